	.target	sm_90a

	.elftype	@"ET_EXEC"


//--------------------- .note.nv.tkinfo           --------------------------
	.section	.note.nv.tkinfo,"",@"SHT_NOTE"
	.sectionflags	@"SHF_NOTE_NV_TKINFO"
	.tkinfo
        /*0018*/ 	.word	0x00000002
        /*0030*/ 	.string	""
        /*0030*/ 	.string	"ptxas"
        /*0030*/ 	.string	"Cuda compilation tools, release 13.0, V13.0.88"
        /*0030*/ 	.string	"Build cuda_13.0.r13.0/compiler.36424714_0"
        /*0030*/ 	.string	"-arch sm_90a -m 64 "



//--------------------- .note.nv.cuinfo           --------------------------
	.section	.note.nv.cuinfo,"",@"SHT_NOTE"
	.sectionflags	@"SHF_NOTE_NV_CUINFO"
        /*0018*/ 	.short	0x0002
        /*001a*/ 	.short	0x005a
        /*001c*/ 	.short	0x0082
	.zero		2


//--------------------- .nv.info                  --------------------------
	.section	.nv.info,"",@"SHT_CUDA_INFO"
	.align	4


	//----- nvinfo : EIATTR_REGCOUNT
	.align		4
        /*0000*/ 	.byte	0x04, 0x2f
        /*0002*/ 	.short	(.L_12 - .L_11)
	.align		4
.L_11:
        /*0004*/ 	.word	index@(_ZN5flash16flash_fwd_kernelI23Flash_fwd_kernel_traitsILi256ELi128ELi64ELi8ELb0ELb0EN7cutlass6half_tE19Flash_kernel_traitsILi256ELi128ELi64ELi8ES3_EELb0ELb1ELb0ELb1ELb0ELb0ELb1ELb0EEEvNS_16Flash_fwd_paramsE)
        /*0008*/ 	.word	0x000000ff


	//----- nvinfo : EIATTR_FRAME_SIZE
	.align		4
.L_12:
        /*000c*/ 	.byte	0x04, 0x11
        /*000e*/ 	.short	(.L_14 - .L_13)
	.align		4
.L_13:
        /*0010*/ 	.word	index@(_ZN5flash16flash_fwd_kernelI23Flash_fwd_kernel_traitsILi256ELi128ELi64ELi8ELb0ELb0EN7cutlass6half_tE19Flash_kernel_traitsILi256ELi128ELi64ELi8ES3_EELb0ELb1ELb0ELb1ELb0ELb0ELb1ELb0EEEvNS_16Flash_fwd_paramsE)
        /*0014*/ 	.word	0x00000010


	//----- nvinfo : EIATTR_REGCOUNT
	.align		4
.L_14:
        /*0018*/ 	.byte	0x04, 0x2f
        /*001a*/ 	.short	(.L_16 - .L_15)
	.align		4
.L_15:
        /*001c*/ 	.word	index@(_ZN5flash16flash_fwd_kernelI23Flash_fwd_kernel_traitsILi256ELi128ELi64ELi8ELb0ELb0EN7cutlass6half_tE19Flash_kernel_traitsILi256ELi128ELi64ELi8ES3_EELb1ELb1ELb0ELb1ELb0ELb0ELb0ELb1EEEvNS_16Flash_fwd_paramsE)
        /*0020*/ 	.word	0x000000ff


	//----- nvinfo : EIATTR_FRAME_SIZE
	.align		4
.L_16:
        /*0024*/ 	.byte	0x04, 0x11
        /*0026*/ 	.short	(.L_18 - .L_17)
	.align		4
.L_17:
        /*0028*/ 	.word	index@(_ZN5flash16flash_fwd_kernelI23Flash_fwd_kernel_traitsILi256ELi128ELi64ELi8ELb0ELb0EN7cutlass6half_tE19Flash_kernel_traitsILi256ELi128ELi64ELi8ES3_EELb1ELb1ELb0ELb1ELb0ELb0ELb0ELb1EEEvNS_16Flash_fwd_paramsE)
        /*002c*/ 	.word	0x00000080


	//----- nvinfo : EIATTR_REGCOUNT
	.align		4
.L_18:
        /*0030*/ 	.byte	0x04, 0x2f
        /*0032*/ 	.short	(.L_20 - .L_19)
	.align		4
.L_19:
        /*0034*/ 	.word	index@(_ZN5flash16flash_fwd_kernelI23Flash_fwd_kernel_traitsILi256ELi128ELi64ELi8ELb0ELb0EN7cutlass6half_tE19Flash_kernel_traitsILi256ELi128ELi64ELi8ES3_EELb0ELb1ELb0ELb0ELb0ELb0ELb1ELb0EEEvNS_16Flash_fwd_paramsE)
        /*0038*/ 	.word	0x000000ff


	//----- nvinfo : EIATTR_FRAME_SIZE
	.align		4
.L_20:
        /*003c*/ 	.byte	0x04, 0x11
        /*003e*/ 	.short	(.L_22 - .L_21)
	.align		4
.L_21:
        /*0040*/ 	.word	index@(_ZN5flash16flash_fwd_kernelI23Flash_fwd_kernel_traitsILi256ELi128ELi64ELi8ELb0ELb0EN7cutlass6half_tE19Flash_kernel_traitsILi256ELi128ELi64ELi8ES3_EELb0ELb1ELb0ELb0ELb0ELb0ELb1ELb0EEEvNS_16Flash_fwd_paramsE)
        /*0044*/ 	.word	0x00000018


	//----- nvinfo : EIATTR_REGCOUNT
	.align		4
.L_22:
        /*0048*/ 	.byte	0x04, 0x2f
        /*004a*/ 	.short	(.L_24 - .L_23)
	.align		4
.L_23:
        /*004c*/ 	.word	index@(_ZN5flash16flash_fwd_kernelI23Flash_fwd_kernel_traitsILi256ELi128ELi64ELi8ELb0ELb0EN7cutlass6half_tE19Flash_kernel_traitsILi256ELi128ELi64ELi8ES3_EELb1ELb1ELb0ELb0ELb0ELb0ELb0ELb1EEEvNS_16Flash_fwd_paramsE)
        /*0050*/ 	.word	0x000000ff


	//----- nvinfo : EIATTR_FRAME_SIZE
	.align		4
.L_24:
        /*0054*/ 	.byte	0x04, 0x11
        /*0056*/ 	.short	(.L_26 - .L_25)
	.align		4
.L_25:
        /*0058*/ 	.word	index@(_ZN5flash16flash_fwd_kernelI23Flash_fwd_kernel_traitsILi256ELi128ELi64ELi8ELb0ELb0EN7cutlass6half_tE19Flash_kernel_traitsILi256ELi128ELi64ELi8ES3_EELb1ELb1ELb0ELb0ELb0ELb0ELb0ELb1EEEvNS_16Flash_fwd_paramsE)
        /*005c*/ 	.word	0x000000a8


	//----- nvinfo : EIATTR_REGCOUNT
	.align		4
.L_26:
        /*0060*/ 	.byte	0x04, 0x2f
        /*0062*/ 	.short	(.L_28 - .L_27)
	.align		4
.L_27:
        /*0064*/ 	.word	index@(_ZN5flash16flash_fwd_kernelI23Flash_fwd_kernel_traitsILi256ELi128ELi64ELi8ELb0ELb0EN7cutlass6half_tE19Flash_kernel_traitsILi256ELi128ELi64ELi8ES3_EELb1ELb1ELb0ELb1ELb0ELb0ELb0ELb0EEEvNS_16Flash_fwd_paramsE)
        /*0068*/ 	.word	0x000000ff


	//----- nvinfo : EIATTR_FRAME_SIZE
	.align		4
.L_28:
        /*006c*/ 	.byte	0x04, 0x11
        /*006e*/ 	.short	(.L_30 - .L_29)
	.align		4
.L_29:
        /*0070*/ 	.word	index@(_ZN5flash16flash_fwd_kernelI23Flash_fwd_kernel_traitsILi256ELi128ELi64ELi8ELb0ELb0EN7cutlass6half_tE19Flash_kernel_traitsILi256ELi128ELi64ELi8ES3_EELb1ELb1ELb0ELb1ELb0ELb0ELb0ELb0EEEvNS_16Flash_fwd_paramsE)
        /*0074*/ 	.word	0x00000088


	//----- nvinfo : EIATTR_REGCOUNT
	.align		4
.L_30:
        /*0078*/ 	.byte	0x04, 0x2f
        /*007a*/ 	.short	(.L_32 - .L_31)
	.align		4
.L_31:
        /*007c*/ 	.word	index@(_ZN5flash16flash_fwd_kernelI23Flash_fwd_kernel_traitsILi256ELi128ELi64ELi8ELb0ELb0EN7cutlass6half_tE19Flash_kernel_traitsILi256ELi128ELi64ELi8ES3_EELb0ELb1ELb0ELb0ELb0ELb1ELb1ELb0EEEvNS_16Flash_fwd_paramsE)
        /*0080*/ 	.word	0x000000ff


	//----- nvinfo : EIATTR_FRAME_SIZE
	.align		4
.L_32:
        /*0084*/ 	.byte	0x04, 0x11
        /*0086*/ 	.short	(.L_34 - .L_33)
	.align		4
.L_33:
        /*0088*/ 	.word	index@(_ZN5flash16flash_fwd_kernelI23Flash_fwd_kernel_traitsILi256ELi128ELi64ELi8ELb0ELb0EN7cutlass6half_tE19Flash_kernel_traitsILi256ELi128ELi64ELi8ES3_EELb0ELb1ELb0ELb0ELb0ELb1ELb1ELb0EEEvNS_16Flash_fwd_paramsE)
        /*008c*/ 	.word	0x00000000


	//----- nvinfo : EIATTR_REGCOUNT
	.align		4
.L_34:
        /*0090*/ 	.byte	0x04, 0x2f
        /*0092*/ 	.short	(.L_36 - .L_35)
	.align		4
.L_35:
        /*0094*/ 	.word	index@(_ZN5flash16flash_fwd_kernelI23Flash_fwd_kernel_traitsILi256ELi128ELi64ELi8ELb0ELb0EN7cutlass6half_tE19Flash_kernel_traitsILi256ELi128ELi64ELi8ES3_EELb1ELb1ELb0ELb0ELb0ELb1ELb0ELb0EEEvNS_16Flash_fwd_paramsE)
        /*0098*/ 	.word	0x000000ff


	//----- nvinfo : EIATTR_FRAME_SIZE
	.align		4
.L_36:
        /*009c*/ 	.byte	0x04, 0x11
        /*009e*/ 	.short	(.L_38 - .L_37)
	.align		4
.L_37:
        /*00a0*/ 	.word	index@(_ZN5flash16flash_fwd_kernelI23Flash_fwd_kernel_traitsILi256ELi128ELi64ELi8ELb0ELb0EN7cutlass6half_tE19Flash_kernel_traitsILi256ELi128ELi64ELi8ES3_EELb1ELb1ELb0ELb0ELb0ELb1ELb0ELb0EEEvNS_16Flash_fwd_paramsE)
        /*00a4*/ 	.word	0x00000000


	//----- nvinfo : EIATTR_REGCOUNT
	.align		4
.L_38:
        /*00a8*/ 	.byte	0x04, 0x2f
        /*00aa*/ 	.short	(.L_40 - .L_39)
	.align		4
.L_39:
        /*00ac*/ 	.word	index@(_ZN5flash16flash_fwd_kernelI23Flash_fwd_kernel_traitsILi256ELi128ELi64ELi8ELb0ELb0EN7cutlass6half_tE19Flash_kernel_traitsILi256ELi128ELi64ELi8ES3_EELb1ELb1ELb0ELb0ELb0ELb0ELb0ELb0EEEvNS_16Flash_fwd_paramsE)
        /*00b0*/ 	.word	0x000000ff


	//----- nvinfo : EIATTR_FRAME_SIZE
	.align		4
.L_40:
        /*00b4*/ 	.byte	0x04, 0x11
        /*00b6*/ 	.short	(.L_42 - .L_41)
	.align		4
.L_41:
        /*00b8*/ 	.word	index@(_ZN5flash16flash_fwd_kernelI23Flash_fwd_kernel_traitsILi256ELi128ELi64ELi8ELb0ELb0EN7cutlass6half_tE19Flash_kernel_traitsILi256ELi128ELi64ELi8ES3_EELb1ELb1ELb0ELb0ELb0ELb0ELb0ELb0EEEvNS_16Flash_fwd_paramsE)
        /*00bc*/ 	.word	0x00000038


	//----- nvinfo : EIATTR_REGCOUNT
	.align		4
.L_42:
        /*00c0*/ 	.byte	0x04, 0x2f
        /*00c2*/ 	.short	(.L_44 - .L_43)
	.align		4
.L_43:
        /*00c4*/ 	.word	index@(_ZN5flash16flash_fwd_kernelI23Flash_fwd_kernel_traitsILi256ELi64ELi64ELi4ELb0ELb0EN7cutlass6half_tE19Flash_kernel_traitsILi256ELi64ELi64ELi4ES3_EELb0ELb1ELb0ELb1ELb0ELb0ELb1ELb0EEEvNS_16Flash_fwd_paramsE)
        /*00c8*/ 	.word	0x000000ff


	//----- nvinfo : EIATTR_FRAME_SIZE
	.align		4
.L_44:
        /*00cc*/ 	.byte	0x04, 0x11
        /*00ce*/ 	.short	(.L_46 - .L_45)
	.align		4
.L_45:
        /*00d0*/ 	.word	index@(_ZN5flash16flash_fwd_kernelI23Flash_fwd_kernel_traitsILi256ELi64ELi64ELi4ELb0ELb0EN7cutlass6half_tE19Flash_kernel_traitsILi256ELi64ELi64ELi4ES3_EELb0ELb1ELb0ELb1ELb0ELb0ELb1ELb0EEEvNS_16Flash_fwd_paramsE)
        /*00d4*/ 	.word	0x00000028


	//----- nvinfo : EIATTR_REGCOUNT
	.align		4
.L_46:
        /*00d8*/ 	.byte	0x04, 0x2f
        /*00da*/ 	.short	(.L_48 - .L_47)
	.align		4
.L_47:
        /*00dc*/ 	.word	index@(_ZN5flash16flash_fwd_kernelI23Flash_fwd_kernel_traitsILi256ELi64ELi64ELi4ELb0ELb0EN7cutlass6half_tE19Flash_kernel_traitsILi256ELi64ELi64ELi4ES3_EELb1ELb1ELb0ELb1ELb0ELb0ELb0ELb1EEEvNS_16Flash_fwd_paramsE)
        /*00e0*/ 	.word	0x000000ff


	//----- nvinfo : EIATTR_FRAME_SIZE
	.align		4
.L_48:
        /*00e4*/ 	.byte	0x04, 0x11
        /*00e6*/ 	.short	(.L_50 - .L_49)
	.align		4
.L_49:
        /*00e8*/ 	.word	index@(_ZN5flash16flash_fwd_kernelI23Flash_fwd_kernel_traitsILi256ELi64ELi64ELi4ELb0ELb0EN7cutlass6half_tE19Flash_kernel_traitsILi256ELi64ELi64ELi4ES3_EELb1ELb1ELb0ELb1ELb0ELb0ELb0ELb1EEEvNS_16Flash_fwd_paramsE)
        /*00ec*/ 	.word	0x00000150


	//----- nvinfo : EIATTR_REGCOUNT
	.align		4
.L_50:
        /*00f0*/ 	.byte	0x04, 0x2f
        /*00f2*/ 	.short	(.L_52 - .L_51)
	.align		4
.L_51:
        /*00f4*/ 	.word	index@(_ZN5flash16flash_fwd_kernelI23Flash_fwd_kernel_traitsILi256ELi64ELi64ELi4ELb0ELb0EN7cutlass6half_tE19Flash_kernel_traitsILi256ELi64ELi64ELi4ES3_EELb0ELb1ELb0ELb0ELb0ELb0ELb1ELb0EEEvNS_16Flash_fwd_paramsE)
        /*00f8*/ 	.word	0x000000ff


	//----- nvinfo : EIATTR_FRAME_SIZE
	.align		4
.L_52:
        /*00fc*/ 	.byte	0x04, 0x11
        /*00fe*/ 	.short	(.L_54 - .L_53)
	.align		4
.L_53:
        /*0100*/ 	.word	index@(_ZN5flash16flash_fwd_kernelI23Flash_fwd_kernel_traitsILi256ELi64ELi64ELi4ELb0ELb0EN7cutlass6half_tE19Flash_kernel_traitsILi256ELi64ELi64ELi4ES3_EELb0ELb1ELb0ELb0ELb0ELb0ELb1ELb0EEEvNS_16Flash_fwd_paramsE)
        /*0104*/ 	.word	0x00000078


	//----- nvinfo : EIATTR_REGCOUNT
	.align		4
.L_54:
        /*0108*/ 	.byte	0x04, 0x2f
        /*010a*/ 	.short	(.L_56 - .L_55)
	.align		4
.L_55:
        /*010c*/ 	.word	index@(_ZN5flash16flash_fwd_kernelI23Flash_fwd_kernel_traitsILi256ELi64ELi64ELi4ELb0ELb0EN7cutlass6half_tE19Flash_kernel_traitsILi256ELi64ELi64ELi4ES3_EELb1ELb1ELb0ELb0ELb0ELb0ELb0ELb1EEEvNS_16Flash_fwd_paramsE)
        /*0110*/ 	.word	0x000000ff


	//----- nvinfo : EIATTR_FRAME_SIZE
	.align		4
.L_56:
        /*0114*/ 	.byte	0x04, 0x11
        /*0116*/ 	.short	(.L_58 - .L_57)
	.align		4
.L_57:
        /*0118*/ 	.word	index@(_ZN5flash16flash_fwd_kernelI23Flash_fwd_kernel_traitsILi256ELi64ELi64ELi4ELb0ELb0EN7cutlass6half_tE19Flash_kernel_traitsILi256ELi64ELi64ELi4ES3_EELb1ELb1ELb0ELb0ELb0ELb0ELb0ELb1EEEvNS_16Flash_fwd_paramsE)
        /*011c*/ 	.word	0x00000190


	//----- nvinfo : EIATTR_REGCOUNT
	.align		4
.L_58:
        /*0120*/ 	.byte	0x04, 0x2f
        /*0122*/ 	.short	(.L_60 - .L_59)
	.align		4
.L_59:
        /*0124*/ 	.word	index@(_ZN5flash16flash_fwd_kernelI23Flash_fwd_kernel_traitsILi256ELi64ELi64ELi4ELb0ELb0EN7cutlass6half_tE19Flash_kernel_traitsILi256ELi64ELi64ELi4ES3_EELb1ELb1ELb0ELb1ELb0ELb0ELb0ELb0EEEvNS_16Flash_fwd_paramsE)
        /*0128*/ 	.word	0x000000ff


	//----- nvinfo : EIATTR_FRAME_SIZE
	.align		4
.L_60:
        /*012c*/ 	.byte	0x04, 0x11
        /*012e*/ 	.short	(.L_62 - .L_61)
	.align		4
.L_61:
        /*0130*/ 	.word	index@(_ZN5flash16flash_fwd_kernelI23Flash_fwd_kernel_traitsILi256ELi64ELi64ELi4ELb0ELb0EN7cutlass6half_tE19Flash_kernel_traitsILi256ELi64ELi64ELi4ES3_EELb1ELb1ELb0ELb1ELb0ELb0ELb0ELb0EEEvNS_16Flash_fwd_paramsE)
        /*0134*/ 	.word	0x00000078


	//----- nvinfo : EIATTR_REGCOUNT
	.align		4
.L_62:
        /*0138*/ 	.byte	0x04, 0x2f
        /*013a*/ 	.short	(.L_64 - .L_63)
	.align		4
.L_63:
        /*013c*/ 	.word	index@(_ZN5flash16flash_fwd_kernelI23Flash_fwd_kernel_traitsILi256ELi64ELi64ELi4ELb0ELb0EN7cutlass6half_tE19Flash_kernel_traitsILi256ELi64ELi64ELi4ES3_EELb0ELb1ELb0ELb0ELb0ELb1ELb1ELb0EEEvNS_16Flash_fwd_paramsE)
        /*0140*/ 	.word	0x000000ff


	//----- nvinfo : EIATTR_FRAME_SIZE
	.align		4
.L_64:
        /*0144*/ 	.byte	0x04, 0x11
        /*0146*/ 	.short	(.L_66 - .L_65)
	.align		4
.L_65:
        /*0148*/ 	.word	index@(_ZN5flash16flash_fwd_kernelI23Flash_fwd_kernel_traitsILi256ELi64ELi64ELi4ELb0ELb0EN7cutlass6half_tE19Flash_kernel_traitsILi256ELi64ELi64ELi4ES3_EELb0ELb1ELb0ELb0ELb0ELb1ELb1ELb0EEEvNS_16Flash_fwd_paramsE)
        /*014c*/ 	.word	0x00000000


	//----- nvinfo : EIATTR_REGCOUNT
	.align		4
.L_66:
        /*0150*/ 	.byte	0x04, 0x2f
        /*0152*/ 	.short	(.L_68 - .L_67)
	.align		4
.L_67:
        /*0154*/ 	.word	index@(_ZN5flash16flash_fwd_kernelI23Flash_fwd_kernel_traitsILi256ELi64ELi64ELi4ELb0ELb0EN7cutlass6half_tE19Flash_kernel_traitsILi256ELi64ELi64ELi4ES3_EELb1ELb1ELb0ELb0ELb0ELb1ELb0ELb0EEEvNS_16Flash_fwd_paramsE)
        /*0158*/ 	.word	0x000000ff


	//----- nvinfo : EIATTR_FRAME_SIZE
	.align		4
.L_68:
        /*015c*/ 	.byte	0x04, 0x11
        /*015e*/ 	.short	(.L_70 - .L_69)
	.align		4
.L_69:
        /*0160*/ 	.word	index@(_ZN5flash16flash_fwd_kernelI23Flash_fwd_kernel_traitsILi256ELi64ELi64ELi4ELb0ELb0EN7cutlass6half_tE19Flash_kernel_traitsILi256ELi64ELi64ELi4ES3_EELb1ELb1ELb0ELb0ELb0ELb1ELb0ELb0EEEvNS_16Flash_fwd_paramsE)
        /*0164*/ 	.word	0x00000000


	//----- nvinfo : EIATTR_REGCOUNT
	.align		4
.L_70:
        /*0168*/ 	.byte	0x04, 0x2f
        /*016a*/ 	.short	(.L_72 - .L_71)
	.align		4
.L_71:
        /*016c*/ 	.word	index@(_ZN5flash16flash_fwd_kernelI23Flash_fwd_kernel_traitsILi256ELi64ELi64ELi4ELb0ELb0EN7cutlass6half_tE19Flash_kernel_traitsILi256ELi64ELi64ELi4ES3_EELb1ELb1ELb0ELb0ELb0ELb0ELb0ELb0EEEvNS_16Flash_fwd_paramsE)
        /*0170*/ 	.word	0x000000ff


	//----- nvinfo : EIATTR_FRAME_SIZE
	.align		4
.L_72:
        /*0174*/ 	.byte	0x04, 0x11
        /*0176*/ 	.short	(.L_74 - .L_73)
	.align		4
.L_73:
        /*0178*/ 	.word	index@(_ZN5flash16flash_fwd_kernelI23Flash_fwd_kernel_traitsILi256ELi64ELi64ELi4ELb0ELb0EN7cutlass6half_tE19Flash_kernel_traitsILi256ELi64ELi64ELi4ES3_EELb1ELb1ELb0ELb0ELb0ELb0ELb0ELb0EEEvNS_16Flash_fwd_paramsE)
        /*017c*/ 	.word	0x00000020


	//----- nvinfo : EIATTR_REGCOUNT
	.align		4
.L_74:
        /*0180*/ 	.byte	0x04, 0x2f
        /*0182*/ 	.short	(.L_76 - .L_75)
	.align		4
.L_75:
        /*0184*/ 	.word	index@(_ZN5flash16flash_fwd_kernelI23Flash_fwd_kernel_traitsILi256ELi128ELi64ELi8ELb0ELb0EN7cutlass6half_tE19Flash_kernel_traitsILi256ELi128ELi64ELi8ES3_EELb0ELb1ELb0ELb1ELb0ELb0ELb0ELb0EEEvNS_16Flash_fwd_paramsE)
        /*0188*/ 	.word	0x000000ff


	//----- nvinfo : EIATTR_FRAME_SIZE
	.align		4
.L_76:
        /*018c*/ 	.byte	0x04, 0x11
        /*018e*/ 	.short	(.L_78 - .L_77)
	.align		4
.L_77:
        /*0190*/ 	.word	index@(_ZN5flash16flash_fwd_kernelI23Flash_fwd_kernel_traitsILi256ELi128ELi64ELi8ELb0ELb0EN7cutlass6half_tE19Flash_kernel_traitsILi256ELi128ELi64ELi8ES3_EELb0ELb1ELb0ELb1ELb0ELb0ELb0ELb0EEEvNS_16Flash_fwd_paramsE)
        /*0194*/ 	.word	0x00000080


	//----- nvinfo : EIATTR_REGCOUNT
	.align		4
.L_78:
        /*0198*/ 	.byte	0x04, 0x2f
        /*019a*/ 	.short	(.L_80 - .L_79)
	.align		4
.L_79:
        /*019c*/ 	.word	index@(_ZN5flash16flash_fwd_kernelI23Flash_fwd_kernel_traitsILi256ELi128ELi64ELi8ELb0ELb0EN7cutlass6half_tE19Flash_kernel_traitsILi256ELi128ELi64ELi8ES3_EELb0ELb1ELb0ELb0ELb0ELb0ELb0ELb0EEEvNS_16Flash_fwd_paramsE)
        /*01a0*/ 	.word	0x000000ff


	//----- nvinfo : EIATTR_FRAME_SIZE
	.align		4
.L_80:
        /*01a4*/ 	.byte	0x04, 0x11
        /*01a6*/ 	.short	(.L_82 - .L_81)
	.align		4
.L_81:
        /*01a8*/ 	.word	index@(_ZN5flash16flash_fwd_kernelI23Flash_fwd_kernel_traitsILi256ELi128ELi64ELi8ELb0ELb0EN7cutlass6half_tE19Flash_kernel_traitsILi256ELi128ELi64ELi8ES3_EELb0ELb1ELb0ELb0ELb0ELb0ELb0ELb0EEEvNS_16Flash_fwd_paramsE)
        /*01ac*/ 	.word	0x00000010


	//----- nvinfo : EIATTR_REGCOUNT
	.align		4
.L_82:
        /*01b0*/ 	.byte	0x04, 0x2f
        /*01b2*/ 	.short	(.L_84 - .L_83)
	.align		4
.L_83:
        /*01b4*/ 	.word	index@(_ZN5flash16flash_fwd_kernelI23Flash_fwd_kernel_traitsILi256ELi128ELi64ELi8ELb0ELb0EN7cutlass6half_tE19Flash_kernel_traitsILi256ELi128ELi64ELi8ES3_EELb0ELb1ELb0ELb0ELb0ELb1ELb0ELb0EEEvNS_16Flash_fwd_paramsE)
        /*01b8*/ 	.word	0x000000fe


	//----- nvinfo : EIATTR_FRAME_SIZE
	.align		4
.L_84:
        /*01bc*/ 	.byte	0x04, 0x11
        /*01be*/ 	.short	(.L_86 - .L_85)
	.align		4
.L_85:
        /*01c0*/ 	.word	index@(_ZN5flash16flash_fwd_kernelI23Flash_fwd_kernel_traitsILi256ELi128ELi64ELi8ELb0ELb0EN7cutlass6half_tE19Flash_kernel_traitsILi256ELi128ELi64ELi8ES3_EELb0ELb1ELb0ELb0ELb0ELb1ELb0ELb0EEEvNS_16Flash_fwd_paramsE)
        /*01c4*/ 	.word	0x00000000


	//----- nvinfo : EIATTR_REGCOUNT
	.align		4
.L_86:
        /*01c8*/ 	.byte	0x04, 0x2f
        /*01ca*/ 	.short	(.L_88 - .L_87)
	.align		4
.L_87:
        /*01cc*/ 	.word	index@(_ZN5flash16flash_fwd_kernelI23Flash_fwd_kernel_traitsILi256ELi64ELi64ELi4ELb0ELb0EN7cutlass6half_tE19Flash_kernel_traitsILi256ELi64ELi64ELi4ES3_EELb0ELb1ELb0ELb1ELb0ELb0ELb0ELb0EEEvNS_16Flash_fwd_paramsE)
        /*01d0*/ 	.word	0x000000ff


	//----- nvinfo : EIATTR_FRAME_SIZE
	.align		4
.L_88:
        /*01d4*/ 	.byte	0x04, 0x11
        /*01d6*/ 	.short	(.L_90 - .L_89)
	.align		4
.L_89:
        /*01d8*/ 	.word	index@(_ZN5flash16flash_fwd_kernelI23Flash_fwd_kernel_traitsILi256ELi64ELi64ELi4ELb0ELb0EN7cutlass6half_tE19Flash_kernel_traitsILi256ELi64ELi64ELi4ES3_EELb0ELb1ELb0ELb1ELb0ELb0ELb0ELb0EEEvNS_16Flash_fwd_paramsE)
        /*01dc*/ 	.word	0x00000018


	//----- nvinfo : EIATTR_REGCOUNT
	.align		4
.L_90:
        /*01e0*/ 	.byte	0x04, 0x2f
        /*01e2*/ 	.short	(.L_92 - .L_91)
	.align		4
.L_91:
        /*01e4*/ 	.word	index@(_ZN5flash16flash_fwd_kernelI23Flash_fwd_kernel_traitsILi256ELi64ELi64ELi4ELb0ELb0EN7cutlass6half_tE19Flash_kernel_traitsILi256ELi64ELi64ELi4ES3_EELb0ELb1ELb0ELb0ELb0ELb0ELb0ELb0EEEvNS_16Flash_fwd_paramsE)
        /*01e8*/ 	.word	0x000000ff


	//----- nvinfo : EIATTR_FRAME_SIZE
	.align		4
.L_92:
        /*01ec*/ 	.byte	0x04, 0x11
        /*01ee*/ 	.short	(.L_94 - .L_93)
	.align		4
.L_93:
        /*01f0*/ 	.word	index@(_ZN5flash16flash_fwd_kernelI23Flash_fwd_kernel_traitsILi256ELi64ELi64ELi4ELb0ELb0EN7cutlass6half_tE19Flash_kernel_traitsILi256ELi64ELi64ELi4ES3_EELb0ELb1ELb0ELb0ELb0ELb0ELb0ELb0EEEvNS_16Flash_fwd_paramsE)
        /*01f4*/ 	.word	0x00000020


	//----- nvinfo : EIATTR_REGCOUNT
	.align		4
.L_94:
        /*01f8*/ 	.byte	0x04, 0x2f
        /*01fa*/ 	.short	(.L_96 - .L_95)
	.align		4
.L_95:
        /*01fc*/ 	.word	index@(_ZN5flash16flash_fwd_kernelI23Flash_fwd_kernel_traitsILi256ELi64ELi64ELi4ELb0ELb0EN7cutlass6half_tE19Flash_kernel_traitsILi256ELi64ELi64ELi4ES3_EELb0ELb1ELb0ELb0ELb0ELb1ELb0ELb0EEEvNS_16Flash_fwd_paramsE)
        /*0200*/ 	.word	0x000000fe


	//----- nvinfo : EIATTR_FRAME_SIZE
	.align		4
.L_96:
        /*0204*/ 	.byte	0x04, 0x11
        /*0206*/ 	.short	(.L_98 - .L_97)
	.align		4
.L_97:
        /*0208*/ 	.word	index@(_ZN5flash16flash_fwd_kernelI23Flash_fwd_kernel_traitsILi256ELi64ELi64ELi4ELb0ELb0EN7cutlass6half_tE19Flash_kernel_traitsILi256ELi64ELi64ELi4ES3_EELb0ELb1ELb0ELb0ELb0ELb1ELb0ELb0EEEvNS_16Flash_fwd_paramsE)
        /*020c*/ 	.word	0x00000000


	//----- nvinfo : EIATTR_MIN_STACK_SIZE
	.align		4
.L_98:
        /*0210*/ 	.byte	0x04, 0x12
        /*0212*/ 	.short	(.L_100 - .L_99)
	.align		4
.L_99:
        /*0214*/ 	.word	index@(_ZN5flash16flash_fwd_kernelI23Flash_fwd_kernel_traitsILi256ELi64ELi64ELi4ELb0ELb0EN7cutlass6half_tE19Flash_kernel_traitsILi256ELi64ELi64ELi4ES3_EELb0ELb1ELb0ELb0ELb0ELb1ELb0ELb0EEEvNS_16Flash_fwd_paramsE)
        /*0218*/ 	.word	0x00000000


	//----- nvinfo : EIATTR_MIN_STACK_SIZE
	.align		4
.L_100:
        /*021c*/ 	.byte	0x04, 0x12
        /*021e*/ 	.short	(.L_102 - .L_101)
	.align		4
.L_101:
        /*0220*/ 	.word	index@(_ZN5flash16flash_fwd_kernelI23Flash_fwd_kernel_traitsILi256ELi64ELi64ELi4ELb0ELb0EN7cutlass6half_tE19Flash_kernel_traitsILi256ELi64ELi64ELi4ES3_EELb0ELb1ELb0ELb0ELb0ELb0ELb0ELb0EEEvNS_16Flash_fwd_paramsE)
        /*0224*/ 	.word	0x00000020


	//----- nvinfo : EIATTR_MIN_STACK_SIZE
	.align		4
.L_102:
        /*0228*/ 	.byte	0x04, 0x12
        /*022a*/ 	.short	(.L_104 - .L_103)
	.align		4
.L_103:
        /*022c*/ 	.word	index@(_ZN5flash16flash_fwd_kernelI23Flash_fwd_kernel_traitsILi256ELi64ELi64ELi4ELb0ELb0EN7cutlass6half_tE19Flash_kernel_traitsILi256ELi64ELi64ELi4ES3_EELb0ELb1ELb0ELb1ELb0ELb0ELb0ELb0EEEvNS_16Flash_fwd_paramsE)
        /*0230*/ 	.word	0x00000018


	//----- nvinfo : EIATTR_MIN_STACK_SIZE
	.align		4
.L_104:
        /*0234*/ 	.byte	0x04, 0x12
        /*0236*/ 	.short	(.L_106 - .L_105)
	.align		4
.L_105:
        /*0238*/ 	.word	index@(_ZN5flash16flash_fwd_kernelI23Flash_fwd_kernel_traitsILi256ELi128ELi64ELi8ELb0ELb0EN7cutlass6half_tE19Flash_kernel_traitsILi256ELi128ELi64ELi8ES3_EELb0ELb1ELb0ELb0ELb0ELb1ELb0ELb0EEEvNS_16Flash_fwd_paramsE)
        /*023c*/ 	.word	0x00000000


	//----- nvinfo : EIATTR_MIN_STACK_SIZE
	.align		4
.L_106:
        /*0240*/ 	.byte	0x04, 0x12
        /*0242*/ 	.short	(.L_108 - .L_107)
	.align		4
.L_107:
        /*0244*/ 	.word	index@(_ZN5flash16flash_fwd_kernelI23Flash_fwd_kernel_traitsILi256ELi128ELi64ELi8ELb0ELb0EN7cutlass6half_tE19Flash_kernel_traitsILi256ELi128ELi64ELi8ES3_EELb0ELb1ELb0ELb0ELb0ELb0ELb0ELb0EEEvNS_16Flash_fwd_paramsE)
        /*0248*/ 	.word	0x00000010


	//----- nvinfo : EIATTR_MIN_STACK_SIZE
	.align		4
.L_108:
        /*024c*/ 	.byte	0x04, 0x12
        /*024e*/ 	.short	(.L_110 - .L_109)
	.align		4
.L_109:
        /*0250*/ 	.word	index@(_ZN5flash16flash_fwd_kernelI23Flash_fwd_kernel_traitsILi256ELi128ELi64ELi8ELb0ELb0EN7cutlass6half_tE19Flash_kernel_traitsILi256ELi128ELi64ELi8ES3_EELb0ELb1ELb0ELb1ELb0ELb0ELb0ELb0EEEvNS_16Flash_fwd_paramsE)
        /*0254*/ 	.word	0x00000080


	//----- nvinfo : EIATTR_MIN_STACK_SIZE
	.align		4
.L_110:
        /*0258*/ 	.byte	0x04, 0x12
        /*025a*/ 	.short	(.L_112 - .L_111)
	.align		4
.L_111:
        /*025c*/ 	.word	index@(_ZN5flash16flash_fwd_kernelI23Flash_fwd_kernel_traitsILi256ELi64ELi64ELi4ELb0ELb0EN7cutlass6half_tE19Flash_kernel_traitsILi256ELi64ELi64ELi4ES3_EELb1ELb1ELb0ELb0ELb0ELb0ELb0ELb0EEEvNS_16Flash_fwd_paramsE)
        /*0260*/ 	.word	0x00000020


	//----- nvinfo : EIATTR_MIN_STACK_SIZE
	.align		4
.L_112:
        /*0264*/ 	.byte	0x04, 0x12
        /*0266*/ 	.short	(.L_114 - .L_113)
	.align		4
.L_113:
        /*0268*/ 	.word	index@(_ZN5flash16flash_fwd_kernelI23Flash_fwd_kernel_traitsILi256ELi64ELi64ELi4ELb0ELb0EN7cutlass6half_tE19Flash_kernel_traitsILi256ELi64ELi64ELi4ES3_EELb1ELb1ELb0ELb0ELb0ELb1ELb0ELb0EEEvNS_16Flash_fwd_paramsE)
        /*026c*/ 	.word	0x00000000


	//----- nvinfo : EIATTR_MIN_STACK_SIZE
	.align		4
.L_114:
        /*0270*/ 	.byte	0x04, 0x12
        /*0272*/ 	.short	(.L_116 - .L_115)
	.align		4
.L_115:
        /*0274*/ 	.word	index@(_ZN5flash16flash_fwd_kernelI23Flash_fwd_kernel_traitsILi256ELi64ELi64ELi4ELb0ELb0EN7cutlass6half_tE19Flash_kernel_traitsILi256ELi64ELi64ELi4ES3_EELb0ELb1ELb0ELb0ELb0ELb1ELb1ELb0EEEvNS_16Flash_fwd_paramsE)
        /*0278*/ 	.word	0x00000000


	//----- nvinfo : EIATTR_MIN_STACK_SIZE
	.align		4
.L_116:
        /*027c*/ 	.byte	0x04, 0x12
        /*027e*/ 	.short	(.L_118 - .L_117)
	.align		4
.L_117:
        /*0280*/ 	.word	index@(_ZN5flash16flash_fwd_kernelI23Flash_fwd_kernel_traitsILi256ELi64ELi64ELi4ELb0ELb0EN7cutlass6half_tE19Flash_kernel_traitsILi256ELi64ELi64ELi4ES3_EELb1ELb1ELb0ELb1ELb0ELb0ELb0ELb0EEEvNS_16Flash_fwd_paramsE)
        /*0284*/ 	.word	0x00000078


	//----- nvinfo : EIATTR_MIN_STACK_SIZE
	.align		4
.L_118:
        /*0288*/ 	.byte	0x04, 0x12
        /*028a*/ 	.short	(.L_120 - .L_119)
	.align		4
.L_119:
        /*028c*/ 	.word	index@(_ZN5flash16flash_fwd_kernelI23Flash_fwd_kernel_traitsILi256ELi64ELi64ELi4ELb0ELb0EN7cutlass6half_tE19Flash_kernel_traitsILi256ELi64ELi64ELi4ES3_EELb1ELb1ELb0ELb0ELb0ELb0ELb0ELb1EEEvNS_16Flash_fwd_paramsE)
        /*0290*/ 	.word	0x00000190


	//----- nvinfo : EIATTR_MIN_STACK_SIZE
	.align		4
.L_120:
        /*0294*/ 	.byte	0x04, 0x12
        /*0296*/ 	.short	(.L_122 - .L_121)
	.align		4
.L_121:
        /*0298*/ 	.word	index@(_ZN5flash16flash_fwd_kernelI23Flash_fwd_kernel_traitsILi256ELi64ELi64ELi4ELb0ELb0EN7cutlass6half_tE19Flash_kernel_traitsILi256ELi64ELi64ELi4ES3_EELb0ELb1ELb0ELb0ELb0ELb0ELb1ELb0EEEvNS_16Flash_fwd_paramsE)
        /*029c*/ 	.word	0x00000078


	//----- nvinfo : EIATTR_MIN_STACK_SIZE
	.align		4
.L_122:
        /*02a0*/ 	.byte	0x04, 0x12
        /*02a2*/ 	.short	(.L_124 - .L_123)
	.align		4
.L_123:
        /*02a4*/ 	.word	index@(_ZN5flash16flash_fwd_kernelI23Flash_fwd_kernel_traitsILi256ELi64ELi64ELi4ELb0ELb0EN7cutlass6half_tE19Flash_kernel_traitsILi256ELi64ELi64ELi4ES3_EELb1ELb1ELb0ELb1ELb0ELb0ELb0ELb1EEEvNS_16Flash_fwd_paramsE)
        /*02a8*/ 	.word	0x00000150


	//----- nvinfo : EIATTR_MIN_STACK_SIZE
	.align		4
.L_124:
        /*02ac*/ 	.byte	0x04, 0x12
        /*02ae*/ 	.short	(.L_126 - .L_125)
	.align		4
.L_125:
        /*02b0*/ 	.word	index@(_ZN5flash16flash_fwd_kernelI23Flash_fwd_kernel_traitsILi256ELi64ELi64ELi4ELb0ELb0EN7cutlass6half_tE19Flash_kernel_traitsILi256ELi64ELi64ELi4ES3_EELb0ELb1ELb0ELb1ELb0ELb0ELb1ELb0EEEvNS_16Flash_fwd_paramsE)
        /*02b4*/ 	.word	0x00000028


	//----- nvinfo : EIATTR_MIN_STACK_SIZE
	.align		4
.L_126:
        /*02b8*/ 	.byte	0x04, 0x12
        /*02ba*/ 	.short	(.L_128 - .L_127)
	.align		4
.L_127:
        /*02bc*/ 	.word	index@(_ZN5flash16flash_fwd_kernelI23Flash_fwd_kernel_traitsILi256ELi128ELi64ELi8ELb0ELb0EN7cutlass6half_tE19Flash_kernel_traitsILi256ELi128ELi64ELi8ES3_EELb1ELb1ELb0ELb0ELb0ELb0ELb0ELb0EEEvNS_16Flash_fwd_paramsE)
        /*02c0*/ 	.word	0x00000038


	//----- nvinfo : EIATTR_MIN_STACK_SIZE
	.align		4
.L_128:
        /*02c4*/ 	.byte	0x04, 0x12
        /*02c6*/ 	.short	(.L_130 - .L_129)
	.align		4
.L_129:
        /*02c8*/ 	.word	index@(_ZN5flash16flash_fwd_kernelI23Flash_fwd_kernel_traitsILi256ELi128ELi64ELi8ELb0ELb0EN7cutlass6half_tE19Flash_kernel_traitsILi256ELi128ELi64ELi8ES3_EELb1ELb1ELb0ELb0ELb0ELb1ELb0ELb0EEEvNS_16Flash_fwd_paramsE)
        /*02cc*/ 	.word	0x00000000


	//----- nvinfo : EIATTR_MIN_STACK_SIZE
	.align		4
.L_130:
        /*02d0*/ 	.byte	0x04, 0x12
        /*02d2*/ 	.short	(.L_132 - .L_131)
	.align		4
.L_131:
        /*02d4*/ 	.word	index@(_ZN5flash16flash_fwd_kernelI23Flash_fwd_kernel_traitsILi256ELi128ELi64ELi8ELb0ELb0EN7cutlass6half_tE19Flash_kernel_traitsILi256ELi128ELi64ELi8ES3_EELb0ELb1ELb0ELb0ELb0ELb1ELb1ELb0EEEvNS_16Flash_fwd_paramsE)
        /*02d8*/ 	.word	0x00000000


	//----- nvinfo : EIATTR_MIN_STACK_SIZE
	.align		4
.L_132:
        /*02dc*/ 	.byte	0x04, 0x12
        /*02de*/ 	.short	(.L_134 - .L_133)
	.align		4
.L_133:
        /*02e0*/ 	.word	index@(_ZN5flash16flash_fwd_kernelI23Flash_fwd_kernel_traitsILi256ELi128ELi64ELi8ELb0ELb0EN7cutlass6half_tE19Flash_kernel_traitsILi256ELi128ELi64ELi8ES3_EELb1ELb1ELb0ELb1ELb0ELb0ELb0ELb0EEEvNS_16Flash_fwd_paramsE)
        /*02e4*/ 	.word	0x00000088


	//----- nvinfo : EIATTR_MIN_STACK_SIZE
	.align		4
.L_134:
        /*02e8*/ 	.byte	0x04, 0x12
        /*02ea*/ 	.short	(.L_136 - .L_135)
	.align		4
.L_135:
        /*02ec*/ 	.word	index@(_ZN5flash16flash_fwd_kernelI23Flash_fwd_kernel_traitsILi256ELi128ELi64ELi8ELb0ELb0EN7cutlass6half_tE19Flash_kernel_traitsILi256ELi128ELi64ELi8ES3_EELb1ELb1ELb0ELb0ELb0ELb0ELb0ELb1EEEvNS_16Flash_fwd_paramsE)
        /*02f0*/ 	.word	0x000000a8


	//----- nvinfo : EIATTR_MIN_STACK_SIZE
	.align		4
.L_136:
        /*02f4*/ 	.byte	0x04, 0x12
        /*02f6*/ 	.short	(.L_138 - .L_137)
	.align		4
.L_137:
        /*02f8*/ 	.word	index@(_ZN5flash16flash_fwd_kernelI23Flash_fwd_kernel_traitsILi256ELi128ELi64ELi8ELb0ELb0EN7cutlass6half_tE19Flash_kernel_traitsILi256ELi128ELi64ELi8ES3_EELb0ELb1ELb0ELb0ELb0ELb0ELb1ELb0EEEvNS_16Flash_fwd_paramsE)
        /*02fc*/ 	.word	0x00000018


	//----- nvinfo : EIATTR_MIN_STACK_SIZE
	.align		4
.L_138:
        /*0300*/ 	.byte	0x04, 0x12
        /*0302*/ 	.short	(.L_140 - .L_139)
	.align		4
.L_139:
        /*0304*/ 	.word	index@(_ZN5flash16flash_fwd_kernelI23Flash_fwd_kernel_traitsILi256ELi128ELi64ELi8ELb0ELb0EN7cutlass6half_tE19Flash_kernel_traitsILi256ELi128ELi64ELi8ES3_EELb1ELb1ELb0ELb1ELb0ELb0ELb0ELb1EEEvNS_16Flash_fwd_paramsE)
        /*0308*/ 	.word	0x00000080


	//----- nvinfo : EIATTR_MIN_STACK_SIZE
	.align		4
.L_140:
        /*030c*/ 	.byte	0x04, 0x12
        /*030e*/ 	.short	(.L_142 - .L_141)
	.align		4
.L_141:
        /*0310*/ 	.word	index@(_ZN5flash16flash_fwd_kernelI23Flash_fwd_kernel_traitsILi256ELi128ELi64ELi8ELb0ELb0EN7cutlass6half_tE19Flash_kernel_traitsILi256ELi128ELi64ELi8ES3_EELb0ELb1ELb0ELb1ELb0ELb0ELb1ELb0EEEvNS_16Flash_fwd_paramsE)
        /*0314*/ 	.word	0x00000010
.L_142:


//--------------------- .nv.compat                --------------------------
	.section	.nv.compat,"",@"SHT_CUDA_COMPAT_INFO"
	.align	4
        /*0000*/ 	.byte	0x02, 0x09, 0x01, 0x00, 0x02, 0x02, 0x01, 0x00, 0x02, 0x05, 0x05, 0x00, 0x03, 0x07, 0x01, 0x01
        /*0010*/ 	.byte	0x02, 0x03, 0x00, 0x00, 0x02, 0x06, 0x01, 0x00, 0x04, 0x0b, 0x08, 0x00, 0x00, 0x00, 0x00, 0x00
        /*0020*/ 	.byte	0x00, 0x00, 0x00, 0x00


//--------------------- .nv.info._ZN5flash16flash_fwd_kernelI23Flash_fwd_kernel_traitsILi256ELi64ELi64ELi4ELb0ELb0EN7cutlass6half_tE19Flash_kernel_traitsILi256ELi64ELi64ELi4ES3_EELb0ELb1ELb0ELb0ELb0ELb1ELb0ELb0EEEvNS_16Flash_fwd_paramsE --------------------------
	.section	.nv.info._ZN5flash16flash_fwd_kernelI23Flash_fwd_kernel_traitsILi256ELi64ELi64ELi4ELb0ELb0EN7cutlass6half_tE19Flash_kernel_traitsILi256ELi64ELi64ELi4ES3_EELb0ELb1ELb0ELb0ELb0ELb1ELb0ELb0EEEvNS_16Flash_fwd_paramsE,"",@"SHT_CUDA_INFO"
	.sectionflags	@""
	.align	4


	//----- nvinfo : EIATTR_CUDA_API_VERSION
	.align		4
        /*0000*/ 	.byte	0x04, 0x37
        /*0002*/ 	.short	(.L_144 - .L_143)
.L_143:
        /*0004*/ 	.word	0x00000082


	//----- nvinfo : EIATTR_KPARAM_INFO
	.align		4
.L_144:
        /*0008*/ 	.byte	0x04, 0x17
        /*000a*/ 	.short	(.L_146 - .L_145)
.L_145:
        /*000c*/ 	.word	0x00000000
        /*0010*/ 	.short	0x0000
        /*0012*/ 	.short	0x0000
        /*0014*/ 	.byte	0x00, 0xf0, 0x41, 0x07


	//----- nvinfo : EIATTR_SPARSE_MMA_MASK
	.align		4
.L_146:
        /*0018*/ 	.byte	0x03, 0x50
        /*001a*/ 	.short	0x0000


	//----- nvinfo : EIATTR_MAXREG_COUNT
	.align		4
        /*001c*/ 	.byte	0x03, 0x1b
        /*001e*/ 	.short	0x00ff


	//----- nvinfo : EIATTR_NUM_BARRIERS
	.align		4
        /*0020*/ 	.byte	0x02, 0x4c
        /*0022*/ 	.byte	0x01
	.zero		1


	//----- nvinfo : EIATTR_MERCURY_ISA_VERSION
	.align		4
        /*0024*/ 	.byte	0x03, 0x5f
        /*0026*/ 	.short	0x0101


	//----- nvinfo : EIATTR_INT_WARP_WIDE_INSTR_OFFSETS
	.align		4
        /*0028*/ 	.byte	0x04, 0x31
        /*002a*/ 	.short	(.L_148 - .L_147)


	//   ....[0]....
.L_147:
        /*002c*/ 	.word	0x00001410


	//   ....[1]....
        /*0030*/ 	.word	0x00001900


	//----- nvinfo : EIATTR_COOP_GROUP_MASK_REGIDS
	.align		4
.L_148:
        /*0034*/ 	.byte	0x04, 0x29
        /*0036*/ 	.short	(.L_150 - .L_149)


	//   ....[0]....
.L_149:
        /*0038*/ 	.word	0xffffffff


	//   ....[1]....
        /*003c*/ 	.word	0xffffffff


	//   ....[2]....
        /*0040*/ 	.word	0xffffffff


	//   ....[3]....
        /*0044*/ 	.word	0xffffffff


	//   ....[4]....
        /*0048*/ 	.word	0xffffffff


	//   ....[5]....
        /*004c*/ 	.word	0xffffffff


	//   ....[6]....
        /*0050*/ 	.word	0xffffffff


	//   ....[7]....
        /*0054*/ 	.word	0xffffffff


	//   ....[8]....
        /*0058*/ 	.word	0xffffffff


	//   ....[9]....
        /*005c*/ 	.word	0xffffffff


	//   ....[10]....
        /*0060*/ 	.word	0xffffffff


	//   ....[11]....
        /*0064*/ 	.word	0xffffffff


	//   ....[12]....
        /*0068*/ 	.word	0xffffffff


	//   ....[13]....
        /*006c*/ 	.word	0xffffffff


	//   ....[14]....
        /*0070*/ 	.word	0xffffffff


	//   ....[15]....
        /*0074*/ 	.word	0xffffffff


	//----- nvinfo : EIATTR_COOP_GROUP_INSTR_OFFSETS
	.align		4
.L_150:
        /*0078*/ 	.byte	0x04, 0x28
        /*007a*/ 	.short	(.L_152 - .L_151)


	//   ....[0]....
.L_151:
        /*007c*/ 	.word	0x00003750


	//   ....[1]....
        /*0080*/ 	.word	0x00003850


	//   ....[2]....
        /*0084*/ 	.word	0x00003880


	//   ....[3]....
        /*0088*/ 	.word	0x00003990


	//   ....[4]....
        /*008c*/ 	.word	0x00006690


	//   ....[5]....
        /*0090*/ 	.word	0x00006760


	//   ....[6]....
        /*0094*/ 	.word	0x00006780


	//   ....[7]....
        /*0098*/ 	.word	0x000067b0


	//   ....[8]....
        /*009c*/ 	.word	0x00009920


	//   ....[9]....
        /*00a0*/ 	.word	0x00009940


	//   ....[10]....
        /*00a4*/ 	.word	0x000099e0


	//   ....[11]....
        /*00a8*/ 	.word	0x000099f0


	//   ....[12]....
        /*00ac*/ 	.word	0x0000b5c0


	//   ....[13]....
        /*00b0*/ 	.word	0x0000b600


	//   ....[14]....
        /*00b4*/ 	.word	0x0000b670


	//   ....[15]....
        /*00b8*/ 	.word	0x0000b6a0


	//----- nvinfo : EIATTR_EXIT_INSTR_OFFSETS
	.align		4
.L_152:
        /*00bc*/ 	.byte	0x04, 0x1c
        /*00be*/ 	.short	(.L_154 - .L_153)


	//   ....[0]....
.L_153:
        /*00c0*/ 	.word	0x000004c0


	//   ....[1]....
        /*00c4*/ 	.word	0x0000d510


	//   ....[2]....
        /*00c8*/ 	.word	0x0000d620


	//   ....[3]....
        /*00cc*/ 	.word	0x0000e160


	//   ....[4]....
        /*00d0*/ 	.word	0x0000e1f0


	//----- nvinfo : EIATTR_CRS_STACK_SIZE
	.align		4
.L_154:
        /*00d4*/ 	.byte	0x04, 0x1e
        /*00d6*/ 	.short	(.L_156 - .L_155)
.L_155:
        /*00d8*/ 	.word	0x00000000


	//----- nvinfo : EIATTR_CBANK_PARAM_SIZE
	.align		4
.L_156:
        /*00dc*/ 	.byte	0x03, 0x19
        /*00de*/ 	.short	0x01d0


	//----- nvinfo : EIATTR_PARAM_CBANK
	.align		4
        /*00e0*/ 	.byte	0x04, 0x0a
        /*00e2*/ 	.short	(.L_158 - .L_157)
	.align		4
.L_157:
        /*00e4*/ 	.word	index@(.nv.constant0._ZN5flash16flash_fwd_kernelI23Flash_fwd_kernel_traitsILi256ELi64ELi64ELi4ELb0ELb0EN7cutlass6half_tE19Flash_kernel_traitsILi256ELi64ELi64ELi4ES3_EELb0ELb1ELb0ELb0ELb0ELb1ELb0ELb0EEEvNS_16Flash_fwd_paramsE)
        /*00e8*/ 	.short	0x0210
        /*00ea*/ 	.short	0x01d0


	//----- nvinfo : EIATTR_SW_WAR
	.align		4
.L_158:
        /*00ec*/ 	.byte	0x04, 0x36
        /*00ee*/ 	.short	(.L_160 - .L_159)
.L_159:
        /*00f0*/ 	.word	0x00000008
.L_160:


//--------------------- .nv.info._ZN5flash16flash_fwd_kernelI23Flash_fwd_kernel_traitsILi256ELi64ELi64ELi4ELb0ELb0EN7cutlass6half_tE19Flash_kernel_traitsILi256ELi64ELi64ELi4ES3_EELb0ELb1ELb0ELb0ELb0ELb0ELb0ELb0EEEvNS_16Flash_fwd_paramsE --------------------------
	.section	.nv.info._ZN5flash16flash_fwd_kernelI23Flash_fwd_kernel_traitsILi256ELi64ELi64ELi4ELb0ELb0EN7cutlass6half_tE19Flash_kernel_traitsILi256ELi64ELi64ELi4ES3_EELb0ELb1ELb0ELb0ELb0ELb0ELb0ELb0EEEvNS_16Flash_fwd_paramsE,"",@"SHT_CUDA_INFO"
	.sectionflags	@""
	.align	4


	//----- nvinfo : EIATTR_CUDA_API_VERSION
	.align		4
        /*0000*/ 	.byte	0x04, 0x37
        /*0002*/ 	.short	(.L_162 - .L_161)
.L_161:
        /*0004*/ 	.word	0x00000082


	//----- nvinfo : EIATTR_KPARAM_INFO
	.align		4
.L_162:
        /*0008*/ 	.byte	0x04, 0x17
        /*000a*/ 	.short	(.L_164 - .L_163)
.L_163:
        /*000c*/ 	.word	0x00000000
        /*0010*/ 	.short	0x0000
        /*0012*/ 	.short	0x0000
        /*0014*/ 	.byte	0x00, 0xf0, 0x41, 0x07


	//----- nvinfo : EIATTR_SPARSE_MMA_MASK
	.align		4
.L_164:
        /*0018*/ 	.byte	0x03, 0x50
        /*001a*/ 	.short	0x0000


	//----- nvinfo : EIATTR_MAXREG_COUNT
	.align		4
        /*001c*/ 	.byte	0x03, 0x1b
        /*001e*/ 	.short	0x00ff


	//----- nvinfo : EIATTR_NUM_BARRIERS
	.align		4
        /*0020*/ 	.byte	0x02, 0x4c
        /*0022*/ 	.byte	0x01
	.zero		1


	//----- nvinfo : EIATTR_ANNOTATIONS
	.align		4
        /*0024*/ 	.byte	0x04, 0x55
        /*0026*/ 	.short	(.L_166 - .L_165)


	//   ....[0]....
.L_165:
        /*0028*/ 	.word	0x00000001
        /*002c*/ 	.byte	0xb0, 0x08, 0x00, 0x00, 0x01, 0x00, 0x00, 0x00, 0x30, 0x29, 0x00, 0x00, 0x01, 0x00, 0x00, 0x00
        /*003c*/ 	.byte	0xc0, 0xaf, 0x00, 0x00, 0x01, 0x00, 0x00, 0x00, 0x00, 0xb0, 0x00, 0x00, 0x01, 0x00, 0x00, 0x00
        /*004c*/ 	.byte	0x20, 0xd5, 0x00, 0x00, 0x01, 0x00, 0x00, 0x00, 0x30, 0xd5, 0x00, 0x00, 0x01, 0x00, 0x00, 0x00
        /*005c*/ 	.byte	0x40, 0xd5, 0x00, 0x00, 0x01, 0x00, 0x00, 0x00, 0xc0, 0xee, 0x00, 0x00, 0x01, 0x00, 0x00, 0x00
        /*006c*/ 	.byte	0x00, 0xef, 0x00, 0x00, 0x01, 0x00, 0x00, 0x00, 0x30, 0xef, 0x00, 0x00


	//----- nvinfo : EIATTR_MERCURY_ISA_VERSION
	.align		4
.L_166:
        /*0078*/ 	.byte	0x03, 0x5f
        /*007a*/ 	.short	0x0101


	//----- nvinfo : EIATTR_COOP_GROUP_MASK_REGIDS
	.align		4
        /*007c*/ 	.byte	0x04, 0x29
        /*007e*/ 	.short	(.L_168 - .L_167)


	//   ....[0]....
.L_167:
        /*0080*/ 	.word	0xffffffff


	//   ....[1]....
        /*0084*/ 	.word	0xffffffff


	//   ....[2]....
        /*0088*/ 	.word	0xffffffff


	//   ....[3]....
        /*008c*/ 	.word	0xffffffff


	//   ....[4]....
        /*0090*/ 	.word	0xffffffff


	//   ....[5]....
        /*0094*/ 	.word	0xffffffff


	//   ....[6]....
        /*0098*/ 	.word	0xffffffff


	//   ....[7]....
        /*009c*/ 	.word	0xffffffff


	//   ....[8]....
        /*00a0*/ 	.word	0xffffffff


	//   ....[9]....
        /*00a4*/ 	.word	0xffffffff


	//   ....[10]....
        /*00a8*/ 	.word	0xffffffff


	//   ....[11]....
        /*00ac*/ 	.word	0xffffffff


	//   ....[12]....
        /*00b0*/ 	.word	0xffffffff


	//   ....[13]....
        /*00b4*/ 	.word	0xffffffff


	//   ....[14]....
        /*00b8*/ 	.word	0xffffffff


	//   ....[15]....
        /*00bc*/ 	.word	0xffffffff


	//----- nvinfo : EIATTR_COOP_GROUP_INSTR_OFFSETS
	.align		4
.L_168:
        /*00c0*/ 	.byte	0x04, 0x28
        /*00c2*/ 	.short	(.L_170 - .L_169)


	//   ....[0]....
.L_169:
        /*00c4*/ 	.word	0x00005700


	//   ....[1]....
        /*00c8*/ 	.word	0x00005720


	//   ....[2]....
        /*00cc*/ 	.word	0x000057c0


	//   ....[3]....
        /*00d0*/ 	.word	0x000057d0


	//   ....[4]....
        /*00d4*/ 	.word	0x00009300


	//   ....[5]....
        /*00d8*/ 	.word	0x00009310


	//   ....[6]....
        /*00dc*/ 	.word	0x00009340


	//   ....[7]....
        /*00e0*/ 	.word	0x00009350


	//   ....[8]....
        /*00e4*/ 	.word	0x0000d4c0


	//   ....[9]....
        /*00e8*/ 	.word	0x0000d4e0


	//   ....[10]....
        /*00ec*/ 	.word	0x0000d570


	//   ....[11]....
        /*00f0*/ 	.word	0x0000d580


	//   ....[12]....
        /*00f4*/ 	.word	0x0000f3c0


	//   ....[13]....
        /*00f8*/ 	.word	0x0000f3e0


	//   ....[14]....
        /*00fc*/ 	.word	0x0000f480


	//   ....[15]....
        /*0100*/ 	.word	0x0000f5b0


	//----- nvinfo : EIATTR_EXIT_INSTR_OFFSETS
	.align		4
.L_170:
        /*0104*/ 	.byte	0x04, 0x1c
        /*0106*/ 	.short	(.L_172 - .L_171)


	//   ....[0]....
.L_171:
        /*0108*/ 	.word	0x000004c0


	//   ....[1]....
        /*010c*/ 	.word	0x000113f0


	//   ....[2]....
        /*0110*/ 	.word	0x00011540


	//   ....[3]....
        /*0114*/ 	.word	0x00011560


	//   ....[4]....
        /*0118*/ 	.word	0x00012200


	//   ....[5]....
        /*011c*/ 	.word	0x00012290


	//----- nvinfo : EIATTR_CRS_STACK_SIZE
	.align		4
.L_172:
        /*0120*/ 	.byte	0x04, 0x1e
        /*0122*/ 	.short	(.L_174 - .L_173)
.L_173:
        /*0124*/ 	.word	0x00000000


	//----- nvinfo : EIATTR_CBANK_PARAM_SIZE
	.align		4
.L_174:
        /*0128*/ 	.byte	0x03, 0x19
        /*012a*/ 	.short	0x01d0


	//----- nvinfo : EIATTR_PARAM_CBANK
	.align		4
        /*012c*/ 	.byte	0x04, 0x0a
        /*012e*/ 	.short	(.L_176 - .L_175)
	.align		4
.L_175:
        /*0130*/ 	.word	index@(.nv.constant0._ZN5flash16flash_fwd_kernelI23Flash_fwd_kernel_traitsILi256ELi64ELi64ELi4ELb0ELb0EN7cutlass6half_tE19Flash_kernel_traitsILi256ELi64ELi64ELi4ES3_EELb0ELb1ELb0ELb0ELb0ELb0ELb0ELb0EEEvNS_16Flash_fwd_paramsE)
        /*0134*/ 	.short	0x0210
        /*0136*/ 	.short	0x01d0


	//----- nvinfo : EIATTR_SW_WAR
	.align		4
.L_176:
        /*0138*/ 	.byte	0x04, 0x36
        /*013a*/ 	.short	(.L_178 - .L_177)
.L_177:
        /*013c*/ 	.word	0x00000008
.L_178:


//--------------------- .nv.info._ZN5flash16flash_fwd_kernelI23Flash_fwd_kernel_traitsILi256ELi64ELi64ELi4ELb0ELb0EN7cutlass6half_tE19Flash_kernel_traitsILi256ELi64ELi64ELi4ES3_EELb0ELb1ELb0ELb1ELb0ELb0ELb0ELb0EEEvNS_16Flash_fwd_paramsE --------------------------
	.section	.nv.info._ZN5flash16flash_fwd_kernelI23Flash_fwd_kernel_traitsILi256ELi64ELi64ELi4ELb0ELb0EN7cutlass6half_tE19Flash_kernel_traitsILi256ELi64ELi64ELi4ES3_EELb0ELb1ELb0ELb1ELb0ELb0ELb0ELb0EEEvNS_16Flash_fwd_paramsE,"",@"SHT_CUDA_INFO"
	.sectionflags	@""
	.align	4


	//----- nvinfo : EIATTR_CUDA_API_VERSION
	.align		4
        /*0000*/ 	.byte	0x04, 0x37
        /*0002*/ 	.short	(.L_180 - .L_179)
.L_179:
        /*0004*/ 	.word	0x00000082


	//----- nvinfo : EIATTR_KPARAM_INFO
	.align		4
.L_180:
        /*0008*/ 	.byte	0x04, 0x17
        /*000a*/ 	.short	(.L_182 - .L_181)
.L_181:
        /*000c*/ 	.word	0x00000000
        /*0010*/ 	.short	0x0000
        /*0012*/ 	.short	0x0000
        /*0014*/ 	.byte	0x00, 0xf0, 0x41, 0x07


	//----- nvinfo : EIATTR_SPARSE_MMA_MASK
	.align		4
.L_182:
        /*0018*/ 	.byte	0x03, 0x50
        /*001a*/ 	.short	0x0000


	//----- nvinfo : EIATTR_MAXREG_COUNT
	.align		4
        /*001c*/ 	.byte	0x03, 0x1b
        /*001e*/ 	.short	0x00ff


	//----- nvinfo : EIATTR_NUM_BARRIERS
	.align		4
        /*0020*/ 	.byte	0x02, 0x4c
        /*0022*/ 	.byte	0x01
	.zero		1


	//----- nvinfo : EIATTR_ANNOTATIONS
	.align		4
        /*0024*/ 	.byte	0x04, 0x55
        /*0026*/ 	.short	(.L_184 - .L_183)


	//   ....[0]....
.L_183:
        /*0028*/ 	.word	0x00000001
        /*002c*/ 	.byte	0xe0, 0x29, 0x00, 0x00, 0x01, 0x00, 0x00, 0x00, 0x20, 0xb7, 0x00, 0x00, 0x01, 0x00, 0x00, 0x00
        /*003c*/ 	.byte	0x60, 0xe0, 0x00, 0x00, 0x01, 0x00, 0x00, 0x00, 0x70, 0xe0, 0x00, 0x00, 0x01, 0x00, 0x00, 0x00
        /*004c*/ 	.byte	0x80, 0xe0, 0x00, 0x00, 0x01, 0x00, 0x00, 0x00, 0x70, 0xfa, 0x00, 0x00, 0x01, 0x00, 0x00, 0x00
        /*005c*/ 	.byte	0xb0, 0xfa, 0x00, 0x00, 0x01, 0x00, 0x00, 0x00, 0xe0, 0xfa, 0x00, 0x00


	//----- nvinfo : EIATTR_MERCURY_ISA_VERSION
	.align		4
.L_184:
        /*0068*/ 	.byte	0x03, 0x5f
        /*006a*/ 	.short	0x0101


	//----- nvinfo : EIATTR_COOP_GROUP_MASK_REGIDS
	.align		4
        /*006c*/ 	.byte	0x04, 0x29
        /*006e*/ 	.short	(.L_186 - .L_185)


	//   ....[0]....
.L_185:
        /*0070*/ 	.word	0xffffffff


	//   ....[1]....
        /*0074*/ 	.word	0xffffffff


	//   ....[2]....
        /*0078*/ 	.word	0xffffffff


	//   ....[3]....
        /*007c*/ 	.word	0xffffffff


	//   ....[4]....
        /*0080*/ 	.word	0xffffffff


	//   ....[5]....
        /*0084*/ 	.word	0xffffffff


	//   ....[6]....
        /*0088*/ 	.word	0xffffffff


	//   ....[7]....
        /*008c*/ 	.word	0xffffffff


	//   ....[8]....
        /*0090*/ 	.word	0xffffffff


	//   ....[9]....
        /*0094*/ 	.word	0xffffffff


	//   ....[10]....
        /*0098*/ 	.word	0xffffffff


	//   ....[11]....
        /*009c*/ 	.word	0xffffffff


	//   ....[12]....
        /*00a0*/ 	.word	0xffffffff


	//   ....[13]....
        /*00a4*/ 	.word	0xffffffff


	//   ....[14]....
        /*00a8*/ 	.word	0xffffffff


	//   ....[15]....
        /*00ac*/ 	.word	0xffffffff


	//----- nvinfo : EIATTR_COOP_GROUP_INSTR_OFFSETS
	.align		4
.L_186:
        /*00b0*/ 	.byte	0x04, 0x28
        /*00b2*/ 	.short	(.L_188 - .L_187)


	//   ....[0]....
.L_187:
        /*00b4*/ 	.word	0x00005b80


	//   ....[1]....
        /*00b8*/ 	.word	0x00005ba0


	//   ....[2]....
        /*00bc*/ 	.word	0x00005c40


	//   ....[3]....
        /*00c0*/ 	.word	0x00005c50


	//   ....[4]....
        /*00c4*/ 	.word	0x00009a70


	//   ....[5]....
        /*00c8*/ 	.word	0x00009a80


	//   ....[6]....
        /*00cc*/ 	.word	0x00009ab0


	//   ....[7]....
        /*00d0*/ 	.word	0x00009ac0


	//   ....[8]....
        /*00d4*/ 	.word	0x0000e000


	//   ....[9]....
        /*00d8*/ 	.word	0x0000e020


	//   ....[10]....
        /*00dc*/ 	.word	0x0000e0b0


	//   ....[11]....
        /*00e0*/ 	.word	0x0000e0c0


	//   ....[12]....
        /*00e4*/ 	.word	0x0000ffc0


	//   ....[13]....
        /*00e8*/ 	.word	0x0000ffe0


	//   ....[14]....
        /*00ec*/ 	.word	0x00010080


	//   ....[15]....
        /*00f0*/ 	.word	0x000101b0


	//----- nvinfo : EIATTR_EXIT_INSTR_OFFSETS
	.align		4
.L_188:
        /*00f4*/ 	.byte	0x04, 0x1c
        /*00f6*/ 	.short	(.L_190 - .L_189)


	//   ....[0]....
.L_189:
        /*00f8*/ 	.word	0x000004c0


	//   ....[1]....
        /*00fc*/ 	.word	0x00011ff0


	//   ....[2]....
        /*0100*/ 	.word	0x00012140


	//   ....[3]....
        /*0104*/ 	.word	0x00012160


	//   ....[4]....
        /*0108*/ 	.word	0x00012e00


	//   ....[5]....
        /*010c*/ 	.word	0x00012e90


	//----- nvinfo : EIATTR_CRS_STACK_SIZE
	.align		4
.L_190:
        /*0110*/ 	.byte	0x04, 0x1e
        /*0112*/ 	.short	(.L_192 - .L_191)
.L_191:
        /*0114*/ 	.word	0x00000000


	//----- nvinfo : EIATTR_CBANK_PARAM_SIZE
	.align		4
.L_192:
        /*0118*/ 	.byte	0x03, 0x19
        /*011a*/ 	.short	0x01d0


	//----- nvinfo : EIATTR_PARAM_CBANK
	.align		4
        /*011c*/ 	.byte	0x04, 0x0a
        /*011e*/ 	.short	(.L_194 - .L_193)
	.align		4
.L_193:
        /*0120*/ 	.word	index@(.nv.constant0._ZN5flash16flash_fwd_kernelI23Flash_fwd_kernel_traitsILi256ELi64ELi64ELi4ELb0ELb0EN7cutlass6half_tE19Flash_kernel_traitsILi256ELi64ELi64ELi4ES3_EELb0ELb1ELb0ELb1ELb0ELb0ELb0ELb0EEEvNS_16Flash_fwd_paramsE)
        /*0124*/ 	.short	0x0210
        /*0126*/ 	.short	0x01d0


	//----- nvinfo : EIATTR_SW_WAR
	.align		4
.L_194:
        /*0128*/ 	.byte	0x04, 0x36
        /*012a*/ 	.short	(.L_196 - .L_195)
.L_195:
        /*012c*/ 	.word	0x00000008
.L_196:


//--------------------- .nv.info._ZN5flash16flash_fwd_kernelI23Flash_fwd_kernel_traitsILi256ELi128ELi64ELi8ELb0ELb0EN7cutlass6half_tE19Flash_kernel_traitsILi256ELi128ELi64ELi8ES3_EELb0ELb1ELb0ELb0ELb0ELb1ELb0ELb0EEEvNS_16Flash_fwd_paramsE --------------------------
	.section	.nv.info._ZN5flash16flash_fwd_kernelI23Flash_fwd_kernel_traitsILi256ELi128ELi64ELi8ELb0ELb0EN7cutlass6half_tE19Flash_kernel_traitsILi256ELi128ELi64ELi8ES3_EELb0ELb1ELb0ELb0ELb0ELb1ELb0ELb0EEEvNS_16Flash_fwd_paramsE,"",@"SHT_CUDA_INFO"
	.sectionflags	@""
	.align	4


	//----- nvinfo : EIATTR_CUDA_API_VERSION
	.align		4
        /*0000*/ 	.byte	0x04, 0x37
        /*0002*/ 	.short	(.L_198 - .L_197)
.L_197:
        /*0004*/ 	.word	0x00000082


	//----- nvinfo : EIATTR_KPARAM_INFO
	.align		4
.L_198:
        /*0008*/ 	.byte	0x04, 0x17
        /*000a*/ 	.short	(.L_200 - .L_199)
.L_199:
        /*000c*/ 	.word	0x00000000
        /*0010*/ 	.short	0x0000
        /*0012*/ 	.short	0x0000
        /*0014*/ 	.byte	0x00, 0xf0, 0x41, 0x07


	//----- nvinfo : EIATTR_SPARSE_MMA_MASK
	.align		4
.L_200:
        /*0018*/ 	.byte	0x03, 0x50
        /*001a*/ 	.short	0x0000


	//----- nvinfo : EIATTR_MAXREG_COUNT
	.align		4
        /*001c*/ 	.byte	0x03, 0x1b
        /*001e*/ 	.short	0x00ff


	//----- nvinfo : EIATTR_NUM_BARRIERS
	.align		4
        /*0020*/ 	.byte	0x02, 0x4c
        /*0022*/ 	.byte	0x01
	.zero		1


	//----- nvinfo : EIATTR_MERCURY_ISA_VERSION
	.align		4
        /*0024*/ 	.byte	0x03, 0x5f
        /*0026*/ 	.short	0x0101


	//----- nvinfo : EIATTR_COOP_GROUP_MASK_REGIDS
	.align		4
        /*0028*/ 	.byte	0x04, 0x29
        /*002a*/ 	.short	(.L_202 - .L_201)


	//   ....[0]....
.L_201:
        /*002c*/ 	.word	0xffffffff


	//   ....[1]....
        /*0030*/ 	.word	0xffffffff


	//   ....[2]....
        /*0034*/ 	.word	0xffffffff


	//   ....[3]....
        /*0038*/ 	.word	0xffffffff


	//   ....[4]....
        /*003c*/ 	.word	0xffffffff


	//   ....[5]....
        /*0040*/ 	.word	0xffffffff


	//   ....[6]....
        /*0044*/ 	.word	0xffffffff


	//   ....[7]....
        /*0048*/ 	.word	0xffffffff


	//   ....[8]....
        /*004c*/ 	.word	0xffffffff


	//   ....[9]....
        /*0050*/ 	.word	0xffffffff


	//   ....[10]....
        /*0054*/ 	.word	0xffffffff


	//   ....[11]....
        /*0058*/ 	.word	0xffffffff


	//   ....[12]....
        /*005c*/ 	.word	0xffffffff


	//   ....[13]....
        /*0060*/ 	.word	0xffffffff


	//   ....[14]....
        /*0064*/ 	.word	0xffffffff


	//   ....[15]....
        /*0068*/ 	.word	0xffffffff


	//   ....[16]....
        /*006c*/ 	.word	0xffffffff


	//   ....[17]....
        /*0070*/ 	.word	0xffffffff


	//   ....[18]....
        /*0074*/ 	.word	0xffffffff


	//   ....[19]....
        /*0078*/ 	.word	0xffffffff


	//----- nvinfo : EIATTR_COOP_GROUP_INSTR_OFFSETS
	.align		4
.L_202:
        /*007c*/ 	.byte	0x04, 0x28
        /*007e*/ 	.short	(.L_204 - .L_203)


	//   ....[0]....
.L_203:
        /*0080*/ 	.word	0x000031a0


	//   ....[1]....
        /*0084*/ 	.word	0x000032a0


	//   ....[2]....
        /*0088*/ 	.word	0x000032d0


	//   ....[3]....
        /*008c*/ 	.word	0x000033d0


	//   ....[4]....
        /*0090*/ 	.word	0x00005f20


	//   ....[5]....
        /*0094*/ 	.word	0x00006000


	//   ....[6]....
        /*0098*/ 	.word	0x00006010


	//   ....[7]....
        /*009c*/ 	.word	0x00006040


	//   ....[8]....
        /*00a0*/ 	.word	0x00009400


	//   ....[9]....
        /*00a4*/ 	.word	0x000094e0


	//   ....[10]....
        /*00a8*/ 	.word	0x00009500


	//   ....[11]....
        /*00ac*/ 	.word	0x00009520


	//   ....[12]....
        /*00b0*/ 	.word	0x0000c4d0


	//   ....[13]....
        /*00b4*/ 	.word	0x0000c4f0


	//   ....[14]....
        /*00b8*/ 	.word	0x0000c590


	//   ....[15]....
        /*00bc*/ 	.word	0x0000c5a0


	//   ....[16]....
        /*00c0*/ 	.word	0x0000e170


	//   ....[17]....
        /*00c4*/ 	.word	0x0000e1b0


	//   ....[18]....
        /*00c8*/ 	.word	0x0000e220


	//   ....[19]....
        /*00cc*/ 	.word	0x0000e230


	//----- nvinfo : EIATTR_EXIT_INSTR_OFFSETS
	.align		4
.L_204:
        /*00d0*/ 	.byte	0x04, 0x1c
        /*00d2*/ 	.short	(.L_206 - .L_205)


	//   ....[0]....
.L_205:
        /*00d4*/ 	.word	0x000004c0


	//   ....[1]....
        /*00d8*/ 	.word	0x000100c0


	//   ....[2]....
        /*00dc*/ 	.word	0x000101d0


	//   ....[3]....
        /*00e0*/ 	.word	0x00010d10


	//   ....[4]....
        /*00e4*/ 	.word	0x00010da0


	//----- nvinfo : EIATTR_CRS_STACK_SIZE
	.align		4
.L_206:
        /*00e8*/ 	.byte	0x04, 0x1e
        /*00ea*/ 	.short	(.L_208 - .L_207)
.L_207:
        /*00ec*/ 	.word	0x00000000


	//----- nvinfo : EIATTR_CBANK_PARAM_SIZE
	.align		4
.L_208:
        /*00f0*/ 	.byte	0x03, 0x19
        /*00f2*/ 	.short	0x01d0


	//----- nvinfo : EIATTR_PARAM_CBANK
	.align		4
        /*00f4*/ 	.byte	0x04, 0x0a
        /*00f6*/ 	.short	(.L_210 - .L_209)
	.align		4
.L_209:
        /*00f8*/ 	.word	index@(.nv.constant0._ZN5flash16flash_fwd_kernelI23Flash_fwd_kernel_traitsILi256ELi128ELi64ELi8ELb0ELb0EN7cutlass6half_tE19Flash_kernel_traitsILi256ELi128ELi64ELi8ES3_EELb0ELb1ELb0ELb0ELb0ELb1ELb0ELb0EEEvNS_16Flash_fwd_paramsE)
        /*00fc*/ 	.short	0x0210
        /*00fe*/ 	.short	0x01d0


	//----- nvinfo : EIATTR_SW_WAR
	.align		4
.L_210:
        /*0100*/ 	.byte	0x04, 0x36
        /*0102*/ 	.short	(.L_212 - .L_211)
.L_211:
        /*0104*/ 	.word	0x00000008
.L_212:


//--------------------- .nv.info._ZN5flash16flash_fwd_kernelI23Flash_fwd_kernel_traitsILi256ELi128ELi64ELi8ELb0ELb0EN7cutlass6half_tE19Flash_kernel_traitsILi256ELi128ELi64ELi8ES3_EELb0ELb1ELb0ELb0ELb0ELb0ELb0ELb0EEEvNS_16Flash_fwd_paramsE --------------------------
	.section	.nv.info._ZN5flash16flash_fwd_kernelI23Flash_fwd_kernel_traitsILi256ELi128ELi64ELi8ELb0ELb0EN7cutlass6half_tE19Flash_kernel_traitsILi256ELi128ELi64ELi8ES3_EELb0ELb1ELb0ELb0ELb0ELb0ELb0ELb0EEEvNS_16Flash_fwd_paramsE,"",@"SHT_CUDA_INFO"
	.sectionflags	@""
	.align	4


	//----- nvinfo : EIATTR_CUDA_API_VERSION
	.align		4
        /*0000*/ 	.byte	0x04, 0x37
        /*0002*/ 	.short	(.L_214 - .L_213)
.L_213:
        /*0004*/ 	.word	0x00000082


	//----- nvinfo : EIATTR_KPARAM_INFO
	.align		4
.L_214:
        /*0008*/ 	.byte	0x04, 0x17
        /*000a*/ 	.short	(.L_216 - .L_215)
.L_215:
        /*000c*/ 	.word	0x00000000
        /*0010*/ 	.short	0x0000
        /*0012*/ 	.short	0x0000
        /*0014*/ 	.byte	0x00, 0xf0, 0x41, 0x07


	//----- nvinfo : EIATTR_SPARSE_MMA_MASK
	.align		4
.L_216:
        /*0018*/ 	.byte	0x03, 0x50
        /*001a*/ 	.short	0x0000


	//----- nvinfo : EIATTR_MAXREG_COUNT
	.align		4
        /*001c*/ 	.byte	0x03, 0x1b
        /*001e*/ 	.short	0x00ff


	//----- nvinfo : EIATTR_NUM_BARRIERS
	.align		4
        /*0020*/ 	.byte	0x02, 0x4c
        /*0022*/ 	.byte	0x01
	.zero		1


	//----- nvinfo : EIATTR_ANNOTATIONS
	.align		4
        /*0024*/ 	.byte	0x04, 0x55
        /*0026*/ 	.short	(.L_218 - .L_217)


	//   ....[0]....
.L_217:
        /*0028*/ 	.word	0x00000001
        /*002c*/ 	.byte	0xe0, 0x5b, 0x00, 0x00, 0x01, 0x00, 0x00, 0x00, 0xf0, 0x5b, 0x00, 0x00, 0x01, 0x00, 0x00, 0x00
        /*003c*/ 	.byte	0x00, 0x6a, 0x00, 0x00, 0x01, 0x00, 0x00, 0x00, 0x20, 0x6a, 0x00, 0x00


	//----- nvinfo : EIATTR_MERCURY_ISA_VERSION
	.align		4
.L_218:
        /*0048*/ 	.byte	0x03, 0x5f
        /*004a*/ 	.short	0x0101


	//----- nvinfo : EIATTR_COOP_GROUP_MASK_REGIDS
	.align		4
        /*004c*/ 	.byte	0x04, 0x29
        /*004e*/ 	.short	(.L_220 - .L_219)


	//   ....[0]....
.L_219:
        /*0050*/ 	.word	0xffffffff


	//   ....[1]....
        /*0054*/ 	.word	0xffffffff


	//   ....[2]....
        /*0058*/ 	.word	0xffffffff


	//   ....[3]....
        /*005c*/ 	.word	0xffffffff


	//   ....[4]....
        /*0060*/ 	.word	0xffffffff


	//   ....[5]....
        /*0064*/ 	.word	0xffffffff


	//   ....[6]....
        /*0068*/ 	.word	0xffffffff


	//   ....[7]....
        /*006c*/ 	.word	0xffffffff


	//   ....[8]....
        /*0070*/ 	.word	0xffffffff


	//   ....[9]....
        /*0074*/ 	.word	0xffffffff


	//   ....[10]....
        /*0078*/ 	.word	0xffffffff


	//   ....[11]....
        /*007c*/ 	.word	0xffffffff


	//   ....[12]....
        /*0080*/ 	.word	0xffffffff


	//   ....[13]....
        /*0084*/ 	.word	0xffffffff


	//   ....[14]....
        /*0088*/ 	.word	0xffffffff


	//   ....[15]....
        /*008c*/ 	.word	0xffffffff


	//   ....[16]....
        /*0090*/ 	.word	0xffffffff


	//   ....[17]....
        /*0094*/ 	.word	0xffffffff


	//   ....[18]....
        /*0098*/ 	.word	0xffffffff


	//   ....[19]....
        /*009c*/ 	.word	0xffffffff


	//----- nvinfo : EIATTR_COOP_GROUP_INSTR_OFFSETS
	.align		4
.L_220:
        /*00a0*/ 	.byte	0x04, 0x28
        /*00a2*/ 	.short	(.L_222 - .L_221)


	//   ....[0]....
.L_221:
        /*00a4*/ 	.word	0x000046b0


	//   ....[1]....
        /*00a8*/ 	.word	0x000046d0


	//   ....[2]....
        /*00ac*/ 	.word	0x00004770


	//   ....[3]....
        /*00b0*/ 	.word	0x00004780


	//   ....[4]....
        /*00b4*/ 	.word	0x000079c0


	//   ....[5]....
        /*00b8*/ 	.word	0x000079d0


	//   ....[6]....
        /*00bc*/ 	.word	0x00007a00


	//   ....[7]....
        /*00c0*/ 	.word	0x00007a10


	//   ....[8]....
        /*00c4*/ 	.word	0x0000b540


	//   ....[9]....
        /*00c8*/ 	.word	0x0000b550


	//   ....[10]....
        /*00cc*/ 	.word	0x0000b580


	//   ....[11]....
        /*00d0*/ 	.word	0x0000b590


	//   ....[12]....
        /*00d4*/ 	.word	0x0000ed60


	//   ....[13]....
        /*00d8*/ 	.word	0x0000ed80


	//   ....[14]....
        /*00dc*/ 	.word	0x0000ede0


	//   ....[15]....
        /*00e0*/ 	.word	0x0000edf0


	//   ....[16]....
        /*00e4*/ 	.word	0x00010a50


	//   ....[17]....
        /*00e8*/ 	.word	0x00010a60


	//   ....[18]....
        /*00ec*/ 	.word	0x00010b40


	//   ....[19]....
        /*00f0*/ 	.word	0x00010c50


	//----- nvinfo : EIATTR_EXIT_INSTR_OFFSETS
	.align		4
.L_222:
        /*00f4*/ 	.byte	0x04, 0x1c
        /*00f6*/ 	.short	(.L_224 - .L_223)


	//   ....[0]....
.L_223:
        /*00f8*/ 	.word	0x000004c0


	//   ....[1]....
        /*00fc*/ 	.word	0x00012aa0


	//   ....[2]....
        /*0100*/ 	.word	0x00012bf0


	//   ....[3]....
        /*0104*/ 	.word	0x00012c10


	//   ....[4]....
        /*0108*/ 	.word	0x000138c0


	//   ....[5]....
        /*010c*/ 	.word	0x00013950


	//----- nvinfo : EIATTR_CRS_STACK_SIZE
	.align		4
.L_224:
        /*0110*/ 	.byte	0x04, 0x1e
        /*0112*/ 	.short	(.L_226 - .L_225)
.L_225:
        /*0114*/ 	.word	0x00000000


	//----- nvinfo : EIATTR_CBANK_PARAM_SIZE
	.align		4
.L_226:
        /*0118*/ 	.byte	0x03, 0x19
        /*011a*/ 	.short	0x01d0


	//----- nvinfo : EIATTR_PARAM_CBANK
	.align		4
        /*011c*/ 	.byte	0x04, 0x0a
        /*011e*/ 	.short	(.L_228 - .L_227)
	.align		4
.L_227:
        /*0120*/ 	.word	index@(.nv.constant0._ZN5flash16flash_fwd_kernelI23Flash_fwd_kernel_traitsILi256ELi128ELi64ELi8ELb0ELb0EN7cutlass6half_tE19Flash_kernel_traitsILi256ELi128ELi64ELi8ES3_EELb0ELb1ELb0ELb0ELb0ELb0ELb0ELb0EEEvNS_16Flash_fwd_paramsE)
        /*0124*/ 	.short	0x0210
        /*0126*/ 	.short	0x01d0


	//----- nvinfo : EIATTR_SW_WAR
	.align		4
.L_228:
        /*0128*/ 	.byte	0x04, 0x36
        /*012a*/ 	.short	(.L_230 - .L_229)
.L_229:
        /*012c*/ 	.word	0x00000008
.L_230:


//--------------------- .nv.info._ZN5flash16flash_fwd_kernelI23Flash_fwd_kernel_traitsILi256ELi128ELi64ELi8ELb0ELb0EN7cutlass6half_tE19Flash_kernel_traitsILi256ELi128ELi64ELi8ES3_EELb0ELb1ELb0ELb1ELb0ELb0ELb0ELb0EEEvNS_16Flash_fwd_paramsE --------------------------
	.section	.nv.info._ZN5flash16flash_fwd_kernelI23Flash_fwd_kernel_traitsILi256ELi128ELi64ELi8ELb0ELb0EN7cutlass6half_tE19Flash_kernel_traitsILi256ELi128ELi64ELi8ES3_EELb0ELb1ELb0ELb1ELb0ELb0ELb0ELb0EEEvNS_16Flash_fwd_paramsE,"",@"SHT_CUDA_INFO"
	.sectionflags	@""
	.align	4


	//----- nvinfo : EIATTR_CUDA_API_VERSION
	.align		4
        /*0000*/ 	.byte	0x04, 0x37
        /*0002*/ 	.short	(.L_232 - .L_231)
.L_231:
        /*0004*/ 	.word	0x00000082


	//----- nvinfo : EIATTR_KPARAM_INFO
	.align		4
.L_232:
        /*0008*/ 	.byte	0x04, 0x17
        /*000a*/ 	.short	(.L_234 - .L_233)
.L_233:
        /*000c*/ 	.word	0x00000000
        /*0010*/ 	.short	0x0000
        /*0012*/ 	.short	0x0000
        /*0014*/ 	.byte	0x00, 0xf0, 0x41, 0x07


	//----- nvinfo : EIATTR_SPARSE_MMA_MASK
	.align		4
.L_234:
        /*0018*/ 	.byte	0x03, 0x50
        /*001a*/ 	.short	0x0000


	//----- nvinfo : EIATTR_MAXREG_COUNT
	.align		4
        /*001c*/ 	.byte	0x03, 0x1b
        /*001e*/ 	.short	0x00ff


	//----- nvinfo : EIATTR_NUM_BARRIERS
	.align		4
        /*0020*/ 	.byte	0x02, 0x4c
        /*0022*/ 	.byte	0x01
	.zero		1


	//----- nvinfo : EIATTR_ANNOTATIONS
	.align		4
        /*0024*/ 	.byte	0x04, 0x55
        /*0026*/ 	.short	(.L_236 - .L_235)


	//   ....[0]....
.L_235:
        /*0028*/ 	.word	0x00000001
        /*002c*/ 	.byte	0x10, 0x0d, 0x00, 0x00, 0x01, 0x00, 0x00, 0x00, 0x50, 0x0d, 0x00, 0x00, 0x01, 0x00, 0x00, 0x00
        /* <DEDUP_REMOVED lines=32> */
        /*023c*/ 	.byte	0xf0, 0x58, 0x01, 0x00, 0x01, 0x00, 0x00, 0x00, 0x00, 0x59, 0x01, 0x00


	//----- nvinfo : EIATTR_MERCURY_ISA_VERSION
	.align		4
.L_236:
        /*0248*/ 	.byte	0x03, 0x5f
        /*024a*/ 	.short	0x0101


	//----- nvinfo : EIATTR_COOP_GROUP_MASK_REGIDS
	.align		4
        /*024c*/ 	.byte	0x04, 0x29
        /*024e*/ 	.short	(.L_238 - .L_237)


	//   ....[0]....
.L_237:
        /*0250*/ 	.word	0xffffffff


	//   ....[1]....
        /*0254*/ 	.word	0xffffffff


	//   ....[2]....
        /*0258*/ 	.word	0xffffffff


	//   ....[3]....
        /*025c*/ 	.word	0xffffffff


	//   ....[4]....
        /*0260*/ 	.word	0xffffffff


	//   ....[5]....
        /*0264*/ 	.word	0xffffffff


	//   ....[6]....
        /*0268*/ 	.word	0xffffffff


	//   ....[7]....
        /*026c*/ 	.word	0xffffffff


	//   ....[8]....
        /*0270*/ 	.word	0xffffffff


	//   ....[9]....
        /*0274*/ 	.word	0xffffffff


	//   ....[10]....
        /*0278*/ 	.word	0xffffffff


	//   ....[11]....
        /*027c*/ 	.word	0xffffffff


	//   ....[12]....
        /*0280*/ 	.word	0xffffffff


	//   ....[13]....
        /*0284*/ 	.word	0xffffffff


	//   ....[14]....
        /*0288*/ 	.word	0xffffffff


	//   ....[15]....
        /*028c*/ 	.word	0xffffffff


	//   ....[16]....
        /*0290*/ 	.word	0xffffffff


	//   ....[17]....
        /*0294*/ 	.word	0xffffffff


	//   ....[18]....
        /*0298*/ 	.word	0xffffffff


	//   ....[19]....
        /*029c*/ 	.word	0xffffffff


	//----- nvinfo : EIATTR_COOP_GROUP_INSTR_OFFSETS
	.align		4
.L_238:
        /*02a0*/ 	.byte	0x04, 0x28
        /*02a2*/ 	.short	(.L_240 - .L_239)


	//   ....[0]....
.L_239:
        /*02a4*/ 	.word	0x00004d50


	//   ....[1]....
        /*02a8*/ 	.word	0x00004d90


	//   ....[2]....
        /*02ac*/ 	.word	0x00004dc0


	//   ....[3]....
        /*02b0*/ 	.word	0x00004e20


	//   ....[4]....
        /*02b4*/ 	.word	0x000093f0


	//   ....[5]....
        /*02b8*/ 	.word	0x00009440


	//   ....[6]....
        /*02bc*/ 	.word	0x00009460


	//   ....[7]....
        /*02c0*/ 	.word	0x00009480


	//   ....[8]....
        /*02c4*/ 	.word	0x0000d9d0


	//   ....[9]....
        /*02c8*/ 	.word	0x0000da20


	//   ....[10]....
        /*02cc*/ 	.word	0x0000da40


	//   ....[11]....
        /*02d0*/ 	.word	0x0000da60


	//   ....[12]....
        /*02d4*/ 	.word	0x00012200


	//   ....[13]....
        /*02d8*/ 	.word	0x00012220


	//   ....[14]....
        /*02dc*/ 	.word	0x00012270


	//   ....[15]....
        /*02e0*/ 	.word	0x00012280


	//   ....[16]....
        /*02e4*/ 	.word	0x00013ee0


	//   ....[17]....
        /*02e8*/ 	.word	0x00013f00


	//   ....[18]....
        /*02ec*/ 	.word	0x000140d0


	//   ....[19]....
        /*02f0*/ 	.word	0x000140e0


	//----- nvinfo : EIATTR_EXIT_INSTR_OFFSETS
	.align		4
.L_240:
        /*02f4*/ 	.byte	0x04, 0x1c
        /*02f6*/ 	.short	(.L_242 - .L_241)


	//   ....[0]....
.L_241:
        /*02f8*/ 	.word	0x000004c0


	//   ....[1]....
        /*02fc*/ 	.word	0x00015f50


	//   ....[2]....
        /*0300*/ 	.word	0x000160a0


	//   ....[3]....
        /*0304*/ 	.word	0x000160c0


	//   ....[4]....
        /*0308*/ 	.word	0x00016d70


	//   ....[5]....
        /*030c*/ 	.word	0x00016e00


	//----- nvinfo : EIATTR_CRS_STACK_SIZE
	.align		4
.L_242:
        /*0310*/ 	.byte	0x04, 0x1e
        /*0312*/ 	.short	(.L_244 - .L_243)
.L_243:
        /*0314*/ 	.word	0x00000000


	//----- nvinfo : EIATTR_CBANK_PARAM_SIZE
	.align		4
.L_244:
        /*0318*/ 	.byte	0x03, 0x19
        /*031a*/ 	.short	0x01d0


	//----- nvinfo : EIATTR_PARAM_CBANK
	.align		4
        /*031c*/ 	.byte	0x04, 0x0a
        /*031e*/ 	.short	(.L_246 - .L_245)
	.align		4
.L_245:
        /*0320*/ 	.word	index@(.nv.constant0._ZN5flash16flash_fwd_kernelI23Flash_fwd_kernel_traitsILi256ELi128ELi64ELi8ELb0ELb0EN7cutlass6half_tE19Flash_kernel_traitsILi256ELi128ELi64ELi8ES3_EELb0ELb1ELb0ELb1ELb0ELb0ELb0ELb0EEEvNS_16Flash_fwd_paramsE)
        /*0324*/ 	.short	0x0210
        /*0326*/ 	.short	0x01d0


	//----- nvinfo : EIATTR_SW_WAR
	.align		4
.L_246:
        /*0328*/ 	.byte	0x04, 0x36
        /*032a*/ 	.short	(.L_248 - .L_247)
.L_247:
        /*032c*/ 	.word	0x00000008
.L_248:


//--------------------- .nv.info._ZN5flash16flash_fwd_kernelI23Flash_fwd_kernel_traitsILi256ELi64ELi64ELi4ELb0ELb0EN7cutlass6half_tE19Flash_kernel_traitsILi256ELi64ELi64ELi4ES3_EELb1ELb1ELb0ELb0ELb0ELb0ELb0ELb0EEEvNS_16Flash_fwd_paramsE --------------------------
	.section	.nv.info._ZN5flash16flash_fwd_kernelI23Flash_fwd_kernel_traitsILi256ELi64ELi64ELi4ELb0ELb0EN7cutlass6half_tE19Flash_kernel_traitsILi256ELi64ELi64ELi4ES3_EELb1ELb1ELb0ELb0ELb0ELb0ELb0ELb0EEEvNS_16Flash_fwd_paramsE,"",@"SHT_CUDA_INFO"
	.sectionflags	@""
	.align	4


	//----- nvinfo : EIATTR_CUDA_API_VERSION
	.align		4
        /*0000*/ 	.byte	0x04, 0x37
        /*0002*/ 	.short	(.L_250 - .L_249)
.L_249:
        /*0004*/ 	.word	0x00000082


	//----- nvinfo : EIATTR_KPARAM_INFO
	.align		4
.L_250:
        /*0008*/ 	.byte	0x04, 0x17
        /*000a*/ 	.short	(.L_252 - .L_251)
.L_251:
        /*000c*/ 	.word	0x00000000
        /*0010*/ 	.short	0x0000
        /*0012*/ 	.short	0x0000
        /*0014*/ 	.byte	0x00, 0xf0, 0x41, 0x07


	//----- nvinfo : EIATTR_SPARSE_MMA_MASK
	.align		4
.L_252:
        /*0018*/ 	.byte	0x03, 0x50
        /*001a*/ 	.short	0x0000


	//----- nvinfo : EIATTR_MAXREG_COUNT
	.align		4
        /*001c*/ 	.byte	0x03, 0x1b
        /*001e*/ 	.short	0x00ff


	//----- nvinfo : EIATTR_NUM_BARRIERS
	.align		4
        /*0020*/ 	.byte	0x02, 0x4c
        /*0022*/ 	.byte	0x01
	.zero		1


	//----- nvinfo : EIATTR_ANNOTATIONS
	.align		4
        /*0024*/ 	.byte	0x04, 0x55
        /*0026*/ 	.short	(.L_254 - .L_253)


	//   ....[0]....
.L_253:
        /*0028*/ 	.word	0x00000001
        /*002c*/ 	.byte	0xa0, 0x2b, 0x00, 0x00, 0x01, 0x00, 0x00, 0x00, 0xb0, 0x6f, 0x00, 0x00, 0x01, 0x00, 0x00, 0x00
        /*003c*/ 	.byte	0x70, 0xbe, 0x00, 0x00, 0x01, 0x00, 0x00, 0x00, 0x80, 0xc7, 0x00, 0x00, 0x01, 0x00, 0x00, 0x00
        /*004c*/ 	.byte	0xc0, 0xc7, 0x00, 0x00, 0x01, 0x00, 0x00, 0x00, 0xb0, 0xd0, 0x00, 0x00, 0x01, 0x00, 0x00, 0x00
        /*005c*/ 	.byte	0x20, 0xd2, 0x00, 0x00, 0x01, 0x00, 0x00, 0x00, 0xf0, 0xe8, 0x00, 0x00, 0x01, 0x00, 0x00, 0x00
        /*006c*/ 	.byte	0x30, 0x06, 0x01, 0x00, 0x01, 0x00, 0x00, 0x00, 0x00, 0x13, 0x01, 0x00, 0x01, 0x00, 0x00, 0x00
        /*007c*/ 	.byte	0xb0, 0x13, 0x01, 0x00


	//----- nvinfo : EIATTR_MERCURY_ISA_VERSION
	.align		4
.L_254:
        /*0080*/ 	.byte	0x03, 0x5f
        /*0082*/ 	.short	0x0101


	//----- nvinfo : EIATTR_COOP_GROUP_MASK_REGIDS
	.align		4
        /*0084*/ 	.byte	0x04, 0x29
        /*0086*/ 	.short	(.L_256 - .L_255)


	//   ....[0]....
.L_255:
        /*0088*/ 	.word	0xffffffff


	//   ....[1]....
        /*008c*/ 	.word	0xffffffff


	//   ....[2]....
        /*0090*/ 	.word	0xffffffff


	//   ....[3]....
        /*0094*/ 	.word	0xffffffff


	//   ....[4]....
        /*0098*/ 	.word	0xffffffff


	//   ....[5]....
        /*009c*/ 	.word	0xffffffff


	//   ....[6]....
        /*00a0*/ 	.word	0xffffffff


	//   ....[7]....
        /*00a4*/ 	.word	0xffffffff


	//   ....[8]....
        /*00a8*/ 	.word	0xffffffff


	//   ....[9]....
        /*00ac*/ 	.word	0xffffffff


	//   ....[10]....
        /*00b0*/ 	.word	0xffffffff


	//   ....[11]....
        /*00b4*/ 	.word	0xffffffff


	//   ....[12]....
        /*00b8*/ 	.word	0xffffffff


	//   ....[13]....
        /*00bc*/ 	.word	0xffffffff


	//   ....[14]....
        /*00c0*/ 	.word	0xffffffff


	//   ....[15]....
        /*00c4*/ 	.word	0xffffffff


	//----- nvinfo : EIATTR_COOP_GROUP_INSTR_OFFSETS
	.align		4
.L_256:
        /*00c8*/ 	.byte	0x04, 0x28
        /*00ca*/ 	.short	(.L_258 - .L_257)


	//   ....[0]....
.L_257:
        /*00cc*/ 	.word	0x00005af0


	//   ....[1]....
        /*00d0*/ 	.word	0x00005c10


	//   ....[2]....
        /*00d4*/ 	.word	0x00005c50


	//   ....[3]....
        /*00d8*/ 	.word	0x00005cf0


	//   ....[4]....
        /*00dc*/ 	.word	0x0000a060


	//   ....[5]....
        /*00e0*/ 	.word	0x0000a070


	//   ....[6]....
        /*00e4*/ 	.word	0x0000a0f0


	//   ....[7]....
        /*00e8*/ 	.word	0x0000a130


	//   ....[8]....
        /*00ec*/ 	.word	0x0000eb90


	//   ....[9]....
        /*00f0*/ 	.word	0x0000ec90


	//   ....[10]....
        /*00f4*/ 	.word	0x0000ed60


	//   ....[11]....
        /*00f8*/ 	.word	0x0000ed70


	//   ....[12]....
        /*00fc*/ 	.word	0x000113f0


	//   ....[13]....
        /*0100*/ 	.word	0x00011450


	//   ....[14]....
        /*0104*/ 	.word	0x00011470


	//   ....[15]....
        /*0108*/ 	.word	0x00011480


	//----- nvinfo : EIATTR_EXIT_INSTR_OFFSETS
	.align		4
.L_258:
        /*010c*/ 	.byte	0x04, 0x1c
        /*010e*/ 	.short	(.L_260 - .L_259)


	//   ....[0]....
.L_259:
        /*0110*/ 	.word	0x00000710


	//   ....[1]....
        /*0114*/ 	.word	0x00013450


	//   ....[2]....
        /*0118*/ 	.word	0x000135a0


	//   ....[3]....
        /*011c*/ 	.word	0x000135c0


	//   ....[4]....
        /*0120*/ 	.word	0x00014240


	//   ....[5]....
        /*0124*/ 	.word	0x000142d0


	//----- nvinfo : EIATTR_CRS_STACK_SIZE
	.align		4
.L_260:
        /*0128*/ 	.byte	0x04, 0x1e
        /*012a*/ 	.short	(.L_262 - .L_261)
.L_261:
        /*012c*/ 	.word	0x00000000


	//----- nvinfo : EIATTR_CBANK_PARAM_SIZE
	.align		4
.L_262:
        /*0130*/ 	.byte	0x03, 0x19
        /*0132*/ 	.short	0x01d0


	//----- nvinfo : EIATTR_PARAM_CBANK
	.align		4
        /*0134*/ 	.byte	0x04, 0x0a
        /*0136*/ 	.short	(.L_264 - .L_263)
	.align		4
.L_263:
        /*0138*/ 	.word	index@(.nv.constant0._ZN5flash16flash_fwd_kernelI23Flash_fwd_kernel_traitsILi256ELi64ELi64ELi4ELb0ELb0EN7cutlass6half_tE19Flash_kernel_traitsILi256ELi64ELi64ELi4ES3_EELb1ELb1ELb0ELb0ELb0ELb0ELb0ELb0EEEvNS_16Flash_fwd_paramsE)
        /*013c*/ 	.short	0x0210
        /*013e*/ 	.short	0x01d0


	//----- nvinfo : EIATTR_SW_WAR
	.align		4
.L_264:
        /*0140*/ 	.byte	0x04, 0x36
        /*0142*/ 	.short	(.L_266 - .L_265)
.L_265:
        /*0144*/ 	.word	0x00000008
.L_266:


//--------------------- .nv.info._ZN5flash16flash_fwd_kernelI23Flash_fwd_kernel_traitsILi256ELi64ELi64ELi4ELb0ELb0EN7cutlass6half_tE19Flash_kernel_traitsILi256ELi64ELi64ELi4ES3_EELb1ELb1ELb0ELb0ELb0ELb1ELb0ELb0EEEvNS_16Flash_fwd_paramsE --------------------------
	.section	.nv.info._ZN5flash16flash_fwd_kernelI23Flash_fwd_kernel_traitsILi256ELi64ELi64ELi4ELb0ELb0EN7cutlass6half_tE19Flash_kernel_traitsILi256ELi64ELi64ELi4ES3_EELb1ELb1ELb0ELb0ELb0ELb1ELb0ELb0EEEvNS_16Flash_fwd_paramsE,"",@"SHT_CUDA_INFO"
	.sectionflags	@""
	.align	4


	//----- nvinfo : EIATTR_CUDA_API_VERSION
	.align		4
        /*0000*/ 	.byte	0x04, 0x37
        /*0002*/ 	.short	(.L_268 - .L_267)
.L_267:
        /*0004*/ 	.word	0x00000082


	//----- nvinfo : EIATTR_KPARAM_INFO
	.align		4
.L_268:
        /*0008*/ 	.byte	0x04, 0x17
        /*000a*/ 	.short	(.L_270 - .L_269)
.L_269:
        /*000c*/ 	.word	0x00000000
        /*0010*/ 	.short	0x0000
        /*0012*/ 	.short	0x0000
        /*0014*/ 	.byte	0x00, 0xf0, 0x41, 0x07


	//----- nvinfo : EIATTR_SPARSE_MMA_MASK
	.align		4
.L_270:
        /*0018*/ 	.byte	0x03, 0x50
        /*001a*/ 	.short	0x0000


	//----- nvinfo : EIATTR_MAXREG_COUNT
	.align		4
        /*001c*/ 	.byte	0x03, 0x1b
        /*001e*/ 	.short	0x00ff


	//----- nvinfo : EIATTR_NUM_BARRIERS
	.align		4
        /*0020*/ 	.byte	0x02, 0x4c
        /*0022*/ 	.byte	0x01
	.zero		1


	//----- nvinfo : EIATTR_MERCURY_ISA_VERSION
	.align		4
        /*0024*/ 	.byte	0x03, 0x5f
        /*0026*/ 	.short	0x0101


	//----- nvinfo : EIATTR_INT_WARP_WIDE_INSTR_OFFSETS
	.align		4
        /*0028*/ 	.byte	0x04, 0x31
        /*002a*/ 	.short	(.L_272 - .L_271)


	//   ....[0]....
.L_271:
        /*002c*/ 	.word	0x00001770


	//   ....[1]....
        /*0030*/ 	.word	0x00001a90


	//----- nvinfo : EIATTR_COOP_GROUP_MASK_REGIDS
	.align		4
.L_272:
        /*0034*/ 	.byte	0x04, 0x29
        /*0036*/ 	.short	(.L_274 - .L_273)


	//   ....[0]....
.L_273:
        /*0038*/ 	.word	0xffffffff


	//   ....[1]....
        /*003c*/ 	.word	0xffffffff


	//   ....[2]....
        /*0040*/ 	.word	0xffffffff


	//   ....[3]....
        /*0044*/ 	.word	0xffffffff


	//   ....[4]....
        /*0048*/ 	.word	0xffffffff


	//   ....[5]....
        /*004c*/ 	.word	0xffffffff


	//   ....[6]....
        /*0050*/ 	.word	0xffffffff


	//   ....[7]....
        /*0054*/ 	.word	0xffffffff


	//   ....[8]....
        /*0058*/ 	.word	0xffffffff


	//   ....[9]....
        /*005c*/ 	.word	0xffffffff


	//   ....[10]....
        /*0060*/ 	.word	0xffffffff


	//   ....[11]....
        /*0064*/ 	.word	0xffffffff


	//   ....[12]....
        /*0068*/ 	.word	0xffffffff


	//   ....[13]....
        /*006c*/ 	.word	0xffffffff


	//   ....[14]....
        /*0070*/ 	.word	0xffffffff


	//   ....[15]....
        /*0074*/ 	.word	0xffffffff


	//----- nvinfo : EIATTR_COOP_GROUP_INSTR_OFFSETS
	.align		4
.L_274:
        /*0078*/ 	.byte	0x04, 0x28
        /*007a*/ 	.short	(.L_276 - .L_275)


	//   ....[0]....
.L_275:
        /*007c*/ 	.word	0x000038e0


	//   ....[1]....
        /*0080*/ 	.word	0x00003b40


	//   ....[2]....
        /*0084*/ 	.word	0x00003b80


	//   ....[3]....
        /*0088*/ 	.word	0x00003cf0


	//   ....[4]....
        /*008c*/ 	.word	0x000072a0


	//   ....[5]....
        /*0090*/ 	.word	0x00007440


	//   ....[6]....
        /*0094*/ 	.word	0x00007480


	//   ....[7]....
        /*0098*/ 	.word	0x00007510


	//   ....[8]....
        /*009c*/ 	.word	0x0000af80


	//   ....[9]....
        /*00a0*/ 	.word	0x0000b050


	//   ....[10]....
        /*00a4*/ 	.word	0x0000b090


	//   ....[11]....
        /*00a8*/ 	.word	0x0000b0b0


	//   ....[12]....
        /*00ac*/ 	.word	0x0000d5f0


	//   ....[13]....
        /*00b0*/ 	.word	0x0000d630


	//   ....[14]....
        /*00b4*/ 	.word	0x0000d6b0


	//   ....[15]....
        /*00b8*/ 	.word	0x0000d6c0


	//----- nvinfo : EIATTR_EXIT_INSTR_OFFSETS
	.align		4
.L_276:
        /*00bc*/ 	.byte	0x04, 0x1c
        /*00be*/ 	.short	(.L_278 - .L_277)


	//   ....[0]....
.L_277:
        /*00c0*/ 	.word	0x00000700


	//   ....[1]....
        /*00c4*/ 	.word	0x0000f500


	//   ....[2]....
        /*00c8*/ 	.word	0x0000f610


	//   ....[3]....
        /*00cc*/ 	.word	0x00010130


	//   ....[4]....
        /*00d0*/ 	.word	0x000101c0


	//----- nvinfo : EIATTR_CRS_STACK_SIZE
	.align		4
.L_278:
        /*00d4*/ 	.byte	0x04, 0x1e
        /*00d6*/ 	.short	(.L_280 - .L_279)
.L_279:
        /*00d8*/ 	.word	0x00000000


	//----- nvinfo : EIATTR_CBANK_PARAM_SIZE
	.align		4
.L_280:
        /*00dc*/ 	.byte	0x03, 0x19
        /*00de*/ 	.short	0x01d0


	//----- nvinfo : EIATTR_PARAM_CBANK
	.align		4
        /*00e0*/ 	.byte	0x04, 0x0a
        /*00e2*/ 	.short	(.L_282 - .L_281)
	.align		4
.L_281:
        /*00e4*/ 	.word	index@(.nv.constant0._ZN5flash16flash_fwd_kernelI23Flash_fwd_kernel_traitsILi256ELi64ELi64ELi4ELb0ELb0EN7cutlass6half_tE19Flash_kernel_traitsILi256ELi64ELi64ELi4ES3_EELb1ELb1ELb0ELb0ELb0ELb1ELb0ELb0EEEvNS_16Flash_fwd_paramsE)
        /*00e8*/ 	.short	0x0210
        /*00ea*/ 	.short	0x01d0


	//----- nvinfo : EIATTR_SW_WAR
	.align		4
.L_282:
        /*00ec*/ 	.byte	0x04, 0x36
        /*00ee*/ 	.short	(.L_284 - .L_283)
.L_283:
        /*00f0*/ 	.word	0x00000008
.L_284:


//--------------------- .nv.info._ZN5flash16flash_fwd_kernelI23Flash_fwd_kernel_traitsILi256ELi64ELi64ELi4ELb0ELb0EN7cutlass6half_tE19Flash_kernel_traitsILi256ELi64ELi64ELi4ES3_EELb0ELb1ELb0ELb0ELb0ELb1ELb1ELb0EEEvNS_16Flash_fwd_paramsE --------------------------
	.section	.nv.info._ZN5flash16flash_fwd_kernelI23Flash_fwd_kernel_traitsILi256ELi64ELi64ELi4ELb0ELb0EN7cutlass6half_tE19Flash_kernel_traitsILi256ELi64ELi64ELi4ES3_EELb0ELb1ELb0ELb0ELb0ELb1ELb1ELb0EEEvNS_16Flash_fwd_paramsE,"",@"SHT_CUDA_INFO"
	.sectionflags	@""
	.align	4


	//----- nvinfo : EIATTR_CUDA_API_VERSION
	.align		4
        /*0000*/ 	.byte	0x04, 0x37
        /*0002*/ 	.short	(.L_286 - .L_285)
.L_285:
        /*0004*/ 	.word	0x00000082


	//----- nvinfo : EIATTR_KPARAM_INFO
	.align		4
.L_286:
        /*0008*/ 	.byte	0x04, 0x17
        /*000a*/ 	.short	(.L_288 - .L_287)
.L_287:
        /*000c*/ 	.word	0x00000000
        /*0010*/ 	.short	0x0000
        /*0012*/ 	.short	0x0000
        /*0014*/ 	.byte	0x00, 0xf0, 0x41, 0x07


	//----- nvinfo : EIATTR_SPARSE_MMA_MASK
	.align		4
.L_288:
        /*0018*/ 	.byte	0x03, 0x50
        /*001a*/ 	.short	0x0000


	//----- nvinfo : EIATTR_MAXREG_COUNT
	.align		4
        /*001c*/ 	.byte	0x03, 0x1b
        /*001e*/ 	.short	0x00ff


	//----- nvinfo : EIATTR_NUM_BARRIERS
	.align		4
        /*0020*/ 	.byte	0x02, 0x4c
        /*0022*/ 	.byte	0x01
	.zero		1


	//----- nvinfo : EIATTR_MERCURY_ISA_VERSION
	.align		4
        /*0024*/ 	.byte	0x03, 0x5f
        /*0026*/ 	.short	0x0101


	//----- nvinfo : EIATTR_INT_WARP_WIDE_INSTR_OFFSETS
	.align		4
        /*0028*/ 	.byte	0x04, 0x31
        /*002a*/ 	.short	(.L_290 - .L_289)


	//   ....[0]....
.L_289:
        /*002c*/ 	.word	0x000013a0


	//   ....[1]....
        /*0030*/ 	.word	0x000018b0


	//----- nvinfo : EIATTR_COOP_GROUP_MASK_REGIDS
	.align		4
.L_290:
        /*0034*/ 	.byte	0x04, 0x29
        /*0036*/ 	.short	(.L_292 - .L_291)


	//   ....[0]....
.L_291:
        /*0038*/ 	.word	0xffffffff


	//   ....[1]....
        /*003c*/ 	.word	0xffffffff


	//   ....[2]....
        /*0040*/ 	.word	0xffffffff


	//   ....[3]....
        /*0044*/ 	.word	0xffffffff


	//   ....[4]....
        /*0048*/ 	.word	0xffffffff


	//   ....[5]....
        /*004c*/ 	.word	0xffffffff


	//   ....[6]....
        /*0050*/ 	.word	0xffffffff


	//   ....[7]....
        /*0054*/ 	.word	0xffffffff


	//   ....[8]....
        /*0058*/ 	.word	0xffffffff


	//   ....[9]....
        /*005c*/ 	.word	0xffffffff


	//   ....[10]....
        /*0060*/ 	.word	0xffffffff


	//   ....[11]....
        /*0064*/ 	.word	0xffffffff


	//   ....[12]....
        /*0068*/ 	.word	0xffffffff


	//   ....[13]....
        /*006c*/ 	.word	0xffffffff


	//   ....[14]....
        /*0070*/ 	.word	0xffffffff


	//   ....[15]....
        /*0074*/ 	.word	0xffffffff


	//----- nvinfo : EIATTR_COOP_GROUP_INSTR_OFFSETS
	.align		4
.L_292:
        /*0078*/ 	.byte	0x04, 0x28
        /*007a*/ 	.short	(.L_294 - .L_293)


	//   ....[0]....
.L_293:
        /*007c*/ 	.word	0x00003b20


	//   ....[1]....
        /*0080*/ 	.word	0x00003c20


	//   ....[2]....
        /*0084*/ 	.word	0x00003c50


	//   ....[3]....
        /*0088*/ 	.word	0x00003da0


	//   ....[4]....
        /*008c*/ 	.word	0x00006e60


	//   ....[5]....
        /*0090*/ 	.word	0x00006f50


	//   ....[6]....
        /*0094*/ 	.word	0x00006f60


	//   ....[7]....
        /*0098*/ 	.word	0x00006f90


	//   ....[8]....
        /*009c*/ 	.word	0x0000a4f0


	//   ....[9]....
        /*00a0*/ 	.word	0x0000a530


	//   ....[10]....
        /*00a4*/ 	.word	0x0000a570


	//   ....[11]....
        /*00a8*/ 	.word	0x0000a5a0


	//   ....[12]....
        /*00ac*/ 	.word	0x0000c1a0


	//   ....[13]....
        /*00b0*/ 	.word	0x0000c1e0


	//   ....[14]....
        /*00b4*/ 	.word	0x0000c250


	//   ....[15]....
        /*00b8*/ 	.word	0x0000c280


	//----- nvinfo : EIATTR_EXIT_INSTR_OFFSETS
	.align		4
.L_294:
        /*00bc*/ 	.byte	0x04, 0x1c
        /*00be*/ 	.short	(.L_296 - .L_295)


	//   ....[0]....
.L_295:
        /*00c0*/ 	.word	0x000004c0


	//   ....[1]....
        /*00c4*/ 	.word	0x0000e0f0


	//   ....[2]....
        /*00c8*/ 	.word	0x0000e200


	//   ....[3]....
        /*00cc*/ 	.word	0x0000ed40


	//   ....[4]....
        /*00d0*/ 	.word	0x0000edd0


	//----- nvinfo : EIATTR_CRS_STACK_SIZE
	.align		4
.L_296:
        /*00d4*/ 	.byte	0x04, 0x1e
        /*00d6*/ 	.short	(.L_298 - .L_297)
.L_297:
        /*00d8*/ 	.word	0x00000000


	//----- nvinfo : EIATTR_CBANK_PARAM_SIZE
	.align		4
.L_298:
        /*00dc*/ 	.byte	0x03, 0x19
        /*00de*/ 	.short	0x01d0


	//----- nvinfo : EIATTR_PARAM_CBANK
	.align		4
        /*00e0*/ 	.byte	0x04, 0x0a
        /*00e2*/ 	.short	(.L_300 - .L_299)
	.align		4
.L_299:
        /*00e4*/ 	.word	index@(.nv.constant0._ZN5flash16flash_fwd_kernelI23Flash_fwd_kernel_traitsILi256ELi64ELi64ELi4ELb0ELb0EN7cutlass6half_tE19Flash_kernel_traitsILi256ELi64ELi64ELi4ES3_EELb0ELb1ELb0ELb0ELb0ELb1ELb1ELb0EEEvNS_16Flash_fwd_paramsE)
        /*00e8*/ 	.short	0x0210
        /*00ea*/ 	.short	0x01d0


	//----- nvinfo : EIATTR_SW_WAR
	.align		4
.L_300:
        /*00ec*/ 	.byte	0x04, 0x36
        /*00ee*/ 	.short	(.L_302 - .L_301)
.L_301:
        /*00f0*/ 	.word	0x00000008
.L_302:


//--------------------- .nv.info._ZN5flash16flash_fwd_kernelI23Flash_fwd_kernel_traitsILi256ELi64ELi64ELi4ELb0ELb0EN7cutlass6half_tE19Flash_kernel_traitsILi256ELi64ELi64ELi4ES3_EELb1ELb1ELb0ELb1ELb0ELb0ELb0ELb0EEEvNS_16Flash_fwd_paramsE --------------------------
	.section	.nv.info._ZN5flash16flash_fwd_kernelI23Flash_fwd_kernel_traitsILi256ELi64ELi64ELi4ELb0ELb0EN7cutlass6half_tE19Flash_kernel_traitsILi256ELi64ELi64ELi4ES3_EELb1ELb1ELb0ELb1ELb0ELb0ELb0ELb0EEEvNS_16Flash_fwd_paramsE,"",@"SHT_CUDA_INFO"
	.sectionflags	@""
	.align	4


	//----- nvinfo : EIATTR_CUDA_API_VERSION
	.align		4
        /*0000*/ 	.byte	0x04, 0x37
        /*0002*/ 	.short	(.L_304 - .L_303)
.L_303:
        /*0004*/ 	.word	0x00000082


	//----- nvinfo : EIATTR_KPARAM_INFO
	.align		4
.L_304:
        /*0008*/ 	.byte	0x04, 0x17
        /*000a*/ 	.short	(.L_306 - .L_305)
.L_305:
        /*000c*/ 	.word	0x00000000
        /*0010*/ 	.short	0x0000
        /*0012*/ 	.short	0x0000
        /*0014*/ 	.byte	0x00, 0xf0, 0x41, 0x07


	//----- nvinfo : EIATTR_SPARSE_MMA_MASK
	.align		4
.L_306:
        /*0018*/ 	.byte	0x03, 0x50
        /*001a*/ 	.short	0x0000


	//----- nvinfo : EIATTR_MAXREG_COUNT
	.align		4
        /*001c*/ 	.byte	0x03, 0x1b
        /*001e*/ 	.short	0x00ff


	//----- nvinfo : EIATTR_NUM_BARRIERS
	.align		4
        /*0020*/ 	.byte	0x02, 0x4c
        /*0022*/ 	.byte	0x01
	.zero		1


	//----- nvinfo : EIATTR_ANNOTATIONS
	.align		4
        /*0024*/ 	.byte	0x04, 0x55
        /*0026*/ 	.short	(.L_308 - .L_307)


	//   ....[0]....
.L_307:
        /* <DEDUP_REMOVED lines=26> */
        /*01bc*/ 	.byte	0x60, 0x59, 0x01, 0x00


	//----- nvinfo : EIATTR_MERCURY_ISA_VERSION
	.align		4
.L_308:
        /*01c0*/ 	.byte	0x03, 0x5f
        /*01c2*/ 	.short	0x0101


	//----- nvinfo : EIATTR_COOP_GROUP_MASK_REGIDS
	.align		4
        /*01c4*/ 	.byte	0x04, 0x29
        /*01c6*/ 	.short	(.L_310 - .L_309)


	//   ....[0]....
.L_309:
        /*01c8*/ 	.word	0xffffffff


	//   ....[1]....
        /*01cc*/ 	.word	0xffffffff


	//   ....[2]....
        /*01d0*/ 	.word	0xffffffff


	//   ....[3]....
        /*01d4*/ 	.word	0xffffffff


	//   ....[4]....
        /*01d8*/ 	.word	0xffffffff


	//   ....[5]....
        /*01dc*/ 	.word	0xffffffff


	//   ....[6]....
        /*01e0*/ 	.word	0xffffffff


	//   ....[7]....
        /*01e4*/ 	.word	0xffffffff


	//   ....[8]....
        /*01e8*/ 	.word	0xffffffff


	//   ....[9]....
        /*01ec*/ 	.word	0xffffffff


	//   ....[10]....
        /*01f0*/ 	.word	0xffffffff


	//   ....[11]....
        /*01f4*/ 	.word	0xffffffff


	//   ....[12]....
        /*01f8*/ 	.word	0xffffffff


	//   ....[13]....
        /*01fc*/ 	.word	0xffffffff


	//   ....[14]....
        /*0200*/ 	.word	0xffffffff


	//   ....[15]....
        /*0204*/ 	.word	0xffffffff


	//----- nvinfo : EIATTR_COOP_GROUP_INSTR_OFFSETS
	.align		4
.L_310:
        /*0208*/ 	.byte	0x04, 0x28
        /*020a*/ 	.short	(.L_312 - .L_311)


	//   ....[0]....
.L_311:
        /*020c*/ 	.word	0x00005ff0


	//   ....[1]....
        /*0210*/ 	.word	0x00006080


	//   ....[2]....
        /*0214*/ 	.word	0x00006340


	//   ....[3]....
        /*0218*/ 	.word	0x00006370


	//   ....[4]....
        /*021c*/ 	.word	0x0000b590


	//   ....[5]....
        /*0220*/ 	.word	0x0000b610


	//   ....[6]....
        /*0224*/ 	.word	0x0000b710


	//   ....[7]....
        /*0228*/ 	.word	0x0000b7b0


	//   ....[8]....
        /*022c*/ 	.word	0x00011930


	//   ....[9]....
        /*0230*/ 	.word	0x00011960


	//   ....[10]....
        /*0234*/ 	.word	0x00011990


	//   ....[11]....
        /*0238*/ 	.word	0x00011a00


	//   ....[12]....
        /*023c*/ 	.word	0x00013f00


	//   ....[13]....
        /*0240*/ 	.word	0x00013f40


	//   ....[14]....
        /*0244*/ 	.word	0x00013f80


	//   ....[15]....
        /*0248*/ 	.word	0x00013f90


	//----- nvinfo : EIATTR_EXIT_INSTR_OFFSETS
	.align		4
.L_312:
        /*024c*/ 	.byte	0x04, 0x1c
        /*024e*/ 	.short	(.L_314 - .L_313)


	//   ....[0]....
.L_313:
        /*0250*/ 	.word	0x00000720


	//   ....[1]....
        /*0254*/ 	.word	0x00015fb0


	//   ....[2]....
        /*0258*/ 	.word	0x00016100


	//   ....[3]....
        /*025c*/ 	.word	0x00016120


	//   ....[4]....
        /*0260*/ 	.word	0x00016db0


	//   ....[5]....
        /*0264*/ 	.word	0x00016e40


	//----- nvinfo : EIATTR_CRS_STACK_SIZE
	.align		4
.L_314:
        /*0268*/ 	.byte	0x04, 0x1e
        /*026a*/ 	.short	(.L_316 - .L_315)
.L_315:
        /*026c*/ 	.word	0x00000000


	//----- nvinfo : EIATTR_CBANK_PARAM_SIZE
	.align		4
.L_316:
        /*0270*/ 	.byte	0x03, 0x19
        /*0272*/ 	.short	0x01d0


	//----- nvinfo : EIATTR_PARAM_CBANK
	.align		4
        /*0274*/ 	.byte	0x04, 0x0a
        /*0276*/ 	.short	(.L_318 - .L_317)
	.align		4
.L_317:
        /*0278*/ 	.word	index@(.nv.constant0._ZN5flash16flash_fwd_kernelI23Flash_fwd_kernel_traitsILi256ELi64ELi64ELi4ELb0ELb0EN7cutlass6half_tE19Flash_kernel_traitsILi256ELi64ELi64ELi4ES3_EELb1ELb1ELb0ELb1ELb0ELb0ELb0ELb0EEEvNS_16Flash_fwd_paramsE)
        /*027c*/ 	.short	0x0210
        /*027e*/ 	.short	0x01d0


	//----- nvinfo : EIATTR_SW_WAR
	.align		4
.L_318:
        /*0280*/ 	.byte	0x04, 0x36
        /*0282*/ 	.short	(.L_320 - .L_319)
.L_319:
        /*0284*/ 	.word	0x00000008
.L_320:


//--------------------- .nv.info._ZN5flash16flash_fwd_kernelI23Flash_fwd_kernel_traitsILi256ELi64ELi64ELi4ELb0ELb0EN7cutlass6half_tE19Flash_kernel_traitsILi256ELi64ELi64ELi4ES3_EELb1ELb1ELb0ELb0ELb0ELb0ELb0ELb1EEEvNS_16Flash_fwd_paramsE --------------------------
	.section	.nv.info._ZN5flash16flash_fwd_kernelI23Flash_fwd_kernel_traitsILi256ELi64ELi64ELi4ELb0ELb0EN7cutlass6half_tE19Flash_kernel_traitsILi256ELi64ELi64ELi4ES3_EELb1ELb1ELb0ELb0ELb0ELb0ELb0ELb1EEEvNS_16Flash_fwd_paramsE,"",@"SHT_CUDA_INFO"
	.sectionflags	@""
	.align	4


	//----- nvinfo : EIATTR_CUDA_API_VERSION
	.align		4
        /*0000*/ 	.byte	0x04, 0x37
        /*0002*/ 	.short	(.L_322 - .L_321)
.L_321:
        /*0004*/ 	.word	0x00000082


	//----- nvinfo : EIATTR_KPARAM_INFO
	.align		4
.L_322:
        /*0008*/ 	.byte	0x04, 0x17
        /*000a*/ 	.short	(.L_324 - .L_323)
.L_323:
        /*000c*/ 	.word	0x00000000
        /*0010*/ 	.short	0x0000
        /*0012*/ 	.short	0x0000
        /*0014*/ 	.byte	0x00, 0xf0, 0x41, 0x07


	//----- nvinfo : EIATTR_SPARSE_MMA_MASK
	.align		4
.L_324:
        /*0018*/ 	.byte	0x03, 0x50
        /*001a*/ 	.short	0x0000


	//----- nvinfo : EIATTR_MAXREG_COUNT
	.align		4
        /*001c*/ 	.byte	0x03, 0x1b
        /*001e*/ 	.short	0x00ff


	//----- nvinfo : EIATTR_NUM_BARRIERS
	.align		4
        /*0020*/ 	.byte	0x02, 0x4c
        /*0022*/ 	.byte	0x01
	.zero		1


	//----- nvinfo : EIATTR_ANNOTATIONS
	.align		4
        /*0024*/ 	.byte	0x04, 0x55
        /*0026*/ 	.short	(.L_326 - .L_325)


	//   ....[0]....
.L_325:
        /* <DEDUP_REMOVED lines=103> */


	//----- nvinfo : EIATTR_MERCURY_ISA_VERSION
	.align		4
.L_326:
        /*0688*/ 	.byte	0x03, 0x5f
        /*068a*/ 	.short	0x0101


	//----- nvinfo : EIATTR_COOP_GROUP_MASK_REGIDS
	.align		4
        /*068c*/ 	.byte	0x04, 0x29
        /*068e*/ 	.short	(.L_328 - .L_327)


	//   ....[0]....
.L_327:
        /*0690*/ 	.word	0xffffffff


	//   ....[1]....
        /*0694*/ 	.word	0xffffffff


	//   ....[2]....
        /*0698*/ 	.word	0xffffffff


	//   ....[3]....
        /*069c*/ 	.word	0xffffffff


	//   ....[4]....
        /*06a0*/ 	.word	0xffffffff


	//   ....[5]....
        /*06a4*/ 	.word	0xffffffff


	//   ....[6]....
        /*06a8*/ 	.word	0xffffffff


	//   ....[7]....
        /*06ac*/ 	.word	0xffffffff


	//   ....[8]....
        /*06b0*/ 	.word	0xffffffff


	//   ....[9]....
        /*06b4*/ 	.word	0xffffffff


	//   ....[10]....
        /*06b8*/ 	.word	0xffffffff


	//   ....[11]....
        /*06bc*/ 	.word	0xffffffff


	//   ....[12]....
        /*06c0*/ 	.word	0xffffffff


	//   ....[13]....
        /*06c4*/ 	.word	0xffffffff


	//   ....[14]....
        /*06c8*/ 	.word	0xffffffff


	//   ....[15]....
        /*06cc*/ 	.word	0xffffffff


	//----- nvinfo : EIATTR_COOP_GROUP_INSTR_OFFSETS
	.align		4
.L_328:
        /*06d0*/ 	.byte	0x04, 0x28
        /*06d2*/ 	.short	(.L_330 - .L_329)


	//   ....[0]....
.L_329:
        /*06d4*/ 	.word	0x00005c50


	//   ....[1]....
        /*06d8*/ 	.word	0x00005c80


	//   ....[2]....
        /*06dc*/ 	.word	0x00005d60


	//   ....[3]....
        /*06e0*/ 	.word	0x00005d80


	//   ....[4]....
        /*06e4*/ 	.word	0x0000bdd0


	//   ....[5]....
        /*06e8*/ 	.word	0x0000be40


	//   ....[6]....
        /*06ec*/ 	.word	0x0000bee0


	//   ....[7]....
        /*06f0*/ 	.word	0x0000bf50


	//   ....[8]....
        /*06f4*/ 	.word	0x00013960


	//   ....[9]....
        /*06f8*/ 	.word	0x00013970


	//   ....[10]....
        /*06fc*/ 	.word	0x000139a0


	//   ....[11]....
        /*0700*/ 	.word	0x000139b0


	//   ....[12]....
        /*0704*/ 	.word	0x00017370


	//   ....[13]....
        /*0708*/ 	.word	0x000173b0


	//   ....[14]....
        /*070c*/ 	.word	0x000173f0


	//   ....[15]....
        /*0710*/ 	.word	0x00017400


	//----- nvinfo : EIATTR_EXIT_INSTR_OFFSETS
	.align		4
.L_330:
        /*0714*/ 	.byte	0x04, 0x1c
        /*0716*/ 	.short	(.L_332 - .L_331)


	//   ....[0]....
.L_331:
        /*0718*/ 	.word	0x00000690


	//   ....[1]....
        /*071c*/ 	.word	0x00019470


	//   ....[2]....
        /*0720*/ 	.word	0x000195c0


	//   ....[3]....
        /*0724*/ 	.word	0x000195e0


	//   ....[4]....
        /*0728*/ 	.word	0x0001a2a0


	//   ....[5]....
        /*072c*/ 	.word	0x0001a330


	//----- nvinfo : EIATTR_CRS_STACK_SIZE
	.align		4
.L_332:
        /*0730*/ 	.byte	0x04, 0x1e
        /*0732*/ 	.short	(.L_334 - .L_333)
.L_333:
        /*0734*/ 	.word	0x00000000


	//----- nvinfo : EIATTR_CBANK_PARAM_SIZE
	.align		4
.L_334:
        /*0738*/ 	.byte	0x03, 0x19
        /*073a*/ 	.short	0x01d0


	//----- nvinfo : EIATTR_PARAM_CBANK
	.align		4
        /*073c*/ 	.byte	0x04, 0x0a
        /*073e*/ 	.short	(.L_336 - .L_335)
	.align		4
.L_335:
        /*0740*/ 	.word	index@(.nv.constant0._ZN5flash16flash_fwd_kernelI23Flash_fwd_kernel_traitsILi256ELi64ELi64ELi4ELb0ELb0EN7cutlass6half_tE19Flash_kernel_traitsILi256ELi64ELi64ELi4ES3_EELb1ELb1ELb0ELb0ELb0ELb0ELb0ELb1EEEvNS_16Flash_fwd_paramsE)
        /*0744*/ 	.short	0x0210
        /*0746*/ 	.short	0x01d0


	//----- nvinfo : EIATTR_SW_WAR
	.align		4
.L_336:
        /*0748*/ 	.byte	0x04, 0x36
        /*074a*/ 	.short	(.L_338 - .L_337)
.L_337:
        /*074c*/ 	.word	0x00000008
.L_338:


//--------------------- .nv.info._ZN5flash16flash_fwd_kernelI23Flash_fwd_kernel_traitsILi256ELi64ELi64ELi4ELb0ELb0EN7cutlass6half_tE19Flash_kernel_traitsILi256ELi64ELi64ELi4ES3_EELb0ELb1ELb0ELb0ELb0ELb0ELb1ELb0EEEvNS_16Flash_fwd_paramsE --------------------------
	.section	.nv.info._ZN5flash16flash_fwd_kernelI23Flash_fwd_kernel_traitsILi256ELi64ELi64ELi4ELb0ELb0EN7cutlass6half_tE19Flash_kernel_traitsILi256ELi64ELi64ELi4ES3_EELb0ELb1ELb0ELb0ELb0ELb0ELb1ELb0EEEvNS_16Flash_fwd_paramsE,"",@"SHT_CUDA_INFO"
	.sectionflags	@""
	.align	4


	//----- nvinfo : EIATTR_CUDA_API_VERSION
	.align		4
        /*0000*/ 	.byte	0x04, 0x37
        /*0002*/ 	.short	(.L_340 - .L_339)
.L_339:
        /*0004*/ 	.word	0x00000082


	//----- nvinfo : EIATTR_KPARAM_INFO
	.align		4
.L_340:
        /*0008*/ 	.byte	0x04, 0x17
        /*000a*/ 	.short	(.L_342 - .L_341)
.L_341:
        /*000c*/ 	.word	0x00000000
        /*0010*/ 	.short	0x0000
        /*0012*/ 	.short	0x0000
        /*0014*/ 	.byte	0x00, 0xf0, 0x41, 0x07


	//----- nvinfo : EIATTR_SPARSE_MMA_MASK
	.align		4
.L_342:
        /*0018*/ 	.byte	0x03, 0x50
        /*001a*/ 	.short	0x0000


	//----- nvinfo : EIATTR_MAXREG_COUNT
	.align		4
        /*001c*/ 	.byte	0x03, 0x1b
        /*001e*/ 	.short	0x00ff


	//----- nvinfo : EIATTR_NUM_BARRIERS
	.align		4
        /*0020*/ 	.byte	0x02, 0x4c
        /*0022*/ 	.byte	0x01
	.zero		1


	//----- nvinfo : EIATTR_ANNOTATIONS
	.align		4
        /*0024*/ 	.byte	0x04, 0x55
        /*0026*/ 	.short	(.L_344 - .L_343)


	//   ....[0]....
.L_343:
        /* <DEDUP_REMOVED lines=31> */


	//----- nvinfo : EIATTR_MERCURY_ISA_VERSION
	.align		4
.L_344:
        /*0208*/ 	.byte	0x03, 0x5f
        /*020a*/ 	.short	0x0101


	//----- nvinfo : EIATTR_COOP_GROUP_MASK_REGIDS
	.align		4
        /*020c*/ 	.byte	0x04, 0x29
        /*020e*/ 	.short	(.L_346 - .L_345)


	//   ....[0]....
.L_345:
        /*0210*/ 	.word	0xffffffff


	//   ....[1]....
        /*0214*/ 	.word	0xffffffff


	//   ....[2]....
        /*0218*/ 	.word	0xffffffff


	//   ....[3]....
        /*021c*/ 	.word	0xffffffff


	//   ....[4]....
        /*0220*/ 	.word	0xffffffff


	//   ....[5]....
        /*0224*/ 	.word	0xffffffff


	//   ....[6]....
        /*0228*/ 	.word	0xffffffff


	//   ....[7]....
        /*022c*/ 	.word	0xffffffff


	//   ....[8]....
        /*0230*/ 	.word	0xffffffff


	//   ....[9]....
        /*0234*/ 	.word	0xffffffff


	//   ....[10]....
        /*0238*/ 	.word	0xffffffff


	//   ....[11]....
        /*023c*/ 	.word	0xffffffff


	//   ....[12]....
        /*0240*/ 	.word	0xffffffff


	//   ....[13]....
        /*0244*/ 	.word	0xffffffff


	//   ....[14]....
        /*0248*/ 	.word	0xffffffff


	//   ....[15]....
        /*024c*/ 	.word	0xffffffff


	//----- nvinfo : EIATTR_COOP_GROUP_INSTR_OFFSETS
	.align		4
.L_346:
        /*0250*/ 	.byte	0x04, 0x28
        /*0252*/ 	.short	(.L_348 - .L_347)


	//   ....[0]....
.L_347:
        /*0254*/ 	.word	0x00005c20


	//   ....[1]....
        /*0258*/ 	.word	0x00005c60


	//   ....[2]....
        /*025c*/ 	.word	0x00005d20


	//   ....[3]....
        /*0260*/ 	.word	0x00005d50


	//   ....[4]....
        /*0264*/ 	.word	0x0000aeb0


	//   ....[5]....
        /*0268*/ 	.word	0x0000af00


	//   ....[6]....
        /*026c*/ 	.word	0x0000af20


	//   ....[7]....
        /*0270*/ 	.word	0x0000af40


	//   ....[8]....
        /*0274*/ 	.word	0x00010480


	//   ....[9]....
        /*0278*/ 	.word	0x000104c0


	//   ....[10]....
        /*027c*/ 	.word	0x00010500


	//   ....[11]....
        /*0280*/ 	.word	0x00010520


	//   ....[12]....
        /*0284*/ 	.word	0x00012410


	//   ....[13]....
        /*0288*/ 	.word	0x00012420


	//   ....[14]....
        /*028c*/ 	.word	0x00012450


	//   ....[15]....
        /*0290*/ 	.word	0x00012460


	//----- nvinfo : EIATTR_EXIT_INSTR_OFFSETS
	.align		4
.L_348:
        /*0294*/ 	.byte	0x04, 0x1c
        /*0296*/ 	.short	(.L_350 - .L_349)


	//   ....[0]....
.L_349:
        /*0298*/ 	.word	0x000004c0


	//   ....[1]....
        /*029c*/ 	.word	0x000142c0


	//   ....[2]....
        /*02a0*/ 	.word	0x00014410


	//   ....[3]....
        /*02a4*/ 	.word	0x00014430


	//   ....[4]....
        /*02a8*/ 	.word	0x000150e0


	//   ....[5]....
        /*02ac*/ 	.word	0x00015170


	//----- nvinfo : EIATTR_CRS_STACK_SIZE
	.align		4
.L_350:
        /*02b0*/ 	.byte	0x04, 0x1e
        /*02b2*/ 	.short	(.L_352 - .L_351)
.L_351:
        /*02b4*/ 	.word	0x00000000


	//----- nvinfo : EIATTR_CBANK_PARAM_SIZE
	.align		4
.L_352:
        /*02b8*/ 	.byte	0x03, 0x19
        /*02ba*/ 	.short	0x01d0


	//----- nvinfo : EIATTR_PARAM_CBANK
	.align		4
        /*02bc*/ 	.byte	0x04, 0x0a
        /*02be*/ 	.short	(.L_354 - .L_353)
	.align		4
.L_353:
        /*02c0*/ 	.word	index@(.nv.constant0._ZN5flash16flash_fwd_kernelI23Flash_fwd_kernel_traitsILi256ELi64ELi64ELi4ELb0ELb0EN7cutlass6half_tE19Flash_kernel_traitsILi256ELi64ELi64ELi4ES3_EELb0ELb1ELb0ELb0ELb0ELb0ELb1ELb0EEEvNS_16Flash_fwd_paramsE)
        /*02c4*/ 	.short	0x0210
        /*02c6*/ 	.short	0x01d0


	//----- nvinfo : EIATTR_SW_WAR
	.align		4
.L_354:
        /*02c8*/ 	.byte	0x04, 0x36
        /*02ca*/ 	.short	(.L_356 - .L_355)
.L_355:
        /*02cc*/ 	.word	0x00000008
.L_356:


//--------------------- .nv.info._ZN5flash16flash_fwd_kernelI23Flash_fwd_kernel_traitsILi256ELi64ELi64ELi4ELb0ELb0EN7cutlass6half_tE19Flash_kernel_traitsILi256ELi64ELi64ELi4ES3_EELb1ELb1ELb0ELb1ELb0ELb0ELb0ELb1EEEvNS_16Flash_fwd_paramsE --------------------------
	.section	.nv.info._ZN5flash16flash_fwd_kernelI23Flash_fwd_kernel_traitsILi256ELi64ELi64ELi4ELb0ELb0EN7cutlass6half_tE19Flash_kernel_traitsILi256ELi64ELi64ELi4ES3_EELb1ELb1ELb0ELb1ELb0ELb0ELb0ELb1EEEvNS_16Flash_fwd_paramsE,"",@"SHT_CUDA_INFO"
	.sectionflags	@""
	.align	4


	//----- nvinfo : EIATTR_CUDA_API_VERSION
	.align		4
        /*0000*/ 	.byte	0x04, 0x37
        /*0002*/ 	.short	(.L_358 - .L_357)
.L_357:
        /*0004*/ 	.word	0x00000082


	//----- nvinfo : EIATTR_KPARAM_INFO
	.align		4
.L_358:
        /*0008*/ 	.byte	0x04, 0x17
        /*000a*/ 	.short	(.L_360 - .L_359)
.L_359:
        /*000c*/ 	.word	0x00000000
        /*0010*/ 	.short	0x0000
        /*0012*/ 	.short	0x0000
        /*0014*/ 	.byte	0x00, 0xf0, 0x41, 0x07


	//----- nvinfo : EIATTR_SPARSE_MMA_MASK
	.align		4
.L_360:
        /*0018*/ 	.byte	0x03, 0x50
        /*001a*/ 	.short	0x0000


	//----- nvinfo : EIATTR_MAXREG_COUNT
	.align		4
        /*001c*/ 	.byte	0x03, 0x1b
        /*001e*/ 	.short	0x00ff


	//----- nvinfo : EIATTR_NUM_BARRIERS
	.align		4
        /*0020*/ 	.byte	0x02, 0x4c
        /*0022*/ 	.byte	0x01
	.zero		1


	//----- nvinfo : EIATTR_ANNOTATIONS
	.align		4
        /*0024*/ 	.byte	0x04, 0x55
        /*0026*/ 	.short	(.L_362 - .L_361)


	//   ....[0]....
.L_361:
        /* <DEDUP_REMOVED lines=90> */


	//----- nvinfo : EIATTR_MERCURY_ISA_VERSION
	.align		4
.L_362:
        /*05b0*/ 	.byte	0x03, 0x5f
        /*05b2*/ 	.short	0x0101


	//----- nvinfo : EIATTR_COOP_GROUP_MASK_REGIDS
	.align		4
        /*05b4*/ 	.byte	0x04, 0x29
        /*05b6*/ 	.short	(.L_364 - .L_363)


	//   ....[0]....
.L_363:
        /*05b8*/ 	.word	0xffffffff


	//   ....[1]....
        /*05bc*/ 	.word	0xffffffff


	//   ....[2]....
        /*05c0*/ 	.word	0xffffffff


	//   ....[3]....
        /*05c4*/ 	.word	0xffffffff


	//   ....[4]....
        /*05c8*/ 	.word	0xffffffff


	//   ....[5]....
        /*05cc*/ 	.word	0xffffffff


	//   ....[6]....
        /*05d0*/ 	.word	0xffffffff


	//   ....[7]....
        /*05d4*/ 	.word	0xffffffff


	//   ....[8]....
        /*05d8*/ 	.word	0xffffffff


	//   ....[9]....
        /*05dc*/ 	.word	0xffffffff


	//   ....[10]....
        /*05e0*/ 	.word	0xffffffff


	//   ....[11]....
        /*05e4*/ 	.word	0xffffffff


	//   ....[12]....
        /*05e8*/ 	.word	0xffffffff


	//   ....[13]....
        /*05ec*/ 	.word	0xffffffff


	//   ....[14]....
        /*05f0*/ 	.word	0xffffffff


	//   ....[15]....
        /*05f4*/ 	.word	0xffffffff


	//----- nvinfo : EIATTR_COOP_GROUP_INSTR_OFFSETS
	.align		4
.L_364:
        /*05f8*/ 	.byte	0x04, 0x28
        /*05fa*/ 	.short	(.L_366 - .L_365)


	//   ....[0]....
.L_365:
        /*05fc*/ 	.word	0x00005fa0


	//   ....[1]....
        /*0600*/ 	.word	0x00006080


	//   ....[2]....
        /*0604*/ 	.word	0x000060c0


	//   ....[3]....
        /*0608*/ 	.word	0x000061c0


	//   ....[4]....
        /*060c*/ 	.word	0x0000c3f0


	//   ....[5]....
        /*0610*/ 	.word	0x0000c4d0


	//   ....[6]....
        /*0614*/ 	.word	0x0000c520


	//   ....[7]....
        /*0618*/ 	.word	0x0000c5d0


	//   ....[8]....
        /*061c*/ 	.word	0x00013dc0


	//   ....[9]....
        /*0620*/ 	.word	0x00013eb0


	//   ....[10]....
        /*0624*/ 	.word	0x00013ee0


	//   ....[11]....
        /*0628*/ 	.word	0x00013fd0


	//   ....[12]....
        /*062c*/ 	.word	0x00017680


	//   ....[13]....
        /*0630*/ 	.word	0x000176c0


	//   ....[14]....
        /*0634*/ 	.word	0x00017700


	//   ....[15]....
        /*0638*/ 	.word	0x00017720


	//----- nvinfo : EIATTR_EXIT_INSTR_OFFSETS
	.align		4
.L_366:
        /*063c*/ 	.byte	0x04, 0x1c
        /*063e*/ 	.short	(.L_368 - .L_367)


	//   ....[0]....
.L_367:
        /*0640*/ 	.word	0x00000690


	//   ....[1]....
        /*0644*/ 	.word	0x00019780


	//   ....[2]....
        /*0648*/ 	.word	0x000198d0


	//   ....[3]....
        /*064c*/ 	.word	0x000198f0


	//   ....[4]....
        /*0650*/ 	.word	0x0001a5b0


	//   ....[5]....
        /*0654*/ 	.word	0x0001a640


	//----- nvinfo : EIATTR_CRS_STACK_SIZE
	.align		4
.L_368:
        /*0658*/ 	.byte	0x04, 0x1e
        /*065a*/ 	.short	(.L_370 - .L_369)
.L_369:
        /*065c*/ 	.word	0x00000000


	//----- nvinfo : EIATTR_CBANK_PARAM_SIZE
	.align		4
.L_370:
        /*0660*/ 	.byte	0x03, 0x19
        /*0662*/ 	.short	0x01d0


	//----- nvinfo : EIATTR_PARAM_CBANK
	.align		4
        /*0664*/ 	.byte	0x04, 0x0a
        /*0666*/ 	.short	(.L_372 - .L_371)
	.align		4
.L_371:
        /*0668*/ 	.word	index@(.nv.constant0._ZN5flash16flash_fwd_kernelI23Flash_fwd_kernel_traitsILi256ELi64ELi64ELi4ELb0ELb0EN7cutlass6half_tE19Flash_kernel_traitsILi256ELi64ELi64ELi4ES3_EELb1ELb1ELb0ELb1ELb0ELb0ELb0ELb1EEEvNS_16Flash_fwd_paramsE)
        /*066c*/ 	.short	0x0210
        /*066e*/ 	.short	0x01d0


	//----- nvinfo : EIATTR_SW_WAR
	.align		4
.L_372:
        /*0670*/ 	.byte	0x04, 0x36
        /*0672*/ 	.short	(.L_374 - .L_373)
.L_373:
        /*0674*/ 	.word	0x00000008
.L_374:


//--------------------- .nv.info._ZN5flash16flash_fwd_kernelI23Flash_fwd_kernel_traitsILi256ELi64ELi64ELi4ELb0ELb0EN7cutlass6half_tE19Flash_kernel_traitsILi256ELi64ELi64ELi4ES3_EELb0ELb1ELb0ELb1ELb0ELb0ELb1ELb0EEEvNS_16Flash_fwd_paramsE --------------------------
	.section	.nv.info._ZN5flash16flash_fwd_kernelI23Flash_fwd_kernel_traitsILi256ELi64ELi64ELi4ELb0ELb0EN7cutlass6half_tE19Flash_kernel_traitsILi256ELi64ELi64ELi4ES3_EELb0ELb1ELb0ELb1ELb0ELb0ELb1ELb0EEEvNS_16Flash_fwd_paramsE,"",@"SHT_CUDA_INFO"
	.sectionflags	@""
	.align	4


	//----- nvinfo : EIATTR_CUDA_API_VERSION
	.align		4
        /*0000*/ 	.byte	0x04, 0x37
        /*0002*/ 	.short	(.L_376 - .L_375)
.L_375:
        /*0004*/ 	.word	0x00000082


	//----- nvinfo : EIATTR_KPARAM_INFO
	.align		4
.L_376:
        /*0008*/ 	.byte	0x04, 0x17
        /*000a*/ 	.short	(.L_378 - .L_377)
.L_377:
        /*000c*/ 	.word	0x00000000
        /*0010*/ 	.short	0x0000
        /*0012*/ 	.short	0x0000
        /*0014*/ 	.byte	0x00, 0xf0, 0x41, 0x07


	//----- nvinfo : EIATTR_SPARSE_MMA_MASK
	.align		4
.L_378:
        /*0018*/ 	.byte	0x03, 0x50
        /*001a*/ 	.short	0x0000


	//----- nvinfo : EIATTR_MAXREG_COUNT
	.align		4
        /*001c*/ 	.byte	0x03, 0x1b
        /*001e*/ 	.short	0x00ff


	//----- nvinfo : EIATTR_NUM_BARRIERS
	.align		4
        /*0020*/ 	.byte	0x02, 0x4c
        /*0022*/ 	.byte	0x01
	.zero		1


	//----- nvinfo : EIATTR_ANNOTATIONS
	.align		4
        /*0024*/ 	.byte	0x04, 0x55
        /*0026*/ 	.short	(.L_380 - .L_379)


	//   ....[0]....
.L_379:
        /* <DEDUP_REMOVED lines=10> */


	//----- nvinfo : EIATTR_MERCURY_ISA_VERSION
	.align		4
.L_380:
        /*00b8*/ 	.byte	0x03, 0x5f
        /*00ba*/ 	.short	0x0101


	//----- nvinfo : EIATTR_COOP_GROUP_MASK_REGIDS
	.align		4
        /*00bc*/ 	.byte	0x04, 0x29
        /*00be*/ 	.short	(.L_382 - .L_381)


	//   ....[0]....
.L_381:
        /*00c0*/ 	.word	0xffffffff


	//   ....[1]....
        /*00c4*/ 	.word	0xffffffff


	//   ....[2]....
        /*00c8*/ 	.word	0xffffffff


	//   ....[3]....
        /*00cc*/ 	.word	0xffffffff


	//   ....[4]....
        /*00d0*/ 	.word	0xffffffff


	//   ....[5]....
        /*00d4*/ 	.word	0xffffffff


	//   ....[6]....
        /*00d8*/ 	.word	0xffffffff


	//   ....[7]....
        /*00dc*/ 	.word	0xffffffff


	//   ....[8]....
        /*00e0*/ 	.word	0xffffffff


	//   ....[9]....
        /*00e4*/ 	.word	0xffffffff


	//   ....[10]....
        /*00e8*/ 	.word	0xffffffff


	//   ....[11]....
        /*00ec*/ 	.word	0xffffffff


	//   ....[12]....
        /*00f0*/ 	.word	0xffffffff


	//   ....[13]....
        /*00f4*/ 	.word	0xffffffff


	//   ....[14]....
        /*00f8*/ 	.word	0xffffffff


	//   ....[15]....
        /*00fc*/ 	.word	0xffffffff


	//----- nvinfo : EIATTR_COOP_GROUP_INSTR_OFFSETS
	.align		4
.L_382:
        /*0100*/ 	.byte	0x04, 0x28
        /*0102*/ 	.short	(.L_384 - .L_383)


	//   ....[0]....
.L_383:
        /*0104*/ 	.word	0x00005fa0


	//   ....[1]....
        /*0108*/ 	.word	0x00005fc0


	//   ....[2]....
        /*010c*/ 	.word	0x00006060


	//   ....[3]....
        /*0110*/ 	.word	0x00006070


	//   ....[4]....
        /*0114*/ 	.word	0x0000a270


	//   ....[5]....
        /*0118*/ 	.word	0x0000a280


	//   ....[6]....
        /*011c*/ 	.word	0x0000a2c0


	//   ....[7]....
        /*0120*/ 	.word	0x0000a2d0


	//   ....[8]....
        /*0124*/ 	.word	0x0000edb0


	//   ....[9]....
        /*0128*/ 	.word	0x0000edd0


	//   ....[10]....
        /*012c*/ 	.word	0x0000ee10


	//   ....[11]....
        /*0130*/ 	.word	0x0000ee20


	//   ....[12]....
        /*0134*/ 	.word	0x00010d60


	//   ....[13]....
        /*0138*/ 	.word	0x00010f30


	//   ....[14]....
        /*013c*/ 	.word	0x00010f50


	//   ....[15]....
        /*0140*/ 	.word	0x00010f60


	//----- nvinfo : EIATTR_EXIT_INSTR_OFFSETS
	.align		4
.L_384:
        /*0144*/ 	.byte	0x04, 0x1c
        /*0146*/ 	.short	(.L_386 - .L_385)


	//   ....[0]....
.L_385:
        /*0148*/ 	.word	0x000004c0


	//   ....[1]....
        /*014c*/ 	.word	0x00012d90


	//   ....[2]....
        /*0150*/ 	.word	0x00012ee0


	//   ....[3]....
        /*0154*/ 	.word	0x00012f00


	//   ....[4]....
        /*0158*/ 	.word	0x00013ba0


	//   ....[5]....
        /*015c*/ 	.word	0x00013c30


	//----- nvinfo : EIATTR_CRS_STACK_SIZE
	.align		4
.L_386:
        /*0160*/ 	.byte	0x04, 0x1e
        /*0162*/ 	.short	(.L_388 - .L_387)
.L_387:
        /*0164*/ 	.word	0x00000000


	//----- nvinfo : EIATTR_CBANK_PARAM_SIZE
	.align		4
.L_388:
        /*0168*/ 	.byte	0x03, 0x19
        /*016a*/ 	.short	0x01d0


	//----- nvinfo : EIATTR_PARAM_CBANK
	.align		4
        /*016c*/ 	.byte	0x04, 0x0a
        /*016e*/ 	.short	(.L_390 - .L_389)
	.align		4
.L_389:
        /*0170*/ 	.word	index@(.nv.constant0._ZN5flash16flash_fwd_kernelI23Flash_fwd_kernel_traitsILi256ELi64ELi64ELi4ELb0ELb0EN7cutlass6half_tE19Flash_kernel_traitsILi256ELi64ELi64ELi4ES3_EELb0ELb1ELb0ELb1ELb0ELb0ELb1ELb0EEEvNS_16Flash_fwd_paramsE)
        /*0174*/ 	.short	0x0210
        /*0176*/ 	.short	0x01d0


	//----- nvinfo : EIATTR_SW_WAR
	.align		4
.L_390:
        /*0178*/ 	.byte	0x04, 0x36
        /*017a*/ 	.short	(.L_392 - .L_391)
.L_391:
        /*017c*/ 	.word	0x00000008
.L_392:


//--------------------- .nv.info._ZN5flash16flash_fwd_kernelI23Flash_fwd_kernel_traitsILi256ELi128ELi64ELi8ELb0ELb0EN7cutlass6half_tE19Flash_kernel_traitsILi256ELi128ELi64ELi8ES3_EELb1ELb1ELb0ELb0ELb0ELb0ELb0ELb0EEEvNS_16Flash_fwd_paramsE --------------------------
	.section	.nv.info._ZN5flash16flash_fwd_kernelI23Flash_fwd_kernel_traitsILi256ELi128ELi64ELi8ELb0ELb0EN7cutlass6half_tE19Flash_kernel_traitsILi256ELi128ELi64ELi8ES3_EELb1ELb1ELb0ELb0ELb0ELb0ELb0ELb0EEEvNS_16Flash_fwd_paramsE,"",@"SHT_CUDA_INFO"
	.sectionflags	@""
	.align	4


	//----- nvinfo : EIATTR_CUDA_API_VERSION
	.align		4
        /*0000*/ 	.byte	0x04, 0x37
        /*0002*/ 	.short	(.L_394 - .L_393)
.L_393:
        /*0004*/ 	.word	0x00000082


	//----- nvinfo : EIATTR_KPARAM_INFO
	.align		4
.L_394:
        /*0008*/ 	.byte	0x04, 0x17
        /*000a*/ 	.short	(.L_396 - .L_395)
.L_395:
        /*000c*/ 	.word	0x00000000
        /*0010*/ 	.short	0x0000
        /*0012*/ 	.short	0x0000
        /*0014*/ 	.byte	0x00, 0xf0, 0x41, 0x07


	//----- nvinfo : EIATTR_SPARSE_MMA_MASK
	.align		4
.L_396:
        /*0018*/ 	.byte	0x03, 0x50
        /*001a*/ 	.short	0x0000


	//----- nvinfo : EIATTR_MAXREG_COUNT
	.align		4
        /*001c*/ 	.byte	0x03, 0x1b
        /*001e*/ 	.short	0x00ff


	//----- nvinfo : EIATTR_NUM_BARRIERS
	.align		4
        /*0020*/ 	.byte	0x02, 0x4c
        /*0022*/ 	.byte	0x01
	.zero		1


	//----- nvinfo : EIATTR_ANNOTATIONS
	.align		4
        /*0024*/ 	.byte	0x04, 0x55
        /*0026*/ 	.short	(.L_398 - .L_397)


	//   ....[0]....
.L_397:
        /* <DEDUP_REMOVED lines=14> */


	//----- nvinfo : EIATTR_MERCURY_ISA_VERSION
	.align		4
.L_398:
        /*00f0*/ 	.byte	0x03, 0x5f
        /*00f2*/ 	.short	0x0101


	//----- nvinfo : EIATTR_COOP_GROUP_MASK_REGIDS
	.align		4
        /*00f4*/ 	.byte	0x04, 0x29
        /*00f6*/ 	.short	(.L_400 - .L_399)


	//   ....[0]....
.L_399:
        /*00f8*/ 	.word	0xffffffff


	//   ....[1]....
        /*00fc*/ 	.word	0xffffffff


	//   ....[2]....
        /*0100*/ 	.word	0xffffffff


	//   ....[3]....
        /*0104*/ 	.word	0xffffffff


	//   ....[4]....
        /*0108*/ 	.word	0xffffffff


	//   ....[5]....
        /*010c*/ 	.word	0xffffffff


	//   ....[6]....
        /*0110*/ 	.word	0xffffffff


	//   ....[7]....
        /*0114*/ 	.word	0xffffffff


	//   ....[8]....
        /*0118*/ 	.word	0xffffffff


	//   ....[9]....
        /*011c*/ 	.word	0xffffffff


	//   ....[10]....
        /*0120*/ 	.word	0xffffffff


	//   ....[11]....
        /*0124*/ 	.word	0xffffffff


	//   ....[12]....
        /*0128*/ 	.word	0xffffffff


	//   ....[13]....
        /*012c*/ 	.word	0xffffffff


	//   ....[14]....
        /*0130*/ 	.word	0xffffffff


	//   ....[15]....
        /*0134*/ 	.word	0xffffffff


	//   ....[16]....
        /*0138*/ 	.word	0xffffffff


	//   ....[17]....
        /*013c*/ 	.word	0xffffffff


	//   ....[18]....
        /*0140*/ 	.word	0xffffffff


	//   ....[19]....
        /*0144*/ 	.word	0xffffffff


	//----- nvinfo : EIATTR_COOP_GROUP_INSTR_OFFSETS
	.align		4
.L_400:
        /*0148*/ 	.byte	0x04, 0x28
        /*014a*/ 	.short	(.L_402 - .L_401)


	//   ....[0]....
.L_401:
        /*014c*/ 	.word	0x000049f0


	//   ....[1]....
        /*0150*/ 	.word	0x00004af0


	//   ....[2]....
        /*0154*/ 	.word	0x00004b20


	//   ....[3]....
        /*0158*/ 	.word	0x00004be0


	//   ....[4]....
        /*015c*/ 	.word	0x00008770


	//   ....[5]....
        /*0160*/ 	.word	0x000087d0


	//   ....[6]....
        /*0164*/ 	.word	0x00008850


	//   ....[7]....
        /*0168*/ 	.word	0x000088b0


	//   ....[8]....
        /*016c*/ 	.word	0x0000cd10


	//   ....[9]....
        /*0170*/ 	.word	0x0000cdc0


	//   ....[10]....
        /*0174*/ 	.word	0x0000cde0


	//   ....[11]....
        /*0178*/ 	.word	0x0000ce10


	//   ....[12]....
        /*017c*/ 	.word	0x000110b0


	//   ....[13]....
        /*0180*/ 	.word	0x000110e0


	//   ....[14]....
        /*0184*/ 	.word	0x00011190


	//   ....[15]....
        /*0188*/ 	.word	0x000111b0


	//   ....[16]....
        /*018c*/ 	.word	0x00013a20


	//   ....[17]....
        /*0190*/ 	.word	0x00013a60


	//   ....[18]....
        /*0194*/ 	.word	0x00013ac0


	//   ....[19]....
        /*0198*/ 	.word	0x00013ad0


	//----- nvinfo : EIATTR_EXIT_INSTR_OFFSETS
	.align		4
.L_402:
        /*019c*/ 	.byte	0x04, 0x1c
        /*019e*/ 	.short	(.L_404 - .L_403)


	//   ....[0]....
.L_403:
        /*01a0*/ 	.word	0x000006d0


	//   ....[1]....
        /*01a4*/ 	.word	0x00015a80


	//   ....[2]....
        /*01a8*/ 	.word	0x00015bd0


	//   ....[3]....
        /*01ac*/ 	.word	0x00015bf0


	//   ....[4]....
        /*01b0*/ 	.word	0x00016880


	//   ....[5]....
        /*01b4*/ 	.word	0x00016910


	//----- nvinfo : EIATTR_CRS_STACK_SIZE
	.align		4
.L_404:
        /*01b8*/ 	.byte	0x04, 0x1e
        /*01ba*/ 	.short	(.L_406 - .L_405)
.L_405:
        /*01bc*/ 	.word	0x00000000


	//----- nvinfo : EIATTR_CBANK_PARAM_SIZE
	.align		4
.L_406:
        /*01c0*/ 	.byte	0x03, 0x19
        /*01c2*/ 	.short	0x01d0


	//----- nvinfo : EIATTR_PARAM_CBANK
	.align		4
        /*01c4*/ 	.byte	0x04, 0x0a
        /*01c6*/ 	.short	(.L_408 - .L_407)
	.align		4
.L_407:
        /*01c8*/ 	.word	index@(.nv.constant0._ZN5flash16flash_fwd_kernelI23Flash_fwd_kernel_traitsILi256ELi128ELi64ELi8ELb0ELb0EN7cutlass6half_tE19Flash_kernel_traitsILi256ELi128ELi64ELi8ES3_EELb1ELb1ELb0ELb0ELb0ELb0ELb0ELb0EEEvNS_16Flash_fwd_paramsE)
        /*01cc*/ 	.short	0x0210
        /*01ce*/ 	.short	0x01d0


	//----- nvinfo : EIATTR_SW_WAR
	.align		4
.L_408:
        /*01d0*/ 	.byte	0x04, 0x36
        /*01d2*/ 	.short	(.L_410 - .L_409)
.L_409:
        /*01d4*/ 	.word	0x00000008
.L_410:


//--------------------- .nv.info._ZN5flash16flash_fwd_kernelI23Flash_fwd_kernel_traitsILi256ELi128ELi64ELi8ELb0ELb0EN7cutlass6half_tE19Flash_kernel_traitsILi256ELi128ELi64ELi8ES3_EELb1ELb1ELb0ELb0ELb0ELb1ELb0ELb0EEEvNS_16Flash_fwd_paramsE --------------------------
	.section	.nv.info._ZN5flash16flash_fwd_kernelI23Flash_fwd_kernel_traitsILi256ELi128ELi64ELi8ELb0ELb0EN7cutlass6half_tE19Flash_kernel_traitsILi256ELi128ELi64ELi8ES3_EELb1ELb1ELb0ELb0ELb0ELb1ELb0ELb0EEEvNS_16Flash_fwd_paramsE,"",@"SHT_CUDA_INFO"
	.sectionflags	@""
	.align	4


	//----- nvinfo : EIATTR_CUDA_API_VERSION
	.align		4
        /*0000*/ 	.byte	0x04, 0x37
        /*0002*/ 	.short	(.L_412 - .L_411)
.L_411:
        /*0004*/ 	.word	0x00000082


	//----- nvinfo : EIATTR_KPARAM_INFO
	.align		4
.L_412:
        /*0008*/ 	.byte	0x04, 0x17
        /*000a*/ 	.short	(.L_414 - .L_413)
.L_413:
        /*000c*/ 	.word	0x00000000
        /*0010*/ 	.short	0x0000
        /*0012*/ 	.short	0x0000
        /*0014*/ 	.byte	0x00, 0xf0, 0x41, 0x07


	//----- nvinfo : EIATTR_SPARSE_MMA_MASK
	.align		4
.L_414:
        /*0018*/ 	.byte	0x03, 0x50
        /*001a*/ 	.short	0x0000


	//----- nvinfo : EIATTR_MAXREG_COUNT
	.align		4
        /*001c*/ 	.byte	0x03, 0x1b
        /*001e*/ 	.short	0x00ff


	//----- nvinfo : EIATTR_NUM_BARRIERS
	.align		4
        /*0020*/ 	.byte	0x02, 0x4c
        /*0022*/ 	.byte	0x01
	.zero		1


	//----- nvinfo : EIATTR_MERCURY_ISA_VERSION
	.align		4
        /*0024*/ 	.byte	0x03, 0x5f
        /*0026*/ 	.short	0x0101


	//----- nvinfo : EIATTR_COOP_GROUP_MASK_REGIDS
	.align		4
        /*0028*/ 	.byte	0x04, 0x29
        /*002a*/ 	.short	(.L_416 - .L_415)


	//   ....[0]....
.L_415:
        /*002c*/ 	.word	0xffffffff


	//   ....[1]....
        /*0030*/ 	.word	0xffffffff


	//   ....[2]....
        /*0034*/ 	.word	0xffffffff


	//   ....[3]....
        /*0038*/ 	.word	0xffffffff


	//   ....[4]....
        /*003c*/ 	.word	0xffffffff


	//   ....[5]....
        /*0040*/ 	.word	0xffffffff


	//   ....[6]....
        /*0044*/ 	.word	0xffffffff


	//   ....[7]....
        /*0048*/ 	.word	0xffffffff


	//   ....[8]....
        /*004c*/ 	.word	0xffffffff


	//   ....[9]....
        /*0050*/ 	.word	0xffffffff


	//   ....[10]....
        /*0054*/ 	.word	0xffffffff


	//   ....[11]....
        /*0058*/ 	.word	0xffffffff


	//   ....[12]....
        /*005c*/ 	.word	0xffffffff


	//   ....[13]....
        /*0060*/ 	.word	0xffffffff


	//   ....[14]....
        /*0064*/ 	.word	0xffffffff


	//   ....[15]....
        /*0068*/ 	.word	0xffffffff


	//   ....[16]....
        /*006c*/ 	.word	0xffffffff


	//   ....[17]....
        /*0070*/ 	.word	0xffffffff


	//   ....[18]....
        /*0074*/ 	.word	0xffffffff


	//   ....[19]....
        /*0078*/ 	.word	0xffffffff


	//----- nvinfo : EIATTR_COOP_GROUP_INSTR_OFFSETS
	.align		4
.L_416:
        /*007c*/ 	.byte	0x04, 0x28
        /*007e*/ 	.short	(.L_418 - .L_417)


	//   ....[0]....
.L_417:
        /*0080*/ 	.word	0x00003340


	//   ....[1]....
        /*0084*/ 	.word	0x000035c0


	//   ....[2]....
        /*0088*/ 	.word	0x00003600


	//   ....[3]....
        /*008c*/ 	.word	0x000037b0


	//   ....[4]....
        /*0090*/ 	.word	0x00006b60


	//   ....[5]....
        /*0094*/ 	.word	0x00006cc0


	//   ....[6]....
        /*0098*/ 	.word	0x00006d00


	//   ....[7]....
        /*009c*/ 	.word	0x00006da0


	//   ....[8]....
        /*00a0*/ 	.word	0x0000a9b0


	//   ....[9]....
        /*00a4*/ 	.word	0x0000ab40


	//   ....[10]....
        /*00a8*/ 	.word	0x0000aba0


	//   ....[11]....
        /*00ac*/ 	.word	0x0000ac00


	//   ....[12]....
        /*00b0*/ 	.word	0x0000e4c0


	//   ....[13]....
        /*00b4*/ 	.word	0x0000e590


	//   ....[14]....
        /*00b8*/ 	.word	0x0000e5d0


	//   ....[15]....
        /*00bc*/ 	.word	0x0000e5f0


	//   ....[16]....
        /*00c0*/ 	.word	0x00010b30


	//   ....[17]....
        /*00c4*/ 	.word	0x00010b70


	//   ....[18]....
        /*00c8*/ 	.word	0x00010bf0


	//   ....[19]....
        /*00cc*/ 	.word	0x00010c00


	//----- nvinfo : EIATTR_EXIT_INSTR_OFFSETS
	.align		4
.L_418:
        /*00d0*/ 	.byte	0x04, 0x1c
        /*00d2*/ 	.short	(.L_420 - .L_419)


	//   ....[0]....
.L_419:
        /*00d4*/ 	.word	0x00000700


	//   ....[1]....
        /*00d8*/ 	.word	0x00012a40


	//   ....[2]....
        /*00dc*/ 	.word	0x00012b50


	//   ....[3]....
        /*00e0*/ 	.word	0x00013670


	//   ....[4]....
        /*00e4*/ 	.word	0x00013700


	//----- nvinfo : EIATTR_CRS_STACK_SIZE
	.align		4
.L_420:
        /*00e8*/ 	.byte	0x04, 0x1e
        /*00ea*/ 	.short	(.L_422 - .L_421)
.L_421:
        /*00ec*/ 	.word	0x00000000


	//----- nvinfo : EIATTR_CBANK_PARAM_SIZE
	.align		4
.L_422:
        /*00f0*/ 	.byte	0x03, 0x19
        /*00f2*/ 	.short	0x01d0


	//----- nvinfo : EIATTR_PARAM_CBANK
	.align		4
        /*00f4*/ 	.byte	0x04, 0x0a
        /*00f6*/ 	.short	(.L_424 - .L_423)
	.align		4
.L_423:
        /*00f8*/ 	.word	index@(.nv.constant0._ZN5flash16flash_fwd_kernelI23Flash_fwd_kernel_traitsILi256ELi128ELi64ELi8ELb0ELb0EN7cutlass6half_tE19Flash_kernel_traitsILi256ELi128ELi64ELi8ES3_EELb1ELb1ELb0ELb0ELb0ELb1ELb0ELb0EEEvNS_16Flash_fwd_paramsE)
        /*00fc*/ 	.short	0x0210
        /*00fe*/ 	.short	0x01d0


	//----- nvinfo : EIATTR_SW_WAR
	.align		4
.L_424:
        /*0100*/ 	.byte	0x04, 0x36
        /*0102*/ 	.short	(.L_426 - .L_425)
.L_425:
        /*0104*/ 	.word	0x00000008
.L_426:


//--------------------- .nv.info._ZN5flash16flash_fwd_kernelI23Flash_fwd_kernel_traitsILi256ELi128ELi64ELi8ELb0ELb0EN7cutlass6half_tE19Flash_kernel_traitsILi256ELi128ELi64ELi8ES3_EELb0ELb1ELb0ELb0ELb0ELb1ELb1ELb0EEEvNS_16Flash_fwd_paramsE --------------------------
	.section	.nv.info._ZN5flash16flash_fwd_kernelI23Flash_fwd_kernel_traitsILi256ELi128ELi64ELi8ELb0ELb0EN7cutlass6half_tE19Flash_kernel_traitsILi256ELi128ELi64ELi8ES3_EELb0ELb1ELb0ELb0ELb0ELb1ELb1ELb0EEEvNS_16Flash_fwd_paramsE,"",@"SHT_CUDA_INFO"
	.sectionflags	@""
	.align	4


	//----- nvinfo : EIATTR_CUDA_API_VERSION
	.align		4
        /*0000*/ 	.byte	0x04, 0x37
        /*0002*/ 	.short	(.L_428 - .L_427)
.L_427:
        /*0004*/ 	.word	0x00000082


	//----- nvinfo : EIATTR_KPARAM_INFO
	.align		4
.L_428:
        /*0008*/ 	.byte	0x04, 0x17
        /*000a*/ 	.short	(.L_430 - .L_429)
.L_429:
        /*000c*/ 	.word	0x00000000
        /*0010*/ 	.short	0x0000
        /*0012*/ 	.short	0x0000
        /*0014*/ 	.byte	0x00, 0xf0, 0x41, 0x07


	//----- nvinfo : EIATTR_SPARSE_MMA_MASK
	.align		4
.L_430:
        /*0018*/ 	.byte	0x03, 0x50
        /*001a*/ 	.short	0x0000


	//----- nvinfo : EIATTR_MAXREG_COUNT
	.align		4
        /*001c*/ 	.byte	0x03, 0x1b
        /*001e*/ 	.short	0x00ff


	//----- nvinfo : EIATTR_NUM_BARRIERS
	.align		4
        /*0020*/ 	.byte	0x02, 0x4c
        /*0022*/ 	.byte	0x01
	.zero		1


	//----- nvinfo : EIATTR_MERCURY_ISA_VERSION
	.align		4
        /*0024*/ 	.byte	0x03, 0x5f
        /*0026*/ 	.short	0x0101


	//----- nvinfo : EIATTR_COOP_GROUP_MASK_REGIDS
	.align		4
        /*0028*/ 	.byte	0x04, 0x29
        /*002a*/ 	.short	(.L_432 - .L_431)


	//   ....[0]....
.L_431:
        /*002c*/ 	.word	0xffffffff


	//   ....[1]....
        /*0030*/ 	.word	0xffffffff


	//   ....[2]....
        /*0034*/ 	.word	0xffffffff


	//   ....[3]....
        /*0038*/ 	.word	0xffffffff


	//   ....[4]....
        /*003c*/ 	.word	0xffffffff


	//   ....[5]....
        /*0040*/ 	.word	0xffffffff


	//   ....[6]....
        /*0044*/ 	.word	0xffffffff


	//   ....[7]....
        /*0048*/ 	.word	0xffffffff


	//   ....[8]....
        /*004c*/ 	.word	0xffffffff


	//   ....[9]....
        /*0050*/ 	.word	0xffffffff


	//   ....[10]....
        /*0054*/ 	.word	0xffffffff


	//   ....[11]....
        /*0058*/ 	.word	0xffffffff


	//   ....[12]....
        /*005c*/ 	.word	0xffffffff


	//   ....[13]....
        /*0060*/ 	.word	0xffffffff


	//   ....[14]....
        /*0064*/ 	.word	0xffffffff


	//   ....[15]....
        /*0068*/ 	.word	0xffffffff


	//   ....[16]....
        /*006c*/ 	.word	0xffffffff


	//   ....[17]....
        /*0070*/ 	.word	0xffffffff


	//   ....[18]....
        /*0074*/ 	.word	0xffffffff


	//   ....[19]....
        /*0078*/ 	.word	0xffffffff


	//----- nvinfo : EIATTR_COOP_GROUP_INSTR_OFFSETS
	.align		4
.L_432:
        /*007c*/ 	.byte	0x04, 0x28
        /*007e*/ 	.short	(.L_434 - .L_433)


	//   ....[0]....
.L_433:
        /*0080*/ 	.word	0x000035b0


	//   ....[1]....
        /*0084*/ 	.word	0x000036b0


	//   ....[2]....
        /*0088*/ 	.word	0x000036e0


	//   ....[3]....
        /*008c*/ 	.word	0x00003830


	//   ....[4]....
        /*0090*/ 	.word	0x00006730


	//   ....[5]....
        /*0094*/ 	.word	0x00006800


	//   ....[6]....
        /*0098*/ 	.word	0x00006810


	//   ....[7]....
        /*009c*/ 	.word	0x00006840


	//   ....[8]....
        /*00a0*/ 	.word	0x0000a040


	//   ....[9]....
        /*00a4*/ 	.word	0x0000a120


	//   ....[10]....
        /*00a8*/ 	.word	0x0000a140


	//   ....[11]....
        /*00ac*/ 	.word	0x0000a160


	//   ....[12]....
        /*00b0*/ 	.word	0x0000d510


	//   ....[13]....
        /*00b4*/ 	.word	0x0000d550


	//   ....[14]....
        /*00b8*/ 	.word	0x0000d590


	//   ....[15]....
        /*00bc*/ 	.word	0x0000d5c0


	//   ....[16]....
        /*00c0*/ 	.word	0x0000f1c0


	//   ....[17]....
        /*00c4*/ 	.word	0x0000f200


	//   ....[18]....
        /*00c8*/ 	.word	0x0000f270


	//   ....[19]....
        /*00cc*/ 	.word	0x0000f280


	//----- nvinfo : EIATTR_EXIT_INSTR_OFFSETS
	.align		4
.L_434:
        /*00d0*/ 	.byte	0x04, 0x1c
        /*00d2*/ 	.short	(.L_436 - .L_435)


	//   ....[0]....
.L_435:
        /*00d4*/ 	.word	0x000004c0


	//   ....[1]....
        /*00d8*/ 	.word	0x00011110


	//   ....[2]....
        /*00dc*/ 	.word	0x00011220


	//   ....[3]....
        /*00e0*/ 	.word	0x00011d60


	//   ....[4]....
        /*00e4*/ 	.word	0x00011df0


	//----- nvinfo : EIATTR_CRS_STACK_SIZE
	.align		4
.L_436:
        /*00e8*/ 	.byte	0x04, 0x1e
        /*00ea*/ 	.short	(.L_438 - .L_437)
.L_437:
        /*00ec*/ 	.word	0x00000000


	//----- nvinfo : EIATTR_CBANK_PARAM_SIZE
	.align		4
.L_438:
        /*00f0*/ 	.byte	0x03, 0x19
        /*00f2*/ 	.short	0x01d0


	//----- nvinfo : EIATTR_PARAM_CBANK
	.align		4
        /*00f4*/ 	.byte	0x04, 0x0a
        /*00f6*/ 	.short	(.L_440 - .L_439)
	.align		4
.L_439:
        /*00f8*/ 	.word	index@(.nv.constant0._ZN5flash16flash_fwd_kernelI23Flash_fwd_kernel_traitsILi256ELi128ELi64ELi8ELb0ELb0EN7cutlass6half_tE19Flash_kernel_traitsILi256ELi128ELi64ELi8ES3_EELb0ELb1ELb0ELb0ELb0ELb1ELb1ELb0EEEvNS_16Flash_fwd_paramsE)
        /*00fc*/ 	.short	0x0210
        /*00fe*/ 	.short	0x01d0


	//----- nvinfo : EIATTR_SW_WAR
	.align		4
.L_440:
        /*0100*/ 	.byte	0x04, 0x36
        /*0102*/ 	.short	(.L_442 - .L_441)
.L_441:
        /*0104*/ 	.word	0x00000008
.L_442:


//--------------------- .nv.info._ZN5flash16flash_fwd_kernelI23Flash_fwd_kernel_traitsILi256ELi128ELi64ELi8ELb0ELb0EN7cutlass6half_tE19Flash_kernel_traitsILi256ELi128ELi64ELi8ES3_EELb1ELb1ELb0ELb1ELb0ELb0ELb0ELb0EEEvNS_16Flash_fwd_paramsE --------------------------
	.section	.nv.info._ZN5flash16flash_fwd_kernelI23Flash_fwd_kernel_traitsILi256ELi128ELi64ELi8ELb0ELb0EN7cutlass6half_tE19Flash_kernel_traitsILi256ELi128ELi64ELi8ES3_EELb1ELb1ELb0ELb1ELb0ELb0ELb0ELb0EEEvNS_16Flash_fwd_paramsE,"",@"SHT_CUDA_INFO"
	.sectionflags	@""
	.align	4


	//----- nvinfo : EIATTR_CUDA_API_VERSION
	.align		4
        /*0000*/ 	.byte	0x04, 0x37
        /*0002*/ 	.short	(.L_444 - .L_443)
.L_443:
        /*0004*/ 	.word	0x00000082


	//----- nvinfo : EIATTR_KPARAM_INFO
	.align		4
.L_444:
        /*0008*/ 	.byte	0x04, 0x17
        /*000a*/ 	.short	(.L_446 - .L_445)
.L_445:
        /*000c*/ 	.word	0x00000000
        /*0010*/ 	.short	0x0000
        /*0012*/ 	.short	0x0000
        /*0014*/ 	.byte	0x00, 0xf0, 0x41, 0x07


	//----- nvinfo : EIATTR_SPARSE_MMA_MASK
	.align		4
.L_446:
        /*0018*/ 	.byte	0x03, 0x50
        /*001a*/ 	.short	0x0000


	//----- nvinfo : EIATTR_MAXREG_COUNT
	.align		4
        /*001c*/ 	.byte	0x03, 0x1b
        /*001e*/ 	.short	0x00ff


	//----- nvinfo : EIATTR_NUM_BARRIERS
	.align		4
        /*0020*/ 	.byte	0x02, 0x4c
        /*0022*/ 	.byte	0x01
	.zero		1


	//----- nvinfo : EIATTR_ANNOTATIONS
	.align		4
        /*0024*/ 	.byte	0x04, 0x55
        /*0026*/ 	.short	(.L_448 - .L_447)


	//   ....[0]....
.L_447:
        /* <DEDUP_REMOVED lines=45> */


	//----- nvinfo : EIATTR_MERCURY_ISA_VERSION
	.align		4
.L_448:
        /*02e0*/ 	.byte	0x03, 0x5f
        /*02e2*/ 	.short	0x0101


	//----- nvinfo : EIATTR_COOP_GROUP_MASK_REGIDS
	.align		4
        /*02e4*/ 	.byte	0x04, 0x29
        /*02e6*/ 	.short	(.L_450 - .L_449)


	//   ....[0]....
.L_449:
        /*02e8*/ 	.word	0xffffffff


	//   ....[1]....
        /*02ec*/ 	.word	0xffffffff


	//   ....[2]....
        /*02f0*/ 	.word	0xffffffff


	//   ....[3]....
        /*02f4*/ 	.word	0xffffffff


	//   ....[4]....
        /*02f8*/ 	.word	0xffffffff


	//   ....[5]....
        /*02fc*/ 	.word	0xffffffff


	//   ....[6]....
        /*0300*/ 	.word	0xffffffff


	//   ....[7]....
        /*0304*/ 	.word	0xffffffff


	//   ....[8]....
        /*0308*/ 	.word	0xffffffff


	//   ....[9]....
        /*030c*/ 	.word	0xffffffff


	//   ....[10]....
        /*0310*/ 	.word	0xffffffff


	//   ....[11]....
        /*0314*/ 	.word	0xffffffff


	//   ....[12]....
        /*0318*/ 	.word	0xffffffff


	//   ....[13]....
        /*031c*/ 	.word	0xffffffff


	//   ....[14]....
        /*0320*/ 	.word	0xffffffff


	//   ....[15]....
        /*0324*/ 	.word	0xffffffff


	//   ....[16]....
        /*0328*/ 	.word	0xffffffff


	//   ....[17]....
        /*032c*/ 	.word	0xffffffff


	//   ....[18]....
        /*0330*/ 	.word	0xffffffff


	//   ....[19]....
        /*0334*/ 	.word	0xffffffff


	//----- nvinfo : EIATTR_COOP_GROUP_INSTR_OFFSETS
	.align		4
.L_450:
        /*0338*/ 	.byte	0x04, 0x28
        /*033a*/ 	.short	(.L_452 - .L_451)


	//   ....[0]....
.L_451:
        /*033c*/ 	.word	0x00004fd0


	//   ....[1]....
        /*0340*/ 	.word	0x000050f0


	//   ....[2]....
        /*0344*/ 	.word	0x00005120


	//   ....[3]....
        /*0348*/ 	.word	0x00005190


	//   ....[4]....
        /*034c*/ 	.word	0x0000a260


	//   ....[5]....
        /*0350*/ 	.word	0x0000a2a0


	//   ....[6]....
        /*0354*/ 	.word	0x0000a2d0


	//   ....[7]....
        /*0358*/ 	.word	0x0000a2f0


	//   ....[8]....
        /*035c*/ 	.word	0x0000fc40


	//   ....[9]....
        /*0360*/ 	.word	0x0000fcc0


	//   ....[10]....
        /*0364*/ 	.word	0x0000fd10


	//   ....[11]....
        /*0368*/ 	.word	0x0000fd90


	//   ....[12]....
        /*036c*/ 	.word	0x00014e10


	//   ....[13]....
        /*0370*/ 	.word	0x00014e50


	//   ....[14]....
        /*0374*/ 	.word	0x00014ff0


	//   ....[15]....
        /*0378*/ 	.word	0x00015000


	//   ....[16]....
        /*037c*/ 	.word	0x000174f0


	//   ....[17]....
        /*0380*/ 	.word	0x00017520


	//   ....[18]....
        /*0384*/ 	.word	0x00017ac0


	//   ....[19]....
        /*0388*/ 	.word	0x00017ae0


	//----- nvinfo : EIATTR_EXIT_INSTR_OFFSETS
	.align		4
.L_452:
        /*038c*/ 	.byte	0x04, 0x1c
        /*038e*/ 	.short	(.L_454 - .L_453)


	//   ....[0]....
.L_453:
        /*0390*/ 	.word	0x00000720


	//   ....[1]....
        /*0394*/ 	.word	0x00019590


	//   ....[2]....
        /*0398*/ 	.word	0x000196e0


	//   ....[3]....
        /*039c*/ 	.word	0x00019700


	//   ....[4]....
        /*03a0*/ 	.word	0x0001a390


	//   ....[5]....
        /*03a4*/ 	.word	0x0001a420


	//----- nvinfo : EIATTR_CRS_STACK_SIZE
	.align		4
.L_454:
        /*03a8*/ 	.byte	0x04, 0x1e
        /*03aa*/ 	.short	(.L_456 - .L_455)
.L_455:
        /*03ac*/ 	.word	0x00000000


	//----- nvinfo : EIATTR_CBANK_PARAM_SIZE
	.align		4
.L_456:
        /*03b0*/ 	.byte	0x03, 0x19
        /*03b2*/ 	.short	0x01d0


	//----- nvinfo : EIATTR_PARAM_CBANK
	.align		4
        /*03b4*/ 	.byte	0x04, 0x0a
        /*03b6*/ 	.short	(.L_458 - .L_457)
	.align		4
.L_457:
        /*03b8*/ 	.word	index@(.nv.constant0._ZN5flash16flash_fwd_kernelI23Flash_fwd_kernel_traitsILi256ELi128ELi64ELi8ELb0ELb0EN7cutlass6half_tE19Flash_kernel_traitsILi256ELi128ELi64ELi8ES3_EELb1ELb1ELb0ELb1ELb0ELb0ELb0ELb0EEEvNS_16Flash_fwd_paramsE)
        /*03bc*/ 	.short	0x0210
        /*03be*/ 	.short	0x01d0


	//----- nvinfo : EIATTR_SW_WAR
	.align		4
.L_458:
        /*03c0*/ 	.byte	0x04, 0x36
        /*03c2*/ 	.short	(.L_460 - .L_459)
.L_459:
        /*03c4*/ 	.word	0x00000008
.L_460:


//--------------------- .nv.info._ZN5flash16flash_fwd_kernelI23Flash_fwd_kernel_traitsILi256ELi128ELi64ELi8ELb0ELb0EN7cutlass6half_tE19Flash_kernel_traitsILi256ELi128ELi64ELi8ES3_EELb1ELb1ELb0ELb0ELb0ELb0ELb0ELb1EEEvNS_16Flash_fwd_paramsE --------------------------
	.section	.nv.info._ZN5flash16flash_fwd_kernelI23Flash_fwd_kernel_traitsILi256ELi128ELi64ELi8ELb0ELb0EN7cutlass6half_tE19Flash_kernel_traitsILi256ELi128ELi64ELi8ES3_EELb1ELb1ELb0ELb0ELb0ELb0ELb0ELb1EEEvNS_16Flash_fwd_paramsE,"",@"SHT_CUDA_INFO"
	.sectionflags	@""
	.align	4


	//----- nvinfo : EIATTR_CUDA_API_VERSION
	.align		4
        /*0000*/ 	.byte	0x04, 0x37
        /*0002*/ 	.short	(.L_462 - .L_461)
.L_461:
        /*0004*/ 	.word	0x00000082


	//----- nvinfo : EIATTR_KPARAM_INFO
	.align		4
.L_462:
        /*0008*/ 	.byte	0x04, 0x17
        /*000a*/ 	.short	(.L_464 - .L_463)
.L_463:
        /*000c*/ 	.word	0x00000000
        /*0010*/ 	.short	0x0000
        /*0012*/ 	.short	0x0000
        /*0014*/ 	.byte	0x00, 0xf0, 0x41, 0x07


	//----- nvinfo : EIATTR_SPARSE_MMA_MASK
	.align		4
.L_464:
        /*0018*/ 	.byte	0x03, 0x50
        /*001a*/ 	.short	0x0000


	//----- nvinfo : EIATTR_MAXREG_COUNT
	.align		4
        /*001c*/ 	.byte	0x03, 0x1b
        /*001e*/ 	.short	0x00ff


	//----- nvinfo : EIATTR_NUM_BARRIERS
	.align		4
        /*0020*/ 	.byte	0x02, 0x4c
        /*0022*/ 	.byte	0x01
	.zero		1


	//----- nvinfo : EIATTR_ANNOTATIONS
	.align		4
        /*0024*/ 	.byte	0x04, 0x55
        /*0026*/ 	.short	(.L_466 - .L_465)


	//   ....[0]....
.L_465:
        /* <DEDUP_REMOVED lines=42> */


	//----- nvinfo : EIATTR_MERCURY_ISA_VERSION
	.align		4
.L_466:
        /*02b0*/ 	.byte	0x03, 0x5f
        /*02b2*/ 	.short	0x0101


	//----- nvinfo : EIATTR_COOP_GROUP_MASK_REGIDS
	.align		4
        /*02b4*/ 	.byte	0x04, 0x29
        /*02b6*/ 	.short	(.L_468 - .L_467)


	//   ....[0]....
.L_467:
        /*02b8*/ 	.word	0xffffffff


	//   ....[1]....
        /*02bc*/ 	.word	0xffffffff


	//   ....[2]....
        /*02c0*/ 	.word	0xffffffff


	//   ....[3]....
        /*02c4*/ 	.word	0xffffffff


	//   ....[4]....
        /*02c8*/ 	.word	0xffffffff


	//   ....[5]....
        /*02cc*/ 	.word	0xffffffff


	//   ....[6]....
        /*02d0*/ 	.word	0xffffffff


	//   ....[7]....
        /*02d4*/ 	.word	0xffffffff


	//   ....[8]....
        /*02d8*/ 	.word	0xffffffff


	//   ....[9]....
        /*02dc*/ 	.word	0xffffffff


	//   ....[10]....
        /*02e0*/ 	.word	0xffffffff


	//   ....[11]....
        /*02e4*/ 	.word	0xffffffff


	//   ....[12]....
        /*02e8*/ 	.word	0xffffffff


	//   ....[13]....
        /*02ec*/ 	.word	0xffffffff


	//   ....[14]....
        /*02f0*/ 	.word	0xffffffff


	//   ....[15]....
        /*02f4*/ 	.word	0xffffffff


	//   ....[16]....
        /*02f8*/ 	.word	0xffffffff


	//   ....[17]....
        /*02fc*/ 	.word	0xffffffff


	//   ....[18]....
        /*0300*/ 	.word	0xffffffff


	//   ....[19]....
        /*0304*/ 	.word	0xffffffff


	//----- nvinfo : EIATTR_COOP_GROUP_INSTR_OFFSETS
	.align		4
.L_468:
        /*0308*/ 	.byte	0x04, 0x28
        /*030a*/ 	.short	(.L_470 - .L_469)


	//   ....[0]....
.L_469:
        /*030c*/ 	.word	0x00004b40


	//   ....[1]....
        /*0310*/ 	.word	0x00004b80


	//   ....[2]....
        /*0314*/ 	.word	0x00004c80


	//   ....[3]....
        /*0318*/ 	.word	0x00004ca0


	//   ....[4]....
        /*031c*/ 	.word	0x000097d0


	//   ....[5]....
        /*0320*/ 	.word	0x00009820


	//   ....[6]....
        /*0324*/ 	.word	0x00009860


	//   ....[7]....
        /*0328*/ 	.word	0x00009920


	//   ....[8]....
        /*032c*/ 	.word	0x0000ee30


	//   ....[9]....
        /*0330*/ 	.word	0x0000ef70


	//   ....[10]....
        /*0334*/ 	.word	0x0000efa0


	//   ....[11]....
        /*0338*/ 	.word	0x0000f0a0


	//   ....[12]....
        /*033c*/ 	.word	0x000143b0


	//   ....[13]....
        /*0340*/ 	.word	0x000143e0


	//   ....[14]....
        /*0344*/ 	.word	0x00014420


	//   ....[15]....
        /*0348*/ 	.word	0x00014490


	//   ....[16]....
        /*034c*/ 	.word	0x00017d20


	//   ....[17]....
        /*0350*/ 	.word	0x00017d60


	//   ....[18]....
        /*0354*/ 	.word	0x00017da0


	//   ....[19]....
        /*0358*/ 	.word	0x00017dc0


	//----- nvinfo : EIATTR_EXIT_INSTR_OFFSETS
	.align		4
.L_470:
        /*035c*/ 	.byte	0x04, 0x1c
        /*035e*/ 	.short	(.L_472 - .L_471)


	//   ....[0]....
.L_471:
        /*0360*/ 	.word	0x00000650


	//   ....[1]....
        /*0364*/ 	.word	0x00019de0


	//   ....[2]....
        /*0368*/ 	.word	0x00019f30


	//   ....[3]....
        /*036c*/ 	.word	0x00019f50


	//   ....[4]....
        /*0370*/ 	.word	0x0001ac10


	//   ....[5]....
        /*0374*/ 	.word	0x0001aca0


	//----- nvinfo : EIATTR_CRS_STACK_SIZE
	.align		4
.L_472:
        /*0378*/ 	.byte	0x04, 0x1e
        /*037a*/ 	.short	(.L_474 - .L_473)
.L_473:
        /*037c*/ 	.word	0x00000000


	//----- nvinfo : EIATTR_CBANK_PARAM_SIZE
	.align		4
.L_474:
        /*0380*/ 	.byte	0x03, 0x19
        /*0382*/ 	.short	0x01d0


	//----- nvinfo : EIATTR_PARAM_CBANK
	.align		4
        /*0384*/ 	.byte	0x04, 0x0a
        /*0386*/ 	.short	(.L_476 - .L_475)
	.align		4
.L_475:
        /*0388*/ 	.word	index@(.nv.constant0._ZN5flash16flash_fwd_kernelI23Flash_fwd_kernel_traitsILi256ELi128ELi64ELi8ELb0ELb0EN7cutlass6half_tE19Flash_kernel_traitsILi256ELi128ELi64ELi8ES3_EELb1ELb1ELb0ELb0ELb0ELb0ELb0ELb1EEEvNS_16Flash_fwd_paramsE)
        /*038c*/ 	.short	0x0210
        /*038e*/ 	.short	0x01d0


	//----- nvinfo : EIATTR_SW_WAR
	.align		4
.L_476:
        /*0390*/ 	.byte	0x04, 0x36
        /*0392*/ 	.short	(.L_478 - .L_477)
.L_477:
        /*0394*/ 	.word	0x00000008
.L_478:


//--------------------- .nv.info._ZN5flash16flash_fwd_kernelI23Flash_fwd_kernel_traitsILi256ELi128ELi64ELi8ELb0ELb0EN7cutlass6half_tE19Flash_kernel_traitsILi256ELi128ELi64ELi8ES3_EELb0ELb1ELb0ELb0ELb0ELb0ELb1ELb0EEEvNS_16Flash_fwd_paramsE --------------------------
	.section	.nv.info._ZN5flash16flash_fwd_kernelI23Flash_fwd_kernel_traitsILi256ELi128ELi64ELi8ELb0ELb0EN7cutlass6half_tE19Flash_kernel_traitsILi256ELi128ELi64ELi8ES3_EELb0ELb1ELb0ELb0ELb0ELb0ELb1ELb0EEEvNS_16Flash_fwd_paramsE,"",@"SHT_CUDA_INFO"
	.sectionflags	@""
	.align	4


	//----- nvinfo : EIATTR_CUDA_API_VERSION
	.align		4
        /*0000*/ 	.byte	0x04, 0x37
        /*0002*/ 	.short	(.L_480 - .L_479)
.L_479:
        /*0004*/ 	.word	0x00000082


	//----- nvinfo : EIATTR_KPARAM_INFO
	.align		4
.L_480:
        /*0008*/ 	.byte	0x04, 0x17
        /*000a*/ 	.short	(.L_482 - .L_481)
.L_481:
        /*000c*/ 	.word	0x00000000
        /*0010*/ 	.short	0x0000
        /*0012*/ 	.short	0x0000
        /*0014*/ 	.byte	0x00, 0xf0, 0x41, 0x07


	//----- nvinfo : EIATTR_SPARSE_MMA_MASK
	.align		4
.L_482:
        /*0018*/ 	.byte	0x03, 0x50
        /*001a*/ 	.short	0x0000


	//----- nvinfo : EIATTR_MAXREG_COUNT
	.align		4
        /*001c*/ 	.byte	0x03, 0x1b
        /*001e*/ 	.short	0x00ff


	//----- nvinfo : EIATTR_NUM_BARRIERS
	.align		4
        /*0020*/ 	.byte	0x02, 0x4c
        /*0022*/ 	.byte	0x01
	.zero		1


	//----- nvinfo : EIATTR_ANNOTATIONS
	.align		4
        /*0024*/ 	.byte	0x04, 0x55
        /*0026*/ 	.short	(.L_484 - .L_483)


	//   ....[0]....
.L_483:
        /* <DEDUP_REMOVED lines=10> */


	//----- nvinfo : EIATTR_MERCURY_ISA_VERSION
	.align		4
.L_484:
        /*00b0*/ 	.byte	0x03, 0x5f
        /*00b2*/ 	.short	0x0101


	//----- nvinfo : EIATTR_COOP_GROUP_MASK_REGIDS
	.align		4
        /*00b4*/ 	.byte	0x04, 0x29
        /*00b6*/ 	.short	(.L_486 - .L_485)


	//   ....[0]....
.L_485:
        /*00b8*/ 	.word	0xffffffff


	//   ....[1]....
        /*00bc*/ 	.word	0xffffffff


	//   ....[2]....
        /*00c0*/ 	.word	0xffffffff


	//   ....[3]....
        /*00c4*/ 	.word	0xffffffff


	//   ....[4]....
        /*00c8*/ 	.word	0xffffffff


	//   ....[5]....
        /*00cc*/ 	.word	0xffffffff


	//   ....[6]....
        /*00d0*/ 	.word	0xffffffff


	//   ....[7]....
        /*00d4*/ 	.word	0xffffffff


	//   ....[8]....
        /*00d8*/ 	.word	0xffffffff


	//   ....[9]....
        /*00dc*/ 	.word	0xffffffff


	//   ....[10]....
        /*00e0*/ 	.word	0xffffffff


	//   ....[11]....
        /*00e4*/ 	.word	0xffffffff


	//   ....[12]....
        /*00e8*/ 	.word	0xffffffff


	//   ....[13]....
        /*00ec*/ 	.word	0xffffffff


	//   ....[14]....
        /*00f0*/ 	.word	0xffffffff


	//   ....[15]....
        /*00f4*/ 	.word	0xffffffff


	//   ....[16]....
        /*00f8*/ 	.word	0xffffffff


	//   ....[17]....
        /*00fc*/ 	.word	0xffffffff


	//   ....[18]....
        /*0100*/ 	.word	0xffffffff


	//   ....[19]....
        /*0104*/ 	.word	0xffffffff


	//----- nvinfo : EIATTR_COOP_GROUP_INSTR_OFFSETS
	.align		4
.L_486:
        /*0108*/ 	.byte	0x04, 0x28
        /*010a*/ 	.short	(.L_488 - .L_487)


	//   ....[0]....
.L_487:
        /*010c*/ 	.word	0x00004ab0


	//   ....[1]....
        /*0110*/ 	.word	0x00004ad0


	//   ....[2]....
        /*0114*/ 	.word	0x00004b70


	//   ....[3]....
        /*0118*/ 	.word	0x00004b80


	//   ....[4]....
        /*011c*/ 	.word	0x000081a0


	//   ....[5]....
        /*0120*/ 	.word	0x000081b0


	//   ....[6]....
        /*0124*/ 	.word	0x000081e0


	//   ....[7]....
        /*0128*/ 	.word	0x000081f0


	//   ....[8]....
        /*012c*/ 	.word	0x0000c110


	//   ....[9]....
        /*0130*/ 	.word	0x0000c120


	//   ....[10]....
        /*0134*/ 	.word	0x0000c150


	//   ....[11]....
        /*0138*/ 	.word	0x0000c160


	//   ....[12]....
        /*013c*/ 	.word	0x0000fe30


	//   ....[13]....
        /*0140*/ 	.word	0x0000fe70


	//   ....[14]....
        /*0144*/ 	.word	0x0000feb0


	//   ....[15]....
        /*0148*/ 	.word	0x0000fed0


	//   ....[16]....
        /*014c*/ 	.word	0x00011d50


	//   ....[17]....
        /*0150*/ 	.word	0x00011d60


	//   ....[18]....
        /*0154*/ 	.word	0x00011d90


	//   ....[19]....
        /*0158*/ 	.word	0x00011da0


	//----- nvinfo : EIATTR_EXIT_INSTR_OFFSETS
	.align		4
.L_488:
        /*015c*/ 	.byte	0x04, 0x1c
        /*015e*/ 	.short	(.L_490 - .L_489)


	//   ....[0]....
.L_489:
        /*0160*/ 	.word	0x000004c0


	//   ....[1]....
        /*0164*/ 	.word	0x00013be0


	//   ....[2]....
        /*0168*/ 	.word	0x00013d30


	//   ....[3]....
        /*016c*/ 	.word	0x00013d50


	//   ....[4]....
        /*0170*/ 	.word	0x00014a00


	//   ....[5]....
        /*0174*/ 	.word	0x00014a90


	//----- nvinfo : EIATTR_CRS_STACK_SIZE
	.align		4
.L_490:
        /*0178*/ 	.byte	0x04, 0x1e
        /*017a*/ 	.short	(.L_492 - .L_491)
.L_491:
        /*017c*/ 	.word	0x00000000


	//----- nvinfo : EIATTR_CBANK_PARAM_SIZE
	.align		4
.L_492:
        /*0180*/ 	.byte	0x03, 0x19
        /*0182*/ 	.short	0x01d0


	//----- nvinfo : EIATTR_PARAM_CBANK
	.align		4
        /*0184*/ 	.byte	0x04, 0x0a
        /*0186*/ 	.short	(.L_494 - .L_493)
	.align		4
.L_493:
        /*0188*/ 	.word	index@(.nv.constant0._ZN5flash16flash_fwd_kernelI23Flash_fwd_kernel_traitsILi256ELi128ELi64ELi8ELb0ELb0EN7cutlass6half_tE19Flash_kernel_traitsILi256ELi128ELi64ELi8ES3_EELb0ELb1ELb0ELb0ELb0ELb0ELb1ELb0EEEvNS_16Flash_fwd_paramsE)
        /*018c*/ 	.short	0x0210
        /*018e*/ 	.short	0x01d0


	//----- nvinfo : EIATTR_SW_WAR
	.align		4
.L_494:
        /*0190*/ 	.byte	0x04, 0x36
        /*0192*/ 	.short	(.L_496 - .L_495)
.L_495:
        /*0194*/ 	.word	0x00000008
.L_496:


//--------------------- .nv.info._ZN5flash16flash_fwd_kernelI23Flash_fwd_kernel_traitsILi256ELi128ELi64ELi8ELb0ELb0EN7cutlass6half_tE19Flash_kernel_traitsILi256ELi128ELi64ELi8ES3_EELb1ELb1ELb0ELb1ELb0ELb0ELb0ELb1EEEvNS_16Flash_fwd_paramsE --------------------------
	.section	.nv.info._ZN5flash16flash_fwd_kernelI23Flash_fwd_kernel_traitsILi256ELi128ELi64ELi8ELb0ELb0EN7cutlass6half_tE19Flash_kernel_traitsILi256ELi128ELi64ELi8ES3_EELb1ELb1ELb0ELb1ELb0ELb0ELb0ELb1EEEvNS_16Flash_fwd_paramsE,"",@"SHT_CUDA_INFO"
	.sectionflags	@""
	.align	4


	//----- nvinfo : EIATTR_CUDA_API_VERSION
	.align		4
        /*0000*/ 	.byte	0x04, 0x37
        /*0002*/ 	.short	(.L_498 - .L_497)
.L_497:
        /*0004*/ 	.word	0x00000082


	//----- nvinfo : EIATTR_KPARAM_INFO
	.align		4
.L_498:
        /*0008*/ 	.byte	0x04, 0x17
        /*000a*/ 	.short	(.L_500 - .L_499)
.L_499:
        /*000c*/ 	.word	0x00000000
        /*0010*/ 	.short	0x0000
        /*0012*/ 	.short	0x0000
        /*0014*/ 	.byte	0x00, 0xf0, 0x41, 0x07


	//----- nvinfo : EIATTR_SPARSE_MMA_MASK
	.align		4
.L_500:
        /*0018*/ 	.byte	0x03, 0x50
        /*001a*/ 	.short	0x0000


	//----- nvinfo : EIATTR_MAXREG_COUNT
	.align		4
        /*001c*/ 	.byte	0x03, 0x1b
        /*001e*/ 	.short	0x00ff


	//----- nvinfo : EIATTR_NUM_BARRIERS
	.align		4
        /*0020*/ 	.byte	0x02, 0x4c
        /*0022*/ 	.byte	0x01
	.zero		1


	//----- nvinfo : EIATTR_ANNOTATIONS
	.align		4
        /*0024*/ 	.byte	0x04, 0x55
        /*0026*/ 	.short	(.L_502 - .L_501)


	//   ....[0]....
.L_501:
        /* <DEDUP_REMOVED lines=32> */


	//----- nvinfo : EIATTR_MERCURY_ISA_VERSION
	.align		4
.L_502:
        /*0218*/ 	.byte	0x03, 0x5f
        /*021a*/ 	.short	0x0101


	//----- nvinfo : EIATTR_COOP_GROUP_MASK_REGIDS
	.align		4
        /*021c*/ 	.byte	0x04, 0x29
        /*021e*/ 	.short	(.L_504 - .L_503)


	//   ....[0]....
.L_503:
        /*0220*/ 	.word	0xffffffff


	//   ....[1]....
        /*0224*/ 	.word	0xffffffff


	//   ....[2]....
        /*0228*/ 	.word	0xffffffff


	//   ....[3]....
        /*022c*/ 	.word	0xffffffff


	//   ....[4]....
        /*0230*/ 	.word	0xffffffff


	//   ....[5]....
        /*0234*/ 	.word	0xffffffff


	//   ....[6]....
        /*0238*/ 	.word	0xffffffff


	//   ....[7]....
        /*023c*/ 	.word	0xffffffff


	//   ....[8]....
        /*0240*/ 	.word	0xffffffff


	//   ....[9]....
        /*0244*/ 	.word	0xffffffff


	//   ....[10]....
        /*0248*/ 	.word	0xffffffff


	//   ....[11]....
        /*024c*/ 	.word	0xffffffff


	//   ....[12]....
        /*0250*/ 	.word	0xffffffff


	//   ....[13]....
        /*0254*/ 	.word	0xffffffff


	//   ....[14]....
        /*0258*/ 	.word	0xffffffff


	//   ....[15]....
        /*025c*/ 	.word	0xffffffff


	//   ....[16]....
        /*0260*/ 	.word	0xffffffff


	//   ....[17]....
        /*0264*/ 	.word	0xffffffff


	//   ....[18]....
        /*0268*/ 	.word	0xffffffff


	//   ....[19]....
        /*026c*/ 	.word	0xffffffff


	//----- nvinfo : EIATTR_COOP_GROUP_INSTR_OFFSETS
	.align		4
.L_504:
        /*0270*/ 	.byte	0x04, 0x28
        /*0272*/ 	.short	(.L_506 - .L_505)


	//   ....[0]....
.L_505:
        /*0274*/ 	.word	0x00004f10


	//   ....[1]....
        /*0278*/ 	.word	0x00004f50


	//   ....[2]....
        /*027c*/ 	.word	0x000050d0


	//   ....[3]....
        /*0280*/ 	.word	0x00005100


	//   ....[4]....
        /*0284*/ 	.word	0x00009d60


	//   ....[5]....
        /*0288*/ 	.word	0x00009de0


	//   ....[6]....
        /*028c*/ 	.word	0x00009e20


	//   ....[7]....
        /*0290*/ 	.word	0x00009ee0


	//   ....[8]....
        /*0294*/ 	.word	0x0000f600


	//   ....[9]....
        /*0298*/ 	.word	0x0000f660


	//   ....[10]....
        /*029c*/ 	.word	0x0000f6c0


	//   ....[11]....
        /*02a0*/ 	.word	0x0000f740


	//   ....[12]....
        /*02a4*/ 	.word	0x00014f90


	//   ....[13]....
        /*02a8*/ 	.word	0x000151b0


	//   ....[14]....
        /*02ac*/ 	.word	0x000151e0


	//   ....[15]....
        /*02b0*/ 	.word	0x000152e0


	//   ....[16]....
        /*02b4*/ 	.word	0x00018a90


	//   ....[17]....
        /*02b8*/ 	.word	0x00018ae0


	//   ....[18]....
        /*02bc*/ 	.word	0x000190f0


	//   ....[19]....
        /*02c0*/ 	.word	0x00019120


	//----- nvinfo : EIATTR_EXIT_INSTR_OFFSETS
	.align		4
.L_506:
        /*02c4*/ 	.byte	0x04, 0x1c
        /*02c6*/ 	.short	(.L_508 - .L_507)


	//   ....[0]....
.L_507:
        /*02c8*/ 	.word	0x00000650


	//   ....[1]....
        /*02cc*/ 	.word	0x0001ab60


	//   ....[2]....
        /*02d0*/ 	.word	0x0001acb0


	//   ....[3]....
        /*02d4*/ 	.word	0x0001acd0


	//   ....[4]....
        /*02d8*/ 	.word	0x0001b990


	//   ....[5]....
        /*02dc*/ 	.word	0x0001ba20


	//----- nvinfo : EIATTR_CRS_STACK_SIZE
	.align		4
.L_508:
        /*02e0*/ 	.byte	0x04, 0x1e
        /*02e2*/ 	.short	(.L_510 - .L_509)
.L_509:
        /*02e4*/ 	.word	0x00000000


	//----- nvinfo : EIATTR_CBANK_PARAM_SIZE
	.align		4
.L_510:
        /*02e8*/ 	.byte	0x03, 0x19
        /*02ea*/ 	.short	0x01d0


	//----- nvinfo : EIATTR_PARAM_CBANK
	.align		4
        /*02ec*/ 	.byte	0x04, 0x0a
        /*02ee*/ 	.short	(.L_512 - .L_511)
	.align		4
.L_511:
        /*02f0*/ 	.word	index@(.nv.constant0._ZN5flash16flash_fwd_kernelI23Flash_fwd_kernel_traitsILi256ELi128ELi64ELi8ELb0ELb0EN7cutlass6half_tE19Flash_kernel_traitsILi256ELi128ELi64ELi8ES3_EELb1ELb1ELb0ELb1ELb0ELb0ELb0ELb1EEEvNS_16Flash_fwd_paramsE)
        /*02f4*/ 	.short	0x0210
        /*02f6*/ 	.short	0x01d0


	//----- nvinfo : EIATTR_SW_WAR
	.align		4
.L_512:
        /*02f8*/ 	.byte	0x04, 0x36
        /*02fa*/ 	.short	(.L_514 - .L_513)
.L_513:
        /*02fc*/ 	.word	0x00000008
.L_514:


//--------------------- .nv.info._ZN5flash16flash_fwd_kernelI23Flash_fwd_kernel_traitsILi256ELi128ELi64ELi8ELb0ELb0EN7cutlass6half_tE19Flash_kernel_traitsILi256ELi128ELi64ELi8ES3_EELb0ELb1ELb0ELb1ELb0ELb0ELb1ELb0EEEvNS_16Flash_fwd_paramsE --------------------------
	.section	.nv.info._ZN5flash16flash_fwd_kernelI23Flash_fwd_kernel_traitsILi256ELi128ELi64ELi8ELb0ELb0EN7cutlass6half_tE19Flash_kernel_traitsILi256ELi128ELi64ELi8ES3_EELb0ELb1ELb0ELb1ELb0ELb0ELb1ELb0EEEvNS_16Flash_fwd_paramsE,"",@"SHT_CUDA_INFO"
	.sectionflags	@""
	.align	4


	//----- nvinfo : EIATTR_CUDA_API_VERSION
	.align		4
        /*0000*/ 	.byte	0x04, 0x37
        /*0002*/ 	.short	(.L_516 - .L_515)
.L_515:
        /*0004*/ 	.word	0x00000082


	//----- nvinfo : EIATTR_KPARAM_INFO
	.align		4
.L_516:
        /*0008*/ 	.byte	0x04, 0x17
        /*000a*/ 	.short	(.L_518 - .L_517)
.L_517:
        /*000c*/ 	.word	0x00000000
        /*0010*/ 	.short	0x0000
        /*0012*/ 	.short	0x0000
        /*0014*/ 	.byte	0x00, 0xf0, 0x41, 0x07


	//----- nvinfo : EIATTR_SPARSE_MMA_MASK
	.align		4
.L_518:
        /*0018*/ 	.byte	0x03, 0x50
        /*001a*/ 	.short	0x0000


	//----- nvinfo : EIATTR_MAXREG_COUNT
	.align		4
        /*001c*/ 	.byte	0x03, 0x1b
        /*001e*/ 	.short	0x00ff


	//----- nvinfo : EIATTR_NUM_BARRIERS
	.align		4
        /*0020*/ 	.byte	0x02, 0x4c
        /*0022*/ 	.byte	0x01
	.zero		1


	//----- nvinfo : EIATTR_ANNOTATIONS
	.align		4
        /*0024*/ 	.byte	0x04, 0x55
        /*0026*/ 	.short	(.L_520 - .L_519)


	//   ....[0]....
.L_519:
        /*0028*/ 	.word	0x00000001
        /*002c*/ 	.byte	0x40, 0x64, 0x00, 0x00, 0x01, 0x00, 0x00, 0x00, 0x50, 0x64, 0x00, 0x00, 0x01, 0x00, 0x00, 0x00
        /*003c*/ 	.byte	0x90, 0x72, 0x00, 0x00, 0x01, 0x00, 0x00, 0x00, 0xd0, 0x72, 0x00, 0x00, 0x01, 0x00, 0x00, 0x00
        /*004c*/ 	.byte	0x30, 0xa9, 0x00, 0x00, 0x01, 0x00, 0x00, 0x00, 0x80, 0xa9, 0x00, 0x00, 0x01, 0x00, 0x00, 0x00
        /*005c*/ 	.byte	0x10, 0xb8, 0x00, 0x00, 0x01, 0x00, 0x00, 0x00, 0x30, 0xb8, 0x00, 0x00


	//----- nvinfo : EIATTR_MERCURY_ISA_VERSION
	.align		4
.L_520:
        /*0068*/ 	.byte	0x03, 0x5f
        /*006a*/ 	.short	0x0101


	//----- nvinfo : EIATTR_COOP_GROUP_MASK_REGIDS
	.align		4
        /*006c*/ 	.byte	0x04, 0x29
        /*006e*/ 	.short	(.L_522 - .L_521)


	//   ....[0]....
.L_521:
        /*0070*/ 	.word	0xffffffff


	//   ....[1]....
        /*0074*/ 	.word	0xffffffff


	//   ....[2]....
        /*0078*/ 	.word	0xffffffff


	//   ....[3]....
        /*007c*/ 	.word	0xffffffff


	//   ....[4]....
        /*0080*/ 	.word	0xffffffff


	//   ....[5]....
        /*0084*/ 	.word	0xffffffff


	//   ....[6]....
        /*0088*/ 	.word	0xffffffff


	//   ....[7]....
        /*008c*/ 	.word	0xffffffff


	//   ....[8]....
        /*0090*/ 	.word	0xffffffff


	//   ....[9]....
        /*0094*/ 	.word	0xffffffff


	//   ....[10]....
        /*0098*/ 	.word	0xffffffff


	//   ....[11]....
        /*009c*/ 	.word	0xffffffff


	//   ....[12]....
        /*00a0*/ 	.word	0xffffffff


	//   ....[13]....
        /*00a4*/ 	.word	0xffffffff


	//   ....[14]....
        /*00a8*/ 	.word	0xffffffff


	//   ....[15]....
        /*00ac*/ 	.word	0xffffffff


	//   ....[16]....
        /*00b0*/ 	.word	0xffffffff


	//   ....[17]....
        /*00b4*/ 	.word	0xffffffff


	//   ....[18]....
        /*00b8*/ 	.word	0xffffffff


	//   ....[19]....
        /*00bc*/ 	.word	0xffffffff


	//----- nvinfo : EIATTR_COOP_GROUP_INSTR_OFFSETS
	.align		4
.L_522:
        /*00c0*/ 	.byte	0x04, 0x28
        /*00c2*/ 	.short	(.L_524 - .L_523)


	//   ....[0]....
.L_523:
        /*00c4*/ 	.word	0x00004f10


	//   ....[1]....
        /*00c8*/ 	.word	0x00004f30


	//   ....[2]....
        /*00cc*/ 	.word	0x00004fd0


	//   ....[3]....
        /*00d0*/ 	.word	0x00004fe0


	//   ....[4]....
        /*00d4*/ 	.word	0x00008970


	//   ....[5]....
        /*00d8*/ 	.word	0x00008980


	//   ....[6]....
        /*00dc*/ 	.word	0x000089b0


	//   ....[7]....
        /*00e0*/ 	.word	0x000089c0


	//   ....[8]....
        /*00e4*/ 	.word	0x0000ce70


	//   ....[9]....
        /*00e8*/ 	.word	0x0000cea0


	//   ....[10]....
        /*00ec*/ 	.word	0x0000cec0


	//   ....[11]....
        /*00f0*/ 	.word	0x0000cee0


	//   ....[12]....
        /*00f4*/ 	.word	0x000110e0


	//   ....[13]....
        /*00f8*/ 	.word	0x00011100


	//   ....[14]....
        /*00fc*/ 	.word	0x00011150


	//   ....[15]....
        /*0100*/ 	.word	0x00011160


	//   ....[16]....
        /*0104*/ 	.word	0x00012f40


	//   ....[17]....
        /*0108*/ 	.word	0x00012f50


	//   ....[18]....
        /*010c*/ 	.word	0x00013030


	//   ....[19]....
        /*0110*/ 	.word	0x00013140


	//----- nvinfo : EIATTR_EXIT_INSTR_OFFSETS
	.align		4
.L_524:
        /*0114*/ 	.byte	0x04, 0x1c
        /*0116*/ 	.short	(.L_526 - .L_525)


	//   ....[0]....
.L_525:
        /*0118*/ 	.word	0x000004c0


	//   ....[1]....
        /*011c*/ 	.word	0x00014f90


	//   ....[2]....
        /*0120*/ 	.word	0x000150e0


	//   ....[3]....
        /*0124*/ 	.word	0x00015100


	//   ....[4]....
        /*0128*/ 	.word	0x00015db0


	//   ....[5]....
        /*012c*/ 	.word	0x00015e40


	//----- nvinfo : EIATTR_CRS_STACK_SIZE
	.align		4
.L_526:
        /*0130*/ 	.byte	0x04, 0x1e
        /*0132*/ 	.short	(.L_528 - .L_527)
.L_527:
        /*0134*/ 	.word	0x00000000


	//----- nvinfo : EIATTR_CBANK_PARAM_SIZE
	.align		4
.L_528:
        /*0138*/ 	.byte	0x03, 0x19
        /*013a*/ 	.short	0x01d0


	//----- nvinfo : EIATTR_PARAM_CBANK
	.align		4
        /*013c*/ 	.byte	0x04, 0x0a
        /*013e*/ 	.short	(.L_530 - .L_529)
	.align		4
.L_529:
        /*0140*/ 	.word	index@(.nv.constant0._ZN5flash16flash_fwd_kernelI23Flash_fwd_kernel_traitsILi256ELi128ELi64ELi8ELb0ELb0EN7cutlass6half_tE19Flash_kernel_traitsILi256ELi128ELi64ELi8ES3_EELb0ELb1ELb0ELb1ELb0ELb0ELb1ELb0EEEvNS_16Flash_fwd_paramsE)
        /*0144*/ 	.short	0x0210
        /*0146*/ 	.short	0x01d0


	//----- nvinfo : EIATTR_SW_WAR
	.align		4
.L_530:
        /*0148*/ 	.byte	0x04, 0x36
        /*014a*/ 	.short	(.L_532 - .L_531)
.L_531:
        /*014c*/ 	.word	0x00000008
.L_532:


//--------------------- .nv.callgraph             --------------------------
	.section	.nv.callgraph,"",@"SHT_CUDA_CALLGRAPH"
	.align	4
	.sectionentsize	8
	.align		4
        /*0000*/ 	.word	0x00000000
	.align		4
        /*0004*/ 	.word	0xffffffff
	.align		4
        /*0008*/ 	.word	0x00000000
	.align		4
        /*000c*/ 	.word	0xfffffffe
	.align		4
        /*0010*/ 	.word	0x00000000
	.align		4
        /*0014*/ 	.word	0xfffffffd
	.align		4
        /*0018*/ 	.word	0x00000000
	.align		4
        /*001c*/ 	.word	0xfffffffc


//--------------------- .nv.constant4             --------------------------
	.section	.nv.constant4,"a",@progbits
	.align	8
	.align		8
.nv.constant4:
        /*0000*/ 	.dword	_ZN73_INTERNAL_8babfbd3_37_flash_fwd_hdim256_fp16_causal_sm80_cu_0106449f_28124cuda3std3__45__cpo5beginE
	.align		8
        /*0008*/ 	.dword	_ZN73_INTERNAL_8babfbd3_37_flash_fwd_hdim256_fp16_causal_sm80_cu_0106449f_28124cuda3std3__45__cpo3endE
	.align		8
        /*0010*/ 	.dword	_ZN73_INTERNAL_8babfbd3_37_flash_fwd_hdim256_fp16_causal_sm80_cu_0106449f_28124cuda3std3__45__cpo6cbeginE
	.align		8
        /*0018*/ 	.dword	_ZN73_INTERNAL_8babfbd3_37_flash_fwd_hdim256_fp16_causal_sm80_cu_0106449f_28124cuda3std3__45__cpo4cendE
	.align		8
        /*0020*/ 	.dword	_ZN73_INTERNAL_8babfbd3_37_flash_fwd_hdim256_fp16_causal_sm80_cu_0106449f_28124cuda3std3__475_GLOBAL__N__8babfbd3_37_flash_fwd_hdim256_fp16_causal_sm80_cu_0106449f_28126ignoreE
	.align		8
        /*0028*/ 	.dword	_ZN73_INTERNAL_8babfbd3_37_flash_fwd_hdim256_fp16_causal_sm80_cu_0106449f_28124cuda3std3__419piecewise_constructE
	.align		8
        /*0030*/ 	.dword	_ZN73_INTERNAL_8babfbd3_37_flash_fwd_hdim256_fp16_causal_sm80_cu_0106449f_28124cuda3std3__48in_placeE
	.align		8
        /*0038*/ 	.dword	_ZN73_INTERNAL_8babfbd3_37_flash_fwd_hdim256_fp16_causal_sm80_cu_0106449f_28124cuda3std6ranges3__45__cpo4swapE
	.align		8
        /*0040*/ 	.dword	_ZN73_INTERNAL_8babfbd3_37_flash_fwd_hdim256_fp16_causal_sm80_cu_0106449f_28124cuda3std6ranges3__45__cpo9iter_moveE
	.align		8
        /*0048*/ 	.dword	_ZN73_INTERNAL_8babfbd3_37_flash_fwd_hdim256_fp16_causal_sm80_cu_0106449f_28124cute7productE
	.align		8
        /*0050*/ 	.dword	_ZN73_INTERNAL_8babfbd3_37_flash_fwd_hdim256_fp16_causal_sm80_cu_0106449f_28124cute1_E


//--------------------- .text._ZN5flash16flash_fwd_kernelI23Flash_fwd_kernel_traitsILi256ELi64ELi64ELi4ELb0ELb0EN7cutlass6half_tE19Flash_kernel_traitsILi256ELi64ELi64ELi4ES3_EELb0ELb1ELb0ELb0ELb0ELb1ELb0ELb0EEEvNS_16Flash_fwd_paramsE --------------------------
	.section	.text._ZN5flash16flash_fwd_kernelI23Flash_fwd_kernel_traitsILi256ELi64ELi64ELi4ELb0ELb0EN7cutlass6half_tE19Flash_kernel_traitsILi256ELi64ELi64ELi4ES3_EELb0ELb1ELb0ELb0ELb0ELb1ELb0ELb0EEEvNS_16Flash_fwd_paramsE,"ax",@progbits
	.align	128
        .global         _ZN5flash16flash_fwd_kernelI23Flash_fwd_kernel_traitsILi256ELi64ELi64ELi4ELb0ELb0EN7cutlass6half_tE19Flash_kernel_traitsILi256ELi64ELi64ELi4ES3_EELb0ELb1ELb0ELb0ELb0ELb1ELb0ELb0EEEvNS_16Flash_fwd_paramsE
        .type           _ZN5flash16flash_fwd_kernelI23Flash_fwd_kernel_traitsILi256ELi64ELi64ELi4ELb0ELb0EN7cutlass6half_tE19Flash_kernel_traitsILi256ELi64ELi64ELi4ES3_EELb0ELb1ELb0ELb0ELb0ELb1ELb0ELb0EEEvNS_16Flash_fwd_paramsE,@function
        .size           _ZN5flash16flash_fwd_kernelI23Flash_fwd_kernel_traitsILi256ELi64ELi64ELi4ELb0ELb0EN7cutlass6half_tE19Flash_kernel_traitsILi256ELi64ELi64ELi4ES3_EELb0ELb1ELb0ELb0ELb0ELb1ELb0ELb0EEEvNS_16Flash_fwd_paramsE,(.L_x_1257 - _ZN5flash16flash_fwd_kernelI23Flash_fwd_kernel_traitsILi256ELi64ELi64ELi4ELb0ELb0EN7cutlass6half_tE19Flash_kernel_traitsILi256ELi64ELi64ELi4ES3_EELb0ELb1ELb0ELb0ELb0ELb1ELb0ELb0EEEvNS_16Flash_fwd_paramsE)
        .other          _ZN5flash16flash_fwd_kernelI23Flash_fwd_kernel_traitsILi256ELi64ELi64ELi4ELb0ELb0EN7cutlass6half_tE19Flash_kernel_traitsILi256ELi64ELi64ELi4ES3_EELb0ELb1ELb0ELb0ELb0ELb1ELb0ELb0EEEvNS_16Flash_fwd_paramsE,@"STO_CUDA_ENTRY STV_DEFAULT"
_ZN5flash16flash_fwd_kernelI23Flash_fwd_kernel_traitsILi256ELi64ELi64ELi4ELb0ELb0EN7cutlass6half_tE19Flash_kernel_traitsILi256ELi64ELi64ELi4ES3_EELb0ELb1ELb0ELb0ELb0ELb1ELb0ELb0EEEvNS_16Flash_fwd_paramsE:
.text._ZN5flash16flash_fwd_kernelI23Flash_fwd_kernel_traitsILi256ELi64ELi64ELi4ELb0ELb0EN7cutlass6half_tE19Flash_kernel_traitsILi256ELi64ELi64ELi4ES3_EELb0ELb1ELb0ELb0ELb0ELb1ELb0ELb0EEEvNS_16Flash_fwd_paramsE:
[----:B------:R-:W-:Y:S08]  /*0000*/  LDC R1, c[0x0][0x28] ;  /* 0x00000a00ff017b82 */ /* 0x000ff00000000800 */
[----:B------:R-:W1:Y:S01]  /*0010*/  S2UR UR22, SR_CTAID.Y ;  /* 0x00000000001679c3 */ /* 0x000e620000002600 */
[----:B------:R-:W-:Y:S01]  /*0020*/  ULDC.64 UR4, c[0x0][0x300] ;  /* 0x0000c00000047ab9 */ /* 0x000fe20000000a00 */
[----:B------:R-:W-:Y:S01]  /*0030*/  ULDC.64 UR6, c[0x0][0x2f0] ;  /* 0x0000bc0000067ab9 */ /* 0x000fe20000000a00 */
[----:B------:R-:W-:-:S02]  /*0040*/  UISETP.NE.U32.AND UP1, UPT, UR4, URZ, UPT ;  /* 0x0000003f0400728c */ /* 0x000fc4000bf25070 */
[----:B------:R-:W-:Y:S02]  /*0050*/  UISETP.NE.U32.AND UP2, UPT, UR6, URZ, UPT ;  /* 0x0000003f0600728c */ /* 0x000fe4000bf45070 */
[----:B------:R-:W-:Y:S02]  /*0060*/  UISETP.NE.AND.EX UP1, UPT, UR5, URZ, UPT, UP1 ;  /* 0x0000003f0500728c */ /* 0x000fe4000bf25310 */
[----:B------:R-:W-:Y:S01]  /*0070*/  UISETP.NE.AND.EX UP2, UPT, UR7, URZ, UPT, UP2 ;  /* 0x0000003f0700728c */ /* 0x000fe2000bf45320 */
[----:B------:R-:W-:Y:S01]  /*0080*/  ULDC.64 UR8, c[0x0][0x2f0] ;  /* 0x0000bc0000087ab9 */ /* 0x000fe20000000a00 */
[----:B------:R-:W-:Y:S02]  /*0090*/  ULDC.U8 UR6, c[0x0][0x3c2] ;  /* 0x0000f08000067ab9 */ /* 0x000fe40000000000 */
[----:B------:R-:W-:Y:S01]  /*00a0*/  PLOP3.LUT P0, PT, PT, PT, UP1, 0x80, 0x0 ;  /* 0x000000000000781c */ /* 0x000fe20003f0f018 */
[----:B------:R-:W-:Y:S01]  /*00b0*/  ULDC.64 UR4, c[0x0][0x2f8] ;  /* 0x0000be0000047ab9 */ /* 0x000fe20000000a00 */
[----:B------:R-:W-:Y:S01]  /*00c0*/  PLOP3.LUT P2, PT, PT, PT, UP2, 0x80, 0x0 ;  /* 0x000000000000781c */ /* 0x000fe20003f4f028 */
[----:B------:R-:W-:-:S02]  /*00d0*/  UISETP.NE.AND UP3, UPT, UR6, URZ, UPT ;  /* 0x0000003f0600728c */ /* 0x000fc4000bf65270 */
[----:B------:R-:W-:Y:S01]  /*00e0*/  UISETP.EQ.U32.AND UP0, UPT, UR4, URZ, UPT ;  /* 0x0000003f0400728c */ /* 0x000fe2000bf02070 */
[----:B------:R-:W-:Y:S01]  /*00f0*/  ULDC.64 UR18, c[0x0][0x208] ;  /* 0x0000820000127ab9 */ /* 0x000fe20000000a00 */
[----:B------:R-:W-:Y:S02]  /*0100*/  ULDC.64 UR6, c[0x0][0x2f8] ;  /* 0x0000be0000067ab9 */ /* 0x000fe40000000a00 */
[----:B------:R-:W-:Y:S02]  /*0110*/  UISETP.EQ.OR.EX UP0, UPT, UR5, URZ, !UP3, UP0 ;  /* 0x0000003f0500728c */ /* 0x000fe4000df02700 */
[----:B-1----:R-:W-:-:S06]  /*0120*/  UIMAD.WIDE UR8, UR22, 0x4, UR8 ;  /* 0x00000004160878a5 */ /* 0x002fcc000f8e0208 */
[----:B------:R-:W-:Y:S02]  /*0130*/  IMAD.U32 R10, RZ, RZ, UR8 ;  /* 0x00000008ff0a7e24 */ /* 0x000fe4000f8e00ff */
[----:B------:R-:W-:Y:S01]  /*0140*/  IMAD.U32 R11, RZ, RZ, UR9 ;  /* 0x00000009ff0b7e24 */ /* 0x000fe2000f8e00ff */
[----:B------:R-:W-:Y:S02]  /*0150*/  @UP1 ULDC.64 UR8, c[0x0][0x300] ;  /* 0x0000c00000081ab9 */ /* 0x000fe40000000a00 */
[----:B------:R-:W-:Y:S02]  /*0160*/  @UP1 UIMAD.WIDE UR8, UR22, 0x4, UR8 ;  /* 0x00000004160818a5 */ /* 0x000fe4000f8e0208 */
[----:B------:R-:W2:Y:S04]  /*0170*/  @P2 LDG.E R5, desc[UR18][R10.64] ;  /* 0x000000120a052981 */ /* 0x000ea8000c1e1900 */
[----:B------:R-:W-:Y:S01]  /*0180*/  IMAD.U32 R8, RZ, RZ, UR8 ;  /* 0x00000008ff087e24 */ /* 0x000fe2000f8e00ff */
[----:B------:R-:W3:Y:S01]  /*0190*/  @P2 LDG.E R0, desc[UR18][R10.64+0x4] ;  /* 0x000004120a002981 */ /* 0x000ee2000c1e1900 */
[----:B------:R-:W-:Y:S01]  /*01a0*/  IMAD.U32 R9, RZ, RZ, UR9 ;  /* 0x00000009ff097e24 */ /* 0x000fe2000f8e00ff */
[----:B------:R-:W-:Y:S01]  /*01b0*/  PLOP3.LUT P1, PT, PT, PT, UP0, 0x80, 0x0 ;  /* 0x000000000000781c */ /* 0x000fe20003f2f008 */
[----:B------:R-:W-:-:S03]  /*01c0*/  UIMAD.WIDE UR6, UR22, 0x4, UR6 ;  /* 0x00000004160678a5 */ /* 0x000fc6000f8e0206 */
[----:B------:R-:W4:Y:S03]  /*01d0*/  @P0 LDG.E R3, desc[UR18][R8.64] ;  /* 0x0000001208030981 */ /* 0x000f26000c1e1900 */
[----:B------:R-:W-:Y:S02]  /*01e0*/  IMAD.U32 R6, RZ, RZ, UR6 ;  /* 0x00000006ff067e24 */ /* 0x000fe4000f8e00ff */
[----:B------:R-:W-:-:S05]  /*01f0*/  IMAD.U32 R7, RZ, RZ, UR7 ;  /* 0x00000007ff077e24 */ /* 0x000fca000f8e00ff */
[----:B------:R-:W5:Y:S01]  /*0200*/  @!P1 LDG.E R4, desc[UR18][R6.64] ;  /* 0x0000001206049981 */ /* 0x000f62000c1e1900 */
[----:B------:R-:W-:Y:S01]  /*0210*/  UMOV UR12, 0xffffffff ;  /* 0xffffffff000c7882 */ /* 0x000fe20000000000 */
[----:B------:R-:W-:Y:S01]  /*0220*/  UMOV UR24, URZ ;  /* 0x0000003f00187c82 */ /* 0x000fe20008000000 */
[----:B------:R-:W1:Y:S01]  /*0230*/  S2R R2, SR_TID.X ;  /* 0x0000000000027919 */ /* 0x000e620000002100 */
[----:B------:R-:W-:Y:S01]  /*0240*/  UMOV UR25, 0xffffffff ;  /* 0xffffffff00197882 */ /* 0x000fe20000000000 */
[----:B------:R-:W1:Y:S08]  /*0250*/  S2UR UR13, SR_CTAID.X ;  /* 0x00000000000d79c3 */ /* 0x000e700000002500 */
[----:B------:R-:W1:Y:S01]  /*0260*/  S2UR UR8, SR_CTAID.Z ;  /* 0x00000000000879c3 */ /* 0x000e620000002700 */
[----:B--2---:R-:W-:-:S02]  /*0270*/  @P2 R2UR UR12, R5 ;  /* 0x00000000050c22ca */ /* 0x004fc400000e0000 */
[----:B---3--:R-:W-:Y:S02]  /*0280*/  @P2 R2UR UR14, R0 ;  /* 0x00000000000e22ca */ /* 0x008fe400000e0000 */
[----:B----4-:R-:W-:Y:S02]  /*0290*/  @P0 R2UR UR24, R3 ;  /* 0x00000000031802ca */ /* 0x010fe400000e0000 */
[----:B------:R-:W-:-:S04]  /*02a0*/  ISETP.NE.U32.AND P0, PT, RZ, UR4, PT ;  /* 0x00000004ff007c0c */ /* 0x000fc8000bf05070 */
[----:B------:R-:W-:-:S05]  /*02b0*/  ISETP.NE.AND.EX P0, PT, RZ, UR5, PT, P0 ;  /* 0x00000005ff007c0c */ /* 0x000fca000bf05300 */
[----:B------:R-:W-:Y:S01]  /*02c0*/  @UP2 UIADD3 UR14, UR14, -UR12, URZ ;  /* 0x8000000c0e0e2290 */ /* 0x000fe2000fffe03f */
[----:B-----5:R-:W-:-:S06]  /*02d0*/  @!P1 R2UR UR25, R4 ;  /* 0x00000000041992ca */ /* 0x020fcc00000e0000 */
[----:B------:R-:W-:Y:S01]  /*02e0*/  @!UP2 ULDC UR14, c[0x0][0x2c4] ;  /* 0x0000b100000eaab9 */ /* 0x000fe20000000800 */
[----:B-1----:R-:W-:Y:S08]  /*02f0*/  @!P0 BRA `(.L_x_0) ;  /* 0x00000000001c8947 */ /* 0x002ff00003800000 */
[----:B------:R-:W-:-:S13]  /*0300*/  PLOP3.LUT P0, PT, PT, PT, UP3, 0x80, 0x0 ;  /* 0x000000000000781c */ /* 0x000fda0003f0f038 */
[----:B------:R-:W2:Y:S04]  /*0310*/  @P0 LDG.E R0, desc[UR18][R6.64+0x4] ;  /* 0x0000041206000981 */ /* 0x000ea8000c1e1900 */
[----:B------:R-:W3:Y:S01]  /*0320*/  @!P0 LDG.E R3, desc[UR18][R6.64] ;  /* 0x0000001206038981 */ /* 0x000ee2000c1e1900 */
[----:B--2---:R-:W-:-:S13]  /*0330*/  @P0 R2UR UR6, R0 ;  /* 0x00000000000602ca */ /* 0x004fda00000e0000 */
[----:B------:R-:W-:-:S07]  /*0340*/  @UP3 UIADD3 UR6, UR6, -UR25, URZ ;  /* 0x8000001906063290 */ /* 0x000fce000fffe03f */
[----:B---3--:R-:W-:Y:S01]  /*0350*/  @!P0 R2UR UR6, R3 ;  /* 0x00000000030682ca */ /* 0x008fe200000e0000 */
[----:B------:R-:W-:-:S14]  /*0360*/  BRA `(.L_x_1) ;  /* 0x0000000000047947 */ /* 0x000fdc0003800000 */
.L_x_0:
[----:B------:R-:W-:-:S05]  /*0370*/  ULDC UR6, c[0x0][0x2c8] ;  /* 0x0000b20000067ab9 */ /* 0x000fca0000000800 */
.L_x_1:
[----:B------:R-:W-:Y:S02]  /*0380*/  ULDC.64 UR4, c[0x0][0x308] ;  /* 0x0000c20000047ab9 */ /* 0x000fe40000000a00 */
[----:B------:R-:W-:-:S04]  /*0390*/  UISETP.NE.U32.AND UP2, UPT, UR4, URZ, UPT ;  /* 0x0000003f0400728c */ /* 0x000fc8000bf45070 */
[----:B------:R-:W-:-:S06]  /*03a0*/  UISETP.NE.AND.EX UP2, UPT, UR5, URZ, UPT, UP2 ;  /* 0x0000003f0500728c */ /* 0x000fcc000bf45320 */
[----:B------:R-:W-:-:S05]  /*03b0*/  PLOP3.LUT P0, PT, PT, PT, UP2, 0x80, 0x0 ;  /* 0x000000000000781c */ /* 0x000fca0003f0f028 */
[----:B------:R-:W-:Y:S02]  /*03c0*/  @UP2 ULDC.64 UR4, c[0x0][0x308] ;  /* 0x0000c20000042ab9 */ /* 0x000fe40000000a00 */
[----:B------:R-:W-:-:S06]  /*03d0*/  @UP2 UIMAD.WIDE UR4, UR22, 0x4, UR4 ;  /* 0x00000004160428a5 */ /* 0x000fcc000f8e0204 */
[----:B------:R-:W-:Y:S02]  /*03e0*/  IMAD.U32 R4, RZ, RZ, UR4 ;  /* 0x00000004ff047e24 */ /* 0x000fe4000f8e00ff */
[----:B------:R-:W-:Y:S01]  /*03f0*/  IMAD.U32 R5, RZ, RZ, UR5 ;  /* 0x00000005ff057e24 */ /* 0x000fe2000f8e00ff */
[----:B------:R-:W-:Y:S01]  /*0400*/  USHF.L.U32 UR20, UR13, 0x6, URZ ;  /* 0x000000060d147899 */ /* 0x000fe2000800063f */
[----:B------:R-:W-:-:S03]  /*0410*/  @!UP2 ULDC.64 UR4, c[0x0][0x318] ;  /* 0x0000c6000004aab9 */ /* 0x000fc60000000a00 */
[----:B------:R-:W2:Y:S01]  /*0420*/  @P0 LDG.E R0, desc[UR18][R4.64] ;  /* 0x0000001204000981 */ /* 0x000ea2000c1e1900 */
[----:B------:R-:W-:Y:S02]  /*0430*/  UISETP.GT.AND UP1, UPT, UR14, UR20, UPT ;  /* 0x000000140e00728c */ /* 0x000fe4000bf24270 */
[----:B------:R-:W-:-:S03]  /*0440*/  @!UP2 UISETP.NE.U32.AND UP0, UPT, UR4, URZ, UPT ;  /* 0x0000003f0400a28c */ /* 0x000fc6000bf05070 */
[----:B------:R-:W-:Y:S01]  /*0450*/  @!UP2 ULDC UR4, c[0x0][0x2cc] ;  /* 0x0000b3000004aab9 */ /* 0x000fe20000000800 */
[----:B------:R-:W-:-:S04]  /*0460*/  @!UP2 UISETP.NE.AND.EX UP0, UPT, UR5, URZ, UPT, UP0 ;  /* 0x0000003f0500a28c */ /* 0x000fc8000bf05300 */
[----:B------:R-:W-:Y:S01]  /*0470*/  @!UP2 USEL UR4, UR4, URZ, UP0 ;  /* 0x0000003f0404a287 */ /* 0x000fe20008000000 */
[----:B--2---:R-:W-:Y:S02]  /*0480*/  @P0 R2UR UR21, R0 ;  /* 0x00000000001502ca */ /* 0x004fe400000e0000 */
[----:B------:R-:W-:-:S11]  /*0490*/  PLOP3.LUT P0, PT, PT, PT, UP1, 0x80, 0x0 ;  /* 0x000000000000781c */ /* 0x000fd60003f0f018 */
[----:B------:R-:W-:Y:S02]  /*04a0*/  @UP2 UIADD3 UR21, UR21, -UR24, URZ ;  /* 0x8000001815152290 */ /* 0x000fe4000fffe03f */
[----:B------:R-:W-:Y:S01]  /*04b0*/  @!UP2 UIADD3 UR21, UR4, UR6, -UR24 ;  /* 0x000000060415a290 */ /* 0x000fe2000fffe818 */
[----:B------:R-:W-:Y:S11]  /*04c0*/  @!P0 EXIT ;  /* 0x000000000000894d */ /* 0x000ff60003800000 */
[----:B------:R-:W-:Y:S01]  /*04d0*/  UIADD3 UR5, -UR14, 0x7f, UR20 ;  /* 0x0000007f0e057890 */ /* 0x000fe2000fffe114 */
[----:B------:R-:W-:Y:S01]  /*04e0*/  ULDC UR17, c[0x0][0x398] ;  /* 0x0000e60000117ab9 */ /* 0x000fe20000000800 */
[----:B------:R-:W-:Y:S02]  /*04f0*/  UIADD3 UR7, UR21, 0x3f, URZ ;  /* 0x0000003f15077890 */ /* 0x000fe4000fffe03f */
[----:B------:R-:W-:Y:S02]  /*0500*/  UIADD3 UR5, UR5, UR17, UR21 ;  /* 0x0000001105057290 */ /* 0x000fe4000fffe015 */
[----:B------:R-:W-:Y:S02]  /*0510*/  USHF.R.S32.HI UR6, URZ, 0x1f, UR7 ;  /* 0x0000001f3f067899 */ /* 0x000fe40008011407 */
[----:B------:R-:W-:Y:S02]  /*0520*/  USHF.R.S32.HI UR4, URZ, 0x1f, UR5 ;  /* 0x0000001f3f047899 */ /* 0x000fe40008011405 */
[----:B------:R-:W-:-:S02]  /*0530*/  ULEA.HI UR6, UR6, UR7, URZ, 0x6 ;  /* 0x0000000706067291 */ /* 0x000fc4000f8f303f */
[----:B------:R-:W-:Y:S02]  /*0540*/  ULEA.HI UR4, UR4, UR5, URZ, 0x6 ;  /* 0x0000000504047291 */ /* 0x000fe4000f8f303f */
[----:B------:R-:W-:Y:S02]  /*0550*/  USHF.R.S32.HI UR6, URZ, 0x6, UR6 ;  /* 0x000000063f067899 */ /* 0x000fe40008011406 */
[----:B------:R-:W-:-:S04]  /*0560*/  USHF.R.S32.HI UR4, URZ, 0x6, UR4 ;  /* 0x000000063f047899 */ /* 0x000fc80008011404 */
[----:B------:R-:W-:-:S04]  /*0570*/  UISETP.LT.AND UP0, UPT, UR6, UR4, UPT ;  /* 0x000000040600728c */ /* 0x000fc8000bf01270 */
[----:B------:R-:W-:-:S04]  /*0580*/  USEL UR16, UR6, UR4, UP0 ;  /* 0x0000000406107287 */ /* 0x000fc80008000000 */
[----:B------:R-:W-:-:S06]  /*0590*/  UISETP.GE.AND UP0, UPT, UR16, 0x1, UPT ;  /* 0x000000011000788c */ /* 0x000fcc000bf06270 */
[----:B------:R-:W-:-:S13]  /*05a0*/  PLOP3.LUT P0, PT, PT, PT, UP0, 0x80, 0x0 ;  /* 0x000000000000781c */ /* 0x000fda0003f0f008 */
[----:B------:R-:W-:Y:S05]  /*05b0*/  @!P0 BRA `(.L_x_2) ;  /* 0x000000d0001c8947 */ /* 0x000fea0003800000 */
[----:B------:R-:W1:Y:S01]  /*05c0*/  LDC R8, c[0x0][0x278] ;  /* 0x00009e00ff087b82 */ /* 0x000e620000000800 */
[----:B------:R-:W2:Y:S01]  /*05d0*/  S2R R3, SR_CTAID.Z ;  /* 0x0000000000037919 */ /* 0x000ea20000002700 */
[----:B------:R-:W-:Y:S01]  /*05e0*/  UISETP.NE.AND UP0, UPT, UR12, -0x1, UPT ;  /* 0xffffffff0c00788c */ /* 0x000fe2000bf05270 */
[----:B------:R-:W-:Y:S01]  /*05f0*/  SHF.R.S32.HI R13, RZ, 0x1f, R2 ;  /* 0x0000001fff0d7819 */ /* 0x000fe20000011402 */
[----:B------:R-:W-:Y:S01]  /*0600*/  IMAD.U32 R25, RZ, RZ, UR13 ;  /* 0x0000000dff197e24 */ /* 0x000fe2000f8e00ff */
[----:B------:R-:W-:Y:S02]  /*0610*/  UIADD3 UR15, UR16, -0x1, URZ ;  /* 0xffffffff100f7890 */ /* 0x000fe4000fffe03f */
[----:B------:R-:W-:Y:S02]  /*0620*/  LEA.HI R26, R13, R2, RZ, 0x6 ;  /* 0x000000020d1a7211 */ /* 0x000fe400078f30ff */
[----:B------:R-:W-:-:S03]  /*0630*/  UIMAD UR23, UR15, -0x40, UR21 ;  /* 0xffffffc00f1778a4 */ /* 0x000fc6000f8e0215 */
[----:B------:R-:W-:Y:S01]  /*0640*/  IMAD.SHL.U32 R26, R26, 0x8, RZ ;  /* 0x000000081a1a7824 */ /* 0x000fe200078e00ff */
[----:B------:R-:W-:Y:S01]  /*0650*/  @UP0 ULDC.64 UR4, c[0x0][0x240] ;  /* 0x0000900000040ab9 */ /* 0x000fe20000000a00 */
[----:B------:R-:W-:Y:S02]  /*0660*/  @!UP0 USHF.R.S32.HI UR9, URZ, 0x1f, UR22 ;  /* 0x0000001f3f098899 */ /* 0x000fe40008011416 */
[----:B------:R-:W-:Y:S01]  /*0670*/  @UP0 UIMAD.WIDE.U32 UR10, UR12, UR4, URZ ;  /* 0x000000040c0a02a5 */ /* 0x000fe2000f8e003f */
[----:B------:R-:W-:-:S03]  /*0680*/  @!UP0 ULDC.64 UR6, c[0x0][0x228] ;  /* 0x00008a0000068ab9 */ /* 0x000fc60000000a00 */
[----:B------:R-:W-:Y:S02]  /*0690*/  @UP0 UIMAD UR4, UR12, UR5, UR11 ;  /* 0x000000050c0402a4 */ /* 0x000fe4000f8e020b */
[----:B------:R-:W-:Y:S01]  /*06a0*/  UIADD3 UR5, -UR20, UR14, URZ ;  /* 0x0000000e14057290 */ /* 0x000fe2000fffe13f */
[----:B-1----:R-:W-:Y:S01]  /*06b0*/  IABS R4, R8 ;  /* 0x0000000800047213 */ /* 0x002fe20000000000 */
[----:B------:R-:W-:Y:S02]  /*06c0*/  @!UP0 UIMAD UR9, UR9, UR6, URZ ;  /* 0x00000006090982a4 */ /* 0x000fe4000f8e023f */
[----:B------:R-:W-:Y:S01]  /*06d0*/  @!UP0 UIMAD.WIDE.U32 UR26, UR22, UR6, URZ ;  /* 0x00000006161a82a5 */ /* 0x000fe2000f8e003f */
[----:B------:R-:W1:Y:S01]  /*06e0*/  I2F.RP R5, R4 ;  /* 0x0000000400057306 */ /* 0x000e620000209400 */
[----:B------:R-:W-:-:S03]  /*06f0*/  @!UP0 UIMAD UR9, UR22, UR7, UR9 ;  /* 0x00000007160982a4 */ /* 0x000fc6000f8e0209 */
[----:B------:R-:W-:Y:S01]  /*0700*/  ULDC.64 UR6, c[0x0][0x258] ;  /* 0x0000960000067ab9 */ /* 0x000fe20000000a00 */
[----:B--2---:R-:W-:Y:S01]  /*0710*/  IABS R3, R3 ;  /* 0x0000000300037213 */ /* 0x004fe20000000000 */
[----:B------:R-:W-:Y:S01]  /*0720*/  @!UP0 UIADD3 UR4, UR27, UR9, URZ ;  /* 0x000000091b048290 */ /* 0x000fe2000fffe03f */
[----:B------:R-:W-:Y:S01]  /*0730*/  IMAD.U32 R22, RZ, RZ, UR6 ;  /* 0x00000006ff167e24 */ /* 0x000fe2000f8e00ff */
[----:B------:R-:W-:Y:S01]  /*0740*/  @!UP0 UMOV UR10, UR26 ;  /* 0x0000001a000a8c82 */ /* 0x000fe20008000000 */
[----:B------:R-:W-:Y:S01]  /*0750*/  UISETP.NE.AND UP0, UPT, UR25, -0x1, UPT ;  /* 0xffffffff1900788c */ /* 0x000fe2000bf05270 */
[----:B-1----:R-:W1:Y:S02]  /*0760*/  MUFU.RCP R6, R5 ;  /* 0x0000000500067308 */ /* 0x002e640000001000 */
[----:B-1----:R-:W-:-:S06]  /*0770*/  VIADD R6, R6, 0xffffffe ;  /* 0x0ffffffe06067836 */ /* 0x002fcc0000000000 */
[----:B------:R-:W1:Y:S02]  /*0780*/  F2I.FTZ.U32.TRUNC.NTZ R7, R6 ;  /* 0x0000000600077305 */ /* 0x000e64000021f000 */
[----:B-1----:R-:W-:Y:S02]  /*0790*/  IMAD.MOV R0, RZ, RZ, -R7 ;  /* 0x000000ffff007224 */ /* 0x002fe400078e0a07 */
[----:B------:R-:W-:Y:S02]  /*07a0*/  IMAD.MOV.U32 R6, RZ, RZ, RZ ;  /* 0x000000ffff067224 */ /* 0x000fe400078e00ff */
[----:B------:R-:W-:Y:S01]  /*07b0*/  IMAD R14, R0, R4, RZ ;  /* 0x00000004000e7224 */ /* 0x000fe200078e02ff */
[----:B------:R-:W-:-:S03]  /*07c0*/  LEA.HI R0, R13, R2, RZ, 0x3 ;  /* 0x000000020d007211 */ /* 0x000fc600078f18ff */
[----:B------:R-:W-:Y:S01]  /*07d0*/  IMAD.HI.U32 R14, R7, R14, R6 ;  /* 0x0000000e070e7227 */ /* 0x000fe200078e0006 */
[----:B------:R-:W-:-:S04]  /*07e0*/  SHF.R.S32.HI R20, RZ, 0x3, R0 ;  /* 0x00000003ff147819 */ /* 0x000fc80000011400 */
[----:B------:R-:W-:Y:S01]  /*07f0*/  ISETP.GE.AND P0, PT, R20, UR5, PT ;  /* 0x0000000514007c0c */ /* 0x000fe2000bf06270 */
[----:B------:R-:W-:Y:S01]  /*0800*/  IMAD.HI.U32 R14, R14, R3, RZ ;  /* 0x000000030e0e7227 */ /* 0x000fe200078e00ff */
[----:B------:R-:W-:-:S03]  /*0810*/  SHF.R.S32.HI R21, RZ, 0x1f, R20 ;  /* 0x0000001fff157819 */ /* 0x000fc60000011414 */
[----:B------:R-:W-:Y:S02]  /*0820*/  IMAD.MOV R5, RZ, RZ, -R14 ;  /* 0x000000ffff057224 */ /* 0x000fe400078e0a0e */
[----:B------:R-:W-:Y:S02]  /*0830*/  IMAD.SHL.U32 R15, R20, 0x40, RZ ;  /* 0x00000040140f7824 */ /* 0x000fe400078e00ff */
[----:B------:R-:W-:Y:S01]  /*0840*/  IMAD R5, R4, R5, R3 ;  /* 0x0000000504057224 */ /* 0x000fe200078e0203 */
[----:B------:R-:W-:Y:S01]  /*0850*/  LOP3.LUT R3, R0, 0xfffffff8, RZ, 0xc0, !PT ;  /* 0xfffffff800037812 */ /* 0x000fe200078ec0ff */
[----:B------:R-:W-:Y:S01]  /*0860*/  IMAD.WIDE R24, R25, 0x40, R20 ;  /* 0x0000004019187825 */ /* 0x000fe200078e0214 */
[----:B------:R-:W-:Y:S01]  /*0870*/  LOP3.LUT R15, R15, 0x1c0, RZ, 0xc0, !PT ;  /* 0x000001c00f0f7812 */ /* 0x000fe200078ec0ff */
[----:B------:R-:W1:Y:S01]  /*0880*/  @!P0 LDC.64 R6, c[0x0][0x240] ;  /* 0x00009000ff068b82 */ /* 0x000e620000000a00 */
[----:B------:R-:W-:Y:S01]  /*0890*/  ISETP.GT.U32.AND P4, PT, R4, R5, PT ;  /* 0x000000050400720c */ /* 0x000fe20003f84070 */
[----:B------:R-:W-:Y:S01]  /*08a0*/  IMAD.IADD R0, R2, 0x1, -R3 ;  /* 0x0000000102007824 */ /* 0x000fe200078e0a03 */
[----:B------:R-:W-:-:S03]  /*08b0*/  LOP3.LUT R3, R8, UR8, RZ, 0x3c, !PT ;  /* 0x0000000808037c12 */ /* 0x000fc6000f8e3cff */
[----:B------:R-:W-:-:S05]  /*08c0*/  IMAD.SHL.U32 R16, R0, 0x8, RZ ;  /* 0x0000000800107824 */ /* 0x000fca00078e00ff */
[----:B------:R-:W-:Y:S02]  /*08d0*/  SHF.R.S32.HI R17, RZ, 0x1f, R16 ;  /* 0x0000001fff117819 */ /* 0x000fe40000011410 */
[----:B------:R-:W-:Y:S01]  /*08e0*/  IADD3 R18, P1, R16, UR10, RZ ;  /* 0x0000000a10127c10 */ /* 0x000fe2000ff3e0ff */
[----:B------:R-:W-:Y:S01]  /*08f0*/  @!P4 IMAD.IADD R5, R5, 0x1, -R4 ;  /* 0x000000010505c824 */ /* 0x000fe200078e0a04 */
[----:B------:R-:W-:Y:S01]  /*0900*/  LOP3.LUT R10, R15, 0x38, R16, 0xf8, !PT ;  /* 0x000000380f0a7812 */ /* 0x000fe200078ef810 */
[----:B------:R-:W-:Y:S01]  /*0910*/  @!P4 VIADD R14, R14, 0x1 ;  /* 0x000000010e0ec836 */ /* 0x000fe20000000000 */
[----:B------:R-:W-:Y:S01]  /*0920*/  IADD3.X R19, R17, UR4, RZ, P1, !PT ;  /* 0x0000000411137c10 */ /* 0x000fe20008ffe4ff */
[----:B------:R-:W-:Y:S01]  /*0930*/  USHF.R.S32.HI UR4, URZ, 0x1f, UR8 ;  /* 0x0000001f3f047899 */ /* 0x000fe20008011408 */
[----:B------:R-:W-:Y:S01]  /*0940*/  ISETP.GE.AND P1, PT, R3, RZ, PT ;  /* 0x000000ff0300720c */ /* 0x000fe20003f26270 */
[----:B------:R-:W-:Y:S01]  /*0950*/  VIADD R3, R20, 0x10 ;  /* 0x0000001014037836 */ /* 0x000fe20000000000 */
[----:B------:R-:W-:Y:S01]  /*0960*/  ISETP.GE.U32.AND P5, PT, R5, R4, PT ;  /* 0x000000040500720c */ /* 0x000fe20003fa6070 */
[----:B------:R-:W-:Y:S01]  /*0970*/  IMAD.WIDE.U32 R22, R22, UR8, R18 ;  /* 0x0000000816167c25 */ /* 0x000fe2000f8e0012 */
[----:B------:R-:W2:Y:S01]  /*0980*/  @!P0 LDC.64 R4, c[0x0][0x210] ;  /* 0x00008400ff048b82 */ /* 0x000ea20000000a00 */
[----:B------:R-:W-:Y:S01]  /*0990*/  UIMAD UR4, UR4, UR6, URZ ;  /* 0x00000006040472a4 */ /* 0x000fe2000f8e023f */
[----:B------:R-:W-:Y:S01]  /*09a0*/  ISETP.GE.AND P3, PT, R3, UR5, PT ;  /* 0x0000000503007c0c */ /* 0x000fe2000bf66270 */
[----:B------:R-:W-:Y:S01]  /*09b0*/  VIADD R18, R20, 0x20 ;  /* 0x0000002014127836 */ /* 0x000fe20000000000 */
[----:B------:R-:W-:Y:S01]  /*09c0*/  ISETP.NE.AND P4, PT, R8, RZ, PT ;  /* 0x000000ff0800720c */ /* 0x000fe20003f85270 */
[----:B------:R-:W-:Y:S01]  /*09d0*/  UIMAD UR7, UR8, UR7, UR4 ;  /* 0x00000007080772a4 */ /* 0x000fe2000f8e0204 */
[----:B------:R-:W-:Y:S01]  /*09e0*/  SHF.R.U32.HI R15, RZ, 0x3, R15 ;  /* 0x00000003ff0f7819 */ /* 0x000fe2000001160f */
[----:B-1----:R-:W-:Y:S01]  /*09f0*/  @!P0 IMAD R12, R25, R6, RZ ;  /* 0x00000006190c8224 */ /* 0x002fe200078e02ff */
[----:B------:R-:W-:Y:S01]  /*0a00*/  ISETP.GE.AND P2, PT, R18, UR5, PT ;  /* 0x0000000512007c0c */ /* 0x000fe2000bf46270 */
[----:B------:R-:W-:Y:S01]  /*0a10*/  @!P0 IMAD.MOV.U32 R28, RZ, RZ, R22 ;  /* 0x000000ffff1c8224 */ /* 0x000fe200078e0016 */
[----:B------:R-:W-:Y:S01]  /*0a20*/  LOP3.LUT R15, R10, R15, RZ, 0x3c, !PT ;  /* 0x0000000f0a0f7212 */ /* 0x000fe200078e3cff */
[----:B------:R-:W-:Y:S01]  /*0a30*/  @P5 VIADD R14, R14, 0x1 ;  /* 0x000000010e0e5836 */ /* 0x000fe20000000000 */
[----:B------:R-:W1:Y:S01]  /*0a40*/  S2UR UR4, SR_CgaCtaId ;  /* 0x00000000000479c3 */ /* 0x000e620000008800 */
[----:B------:R-:W-:Y:S01]  /*0a50*/  VIADD R29, R23, UR7 ;  /* 0x00000007171d7c36 */ /* 0x000fe20008000000 */
[----:B------:R-:W-:Y:S01]  /*0a60*/  UMOV UR6, 0x400 ;  /* 0x0000040000067882 */ /* 0x000fe20000000000 */
[----:B------:R-:W-:Y:S01]  /*0a70*/  @!P1 IMAD.MOV R14, RZ, RZ, -R14 ;  /* 0x000000ffff0e9224 */ /* 0x000fe200078e0a0e */
[----:B------:R-:W-:Y:S01]  /*0a80*/  LOP3.LUT R15, R15, 0xfffffe00, R26, 0xf8, !PT ;  /* 0xfffffe000f0f7812 */ /* 0x000fe200078ef81a */
[C---:B------:R-:W-:Y:S01]  /*0a90*/  @!P0 IMAD R12, R24.reuse, R7, R12 ;  /* 0x00000007180c8224 */ /* 0x040fe200078e020c */
[----:B------:R-:W-:Y:S01]  /*0aa0*/  @!P4 LOP3.LUT R14, RZ, R8, RZ, 0x33, !PT ;  /* 0x00000008ff0ec212 */ /* 0x000fe200078e33ff */
[----:B------:R-:W-:Y:S01]  /*0ab0*/  @!P0 IMAD.WIDE.U32 R30, R24, R6, R28 ;  /* 0x00000006181e8225 */ /* 0x000fe200078e001c */
[----:B------:R-:W3:Y:S01]  /*0ac0*/  @!P3 LDC.64 R10, c[0x0][0x240] ;  /* 0x00009000ff0abb82 */ /* 0x000ee20000000a00 */
[----:B------:R-:W-:Y:S01]  /*0ad0*/  ISETP.GE.AND P4, PT, R20, UR23, PT ;  /* 0x0000001714007c0c */ /* 0x000fe2000bf86270 */
[----:B------:R-:W-:Y:S01]  /*0ae0*/  @UP0 ULDC.64 UR8, c[0x0][0x250] ;  /* 0x0000940000080ab9 */ /* 0x000fe20000000a00 */
[----:B------:R-:W-:Y:S01]  /*0af0*/  @!P0 IMAD.IADD R12, R31, 0x1, R12 ;  /* 0x000000011f0c8824 */ /* 0x000fe200078e020c */
[----:B--2---:R-:W-:Y:S01]  /*0b00*/  @!P0 LEA R38, P1, R30, R4, 0x1 ;  /* 0x000000041e268211 */ /* 0x004fe200078208ff */
[--C-:B------:R-:W-:Y:S01]  /*0b10*/  @!P3 IMAD.MOV.U32 R34, RZ, RZ, R22.reuse ;  /* 0x000000ffff22b224 */ /* 0x100fe200078e0016 */
[----:B------:R-:W-:Y:S01]  /*0b20*/  P2R R19, PR, RZ, 0x10 ;  /* 0x00000010ff137803 */ /* 0x000fe20000000000 */
[----:B------:R-:W-:Y:S01]  /*0b30*/  @!P3 IMAD.MOV.U32 R35, RZ, RZ, R29 ;  /* 0x000000ffff23b224 */ /* 0x000fe200078e001d */
[----:B------:R-:W2:Y:S01]  /*0b40*/  @!P2 LDC.64 R6, c[0x0][0x240] ;  /* 0x00009000ff06ab82 */ /* 0x000ea20000000a00 */
[----:B------:R-:W-:Y:S01]  /*0b50*/  @!P2 IADD3 R36, P4, R24, 0x20, RZ ;  /* 0x000000201824a810 */ /* 0x000fe20007f9e0ff */
[----:B------:R-:W-:Y:S01]  /*0b60*/  @!P2 IMAD.MOV.U32 R32, RZ, RZ, R22 ;  /* 0x000000ffff20a224 */ /* 0x000fe200078e0016 */
[----:B------:R-:W-:Y:S01]  /*0b70*/  @!P0 LEA.HI.X R39, R30, R5, R12, 0x1, P1 ;  /* 0x000000051e278211 */ /* 0x000fe200008f0c0c */
[----:B------:R-:W-:Y:S01]  /*0b80*/  VIADD R12, R20, 0x30 ;  /* 0x00000030140c7836 */ /* 0x000fe20000000000 */
[----:B------:R-:W-:Y:S01]  /*0b90*/  @!P3 IADD3 R27, P1, R24, 0x10, RZ ;  /* 0x00000010181bb810 */ /* 0x000fe20007f3e0ff */
[--C-:B------:R-:W-:Y:S01]  /*0ba0*/  @!P2 IMAD.X R33, RZ, RZ, R25.reuse, P4 ;  /* 0x000000ffff21a224 */ /* 0x100fe200020e0619 */
[----:B------:R-:W-:Y:S01]  /*0bb0*/  ISETP.NE.AND P4, PT, R19, RZ, PT ;  /* 0x000000ff1300720c */ /* 0x000fe20003f85270 */
[----:B------:R-:W4:Y:S01]  /*0bc0*/  @!P3 LDC.64 R8, c[0x0][0x210] ;  /* 0x00008400ff08bb82 */ /* 0x000f220000000a00 */
[----:B-1----:R-:W-:Y:S01]  /*0bd0*/  ULEA UR4, UR4, UR6, 0x18 ;  /* 0x0000000604047291 */ /* 0x002fe2000f8ec03f */
[----:B------:R-:W-:Y:S01]  /*0be0*/  @!P3 IMAD.X R31, RZ, RZ, R25, P1 ;  /* 0x000000ffff1fb224 */ /* 0x000fe200008e0619 */
[----:B------:R-:W-:Y:S01]  /*0bf0*/  ISETP.GE.AND P1, PT, R12, UR5, PT ;  /* 0x000000050c007c0c */ /* 0x000fe2000bf26270 */
[----:B------:R-:W-:Y:S01]  /*0c00*/  @UP0 UIADD3 UR6, UR24, UR25, URZ ;  /* 0x0000001918060290 */ /* 0x000fe2000fffe03f */
[----:B------:R-:W-:Y:S01]  /*0c10*/  ISETP.GE.AND P6, PT, R3, UR23, PT ;  /* 0x0000001703007c0c */ /* 0x000fe2000bfc6270 */
[----:B------:R-:W-:Y:S01]  /*0c20*/  @UP0 UIADD3 UR25, UR24, UR25, URZ ;  /* 0x0000001918190290 */ /* 0x000fe2000fffe03f */
[----:B------:R-:W-:Y:S01]  /*0c30*/  LEA R239, R15, UR4, 0x1 ;  /* 0x000000040fef7c11 */ /* 0x000fe2000f8e08ff */
[----:B------:R-:W1:Y:S01]  /*0c40*/  @!P2 LDC.64 R4, c[0x0][0x210] ;  /* 0x00008400ff04ab82 */ /* 0x000e620000000a00 */
[-C--:B---3--:R-:W-:Y:S01]  /*0c50*/  @!P3 IMAD R26, R31, R10.reuse, RZ ;  /* 0x0000000a1f1ab224 */ /* 0x088fe200078e02ff */
[----:B------:R-:W-:Y:S01]  /*0c60*/  @UP0 ULDC.64 UR10, c[0x0][0x248] ;  /* 0x00009200000a0ab9 */ /* 0x000fe20000000a00 */
[----:B------:R-:W-:Y:S01]  /*0c70*/  @!P3 IMAD.WIDE.U32 R34, R27, R10, R34 ;  /* 0x0000000a1b22b225 */ /* 0x000fe200078e0022 */
[----:B------:R-:W-:Y:S01]  /*0c80*/  @!PT LDS RZ, [RZ] ;  /* 0x00000000fffff984 */ /* 0x000fe20000000800 */
[----:B------:R-:W-:Y:S01]  /*0c90*/  @!PT LDS RZ, [RZ] ;  /* 0x00000000fffff984 */ /* 0x000fe20000000800 */
[----:B------:R-:W-:Y:S01]  /*0ca0*/  @!PT LDS RZ, [RZ] ;  /* 0x00000000fffff984 */ /* 0x000fe20000000800 */
[----:B------:R3:W-:Y:S01]  /*0cb0*/  @!P0 LDGSTS.E.BYPASS.LTC128B.128 [R239], desc[UR18][R38.64] ;  /* 0x0000000026ef8fae */ /* 0x0007e2000b901d52 */
[----:B------:R-:W-:Y:S01]  /*0cc0*/  @UP0 UIMAD.WIDE.U32 UR26, UR25, UR8, URZ ;  /* 0x00000008191a02a5 */ /* 0x000fe2000f8e003f */
[----:B------:R-:W-:Y:S01]  /*0cd0*/  ISETP.GE.AND P5, PT, R3, UR23, PT ;  /* 0x0000001703007c0c */ /* 0x000fe2000bfa6270 */
[----:B------:R-:W-:Y:S01]  /*0ce0*/  @!P3 IMAD R31, R27, R11, R26 ;  /* 0x0000000b1b1fb224 */ /* 0x000fe200078e021a */
[----:B------:R3:W-:Y:S01]  /*0cf0*/  @!P0 LDGSTS.E.BYPASS.LTC128B.128 [R239+0x2000], desc[UR18][R38.64+0x80] ;  /* 0x0200008026ef8fae */ /* 0x0007e2000b901d52 */
[-C--:B--2---:R-:W-:Y:S01]  /*0d00*/  @!P2 IMAD R30, R33, R6.reuse, RZ ;  /* 0x00000006211ea224 */ /* 0x084fe200078e02ff */
[----:B------:R-:W-:Y:S01]  /*0d10*/  @UP0 UIMAD.WIDE.U32 UR28, UR6, UR10, URZ ;  /* 0x0000000a061c02a5 */ /* 0x000fe2000f8e003f */
[----:B------:R-:W-:Y:S01]  /*0d20*/  @!P2 IMAD.MOV.U32 R33, RZ, RZ, R29 ;  /* 0x000000ffff21a224 */ /* 0x000fe200078e001d */
[----:B------:R-:W2:Y:S01]  /*0d30*/  @!P4 S2R R26, SR_CgaCtaId ;  /* 0x00000000001ac919 */ /* 0x000ea20000008800 */
[C---:B------:R-:W-:Y:S01]  /*0d40*/  @!P2 IMAD R10, R36.reuse, R7, R30 ;  /* 0x00000007240aa224 */ /* 0x040fe200078e021e */
[----:B------:R-:W-:Y:S01]  /*0d50*/  @UP0 UIMAD UR25, UR25, UR9, URZ ;  /* 0x00000009191902a4 */ /* 0x000fe2000f8e023f */
[----:B------:R-:W-:Y:S01]  /*0d60*/  @!P2 IMAD.WIDE.U32 R36, R36, R6, R32 ;  /* 0x000000062424a225 */ /* 0x000fe200078e0020 */
[----:B------:R-:W5:Y:S01]  /*0d70*/  @!P3 S2R R11, SR_CgaCtaId ;  /* 0x00000000000bb919 */ /* 0x000f620000008800 */
[----:B------:R-:W-:Y:S01]  /*0d80*/  @UP0 UIMAD UR6, UR6, UR11, URZ ;  /* 0x0000000b060602a4 */ /* 0x000fe2000f8e023f */
[----:B------:R-:W-:Y:S01]  /*0d90*/  @!P4 MOV R3, 0x400 ;  /* 0x000004000003c802 */ /* 0x000fe20000000f00 */
[----:B------:R-:W-:Y:S01]  /*0da0*/  @!P3 IMAD.IADD R6, R35, 0x1, R31 ;  /* 0x000000012306b824 */ /* 0x000fe200078e021f */
[----:B------:R3:W-:Y:S01]  /*0db0*/  @!P0 LDGSTS.E.BYPASS.LTC128B.128 [R239+0x4000], desc[UR18][R38.64+0x100] ;  /* 0x0400010026ef8fae */ /* 0x0007e2000b901d52 */
[----:B------:R-:W-:Y:S01]  /*0dc0*/  @!P2 IMAD.IADD R10, R37, 0x1, R10 ;  /* 0x00000001250aa824 */ /* 0x000fe200078e020a */
[----:B------:R-:W-:-:S02]  /*0dd0*/  @UP0 UIADD3 UR25, UR27, UR25, URZ ;  /* 0x000000191b190290 */ /* 0x000fc4000fffe03f */
[----:B------:R3:W-:Y:S01]  /*0de0*/  @!P0 LDGSTS.E.BYPASS.LTC128B.128 [R239+0x6000], desc[UR18][R38.64+0x180] ;  /* 0x0600018026ef8fae */ /* 0x0007e2000b901d52 */
[C---:B----4-:R-:W-:Y:S01]  /*0df0*/  @!P3 LEA R32, P0, R34.reuse, R8, 0x1 ;  /* 0x000000082220b211 */ /* 0x050fe200078008ff */
[----:B------:R-:W-:Y:S01]  /*0e00*/  @UP0 UIADD3 UR27, UR29, UR6, URZ ;  /* 0x000000061d1b0290 */ /* 0x000fe2000fffe03f */
[----:B------:R-:W4:Y:S02]  /*0e10*/  @!P2 S2R R30, SR_CgaCtaId ;  /* 0x00000000001ea919 */ /* 0x000f240000008800 */
[----:B------:R-:W-:Y:S02]  /*0e20*/  @!P3 LEA.HI.X R33, R34, R9, R6, 0x1, P0 ;  /* 0x000000092221b211 */ /* 0x000fe400000f0c06 */
[----:B------:R-:W3:Y:S01]  /*0e30*/  @!P1 LDC.64 R8, c[0x0][0x240] ;  /* 0x00009000ff089b82 */ /* 0x000ee20000000a00 */
[----:B------:R-:W3:Y:S01]  /*0e40*/  @!P1 S2R R27, SR_CgaCtaId ;  /* 0x00000000001b9919 */ /* 0x000ee20000008800 */
[----:B-1----:R-:W-:Y:S02]  /*0e50*/  @!P2 LEA R34, P0, R36, R4, 0x1 ;  /* 0x000000042422a211 */ /* 0x002fe400078008ff */
[----:B------:R-:W-:-:S02]  /*0e60*/  @!P3 MOV R4, 0x400 ;  /* 0x000004000004b802 */ /* 0x000fc40000000f00 */
[----:B------:R-:W-:Y:S02]  /*0e70*/  @!P2 LEA.HI.X R35, R36, R5, R10, 0x1, P0 ;  /* 0x000000052423a211 */ /* 0x000fe400000f0c0a */
[----:B------:R-:W1:Y:S01]  /*0e80*/  @!P1 LDC.64 R6, c[0x0][0x210] ;  /* 0x00008400ff069b82 */ /* 0x000e620000000a00 */
[----:B------:R-:W-:Y:S02]  /*0e90*/  PLOP3.LUT P0, PT, PT, PT, UP0, 0x80, 0x0 ;  /* 0x000000000000781c */ /* 0x000fe40003f0f008 */
[----:B--2---:R-:W-:Y:S02]  /*0ea0*/  @!P4 LEA R10, R26, R3, 0x18 ;  /* 0x000000031a0ac211 */ /* 0x004fe400078ec0ff */
[----:B-----5:R-:W-:-:S09]  /*0eb0*/  @!P3 LEA R26, R11, R4, 0x18 ;  /* 0x000000040b1ab211 */ /* 0x020fd200078ec0ff */
[----:B------:R-:W-:Y:S05]  /*0ec0*/  @P0 BRA `(.L_x_3) ;  /* 0x0000000000340947 */ /* 0x000fea0003800000 */
[----:B------:R-:W-:Y:S01]  /*0ed0*/  USHF.R.S32.HI UR28, URZ, 0x1f, UR24 ;  /* 0x0000001f3f1c7899 */ /* 0x000fe20008011418 */
[----:B------:R-:W-:Y:S01]  /*0ee0*/  ULDC.64 UR10, c[0x0][0x248] ;  /* 0x00009200000a7ab9 */ /* 0x000fe20000000a00 */
[----:B------:R-:W-:Y:S02]  /*0ef0*/  USHF.R.S32.HI UR27, URZ, 0x1f, UR22 ;  /* 0x0000001f3f1b7899 */ /* 0x000fe40008011416 */
[----:B------:R-:W-:Y:S02]  /*0f00*/  UIMAD UR28, UR28, UR10, URZ ;  /* 0x0000000a1c1c72a4 */ /* 0x000fe4000f8e023f */
[----:B------:R-:W-:Y:S02]  /*0f10*/  UIMAD.WIDE.U32 UR30, UR24, UR10, URZ ;  /* 0x0000000a181e72a5 */ /* 0x000fe4000f8e003f */
[----:B------:R-:W-:Y:S01]  /*0f20*/  UIMAD UR28, UR24, UR11, UR28 ;  /* 0x0000000b181c72a4 */ /* 0x000fe2000f8e021c */
[----:B------:R-:W-:-:S03]  /*0f30*/  ULDC.64 UR6, c[0x0][0x230] ;  /* 0x00008c0000067ab9 */ /* 0x000fc60000000a00 */
[----:B------:R-:W-:Y:S02]  /*0f40*/  UIADD3 UR29, UR31, UR28, URZ ;  /* 0x0000001c1f1d7290 */ /* 0x000fe4000fffe03f */
[----:B------:R-:W-:Y:S01]  /*0f50*/  UIMAD UR27, UR27, UR6, URZ ;  /* 0x000000061b1b72a4 */ /* 0x000fe2000f8e023f */
[----:B------:R-:W-:-:S03]  /*0f60*/  UMOV UR28, UR30 ;  /* 0x0000001e001c7c82 */ /* 0x000fc60008000000 */
[----:B------:R-:W-:Y:S02]  /*0f70*/  UIMAD UR7, UR22, UR7, UR27 ;  /* 0x00000007160772a4 */ /* 0x000fe4000f8e021b */
[----:B------:R-:W-:-:S04]  /*0f80*/  UIMAD.WIDE.U32 UR28, UR22, UR6, UR28 ;  /* 0x00000006161c72a5 */ /* 0x000fc8000f8e001c */
[----:B------:R-:W-:Y:S02]  /*0f90*/  UIADD3 UR27, UR29, UR7, URZ ;  /* 0x000000071d1b7290 */ /* 0x000fe4000fffe03f */
.L_x_3:
[----:B------:R-:W-:Y:S01]  /*0fa0*/  @!P1 IADD3 R3, P4, R24, 0x30, RZ ;  /* 0x0000003018039810 */ /* 0x000fe20007f9e0ff */
[----:B------:R-:W-:-:S12]  /*0fb0*/  @P0 BRA `(.L_x_4) ;  /* 0x0000000000340947 */ /* 0x000fd80003800000 */
[----:B------:R-:W-:Y:S01]  /*0fc0*/  USHF.R.S32.HI UR25, URZ, 0x1f, UR24 ;  /* 0x0000001f3f197899 */ /* 0x000fe20008011418 */
[----:B------:R-:W-:Y:S01]  /*0fd0*/  ULDC.64 UR8, c[0x0][0x250] ;  /* 0x0000940000087ab9 */ /* 0x000fe20000000a00 */
[----:B------:R-:W-:Y:S02]  /*0fe0*/  ULDC.64 UR6, c[0x0][0x238] ;  /* 0x00008e0000067ab9 */ /* 0x000fe40000000a00 */
[----:B------:R-:W-:Y:S02]  /*0ff0*/  UIMAD UR25, UR25, UR8, URZ ;  /* 0x00000008191972a4 */ /* 0x000fe4000f8e023f */
[----:B------:R-:W-:Y:S02]  /*1000*/  UIMAD.WIDE.U32 UR30, UR24, UR8, URZ ;  /* 0x00000008181e72a5 */ /* 0x000fe4000f8e003f */
[----:B------:R-:W-:Y:S02]  /*1010*/  UIMAD UR25, UR24, UR9, UR25 ;  /* 0x00000009181972a4 */ /* 0x000fe4000f8e0219 */
[----:B------:R-:W-:-:S02]  /*1020*/  USHF.R.S32.HI UR24, URZ, 0x1f, UR22 ;  /* 0x0000001f3f187899 */ /* 0x000fc40008011416 */
[----:B------:R-:W-:Y:S02]  /*1030*/  UIADD3 UR31, UR31, UR25, URZ ;  /* 0x000000191f1f7290 */ /* 0x000fe4000fffe03f */
[----:B------:R-:W-:Y:S02]  /*1040*/  UIMAD UR24, UR24, UR6, URZ ;  /* 0x00000006181872a4 */ /* 0x000fe4000f8e023f */
[----:B------:R-:W-:Y:S02]  /*1050*/  UIMAD.WIDE.U32 UR30, UR22, UR6, UR30 ;  /* 0x00000006161e72a5 */ /* 0x000fe4000f8e001e */
[----:B------:R-:W-:-:S04]  /*1060*/  UIMAD UR7, UR22, UR7, UR24 ;  /* 0x00000007160772a4 */ /* 0x000fc8000f8e0218 */
[----:B------:R-:W-:Y:S01]  /*1070*/  UIADD3 UR25, UR31, UR7, URZ ;  /* 0x000000071f197290 */ /* 0x000fe2000fffe03f */
[----:B------:R-:W-:-:S11]  /*1080*/  UMOV UR26, UR30 ;  /* 0x0000001e001a7c82 */ /* 0x000fd60008000000 */
.L_x_4:
[----:B------:R-:W-:Y:S01]  /*1090*/  @!P1 IMAD.X R25, RZ, RZ, R25, P4 ;  /* 0x000000ffff199224 */ /* 0x000fe200020e0619 */
[----:B------:R-:W-:Y:S01]  /*10a0*/  ISETP.NE.AND P4, PT, R19, RZ, PT ;  /* 0x000000ff1300720c */ /* 0x000fe20003f85270 */
[----:B------:R-:W-:Y:S01]  /*10b0*/  IMAD R5, R21, UR10, RZ ;  /* 0x0000000a15057c24 */ /* 0x000fe2000f8e02ff */
[----:B------:R-:W-:Y:S01]  /*10c0*/  @!P2 MOV R11, 0x400 ;  /* 0x00000400000ba802 */ /* 0x000fe20000000f00 */
[----:B------:R-:W-:Y:S01]  /*10d0*/  IMAD.WIDE.U32 R36, R20, UR10, R16 ;  /* 0x0000000a14247c25 */ /* 0x000fe2000f8e0010 */
[----:B------:R-:W-:Y:S01]  /*10e0*/  ULDC.64 UR6, c[0x0][0x260] ;  /* 0x0000980000067ab9 */ /* 0x000fe20000000a00 */
[----:B------:R-:W-:Y:S01]  /*10f0*/  @!P1 MOV R4, 0x400 ;  /* 0x0000040000049802 */ /* 0x000fe20000000f00 */
[----:B------:R-:W-:Y:S01]  /*1100*/  USHF.L.U64.HI UR24, UR10, 0x6, UR11 ;  /* 0x000000060a187899 */ /* 0x000fe2000801020b */
[----:B---3--:R-:W-:Y:S01]  /*1110*/  @!P1 IMAD R24, R25, R8, RZ ;  /* 0x0000000819189224 */ /* 0x008fe200078e02ff */
[----:B------:R-:W-:Y:S01]  /*1120*/  IADD3 R240, P0, R36, UR28, RZ ;  /* 0x0000001c24f07c10 */ /* 0x000fe2000ff1e0ff */
[----:B------:R-:W-:Y:S01]  /*1130*/  @!P1 IMAD.MOV.U32 R23, RZ, RZ, R29 ;  /* 0x000000ffff179224 */ /* 0x000fe200078e001d */
[----:B----4-:R-:W-:Y:S01]  /*1140*/  @!P2 LEA R30, R30, R11, 0x18 ;  /* 0x0000000b1e1ea211 */ /* 0x010fe200078ec0ff */
[----:B------:R-:W-:Y:S01]  /*1150*/  IMAD R5, R20, UR11, R5 ;  /* 0x0000000b14057c24 */ /* 0x000fe2000f8e0205 */
[----:B------:R-:W-:Y:S01]  /*1160*/  @!P1 LEA R4, R27, R4, 0x18 ;  /* 0x000000041b049211 */ /* 0x000fe200078ec0ff */
[C---:B------:R-:W-:Y:S01]  /*1170*/  @!P1 IMAD R9, R3.reuse, R9, R24 ;  /* 0x0000000903099224 */ /* 0x040fe200078e0218 */
[----:B------:R-:W-:Y:S01]  /*1180*/  USHF.R.S32.HI UR22, URZ, 0x1f, UR15 ;  /* 0x0000001f3f167899 */ /* 0x000fe2000801140f */
[----:B------:R-:W-:Y:S01]  /*1190*/  @!P1 IMAD.WIDE.U32 R22, R3, R8, R22 ;  /* 0x0000000803169225 */ /* 0x000fe200078e0016 */
[----:B------:R-:W-:Y:S01]  /*11a0*/  IADD3.X R241, R37, UR27, R5, P0, !PT ;  /* 0x0000001b25f17c10 */ /* 0x000fe200087fe405 */
[----:B------:R-:W-:Y:S01]  /*11b0*/  USHF.L.U32 UR27, UR10, 0x6, URZ ;  /* 0x000000060a1b7899 */ /* 0x000fe2000800063f */
[----:B------:R-:W-:Y:S01]  /*11c0*/  LEA.HI R11, R13, R2, RZ, 0x4 ;  /* 0x000000020d0b7211 */ /* 0x000fe200078f20ff */
[----:B------:R-:W-:Y:S01]  /*11d0*/  @!P1 IMAD.IADD R8, R23, 0x1, R9 ;  /* 0x0000000117089824 */ /* 0x000fe200078e0209 */
[C---:B-1----:R-:W-:Y:S01]  /*11e0*/  @!P1 LEA R36, P0, R22.reuse, R6, 0x1 ;  /* 0x0000000616249211 */ /* 0x042fe200078008ff */
[C---:B------:R-:W-:Y:S01]  /*11f0*/  @!P3 IMAD R5, R15.reuse, 0x2, R26 ;  /* 0x000000020f05b824 */ /* 0x040fe200078e021a */
[----:B------:R-:W1:Y:S01]  /*1200*/  @!P6 S2R R23, SR_CgaCtaId ;  /* 0x000000000017e919 */ /* 0x000e620000008800 */
[C---:B------:R-:W-:Y:S01]  /*1210*/  @!P2 IMAD R3, R15.reuse, 0x2, R30 ;  /* 0x000000020f03a824 */ /* 0x040fe200078e021e */
[----:B------:R-:W-:Y:S01]  /*1220*/  @!P1 LEA.HI.X R37, R22, R7, R8, 0x1, P0 ;  /* 0x0000000716259211 */ /* 0x000fe200000f0c08 */
[----:B------:R-:W-:Y:S01]  /*1230*/  IMAD.WIDE.U32 R240, R14, UR6, R240 ;  /* 0x000000060ef07c25 */ /* 0x000fe2000f8e00f0 */
[----:B------:R-:W2:Y:S01]  /*1240*/  @!P4 LDC.64 R6, c[0x0][0x218] ;  /* 0x00008600ff06cb82 */ /* 0x000ea20000000a00 */
[----:B------:R-:W-:Y:S01]  /*1250*/  @!PT LDS RZ, [RZ] ;  /* 0x00000000fffff984 */ /* 0x000fe20000000800 */
[----:B------:R-:W-:Y:S01]  /*1260*/  @!PT LDS RZ, [RZ] ;  /* 0x00000000fffff984 */ /* 0x000fe20000000800 */
[----:B------:R-:W-:Y:S01]  /*1270*/  @!PT LDS RZ, [RZ] ;  /* 0x00000000fffff984 */ /* 0x000fe20000000800 */
[----:B------:R-:W-:Y:S01]  /*1280*/  @!P3 LDGSTS.E.BYPASS.LTC128B.128 [R5+0x800], desc[UR18][R32.64] ;  /* 0x008000002005bfae */ /* 0x000fe2000b901d52 */
[----:B------:R-:W-:Y:S01]  /*1290*/  SHF.R.S32.HI R8, RZ, 0x1f, R14 ;  /* 0x0000001fff087819 */ /* 0x000fe2000001140e */
[----:B------:R-:W-:Y:S01]  /*12a0*/  @!P1 IMAD R28, R15, 0x2, R4 ;  /* 0x000000020f1c9824 */ /* 0x000fe200078e0204 */
[----:B------:R-:W-:Y:S01]  /*12b0*/  ISETP.GE.AND P0, PT, R12, UR23, PT ;  /* 0x000000170c007c0c */ /* 0x000fe2000bf06270 */
[----:B------:R-:W-:Y:S01]  /*12c0*/  @!P3 LDGSTS.E.BYPASS.LTC128B.128 [R5+0x2800], desc[UR18][R32.64+0x80] ;  /* 0x028000802005bfae */ /* 0x000fe2000b901d52 */
[----:B------:R-:W-:Y:S01]  /*12d0*/  IMAD.MOV.U32 R244, RZ, RZ, R240 ;  /* 0x000000fffff47224 */ /* 0x000fe200078e00f0 */
[----:B------:R-:W-:Y:S01]  /*12e0*/  SHF.R.S32.HI R26, RZ, 0x4, R11 ;  /* 0x00000004ff1a7819 */ /* 0x000fe2000001140b */
[----:B------:R-:W-:Y:S01]  /*12f0*/  IMAD R245, R8, UR6, RZ ;  /* 0x0000000608f57c24 */ /* 0x000fe2000f8e02ff */
[----:B------:R-:W-:Y:S01]  /*1300*/  @!P3 LDGSTS.E.BYPASS.LTC128B.128 [R5+0x4800], desc[UR18][R32.64+0x100] ;  /* 0x048001002005bfae */ /* 0x000fe2000b901d52 */
[----:B------:R-:W-:Y:S01]  /*1310*/  UIMAD UR6, UR24, UR15, URZ ;  /* 0x0000000f180672a4 */ /* 0x000fe2000f8e023f */
[C---:B------:R-:W-:Y:S01]  /*1320*/  LEA.HI R27, R11.reuse, R26, RZ, 0x1 ;  /* 0x0000001a0b1b7211 */ /* 0x040fe200078f08ff */
[----:B------:R-:W-:Y:S01]  /*1330*/  IMAD R245, R14, UR7, R245 ;  /* 0x000000070ef57c24 */ /* 0x000fe2000f8e02f5 */
[----:B------:R3:W-:Y:S01]  /*1340*/  @!P3 LDGSTS.E.BYPASS.LTC128B.128 [R5+0x6800], desc[UR18][R32.64+0x180] ;  /* 0x068001802005bfae */ /* 0x0007e2000b901d52 */
[----:B------:R-:W-:Y:S01]  /*1350*/  UIMAD UR6, UR22, UR27, UR6 ;  /* 0x0000001b160672a4 */ /* 0x000fe2000f8e0206 */
[----:B------:R-:W-:Y:S01]  /*1360*/  LOP3.LUT R11, R11, 0xfffffff0, RZ, 0xc0, !PT ;  /* 0xfffffff00b0b7812 */ /* 0x000fe200078ec0ff */
[----:B------:R-:W-:Y:S01]  /*1370*/  IMAD.IADD R245, R241, 0x1, R245 ;  /* 0x00000001f1f57824 */ /* 0x000fe200078e02f5 */
[----:B------:R-:W-:Y:S01]  /*1380*/  @!P2 LDGSTS.E.BYPASS.LTC128B.128 [R3+0x1000], desc[UR18][R34.64] ;  /* 0x010000002203afae */ /* 0x000fe2000b901d52 */
[----:B------:R-:W-:Y:S01]  /*1390*/  @!P4 IMAD R29, R15, 0x2, R10 ;  /* 0x000000020f1dc824 */ /* 0x000fe200078e020a */
[----:B------:R-:W-:Y:S01]  /*13a0*/  ISETP.GE.AND P3, PT, R18, UR23, PT ;  /* 0x0000001712007c0c */ /* 0x000fe2000bf66270 */
[----:B------:R-:W-:Y:S01]  /*13b0*/  IMAD.U32 R10, RZ, RZ, UR10 ;  /* 0x0000000aff0a7e24 */ /* 0x000fe2000f8e00ff */
[----:B------:R-:W-:Y:S01]  /*13c0*/  @!P2 LDGSTS.E.BYPASS.LTC128B.128 [R3+0x3000], desc[UR18][R34.64+0x80] ;  /* 0x030000802203afae */ /* 0x000fe2000b901d52 */
[----:B------:R-:W-:Y:S01]  /*13d0*/  LOP3.LUT R27, R27, 0xfffffffe, RZ, 0xc0, !PT ;  /* 0xfffffffe1b1b7812 */ /* 0x000fe200078ec0ff */
[----:B------:R-:W-:Y:S01]  /*13e0*/  UIMAD.WIDE.U32 UR28, UR10, 0x20, URZ ;  /* 0x000000200a1c78a5 */ /* 0x000fe2000f8e003f */
[----:B------:R-:W-:Y:S01]  /*13f0*/  IMAD R21, R21, UR8, RZ ;  /* 0x0000000815157c24 */ /* 0x000fe2000f8e02ff */
[----:B------:R-:W-:Y:S01]  /*1400*/  @!P2 LDGSTS.E.BYPASS.LTC128B.128 [R3+0x5000], desc[UR18][R34.64+0x100] ;  /* 0x050001002203afae */ /* 0x000fe2000b901d52 */
[----:B------:R-:W-:Y:S01]  /*1410*/  VOTEU.ALL UP0, P0 ;  /* 0x00000000003f7886 */ /* 0x000fe20000000000 */
[----:B------:R-:W-:Y:S01]  /*1420*/  IMAD.IADD R237, R26, 0x1, -R27 ;  /* 0x000000011aed7824 */ /* 0x000fe200078e0a1b */
[----:B------:R-:W-:Y:S01]  /*1430*/  LEA.HI R80, R13, R2, RZ, 0x5 ;  /* 0x000000020d507211 */ /* 0x000fe200078f28ff */
[----:B------:R4:W-:Y:S01]  /*1440*/  @!P2 LDGSTS.E.BYPASS.LTC128B.128 [R3+0x7000], desc[UR18][R34.64+0x180] ;  /* 0x070001802203afae */ /* 0x0009e2000b901d52 */
[----:B------:R-:W-:-:S02]  /*1450*/  ISETP.GE.AND P2, PT, R18, UR23, PT ;  /* 0x0000001712007c0c */ /* 0x000fc4000bf46270 */
[----:B------:R-:W-:Y:S01]  /*1460*/  @!P6 MOV R18, 0x400 ;  /* 0x000004000012e802 */ /* 0x000fe20000000f00 */
[----:B------:R-:W-:Y:S03]  /*1470*/  @!P1 LDGSTS.E.BYPASS.LTC128B.128 [R28+0x1800], desc[UR18][R36.64] ;  /* 0x01800000241c9fae */ /* 0x000fe6000b901d52 */
[----:B-1----:R-:W-:Y:S01]  /*1480*/  @!P6 LEA R18, R23, R18, 0x18 ;  /* 0x000000121712e211 */ /* 0x002fe200078ec0ff */
[----:B------:R-:W-:Y:S01]  /*1490*/  @!P1 LDGSTS.E.BYPASS.LTC128B.128 [R28+0x3800], desc[UR18][R36.64+0x80] ;  /* 0x03800080241c9fae */ /* 0x000fe2000b901d52 */
[----:B------:R-:W-:Y:S01]  /*14a0*/  IMAD.SHL.U32 R23, R20, 0x8, RZ ;  /* 0x0000000814177824 */ /* 0x000fe200078e00ff */
[----:B---3--:R-:W1:Y:S02]  /*14b0*/  @!P6 LDC.64 R4, c[0x0][0x218] ;  /* 0x00008600ff04eb82 */ /* 0x008e640000000a00 */
[----:B------:R-:W-:Y:S01]  /*14c0*/  @!P1 LDGSTS.E.BYPASS.LTC128B.128 [R28+0x5800], desc[UR18][R36.64+0x100] ;  /* 0x05800100241c9fae */ /* 0x000fe2000b901d52 */
[----:B------:R-:W-:Y:S01]  /*14d0*/  @!P6 IMAD R18, R15, 0x2, R18 ;  /* 0x000000020f12e824 */ /* 0x000fe200078e0212 */
[----:B------:R-:W-:Y:S01]  /*14e0*/  @!P2 MOV R26, 0x400 ;  /* 0x00000400001aa802 */ /* 0x000fe20000000f00 */
[----:B------:R-:W3:Y:S01]  /*14f0*/  @!P2 S2R R19, SR_CgaCtaId ;  /* 0x000000000013a919 */ /* 0x000ee20000008800 */
[----:B------:R5:W-:Y:S01]  /*1500*/  @!P1 LDGSTS.E.BYPASS.LTC128B.128 [R28+0x7800], desc[UR18][R36.64+0x180] ;  /* 0x07800180241c9fae */ /* 0x000be2000b901d52 */
[----:B------:R-:W3:Y:S01]  /*1510*/  @!P0 S2R R22, SR_CgaCtaId ;  /* 0x0000000000168919 */ /* 0x000ee20000008800 */
[----:B----4-:R-:W-:-:S04]  /*1520*/  IMAD.U32 R3, RZ, RZ, UR27 ;  /* 0x0000001bff037e24 */ /* 0x010fc8000f8e00ff */
[----:B------:R-:W-:-:S04]  /*1530*/  IMAD.WIDE.U32 R24, R3, UR15, R244 ;  /* 0x0000000f03187c25 */ /* 0x000fc8000f8e00f4 */
[----:B------:R-:W-:Y:S01]  /*1540*/  VIADD R9, R25, UR6 ;  /* 0x0000000619097c36 */ /* 0x000fe20008000000 */
[----:B--2---:R-:W-:Y:S01]  /*1550*/  @!P4 LEA R30, P1, R24, R6, 0x1 ;  /* 0x00000006181ec211 */ /* 0x004fe200078208ff */
[----:B------:R-:W-:Y:S01]  /*1560*/  IMAD.IADD R6, R2, 0x1, -R11 ;  /* 0x0000000102067824 */ /* 0x000fe200078e0a0b */
[----:B------:R-:W-:Y:S01]  /*1570*/  USHF.L.U32 UR6, UR11, 0x5, URZ ;  /* 0x000000050b067899 */ /* 0x000fe2000800063f */
[----:B------:R-:W-:Y:S01]  /*1580*/  IMAD.U32 R11, RZ, RZ, UR11 ;  /* 0x0000000bff0b7e24 */ /* 0x000fe2000f8e00ff */
[----:B------:R-:W-:Y:S01]  /*1590*/  @!P4 LEA.HI.X R31, R24, R7, R9, 0x1, P1 ;  /* 0x00000007181fc211 */ /* 0x000fe200008f0c09 */
[----:B------:R-:W-:Y:S01]  /*15a0*/  IMAD.U32 R7, RZ, RZ, UR10 ;  /* 0x0000000aff077e24 */ /* 0x000fe2000f8e00ff */
[----:B------:R-:W-:Y:S02]  /*15b0*/  SHF.R.S32.HI R25, RZ, 0x1f, R6 ;  /* 0x0000001fff197819 */ /* 0x000fe40000011406 */
[----:B------:R-:W-:Y:S01]  /*15c0*/  ISETP.GE.AND P1, PT, R12, UR23, PT ;  /* 0x000000170c007c0c */ /* 0x000fe2000bf26270 */
[----:B------:R-:W-:Y:S01]  /*15d0*/  @!P4 LDGSTS.E.BYPASS.LTC128B.128 [R29+0x8000], desc[UR18][R30.64] ;  /* 0x080000001e1dcfae */ /* 0x000fe2000b901d52 */
[----:B------:R-:W-:-:S03]  /*15e0*/  LEA.HI R12, R25, R6, RZ, 0x3 ;  /* 0x00000006190c7211 */ /* 0x000fc600078f18ff */
[----:B------:R-:W-:Y:S02]  /*15f0*/  @!P4 LDGSTS.E.BYPASS.LTC128B.128 [R29+0xa000], desc[UR18][R30.64+0x80] ;  /* 0x0a0000801e1dcfae */ /* 0x000fe4000b901d52 */
[----:B------:R-:W-:Y:S02]  /*1600*/  IMAD.SHL.U32 R81, R12, 0x40, RZ ;  /* 0x000000400c517824 */ /* 0x000fe400078e00ff */
[----:B------:R-:W-:Y:S03]  /*1610*/  @!P4 LDGSTS.E.BYPASS.LTC128B.128 [R29+0xc000], desc[UR18][R30.64+0x100] ;  /* 0x0c0001001e1dcfae */ /* 0x000fe6000b901d52 */
[----:B------:R-:W-:Y:S01]  /*1620*/  LOP3.LUT R81, R81, 0xfffffe00, RZ, 0xc0, !PT ;  /* 0xfffffe0051517812 */ /* 0x000fe200078ec0ff */
[----:B------:R1:W-:Y:S01]  /*1630*/  @!P4 LDGSTS.E.BYPASS.LTC128B.128 [R29+0xe000], desc[UR18][R30.64+0x180] ;  /* 0x0e0001801e1dcfae */ /* 0x0003e2000b901d52 */
[----:B------:R-:W-:-:S04]  /*1640*/  @!P6 LEA R7, P4, R7, R24, 0x4 ;  /* 0x000000180707e211 */ /* 0x000fc800078820ff */
[----:B-----5:R-:W-:Y:S02]  /*1650*/  @!P6 LEA.HI.X R28, R10, R9, R11, 0x4, P4 ;  /* 0x000000090a1ce211 */ /* 0x020fe400020f240b */
[----:B------:R-:W-:Y:S02]  /*1660*/  LOP3.LUT R11, R12, 0xfffffff8, RZ, 0xc0, !PT ;  /* 0xfffffff80c0b7812 */ /* 0x000fe400078ec0ff */
[----:B---3--:R-:W-:Y:S01]  /*1670*/  @!P2 LEA R10, R19, R26, 0x18 ;  /* 0x0000001a130aa211 */ /* 0x008fe200078ec0ff */
[----:B------:R-:W-:Y:S01]  /*1680*/  IMAD.WIDE.U32 R26, R20, UR8, R16 ;  /* 0x00000008141a7c25 */ /* 0x000fe2000f8e0010 */
[----:B------:R-:W-:-:S03]  /*1690*/  @!P0 MOV R19, 0x400 ;  /* 0x0000040000138802 */ /* 0x000fc60000000f00 */
[C---:B------:R-:W-:Y:S01]  /*16a0*/  @!P2 IMAD R10, R15.reuse, 0x2, R10 ;  /* 0x000000020f0aa824 */ /* 0x040fe200078e020a */
[----:B------:R-:W-:Y:S01]  /*16b0*/  @!P0 LEA R22, R22, R19, 0x18 ;  /* 0x0000001316168211 */ /* 0x000fe200078ec0ff */
[----:B------:R-:W-:Y:S01]  /*16c0*/  IMAD.U32 R19, RZ, RZ, UR6 ;  /* 0x00000006ff137e24 */ /* 0x000fe2000f8e00ff */
[----:B------:R-:W-:Y:S02]  /*16d0*/  ULDC.64 UR6, c[0x0][0x268] ;  /* 0x00009a0000067ab9 */ /* 0x000fe40000000a00 */
[----:B------:R-:W-:Y:S02]  /*16e0*/  IMAD R243, R8, UR6, RZ ;  /* 0x0000000608f37c24 */ /* 0x000fe4000f8e02ff */
[----:B------:R-:W-:Y:S02]  /*16f0*/  @!P0 IMAD.MOV.U32 R8, RZ, RZ, R24 ;  /* 0x000000ffff088224 */ /* 0x000fe400078e0018 */
[----:B------:R-:W-:Y:S02]  /*1700*/  @!P0 IMAD R15, R15, 0x2, R22 ;  /* 0x000000020f0f8824 */ /* 0x000fe400078e0216 */
[----:B------:R-:W-:Y:S01]  /*1710*/  IMAD R243, R14, UR7, R243 ;  /* 0x000000070ef37c24 */ /* 0x000fe2000f8e02f3 */
[----:B------:R-:W-:Y:S01]  /*1720*/  UIMAD UR7, UR22, UR8, URZ ;  /* 0x00000008160772a4 */ /* 0x000fe2000f8e023f */
[----:B-1----:R-:W-:Y:S01]  /*1730*/  @!P6 LEA R30, P4, R7, R4, 0x1 ;  /* 0x00000004071ee211 */ /* 0x002fe200078808ff */
[----:B------:R-:W-:-:S02]  /*1740*/  IMAD.SHL.U32 R4, R0, 0x40, RZ ;  /* 0x0000004000047824 */ /* 0x000fc400078e00ff */
[----:B------:R-:W-:Y:S01]  /*1750*/  UIMAD UR7, UR15, UR9, UR7 ;  /* 0x000000090f0772a4 */ /* 0x000fe2000f8e0207 */
[----:B------:R-:W-:Y:S01]  /*1760*/  @!P6 LEA.HI.X R31, R7, R5, R28, 0x1, P4 ;  /* 0x00000005071fe211 */ /* 0x000fe200020f0c1c */
[----:B------:R-:W-:Y:S01]  /*1770*/  IMAD.IADD R5, R6, 0x1, -R11 ;  /* 0x0000000106057824 */ /* 0x000fe200078e0a0b */
[C---:B------:R-:W-:Y:S01]  /*1780*/  ISETP.GE.AND P4, PT, R20.reuse, UR23, PT ;  /* 0x0000001714007c0c */ /* 0x040fe2000bf86270 */
[----:B------:R-:W1:Y:S01]  /*1790*/  @!P2 LDC.64 R6, c[0x0][0x218] ;  /* 0x00008600ff06ab82 */ /* 0x000e620000000a00 */
[----:B------:R-:W-:Y:S01]  /*17a0*/  IMAD R20, R20, UR9, R21 ;  /* 0x0000000914147c24 */ /* 0x000fe2000f8e0215 */
[----:B------:R-:W-:Y:S01]  /*17b0*/  @!P6 LDGSTS.E.BYPASS.LTC128B.128 [R18+0x8800], desc[UR18][R30.64] ;  /* 0x088000001e12efae */ /* 0x000fe2000b901d52 */
[----:B------:R-:W-:Y:S01]  /*17c0*/  LOP3.LUT R4, R4, 0x1c0, RZ, 0xc0, !PT ;  /* 0x000001c004047812 */ /* 0x000fe200078ec0ff */
[----:B------:R-:W-:Y:S02]  /*17d0*/  UIMAD.WIDE.U32 UR22, UR15, UR8, URZ ;  /* 0x000000080f1672a5 */ /* 0x000fe4000f8e003f */
[----:B------:R-:W-:Y:S01]  /*17e0*/  @!P6 LDGSTS.E.BYPASS.LTC128B.128 [R18+0xa800], desc[UR18][R30.64+0x80] ;  /* 0x0a8000801e12efae */ /* 0x000fe2000b901d52 */
[----:B------:R-:W-:Y:S01]  /*17f0*/  LOP3.LUT R17, R4, 0x8, R23, 0xf8, !PT ;  /* 0x0000000804117812 */ /* 0x000fe200078ef817 */
[----:B------:R-:W-:Y:S01]  /*1800*/  UIADD3 UR7, UR23, UR7, URZ ;  /* 0x0000000717077290 */ /* 0x000fe2000fffe03f */
[----:B------:R-:W-:Y:S01]  /*1810*/  SHF.R.U32.HI R4, RZ, 0x3, R4 ;  /* 0x00000003ff047819 */ /* 0x000fe20000011604 */
[----:B------:R-:W-:Y:S03]  /*1820*/  @!P6 LDGSTS.E.BYPASS.LTC128B.128 [R18+0xc800], desc[UR18][R30.64+0x100] ;  /* 0x0c8001001e12efae */ /* 0x000fe6000b901d52 */
[----:B------:R-:W-:Y:S01]  /*1830*/  LOP3.LUT R4, R17, R4, RZ, 0x3c, !PT ;  /* 0x0000000411047212 */ /* 0x000fe200078e3cff */
[----:B------:R2:W-:Y:S01]  /*1840*/  @!P6 LDGSTS.E.BYPASS.LTC128B.128 [R18+0xe800], desc[UR18][R30.64+0x180] ;  /* 0x0e8001801e12efae */ /* 0x0005e2000b901d52 */
[----:B------:R-:W-:Y:S01]  /*1850*/  @!P2 IADD3 R11, P6, R24, UR28, RZ ;  /* 0x0000001c180bac10 */ /* 0x000fe2000ffde0ff */
[----:B------:R-:W-:-:S03]  /*1860*/  IMAD.U32 R17, RZ, RZ, UR10 ;  /* 0x0000000aff117e24 */ /* 0x000fc6000f8e00ff */
[----:B------:R-:W-:Y:S02]  /*1870*/  @!P2 IADD3.X R16, R9, UR29, R19, P6, !PT ;  /* 0x0000001d0910ac10 */ /* 0x000fe4000b7fe413 */
[----:B------:R-:W-:-:S04]  /*1880*/  IADD3 R208, P6, R26, UR26, RZ ;  /* 0x0000001a1ad07c10 */ /* 0x000fc8000ffde0ff */
[----:B------:R-:W-:Y:S02]  /*1890*/  IADD3.X R209, R27, UR25, R20, P6, !PT ;  /* 0x000000191bd17c10 */ /* 0x000fe4000b7fe414 */
[----:B-1----:R-:W-:Y:S01]  /*18a0*/  @!P2 LEA R20, P6, R11, R6, 0x1 ;  /* 0x000000060b14a211 */ /* 0x002fe200078c08ff */
[----:B------:R-:W-:-:S03]  /*18b0*/  IMAD.WIDE.U32 R208, R14, UR6, R208 ;  /* 0x000000060ed07c25 */ /* 0x000fc6000f8e00d0 */
[----:B------:R-:W-:Y:S01]  /*18c0*/  @!P2 LEA.HI.X R21, R11, R7, R16, 0x1, P6 ;  /* 0x000000070b15a211 */ /* 0x000fe200030f0c10 */
[----:B------:R-:W-:Y:S01]  /*18d0*/  @!UP0 UIMAD UR6, UR11, 0x30, URZ ;  /* 0x000000300b0688a4 */ /* 0x000fe2000f8e023f */
[----:B------:R-:W1:Y:S01]  /*18e0*/  @!P0 LDC.64 R6, c[0x0][0x218] ;  /* 0x00008600ff068b82 */ /* 0x000e620000000a00 */
[----:B------:R-:W-:Y:S01]  /*18f0*/  IMAD.SHL.U32 R14, R5, 0x40, RZ ;  /* 0x00000040050e7824 */ /* 0x000fe200078e00ff */
[----:B------:R-:W-:Y:S01]  /*1900*/  VOTEU.ALL UP0, P1 ;  /* 0x00000000003f7886 */ /* 0x000fe20000800000 */
[----:B------:R-:W-:Y:S01]  /*1910*/  @!P2 LDGSTS.E.BYPASS.LTC128B.128 [R10+0x9000], desc[UR18][R20.64] ;  /* 0x09000000140aafae */ /* 0x000fe2000b901d52 */
[----:B------:R-:W-:Y:S02]  /*1920*/  IMAD.SHL.U32 R11, R237, 0x8, RZ ;  /* 0x00000008ed0b7824 */ /* 0x000fe400078e00ff */
[----:B------:R-:W-:Y:S01]  /*1930*/  LOP3.LUT R14, R14, 0x1c0, RZ, 0xc0, !PT ;  /* 0x000001c00e0e7812 */ /* 0x000fe200078ec0ff */
[----:B------:R-:W-:Y:S01]  /*1940*/  @!P2 LDGSTS.E.BYPASS.LTC128B.128 [R10+0xb000], desc[UR18][R20.64+0x80] ;  /* 0x0b000080140aafae */ /* 0x000fe2000b901d52 */
[----:B--2---:R-:W-:-:S02]  /*1950*/  @!P0 IMAD.WIDE.U32 R18, R17, 0x30, R8 ;  /* 0x0000003011128825 */ /* 0x004fc400078e0008 */
[----:B------:R-:W2:Y:S01]  /*1960*/  @!P4 LDC.64 R8, c[0x0][0x220] ;  /* 0x00008800ff08cb82 */ /* 0x000ea20000000a00 */
[----:B------:R-:W-:Y:S01]  /*1970*/  @!P2 LDGSTS.E.BYPASS.LTC128B.128 [R10+0xd000], desc[UR18][R20.64+0x100] ;  /* 0x0d000100140aafae */ /* 0x000fe2000b901d52 */
[----:B------:R-:W-:Y:S02]  /*1980*/  IMAD.U32 R16, RZ, RZ, UR22 ;  /* 0x00000016ff107e24 */ /* 0x000fe4000f8e00ff */
[----:B------:R-:W-:Y:S01]  /*1990*/  IMAD.U32 R17, RZ, RZ, UR23 ;  /* 0x00000017ff117e24 */ /* 0x000fe2000f8e00ff */
[----:B------:R3:W-:Y:S01]  /*19a0*/  @!P2 LDGSTS.E.BYPASS.LTC128B.128 [R10+0xf000], desc[UR18][R20.64+0x180] ;  /* 0x0f000180140aafae */ /* 0x0007e2000b901d52 */
[----:B------:R-:W-:Y:S01]  /*19b0*/  LOP3.LUT R17, R14, 0x8, R11, 0xf8, !PT ;  /* 0x000000080e117812 */ /* 0x000fe200078ef80b */
[----:B------:R-:W-:Y:S01]  /*19c0*/  IMAD.U32 R11, RZ, RZ, UR7 ;  /* 0x00000007ff0b7e24 */ /* 0x000fe2000f8e00ff */
[----:B------:R-:W-:Y:S01]  /*19d0*/  SHF.R.U32.HI R14, RZ, 0x3, R14 ;  /* 0x00000003ff0e7819 */ /* 0x000fe2000001160e */
[----:B------:R-:W-:Y:S01]  /*19e0*/  IMAD.IADD R243, R209, 0x1, R243 ;  /* 0x00000001d1f37824 */ /* 0x000fe200078e02f3 */
[----:B------:R-:W-:Y:S01]  /*19f0*/  UIMAD.WIDE.U32 UR22, UR8, 0x20, URZ ;  /* 0x00000020081678a5 */ /* 0x000fe2000f8e003f */
[----:B------:R-:W-:Y:S01]  /*1a00*/  IMAD R237, R237, 0x200, R4 ;  /* 0x00000200eded7824 */ /* 0x000fe200078e0204 */
[----:B------:R-:W-:Y:S01]  /*1a10*/  LOP3.LUT R4, R17, R14, RZ, 0x3c, !PT ;  /* 0x0000000e11047212 */ /* 0x000fe200078e3cff */
[----:B------:R-:W-:Y:S01]  /*1a20*/  IMAD.U32 R17, RZ, RZ, UR9 ;  /* 0x00000009ff117e24 */ /* 0x000fe2000f8e00ff */
[----:B-1----:R-:W-:-:S02]  /*1a30*/  @!P0 LEA R22, P6, R18, R6, 0x1 ;  /* 0x0000000612168211 */ /* 0x002fc400078c08ff */
[----:B------:R-:W-:-:S05]  /*1a40*/  LEA R237, R237, UR4, 0x1 ;  /* 0x00000004eded7c11 */ /* 0x000fca000f8e08ff */
[----:B------:R-:W-:Y:S02]  /*1a50*/  VIADD R235, R237, 0x8020 ;  /* 0x00008020edeb7836 */ /* 0x000fe40000000000 */
[----:B---3--:R-:W-:Y:S01]  /*1a60*/  @!P0 VIADD R10, R19, UR6 ;  /* 0x00000006130a8c36 */ /* 0x008fe20008000000 */
[----:B------:R-:W-:Y:S01]  /*1a70*/  LEA R20, P2, R16, R208, 0x6 ;  /* 0x000000d010147211 */ /* 0x000fe200078430ff */
[----:B------:R-:W-:Y:S01]  /*1a80*/  IMAD.U32 R19, RZ, RZ, UR8 ;  /* 0x00000008ff137e24 */ /* 0x000fe2000f8e00ff */
[----:B------:R-:W-:Y:S02]  /*1a90*/  USHF.L.U32 UR6, UR9, 0x5, URZ ;  /* 0x0000000509067899 */ /* 0x000fe4000800063f */
[----:B------:R-:W-:Y:S01]  /*1aa0*/  @!P0 LEA.HI.X R23, R18, R7, R10, 0x1, P6 ;  /* 0x0000000712178211 */ /* 0x000fe200030f0c0a */
[----:B------:R-:W-:Y:S01]  /*1ab0*/  IMAD.U32 R18, RZ, RZ, UR8 ;  /* 0x00000008ff127e24 */ /* 0x000fe2000f8e00ff */
[----:B------:R-:W-:Y:S01]  /*1ac0*/  LEA.HI.X R21, R16, R243, R11, 0x6, P2 ;  /* 0x000000f310157211 */ /* 0x000fe200010f340b */
[----:B------:R-:W1:Y:S01]  /*1ad0*/  @!P5 LDC.64 R6, c[0x0][0x220] ;  /* 0x00008800ff06db82 */ /* 0x000e620000000a00 */
[----:B------:R-:W-:Y:S01]  /*1ae0*/  @!P5 LEA R16, P2, R19, R20, 0x4 ;  /* 0x000000141310d211 */ /* 0x000fe200078420ff */
[----:B------:R-:W-:Y:S01]  /*1af0*/  @!P0 LDGSTS.E.BYPASS.LTC128B.128 [R15+0x9800], desc[UR18][R22.64] ;  /* 0x09800000160f8fae */ /* 0x000fe2000b901d52 */
[----:B------:R-:W-:Y:S01]  /*1b00*/  IMAD.U32 R19, RZ, RZ, UR6 ;  /* 0x00000006ff137e24 */ /* 0x000fe2000f8e00ff */
[----:B------:R-:W-:Y:S01]  /*1b10*/  @!UP0 UIMAD UR6, UR9, 0x30, URZ ;  /* 0x00000030090688a4 */ /* 0x000fe2000f8e023f */
[----:B------:R-:W-:Y:S01]  /*1b20*/  @!P5 LEA.HI.X R18, R18, R21, R17, 0x4, P2 ;  /* 0x000000151212d211 */ /* 0x000fe200010f2411 */
[----:B------:R-:W-:Y:S01]  /*1b30*/  @!P0 LDGSTS.E.BYPASS.LTC128B.128 [R15+0xb800], desc[UR18][R22.64+0x80] ;  /* 0x0b800080160f8fae */ /* 0x000fe2000b901d52 */
[C---:B--2---:R-:W-:Y:S01]  /*1b40*/  @!P4 LEA R24, P2, R20.reuse, R8, 0x1 ;  /* 0x000000081418c211 */ /* 0x044fe200078408ff */
[----:B------:R-:W2:Y:S01]  /*1b50*/  @!P3 LDC.64 R10, c[0x0][0x220] ;  /* 0x00008800ff0abb82 */ /* 0x000ea20000000a00 */
[----:B------:R-:W-:Y:S01]  /*1b60*/  IMAD.U32 R17, RZ, RZ, UR8 ;  /* 0x00000008ff117e24 */ /* 0x000fe2000f8e00ff */
[----:B------:R-:W-:Y:S01]  /*1b70*/  @!P0 LDGSTS.E.BYPASS.LTC128B.128 [R15+0xd800], desc[UR18][R22.64+0x100] ;  /* 0x0d800100160f8fae */ /* 0x000fe2000b901d52 */
[C-C-:B------:R-:W-:Y:S01]  /*1b80*/  @!P4 LEA.HI.X R25, R20.reuse, R9, R21.reuse, 0x1, P2 ;  /* 0x000000091419c211 */ /* 0x140fe200010f0c15 */
[----:B------:R-:W-:Y:S01]  /*1b90*/  UISETP.GE.AND UP0, UPT, UR16, 0x2, UPT ;  /* 0x000000021000788c */ /* 0x000fe2000bf06270 */
[----:B------:R-:W-:Y:S01]  /*1ba0*/  @!P1 IMAD.WIDE.U32 R26, R17, 0x30, R20 ;  /* 0x00000030111a9825 */ /* 0x000fe200078e0014 */
[----:B------:R-:W-:Y:S01]  /*1bb0*/  @!P0 LDGSTS.E.BYPASS.LTC128B.128 [R15+0xf800], desc[UR18][R22.64+0x180] ;  /* 0x0f800180160f8fae */ /* 0x000fe2000b901d52 */
[----:B------:R-:W-:Y:S01]  /*1bc0*/  @!P3 IADD3 R14, P0, R20, UR22, RZ ;  /* 0x00000016140ebc10 */ /* 0x000fe2000ff1e0ff */
[----:B------:R-:W3:Y:S02]  /*1bd0*/  @!P1 LDC.64 R8, c[0x0][0x220] ;  /* 0x00008800ff089b82 */ /* 0x000ee40000000a00 */
[----:B------:R-:W0:Y:S01]  /*1be0*/  LDGDEPBAR ;  /* 0x00000000000079af */ /* 0x000e220000000000 */
[----:B------:R-:W-:-:S02]  /*1bf0*/  @!P3 IADD3.X R17, R21, UR23, R19, P0, !PT ;  /* 0x000000171511bc10 */ /* 0x000fc400087fe413 */
[C---:B-1----:R-:W-:Y:S02]  /*1c00*/  @!P5 LEA R20, P0, R16.reuse, R6, 0x1 ;  /* 0x000000061014d211 */ /* 0x042fe400078008ff */
[----:B------:R-:W-:Y:S02]  /*1c10*/  SHF.R.S32.HI R6, RZ, 0x5, R80 ;  /* 0x00000005ff067819 */ /* 0x000fe40000011450 */
[----:B------:R-:W-:Y:S01]  /*1c20*/  @!P5 LEA.HI.X R21, R16, R7, R18, 0x1, P0 ;  /* 0x000000071015d211 */ /* 0x000fe200000f0c12 */
[----:B------:R-:W-:Y:S01]  /*1c30*/  @!P1 VIADD R7, R27, UR6 ;  /* 0x000000061b079c36 */ /* 0x000fe20008000000 */
[----:B--2---:R-:W-:-:S04]  /*1c40*/  @!P3 LEA R12, P0, R14, R10, 0x1 ;  /* 0x0000000a0e0cb211 */ /* 0x004fc800078008ff */
[----:B------:R-:W-:Y:S01]  /*1c50*/  @!P3 LEA.HI.X R13, R14, R11, R17, 0x1, P0 ;  /* 0x0000000b0e0db211 */ /* 0x000fe200000f0c11 */
[C---:B------:R-:W-:Y:S01]  /*1c60*/  IMAD R11, R6.reuse, 0x400, R81 ;  /* 0x00000400060b7824 */ /* 0x040fe200078e0251 */
[----:B------:R-:W-:Y:S02]  /*1c70*/  LEA R6, R6, UR20, 0x4 ;  /* 0x0000001406067c11 */ /* 0x000fe4000f8e20ff */
[----:B---3--:R-:W-:Y:S01]  /*1c80*/  @!P1 LEA R8, P0, R26, R8, 0x1 ;  /* 0x000000081a089211 */ /* 0x008fe200078008ff */
[----:B------:R-:W-:Y:S01]  /*1c90*/  IMAD.IADD R238, R4, 0x1, R11 ;  /* 0x0000000104ee7824 */ /* 0x000fe200078e020b */
[----:B------:R-:W-:-:S04]  /*1ca0*/  DEPBAR.LE SB0, 0x0 ;  /* 0x000080000000791a */ /* 0x000fc80000000000 */
[----:B------:R-:W-:Y:S01]  /*1cb0*/  BAR.SYNC.DEFER_BLOCKING 0x0 ;  /* 0x0000000000007b1d */ /* 0x000fe20000010000 */
[----:B------:R-:W-:Y:S01]  /*1cc0*/  @!P1 LEA.HI.X R9, R26, R9, R7, 0x1, P0 ;  /* 0x000000091a099211 */ /* 0x000fe200000f0c07 */
[----:B------:R-:W-:Y:S01]  /*1cd0*/  IMAD.MOV.U32 R7, RZ, RZ, 0x10 ;  /* 0x00000010ff077424 */ /* 0x000fe200078e00ff */
[----:B------:R-:W-:-:S03]  /*1ce0*/  LEA R238, R238, UR4, 0x1 ;  /* 0x00000004eeee7c11 */ /* 0x000fc6000f8e08ff */
[----:B------:R-:W-:Y:S04]  /*1cf0*/  @P4 STS.128 [R239+0x10000], RZ ;  /* 0x010000ffef004388 */ /* 0x000fe80000000c00 */
[----:B------:R-:W-:Y:S04]  /*1d00*/  @P4 STS.128 [R239+0x12000], RZ ;  /* 0x012000ffef004388 */ /* 0x000fe80000000c00 */
[----:B------:R-:W-:Y:S04]  /*1d10*/  @P4 STS.128 [R239+0x14000], RZ ;  /* 0x014000ffef004388 */ /* 0x000fe80000000c00 */
[----:B------:R-:W-:Y:S04]  /*1d20*/  @P4 STS.128 [R239+0x16000], RZ ;  /* 0x016000ffef004388 */ /* 0x000fe80000000c00 */
[----:B------:R-:W-:Y:S01]  /*1d30*/  @!PT LDS RZ, [RZ] ;  /* 0x00000000fffff984 */ /* 0x000fe20000000800 */
[----:B------:R-:W-:Y:S01]  /*1d40*/  @!PT LDS RZ, [RZ] ;  /* 0x00000000fffff984 */ /* 0x000fe20000000800 */
[----:B------:R-:W-:Y:S01]  /*1d50*/  @!PT LDS RZ, [RZ] ;  /* 0x00000000fffff984 */ /* 0x000fe20000000800 */
[----:B------:R-:W-:Y:S04]  /*1d60*/  @!P4 LDGSTS.E.BYPASS.LTC128B.128 [R239+0x10000], desc[UR18][R24.64] ;  /* 0x1000000018efcfae */ /* 0x000fe8000b901d52 */
[----:B------:R-:W-:Y:S04]  /*1d70*/  @!P4 LDGSTS.E.BYPASS.LTC128B.128 [R239+0x12000], desc[UR18][R24.64+0x80] ;  /* 0x1200008018efcfae */ /* 0x000fe8000b901d52 */
[----:B------:R-:W-:Y:S04]  /*1d80*/  @!P4 LDGSTS.E.BYPASS.LTC128B.128 [R239+0x14000], desc[UR18][R24.64+0x100] ;  /* 0x1400010018efcfae */ /* 0x000fe8000b901d52 */
[----:B------:R1:W-:Y:S04]  /*1d90*/  @!P4 LDGSTS.E.BYPASS.LTC128B.128 [R239+0x16000], desc[UR18][R24.64+0x180] ;  /* 0x1600018018efcfae */ /* 0x0003e8000b901d52 */
        /* <DEDUP_REMOVED lines=10> */
[----:B------:R-:W-:Y:S04]  /*1e40*/  @!P5 LDGSTS.E.BYPASS.LTC128B.128 [R239+0x16800], desc[UR18][R20.64+0x180] ;  /* 0x1680018014efdfae */ /* 0x000fe8000b901d52 */
        /* <DEDUP_REMOVED lines=21> */
[----:B------:R3:W-:Y:S01]  /*1fa0*/  @!P1 LDGSTS.E.BYPASS.LTC128B.128 [R239+0x17800], desc[UR18][R8.64+0x180] ;  /* 0x1780018008ef9fae */ /* 0x0007e2000b901d52 */
[----:B------:R-:W-:Y:S01]  /*1fb0*/  R2P PR, R5, 0x6 ;  /* 0x0000000605007804 */ /* 0x000fe20000000000 */
[----:B------:R-:W-:-:S02]  /*1fc0*/  IMAD.MOV.U32 R5, RZ, RZ, 0x20 ;  /* 0x00000020ff057424 */ /* 0x000fc400078e00ff */
[----:B------:R-:W-:Y:S02]  /*1fd0*/  LDSM.16.M88.4 R48, [R238] ;  /* 0x00000000ee30783b */ /* 0x000fe40000000200 */
[----:B------:R-:W-:Y:S02]  /*1fe0*/  SEL R7, R7, 0xfffffff0, !P1 ;  /* 0xfffffff007077807 */ /* 0x000fe40004800000 */
[----:B-1----:R-:W1:Y:S01]  /*1ff0*/  LDSM.16.M88.4 R24, [R237+0x8000] ;  /* 0x00800000ed18783b */ /* 0x002e620000000200 */
[----:B------:R-:W-:Y:S02]  /*2000*/  SEL R5, R5, 0xffffffe0, !P2 ;  /* 0xffffffe005057807 */ /* 0x000fe40005000000 */
[----:B------:R-:W-:Y:S01]  /*2010*/  R2P PR, R0, 0x6 ;  /* 0x0000000600007804 */ /* 0x000fe20000000000 */
[----:B------:R-:W4:Y:S01]  /*2020*/  LDSM.16.M88.4 R16, [R237+0x8800] ;  /* 0x00880000ed10783b */ /* 0x000f220000000200 */
[----:B------:R-:W-:Y:S02]  /*2030*/  VIADD R0, R237, 0x8000 ;  /* 0x00008000ed007836 */ /* 0x000fe40000000000 */
[--C-:B------:R-:W-:Y:S01]  /*2040*/  IMAD R236, R7, 0x2, R238.reuse ;  /* 0x0000000207ec7824 */ /* 0x100fe200078e02ee */
[----:B------:R-:W5:Y:S01]  /*2050*/  LDSM.16.M88.4 R60, [R237+0x9000] ;  /* 0x00900000ed3c783b */ /* 0x000f620000000200 */
[----:B------:R-:W-:-:S02]  /*2060*/  IMAD R234, R5, 0x2, R238 ;  /* 0x0000000205ea7824 */ /* 0x000fc400078e02ee */
[----:B------:R-:W-:Y:S01]  /*2070*/  IMAD R233, R5, 0x2, R236 ;  /* 0x0000000205e97824 */ /* 0x000fe200078e02ec */
[----:B------:R-:W5:Y:S04]  /*2080*/  LDSM.16.M88.4 R32, [R237+0x9800] ;  /* 0x00980000ed20783b */ /* 0x000f680000000200 */
[----:B------:R-:W-:Y:S01]  /*2090*/  @P1 VIADD R235, R0, 0xffffffe0 ;  /* 0xffffffe000eb1836 */ /* 0x000fe20000000000 */
[----:B------:R-:W-:Y:S01]  /*20a0*/  LDSM.16.M88.4 R36, [R236] ;  /* 0x00000000ec24783b */ /* 0x000fe20000000200 */
[----:B------:R-:W-:-:S03]  /*20b0*/  IMAD.MOV.U32 R0, RZ, RZ, 0x40 ;  /* 0x00000040ff007424 */ /* 0x000fc600078e00ff */
[----:B--2---:R-:W2:Y:S02]  /*20c0*/  LDSM.16.M88.4 R12, [R235] ;  /* 0x00000000eb0c783b */ /* 0x004ea40000000200 */
[----:B------:R-:W-:Y:S02]  /*20d0*/  SEL R0, R0, 0xffffffc0, !P2 ;  /* 0xffffffc000007807 */ /* 0x000fe40005000000 */
[----:B------:R-:W2:Y:S03]  /*20e0*/  LDSM.16.M88.4 R44, [R235+0x800] ;  /* 0x00080000eb2c783b */ /* 0x000ea60000000200 */
[----:B------:R-:W-:Y:S01]  /*20f0*/  IMAD.IADD R231, R237, 0x1, R0 ;  /* 0x00000001ede77824 */ /* 0x000fe200078e0200 */
[----:B------:R-:W2:Y:S01]  /*2100*/  LDSM.16.M88.4 R40, [R235+0x1000] ;  /* 0x00100000eb28783b */ /* 0x000ea20000000200 */
[----:B------:R-:W-:-:S03]  /*2110*/  IMAD.IADD R224, R0, 0x1, R235 ;  /* 0x0000000100e07824 */ /* 0x000fc600078e02eb */
[----:B------:R-:W2:Y:S04]  /*2120*/  LDSM.16.M88.4 R72, [R235+0x1800] ;  /* 0x00180000eb48783b */ /* 0x000ea80000000200 */
[----:B------:R-:W-:Y:S01]  /*2130*/  LDSM.16.M88.4 R52, [R234] ;  /* 0x00000000ea34783b */ /* 0x000fe20000000200 */
[C---:B-1----:R-:W-:Y:S03]  /*2140*/  HMMA.16816.F32 R28, R48.reuse, R24, RZ ;  /* 0x00000018301c723c */ /* 0x042fe600000018ff */
[----:B---3--:R-:W1:Y:S04]  /*2150*/  LDSM.16.M88.4 R8, [R231+0x8000] ;  /* 0x00800000e708783b */ /* 0x008e680000000200 */
[----:B------:R-:W-:Y:S01]  /*2160*/  LDSM.16.M88.4 R68, [R231+0x9800] ;  /* 0x00980000e744783b */ /* 0x000fe20000000200 */
[C---:B------:R-:W-:Y:S03]  /*2170*/  HMMA.16816.F32 R24, R48.reuse, R26, RZ ;  /* 0x0000001a3018723c */ /* 0x040fe600000018ff */
[----:B------:R-:W-:Y:S03]  /*2180*/  LDSM.16.M88.4 R76, [R231+0xb800] ;  /* 0x00b80000e74c783b */ /* 0x000fe60000000200 */
[C---:B----4-:R-:W-:Y:S01]  /*2190*/  HMMA.16816.F32 R20, R48.reuse, R16, RZ ;  /* 0x000000103014723c */ /* 0x050fe200000018ff */
[----:B------:R-:W0:Y:S05]  /*21a0*/  LDGDEPBAR ;  /* 0x00000000000079af */ /* 0x000e2a0000000000 */
[C---:B------:R-:W-:Y:S06]  /*21b0*/  HMMA.16816.F32 R16, R48.reuse, R18, RZ ;  /* 0x000000123010723c */ /* 0x040fec00000018ff */
[C---:B-----5:R-:W-:Y:S06]  /*21c0*/  HMMA.16816.F32 R64, R48.reuse, R60, RZ ;  /* 0x0000003c3040723c */ /* 0x060fec00000018ff */
[C---:B------:R-:W-:Y:S06]  /*21d0*/  HMMA.16816.F32 R60, R48.reuse, R62, RZ ;  /* 0x0000003e303c723c */ /* 0x040fec00000018ff */
[C---:B------:R-:W-:Y:S06]  /*21e0*/  HMMA.16816.F32 R56, R48.reuse, R32, RZ ;  /* 0x000000203038723c */ /* 0x040fec00000018ff */
[----:B------:R-:W-:Y:S01]  /*21f0*/  HMMA.16816.F32 R48, R48, R34, RZ ;  /* 0x000000223030723c */ /* 0x000fe200000018ff */
[----:B------:R-:W3:Y:S05]  /*2200*/  LDSM.16.M88.4 R32, [R231+0x8800] ;  /* 0x00880000e720783b */ /* 0x000eea0000000200 */
[C---:B--2---:R-:W-:Y:S06]  /*2210*/  HMMA.16816.F32 R28, R36.reuse, R12, R28 ;  /* 0x0000000c241c723c */ /* 0x044fec000000181c */
[C---:B------:R-:W-:Y:S01]  /*2220*/  HMMA.16816.F32 R24, R36.reuse, R14, R24 ;  /* 0x0000000e2418723c */ /* 0x040fe20000001818 */
[----:B------:R-:W2:Y:S05]  /*2230*/  LDSM.16.M88.4 R12, [R231+0x9000] ;  /* 0x00900000e70c783b */ /* 0x000eaa0000000200 */
[C---:B------:R-:W-:Y:S06]  /*2240*/  HMMA.16816.F32 R20, R36.reuse, R44, R20 ;  /* 0x0000002c2414723c */ /* 0x040fec0000001814 */
[C---:B------:R-:W-:Y:S01]  /*2250*/  HMMA.16816.F32 R16, R36.reuse, R46, R16 ;  /* 0x0000002e2410723c */ /* 0x040fe20000001810 */
[----:B------:R-:W-:Y:S05]  /*2260*/  LDSM.16.M88.4 R44, [R224] ;  /* 0x00000000e02c783b */ /* 0x000fea0000000200 */
[C---:B------:R-:W-:Y:S06]  /*2270*/  HMMA.16816.F32 R64, R36.reuse, R40, R64 ;  /* 0x000000282440723c */ /* 0x040fec0000001840 */
[C---:B------:R-:W-:Y:S01]  /*2280*/  HMMA.16816.F32 R60, R36.reuse, R42, R60 ;  /* 0x0000002a243c723c */ /* 0x040fe2000000183c */
[----:B------:R-:W4:Y:S05]  /*2290*/  LDSM.16.M88.4 R40, [R233] ;  /* 0x00000000e928783b */ /* 0x000f2a0000000200 */
[C---:B------:R-:W-:Y:S06]  /*22a0*/  HMMA.16816.F32 R56, R36.reuse, R72, R56 ;  /* 0x000000482438723c */ /* 0x040fec0000001838 */
[----:B------:R-:W-:Y:S01]  /*22b0*/  HMMA.16816.F32 R48, R36, R74, R48 ;  /* 0x0000004a2430723c */ /* 0x000fe20000001830 */
[----:B------:R-:W5:Y:S04]  /*22c0*/  LDSM.16.M88.4 R36, [R224+0x800] ;  /* 0x00080000e024783b */ /* 0x000f680000000200 */
[----:B------:R-:W-:Y:S01]  /*22d0*/  LDSM.16.M88.4 R72, [R224+0x1800] ;  /* 0x00180000e048783b */ /* 0x000fe20000000200 */
[C---:B-1----:R-:W-:Y:S06]  /*22e0*/  HMMA.16816.F32 R28, R52.reuse, R8, R28 ;  /* 0x00000008341c723c */ /* 0x042fec000000181c */
[C---:B------:R-:W-:Y:S01]  /*22f0*/  HMMA.16816.F32 R24, R52.reuse, R10, R24 ;  /* 0x0000000a3418723c */ /* 0x040fe20000001818 */
[----:B------:R-:W1:Y:S05]  /*2300*/  LDSM.16.M88.4 R8, [R224+0x1000] ;  /* 0x00100000e008783b */ /* 0x000e6a0000000200 */
[C---:B---3--:R-:W-:Y:S06]  /*2310*/  HMMA.16816.F32 R20, R52.reuse, R32, R20 ;  /* 0x000000203414723c */ /* 0x048fec0000001814 */
[C---:B------:R-:W-:Y:S01]  /*2320*/  HMMA.16816.F32 R16, R52.reuse, R34, R16 ;  /* 0x000000223410723c */ /* 0x040fe20000001810 */
[----:B------:R-:W-:Y:S05]  /*2330*/  LDSM.16.M88.4 R32, [R238+0x2000] ;  /* 0x00200000ee20783b */ /* 0x000fea0000000200 */
[C---:B--2---:R-:W-:Y:S06]  /*2340*/  HMMA.16816.F32 R64, R52.reuse, R12, R64 ;  /* 0x0000000c3440723c */ /* 0x044fec0000001840 */
[C---:B------:R-:W-:Y:S01]  /*2350*/  HMMA.16816.F32 R60, R52.reuse, R14, R60 ;  /* 0x0000000e343c723c */ /* 0x040fe2000000183c */
[----:B------:R-:W2:Y:S05]  /*2360*/  LDSM.16.M88.4 R12, [R237+0xa000] ;  /* 0x00a00000ed0c783b */ /* 0x000eaa0000000200 */
[C---:B------:R-:W-:Y:S06]  /*2370*/  HMMA.16816.F32 R56, R52.reuse, R68, R56 ;  /* 0x000000443438723c */ /* 0x040fec0000001838 */
[----:B------:R-:W-:Y:S01]  /*2380*/  HMMA.16816.F32 R52, R52, R70, R48 ;  /* 0x000000463434723c */ /* 0x000fe20000001830 */
[----:B------:R-:W3:Y:S04]  /*2390*/  LDSM.16.M88.4 R48, [R237+0xa800] ;  /* 0x00a80000ed30783b */ /* 0x000ee80000000200 */
[----:B------:R-:W-:Y:S01]  /*23a0*/  LDSM.16.M88.4 R68, [R235+0x2000] ;  /* 0x00200000eb44783b */ /* 0x000fe20000000200 */
[C---:B----4-:R-:W-:Y:S06]  /*23b0*/  HMMA.16816.F32 R28, R40.reuse, R44, R28 ;  /* 0x0000002c281c723c */ /* 0x050fec000000181c */
[C---:B------:R-:W-:Y:S01]  /*23c0*/  HMMA.16816.F32 R24, R40.reuse, R46, R24 ;  /* 0x0000002e2818723c */ /* 0x040fe20000001818 */
[----:B------:R-:W4:Y:S05]  /*23d0*/  LDSM.16.M88.4 R44, [R237+0xb000] ;  /* 0x00b00000ed2c783b */ /* 0x000f2a0000000200 */
[C---:B-----5:R-:W-:Y:S06]  /*23e0*/  HMMA.16816.F32 R20, R40.reuse, R36, R20 ;  /* 0x000000242814723c */ /* 0x060fec0000001814 */
[C---:B------:R-:W-:Y:S01]  /*23f0*/  HMMA.16816.F32 R16, R40.reuse, R38, R16 ;  /* 0x000000262810723c */ /* 0x040fe20000001810 */
[----:B------:R-:W5:Y:S05]  /*2400*/  LDSM.16.M88.4 R36, [R237+0xb800] ;  /* 0x00b80000ed24783b */ /* 0x000f6a0000000200 */
[C---:B-1----:R-:W-:Y:S06]  /*2410*/  HMMA.16816.F32 R64, R40.reuse, R8, R64 ;  /* 0x000000082840723c */ /* 0x042fec0000001840 */
[C---:B------:R-:W-:Y:S01]  /*2420*/  HMMA.16816.F32 R60, R40.reuse, R10, R60 ;  /* 0x0000000a283c723c */ /* 0x040fe2000000183c */
[----:B------:R-:W1:Y:S05]  /*2430*/  LDSM.16.M88.4 R8, [R236+0x2000] ;  /* 0x00200000ec08783b */ /* 0x000e6a0000000200 */
[C---:B------:R-:W-:Y:S06]  /*2440*/  HMMA.16816.F32 R56, R40.reuse, R72, R56 ;  /* 0x000000482838723c */ /* 0x040fec0000001838 */
[----:B------:R-:W-:Y:S01]  /*2450*/  HMMA.16816.F32 R52, R40, R74, R52 ;  /* 0x0000004a2834723c */ /* 0x000fe20000001834 */
[----:B------:R-:W1:Y:S04]  /*2460*/  LDSM.16.M88.4 R40, [R235+0x2800] ;  /* 0x00280000eb28783b */ /* 0x000e680000000200 */
[----:B------:R-:W-:Y:S01]  /*2470*/  LDSM.16.M88.4 R72, [R235+0x3800] ;  /* 0x00380000eb48783b */ /* 0x000fe20000000200 */
[C---:B--2---:R-:W-:Y:S06]  /*2480*/  HMMA.16816.F32 R28, R32.reuse, R12, R28 ;  /* 0x0000000c201c723c */ /* 0x044fec000000181c */
[C---:B------:R-:W-:Y:S01]  /*2490*/  HMMA.16816.F32 R24, R32.reuse, R14, R24 ;  /* 0x0000000e2018723c */ /* 0x040fe20000001818 */
[----:B------:R-:W2:Y:S05]  /*24a0*/  LDSM.16.M88.4 R12, [R235+0x3000] ;  /* 0x00300000eb0c783b */ /* 0x000eaa0000000200 */
[C---:B---3--:R-:W-:Y:S06]  /*24b0*/  HMMA.16816.F32 R20, R32.reuse, R48, R20 ;  /* 0x000000302014723c */ /* 0x048fec0000001814 */
[C---:B------:R-:W-:Y:S01]  /*24c0*/  HMMA.16816.F32 R16, R32.reuse, R50, R16 ;  /* 0x000000322010723c */ /* 0x040fe20000001810 */
[----:B------:R-:W-:Y:S05]  /*24d0*/  LDSM.16.M88.4 R48, [R231+0xa000] ;  /* 0x00a00000e730783b */ /* 0x000fea0000000200 */
[C---:B----4-:R-:W-:Y:S06]  /*24e0*/  HMMA.16816.F32 R64, R32.reuse, R44, R64 ;  /* 0x0000002c2040723c */ /* 0x050fec0000001840 */
[C---:B------:R-:W-:Y:S01]  /*24f0*/  HMMA.16816.F32 R60, R32.reuse, R46, R60 ;  /* 0x0000002e203c723c */ /* 0x040fe2000000183c */
[----:B------:R-:W-:Y:S05]  /*2500*/  LDSM.16.M88.4 R44, [R231+0xb000] ;  /* 0x00b00000e72c783b */ /* 0x000fea0000000200 */
[C---:B-----5:R-:W-:Y:S06]  /*2510*/  HMMA.16816.F32 R56, R32.reuse, R36, R56 ;  /* 0x000000242038723c */ /* 0x060fec0000001838 */
[----:B------:R-:W-:Y:S01]  /*2520*/  HMMA.16816.F32 R52, R32, R38, R52 ;  /* 0x000000262034723c */ /* 0x000fe20000001834 */
[----:B------:R-:W3:Y:S04]  /*2530*/  LDSM.16.M88.4 R32, [R234+0x2000] ;  /* 0x00200000ea20783b */ /* 0x000ee80000000200 */
[----:B------:R-:W4:Y:S01]  /*2540*/  LDSM.16.M88.4 R36, [R231+0xa800] ;  /* 0x00a80000e724783b */ /* 0x000f220000000200 */
[C---:B-1----:R-:W-:Y:S06]  /*2550*/  HMMA.16816.F32 R28, R8.reuse, R68, R28 ;  /* 0x00000044081c723c */ /* 0x042fec000000181c */
[C---:B------:R-:W-:Y:S01]  /*2560*/  HMMA.16816.F32 R24, R8.reuse, R70, R24 ;  /* 0x000000460818723c */ /* 0x040fe20000001818 */
[----:B------:R-:W-:Y:S05]  /*2570*/  LDSM.16.M88.4 R68, [R224+0x2000] ;  /* 0x00200000e044783b */ /* 0x000fea0000000200 */
[C---:B------:R-:W-:Y:S06]  /*2580*/  HMMA.16816.F32 R20, R8.reuse, R40, R20 ;  /* 0x000000280814723c */ /* 0x040fec0000001814 */
[C---:B------:R-:W-:Y:S01]  /*2590*/  HMMA.16816.F32 R16, R8.reuse, R42, R16 ;  /* 0x0000002a0810723c */ /* 0x040fe20000001810 */
[----:B------:R-:W-:Y:S05]  /*25a0*/  LDSM.16.M88.4 R40, [R224+0x2800] ;  /* 0x00280000e028783b */ /* 0x000fea0000000200 */
[C---:B--2---:R-:W-:Y:S06]  /*25b0*/  HMMA.16816.F32 R64, R8.reuse, R12, R64 ;  /* 0x0000000c0840723c */ /* 0x044fec0000001840 */
[C---:B------:R-:W-:Y:S01]  /*25c0*/  HMMA.16816.F32 R60, R8.reuse, R14, R60 ;  /* 0x0000000e083c723c */ /* 0x040fe2000000183c */
[----:B------:R-:W1:Y:S05]  /*25d0*/  LDSM.16.M88.4 R12, [R233+0x2000] ;  /* 0x00200000e90c783b */ /* 0x000e6a0000000200 */
[C---:B------:R-:W-:Y:S06]  /*25e0*/  HMMA.16816.F32 R56, R8.reuse, R72, R56 ;  /* 0x000000480838723c */ /* 0x040fec0000001838 */
[----:B------:R-:W-:Y:S01]  /*25f0*/  HMMA.16816.F32 R52, R8, R74, R52 ;  /* 0x0000004a0834723c */ /* 0x000fe20000001834 */
[----:B------:R-:W2:Y:S04]  /*2600*/  LDSM.16.M88.4 R8, [R224+0x3000] ;  /* 0x00300000e008783b */ /* 0x000ea80000000200 */
[----:B------:R-:W-:Y:S01]  /*2610*/  LDSM.16.M88.4 R72, [R238+0x4000] ;  /* 0x00400000ee48783b */ /* 0x000fe20000000200 */
[C---:B---3--:R-:W-:Y:S06]  /*2620*/  HMMA.16816.F32 R28, R32.reuse, R48, R28 ;  /* 0x00000030201c723c */ /* 0x048fec000000181c */
[C---:B------:R-:W-:Y:S01]  /*2630*/  HMMA.16816.F32 R24, R32.reuse, R50, R24 ;  /* 0x000000322018723c */ /* 0x040fe20000001818 */
[----:B------:R-:W-:Y:S05]  /*2640*/  LDSM.16.M88.4 R48, [R237+0xc000] ;  /* 0x00c00000ed30783b */ /* 0x000fea0000000200 */
[C---:B----4-:R-:W-:Y:S06]  /*2650*/  HMMA.16816.F32 R20, R32.reuse, R36, R20 ;  /* 0x000000242014723c */ /* 0x050fec0000001814 */
[C---:B------:R-:W-:Y:S01]  /*2660*/  HMMA.16816.F32 R16, R32.reuse, R38, R16 ;  /* 0x000000262010723c */ /* 0x040fe20000001810 */
[----:B------:R-:W3:Y:S05]  /*2670*/  LDSM.16.M88.4 R36, [R224+0x3800] ;  /* 0x00380000e024783b */ /* 0x000eea0000000200 */
[C---:B------:R-:W-:Y:S06]  /*2680*/  HMMA.16816.F32 R64, R32.reuse, R44, R64 ;  /* 0x0000002c2040723c */ /* 0x040fec0000001840 */
[C---:B------:R-:W-:Y:S01]  /*2690*/  HMMA.16816.F32 R60, R32.reuse, R46, R60 ;  /* 0x0000002e203c723c */ /* 0x040fe2000000183c */
[----:B------:R-:W4:Y:S05]  /*26a0*/  LDSM.16.M88.4 R44, [R237+0xc800] ;  /* 0x00c80000ed2c783b */ /* 0x000f2a0000000200 */
[C---:B------:R-:W-:Y:S06]  /*26b0*/  HMMA.16816.F32 R56, R32.reuse, R76, R56 ;  /* 0x0000004c2038723c */ /* 0x040fec0000001838 */
[----:B------:R-:W-:Y:S01]  /*26c0*/  HMMA.16816.F32 R52, R32, R78, R52 ;  /* 0x0000004e2034723c */ /* 0x000fe20000001834 */
[----:B------:R-:W5:Y:S04]  /*26d0*/  LDSM.16.M88.4 R32, [R237+0xd000] ;  /* 0x00d00000ed20783b */ /* 0x000f680000000200 */
[----:B------:R-:W5:Y:S01]  /*26e0*/  LDSM.16.M88.4 R76, [R237+0xd800] ;  /* 0x00d80000ed4c783b */ /* 0x000f620000000200 */
        /* <DEDUP_REMOVED lines=9> */
[C---:B---3--:R-:W-:Y:S06]  /*2780*/  HMMA.16816.F32 R56, R12.reuse, R36, R56 ;  /* 0x000000240c38723c */ /* 0x048fec0000001838 */
[----:B------:R-:W-:Y:S01]  /*2790*/  HMMA.16816.F32 R52, R12, R38, R52 ;  /* 0x000000260c34723c */ /* 0x000fe20000001834 */
[----:B------:R-:W2:Y:S04]  /*27a0*/  LDSM.16.M88.4 R36, [R235+0x4800] ;  /* 0x00480000eb24783b */ /* 0x000ea80000000200 */
[----:B------:R-:W3:Y:S01]  /*27b0*/  LDSM.16.M88.4 R12, [R235+0x5000] ;  /* 0x00500000eb0c783b */ /* 0x000ee20000000200 */
[C---:B------:R-:W-:Y:S06]  /*27c0*/  HMMA.16816.F32 R28, R72.reuse, R48, R28 ;  /* 0x00000030481c723c */ /* 0x040fec000000181c */
[C---:B------:R-:W-:Y:S01]  /*27d0*/  HMMA.16816.F32 R24, R72.reuse, R50, R24 ;  /* 0x000000324818723c */ /* 0x040fe20000001818 */
[----:B------:R-:W-:Y:S05]  /*27e0*/  LDSM.16.M88.4 R48, [R231+0xc000] ;  /* 0x00c00000e730783b */ /* 0x000fea0000000200 */
[C---:B----4-:R-:W-:Y:S06]  /*27f0*/  HMMA.16816.F32 R20, R72.reuse, R44, R20 ;  /* 0x0000002c4814723c */ /* 0x050fec0000001814 */
[C---:B------:R-:W-:Y:S01]  /*2800*/  HMMA.16816.F32 R16, R72.reuse, R46, R16 ;  /* 0x0000002e4810723c */ /* 0x040fe20000001810 */
[----:B------:R-:W-:Y:S05]  /*2810*/  LDSM.16.M88.4 R44, [R231+0xc800] ;  /* 0x00c80000e72c783b */ /* 0x000fea0000000200 */
[C---:B-----5:R-:W-:Y:S06]  /*2820*/  HMMA.16816.F32 R64, R72.reuse, R32, R64 ;  /* 0x000000204840723c */ /* 0x060fec0000001840 */
[C---:B------:R-:W-:Y:S01]  /*2830*/  HMMA.16816.F32 R60, R72.reuse, R34, R60 ;  /* 0x00000022483c723c */ /* 0x040fe2000000183c */
[----:B------:R-:W4:Y:S05]  /*2840*/  LDSM.16.M88.4 R32, [R234+0x4000] ;  /* 0x00400000ea20783b */ /* 0x000f2a0000000200 */
[C---:B------:R-:W-:Y:S06]  /*2850*/  HMMA.16816.F32 R56, R72.reuse, R76, R56 ;  /* 0x0000004c4838723c */ /* 0x040fec0000001838 */
[----:B------:R-:W-:Y:S01]  /*2860*/  HMMA.16816.F32 R52, R72, R78, R52 ;  /* 0x0000004e4834723c */ /* 0x000fe20000001834 */
[----:B------:R-:W-:Y:S04]  /*2870*/  LDSM.16.M88.4 R76, [R233+0x4000] ;  /* 0x00400000e94c783b */ /* 0x000fe80000000200 */
[----:B------:R-:W-:Y:S01]  /*2880*/  LDSM.16.M88.4 R72, [R224+0x5000] ;  /* 0x00500000e048783b */ /* 0x000fe20000000200 */
[C---:B-1----:R-:W-:Y:S06]  /*2890*/  HMMA.16816.F32 R28, R8.reuse, R40, R28 ;  /* 0x00000028081c723c */ /* 0x042fec000000181c */
[C---:B------:R-:W-:Y:S01]  /*28a0*/  HMMA.16816.F32 R24, R8.reuse, R42, R24 ;  /* 0x0000002a0818723c */ /* 0x040fe20000001818 */
[----:B------:R-:W1:Y:S05]  /*28b0*/  LDSM.16.M88.4 R40, [R231+0xd000] ;  /* 0x00d00000e728783b */ /* 0x000e6a0000000200 */
[C---:B--2---:R-:W-:Y:S06]  /*28c0*/  HMMA.16816.F32 R20, R8.reuse, R36, R20 ;  /* 0x000000240814723c */ /* 0x044fec0000001814 */
[C---:B------:R-:W-:Y:S01]  /*28d0*/  HMMA.16816.F32 R16, R8.reuse, R38, R16 ;  /* 0x000000260810723c */ /* 0x040fe20000001810 */
[----:B------:R-:W2:Y:S05]  /*28e0*/  LDSM.16.M88.4 R36, [R231+0xd800] ;  /* 0x00d80000e724783b */ /* 0x000eaa0000000200 */
[C---:B---3--:R-:W-:Y:S06]  /*28f0*/  HMMA.16816.F32 R64, R8.reuse, R12, R64 ;  /* 0x0000000c0840723c */ /* 0x048fec0000001840 */
[C---:B------:R-:W-:Y:S01]  /*2900*/  HMMA.16816.F32 R60, R8.reuse, R14, R60 ;  /* 0x0000000e083c723c */ /* 0x040fe2000000183c */
[----:B------:R-:W-:Y:S05]  /*2910*/  LDSM.16.M88.4 R12, [R224+0x4000] ;  /* 0x00400000e00c783b */ /* 0x000fea0000000200 */
[C---:B------:R-:W-:Y:S06]  /*2920*/  HMMA.16816.F32 R56, R8.reuse, R68, R56 ;  /* 0x000000440838723c */ /* 0x040fec0000001838 */
[----:B------:R-:W-:Y:S01]  /*2930*/  HMMA.16816.F32 R52, R8, R70, R52 ;  /* 0x000000460834723c */ /* 0x000fe20000001834 */
[----:B------:R-:W3:Y:S04]  /*2940*/  LDSM.16.M88.4 R8, [R224+0x4800] ;  /* 0x00480000e008783b */ /* 0x000ee80000000200 */
[----:B------:R-:W5:Y:S01]  /*2950*/  LDSM.16.M88.4 R68, [R224+0x5800] ;  /* 0x00580000e044783b */ /* 0x000f620000000200 */
[C---:B----4-:R-:W-:Y:S06]  /*2960*/  HMMA.16816.F32 R20, R32.reuse, R44, R20 ;  /* 0x0000002c2014723c */ /* 0x050fec0000001814 */
[C---:B------:R-:W-:Y:S01]  /*2970*/  HMMA.16816.F32 R16, R32.reuse, R46, R16 ;  /* 0x0000002e2010723c */ /* 0x040fe20000001810 */
[----:B------:R-:W-:Y:S05]  /*2980*/  LDSM.16.M88.4 R44, [R237+0xe000] ;  /* 0x00e00000ed2c783b */ /* 0x000fea0000000200 */
[C---:B------:R-:W-:Y:S06]  /*2990*/  HMMA.16816.F32 R28, R32.reuse, R48, R28 ;  /* 0x00000030201c723c */ /* 0x040fec000000181c */
[C---:B------:R-:W-:Y:S01]  /*29a0*/  HMMA.16816.F32 R24, R32.reuse, R50, R24 ;  /* 0x000000322018723c */ /* 0x040fe20000001818 */
[----:B------:R-:W-:Y:S05]  /*29b0*/  LDSM.16.M88.4 R48, [R238+0x6000] ;  /* 0x00600000ee30783b */ /* 0x000fea0000000200 */
[C---:B-1----:R-:W-:Y:S06]  /*29c0*/  HMMA.16816.F32 R64, R32.reuse, R40, R64 ;  /* 0x000000282040723c */ /* 0x042fec0000001840 */
[C---:B------:R-:W-:Y:S01]  /*29d0*/  HMMA.16816.F32 R60, R32.reuse, R42, R60 ;  /* 0x0000002a203c723c */ /* 0x040fe2000000183c */
[----:B------:R-:W1:Y:S05]  /*29e0*/  LDSM.16.M88.4 R40, [R237+0xe800] ;  /* 0x00e80000ed28783b */ /* 0x000e6a0000000200 */
[C---:B--2---:R-:W-:Y:S06]  /*29f0*/  HMMA.16816.F32 R56, R32.reuse, R36, R56 ;  /* 0x000000242038723c */ /* 0x044fec0000001838 */
[----:B------:R-:W-:Y:S01]  /*2a00*/  HMMA.16816.F32 R52, R32, R38, R52 ;  /* 0x000000262034723c */ /* 0x000fe20000001834 */
[----:B------:R-:W2:Y:S04]  /*2a10*/  LDSM.16.M88.4 R36, [R237+0xf000] ;  /* 0x00f00000ed24783b */ /* 0x000ea80000000200 */
[----:B------:R-:W4:Y:S01]  /*2a20*/  LDSM.16.M88.4 R32, [R237+0xf800] ;  /* 0x00f80000ed20783b */ /* 0x000f220000000200 */
[C---:B---3--:R-:W-:Y:S06]  /*2a30*/  HMMA.16816.F32 R20, R76.reuse, R8, R20 ;  /* 0x000000084c14723c */ /* 0x048fec0000001814 */
[C---:B------:R-:W-:Y:S01]  /*2a40*/  HMMA.16816.F32 R16, R76.reuse, R10, R16 ;  /* 0x0000000a4c10723c */ /* 0x040fe20000001810 */
[----:B------:R-:W-:Y:S05]  /*2a50*/  LDSM.16.M88.4 R8, [R235+0x6000] ;  /* 0x00600000eb08783b */ /* 0x000fea0000000200 */
[C---:B------:R-:W-:Y:S06]  /*2a60*/  HMMA.16816.F32 R28, R76.reuse, R12, R28 ;  /* 0x0000000c4c1c723c */ /* 0x040fec000000181c */
[C---:B------:R-:W-:Y:S01]  /*2a70*/  HMMA.16816.F32 R24, R76.reuse, R14, R24 ;  /* 0x0000000e4c18723c */ /* 0x040fe20000001818 */
[----:B------:R-:W3:Y:S05]  /*2a80*/  LDSM.16.M88.4 R12, [R236+0x6000] ;  /* 0x00600000ec0c783b */ /* 0x000eea0000000200 */
[C---:B------:R-:W-:Y:S06]  /*2a90*/  HMMA.16816.F32 R64, R76.reuse, R72, R64 ;  /* 0x000000484c40723c */ /* 0x040fec0000001840 */
[C---:B-----5:R-:W-:Y:S06]  /*2aa0*/  HMMA.16816.F32 R56, R76.reuse, R68, R56 ;  /* 0x000000444c38723c */ /* 0x060fec0000001838 */
[C---:B------:R-:W-:Y:S01]  /*2ab0*/  HMMA.16816.F32 R60, R76.reuse, R74, R60 ;  /* 0x0000004a4c3c723c */ /* 0x040fe2000000183c */
[----:B------:R-:W-:Y:S05]  /*2ac0*/  LDSM.16.M88.4 R72, [R231+0xe000] ;  /* 0x00e00000e748783b */ /* 0x000fea0000000200 */
[----:B------:R-:W-:Y:S01]  /*2ad0*/  HMMA.16816.F32 R68, R76, R70, R52 ;  /* 0x000000464c44723c */ /* 0x000fe20000001834 */
[----:B------:R-:W5:Y:S05]  /*2ae0*/  LDSM.16.M88.4 R52, [R235+0x6800] ;  /* 0x00680000eb34783b */ /* 0x000f6a0000000200 */
[C---:B-1----:R-:W-:Y:S06]  /*2af0*/  HMMA.16816.F32 R20, R48.reuse, R40, R20 ;  /* 0x000000283014723c */ /* 0x042fec0000001814 */
[C---:B------:R-:W-:Y:S01]  /*2b00*/  HMMA.16816.F32 R16, R48.reuse, R42, R16 ;  /* 0x0000002a3010723c */ /* 0x040fe20000001810 */
[----:B------:R-:W1:Y:S05]  /*2b10*/  LDSM.16.M88.4 R40, [R235+0x7800] ;  /* 0x00780000eb28783b */ /* 0x000e6a0000000200 */
[C---:B------:R-:W-:Y:S06]  /*2b20*/  HMMA.16816.F32 R28, R48.reuse, R44, R28 ;  /* 0x0000002c301c723c */ /* 0x040fec000000181c */
[C---:B------:R-:W-:Y:S01]  /*2b30*/  HMMA.16816.F32 R24, R48.reuse, R46, R24 ;  /* 0x0000002e3018723c */ /* 0x040fe20000001818 */
[----:B------:R-:W1:Y:S05]  /*2b40*/  LDSM.16.M88.4 R44, [R235+0x7000] ;  /* 0x00700000eb2c783b */ /* 0x000e6a0000000200 */
[C---:B--2---:R-:W-:Y:S01]  /*2b50*/  HMMA.16816.F32 R76, R48.reuse, R36, R64 ;  /* 0x00000024304c723c */ /* 0x044fe20000001840 */
[----:B------:R-:W2:Y:S05]  /*2b60*/  LDSM.16.M88.4 R64, [R234+0x6000] ;  /* 0x00600000ea40783b */ /* 0x000eaa0000000200 */
[C---:B----4-:R-:W-:Y:S06]  /*2b70*/  HMMA.16816.F32 R56, R48.reuse, R32, R56 ;  /* 0x000000203038723c */ /* 0x050fec0000001838 */
[C---:B------:R-:W-:Y:S01]  /*2b80*/  HMMA.16816.F32 R60, R48.reuse, R38, R60 ;  /* 0x00000026303c723c */ /* 0x040fe2000000183c */
[----:B------:R-:W-:Y:S05]  /*2b90*/  LDSM.16.M88.4 R36, [R231+0xf000] ;  /* 0x00f00000e724783b */ /* 0x000fea0000000200 */
[----:B------:R-:W-:Y:S01]  /*2ba0*/  HMMA.16816.F32 R68, R48, R34, R68 ;  /* 0x000000223044723c */ /* 0x000fe20000001844 */
[----:B------:R-:W4:Y:S05]  /*2bb0*/  LDSM.16.M88.4 R32, [R231+0xe800] ;  /* 0x00e80000e720783b */ /* 0x000f2a0000000200 */
[C---:B---3--:R-:W-:Y:S06]  /*2bc0*/  HMMA.16816.F32 R24, R12.reuse, R10, R24 ;  /* 0x0000000a0c18723c */ /* 0x048fec0000001818 */
[C---:B-----5:R-:W-:Y:S06]  /*2bd0*/  HMMA.16816.F32 R20, R12.reuse, R52, R20 ;  /* 0x000000340c14723c */ /* 0x060fec0000001814 */
[C---:B------:R-:W-:Y:S01]  /*2be0*/  HMMA.16816.F32 R28, R12.reuse, R8, R28 ;  /* 0x000000080c1c723c */ /* 0x040fe2000000181c */
[----:B------:R-:W-:Y:S05]  /*2bf0*/  LDSM.16.M88.4 R8, [R233+0x6000] ;  /* 0x00600000e908783b */ /* 0x000fea0000000200 */
[C---:B------:R-:W-:Y:S01]  /*2c00*/  HMMA.16816.F32 R52, R12.reuse, R54, R16 ;  /* 0x000000360c34723c */ /* 0x040fe20000001810 */
[----:B------:R-:W3:Y:S05]  /*2c10*/  LDSM.16.M88.4 R16, [R224+0x6000] ;  /* 0x00600000e010783b */ /* 0x000eea0000000200 */
[C---:B-1----:R-:W-:Y:S06]  /*2c20*/  HMMA.16816.F32 R56, R12.reuse, R40, R56 ;  /* 0x000000280c38723c */ /* 0x042fec0000001838 */
[----:B------:R-:W-:Y:S01]  /*2c30*/  HMMA.16816.F32 R76, R12, R44, R76 ;  /* 0x0000002c0c4c723c */ /* 0x000fe2000000184c */
[----:B------:R-:W-:-:S05]  /*2c40*/  LOP3.LUT R41, R80, 0xffffffe0, RZ, 0xc0, !PT ;  /* 0xffffffe050297812 */ /* 0x000fca00078ec0ff */
[C---:B------:R-:W-:Y:S01]  /*2c50*/  HMMA.16816.F32 R60, R12.reuse, R46, R60 ;  /* 0x0000002e0c3c723c */ /* 0x040fe2000000183c */
[C---:B------:R-:W-:Y:S02]  /*2c60*/  IMAD.IADD R41, R2.reuse, 0x1, -R41 ;  /* 0x0000000102297824 */ /* 0x040fe400078e0a29 */
[----:B------:R-:W-:Y:S02]  /*2c70*/  IMAD.SHL.U32 R2, R2, 0x2, RZ ;  /* 0x0000000202027824 */ /* 0x000fe400078e00ff */
[----:B------:R-:W-:Y:S01]  /*2c80*/  IMAD.U32 R45, RZ, RZ, UR15 ;  /* 0x0000000fff2d7e24 */ /* 0x000fe2000f8e00ff */
[----:B------:R-:W-:Y:S01]  /*2c90*/  HMMA.16816.F32 R68, R12, R42, R68 ;  /* 0x0000002a0c44723c */ /* 0x000fe20000001844 */
[----:B------:R-:W1:Y:S01]  /*2ca0*/  LDSM.16.M88.4 R12, [R224+0x6800] ;  /* 0x00680000e00c783b */ /* 0x000e620000000200 */
[----:B------:R-:W-:Y:S02]  /*2cb0*/  SHF.R.S32.HI R0, RZ, 0x1f, R41 ;  /* 0x0000001fff007819 */ /* 0x000fe40000011429 */
[----:B------:R-:W-:-:S02]  /*2cc0*/  LOP3.LUT R2, R2, 0x6, RZ, 0xc0, !PT ;  /* 0x0000000602027812 */ /* 0x000fc400078ec0ff */
[C---:B--2---:R-:W-:Y:S01]  /*2cd0*/  HMMA.16816.F32 R24, R64.reuse, R74, R24 ;  /* 0x0000004a4018723c */ /* 0x044fe20000001818 */
[----:B------:R-:W-:Y:S01]  /*2ce0*/  LEA.HI R41, R0, R41, RZ, 0x2 ;  /* 0x0000002900297211 */ /* 0x000fe200078f10ff */
[----:B------:R-:W-:Y:S02]  /*2cf0*/  IMAD.U32 R0, RZ, RZ, UR21 ;  /* 0x00000015ff007e24 */ /* 0x000fe4000f8e00ff */
[----:B------:R-:W-:Y:S01]  /*2d00*/  IMAD R45, R45, 0x40, R2 ;  /* 0x000000402d2d7824 */ /* 0x000fe200078e0202 */
[----:B------:R-:W-:Y:S01]  /*2d10*/  SHF.R.S32.HI R41, RZ, 0x2, R41 ;  /* 0x00000002ff297819 */ /* 0x000fe20000011429 */
[----:B----4-:R-:W-:Y:S03]  /*2d20*/  HMMA.16816.F32 R20, R64, R32, R20 ;  /* 0x000000204014723c */ /* 0x010fe60000001814 */
[----:B------:R-:W-:-:S03]  /*2d30*/  IADD3 R41, R6, 0x1, R41 ;  /* 0x0000000106297810 */ /* 0x000fc60007ffe029 */
[----:B------:R-:W-:Y:S01]  /*2d40*/  HMMA.16816.F32 R76, R64, R36, R76 ;  /* 0x00000024404c723c */ /* 0x000fe2000000184c */
[----:B------:R-:W-:-:S05]  /*2d50*/  IADD3 R41, R0, -UR14, R41 ;  /* 0x8000000e00297c10 */ /* 0x000fca000fffe029 */
[----:B------:R-:W-:Y:S01]  /*2d60*/  HMMA.16816.F32 R52, R64, R34, R52 ;  /* 0x000000224034723c */ /* 0x000fe20000001834 */
[----:B------:R-:W-:Y:S01]  /*2d70*/  VIADD R37, R41, UR17 ;  /* 0x0000001129257c36 */ /* 0x000fe20008000000 */
[----:B------:R-:W-:Y:S04]  /*2d80*/  LDSM.16.M88.4 R32, [R231+0xf800] ;  /* 0x00f80000e720783b */ /* 0x000fe80000000200 */
[----:B------:R-:W2:Y:S01]  /*2d90*/  LDSM.16.M88.4 R40, [R224+0x7000] ;  /* 0x00700000e028783b */ /* 0x000ea20000000200 */
[----:B---3--:R-:W-:Y:S01]  /*2da0*/  HMMA.16816.F32 R24, R8, R18, R24 ;  /* 0x000000120818723c */ /* 0x008fe20000001818 */
[C---:B------:R-:W-:Y:S02]  /*2db0*/  VIMNMX R2, R37.reuse, UR21, PT ;  /* 0x0000001525027c48 */ /* 0x040fe4000bfe0100 */
[----:B------:R-:W-:-:S03]  /*2dc0*/  VIADDMNMX R0, R37, 0x8, R0, PT ;  /* 0x0000000825007846 */ /* 0x000fc60003800100 */
[----:B------:R-:W-:Y:S01]  /*2dd0*/  HMMA.16816.F32 R28, R64, R72, R28 ;  /* 0x00000048401c723c */ /* 0x000fe2000000181c */
[----:B------:R-:W-:-:S05]  /*2de0*/  VIADD R19, R45, 0x1 ;  /* 0x000000012d137836 */ /* 0x000fca0000000000 */
[C---:B-1----:R-:W-:Y:S01]  /*2df0*/  HMMA.16816.F32 R20, R8.reuse, R12, R20 ;  /* 0x0000000c0814723c */ /* 0x042fe20000001814 */
[C---:B------:R-:W-:Y:S02]  /*2e00*/  ISETP.GE.AND P6, PT, R19.reuse, R2, PT ;  /* 0x000000021300720c */ /* 0x040fe40003fc6270 */
[----:B------:R-:W-:Y:S01]  /*2e10*/  ISETP.GE.AND P2, PT, R19, R0, PT ;  /* 0x000000001300720c */ /* 0x000fe20003f46270 */
[C---:B------:R-:W-:Y:S02]  /*2e20*/  VIADD R19, R45.reuse, 0x9 ;  /* 0x000000092d137836 */ /* 0x040fe40000000000 */
[----:B------:R-:W-:Y:S01]  /*2e30*/  HMMA.16816.F32 R52, R8, R14, R52 ;  /* 0x0000000e0834723c */ /* 0x000fe20000001834 */
[----:B------:R-:W-:Y:S02]  /*2e40*/  VIADD R13, R45, 0x8 ;  /* 0x000000082d0d7836 */ /* 0x000fe40000000000 */
[C---:B------:R-:W-:Y:S02]  /*2e50*/  ISETP.GE.AND P1, PT, R19.reuse, R2, PT ;  /* 0x000000021300720c */ /* 0x040fe40003f26270 */
[----:B------:R-:W-:Y:S01]  /*2e60*/  ISETP.GE.AND P4, PT, R19, R0, PT ;  /* 0x000000001300720c */ /* 0x000fe20003f86270 */
[----:B------:R-:W-:Y:S01]  /*2e70*/  HMMA.16816.F32 R60, R64, R38, R60 ;  /* 0x00000026403c723c */ /* 0x000fe2000000183c */
[----:B------:R-:W-:Y:S01]  /*2e80*/  ISETP.GE.AND P3, PT, R13, R2, PT ;  /* 0x000000020d00720c */ /* 0x000fe20003f66270 */
[----:B------:R-:W-:Y:S01]  /*2e90*/  VIADD R15, R45, 0x11 ;  /* 0x000000112d0f7836 */ /* 0x000fe20000000000 */
[----:B------:R-:W-:Y:S01]  /*2ea0*/  ISETP.GE.AND P5, PT, R13, R0, PT ;  /* 0x000000000d00720c */ /* 0x000fe20003fa6270 */
[C---:B------:R-:W-:Y:S01]  /*2eb0*/  VIADD R13, R45.reuse, 0x10 ;  /* 0x000000102d0d7836 */ /* 0x040fe20000000000 */
[----:B------:R-:W-:Y:S01]  /*2ec0*/  FSEL R24, R24, -INF , !P3 ;  /* 0xff80000018187808 */ /* 0x000fe20005800000 */
[----:B------:R-:W-:Y:S01]  /*2ed0*/  HMMA.16816.F32 R28, R8, R16, R28 ;  /* 0x00000010081c723c */ /* 0x000fe2000000181c */
[----:B------:R-:W-:Y:S01]  /*2ee0*/  FSEL R37, R26, -INF , !P5 ;  /* 0xff8000001a257808 */ /* 0x000fe20006800000 */
[----:B------:R-:W-:Y:S01]  /*2ef0*/  VIADD R19, R45, 0x21 ;  /* 0x000000212d137836 */ /* 0x000fe20000000000 */
[----:B------:R-:W-:-:S02]  /*2f00*/  ISETP.GE.AND P0, PT, R13, R2, PT ;  /* 0x000000020d00720c */ /* 0x000fc40003f06270 */
[----:B------:R-:W-:Y:S01]  /*2f10*/  ISETP.GE.AND P3, PT, R13, R0, PT ;  /* 0x000000000d00720c */ /* 0x000fe20003f66270 */
[----:B------:R-:W-:Y:S01]  /*2f20*/  VIADD R13, R45, 0x18 ;  /* 0x000000182d0d7836 */ /* 0x000fe20000000000 */
[----:B------:R-:W-:Y:S01]  /*2f30*/  FSEL R26, R25, -INF , !P1 ;  /* 0xff800000191a7808 */ /* 0x000fe20004800000 */
[----:B------:R-:W-:Y:S01]  /*2f40*/  VIADD R17, R45, 0x19 ;  /* 0x000000192d117836 */ /* 0x000fe20000000000 */
[----:B------:R-:W-:Y:S01]  /*2f50*/  FSEL R27, R27, -INF , !P4 ;  /* 0xff8000001b1b7808 */ /* 0x000fe20006000000 */
[----:B--2---:R-:W-:Y:S01]  /*2f60*/  HMMA.16816.F32 R76, R8, R40, R76 ;  /* 0x00000028084c723c */ /* 0x004fe2000000184c */
[----:B------:R-:W-:Y:S02]  /*2f70*/  FSEL R20, R20, -INF , !P0 ;  /* 0xff80000014147808 */ /* 0x000fe40004000000 */
[C---:B------:R-:W-:Y:S02]  /*2f80*/  ISETP.GE.AND P5, PT, R15.reuse, R2, PT ;  /* 0x000000020f00720c */ /* 0x040fe40003fa6270 */
[----:B------:R-:W-:Y:S01]  /*2f90*/  ISETP.GE.AND P1, PT, R15, R0, PT ;  /* 0x000000000f00720c */ /* 0x000fe20003f26270 */
[----:B------:R-:W-:Y:S01]  /*2fa0*/  HMMA.16816.F32 R56, R64, R32, R56 ;  /* 0x000000204038723c */ /* 0x000fe20000001838 */
[----:B------:R-:W-:-:S02]  /*2fb0*/  ISETP.GE.AND P4, PT, R13, R2, PT ;  /* 0x000000020d00720c */ /* 0x000fc40003f86270 */
[----:B------:R-:W-:Y:S02]  /*2fc0*/  ISETP.GE.AND P0, PT, R13, R0, PT ;  /* 0x000000000d00720c */ /* 0x000fe40003f06270 */
[----:B------:R-:W1:Y:S01]  /*2fd0*/  LDSM.16.M88.4 R12, [R224+0x7800] ;  /* 0x00780000e00c783b */ /* 0x000e620000000200 */
[----:B------:R-:W-:Y:S01]  /*2fe0*/  FSEL R25, R22, -INF , !P3 ;  /* 0xff80000016197808 */ /* 0x000fe20005800000 */
[----:B------:R-:W-:Y:S01]  /*2ff0*/  HMMA.16816.F32 R68, R64, R34, R68 ;  /* 0x000000224044723c */ /* 0x000fe20000001844 */
[----:B------:R-:W-:Y:S01]  /*3000*/  FSEL R6, R21, -INF , !P5 ;  /* 0xff80000015067808 */ /* 0x000fe20006800000 */
[----:B------:R-:W-:Y:S01]  /*3010*/  VIADD R21, R45, 0x28 ;  /* 0x000000282d157836 */ /* 0x000fe20000000000 */
[----:B------:R-:W-:Y:S01]  /*3020*/  ISETP.GE.AND P3, PT, R17, R2, PT ;  /* 0x000000021100720c */ /* 0x000fe20003f66270 */
[----:B------:R-:W-:-:S04]  /*3030*/  DEPBAR.LE SB0, 0x0 ;  /* 0x000080000000791a */ /* 0x000fc80000000000 */
[----:B------:R-:W-:Y:S01]  /*3040*/  ISETP.GE.AND P5, PT, R17, R0, PT ;  /* 0x000000001100720c */ /* 0x000fe20003fa6270 */
[----:B------:R-:W-:Y:S01]  /*3050*/  VIADD R17, R45, 0x20 ;  /* 0x000000202d117836 */ /* 0x000fe20000000000 */
[----:B------:R-:W-:Y:S01]  /*3060*/  FSEL R23, R23, -INF , !P1 ;  /* 0xff80000017177808 */ /* 0x000fe20004800000 */
[----:B------:R-:W-:Y:S01]  /*3070*/  HMMA.16816.F32 R60, R8, R42, R60 ;  /* 0x0000002a083c723c */ /* 0x000fe2000000183c */
[----:B------:R-:W-:Y:S01]  /*3080*/  FSEL R18, R52, -INF , !P4 ;  /* 0xff80000034127808 */ /* 0x000fe20006000000 */
[----:B------:R-:W-:Y:S01]  /*3090*/  BAR.SYNC.DEFER_BLOCKING 0x0 ;  /* 0x0000000000007b1d */ /* 0x000fe20000010000 */
[C---:B------:R-:W-:Y:S02]  /*30a0*/  ISETP.GE.AND P1, PT, R17.reuse, R2, PT ;  /* 0x000000021100720c */ /* 0x040fe40003f26270 */
[----:B------:R-:W-:Y:S02]  /*30b0*/  ISETP.GE.AND P4, PT, R17, R0, PT ;  /* 0x000000001100720c */ /* 0x000fe40003f86270 */
[----:B------:R-:W-:-:S02]  /*30c0*/  FSEL R17, R54, -INF , !P0 ;  /* 0xff80000036117808 */ /* 0x000fc40004000000 */
[----:B------:R-:W-:Y:S02]  /*30d0*/  FSEL R16, R53, -INF , !P3 ;  /* 0xff80000035107808 */ /* 0x000fe40005800000 */
[C---:B------:R-:W-:Y:S02]  /*30e0*/  ISETP.GE.AND P0, PT, R19.reuse, R2, PT ;  /* 0x000000021300720c */ /* 0x040fe40003f06270 */
[----:B------:R-:W-:Y:S02]  /*30f0*/  ISETP.GE.AND P3, PT, R19, R0, PT ;  /* 0x000000001300720c */ /* 0x000fe40003f66270 */
[----:B------:R-:W-:Y:S02]  /*3100*/  FSEL R19, R55, -INF , !P5 ;  /* 0xff80000037137808 */ /* 0x000fe40006800000 */
[----:B------:R-:W-:Y:S02]  /*3110*/  ISETP.GE.AND P5, PT, R45, R2, PT ;  /* 0x000000022d00720c */ /* 0x000fe40003fa6270 */
[----:B------:R-:W-:Y:S01]  /*3120*/  FSEL R22, R29, -INF , !P6 ;  /* 0xff8000001d167808 */ /* 0x000fe20007000000 */
[----:B------:R-:W-:Y:S01]  /*3130*/  VIADD R29, R45, 0x30 ;  /* 0x000000302d1d7836 */ /* 0x000fe20000000000 */
[----:B------:R-:W-:-:S02]  /*3140*/  FSEL R31, R31, -INF , !P2 ;  /* 0xff8000001f1f7808 */ /* 0x000fc40005000000 */
[----:B------:R-:W-:Y:S02]  /*3150*/  FSEL R28, R28, -INF , !P5 ;  /* 0xff8000001c1c7808 */ /* 0x000fe40006800000 */
[C---:B------:R-:W-:Y:S02]  /*3160*/  ISETP.GE.AND P6, PT, R21.reuse, R2, PT ;  /* 0x000000021500720c */ /* 0x040fe40003fc6270 */
[----:B------:R-:W-:Y:S01]  /*3170*/  ISETP.GE.AND P2, PT, R21, R0, PT ;  /* 0x000000001500720c */ /* 0x000fe20003f46270 */
[----:B------:R-:W-:Y:S01]  /*3180*/  VIADD R21, R45, 0x29 ;  /* 0x000000292d157836 */ /* 0x000fe20000000000 */
[----:B------:R-:W-:Y:S01]  /*3190*/  FMNMX.FTZ R33, R28, R22, !PT ;  /* 0x000000161c217209 */ /* 0x000fe20007810000 */
[----:B-1----:R-:W-:Y:S01]  /*31a0*/  HMMA.16816.F32 R56, R8, R12, R56 ;  /* 0x0000000c0838723c */ /* 0x002fe20000001838 */
[----:B------:R-:W-:Y:S02]  /*31b0*/  FSEL R204, R76, -INF , !P1 ;  /* 0xff8000004ccc7808 */ /* 0x000fe40004800000 */
[----:B------:R-:W-:-:S02]  /*31c0*/  ISETP.GE.AND P5, PT, R21, R2, PT ;  /* 0x000000021500720c */ /* 0x000fc40003fa6270 */
[-C--:B------:R-:W-:Y:S01]  /*31d0*/  ISETP.GE.AND P1, PT, R21, R0.reuse, PT ;  /* 0x000000001500720c */ /* 0x080fe20003f26270 */
[----:B------:R-:W-:Y:S01]  /*31e0*/  HMMA.16816.F32 R68, R8, R14, R68 ;  /* 0x0000000e0844723c */ /* 0x000fe20000001844 */
[----:B------:R-:W-:Y:S02]  /*31f0*/  FMNMX.FTZ R21, R24, R33, !PT ;  /* 0x0000002118157209 */ /* 0x000fe40007810000 */
[----:B------:R-:W-:Y:S02]  /*3200*/  FSEL R219, R79, -INF , !P3 ;  /* 0xff8000004fdb7808 */ /* 0x000fe40005800000 */
[----:B------:R-:W-:Y:S02]  /*3210*/  FMNMX.FTZ R21, R26, R21, !PT ;  /* 0x000000151a157209 */ /* 0x000fe40007810000 */
[C---:B------:R-:W-:Y:S01]  /*3220*/  ISETP.GE.AND P3, PT, R45.reuse, R0, PT ;  /* 0x000000002d00720c */ /* 0x040fe20003f66270 */
[----:B------:R-:W-:Y:S01]  /*3230*/  VIADD R9, R45, 0x38 ;  /* 0x000000382d097836 */ /* 0x000fe20000000000 */
[----:B------:R-:W-:-:S02]  /*3240*/  FMNMX.FTZ R21, R20, R21, !PT ;  /* 0x0000001514157209 */ /* 0x000fc40007810000 */
[----:B------:R-:W-:Y:S02]  /*3250*/  FSEL R13, R30, -INF , !P3 ;  /* 0xff8000001e0d7808 */ /* 0x000fe40005800000 */
[----:B------:R-:W-:Y:S02]  /*3260*/  FMNMX.FTZ R21, R6, R21, !PT ;  /* 0x0000001506157209 */ /* 0x000fe40007810000 */
[----:B------:R-:W-:Y:S02]  /*3270*/  FMNMX.FTZ R12, R13, R31, !PT ;  /* 0x0000001f0d0c7209 */ /* 0x000fe40007810000 */
[----:B------:R-:W-:Y:S02]  /*3280*/  FMNMX.FTZ R21, R18, R21, !PT ;  /* 0x0000001512157209 */ /* 0x000fe40007810000 */
[----:B------:R-:W-:Y:S02]  /*3290*/  FMNMX.FTZ R12, R37, R12, !PT ;  /* 0x0000000c250c7209 */ /* 0x000fe40007810000 */
[----:B------:R-:W-:-:S02]  /*32a0*/  FMNMX.FTZ R21, R16, R21, !PT ;  /* 0x0000001510157209 */ /* 0x000fc40007810000 */
[----:B------:R-:W-:Y:S02]  /*32b0*/  FMNMX.FTZ R8, R27, R12, !PT ;  /* 0x0000000c1b087209 */ /* 0x000fe40007810000 */
[----:B------:R-:W-:Y:S02]  /*32c0*/  FSEL R198, R77, -INF , !P0 ;  /* 0xff8000004dc67808 */ /* 0x000fe40004000000 */
[----:B------:R-:W-:Y:S02]  /*32d0*/  FMNMX.FTZ R11, R204, R21, !PT ;  /* 0x00000015cc0b7209 */ /* 0x000fe40007810000 */
[----:B------:R-:W-:Y:S02]  /*32e0*/  FMNMX.FTZ R8, R25, R8, !PT ;  /* 0x0000000819087209 */ /* 0x000fe40007810000 */
[----:B------:R-:W-:Y:S02]  /*32f0*/  FSEL R202, R60, -INF , !P6 ;  /* 0xff8000003cca7808 */ /* 0x000fe40007000000 */
[----:B------:R-:W-:-:S02]  /*3300*/  FMNMX.FTZ R11, R198, R11, !PT ;  /* 0x0000000bc60b7209 */ /* 0x000fc40007810000 */
[----:B------:R-:W-:Y:S02]  /*3310*/  FSEL R201, R78, -INF , !P4 ;  /* 0xff8000004ec97808 */ /* 0x000fe40006000000 */
[C---:B------:R-:W-:Y:S02]  /*3320*/  ISETP.GE.AND P4, PT, R29.reuse, R2, PT ;  /* 0x000000021d00720c */ /* 0x040fe40003f86270 */
[----:B------:R-:W-:Y:S01]  /*3330*/  ISETP.GE.AND P0, PT, R29, R0, PT ;  /* 0x000000001d00720c */ /* 0x000fe20003f06270 */
[----:B------:R-:W-:Y:S01]  /*3340*/  VIADD R29, R45, 0x31 ;  /* 0x000000312d1d7836 */ /* 0x000fe20000000000 */
[----:B------:R-:W-:Y:S01]  /*3350*/  FSEL R217, R63, -INF , !P1 ;  /* 0xff8000003fd97808 */ /* 0x000fe20004800000 */
[----:B------:R-:W-:Y:S01]  /*3360*/  VIADD R45, R45, 0x39 ;  /* 0x000000392d2d7836 */ /* 0x000fe20000000000 */
[----:B------:R-:W-:Y:S02]  /*3370*/  FMNMX.FTZ R8, R23, R8, !PT ;  /* 0x0000000817087209 */ /* 0x000fe40007810000 */
[----:B------:R-:W-:-:S02]  /*3380*/  FSEL R200, R61, -INF , !P5 ;  /* 0xff8000003dc87808 */ /* 0x000fc40006800000 */
[----:B------:R-:W-:Y:S02]  /*3390*/  FMNMX.FTZ R11, R202, R11, !PT ;  /* 0x0000000bca0b7209 */ /* 0x000fe40007810000 */
[----:B------:R-:W-:Y:S02]  /*33a0*/  ISETP.GE.AND P1, PT, R9, R2, PT ;  /* 0x000000020900720c */ /* 0x000fe40003f26270 */
[----:B------:R-:W-:Y:S02]  /*33b0*/  FMNMX.FTZ R8, R17, R8, !PT ;  /* 0x0000000811087209 */ /* 0x000fe40007810000 */
[----:B------:R-:W-:Y:S02]  /*33c0*/  ISETP.GE.AND P6, PT, R29, R2, PT ;  /* 0x000000021d00720c */ /* 0x000fe40003fc6270 */
[----:B------:R-:W-:Y:S02]  /*33d0*/  FSEL R216, R56, -INF , !P4 ;  /* 0xff80000038d87808 */ /* 0x000fe40006000000 */
[----:B------:R-:W-:-:S02]  /*33e0*/  FMNMX.FTZ R11, R200, R11, !PT ;  /* 0x0000000bc80b7209 */ /* 0x000fc40007810000 */
[----:B------:R-:W-:Y:S02]  /*33f0*/  FSEL R212, R68, -INF , !P1 ;  /* 0xff80000044d47808 */ /* 0x000fe40004800000 */
[----:B------:R-:W-:Y:S02]  /*3400*/  PLOP3.LUT P1, PT, PT, PT, UP0, 0x80, 0x0 ;  /* 0x000000000000781c */ /* 0x000fe40003f2f008 */
[----:B------:R-:W-:Y:S02]  /*3410*/  FMNMX.FTZ R8, R19, R8, !PT ;  /* 0x0000000813087209 */ /* 0x000fe40007810000 */
[----:B------:R-:W-:Y:S02]  /*3420*/  FSEL R214, R57, -INF , !P6 ;  /* 0xff80000039d67808 */ /* 0x000fe40007000000 */
[----:B------:R-:W-:Y:S02]  /*3430*/  FMNMX.FTZ R11, R216, R11, !PT ;  /* 0x0000000bd80b7209 */ /* 0x000fe40007810000 */
[----:B------:R-:W-:-:S02]  /*3440*/  FSEL R203, R62, -INF , !P2 ;  /* 0xff8000003ecb7808 */ /* 0x000fc40005000000 */
[----:B------:R-:W-:Y:S02]  /*3450*/  FMNMX.FTZ R8, R201, R8, !PT ;  /* 0x00000008c9087209 */ /* 0x000fe40007810000 */
[----:B------:R-:W-:Y:S02]  /*3460*/  ISETP.GE.AND P2, PT, R45, R2, PT ;  /* 0x000000022d00720c */ /* 0x000fe40003f46270 */
[----:B------:R-:W-:Y:S02]  /*3470*/  FMNMX.FTZ R11, R214, R11, !PT ;  /* 0x0000000bd60b7209 */ /* 0x000fe40007810000 */
[----:B------:R-:W-:Y:S02]  /*3480*/  FMNMX.FTZ R8, R219, R8, !PT ;  /* 0x00000008db087209 */ /* 0x000fe40007810000 */
[----:B------:R-:W-:Y:S02]  /*3490*/  FSEL R210, R69, -INF , !P2 ;  /* 0xff80000045d27808 */ /* 0x000fe40005000000 */
[----:B------:R-:W-:-:S02]  /*34a0*/  FMNMX.FTZ R11, R212, R11, !PT ;  /* 0x0000000bd40b7209 */ /* 0x000fc40007810000 */
[----:B------:R-:W-:Y:S02]  /*34b0*/  FMNMX.FTZ R10, R203, R8, !PT ;  /* 0x00000008cb0a7209 */ /* 0x000fe40007810000 */
[----:B------:R-:W-:Y:S02]  /*34c0*/  ISETP.GE.AND P3, PT, R29, R0, PT ;  /* 0x000000001d00720c */ /* 0x000fe40003f66270 */
[----:B------:R-:W-:Y:S01]  /*34d0*/  FMNMX.FTZ R8, R210, R11, !PT ;  /* 0x0000000bd2087209 */ /* 0x000fe20007810000 */
[----:B------:R-:W-:Y:S10]  /*34e0*/  @!P1 BRA `(.L_x_5) ;  /* 0x0000000000949947 */ /* 0x000ff40003800000 */
[----:B------:R-:W-:Y:S02]  /*34f0*/  UIADD3 UR7, UR16, -0x2, URZ ;  /* 0xfffffffe10077890 */ /* 0x000fe4000fffe03f */
[----:B------:R-:W-:Y:S02]  /*3500*/  USHF.L.U32 UR17, UR10, 0x5, URZ ;  /* 0x000000050a117899 */ /* 0x000fe4000800063f */
[----:B------:R-:W-:Y:S02]  /*3510*/  USHF.R.S32.HI UR6, URZ, 0x1f, UR7 ;  /* 0x0000001f3f067899 */ /* 0x000fe40008011407 */
[----:B------:R-:W-:Y:S01]  /*3520*/  UIMAD UR24, UR24, UR7, URZ ;  /* 0x00000007181872a4 */ /* 0x000fe2000f8e023f */
[----:B------:R-:W-:-:S03]  /*3530*/  IMAD.WIDE.U32 R14, R3, UR7, R244 ;  /* 0x00000007030e7c25 */ /* 0x000fc6000f8e00f4 */
[----:B------:R-:W-:-:S03]  /*3540*/  UIMAD UR24, UR6, UR27, UR24 ;  /* 0x0000001b061872a4 */ /* 0x000fc6000f8e0218 */
[----:B------:R-:W-:Y:S02]  /*3550*/  ULDC.64 UR6, c[0x0][0x218] ;  /* 0x0000860000067ab9 */ /* 0x000fe40000000a00 */
[----:B------:R-:W-:Y:S01]  /*3560*/  LEA R34, P4, R14, UR6, 0x1 ;  /* 0x000000060e227c11 */ /* 0x000fe2000f8808ff */
[----:B------:R-:W-:Y:S01]  /*3570*/  VIADD R3, R15, UR24 ;  /* 0x000000180f037c36 */ /* 0x000fe20008000000 */
[----:B------:R-:W-:Y:S02]  /*3580*/  USHF.L.U64.HI UR6, UR10, 0x5, UR11 ;  /* 0x000000050a067899 */ /* 0x000fe4000801020b */
[----:B------:R-:W-:Y:S02]  /*3590*/  IADD3 R32, P2, R34, UR17, RZ ;  /* 0x0000001122207c10 */ /* 0x000fe4000ff5e0ff */
[----:B------:R-:W-:Y:S02]  /*35a0*/  LEA.HI.X R35, R14, UR7, R3, 0x1, P4 ;  /* 0x000000070e237c11 */ /* 0x000fe4000a0f0c03 */
[----:B------:R-:W-:-:S02]  /*35b0*/  IADD3 R38, P4, R32, UR17, RZ ;  /* 0x0000001120267c10 */ /* 0x000fc4000ff9e0ff */
[----:B------:R-:W-:Y:S01]  /*35c0*/  IADD3.X R33, R35, UR6, RZ, P2, !PT ;  /* 0x0000000623217c10 */ /* 0x000fe200097fe4ff */
[----:B------:R-:W-:Y:S01]  /*35d0*/  @!PT LDS RZ, [RZ] ;  /* 0x00000000fffff984 */ /* 0x000fe20000000800 */
[----:B------:R-:W-:Y:S01]  /*35e0*/  @!PT LDS RZ, [RZ] ;  /* 0x00000000fffff984 */ /* 0x000fe20000000800 */
[----:B------:R-:W-:Y:S01]  /*35f0*/  @!PT LDS RZ, [RZ] ;  /* 0x00000000fffff984 */ /* 0x000fe20000000800 */
[----:B------:R1:W-:Y:S01]  /*3600*/  LDGSTS.E.BYPASS.LTC128B.128 [R239+0x8000], desc[UR18][R34.64] ;  /* 0x0800000022ef7fae */ /* 0x0003e2000b901d52 */
[----:B------:R-:W-:Y:S02]  /*3610*/  IADD3 R14, P2, R38, UR17, RZ ;  /* 0x00000011260e7c10 */ /* 0x000fe4000ff5e0ff */
[----:B------:R-:W-:Y:S01]  /*3620*/  IADD3.X R39, R33, UR6, RZ, P4, !PT ;  /* 0x0000000621277c10 */ /* 0x000fe2000a7fe4ff */
[----:B------:R1:W-:Y:S03]  /*3630*/  LDGSTS.E.BYPASS.LTC128B.128 [R239+0xa000], desc[UR18][R34.64+0x80] ;  /* 0x0a00008022ef7fae */ /* 0x0003e6000b901d52 */
[----:B------:R-:W-:Y:S01]  /*3640*/  IADD3.X R15, R39, UR6, RZ, P2, !PT ;  /* 0x00000006270f7c10 */ /* 0x000fe200097fe4ff */
[----:B------:R1:W-:Y:S04]  /*3650*/  LDGSTS.E.BYPASS.LTC128B.128 [R239+0xc000], desc[UR18][R34.64+0x100] ;  /* 0x0c00010022ef7fae */ /* 0x0003e8000b901d52 */
        /* <DEDUP_REMOVED lines=13> */
[----:B------:R-:W0:Y:S02]  /*3730*/  LDGDEPBAR ;  /* 0x00000000000079af */ /* 0x000e240000000000 */
.L_x_5:
[----:B------:R-:W-:Y:S01]  /*3740*/  FSEL R213, R58, -INF , !P0 ;  /* 0xff8000003ad57808 */ /* 0x000fe20004000000 */
[----:B------:R-:W2:Y:S01]  /*3750*/  SHFL.BFLY PT, R3, R8, 0x2, 0x1f ;  /* 0x0c401f0008037f89 */ /* 0x000ea200000e0000 */
[----:B------:R-:W-:Y:S01]  /*3760*/  FMNMX.FTZ R10, R217, R10, !PT ;  /* 0x0000000ad90a7209 */ /* 0x000fe20007810000 */
[----:B------:R-:W-:Y:S01]  /*3770*/  ULDC UR17, c[0x0][0x2ec] ;  /* 0x0000bb0000117ab9 */ /* 0x000fe20000000800 */
[----:B------:R-:W-:Y:S02]  /*3780*/  ISETP.GE.AND P0, PT, R9, R0, PT ;  /* 0x000000000900720c */ /* 0x000fe40003f06270 */
[----:B------:R-:W-:Y:S02]  /*3790*/  FSEL R211, R59, -INF , !P3 ;  /* 0xff8000003bd37808 */ /* 0x000fe40005800000 */
[----:B------:R-:W-:Y:S02]  /*37a0*/  FMNMX.FTZ R10, R213, R10, !PT ;  /* 0x0000000ad50a7209 */ /* 0x000fe40007810000 */
[----:B------:R-:W-:-:S02]  /*37b0*/  ISETP.GE.AND P2, PT, R45, R0, PT ;  /* 0x000000002d00720c */ /* 0x000fc40003f46270 */
[----:B------:R-:W-:Y:S02]  /*37c0*/  FSEL R207, R70, -INF , !P0 ;  /* 0xff80000046cf7808 */ /* 0x000fe40004000000 */
[----:B------:R-:W-:Y:S02]  /*37d0*/  FMNMX.FTZ R10, R211, R10, !PT ;  /* 0x0000000ad30a7209 */ /* 0x000fe40007810000 */
[----:B------:R-:W-:Y:S02]  /*37e0*/  FSEL R205, R71, -INF , !P2 ;  /* 0xff80000047cd7808 */ /* 0x000fe40005000000 */
[----:B------:R-:W-:Y:S02]  /*37f0*/  FMNMX.FTZ R10, R207, R10, !PT ;  /* 0x0000000acf0a7209 */ /* 0x000fe40007810000 */
[----:B------:R-:W-:Y:S02]  /*3800*/  IADD3 R232, R81, R4, RZ ;  /* 0x0000000451e87210 */ /* 0x000fe40007ffe0ff */
[----:B------:R-:W-:-:S02]  /*3810*/  FMNMX.FTZ R10, R205, R10, !PT ;  /* 0x0000000acd0a7209 */ /* 0x000fc40007810000 */
[----:B------:R-:W-:Y:S01]  /*3820*/  LEA R232, R232, UR4, 0x1 ;  /* 0x00000004e8e87c11 */ /* 0x000fe2000f8e08ff */
[----:B------:R-:W-:Y:S01]  /*3830*/  UMOV UR4, UR15 ;  /* 0x0000000f00047c82 */ /* 0x000fe20008000000 */
[----:B--2---:R-:W-:Y:S01]  /*3840*/  FMNMX.FTZ R11, R8, R3, !PT ;  /* 0x00000003080b7209 */ /* 0x004fe20007810000 */
[----:B------:R-:W2:Y:S01]  /*3850*/  SHFL.BFLY PT, R9, R10, 0x2, 0x1f ;  /* 0x0c401f000a097f89 */ /* 0x000ea200000e0000 */
[-C--:B------:R-:W-:Y:S02]  /*3860*/  LEA R229, R5, R232.reuse, 0x1 ;  /* 0x000000e805e57211 */ /* 0x080fe400078e08ff */
[----:B------:R-:W-:Y:S01]  /*3870*/  LEA R230, R7, R232, 0x1 ;  /* 0x000000e807e67211 */ /* 0x000fe200078e08ff */
[----:B------:R-:W3:Y:S01]  /*3880*/  SHFL.BFLY PT, R164, R11, 0x1, 0x1f ;  /* 0x0c201f000ba47f89 */ /* 0x000ee200000e0000 */
[----:B------:R-:W-:Y:S02]  /*3890*/  IADD3 R227, R235, 0x800, RZ ;  /* 0x00000800ebe37810 */ /* 0x000fe40007ffe0ff */
[----:B------:R-:W-:Y:S01]  /*38a0*/  LEA R228, R5, R230, 0x1 ;  /* 0x000000e605e47211 */ /* 0x000fe200078e08ff */
[----:B------:R-:W-:Y:S01]  /*38b0*/  LDSM.16.MT88.4 R48, [R229+0x10000] ;  /* 0x01000000e530783b */ /* 0x000fe20000004200 */
[----:B------:R-:W-:-:S02]  /*38c0*/  IADD3 R226, R235, 0x1000, RZ ;  /* 0x00001000ebe27810 */ /* 0x000fc40007ffe0ff */
[C---:B------:R-:W-:Y:S01]  /*38d0*/  IADD3 R225, R235.reuse, 0x1800, RZ ;  /* 0x00001800ebe17810 */ /* 0x040fe20007ffe0ff */
[----:B------:R-:W-:Y:S01]  /*38e0*/  LDSM.16.MT88.4 R80, [R229+0x12000] ;  /* 0x01200000e550783b */ /* 0x000fe20000004200 */
[C---:B------:R-:W-:Y:S02]  /*38f0*/  IADD3 R223, R235.reuse, 0x2000, RZ ;  /* 0x00002000ebdf7810 */ /* 0x040fe40007ffe0ff */
[C---:B------:R-:W-:Y:S01]  /*3900*/  IADD3 R222, R235.reuse, 0x2800, RZ ;  /* 0x00002800ebde7810 */ /* 0x040fe20007ffe0ff */
[----:B------:R-:W-:Y:S01]  /*3910*/  LDSM.16.MT88.4 R104, [R230+0x14000] ;  /* 0x01400000e668783b */ /* 0x000fe20000004200 */
[C---:B------:R-:W-:Y:S02]  /*3920*/  IADD3 R221, R235.reuse, 0x3000, RZ ;  /* 0x00003000ebdd7810 */ /* 0x040fe40007ffe0ff */
[C---:B------:R-:W-:Y:S01]  /*3930*/  IADD3 R220, R235.reuse, 0x3800, RZ ;  /* 0x00003800ebdc7810 */ /* 0x040fe20007ffe0ff */
[----:B------:R-:W-:Y:S01]  /*3940*/  LDSM.16.MT88.4 R156, [R232+0x10000] ;  /* 0x01000000e89c783b */ /* 0x000fe20000004200 */
[----:B------:R-:W-:-:S02]  /*3950*/  IADD3 R218, R235, 0x4800, RZ ;  /* 0x00004800ebda7810 */ /* 0x000fc40007ffe0ff */
[----:B--2---:R-:W-:Y:S01]  /*3960*/  FMNMX.FTZ R8, R10, R9, !PT ;  /* 0x000000090a087209 */ /* 0x004fe20007810000 */
[----:B------:R-:W-:Y:S01]  /*3970*/  LDSM.16.MT88.4 R40, [R230+0x10000] ;  /* 0x01000000e628783b */ /* 0x000fe20000004200 */
[----:B---3--:R-:W-:-:S03]  /*3980*/  FMNMX.FTZ R164, R11, R164, !PT ;  /* 0x000000a40ba47209 */ /* 0x008fc60007810000 */
[----:B------:R-:W2:Y:S01]  /*3990*/  SHFL.BFLY PT, R3, R8, 0x1, 0x1f ;  /* 0x0c201f0008037f89 */ /* 0x000ea200000e0000 */
[C---:B------:R-:W-:Y:S01]  /*39a0*/  FSETP.NEU.FTZ.AND P0, PT, R164.reuse, -INF , PT ;  /* 0xff800000a400780b */ /* 0x040fe20003f1d000 */
[----:B------:R-:W-:Y:S02]  /*39b0*/  FMUL.FTZ R215, R164, UR17 ;  /* 0x00000011a4d77c20 */ /* 0x000fe40008410000 */
[----:B------:R-:W3:Y:S03]  /*39c0*/  LDSM.16.MT88.4 R56, [R228+0x10000] ;  /* 0x01000000e438783b */ /* 0x000ee60000004200 */
[----:B------:R-:W-:Y:S01]  /*39d0*/  FSEL R215, R215, RZ, P0 ;  /* 0x000000ffd7d77208 */ /* 0x000fe20000000000 */
[----:B------:R-:W4:Y:S04]  /*39e0*/  LDSM.16.MT88.4 R64, [R232+0x12000] ;  /* 0x01200000e840783b */ /* 0x000f280000004200 */
[--C-:B------:R-:W-:Y:S01]  /*39f0*/  FFMA.FTZ R196, R28, UR17, -R215.reuse ;  /* 0x000000111cc47c23 */ /* 0x100fe200080108d7 */
[--C-:B------:R-:W-:Y:S01]  /*3a00*/  FFMA.FTZ R195, R22, UR17, -R215.reuse ;  /* 0x0000001116c37c23 */ /* 0x100fe200080108d7 */
[--C-:B------:R-:W-:Y:S01]  /*3a10*/  FFMA.FTZ R192, R24, UR17, -R215.reuse ;  /* 0x0000001118c07c23 */ /* 0x100fe200080108d7 */
[--C-:B------:R-:W-:Y:S01]  /*3a20*/  FFMA.FTZ R189, R26, UR17, -R215.reuse ;  /* 0x000000111abd7c23 */ /* 0x100fe200080108d7 */
[----:B------:R-:W5:Y:S01]  /*3a30*/  LDSM.16.MT88.4 R72, [R230+0x12000] ;  /* 0x01200000e648783b */ /* 0x000f620000004200 */
[--C-:B------:R-:W-:Y:S01]  /*3a40*/  FFMA.FTZ R186, R6, UR17, -R215.reuse ;  /* 0x0000001106ba7c23 */ /* 0x100fe200080108d7 */
[----:B------:R-:W-:Y:S01]  /*3a50*/  MUFU.EX2 R196, R196 ;  /* 0x000000c400c47308 */ /* 0x000fe20000000800 */
[--C-:B------:R-:W-:Y:S01]  /*3a60*/  FFMA.FTZ R187, R20, UR17, -R215.reuse ;  /* 0x0000001114bb7c23 */ /* 0x100fe200080108d7 */
[----:B------:R-:W5:Y:S01]  /*3a70*/  LDSM.16.MT88.4 R88, [R228+0x12000] ;  /* 0x01200000e458783b */ /* 0x000f620000004200 */
[--C-:B------:R-:W-:Y:S01]  /*3a80*/  FFMA.FTZ R185, R18, UR17, -R215.reuse ;  /* 0x0000001112b97c23 */ /* 0x100fe200080108d7 */
[----:B--2---:R-:W-:Y:S01]  /*3a90*/  FMNMX.FTZ R3, R8, R3, !PT ;  /* 0x0000000308037209 */ /* 0x004fe20007810000 */
[--C-:B------:R-:W-:Y:S01]  /*3aa0*/  FFMA.FTZ R166, R16, UR17, -R215.reuse ;  /* 0x0000001110a67c23 */ /* 0x100fe200080108d7 */
[----:B------:R-:W2:Y:S01]  /*3ab0*/  LDSM.16.MT88.4 R96, [R232+0x14000] ;  /* 0x01400000e860783b */ /* 0x000ea20000004200 */
[--C-:B------:R-:W-:Y:S01]  /*3ac0*/  FFMA.FTZ R197, R204, UR17, -R215.reuse ;  /* 0x00000011ccc57c23 */ /* 0x100fe200080108d7 */
[C---:B------:R-:W-:Y:S01]  /*3ad0*/  FSETP.NEU.FTZ.AND P0, PT, R3.reuse, -INF , PT ;  /* 0xff8000000300780b */ /* 0x040fe20003f1d000 */
[----:B------:R-:W-:Y:S01]  /*3ae0*/  FMUL.FTZ R206, R3, UR17 ;  /* 0x0000001103ce7c20 */ /* 0x000fe20008410000 */
[----:B------:R-:W2:Y:S01]  /*3af0*/  LDSM.16.MT88.4 R112, [R229+0x14000] ;  /* 0x01400000e570783b */ /* 0x000ea20000004200 */
[----:B------:R-:W1:Y:S01]  /*3b00*/  MUFU.EX2 R195, R195 ;  /* 0x000000c300c37308 */ /* 0x000e620000000800 */
[--C-:B------:R-:W-:Y:S01]  /*3b10*/  FFMA.FTZ R199, R202, UR17, -R215.reuse ;  /* 0x00000011cac77c23 */ /* 0x100fe200080108d7 */
[--C-:B------:R-:W-:Y:S01]  /*3b20*/  FFMA.FTZ R198, R198, UR17, -R215.reuse ;  /* 0x00000011c6c67c23 */ /* 0x100fe200080108d7 */
[----:B------:R-:W-:Y:S01]  /*3b30*/  FSEL R206, R206, RZ, P0 ;  /* 0x000000ffcece7208 */ /* 0x000fe20000000000 */
[----:B------:R-:W2:Y:S01]  /*3b40*/  LDSM.16.MT88.4 R116, [R228+0x14000] ;  /* 0x01400000e474783b */ /* 0x000ea20000004200 */
[--C-:B------:R-:W-:Y:S01]  /*3b50*/  FFMA.FTZ R200, R200, UR17, -R215.reuse ;  /* 0x00000011c8c87c23 */ /* 0x100fe200080108d7 */
[----:B------:R-:W-:-:S02]  /*3b60*/  FFMA.FTZ R249, R210, UR17, -R215 ;  /* 0x00000011d2f97c23 */ /* 0x000fc400080108d7 */
[--C-:B------:R-:W-:Y:S01]  /*3b70*/  FFMA.FTZ R191, R13, UR17, -R206.reuse ;  /* 0x000000110dbf7c23 */ /* 0x100fe200080108ce */
[--C-:B------:R-:W-:Y:S01]  /*3b80*/  FFMA.FTZ R194, R31, UR17, -R206.reuse ;  /* 0x000000111fc27c23 */ /* 0x100fe200080108ce */
[--C-:B------:R-:W-:Y:S01]  /*3b90*/  FFMA.FTZ R193, R37, UR17, -R206.reuse ;  /* 0x0000001125c17c23 */ /* 0x100fe200080108ce */
[--C-:B------:R-:W-:Y:S01]  /*3ba0*/  FFMA.FTZ R190, R27, UR17, -R206.reuse ;  /* 0x000000111bbe7c23 */ /* 0x100fe200080108ce */
[----:B------:R-:W2:Y:S01]  /*3bb0*/  LDSM.16.MT88.4 R124, [R232+0x16000] ;  /* 0x01600000e87c783b */ /* 0x000ea20000004200 */
[----:B------:R-:W-:Y:S01]  /*3bc0*/  MUFU.EX2 R192, R192 ;  /* 0x000000c000c07308 */ /* 0x000fe20000000800 */
[--C-:B------:R-:W-:Y:S01]  /*3bd0*/  FFMA.FTZ R167, R23, UR17, -R206.reuse ;  /* 0x0000001117a77c23 */ /* 0x100fe200080108ce */
[--C-:B------:R-:W-:Y:S01]  /*3be0*/  FFMA.FTZ R188, R25, UR17, -R206.reuse ;  /* 0x0000001119bc7c23 */ /* 0x100fe200080108ce */
[----:B------:R-:W2:Y:S01]  /*3bf0*/  LDSM.16.MT88.4 R132, [R230+0x16000] ;  /* 0x01600000e684783b */ /* 0x000ea20000004200 */
[----:B-1----:R-:W-:Y:S01]  /*3c00*/  F2FP.F16.F32.PACK_AB R148, R195, R196 ;  /* 0x000000c4c394723e */ /* 0x002fe200000000ff */
[--C-:B------:R-:W-:Y:S01]  /*3c10*/  FFMA.FTZ R184, R17, UR17, -R206.reuse ;  /* 0x0000001111b87c23 */ /* 0x100fe200080108ce */
[--C-:B------:R-:W-:Y:S01]  /*3c20*/  FFMA.FTZ R165, R19, UR17, -R206.reuse ;  /* 0x0000001113a57c23 */ /* 0x100fe200080108ce */
[----:B------:R-:W1:Y:S01]  /*3c30*/  LDSM.16.MT88.4 R140, [R229+0x16000] ;  /* 0x01600000e58c783b */ /* 0x000e620000004200 */
[----:B------:R-:W3:Y:S01]  /*3c40*/  MUFU.EX2 R189, R189 ;  /* 0x000000bd00bd7308 */ /* 0x000ee20000000800 */
[--C-:B------:R-:W-:Y:S01]  /*3c50*/  FFMA.FTZ R201, R201, UR17, -R206.reuse ;  /* 0x00000011c9c97c23 */ /* 0x100fe200080108ce */
[--C-:B------:R-:W-:Y:S01]  /*3c60*/  FFMA.FTZ R202, R219, UR17, -R206.reuse ;  /* 0x00000011dbca7c23 */ /* 0x100fe200080108ce */
[----:B------:R-:W1:Y:S01]  /*3c70*/  LDSM.16.MT88.4 R4, [R228+0x16000] ;  /* 0x01600000e404783b */ /* 0x000e620000004200 */
[--C-:B------:R-:W-:Y:S01]  /*3c80*/  FFMA.FTZ R203, R203, UR17, -R206.reuse ;  /* 0x00000011cbcb7c23 */ /* 0x100fe200080108ce */
[----:B------:R-:W-:Y:S01]  /*3c90*/  FFMA.FTZ R204, R217, UR17, -R206 ;  /* 0x00000011d9cc7c23 */ /* 0x000fe200080108ce */
[----:B------:R-:W-:Y:S01]  /*3ca0*/  FADD.FTZ R195, R196, R195 ;  /* 0x000000c3c4c37221 */ /* 0x000fe20000010000 */
[----:B------:R-:W1:Y:S01]  /*3cb0*/  LDSM.16.MT88.4 R12, [R229+0x10800] ;  /* 0x01080000e50c783b */ /* 0x000e620000004200 */
[----:B------:R-:W-:Y:S01]  /*3cc0*/  MUFU.EX2 R191, R191 ;  /* 0x000000bf00bf7308 */ /* 0x000fe20000000800 */
[----:B------:R-:W-:-:S02]  /*3cd0*/  IADD3 R219, R235, 0x4000, RZ ;  /* 0x00004000ebdb7810 */ /* 0x000fc40007ffe0ff */
[----:B------:R-:W1:Y:S01]  /*3ce0*/  LDSM.16.MT88.4 R20, [R229+0x12800] ;  /* 0x01280000e514783b */ /* 0x000e620000004200 */
[----:B------:R-:W-:-:S03]  /*3cf0*/  IADD3 R217, R235, 0x5000, RZ ;  /* 0x00005000ebd97810 */ /* 0x000fc60007ffe0ff */
[----:B------:R-:W1:Y:S01]  /*3d00*/  LDSM.16.MT88.4 R8, [R230+0x14800] ;  /* 0x01480000e608783b */ /* 0x000e620000004200 */
[----:B------:R-:W4:Y:S01]  /*3d10*/  MUFU.EX2 R194, R194 ;  /* 0x000000c200c27308 */ /* 0x000f220000000800 */
[C---:B---3--:R-:W-:Y:S01]  /*3d20*/  F2FP.F16.F32.PACK_AB R150, R189.reuse, R192 ;  /* 0x000000c0bd96723e */ /* 0x048fe200000000ff */
[----:B------:R-:W-:Y:S01]  /*3d30*/  FADD.FTZ R192, R192, R195 ;  /* 0x000000c3c0c07221 */ /* 0x000fe20000010000 */
[----:B------:R-:W3:Y:S03]  /*3d40*/  LDSM.16.MT88.4 R16, [R229+0x14800] ;  /* 0x01480000e510783b */ /* 0x000ee60000004200 */
[----:B------:R-:W-:Y:S01]  /*3d50*/  FADD.FTZ R192, R189, R192 ;  /* 0x000000c0bdc07221 */ /* 0x000fe20000010000 */
[----:B------:R-:W-:Y:S01]  /*3d60*/  LDSM.16.MT88.4 R32, [R230+0x12800] ;  /* 0x01280000e620783b */ /* 0x000fe20000004200 */
[----:B------:R-:W-:Y:S03]  /*3d70*/  MUFU.EX2 R193, R193 ;  /* 0x000000c100c17308 */ /* 0x000fe60000000800 */
[----:B------:R-:W-:Y:S04]  /*3d80*/  LDSM.16.MT88.4 R24, [R232+0x14800] ;  /* 0x01480000e818783b */ /* 0x000fe80000004200 */
[----:B------:R-:W-:Y:S01]  /*3d90*/  LDSM.16.MT88.4 R180, [R232+0x10800] ;  /* 0x01080000e8b4783b */ /* 0x000fe20000004200 */
[----:B------:R-:W5:Y:S01]  /*3da0*/  MUFU.EX2 R190, R190 ;  /* 0x000000be00be7308 */ /* 0x000f620000000800 */
[----:B----4-:R-:W-:Y:S01]  /*3db0*/  F2FP.F16.F32.PACK_AB R149, R194, R191 ;  /* 0x000000bfc295723e */ /* 0x010fe200000000ff */
[----:B------:R-:W-:Y:S01]  /*3dc0*/  FADD.FTZ R194, R191, R194 ;  /* 0x000000c2bfc27221 */ /* 0x000fe20000010000 */
[----:B------:R-:W-:Y:S04]  /*3dd0*/  LDSM.16.MT88.4 R176, [R230+0x10800] ;  /* 0x01080000e6b0783b */ /* 0x000fe80000004200 */
[----:B------:R-:W-:Y:S01]  /*3de0*/  LDSM.16.MT88.4 R172, [R228+0x10800] ;  /* 0x01080000e4ac783b */ /* 0x000fe20000004200 */
[----:B------:R-:W-:Y:S03]  /*3df0*/  MUFU.EX2 R187, R187 ;  /* 0x000000bb00bb7308 */ /* 0x000fe60000000800 */
[----:B------:R-:W-:Y:S04]  /*3e00*/  LDSM.16.MT88.4 R168, [R232+0x12800] ;  /* 0x01280000e8a8783b */ /* 0x000fe80000004200 */
[----:B------:R-:W-:Y:S01]  /*3e10*/  LDSM.16.MT88.4 R28, [R228+0x12800] ;  /* 0x01280000e41c783b */ /* 0x000fe20000004200 */
[----:B------:R-:W4:Y:S01]  /*3e20*/  MUFU.EX2 R186, R186 ;  /* 0x000000ba00ba7308 */ /* 0x000f220000000800 */
[----:B-----5:R-:W-:Y:S01]  /*3e30*/  F2FP.F16.F32.PACK_AB R151, R190, R193 ;  /* 0x000000c1be97723e */ /* 0x020fe200000000ff */
[----:B------:R-:W-:-:S04]  /*3e40*/  FADD.FTZ R193, R193, R194 ;  /* 0x000000c2c1c17221 */ /* 0x000fc80000010000 */
[----:B------:R-:W-:Y:S02]  /*3e50*/  FADD.FTZ R193, R190, R193 ;  /* 0x000000c1bec17221 */ /* 0x000fe40000010000 */
[C---:B------:R-:W-:Y:S01]  /*3e60*/  HMMA.16816.F32 R44, R148.reuse, R48, RZ ;  /* 0x00000030942c723c */ /* 0x040fe200000018ff */
[----:B------:R-:W-:Y:S05]  /*3e70*/  MUFU.EX2 R185, R185 ;  /* 0x000000b900b97308 */ /* 0x000fea0000000800 */
[C---:B------:R-:W-:Y:S03]  /*3e80*/  HMMA.16816.F32 R48, R148.reuse, R50, RZ ;  /* 0x000000329430723c */ /* 0x040fe600000018ff */
[----:B------:R-:W-:Y:S03]  /*3e90*/  MUFU.EX2 R166, R166 ;  /* 0x000000a600a67308 */ /* 0x000fe60000000800 */
[C---:B------:R-:W-:Y:S05]  /*3ea0*/  HMMA.16816.F32 R76, R148.reuse, R80, RZ ;  /* 0x00000050944c723c */ /* 0x040fea00000018ff */
[----:B------:R-:W-:Y:S01]  /*3eb0*/  MUFU.EX2 R188, R188 ;  /* 0x000000bc00bc7308 */ /* 0x000fe20000000800 */
[C---:B------:R-:W-:Y:S06]  /*3ec0*/  HMMA.16816.F32 R100, R148.reuse, R104, RZ ;  /* 0x000000689464723c */ /* 0x040fec00000018ff */
[C---:B------:R-:W-:Y:S01]  /*3ed0*/  HMMA.16816.F32 R80, R148.reuse, R82, RZ ;  /* 0x000000529450723c */ /* 0x040fe200000018ff */
[----:B------:R-:W5:Y:S05]  /*3ee0*/  MUFU.EX2 R167, R167 ;  /* 0x000000a700a77308 */ /* 0x000f6a0000000800 */
[C---:B------:R-:W-:Y:S03]  /*3ef0*/  HMMA.16816.F32 R104, R148.reuse, R106, RZ ;  /* 0x0000006a9468723c */ /* 0x040fe600000018ff */
[----:B------:R-:W-:Y:S03]  /*3f00*/  MUFU.EX2 R184, R184 ;  /* 0x000000b800b87308 */ /* 0x000fe60000000800 */
[C---:B------:R-:W-:Y:S05]  /*3f10*/  HMMA.16816.F32 R160, R148.reuse, R156, RZ ;  /* 0x0000009c94a0723c */ /* 0x040fea00000018ff */
[----:B------:R-:W3:Y:S01]  /*3f20*/  MUFU.EX2 R165, R165 ;  /* 0x000000a500a57308 */ /* 0x000ee20000000800 */
[C---:B------:R-:W-:Y:S06]  /*3f30*/  HMMA.16816.F32 R36, R148.reuse, R40, RZ ;  /* 0x000000289424723c */ /* 0x040fec00000018ff */
[C---:B------:R-:W-:Y:S01]  /*3f40*/  HMMA.16816.F32 R52, R148.reuse, R56, RZ ;  /* 0x000000389434723c */ /* 0x040fe200000018ff */
[----:B------:R-:W-:Y:S05]  /*3f50*/  MUFU.EX2 R197, R197 ;  /* 0x000000c500c57308 */ /* 0x000fea0000000800 */
[C---:B------:R-:W-:Y:S03]  /*3f60*/  HMMA.16816.F32 R60, R148.reuse, R64, RZ ;  /* 0x00000040943c723c */ /* 0x040fe600000018ff */
[----:B------:R-:W3:Y:S03]  /*3f70*/  MUFU.EX2 R198, R198 ;  /* 0x000000c600c67308 */ /* 0x000ee60000000800 */
[C---:B------:R-:W-:Y:S05]  /*3f80*/  HMMA.16816.F32 R68, R148.reuse, R72, RZ ;  /* 0x000000489444723c */ /* 0x040fea00000018ff */
[----:B------:R-:W-:Y:S01]  /*3f90*/  MUFU.EX2 R199, R199 ;  /* 0x000000c700c77308 */ /* 0x000fe20000000800 */
[C---:B------:R-:W-:Y:S06]  /*3fa0*/  HMMA.16816.F32 R84, R148.reuse, R88, RZ ;  /* 0x000000589454723c */ /* 0x040fec00000018ff */
[C---:B--2---:R-:W-:Y:S01]  /*3fb0*/  HMMA.16816.F32 R92, R148.reuse, R96, RZ ;  /* 0x00000060945c723c */ /* 0x044fe200000018ff */
[----:B------:R-:W-:Y:S05]  /*3fc0*/  MUFU.EX2 R200, R200 ;  /* 0x000000c800c87308 */ /* 0x000fea0000000800 */
[C---:B------:R-:W-:Y:S03]  /*3fd0*/  HMMA.16816.F32 R108, R148.reuse, R112, RZ ;  /* 0x00000070946c723c */ /* 0x040fe600000018ff */
[----:B------:R-:W-:Y:S03]  /*3fe0*/  MUFU.EX2 R201, R201 ;  /* 0x000000c900c97308 */ /* 0x000fe60000000800 */
[C---:B------:R-:W-:Y:S05]  /*3ff0*/  HMMA.16816.F32 R152, R148.reuse, R116, RZ ;  /* 0x000000749498723c */ /* 0x040fea00000018ff */
[----:B------:R-:W2:Y:S01]  /*4000*/  MUFU.EX2 R202, R202 ;  /* 0x000000ca00ca7308 */ /* 0x000ea20000000800 */
[C---:B------:R-:W-:Y:S06]  /*4010*/  HMMA.16816.F32 R120, R148.reuse, R124, RZ ;  /* 0x0000007c9478723c */ /* 0x040fec00000018ff */
[C---:B------:R-:W-:Y:S01]  /*4020*/  HMMA.16816.F32 R128, R148.reuse, R132, RZ ;  /* 0x000000849480723c */ /* 0x040fe200000018ff */
[----:B------:R-:W-:Y:S05]  /*4030*/  MUFU.EX2 R203, R203 ;  /* 0x000000cb00cb7308 */ /* 0x000fea0000000800 */
[C---:B-1----:R-:W-:Y:S03]  /*4040*/  HMMA.16816.F32 R136, R148.reuse, R140, RZ ;  /* 0x0000008c9488723c */ /* 0x042fe600000018ff */
[----:B------:R-:W1:Y:S03]  /*4050*/  MUFU.EX2 R204, R204 ;  /* 0x000000cc00cc7308 */ /* 0x000e660000000800 */
[C---:B------:R-:W-:Y:S05]  /*4060*/  HMMA.16816.F32 R156, R148.reuse, R158, RZ ;  /* 0x0000009e949c723c */ /* 0x040fea00000018ff */
[----:B------:R-:W-:Y:S01]  /*4070*/  MUFU.EX2 R249, R249 ;  /* 0x000000f900f97308 */ /* 0x000fe20000000800 */
[C---:B------:R-:W-:Y:S06]  /*4080*/  HMMA.16816.F32 R40, R148.reuse, R42, RZ ;  /* 0x0000002a9428723c */ /* 0x040fec00000018ff */
        /* <DEDUP_REMOVED lines=11> */
[----:B------:R-:W-:Y:S01]  /*4140*/  HMMA.16816.F32 R148, R148, R6, RZ ;  /* 0x000000069494723c */ /* 0x000fe200000018ff */
[----:B----4-:R-:W-:Y:S01]  /*4150*/  F2FP.F16.F32.PACK_AB R4, R186, R187 ;  /* 0x000000bbba04723e */ /* 0x010fe200000000ff */
[----:B------:R-:W-:Y:S01]  /*4160*/  FADD.FTZ R187, R187, R192 ;  /* 0x000000c0bbbb7221 */ /* 0x000fe20000010000 */
[----:B-----5:R-:W-:Y:S01]  /*4170*/  F2FP.F16.F32.PACK_AB R5, R167, R188 ;  /* 0x000000bca705723e */ /* 0x020fe200000000ff */
[----:B------:R-:W-:-:S02]  /*4180*/  FADD.FTZ R188, R188, R193 ;  /* 0x000000c1bcbc7221 */ /* 0x000fc40000010000 */
[----:B------:R-:W-:Y:S01]  /*4190*/  FADD.FTZ R186, R186, R187 ;  /* 0x000000bbbaba7221 */ /* 0x000fe20000010000 */
[----:B------:R-:W-:Y:S01]  /*41a0*/  F2FP.F16.F32.PACK_AB R6, R166, R185 ;  /* 0x000000b9a606723e */ /* 0x000fe200000000ff */
[----:B------:R-:W-:Y:S01]  /*41b0*/  FADD.FTZ R167, R167, R188 ;  /* 0x000000bca7a77221 */ /* 0x000fe20000010000 */
[----:B---3--:R-:W-:Y:S01]  /*41c0*/  F2FP.F16.F32.PACK_AB R7, R165, R184 ;  /* 0x000000b8a507723e */ /* 0x008fe200000000ff */
[----:B------:R-:W-:Y:S02]  /*41d0*/  FADD.FTZ R185, R185, R186 ;  /* 0x000000bab9b97221 */ /* 0x000fe40000010000 */
[----:B------:R-:W-:Y:S02]  /*41e0*/  FADD.FTZ R184, R184, R167 ;  /* 0x000000a7b8b87221 */ /* 0x000fe40000010000 */
[----:B------:R-:W-:Y:S02]  /*41f0*/  FADD.FTZ R166, R166, R185 ;  /* 0x000000b9a6a67221 */ /* 0x000fe40000010000 */
[----:B------:R-:W-:Y:S01]  /*4200*/  HMMA.16816.F32 R44, R4, R12, R44 ;  /* 0x0000000c042c723c */ /* 0x000fe2000000182c */
[----:B------:R-:W-:-:S05]  /*4210*/  FADD.FTZ R184, R165, R184 ;  /* 0x000000b8a5b87221 */ /* 0x000fca0000010000 */
[C---:B------:R-:W-:Y:S01]  /*4220*/  HMMA.16816.F32 R48, R4.reuse, R14, R48 ;  /* 0x0000000e0430723c */ /* 0x040fe20000001830 */
[----:B------:R-:W3:Y:S05]  /*4230*/  LDSM.16.MT88.4 R12, [R228+0x14800] ;  /* 0x01480000e40c783b */ /* 0x000eea0000004200 */
[C---:B------:R-:W-:Y:S06]  /*4240*/  HMMA.16816.F32 R76, R4.reuse, R20, R76 ;  /* 0x00000014044c723c */ /* 0x040fec000000184c */
[C---:B------:R-:W-:Y:S01]  /*4250*/  HMMA.16816.F32 R80, R4.reuse, R22, R80 ;  /* 0x000000160450723c */ /* 0x040fe20000001850 */
[----:B------:R-:W4:Y:S05]  /*4260*/  LDSM.16.MT88.4 R20, [R232+0x16800] ;  /* 0x01680000e814783b */ /* 0x000f2a0000004200 */
[C---:B------:R-:W-:Y:S06]  /*4270*/  HMMA.16816.F32 R100, R4.reuse, R8, R100 ;  /* 0x000000080464723c */ /* 0x040fec0000001864 */
[C---:B------:R-:W-:Y:S01]  /*4280*/  HMMA.16816.F32 R104, R4.reuse, R10, R104 ;  /* 0x0000000a0468723c */ /* 0x040fe20000001868 */
[----:B------:R-:W5:Y:S05]  /*4290*/  LDSM.16.MT88.4 R8, [R230+0x16800] ;  /* 0x01680000e608783b */ /* 0x000f6a0000004200 */
[C---:B------:R-:W-:Y:S06]  /*42a0*/  HMMA.16816.F32 R108, R4.reuse, R16, R108 ;  /* 0x00000010046c723c */ /* 0x040fec000000186c */
[C---:B------:R-:W-:Y:S01]  /*42b0*/  HMMA.16816.F32 R112, R4.reuse, R18, R112 ;  /* 0x000000120470723c */ /* 0x040fe20000001870 */
[----:B------:R-:W2:Y:S05]  /*42c0*/  LDSM.16.MT88.4 R16, [R229+0x16800] ;  /* 0x01680000e510783b */ /* 0x000eaa0000004200 */
[C---:B---3--:R-:W-:Y:S06]  /*42d0*/  HMMA.16816.F32 R152, R4.reuse, R12, R152 ;  /* 0x0000000c0498723c */ /* 0x048fec0000001898 */
[C---:B------:R-:W-:Y:S01]  /*42e0*/  HMMA.16816.F32 R116, R4.reuse, R14, R116 ;  /* 0x0000000e0474723c */ /* 0x040fe20000001874 */
[----:B------:R-:W3:Y:S05]  /*42f0*/  LDSM.16.MT88.4 R12, [R228+0x16800] ;  /* 0x01680000e40c783b */ /* 0x000eea0000004200 */
[C---:B----4-:R-:W-:Y:S06]  /*4300*/  HMMA.16816.F32 R120, R4.reuse, R20, R120 ;  /* 0x000000140478723c */ /* 0x050fec0000001878 */
[C---:B------:R-:W-:Y:S01]  /*4310*/  HMMA.16816.F32 R124, R4.reuse, R22, R124 ;  /* 0x00000016047c723c */ /* 0x040fe2000000187c */
[----:B------:R-:W-:Y:S05]  /*4320*/  LDSM.16.MT88.4 R20, [R232+0x15000] ;  /* 0x01500000e814783b */ /* 0x000fea0000004200 */
[C---:B-----5:R-:W-:Y:S06]  /*4330*/  HMMA.16816.F32 R128, R4.reuse, R8, R128 ;  /* 0x000000080480723c */ /* 0x060fec0000001880 */
[C---:B------:R-:W-:Y:S01]  /*4340*/  HMMA.16816.F32 R132, R4.reuse, R10, R132 ;  /* 0x0000000a0484723c */ /* 0x040fe20000001884 */
[----:B------:R-:W4:Y:S05]  /*4350*/  LDSM.16.MT88.4 R8, [R230+0x13000] ;  /* 0x01300000e608783b */ /* 0x000f2a0000004200 */
[C---:B------:R-:W-:Y:S06]  /*4360*/  HMMA.16816.F32 R68, R4.reuse, R32, R68 ;  /* 0x000000200444723c */ /* 0x040fec0000001844 */
[C---:B------:R-:W-:Y:S01]  /*4370*/  HMMA.16816.F32 R72, R4.reuse, R34, R72 ;  /* 0x000000220448723c */ /* 0x040fe20000001848 */
[----:B------:R-:W-:Y:S05]  /*4380*/  LDSM.16.MT88.4 R32, [R229+0x13000] ;  /* 0x01300000e520783b */ /* 0x000fea0000004200 */
[C---:B------:R-:W-:Y:S06]  /*4390*/  HMMA.16816.F32 R92, R4.reuse, R24, R92 ;  /* 0x00000018045c723c */ /* 0x040fec000000185c */
[C---:B------:R-:W-:Y:S01]  /*43a0*/  HMMA.16816.F32 R96, R4.reuse, R26, R96 ;  /* 0x0000001a0460723c */ /* 0x040fe20000001860 */
[----:B------:R-:W5:Y:S05]  /*43b0*/  LDSM.16.MT88.4 R24, [R229+0x11000] ;  /* 0x01100000e518783b */ /* 0x000f6a0000004200 */
[C---:B------:R-:W-:Y:S06]  /*43c0*/  HMMA.16816.F32 R160, R4.reuse, R180, R160 ;  /* 0x000000b404a0723c */ /* 0x040fec00000018a0 */
[C---:B------:R-:W-:Y:S01]  /*43d0*/  HMMA.16816.F32 R156, R4.reuse, R182, R156 ;  /* 0x000000b6049c723c */ /* 0x040fe2000000189c */
[----:B------:R-:W-:Y:S05]  /*43e0*/  LDSM.16.MT88.4 R180, [R232+0x11000] ;  /* 0x01100000e8b4783b */ /* 0x000fea0000004200 */
        /* <DEDUP_REMOVED lines=12> */
[C---:B--2---:R-:W-:Y:S06]  /*44b0*/  HMMA.16816.F32 R136, R4.reuse, R16, R136 ;  /* 0x000000100488723c */ /* 0x044fec0000001888 */
[C---:B------:R-:W-:Y:S01]  /*44c0*/  HMMA.16816.F32 R140, R4.reuse, R18, R140 ;  /* 0x00000012048c723c */ /* 0x040fe2000000188c */
[----:B------:R-:W2:Y:S05]  /*44d0*/  LDSM.16.MT88.4 R16, [R230+0x15000] ;  /* 0x01500000e610783b */ /* 0x000eaa0000004200 */
[C---:B---3--:R-:W-:Y:S06]  /*44e0*/  HMMA.16816.F32 R144, R4.reuse, R12, R144 ;  /* 0x0000000c0490723c */ /* 0x048fec0000001890 */
[----:B------:R-:W-:Y:S01]  /*44f0*/  HMMA.16816.F32 R148, R4, R14, R148 ;  /* 0x0000000e0494723c */ /* 0x000fe20000001894 */
[----:B------:R-:W3:Y:S06]  /*4500*/  LDSM.16.MT88.4 R12, [R229+0x15000] ;  /* 0x01500000e50c783b */ /* 0x000eec0000004200 */
[----:B------:R-:W-:Y:S01]  /*4510*/  F2FP.F16.F32.PACK_AB R4, R198, R197 ;  /* 0x000000c5c604723e */ /* 0x000fe200000000ff */
[----:B------:R-:W-:Y:S01]  /*4520*/  FADD.FTZ R197, R197, R166 ;  /* 0x000000a6c5c57221 */ /* 0x000fe20000010000 */
[----:B------:R-:W-:Y:S01]  /*4530*/  F2FP.F16.F32.PACK_AB R5, R202, R201 ;  /* 0x000000c9ca05723e */ /* 0x000fe200000000ff */
[----:B------:R-:W-:Y:S01]  /*4540*/  FADD.FTZ R201, R201, R184 ;  /* 0x000000b8c9c97221 */ /* 0x000fe20000010000 */
[----:B------:R-:W-:Y:S01]  /*4550*/  F2FP.F16.F32.PACK_AB R6, R200, R199 ;  /* 0x000000c7c806723e */ /* 0x000fe200000000ff */
[----:B------:R-:W-:Y:S01]  /*4560*/  FADD.FTZ R198, R198, R197 ;  /* 0x000000c5c6c67221 */ /* 0x000fe20000010000 */
[----:B-1----:R-:W-:Y:S01]  /*4570*/  F2FP.F16.F32.PACK_AB R7, R204, R203 ;  /* 0x000000cbcc07723e */ /* 0x002fe200000000ff */
[----:B------:R-:W-:-:S02]  /*4580*/  FADD.FTZ R202, R202, R201 ;  /* 0x000000c9caca7221 */ /* 0x000fc40000010000 */
[----:B------:R-:W-:Y:S02]  /*4590*/  FADD.FTZ R199, R199, R198 ;  /* 0x000000c6c7c77221 */ /* 0x000fe40000010000 */
[----:B------:R-:W-:Y:S02]  /*45a0*/  FADD.FTZ R203, R203, R202 ;  /* 0x000000cacbcb7221 */ /* 0x000fe40000010000 */
[----:B----4-:R-:W-:Y:S01]  /*45b0*/  HMMA.16816.F32 R68, R4, R8, R68 ;  /* 0x000000080444723c */ /* 0x010fe20000001844 */
[----:B------:R-:W-:Y:S01]  /*45c0*/  FADD.FTZ R199, R200, R199 ;  /* 0x000000c7c8c77221 */ /* 0x000fe20000010000 */
[----:B------:R-:W-:-:S04]  /*45d0*/  FADD.FTZ R204, R204, R203 ;  /* 0x000000cbcccc7221 */ /* 0x000fc80000010000 */
[C---:B------:R-:W-:Y:S01]  /*45e0*/  HMMA.16816.F32 R72, R4.reuse, R10, R72 ;  /* 0x0000000a0448723c */ /* 0x040fe20000001848 */
[----:B------:R-:W1:Y:S05]  /*45f0*/  LDSM.16.MT88.4 R8, [R232+0x17000] ;  /* 0x01700000e808783b */ /* 0x000e6a0000004200 */
[C---:B------:R-:W-:Y:S06]  /*4600*/  HMMA.16816.F32 R92, R4.reuse, R20, R92 ;  /* 0x00000014045c723c */ /* 0x040fec000000185c */
[C---:B------:R-:W-:Y:S01]  /*4610*/  HMMA.16816.F32 R96, R4.reuse, R22, R96 ;  /* 0x000000160460723c */ /* 0x040fe20000001860 */
[----:B------:R-:W4:Y:S05]  /*4620*/  LDSM.16.MT88.4 R20, [R230+0x17000] ;  /* 0x01700000e614783b */ /* 0x000f2a0000004200 */
[C---:B-----5:R-:W-:Y:S06]  /*4630*/  HMMA.16816.F32 R44, R4.reuse, R24, R44 ;  /* 0x00000018042c723c */ /* 0x060fec000000182c */
[C---:B------:R-:W-:Y:S01]  /*4640*/  HMMA.16816.F32 R48, R4.reuse, R26, R48 ;  /* 0x0000001a0430723c */ /* 0x040fe20000001830 */
[----:B------:R-:W5:Y:S05]  /*4650*/  LDSM.16.MT88.4 R24, [R228+0x15000] ;  /* 0x01500000e418783b */ /* 0x000f6a0000004200 */
[C---:B--2---:R-:W-:Y:S06]  /*4660*/  HMMA.16816.F32 R100, R4.reuse, R16, R100 ;  /* 0x000000100464723c */ /* 0x044fec0000001864 */
[C---:B------:R-:W-:Y:S01]  /*4670*/  HMMA.16816.F32 R104, R4.reuse, R18, R104 ;  /* 0x000000120468723c */ /* 0x040fe20000001868 */
[----:B------:R-:W2:Y:S05]  /*4680*/  LDSM.16.MT88.4 R16, [R229+0x17000] ;  /* 0x01700000e510783b */ /* 0x000eaa0000004200 */
[C---:B---3--:R-:W-:Y:S06]  /*4690*/  HMMA.16816.F32 R108, R4.reuse, R12, R108 ;  /* 0x0000000c046c723c */ /* 0x048fec000000186c */
[C---:B------:R-:W-:Y:S01]  /*46a0*/  HMMA.16816.F32 R112, R4.reuse, R14, R112 ;  /* 0x0000000e0470723c */ /* 0x040fe20000001870 */
[----:B------:R-:W3:Y:S05]  /*46b0*/  LDSM.16.MT88.4 R12, [R228+0x17000] ;  /* 0x01700000e40c783b */ /* 0x000eea0000004200 */
[C---:B-1----:R-:W-:Y:S06]  /*46c0*/  HMMA.16816.F32 R120, R4.reuse, R8, R120 ;  /* 0x000000080478723c */ /* 0x042fec0000001878 */
[C---:B------:R-:W-:Y:S01]  /*46d0*/  HMMA.16816.F32 R124, R4.reuse, R10, R124 ;  /* 0x0000000a047c723c */ /* 0x040fe2000000187c */
[----:B------:R-:W1:Y:S05]  /*46e0*/  LDSM.16.MT88.4 R8, [R232+0x11800] ;  /* 0x01180000e808783b */ /* 0x000e6a0000004200 */
[C---:B----4-:R-:W-:Y:S06]  /*46f0*/  HMMA.16816.F32 R128, R4.reuse, R20, R128 ;  /* 0x000000140480723c */ /* 0x050fec0000001880 */
[C---:B------:R-:W-:Y:S01]  /*4700*/  HMMA.16816.F32 R132, R4.reuse, R22, R132 ;  /* 0x000000160484723c */ /* 0x040fe20000001884 */
[----:B------:R-:W4:Y:S05]  /*4710*/  LDSM.16.MT88.4 R20, [R229+0x11800] ;  /* 0x01180000e514783b */ /* 0x000f2a0000004200 */
[C---:B------:R-:W-:Y:S06]  /*4720*/  HMMA.16816.F32 R160, R4.reuse, R180, R160 ;  /* 0x000000b404a0723c */ /* 0x040fec00000018a0 */
[----:B------:R-:W-:Y:S01]  /*4730*/  HMMA.16816.F32 R156, R4, R182, R156 ;  /* 0x000000b6049c723c */ /* 0x000fe2000000189c */
[--C-:B------:R-:W-:Y:S01]  /*4740*/  FFMA.FTZ R180, R211, UR17, -R206.reuse ;  /* 0x00000011d3b47c23 */ /* 0x100fe200080108ce */
[----:B------:R-:W-:-:S04]  /*4750*/  FFMA.FTZ R181, R207, UR17, -R206 ;  /* 0x00000011cfb57c23 */ /* 0x000fc800080108ce */
[C---:B------:R-:W-:Y:S01]  /*4760*/  HMMA.16816.F32 R36, R4.reuse, R176, R36 ;  /* 0x000000b00424723c */ /* 0x040fe20000001824 */
[--C-:B------:R-:W-:Y:S01]  /*4770*/  FFMA.FTZ R182, R205, UR17, -R206.reuse ;  /* 0x00000011cdb67c23 */ /* 0x100fe200080108ce */
[----:B------:R-:W-:Y:S04]  /*4780*/  MUFU.EX2 R180, R180 ;  /* 0x000000b400b47308 */ /* 0x000fe80000000800 */
[C---:B------:R-:W-:Y:S01]  /*4790*/  HMMA.16816.F32 R40, R4.reuse, R178, R40 ;  /* 0x000000b20428723c */ /* 0x040fe20000001828 */
[--C-:B------:R-:W-:Y:S01]  /*47a0*/  FFMA.FTZ R176, R216, UR17, -R215.reuse ;  /* 0x00000011d8b07c23 */ /* 0x100fe200080108d7 */
[--C-:B------:R-:W-:Y:S01]  /*47b0*/  FFMA.FTZ R177, R214, UR17, -R215.reuse ;  /* 0x00000011d6b17c23 */ /* 0x100fe200080108d7 */
[C---:B------:R-:W-:Y:S01]  /*47c0*/  IADD3 R216, R235.reuse, 0x5800, RZ ;  /* 0x00005800ebd87810 */ /* 0x040fe20007ffe0ff */
[----:B------:R-:W-:Y:S01]  /*47d0*/  MUFU.EX2 R181, R181 ;  /* 0x000000b500b57308 */ /* 0x000fe20000000800 */
[----:B------:R-:W-:Y:S01]  /*47e0*/  IADD3 R214, R235, 0x6800, RZ ;  /* 0x00006800ebd67810 */ /* 0x000fe20007ffe0ff */
[----:B------:R-:W-:Y:S01]  /*47f0*/  HMMA.16816.F32 R52, R4, R172, R52 ;  /* 0x000000ac0434723c */ /* 0x000fe20000001834 */
[----:B------:R-:W-:Y:S01]  /*4800*/  FFMA.FTZ R178, R212, UR17, -R215 ;  /* 0x00000011d4b27c23 */ /* 0x000fe200080108d7 */
[----:B------:R-:W-:Y:S01]  /*4810*/  FFMA.FTZ R179, R213, UR17, -R206 ;  /* 0x00000011d5b37c23 */ /* 0x000fe200080108ce */
[----:B------:R-:W-:-:S02]  /*4820*/  IADD3 R215, R235, 0x6000, RZ ;  /* 0x00006000ebd77810 */ /* 0x000fc40007ffe0ff */
[C---:B------:R-:W-:Y:S01]  /*4830*/  IADD3 R213, R235.reuse, 0x7000, RZ ;  /* 0x00007000ebd57810 */ /* 0x040fe20007ffe0ff */
[----:B------:R-:W-:Y:S01]  /*4840*/  MUFU.EX2 R176, R176 ;  /* 0x000000b000b07308 */ /* 0x000fe20000000800 */
[----:B------:R-:W-:Y:S01]  /*4850*/  HMMA.16816.F32 R56, R4, R174, R56 ;  /* 0x000000ae0438723c */ /* 0x000fe20000001838 */
[----:B------:R-:W-:Y:S01]  /*4860*/  LDSM.16.MT88.4 R172, [R230+0x13800] ;  /* 0x01380000e6ac783b */ /* 0x000fe20000004200 */
[----:B------:R-:W-:-:S04]  /*4870*/  IADD3 R212, R235, 0x7800, RZ ;  /* 0x00007800ebd47810 */ /* 0x000fc80007ffe0ff */
[C---:B------:R-:W-:Y:S01]  /*4880*/  HMMA.16816.F32 R60, R4.reuse, R168, R60 ;  /* 0x000000a8043c723c */ /* 0x040fe2000000183c */
[----:B------:R-:W1:Y:S05]  /*4890*/  MUFU.EX2 R177, R177 ;  /* 0x000000b100b17308 */ /* 0x000e6a0000000800 */
[C---:B------:R-:W-:Y:S01]  /*48a0*/  HMMA.16816.F32 R64, R4.reuse, R170, R64 ;  /* 0x000000aa0440723c */ /* 0x040fe20000001840 */
[----:B------:R-:W-:Y:S02]  /*48b0*/  LDSM.16.MT88.4 R168, [R229+0x13800] ;  /* 0x01380000e5a8783b */ /* 0x000fe40000004200 */
[----:B------:R-:W-:Y:S03]  /*48c0*/  MUFU.EX2 R178, R178 ;  /* 0x000000b200b27308 */ /* 0x000fe60000000800 */
[C---:B------:R-:W-:Y:S05]  /*48d0*/  HMMA.16816.F32 R76, R4.reuse, R32, R76 ;  /* 0x00000020044c723c */ /* 0x040fea000000184c */
[----:B------:R-:W4:Y:S01]  /*48e0*/  MUFU.EX2 R179, R179 ;  /* 0x000000b300b37308 */ /* 0x000f220000000800 */
[C---:B------:R-:W-:Y:S01]  /*48f0*/  HMMA.16816.F32 R80, R4.reuse, R34, R80 ;  /* 0x000000220450723c */ /* 0x040fe20000001850 */
[----:B------:R-:W-:Y:S05]  /*4900*/  LDSM.16.MT88.4 R32, [R228+0x13800] ;  /* 0x01380000e420783b */ /* 0x000fea0000004200 */
[C---:B------:R-:W-:Y:S01]  /*4910*/  HMMA.16816.F32 R84, R4.reuse, R28, R84 ;  /* 0x0000001c0454723c */ /* 0x040fe20000001854 */
[----:B------:R-:W4:Y:S05]  /*4920*/  MUFU.EX2 R182, R182 ;  /* 0x000000b600b67308 */ /* 0x000f2a0000000800 */
[C---:B------:R-:W-:Y:S01]  /*4930*/  HMMA.16816.F32 R88, R4.reuse, R30, R88 ;  /* 0x0000001e0458723c */ /* 0x040fe20000001858 */
[----:B------:R-:W-:Y:S05]  /*4940*/  LDSM.16.MT88.4 R28, [R232+0x15800] ;  /* 0x01580000e81c783b */ /* 0x000fea0000004200 */
[C---:B-----5:R-:W-:Y:S06]  /*4950*/  HMMA.16816.F32 R152, R4.reuse, R24, R152 ;  /* 0x000000180498723c */ /* 0x060fec0000001898 */
[C---:B------:R-:W-:Y:S01]  /*4960*/  HMMA.16816.F32 R116, R4.reuse, R26, R116 ;  /* 0x0000001a0474723c */ /* 0x040fe20000001874 */
[----:B------:R-:W5:Y:S05]  /*4970*/  LDSM.16.MT88.4 R24, [R230+0x11800] ;  /* 0x01180000e618783b */ /* 0x000f6a0000004200 */
[C---:B--2---:R-:W-:Y:S06]  /*4980*/  HMMA.16816.F32 R136, R4.reuse, R16, R136 ;  /* 0x000000100488723c */ /* 0x044fec0000001888 */
[C---:B------:R-:W-:Y:S01]  /*4990*/  HMMA.16816.F32 R140, R4.reuse, R18, R140 ;  /* 0x00000012048c723c */ /* 0x040fe2000000188c */
[----:B------:R-:W2:Y:S05]  /*49a0*/  LDSM.16.MT88.4 R16, [R228+0x11800] ;  /* 0x01180000e410783b */ /* 0x000eaa0000004200 */
[C---:B---3--:R-:W-:Y:S06]  /*49b0*/  HMMA.16816.F32 R144, R4.reuse, R12, R144 ;  /* 0x0000000c0490723c */ /* 0x048fec0000001890 */
[----:B------:R-:W-:Y:S01]  /*49c0*/  HMMA.16816.F32 R148, R4, R14, R148 ;  /* 0x0000000e0494723c */ /* 0x000fe20000001894 */
[----:B------:R-:W3:Y:S06]  /*49d0*/  LDSM.16.MT88.4 R12, [R232+0x13800] ;  /* 0x01380000e80c783b */ /* 0x000eec0000004200 */
[----:B-1----:R-:W-:Y:S01]  /*49e0*/  F2FP.F16.F32.PACK_AB R4, R177, R176 ;  /* 0x000000b0b104723e */ /* 0x002fe200000000ff */
[----:B------:R-:W-:Y:S01]  /*49f0*/  FADD.FTZ R176, R176, R199 ;  /* 0x000000c7b0b07221 */ /* 0x000fe20000010000 */
[----:B----4-:R-:W-:Y:S01]  /*4a00*/  F2FP.F16.F32.PACK_AB R5, R180, R179 ;  /* 0x000000b3b405723e */ /* 0x010fe200000000ff */
[----:B------:R-:W-:Y:S01]  /*4a10*/  FADD.FTZ R179, R179, R204 ;  /* 0x000000ccb3b37221 */ /* 0x000fe20000010000 */
[----:B------:R-:W-:Y:S01]  /*4a20*/  F2FP.F16.F32.PACK_AB R6, R249, R178 ;  /* 0x000000b2f906723e */ /* 0x000fe200000000ff */
[----:B------:R-:W-:Y:S01]  /*4a30*/  FADD.FTZ R177, R177, R176 ;  /* 0x000000b0b1b17221 */ /* 0x000fe20000010000 */
[----:B------:R-:W-:Y:S01]  /*4a40*/  F2FP.F16.F32.PACK_AB R7, R182, R181 ;  /* 0x000000b5b607723e */ /* 0x000fe200000000ff */
[----:B------:R-:W-:-:S02]  /*4a50*/  FADD.FTZ R180, R180, R179 ;  /* 0x000000b3b4b47221 */ /* 0x000fc40000010000 */
[----:B------:R-:W-:Y:S02]  /*4a60*/  FADD.FTZ R178, R178, R177 ;  /* 0x000000b1b2b27221 */ /* 0x000fe40000010000 */
[----:B------:R-:W-:Y:S02]  /*4a70*/  FADD.FTZ R181, R181, R180 ;  /* 0x000000b4b5b57221 */ /* 0x000fe40000010000 */
[----:B------:R-:W-:Y:S01]  /*4a80*/  HMMA.16816.F32 R160, R4, R8, R160 ;  /* 0x0000000804a0723c */ /* 0x000fe200000018a0 */
        /* <DEDUP_REMOVED lines=23> */
[C---:B------:R-:W-:Y:S06]  /*4c00*/  HMMA.16816.F32 R72, R4.reuse, R174, R72 ;  /* 0x000000ae0448723c */ /* 0x040fec0000001848 */
[C---:B------:R-:W-:Y:S06]  /*4c10*/  HMMA.16816.F32 R76, R4.reuse, R168, R76 ;  /* 0x000000a8044c723c */ /* 0x040fec000000184c */
[C---:B------:R-:W-:Y:S06]  /*4c20*/  HMMA.16816.F32 R80, R4.reuse, R170, R80 ;  /* 0x000000aa0450723c */ /* 0x040fec0000001850 */
[C---:B------:R-:W-:Y:S06]  /*4c30*/  HMMA.16816.F32 R84, R4.reuse, R32, R84 ;  /* 0x000000200454723c */ /* 0x040fec0000001854 */
[C---:B------:R-:W-:Y:S06]  /*4c40*/  HMMA.16816.F32 R88, R4.reuse, R34, R88 ;  /* 0x000000220458723c */ /* 0x040fec0000001858 */
[C---:B------:R-:W-:Y:S06]  /*4c50*/  HMMA.16816.F32 R92, R4.reuse, R28, R92 ;  /* 0x0000001c045c723c */ /* 0x040fec000000185c */
[C---:B------:R-:W-:Y:S06]  /*4c60*/  HMMA.16816.F32 R96, R4.reuse, R30, R96 ;  /* 0x0000001e0460723c */ /* 0x040fec0000001860 */
[C---:B-----5:R-:W-:Y:S06]  /*4c70*/  HMMA.16816.F32 R108, R4.reuse, R24, R108 ;  /* 0x00000018046c723c */ /* 0x060fec000000186c */
[C---:B------:R-:W-:Y:S06]  /*4c80*/  HMMA.16816.F32 R112, R4.reuse, R26, R112 ;  /* 0x0000001a0470723c */ /* 0x040fec0000001870 */
[C---:B--2---:R-:W-:Y:S06]  /*4c90*/  HMMA.16816.F32 R120, R4.reuse, R16, R120 ;  /* 0x000000100478723c */ /* 0x044fec0000001878 */
[C---:B------:R-:W-:Y:S06]  /*4ca0*/  HMMA.16816.F32 R124, R4.reuse, R18, R124 ;  /* 0x00000012047c723c */ /* 0x040fec000000187c */
[C---:B---3--:R-:W-:Y:S06]  /*4cb0*/  HMMA.16816.F32 R128, R4.reuse, R12, R128 ;  /* 0x0000000c0480723c */ /* 0x048fec0000001880 */
[C---:B------:R-:W-:Y:S06]  /*4cc0*/  HMMA.16816.F32 R132, R4.reuse, R14, R132 ;  /* 0x0000000e0484723c */ /* 0x040fec0000001884 */
[C---:B-1----:R-:W-:Y:S06]  /*4cd0*/  HMMA.16816.F32 R136, R4.reuse, R8, R136 ;  /* 0x000000080488723c */ /* 0x042fec0000001888 */
[C---:B------:R-:W-:Y:S06]  /*4ce0*/  HMMA.16816.F32 R140, R4.reuse, R10, R140 ;  /* 0x0000000a048c723c */ /* 0x040fec000000188c */
[C---:B----4-:R-:W-:Y:S06]  /*4cf0*/  HMMA.16816.F32 R144, R4.reuse, R20, R144 ;  /* 0x000000140490723c */ /* 0x050fec0000001890 */
[----:B------:R-:W-:Y:S01]  /*4d00*/  HMMA.16816.F32 R148, R4, R22, R148 ;  /* 0x000000160494723c */ /* 0x000fe20000001894 */
[----:B------:R-:W-:-:S08]  /*4d10*/  NOP ;  /* 0x0000000000007918 */ /* 0x000fd00000000000 */
[----:B------:R-:W-:-:S15]  /*4d20*/  @!P1 BRA `(.L_x_6) ;  /* 0x0000003400b89947 */ /* 0x000fde0003800000 */
[----:B------:R-:W-:Y:S01]  /*4d30*/  UIADD3 UR4, UR16, -0x2, URZ ;  /* 0xfffffffe10047890 */ /* 0x000fe2000fffe03f */
[----:B------:R-:W-:-:S04]  /*4d40*/  DEPBAR.LE SB0, 0x0 ;  /* 0x000080000000791a */ /* 0x000fc80000000000 */
[----:B------:R-:W-:Y:S01]  /*4d50*/  USHF.R.S32.HI UR6, URZ, 0x1f, UR4 ;  /* 0x0000001f3f067899 */ /* 0x000fe20008011404 */
[----:B------:R-:W1:Y:S01]  /*4d60*/  S2R R165, SR_TID.X ;  /* 0x0000000000a57919 */ /* 0x000e620000002100 */
[----:B------:R-:W-:Y:S02]  /*4d70*/  UIMAD.WIDE.U32 UR20, UR4, UR8, URZ ;  /* 0x00000008041472a5 */ /* 0x000fe4000f8e003f */
[----:B------:R-:W-:Y:S02]  /*4d80*/  UIMAD UR6, UR6, UR8, URZ ;  /* 0x00000008060672a4 */ /* 0x000fe4000f8e023f */
[----:B------:R-:W-:Y:S02]  /*4d90*/  USHF.L.U32 UR15, UR8, 0x5, URZ ;  /* 0x00000005080f7899 */ /* 0x000fe4000800063f */
[----:B------:R-:W-:Y:S01]  /*4da0*/  UIMAD UR6, UR4, UR9, UR6 ;  /* 0x00000009040672a4 */ /* 0x000fe2000f8e0206 */
[----:B------:R-:W-:Y:S01]  /*4db0*/  IMAD.U32 R8, RZ, RZ, UR20 ;  /* 0x00000014ff087e24 */ /* 0x000fe2000f8e00ff */
[----:B------:R-:W-:Y:S01]  /*4dc0*/  UISETP.NE.AND UP0, UPT, UR16, 0x2, UPT ;  /* 0x000000021000788c */ /* 0x000fe2000bf05270 */
[----:B------:R-:W-:Y:S01]  /*4dd0*/  IMAD.U32 R9, RZ, RZ, UR21 ;  /* 0x00000015ff097e24 */ /* 0x000fe2000f8e00ff */
[----:B------:R-:W-:Y:S01]  /*4de0*/  UIADD3 UR6, UR21, UR6, URZ ;  /* 0x0000000615067290 */ /* 0x000fe2000fffe03f */
[----:B------:R-:W-:Y:S01]  /*4df0*/  BAR.SYNC.DEFER_BLOCKING 0x0 ;  /* 0x0000000000007b1d */ /* 0x000fe20000010000 */
[----:B------:R-:W-:-:S04]  /*4e00*/  LEA R4, P0, R8, R208, 0x6 ;  /* 0x000000d008047211 */ /* 0x000fc800078030ff */
[----:B------:R-:W-:Y:S01]  /*4e10*/  IMAD.U32 R5, RZ, RZ, UR6 ;  /* 0x00000006ff057e24 */ /* 0x000fe2000f8e00ff */
[----:B------:R-:W-:Y:S02]  /*4e20*/  ULDC.64 UR6, c[0x0][0x220] ;  /* 0x0000880000067ab9 */ /* 0x000fe40000000a00 */
[----:B------:R-:W-:Y:S01]  /*4e30*/  LEA R6, P1, R4, UR6, 0x1 ;  /* 0x0000000604067c11 */ /* 0x000fe2000f8208ff */
[----:B------:R-:W-:Y:S01]  /*4e40*/  USHF.L.U64.HI UR6, UR8, 0x5, UR9 ;  /* 0x0000000508067899 */ /* 0x000fe20008010209 */
[----:B------:R-:W-:Y:S02]  /*4e50*/  LEA.HI.X R5, R8, R243, R5, 0x6, P0 ;  /* 0x000000f308057211 */ /* 0x000fe400000f3405 */
[----:B------:R-:W-:Y:S02]  /*4e60*/  IADD3 R8, P0, R6, UR15, RZ ;  /* 0x0000000f06087c10 */ /* 0x000fe4000ff1e0ff */
[----:B------:R-:W-:Y:S02]  /*4e70*/  LEA.HI.X R7, R4, UR7, R5, 0x1, P1 ;  /* 0x0000000704077c11 */ /* 0x000fe400088f0c05 */
[----:B------:R-:W-:-:S02]  /*4e80*/  IADD3 R10, P1, R8, UR15, RZ ;  /* 0x0000000f080a7c10 */ /* 0x000fc4000ff3e0ff */
[----:B------:R-:W-:Y:S02]  /*4e90*/  IADD3.X R9, R7, UR6, RZ, P0, !PT ;  /* 0x0000000607097c10 */ /* 0x000fe400087fe4ff */
[----:B------:R-:W-:Y:S01]  /*4ea0*/  IADD3 R12, P0, R10, UR15, RZ ;  /* 0x0000000f0a0c7c10 */ /* 0x000fe2000ff1e0ff */
[----:B-1----:R-:W-:Y:S01]  /*4eb0*/  IMAD.SHL.U32 R165, R165, 0x2, RZ ;  /* 0x00000002a5a57824 */ /* 0x002fe200078e00ff */
[----:B------:R-:W-:Y:S01]  /*4ec0*/  IADD3.X R11, R9, UR6, RZ, P1, !PT ;  /* 0x00000006090b7c10 */ /* 0x000fe20008ffe4ff */
[----:B------:R-:W-:Y:S01]  /*4ed0*/  @!PT LDS RZ, [RZ] ;  /* 0x00000000fffff984 */ /* 0x000fe20000000800 */
[----:B------:R-:W-:Y:S01]  /*4ee0*/  @!PT LDS RZ, [RZ] ;  /* 0x00000000fffff984 */ /* 0x000fe20000000800 */
[----:B------:R-:W-:Y:S01]  /*4ef0*/  @!PT LDS RZ, [RZ] ;  /* 0x00000000fffff984 */ /* 0x000fe20000000800 */
[----:B------:R-:W-:Y:S03]  /*4f00*/  LDGSTS.E.BYPASS.LTC128B.128 [R239+0x10000], desc[UR18][R6.64] ;  /* 0x1000000006ef7fae */ /* 0x000fe6000b901d52 */
[----:B------:R-:W-:Y:S01]  /*4f10*/  IADD3.X R13, R11, UR6, RZ, P0, !PT ;  /* 0x000000060b0d7c10 */ /* 0x000fe200087fe4ff */
[----:B------:R-:W-:Y:S04]  /*4f20*/  LDGSTS.E.BYPASS.LTC128B.128 [R239+0x12000], desc[UR18][R6.64+0x80] ;  /* 0x1200008006ef7fae */ /* 0x000fe8000b901d52 */
[----:B------:R-:W-:Y:S04]  /*4f30*/  LDGSTS.E.BYPASS.LTC128B.128 [R239+0x14000], desc[UR18][R6.64+0x100] ;  /* 0x1400010006ef7fae */ /* 0x000fe8000b901d52 */
[----:B------:R1:W-:Y:S04]  /*4f40*/  LDGSTS.E.BYPASS.LTC128B.128 [R239+0x16000], desc[UR18][R6.64+0x180] ;  /* 0x1600018006ef7fae */ /* 0x0003e8000b901d52 */
[----:B------:R-:W-:Y:S04]  /*4f50*/  LDGSTS.E.BYPASS.LTC128B.128 [R239+0x10800], desc[UR18][R8.64] ;  /* 0x1080000008ef7fae */ /* 0x000fe8000b901d52 */
[----:B------:R-:W-:Y:S04]  /*4f60*/  LDGSTS.E.BYPASS.LTC128B.128 [R239+0x12800], desc[UR18][R8.64+0x80] ;  /* 0x1280008008ef7fae */ /* 0x000fe8000b901d52 */
[----:B------:R-:W-:Y:S04]  /*4f70*/  LDGSTS.E.BYPASS.LTC128B.128 [R239+0x14800], desc[UR18][R8.64+0x100] ;  /* 0x1480010008ef7fae */ /* 0x000fe8000b901d52 */
[----:B------:R-:W-:Y:S04]  /*4f80*/  LDGSTS.E.BYPASS.LTC128B.128 [R239+0x16800], desc[UR18][R8.64+0x180] ;  /* 0x1680018008ef7fae */ /* 0x000fe8000b901d52 */
[----:B------:R-:W-:Y:S04]  /*4f90*/  LDGSTS.E.BYPASS.LTC128B.128 [R239+0x11000], desc[UR18][R10.64] ;  /* 0x110000000aef7fae */ /* 0x000fe8000b901d52 */
[----:B------:R-:W-:Y:S04]  /*4fa0*/  LDGSTS.E.BYPASS.LTC128B.128 [R239+0x13000], desc[UR18][R10.64+0x80] ;  /* 0x130000800aef7fae */ /* 0x000fe8000b901d52 */
[----:B------:R-:W-:Y:S04]  /*4fb0*/  LDGSTS.E.BYPASS.LTC128B.128 [R239+0x15000], desc[UR18][R10.64+0x100] ;  /* 0x150001000aef7fae */ /* 0x000fe8000b901d52 */
[----:B------:R2:W-:Y:S04]  /*4fc0*/  LDGSTS.E.BYPASS.LTC128B.128 [R239+0x17000], desc[UR18][R10.64+0x180] ;  /* 0x170001800aef7fae */ /* 0x0005e8000b901d52 */
[----:B------:R-:W-:Y:S04]  /*4fd0*/  LDGSTS.E.BYPASS.LTC128B.128 [R239+0x11800], desc[UR18][R12.64] ;  /* 0x118000000cef7fae */ /* 0x000fe8000b901d52 */
[----:B------:R-:W-:Y:S04]  /*4fe0*/  LDGSTS.E.BYPASS.LTC128B.128 [R239+0x13800], desc[UR18][R12.64+0x80] ;  /* 0x138000800cef7fae */ /* 0x000fe8000b901d52 */
[----:B------:R-:W-:Y:S04]  /*4ff0*/  LDGSTS.E.BYPASS.LTC128B.128 [R239+0x15800], desc[UR18][R12.64+0x100] ;  /* 0x158001000cef7fae */ /* 0x000fe8000b901d52 */
[----:B------:R3:W-:Y:S04]  /*5000*/  LDGSTS.E.BYPASS.LTC128B.128 [R239+0x17800], desc[UR18][R12.64+0x180] ;  /* 0x178001800cef7fae */ /* 0x0007e8000b901d52 */
[----:B------:R-:W-:Y:S04]  /*5010*/  LDSM.16.M88.4 R180, [R238] ;  /* 0x00000000eeb4783b */ /* 0x000fe80000000200 */
[----:B-1----:R-:W1:Y:S04]  /*5020*/  LDSM.16.M88.4 R4, [R237+0x8000] ;  /* 0x00800000ed04783b */ /* 0x002e680000000200 */
[----:B------:R-:W4:Y:S04]  /*5030*/  LDSM.16.M88.4 R24, [R237+0x8800] ;  /* 0x00880000ed18783b */ /* 0x000f280000000200 */
[----:B------:R-:W5:Y:S04]  /*5040*/  LDSM.16.M88.4 R188, [R237+0x9000] ;  /* 0x00900000edbc783b */ /* 0x000f680000000200 */
[----:B------:R-:W5:Y:S04]  /*5050*/  LDSM.16.M88.4 R196, [R237+0x9800] ;  /* 0x00980000edc4783b */ /* 0x000f680000000200 */
[----:B------:R-:W-:Y:S04]  /*5060*/  LDSM.16.M88.4 R172, [R236] ;  /* 0x00000000ecac783b */ /* 0x000fe80000000200 */
[----:B------:R-:W5:Y:S04]  /*5070*/  LDSM.16.M88.4 R192, [R235] ;  /* 0x00000000ebc0783b */ /* 0x000f680000000200 */
[----:B------:R-:W5:Y:S04]  /*5080*/  LDSM.16.M88.4 R168, [R227] ;  /* 0x00000000e3a8783b */ /* 0x000f680000000200 */
[----:B--2---:R-:W2:Y:S04]  /*5090*/  LDSM.16.M88.4 R8, [R226] ;  /* 0x00000000e208783b */ /* 0x004ea80000000200 */
[----:B------:R-:W2:Y:S04]  /*50a0*/  LDSM.16.M88.4 R176, [R225] ;  /* 0x00000000e1b0783b */ /* 0x000ea80000000200 */
[----:B---3--:R-:W-:Y:S01]  /*50b0*/  LDSM.16.M88.4 R12, [R234] ;  /* 0x00000000ea0c783b */ /* 0x008fe20000000200 */
[C---:B-1----:R-:W-:Y:S03]  /*50c0*/  HMMA.16816.F32 R32, R180.reuse, R4, RZ ;  /* 0x00000004b420723c */ /* 0x042fe600000018ff */
[----:B------:R-:W1:Y:S04]  /*50d0*/  LDSM.16.M88.4 R16, [R231+0x8000] ;  /* 0x00800000e710783b */ /* 0x000e680000000200 */
[----:B------:R-:W-:Y:S01]  /*50e0*/  LDSM.16.M88.4 R200, [R231+0x8800] ;  /* 0x00880000e7c8783b */ /* 0x000fe20000000200 */
[C---:B------:R-:W-:Y:S03]  /*50f0*/  HMMA.16816.F32 R4, R180.reuse, R6, RZ ;  /* 0x00000006b404723c */ /* 0x040fe600000018ff */
[----:B------:R-:W-:Y:S03]  /*5100*/  LDSM.16.M88.4 R204, [R213] ;  /* 0x00000000d5cc783b */ /* 0x000fe60000000200 */
[C---:B----4-:R-:W-:Y:S01]  /*5110*/  HMMA.16816.F32 R28, R180.reuse, R24, RZ ;  /* 0x00000018b41c723c */ /* 0x050fe200000018ff */
[----:B------:R-:W0:Y:S05]  /*5120*/  LDGDEPBAR ;  /* 0x00000000000079af */ /* 0x000e2a0000000000 */
[C---:B-----5:R-:W-:Y:S06]  /*5130*/  HMMA.16816.F32 R20, R180.reuse, R188, RZ ;  /* 0x000000bcb414723c */ /* 0x060fec00000018ff */
[C---:B------:R-:W-:Y:S06]  /*5140*/  HMMA.16816.F32 R24, R180.reuse, R26, RZ ;  /* 0x0000001ab418723c */ /* 0x040fec00000018ff */
[C---:B------:R-:W-:Y:S06]  /*5150*/  HMMA.16816.F32 R188, R180.reuse, R190, RZ ;  /* 0x000000beb4bc723c */ /* 0x040fec00000018ff */
[C---:B------:R-:W-:Y:S06]  /*5160*/  HMMA.16816.F32 R184, R180.reuse, R196, RZ ;  /* 0x000000c4b4b8723c */ /* 0x040fec00000018ff */
[----:B------:R-:W-:Y:S01]  /*5170*/  HMMA.16816.F32 R180, R180, R198, RZ ;  /* 0x000000c6b4b4723c */ /* 0x000fe200000018ff */
[----:B------:R-:W3:Y:S05]  /*5180*/  LDSM.16.M88.4 R196, [R231+0x9000] ;  /* 0x00900000e7c4783b */ /* 0x000eea0000000200 */
[C---:B------:R-:W-:Y:S06]  /*5190*/  HMMA.16816.F32 R32, R172.reuse, R192, R32 ;  /* 0x000000c0ac20723c */ /* 0x040fec0000001820 */
[C---:B------:R-:W-:Y:S01]  /*51a0*/  HMMA.16816.F32 R4, R172.reuse, R194, R4 ;  /* 0x000000c2ac04723c */ /* 0x040fe20000001804 */
[----:B------:R-:W4:Y:S05]  /*51b0*/  LDSM.16.M88.4 R192, [R231+0x9800] ;  /* 0x00980000e7c0783b */ /* 0x000f2a0000000200 */
[C---:B------:R-:W-:Y:S06]  /*51c0*/  HMMA.16816.F32 R28, R172.reuse, R168, R28 ;  /* 0x000000a8ac1c723c */ /* 0x040fec000000181c */
[C---:B------:R-:W-:Y:S01]  /*51d0*/  HMMA.16816.F32 R24, R172.reuse, R170, R24 ;  /* 0x000000aaac18723c */ /* 0x040fe20000001818 */
[----:B------:R-:W-:Y:S05]  /*51e0*/  LDSM.16.M88.4 R168, [R233] ;  /* 0x00000000e9a8783b */ /* 0x000fea0000000200 */
[C---:B--2---:R-:W-:Y:S06]  /*51f0*/  HMMA.16816.F32 R20, R172.reuse, R8, R20 ;  /* 0x00000008ac14723c */ /* 0x044fec0000001814 */
[C---:B------:R-:W-:Y:S01]  /*5200*/  HMMA.16816.F32 R188, R172.reuse, R10, R188 ;  /* 0x0000000aacbc723c */ /* 0x040fe200000018bc */
[----:B------:R-:W2:Y:S05]  /*5210*/  LDSM.16.M88.4 R8, [R224] ;  /* 0x00000000e008783b */ /* 0x000eaa0000000200 */
[C---:B------:R-:W-:Y:S06]  /*5220*/  HMMA.16816.F32 R184, R172.reuse, R176, R184 ;  /* 0x000000b0acb8723c */ /* 0x040fec00000018b8 */
[----:B------:R-:W-:Y:S01]  /*5230*/  HMMA.16816.F32 R180, R172, R178, R180 ;  /* 0x000000b2acb4723c */ /* 0x000fe200000018b4 */
[----:B------:R-:W-:Y:S04]  /*5240*/  LDSM.16.M88.4 R176, [R224+0x800] ;  /* 0x00080000e0b0783b */ /* 0x000fe80000000200 */
[----:B------:R-:W-:Y:S01]  /*5250*/  LDSM.16.M88.4 R172, [R224+0x1800] ;  /* 0x00180000e0ac783b */ /* 0x000fe20000000200 */
[C---:B-1----:R-:W-:Y:S06]  /*5260*/  HMMA.16816.F32 R32, R12.reuse, R16, R32 ;  /* 0x000000100c20723c */ /* 0x042fec0000001820 */
[C---:B------:R-:W-:Y:S01]  /*5270*/  HMMA.16816.F32 R4, R12.reuse, R18, R4 ;  /* 0x000000120c04723c */ /* 0x040fe20000001804 */
[----:B------:R-:W1:Y:S05]  /*5280*/  LDSM.16.M88.4 R16, [R224+0x1000] ;  /* 0x00100000e010783b */ /* 0x000e6a0000000200 */
[C---:B---3--:R-:W-:Y:S06]  /*5290*/  HMMA.16816.F32 R20, R12.reuse, R196, R20 ;  /* 0x000000c40c14723c */ /* 0x048fec0000001814 */
[C---:B------:R-:W-:Y:S01]  /*52a0*/  HMMA.16816.F32 R188, R12.reuse, R198, R188 ;  /* 0x000000c60cbc723c */ /* 0x040fe200000018bc */
[----:B------:R-:W-:Y:S05]  /*52b0*/  LDSM.16.M88.4 R196, [R237+0xb800] ;  /* 0x00b80000edc4783b */ /* 0x000fea0000000200 */
[C---:B------:R-:W-:Y:S06]  /*52c0*/  HMMA.16816.F32 R28, R12.reuse, R200, R28 ;  /* 0x000000c80c1c723c */ /* 0x040fec000000181c */
[C---:B------:R-:W-:Y:S01]  /*52d0*/  HMMA.16816.F32 R24, R12.reuse, R202, R24 ;  /* 0x000000ca0c18723c */ /* 0x040fe20000001818 */
[----:B------:R-:W-:Y:S05]  /*52e0*/  LDSM.16.M88.4 R200, [R237+0xa000] ;  /* 0x00a00000edc8783b */ /* 0x000fea0000000200 */
[C---:B----4-:R-:W-:Y:S06]  /*52f0*/  HMMA.16816.F32 R184, R12.reuse, R192, R184 ;  /* 0x000000c00cb8723c */ /* 0x050fec00000018b8 */
[----:B------:R-:W-:Y:S01]  /*5300*/  HMMA.16816.F32 R180, R12, R194, R180 ;  /* 0x000000c20cb4723c */ /* 0x000fe200000018b4 */
[----:B------:R-:W3:Y:S04]  /*5310*/  LDSM.16.M88.4 R192, [R238+0x2000] ;  /* 0x00200000eec0783b */ /* 0x000ee80000000200 */
[----:B------:R-:W-:Y:S01]  /*5320*/  LDSM.16.M88.4 R12, [R237+0xa800] ;  /* 0x00a80000ed0c783b */ /* 0x000fe20000000200 */
[C---:B--2---:R-:W-:Y:S06]  /*5330*/  HMMA.16816.F32 R32, R168.reuse, R8, R32 ;  /* 0x00000008a820723c */ /* 0x044fec0000001820 */
[C---:B------:R-:W-:Y:S01]  /*5340*/  HMMA.16816.F32 R4, R168.reuse, R10, R4 ;  /* 0x0000000aa804723c */ /* 0x040fe20000001804 */
[----:B------:R-:W2:Y:S05]  /*5350*/  LDSM.16.M88.4 R8, [R237+0xb000] ;  /* 0x00b00000ed08783b */ /* 0x000eaa0000000200 */
[C---:B-1----:R-:W-:Y:S06]  /*5360*/  HMMA.16816.F32 R20, R168.reuse, R16, R20 ;  /* 0x00000010a814723c */ /* 0x042fec0000001814 */
[C---:B------:R-:W-:Y:S01]  /*5370*/  HMMA.16816.F32 R188, R168.reuse, R18, R188 ;  /* 0x00000012a8bc723c */ /* 0x040fe200000018bc */
[----:B------:R-:W-:Y:S05]  /*5380*/  LDSM.16.M88.4 R16, [R236+0x2000] ;  /* 0x00200000ec10783b */ /* 0x000fea0000000200 */
[C---:B------:R-:W-:Y:S06]  /*5390*/  HMMA.16816.F32 R28, R168.reuse, R176, R28 ;  /* 0x000000b0a81c723c */ /* 0x040fec000000181c */
[C---:B------:R-:W-:Y:S01]  /*53a0*/  HMMA.16816.F32 R24, R168.reuse, R178, R24 ;  /* 0x000000b2a818723c */ /* 0x040fe20000001818 */
[----:B------:R-:W-:Y:S05]  /*53b0*/  LDSM.16.M88.4 R176, [R223] ;  /* 0x00000000dfb0783b */ /* 0x000fea0000000200 */
[C---:B------:R-:W-:Y:S06]  /*53c0*/  HMMA.16816.F32 R184, R168.reuse, R172, R184 ;  /* 0x000000aca8b8723c */ /* 0x040fec00000018b8 */
[----:B------:R-:W-:Y:S01]  /*53d0*/  HMMA.16816.F32 R180, R168, R174, R180 ;  /* 0x000000aea8b4723c */ /* 0x000fe200000018b4 */
[----:B------:R-:W1:Y:S04]  /*53e0*/  LDSM.16.M88.4 R168, [R221] ;  /* 0x00000000dda8783b */ /* 0x000e680000000200 */
[----:B------:R-:W4:Y:S01]  /*53f0*/  LDSM.16.M88.4 R172, [R222] ;  /* 0x00000000deac783b */ /* 0x000f220000000200 */
[C---:B---3--:R-:W-:Y:S06]  /*5400*/  HMMA.16816.F32 R32, R192.reuse, R200, R32 ;  /* 0x000000c8c020723c */ /* 0x048fec0000001820 */
[C---:B------:R-:W-:Y:S01]  /*5410*/  HMMA.16816.F32 R4, R192.reuse, R202, R4 ;  /* 0x000000cac004723c */ /* 0x040fe20000001804 */
[----:B------:R-:W3:Y:S05]  /*5420*/  LDSM.16.M88.4 R200, [R220] ;  /* 0x00000000dcc8783b */ /* 0x000eea0000000200 */
[C---:B--2---:R-:W-:Y:S06]  /*5430*/  HMMA.16816.F32 R20, R192.reuse, R8, R20 ;  /* 0x00000008c014723c */ /* 0x044fec0000001814 */
[C---:B------:R-:W-:Y:S01]  /*5440*/  HMMA.16816.F32 R188, R192.reuse, R10, R188 ;  /* 0x0000000ac0bc723c */ /* 0x040fe200000018bc */
[----:B------:R-:W-:Y:S05]  /*5450*/  LDSM.16.M88.4 R8, [R231+0xa000] ;  /* 0x00a00000e708783b */ /* 0x000fea0000000200 */
[C---:B------:R-:W-:Y:S06]  /*5460*/  HMMA.16816.F32 R28, R192.reuse, R12, R28 ;  /* 0x0000000cc01c723c */ /* 0x040fec000000181c */
[C---:B------:R-:W-:Y:S01]  /*5470*/  HMMA.16816.F32 R24, R192.reuse, R14, R24 ;  /* 0x0000000ec018723c */ /* 0x040fe20000001818 */
[----:B------:R-:W2:Y:S05]  /*5480*/  LDSM.16.M88.4 R12, [R234+0x2000] ;  /* 0x00200000ea0c783b */ /* 0x000eaa0000000200 */
[C---:B------:R-:W-:Y:S06]  /*5490*/  HMMA.16816.F32 R184, R192.reuse, R196, R184 ;  /* 0x000000c4c0b8723c */ /* 0x040fec00000018b8 */
[----:B------:R-:W-:Y:S01]  /*54a0*/  HMMA.16816.F32 R180, R192, R198, R180 ;  /* 0x000000c6c0b4723c */ /* 0x000fe200000018b4 */
[----:B------:R-:W5:Y:S04]  /*54b0*/  LDSM.16.M88.4 R196, [R231+0xa800] ;  /* 0x00a80000e7c4783b */ /* 0x000f680000000200 */
[----:B------:R-:W5:Y:S01]  /*54c0*/  LDSM.16.M88.4 R192, [R231+0xb000] ;  /* 0x00b00000e7c0783b */ /* 0x000f620000000200 */
[C---:B-1----:R-:W-:Y:S06]  /*54d0*/  HMMA.16816.F32 R20, R16.reuse, R168, R20 ;  /* 0x000000a81014723c */ /* 0x042fec0000001814 */
[C---:B------:R-:W-:Y:S01]  /*54e0*/  HMMA.16816.F32 R188, R16.reuse, R170, R188 ;  /* 0x000000aa10bc723c */ /* 0x040fe200000018bc */
[----:B------:R-:W1:Y:S05]  /*54f0*/  LDSM.16.M88.4 R168, [R231+0xb800] ;  /* 0x00b80000e7a8783b */ /* 0x000e6a0000000200 */
[C---:B------:R-:W-:Y:S06]  /*5500*/  HMMA.16816.F32 R32, R16.reuse, R176, R32 ;  /* 0x000000b01020723c */ /* 0x040fec0000001820 */
[C---:B------:R-:W-:Y:S01]  /*5510*/  HMMA.16816.F32 R4, R16.reuse, R178, R4 ;  /* 0x000000b21004723c */ /* 0x040fe20000001804 */
[----:B------:R-:W-:Y:S05]  /*5520*/  LDSM.16.M88.4 R176, [R224+0x2000] ;  /* 0x00200000e0b0783b */ /* 0x000fea0000000200 */
[C---:B----4-:R-:W-:Y:S06]  /*5530*/  HMMA.16816.F32 R28, R16.reuse, R172, R28 ;  /* 0x000000ac101c723c */ /* 0x050fec000000181c */
[C---:B------:R-:W-:Y:S01]  /*5540*/  HMMA.16816.F32 R24, R16.reuse, R174, R24 ;  /* 0x000000ae1018723c */ /* 0x040fe20000001818 */
[----:B------:R-:W4:Y:S05]  /*5550*/  LDSM.16.M88.4 R172, [R233+0x2000] ;  /* 0x00200000e9ac783b */ /* 0x000f2a0000000200 */
[C---:B---3--:R-:W-:Y:S06]  /*5560*/  HMMA.16816.F32 R184, R16.reuse, R200, R184 ;  /* 0x000000c810b8723c */ /* 0x048fec00000018b8 */
[----:B------:R-:W-:Y:S01]  /*5570*/  HMMA.16816.F32 R180, R16, R202, R180 ;  /* 0x000000ca10b4723c */ /* 0x000fe200000018b4 */
[----:B------:R-:W3:Y:S04]  /*5580*/  LDSM.16.M88.4 R16, [R224+0x2800] ;  /* 0x00280000e010783b */ /* 0x000ee80000000200 */
[----:B------:R-:W-:Y:S01]  /*5590*/  LDSM.16.M88.4 R200, [R224+0x3800] ;  /* 0x00380000e0c8783b */ /* 0x000fe20000000200 */
[C---:B--2---:R-:W-:Y:S06]  /*55a0*/  HMMA.16816.F32 R32, R12.reuse, R8, R32 ;  /* 0x000000080c20723c */ /* 0x044fec0000001820 */
[C---:B------:R-:W-:Y:S01]  /*55b0*/  HMMA.16816.F32 R4, R12.reuse, R10, R4 ;  /* 0x0000000a0c04723c */ /* 0x040fe20000001804 */
[----:B------:R-:W2:Y:S05]  /*55c0*/  LDSM.16.M88.4 R8, [R224+0x3000] ;  /* 0x00300000e008783b */ /* 0x000eaa0000000200 */
[C---:B-----5:R-:W-:Y:S06]  /*55d0*/  HMMA.16816.F32 R28, R12.reuse, R196, R28 ;  /* 0x000000c40c1c723c */ /* 0x060fec000000181c */
[C---:B------:R-:W-:Y:S01]  /*55e0*/  HMMA.16816.F32 R24, R12.reuse, R198, R24 ;  /* 0x000000c60c18723c */ /* 0x040fe20000001818 */
[----:B------:R-:W-:Y:S05]  /*55f0*/  LDSM.16.M88.4 R196, [R237+0xd800] ;  /* 0x00d80000edc4783b */ /* 0x000fea0000000200 */
[C---:B------:R-:W-:Y:S06]  /*5600*/  HMMA.16816.F32 R20, R12.reuse, R192, R20 ;  /* 0x000000c00c14723c */ /* 0x040fec0000001814 */
[C---:B------:R-:W-:Y:S01]  /*5610*/  HMMA.16816.F32 R188, R12.reuse, R194, R188 ;  /* 0x000000c20cbc723c */ /* 0x040fe200000018bc */
[----:B------:R-:W-:Y:S05]  /*5620*/  LDSM.16.M88.4 R192, [R238+0x4000] ;  /* 0x00400000eec0783b */ /* 0x000fea0000000200 */
[C---:B-1----:R-:W-:Y:S06]  /*5630*/  HMMA.16816.F32 R184, R12.reuse, R168, R184 ;  /* 0x000000a80cb8723c */ /* 0x042fec00000018b8 */
[----:B------:R-:W-:Y:S01]  /*5640*/  HMMA.16816.F32 R180, R12, R170, R180 ;  /* 0x000000aa0cb4723c */ /* 0x000fe200000018b4 */
[----:B------:R-:W1:Y:S04]  /*5650*/  LDSM.16.M88.4 R168, [R237+0xc000] ;  /* 0x00c00000eda8783b */ /* 0x000e680000000200 */
[----:B------:R-:W5:Y:S01]  /*5660*/  LDSM.16.M88.4 R12, [R237+0xc800] ;  /* 0x00c80000ed0c783b */ /* 0x000f620000000200 */
[C---:B----4-:R-:W-:Y:S06]  /*5670*/  HMMA.16816.F32 R32, R172.reuse, R176, R32 ;  /* 0x000000b0ac20723c */ /* 0x050fec0000001820 */
[C---:B------:R-:W-:Y:S01]  /*5680*/  HMMA.16816.F32 R4, R172.reuse, R178, R4 ;  /* 0x000000b2ac04723c */ /* 0x040fe20000001804 */
[----:B------:R-:W4:Y:S05]  /*5690*/  LDSM.16.M88.4 R176, [R237+0xd000] ;  /* 0x00d00000edb0783b */ /* 0x000f2a0000000200 */
[C---:B---3--:R-:W-:Y:S06]  /*56a0*/  HMMA.16816.F32 R28, R172.reuse, R16, R28 ;  /* 0x00000010ac1c723c */ /* 0x048fec000000181c */
[C---:B------:R-:W-:Y:S01]  /*56b0*/  HMMA.16816.F32 R24, R172.reuse, R18, R24 ;  /* 0x00000012ac18723c */ /* 0x040fe20000001818 */
[----:B------:R-:W-:Y:S05]  /*56c0*/  LDSM.16.M88.4 R16, [R219] ;  /* 0x00000000db10783b */ /* 0x000fea0000000200 */
[C---:B--2---:R-:W-:Y:S06]  /*56d0*/  HMMA.16816.F32 R20, R172.reuse, R8, R20 ;  /* 0x00000008ac14723c */ /* 0x044fec0000001814 */
[C---:B------:R-:W-:Y:S01]  /*56e0*/  HMMA.16816.F32 R188, R172.reuse, R10, R188 ;  /* 0x0000000aacbc723c */ /* 0x040fe200000018bc */
[----:B------:R-:W2:Y:S05]  /*56f0*/  LDSM.16.M88.4 R8, [R236+0x4000] ;  /* 0x00400000ec08783b */ /* 0x000eaa0000000200 */
[C---:B------:R-:W-:Y:S06]  /*5700*/  HMMA.16816.F32 R184, R172.reuse, R200, R184 ;  /* 0x000000c8acb8723c */ /* 0x040fec00000018b8 */
[----:B------:R-:W-:Y:S01]  /*5710*/  HMMA.16816.F32 R180, R172, R202, R180 ;  /* 0x000000caacb4723c */ /* 0x000fe200000018b4 */
[----:B------:R-:W3:Y:S04]  /*5720*/  LDSM.16.M88.4 R172, [R218] ;  /* 0x00000000daac783b */ /* 0x000ee80000000200 */
[----:B------:R-:W-:Y:S01]  /*5730*/  LDSM.16.M88.4 R200, [R231+0xc000] ;  /* 0x00c00000e7c8783b */ /* 0x000fe20000000200 */
[C---:B-1----:R-:W-:Y:S06]  /*5740*/  HMMA.16816.F32 R32, R192.reuse, R168, R32 ;  /* 0x000000a8c020723c */ /* 0x042fec0000001820 */
[C---:B------:R-:W-:Y:S01]  /*5750*/  HMMA.16816.F32 R4, R192.reuse, R170, R4 ;  /* 0x000000aac004723c */ /* 0x040fe20000001804 */
[----:B------:R-:W1:Y:S05]  /*5760*/  LDSM.16.M88.4 R168, [R217] ;  /* 0x00000000d9a8783b */ /* 0x000e6a0000000200 */
[C---:B-----5:R-:W-:Y:S06]  /*5770*/  HMMA.16816.F32 R28, R192.reuse, R12, R28 ;  /* 0x0000000cc01c723c */ /* 0x060fec000000181c */
[C---:B------:R-:W-:Y:S01]  /*5780*/  HMMA.16816.F32 R24, R192.reuse, R14, R24 ;  /* 0x0000000ec018723c */ /* 0x040fe20000001818 */
[----:B------:R-:W5:Y:S05]  /*5790*/  LDSM.16.M88.4 R12, [R216] ;  /* 0x00000000d80c783b */ /* 0x000f6a0000000200 */
[C---:B----4-:R-:W-:Y:S06]  /*57a0*/  HMMA.16816.F32 R20, R192.reuse, R176, R20 ;  /* 0x000000b0c014723c */ /* 0x050fec0000001814 */
[C---:B------:R-:W-:Y:S01]  /*57b0*/  HMMA.16816.F32 R188, R192.reuse, R178, R188 ;  /* 0x000000b2c0bc723c */ /* 0x040fe200000018bc */
[----:B------:R-:W4:Y:S05]  /*57c0*/  LDSM.16.M88.4 R176, [R234+0x4000] ;  /* 0x00400000eab0783b */ /* 0x000f2a0000000200 */
[C---:B------:R-:W-:Y:S06]  /*57d0*/  HMMA.16816.F32 R184, R192.reuse, R196, R184 ;  /* 0x000000c4c0b8723c */ /* 0x040fec00000018b8 */
[----:B------:R-:W-:Y:S01]  /*57e0*/  HMMA.16816.F32 R180, R192, R198, R180 ;  /* 0x000000c6c0b4723c */ /* 0x000fe200000018b4 */
[----:B------:R-:W4:Y:S04]  /*57f0*/  LDSM.16.M88.4 R192, [R231+0xc800] ;  /* 0x00c80000e7c0783b */ /* 0x000f280000000200 */
[----:B------:R-:W-:Y:S01]  /*5800*/  LDSM.16.M88.4 R196, [R231+0xd800] ;  /* 0x00d80000e7c4783b */ /* 0x000fe20000000200 */
[C---:B--2---:R-:W-:Y:S06]  /*5810*/  HMMA.16816.F32 R32, R8.reuse, R16, R32 ;  /* 0x000000100820723c */ /* 0x044fec0000001820 */
[C---:B------:R-:W-:Y:S01]  /*5820*/  HMMA.16816.F32 R4, R8.reuse, R18, R4 ;  /* 0x000000120804723c */ /* 0x040fe20000001804 */
[----:B------:R-:W2:Y:S05]  /*5830*/  LDSM.16.M88.4 R16, [R231+0xd000] ;  /* 0x00d00000e710783b */ /* 0x000eaa0000000200 */
[C---:B---3--:R-:W-:Y:S06]  /*5840*/  HMMA.16816.F32 R28, R8.reuse, R172, R28 ;  /* 0x000000ac081c723c */ /* 0x048fec000000181c */
[C---:B------:R-:W-:Y:S01]  /*5850*/  HMMA.16816.F32 R24, R8.reuse, R174, R24 ;  /* 0x000000ae0818723c */ /* 0x040fe20000001818 */
[----:B------:R-:W-:Y:S05]  /*5860*/  LDSM.16.M88.4 R172, [R224+0x4000] ;  /* 0x00400000e0ac783b */ /* 0x000fea0000000200 */
[C---:B-1----:R-:W-:Y:S06]  /*5870*/  HMMA.16816.F32 R20, R8.reuse, R168, R20 ;  /* 0x000000a80814723c */ /* 0x042fec0000001814 */
[C---:B------:R-:W-:Y:S01]  /*5880*/  HMMA.16816.F32 R188, R8.reuse, R170, R188 ;  /* 0x000000aa08bc723c */ /* 0x040fe200000018bc */
[----:B------:R-:W-:Y:S05]  /*5890*/  LDSM.16.M88.4 R168, [R224+0x4800] ;  /* 0x00480000e0a8783b */ /* 0x000fea0000000200 */
[C---:B-----5:R-:W-:Y:S06]  /*58a0*/  HMMA.16816.F32 R184, R8.reuse, R12, R184 ;  /* 0x0000000c08b8723c */ /* 0x060fec00000018b8 */
[----:B------:R-:W-:Y:S01]  /*58b0*/  HMMA.16816.F32 R180, R8, R14, R180 ;  /* 0x0000000e08b4723c */ /* 0x000fe200000018b4 */
[----:B------:R-:W1:Y:S04]  /*58c0*/  LDSM.16.M88.4 R8, [R233+0x4000] ;  /* 0x00400000e908783b */ /* 0x000e680000000200 */
[----:B------:R-:W3:Y:S01]  /*58d0*/  LDSM.16.M88.4 R12, [R224+0x5000] ;  /* 0x00500000e00c783b */ /* 0x000ee20000000200 */
[C---:B----4-:R-:W-:Y:S06]  /*58e0*/  HMMA.16816.F32 R32, R176.reuse, R200, R32 ;  /* 0x000000c8b020723c */ /* 0x050fec0000001820 */
[C---:B------:R-:W-:Y:S01]  /*58f0*/  HMMA.16816.F32 R4, R176.reuse, R202, R4 ;  /* 0x000000cab004723c */ /* 0x040fe20000001804 */
[----:B------:R-:W4:Y:S05]  /*5900*/  LDSM.16.M88.4 R200, [R224+0x5800] ;  /* 0x00580000e0c8783b */ /* 0x000f2a0000000200 */
[C---:B------:R-:W-:Y:S06]  /*5910*/  HMMA.16816.F32 R28, R176.reuse, R192, R28 ;  /* 0x000000c0b01c723c */ /* 0x040fec000000181c */
[C---:B------:R-:W-:Y:S01]  /*5920*/  HMMA.16816.F32 R24, R176.reuse, R194, R24 ;  /* 0x000000c2b018723c */ /* 0x040fe20000001818 */
[----:B------:R-:W-:Y:S05]  /*5930*/  LDSM.16.M88.4 R192, [R237+0xe000] ;  /* 0x00e00000edc0783b */ /* 0x000fea0000000200 */
[C---:B--2---:R-:W-:Y:S06]  /*5940*/  HMMA.16816.F32 R20, R176.reuse, R16, R20 ;  /* 0x00000010b014723c */ /* 0x044fec0000001814 */
[C---:B------:R-:W-:Y:S01]  /*5950*/  HMMA.16816.F32 R188, R176.reuse, R18, R188 ;  /* 0x00000012b0bc723c */ /* 0x040fe200000018bc */
[----:B------:R-:W2:Y:S05]  /*5960*/  LDSM.16.M88.4 R16, [R238+0x6000] ;  /* 0x00600000ee10783b */ /* 0x000eaa0000000200 */
[C---:B------:R-:W-:Y:S06]  /*5970*/  HMMA.16816.F32 R184, R176.reuse, R196, R184 ;  /* 0x000000c4b0b8723c */ /* 0x040fec00000018b8 */
[----:B------:R-:W-:Y:S01]  /*5980*/  HMMA.16816.F32 R180, R176, R198, R180 ;  /* 0x000000c6b0b4723c */ /* 0x000fe200000018b4 */
[----:B------:R-:W5:Y:S04]  /*5990*/  LDSM.16.M88.4 R176, [R237+0xe800] ;  /* 0x00e80000edb0783b */ /* 0x000f680000000200 */
[----:B------:R-:W-:Y:S01]  /*59a0*/  LDSM.16.M88.4 R196, [R236+0x6000] ;  /* 0x00600000ecc4783b */ /* 0x000fe20000000200 */
[C---:B-1----:R-:W-:Y:S06]  /*59b0*/  HMMA.16816.F32 R32, R8.reuse, R172, R32 ;  /* 0x000000ac0820723c */ /* 0x042fec0000001820 */
[C---:B------:R-:W-:Y:S01]  /*59c0*/  HMMA.16816.F32 R4, R8.reuse, R174, R4 ;  /* 0x000000ae0804723c */ /* 0x040fe20000001804 */
[----:B------:R-:W1:Y:S05]  /*59d0*/  LDSM.16.M88.4 R172, [R237+0xf000] ;  /* 0x00f00000edac783b */ /* 0x000e6a0000000200 */
[C---:B------:R-:W-:Y:S06]  /*59e0*/  HMMA.16816.F32 R28, R8.reuse, R168, R28 ;  /* 0x000000a8081c723c */ /* 0x040fec000000181c */
[C---:B------:R-:W-:Y:S01]  /*59f0*/  HMMA.16816.F32 R24, R8.reuse, R170, R24 ;  /* 0x000000aa0818723c */ /* 0x040fe20000001818 */
[----:B------:R-:W-:Y:S05]  /*5a00*/  LDSM.16.M88.4 R168, [R237+0xf800] ;  /* 0x00f80000eda8783b */ /* 0x000fea0000000200 */
[C---:B---3--:R-:W-:Y:S06]  /*5a10*/  HMMA.16816.F32 R20, R8.reuse, R12, R20 ;  /* 0x0000000c0814723c */ /* 0x048fec0000001814 */
[C---:B------:R-:W-:Y:S01]  /*5a20*/  HMMA.16816.F32 R188, R8.reuse, R14, R188 ;  /* 0x0000000e08bc723c */ /* 0x040fe200000018bc */
[----:B------:R-:W3:Y:S05]  /*5a30*/  LDSM.16.M88.4 R12, [R215] ;  /* 0x00000000d70c783b */ /* 0x000eea0000000200 */
[C---:B----4-:R-:W-:Y:S06]  /*5a40*/  HMMA.16816.F32 R184, R8.reuse, R200, R184 ;  /* 0x000000c808b8723c */ /* 0x050fec00000018b8 */
[----:B------:R-:W-:Y:S01]  /*5a50*/  HMMA.16816.F32 R180, R8, R202, R180 ;  /* 0x000000ca08b4723c */ /* 0x000fe200000018b4 */
[----:B------:R-:W4:Y:S04]  /*5a60*/  LDSM.16.M88.4 R8, [R214] ;  /* 0x00000000d608783b */ /* 0x000f280000000200 */
[----:B------:R-:W-:Y:S01]  /*5a70*/  LDSM.16.M88.4 R200, [R231+0xe000] ;  /* 0x00e00000e7c8783b */ /* 0x000fe20000000200 */
[C---:B--2---:R-:W-:Y:S06]  /*5a80*/  HMMA.16816.F32 R4, R16.reuse, R194, R4 ;  /* 0x000000c21004723c */ /* 0x044fec0000001804 */
[C---:B-----5:R-:W-:Y:S06]  /*5a90*/  HMMA.16816.F32 R28, R16.reuse, R176, R28 ;  /* 0x000000b0101c723c */ /* 0x060fec000000181c */
[C---:B------:R-:W-:Y:S01]  /*5aa0*/  HMMA.16816.F32 R32, R16.reuse, R192, R32 ;  /* 0x000000c01020723c */ /* 0x040fe20000001820 */
[----:B------:R-:W-:Y:S05]  /*5ab0*/  LDSM.16.M88.4 R192, [R212] ;  /* 0x00000000d4c0783b */ /* 0x000fea0000000200 */
[C---:B------:R-:W-:Y:S01]  /*5ac0*/  HMMA.16816.F32 R24, R16.reuse, R178, R24 ;  /* 0x000000b21018723c */ /* 0x040fe20000001818 */
[----:B------:R-:W2:Y:S05]  /*5ad0*/  LDSM.16.M88.4 R176, [R234+0x6000] ;  /* 0x00600000eab0783b */ /* 0x000eaa0000000200 */
[C---:B-1----:R-:W-:Y:S06]  /*5ae0*/  HMMA.16816.F32 R20, R16.reuse, R172, R20 ;  /* 0x000000ac1014723c */ /* 0x042fec0000001814 */
[----:B------:R-:W-:Y:S01]  /*5af0*/  HMMA.16816.F32 R188, R16, R174, R188 ;  /* 0x000000ae10bc723c */ /* 0x000fe200000018bc */
[----:B------:R-:W1:Y:S05]  /*5b00*/  LDSM.16.M88.4 R172, [R231+0xe800] ;  /* 0x00e80000e7ac783b */ /* 0x000e6a0000000200 */
[C---:B---3--:R-:W-:Y:S06]  /*5b10*/  HMMA.16816.F32 R4, R196.reuse, R14, R4 ;  /* 0x0000000ec404723c */ /* 0x048fec0000001804 */
[----:B----4-:R-:W-:Y:S06]  /*5b20*/  HMMA.16816.F32 R28, R196, R8, R28 ;  /* 0x00000008c41c723c */ /* 0x010fec000000181c */
[C---:B------:R-:W-:Y:S06]  /*5b30*/  HMMA.16816.F32 R184, R16.reuse, R168, R184 ;  /* 0x000000a810b8723c */ /* 0x040fec00000018b8 */
[----:B------:R-:W-:Y:S01]  /*5b40*/  HMMA.16816.F32 R180, R16, R170, R180 ;  /* 0x000000aa10b4723c */ /* 0x000fe200000018b4 */
[----:B------:R-:W-:Y:S04]  /*5b50*/  LDSM.16.M88.4 R16, [R233+0x6000] ;  /* 0x00600000e910783b */ /* 0x000fe80000000200 */
[----:B------:R-:W-:Y:S01]  /*5b60*/  LDSM.16.M88.4 R168, [R231+0xf000] ;  /* 0x00f00000e7a8783b */ /* 0x000fe20000000200 */
[C---:B------:R-:W-:Y:S03]  /*5b70*/  HMMA.16816.F32 R32, R196.reuse, R12, R32 ;  /* 0x0000000cc420723c */ /* 0x040fe60000001820 */
[----:B------:R-:W3:Y:S03]  /*5b80*/  LDSM.16.M88.4 R12, [R224+0x6000] ;  /* 0x00600000e00c783b */ /* 0x000ee60000000200 */
[----:B------:R-:W-:Y:S01]  /*5b90*/  HMMA.16816.F32 R24, R196, R10, R24 ;  /* 0x0000000ac418723c */ /* 0x000fe20000001818 */
[----:B------:R-:W4:Y:S05]  /*5ba0*/  LDSM.16.M88.4 R8, [R224+0x6800] ;  /* 0x00680000e008783b */ /* 0x000f2a0000000200 */
[C---:B--2---:R-:W-:Y:S06]  /*5bb0*/  HMMA.16816.F32 R4, R176.reuse, R202, R4 ;  /* 0x000000cab004723c */ /* 0x044fec0000001804 */
[----:B-1----:R-:W-:Y:S06]  /*5bc0*/  HMMA.16816.F32 R28, R176, R172, R28 ;  /* 0x000000acb01c723c */ /* 0x002fec000000181c */
[----:B------:R-:W-:Y:S06]  /*5bd0*/  HMMA.16816.F32 R20, R196, R204, R20 ;  /* 0x000000ccc414723c */ /* 0x000fec0000001814 */
[C---:B------:R-:W-:Y:S06]  /*5be0*/  HMMA.16816.F32 R32, R176.reuse, R200, R32 ;  /* 0x000000c8b020723c */ /* 0x040fec0000001820 */
[----:B------:R-:W-:Y:S01]  /*5bf0*/  HMMA.16816.F32 R24, R176, R174, R24 ;  /* 0x000000aeb018723c */ /* 0x000fe20000001818 */
[----:B------:R-:W1:Y:S05]  /*5c00*/  LDSM.16.M88.4 R172, [R224+0x7000] ;  /* 0x00700000e0ac783b */ /* 0x000e6a0000000200 */
[----:B------:R-:W-:Y:S06]  /*5c10*/  HMMA.16816.F32 R188, R196, R206, R188 ;  /* 0x000000cec4bc723c */ /* 0x000fec00000018bc */
[C---:B---3--:R-:W-:Y:S06]  /*5c20*/  HMMA.16816.F32 R4, R16.reuse, R14, R4 ;  /* 0x0000000e1004723c */ /* 0x048fec0000001804 */
[----:B----4-:R-:W-:Y:S01]  /*5c30*/  HMMA.16816.F32 R28, R16, R8, R28 ;  /* 0x00000008101c723c */ /* 0x010fe2000000181c */
[----:B------:R-:W-:Y:S01]  /*5c40*/  LOP3.LUT R14, R165, 0x6, RZ, 0xc0, !PT ;  /* 0x00000006a50e7812 */ /* 0x000fe200078ec0ff */
[----:B------:R-:W-:-:S04]  /*5c50*/  IMAD.U32 R15, RZ, RZ, UR4 ;  /* 0x00000004ff0f7e24 */ /* 0x000fc8000f8e00ff */
[----:B------:R-:W-:Y:S01]  /*5c60*/  HMMA.16816.F32 R184, R196, R192, R184 ;  /* 0x000000c0c4b8723c */ /* 0x000fe200000018b8 */
[----:B------:R-:W-:-:S04]  /*5c70*/  IMAD R15, R15, 0x40, R14 ;  /* 0x000000400f0f7824 */ /* 0x000fc800078e020e */
[C---:B------:R-:W-:Y:S01]  /*5c80*/  VIADD R167, R15.reuse, 0x8 ;  /* 0x000000080fa77836 */ /* 0x040fe20000000000 */
[----:B------:R-:W-:Y:S01]  /*5c90*/  HMMA.16816.F32 R180, R196, R194, R180 ;  /* 0x000000c2c4b4723c */ /* 0x000fe200000018b4 */
[----:B------:R-:W2:Y:S01]  /*5ca0*/  LDSM.16.M88.4 R192, [R231+0xf800] ;  /* 0x00f80000e7c0783b */ /* 0x000ea20000000200 */
[----:B------:R-:W-:Y:S02]  /*5cb0*/  VIADD R9, R15, 0x9 ;  /* 0x000000090f097836 */ /* 0x000fe40000000000 */
[-C--:B------:R-:W-:Y:S01]  /*5cc0*/  ISETP.GE.AND P3, PT, R167, R2.reuse, PT ;  /* 0x00000002a700720c */ /* 0x080fe20003f66270 */
[----:B------:R-:W-:Y:S01]  /*5cd0*/  VIADD R165, R15, 0x1 ;  /* 0x000000010fa57836 */ /* 0x000fe20000000000 */
[----:B------:R-:W-:Y:S01]  /*5ce0*/  HMMA.16816.F32 R20, R176, R168, R20 ;  /* 0x000000a8b014723c */ /* 0x000fe20000001814 */
[C---:B------:R-:W-:Y:S02]  /*5cf0*/  ISETP.GE.AND P2, PT, R9.reuse, R2, PT ;  /* 0x000000020900720c */ /* 0x040fe40003f46270 */
[-C--:B------:R-:W-:Y:S01]  /*5d00*/  ISETP.GE.AND P5, PT, R9, R0.reuse, PT ;  /* 0x000000000900720c */ /* 0x080fe20003fa6270 */
[----:B------:R-:W-:Y:S01]  /*5d10*/  VIADD R9, R15, 0x11 ;  /* 0x000000110f097836 */ /* 0x000fe20000000000 */
[----:B------:R-:W-:Y:S01]  /*5d20*/  ISETP.GE.AND P0, PT, R167, R0, PT ;  /* 0x00000000a700720c */ /* 0x000fe20003f06270 */
[C---:B------:R-:W-:Y:S01]  /*5d30*/  HMMA.16816.F32 R32, R16.reuse, R12, R32 ;  /* 0x0000000c1020723c */ /* 0x040fe20000001820 */
[----:B------:R-:W-:Y:S01]  /*5d40*/  FSEL R14, R5, -INF , !P2 ;  /* 0xff800000050e7808 */ /* 0x000fe20005000000 */
[----:B------:R-:W-:Y:S01]  /*5d50*/  VIADD R5, R15, 0x18 ;  /* 0x000000180f057836 */ /* 0x000fe20000000000 */
[----:B------:R-:W-:Y:S01]  /*5d60*/  FSEL R169, R7, -INF , !P5 ;  /* 0xff80000007a97808 */ /* 0x000fe20006800000 */
[----:B------:R-:W-:Y:S01]  /*5d70*/  VIADD R7, R15, 0x19 ;  /* 0x000000190f077836 */ /* 0x000fe20000000000 */
[----:B------:R-:W-:Y:S01]  /*5d80*/  ISETP.GE.AND P6, PT, R165, R2, PT ;  /* 0x00000002a500720c */ /* 0x000fe20003fc6270 */
[----:B------:R-:W-:Y:S01]  /*5d90*/  HMMA.16816.F32 R24, R16, R10, R24 ;  /* 0x0000000a1018723c */ /* 0x000fe20000001818 */
[----:B------:R-:W-:Y:S01]  /*5da0*/  VIADD R13, R15, 0x10 ;  /* 0x000000100f0d7836 */ /* 0x000fe20000000000 */
[----:B------:R-:W-:-:S02]  /*5db0*/  FSEL R12, R4, -INF , !P3 ;  /* 0xff800000040c7808 */ /* 0x000fc40005800000 */
[-C--:B------:R-:W-:Y:S02]  /*5dc0*/  ISETP.GE.AND P5, PT, R5, R2.reuse, PT ;  /* 0x000000020500720c */ /* 0x080fe40003fa6270 */
[C---:B------:R-:W-:Y:S01]  /*5dd0*/  ISETP.GE.AND P4, PT, R13.reuse, R2, PT ;  /* 0x000000020d00720c */ /* 0x040fe20003f86270 */
[----:B------:R-:W-:Y:S01]  /*5de0*/  HMMA.16816.F32 R188, R176, R170, R188 ;  /* 0x000000aab0bc723c */ /* 0x000fe200000018bc */
[----:B------:R-:W-:Y:S01]  /*5df0*/  ISETP.GE.AND P3, PT, R13, R0, PT ;  /* 0x000000000d00720c */ /* 0x000fe20003f66270 */
[----:B------:R-:W-:Y:S01]  /*5e00*/  VIADD R11, R15, 0x20 ;  /* 0x000000200f0b7836 */ /* 0x000fe20000000000 */
[----:B------:R-:W-:Y:S02]  /*5e10*/  FSEL R13, R6, -INF , !P0 ;  /* 0xff800000060d7808 */ /* 0x000fe40004000000 */
[----:B------:R-:W-:Y:S01]  /*5e20*/  ISETP.GE.AND P0, PT, R9, R2, PT ;  /* 0x000000020900720c */ /* 0x000fe20003f06270 */
[----:B-1----:R-:W-:Y:S01]  /*5e30*/  HMMA.16816.F32 R20, R16, R172, R20 ;  /* 0x000000ac1014723c */ /* 0x002fe20000001814 */
[----:B------:R-:W-:-:S02]  /*5e40*/  FSEL R167, R30, -INF , !P3 ;  /* 0xff8000001ea77808 */ /* 0x000fc40005800000 */
[----:B------:R-:W-:Y:S02]  /*5e50*/  FSEL R170, R28, -INF , !P4 ;  /* 0xff8000001caa7808 */ /* 0x000fe40006000000 */
[----:B------:R-:W-:Y:S02]  /*5e60*/  FSEL R30, R29, -INF , !P0 ;  /* 0xff8000001d1e7808 */ /* 0x000fe40004000000 */
[----:B------:R-:W-:Y:S02]  /*5e70*/  ISETP.GE.AND P4, PT, R5, R0, PT ;  /* 0x000000000500720c */ /* 0x000fe40003f86270 */
[C---:B------:R-:W-:Y:S01]  /*5e80*/  ISETP.GE.AND P3, PT, R7.reuse, R2, PT ;  /* 0x000000020700720c */ /* 0x040fe20003f66270 */
[----:B--2---:R-:W-:Y:S01]  /*5e90*/  HMMA.16816.F32 R184, R176, R192, R184 ;  /* 0x000000c0b0b8723c */ /* 0x004fe200000018b8 */
[----:B------:R-:W-:Y:S02]  /*5ea0*/  ISETP.GE.AND P0, PT, R7, R0, PT ;  /* 0x000000000700720c */ /* 0x000fe40003f06270 */
[----:B------:R-:W1:Y:S01]  /*5eb0*/  LDSM.16.M88.4 R4, [R224+0x7800] ;  /* 0x00780000e004783b */ /* 0x000e620000000200 */
[----:B------:R-:W-:Y:S01]  /*5ec0*/  FSEL R28, R24, -INF , !P5 ;  /* 0xff800000181c7808 */ /* 0x000fe20006800000 */
[----:B------:R-:W-:-:S04]  /*5ed0*/  DEPBAR.LE SB0, 0x0 ;  /* 0x000080000000791a */ /* 0x000fc80000000000 */
[----:B------:R-:W-:Y:S01]  /*5ee0*/  FSEL R24, R25, -INF , !P3 ;  /* 0xff80000019187808 */ /* 0x000fe20005800000 */
[----:B------:R-:W-:Y:S01]  /*5ef0*/  HMMA.16816.F32 R180, R176, R194, R180 ;  /* 0x000000c2b0b4723c */ /* 0x000fe200000018b4 */
[----:B------:R-:W-:Y:S01]  /*5f00*/  BAR.SYNC.DEFER_BLOCKING 0x0 ;  /* 0x0000000000007b1d */ /* 0x000fe20000010000 */
[----:B------:R-:W-:Y:S02]  /*5f10*/  ISETP.GE.AND P3, PT, R15, R2, PT ;  /* 0x000000020f00720c */ /* 0x000fe40003f66270 */
[-C--:B------:R-:W-:Y:S01]  /*5f20*/  ISETP.GE.AND P2, PT, R9, R0.reuse, PT ;  /* 0x000000000900720c */ /* 0x080fe20003f46270 */
[----:B------:R-:W-:Y:S01]  /*5f30*/  VIADD R9, R15, 0x21 ;  /* 0x000000210f097836 */ /* 0x000fe20000000000 */
[----:B------:R-:W-:Y:S01]  /*5f40*/  FSEL R32, R32, -INF , !P3 ;  /* 0xff80000020207808 */ /* 0x000fe20005800000 */
[----:B------:R-:W-:Y:S01]  /*5f50*/  HMMA.16816.F32 R188, R16, R174, R188 ;  /* 0x000000ae10bc723c */ /* 0x000fe200000018bc */
[----:B------:R-:W-:Y:S02]  /*5f60*/  ISETP.GE.AND P1, PT, R165, R0, PT ;  /* 0x00000000a500720c */ /* 0x000fe40003f26270 */
[----:B------:R-:W-:-:S02]  /*5f70*/  FSEL R165, R31, -INF , !P2 ;  /* 0xff8000001fa57808 */ /* 0x000fc40005000000 */
[----:B------:R-:W-:Y:S02]  /*5f80*/  FSEL R172, R33, -INF , !P6 ;  /* 0xff80000021ac7808 */ /* 0x000fe40007000000 */
[C---:B------:R-:W-:Y:S02]  /*5f90*/  ISETP.GE.AND P6, PT, R11.reuse, R2, PT ;  /* 0x000000020b00720c */ /* 0x040fe40003fc6270 */
[----:B------:R-:W-:Y:S02]  /*5fa0*/  ISETP.GE.AND P2, PT, R11, R0, PT ;  /* 0x000000000b00720c */ /* 0x000fe40003f46270 */
[----:B------:R-:W-:Y:S02]  /*5fb0*/  FSEL R31, R26, -INF , !P4 ;  /* 0xff8000001a1f7808 */ /* 0x000fe40006000000 */
[----:B------:R-:W-:Y:S02]  /*5fc0*/  FMNMX.FTZ R11, R164, R32, !PT ;  /* 0x00000020a40b7209 */ /* 0x000fe40007810000 */
[----:B------:R-:W-:-:S02]  /*5fd0*/  ISETP.GE.AND P5, PT, R9, R2, PT ;  /* 0x000000020900720c */ /* 0x000fc40003fa6270 */
[----:B------:R-:W-:Y:S01]  /*5fe0*/  ISETP.GE.AND P4, PT, R9, R0, PT ;  /* 0x000000000900720c */ /* 0x000fe20003f86270 */
[----:B------:R-:W-:Y:S01]  /*5ff0*/  VIADD R9, R15, 0x28 ;  /* 0x000000280f097836 */ /* 0x000fe20000000000 */
[----:B------:R-:W-:Y:S02]  /*6000*/  FMNMX.FTZ R11, R172, R11, !PT ;  /* 0x0000000bac0b7209 */ /* 0x000fe40007810000 */
[----:B------:R-:W-:Y:S02]  /*6010*/  FSEL R29, R27, -INF , !P0 ;  /* 0xff8000001b1d7808 */ /* 0x000fe40004000000 */
[C---:B------:R-:W-:Y:S02]  /*6020*/  ISETP.GE.AND P0, PT, R9.reuse, R2, PT ;  /* 0x000000020900720c */ /* 0x040fe40003f06270 */
[----:B------:R-:W-:Y:S01]  /*6030*/  ISETP.GE.AND P3, PT, R9, R0, PT ;  /* 0x000000000900720c */ /* 0x000fe20003f66270 */
[----:B------:R-:W-:Y:S01]  /*6040*/  VIADD R9, R15, 0x29 ;  /* 0x000000290f097836 */ /* 0x000fe20000000000 */
[----:B------:R-:W-:-:S02]  /*6050*/  FMNMX.FTZ R11, R12, R11, !PT ;  /* 0x0000000b0c0b7209 */ /* 0x000fc40007810000 */
[----:B------:R-:W-:Y:S01]  /*6060*/  FSEL R199, R23, -INF , !P4 ;  /* 0xff80000017c77808 */ /* 0x000fe20006000000 */
[C---:B------:R-:W-:Y:S01]  /*6070*/  VIADD R23, R15.reuse, 0x31 ;  /* 0x000000310f177836 */ /* 0x040fe20000000000 */
[----:B------:R-:W-:Y:S02]  /*6080*/  FSEL R168, R20, -INF , !P6 ;  /* 0xff80000014a87808 */ /* 0x000fe40007000000 */
[----:B------:R-:W-:Y:S02]  /*6090*/  FSEL R201, R22, -INF , !P2 ;  /* 0xff80000016c97808 */ /* 0x000fe40005000000 */
[----:B------:R-:W-:Y:S02]  /*60a0*/  ISETP.GE.AND P4, PT, R15, R0, PT ;  /* 0x000000000f00720c */ /* 0x000fe40003f86270 */
[----:B------:R-:W-:Y:S02]  /*60b0*/  FMNMX.FTZ R25, R14, R11, !PT ;  /* 0x0000000b0e197209 */ /* 0x000fe40007810000 */
[----:B------:R-:W-:-:S02]  /*60c0*/  ISETP.GE.AND P6, PT, R9, R2, PT ;  /* 0x000000020900720c */ /* 0x000fc40003fc6270 */
[----:B------:R-:W-:Y:S01]  /*60d0*/  ISETP.GE.AND P2, PT, R9, R0, PT ;  /* 0x000000000900720c */ /* 0x000fe20003f46270 */
[----:B------:R-:W-:Y:S01]  /*60e0*/  VIADD R9, R15, 0x30 ;  /* 0x000000300f097836 */ /* 0x000fe20000000000 */
[----:B------:R-:W-:Y:S02]  /*60f0*/  FSEL R166, R21, -INF , !P5 ;  /* 0xff80000015a67808 */ /* 0x000fe40006800000 */
[----:B------:R-:W-:Y:S02]  /*6100*/  FSEL R21, R34, -INF , !P4 ;  /* 0xff80000022157808 */ /* 0x000fe40006000000 */
[----:B------:R-:W-:Y:S02]  /*6110*/  FMNMX.FTZ R25, R170, R25, !PT ;  /* 0x00000019aa197209 */ /* 0x000fe40007810000 */
[----:B------:R-:W-:Y:S02]  /*6120*/  FSEL R35, R35, -INF , !P1 ;  /* 0xff80000023237808 */ /* 0x000fe40004800000 */
[----:B------:R-:W-:-:S02]  /*6130*/  ISETP.GE.AND P5, PT, R9, R2, PT ;  /* 0x000000020900720c */ /* 0x000fc40003fa6270 */
[----:B------:R-:W-:Y:S02]  /*6140*/  ISETP.GE.AND P1, PT, R9, R0, PT ;  /* 0x000000000900720c */ /* 0x000fe40003f26270 */
[C---:B-1----:R-:W-:Y:S01]  /*6150*/  HMMA.16816.F32 R8, R16.reuse, R4, R184 ;  /* 0x000000041008723c */ /* 0x042fe200000018b8 */
[----:B------:R-:W-:Y:S02]  /*6160*/  FMNMX.FTZ R20, R3, R21, !PT ;  /* 0x0000001503147209 */ /* 0x000fe40007810000 */
[----:B------:R-:W-:Y:S02]  /*6170*/  FMNMX.FTZ R25, R30, R25, !PT ;  /* 0x000000191e197209 */ /* 0x000fe40007810000 */
[----:B------:R-:W-:Y:S01]  /*6180*/  FMNMX.FTZ R20, R35, R20, !PT ;  /* 0x0000001423147209 */ /* 0x000fe20007810000 */
[----:B------:R-:W-:Y:S01]  /*6190*/  HMMA.16816.F32 R4, R16, R6, R180 ;  /* 0x000000061004723c */ /* 0x000fe200000018b4 */
[----:B------:R-:W-:Y:S02]  /*61a0*/  FMNMX.FTZ R25, R28, R25, !PT ;  /* 0x000000191c197209 */ /* 0x000fe40007810000 */
[----:B------:R-:W-:-:S02]  /*61b0*/  FMNMX.FTZ R20, R13, R20, !PT ;  /* 0x000000140d147209 */ /* 0x000fc40007810000 */
[----:B------:R-:W-:Y:S02]  /*61c0*/  FMNMX.FTZ R25, R24, R25, !PT ;  /* 0x0000001918197209 */ /* 0x000fe40007810000 */
[----:B------:R-:W-:Y:S01]  /*61d0*/  FMNMX.FTZ R20, R169, R20, !PT ;  /* 0x00000014a9147209 */ /* 0x000fe20007810000 */
[C---:B------:R-:W-:Y:S01]  /*61e0*/  VIADD R17, R15.reuse, 0x38 ;  /* 0x000000380f117836 */ /* 0x040fe20000000000 */
[----:B------:R-:W-:Y:S01]  /*61f0*/  FMNMX.FTZ R25, R168, R25, !PT ;  /* 0x00000019a8197209 */ /* 0x000fe20007810000 */
[----:B------:R-:W-:Y:S01]  /*6200*/  VIADD R15, R15, 0x39 ;  /* 0x000000390f0f7836 */ /* 0x000fe20000000000 */
[----:B------:R-:W-:Y:S02]  /*6210*/  FSEL R202, R188, -INF , !P0 ;  /* 0xff800000bcca7808 */ /* 0x000fe40004000000 */
[----:B------:R-:W-:Y:S02]  /*6220*/  FMNMX.FTZ R20, R167, R20, !PT ;  /* 0x00000014a7147209 */ /* 0x000fe40007810000 */
[----:B------:R-:W-:-:S02]  /*6230*/  FMNMX.FTZ R25, R166, R25, !PT ;  /* 0x00000019a6197209 */ /* 0x000fc40007810000 */
[----:B------:R-:W-:Y:S02]  /*6240*/  FSEL R200, R189, -INF , !P6 ;  /* 0xff800000bdc87808 */ /* 0x000fe40007000000 */
[----:B------:R-:W-:Y:S02]  /*6250*/  FMNMX.FTZ R20, R165, R20, !PT ;  /* 0x00000014a5147209 */ /* 0x000fe40007810000 */
[----:B------:R-:W-:Y:S02]  /*6260*/  FMNMX.FTZ R25, R202, R25, !PT ;  /* 0x00000019ca197209 */ /* 0x000fe40007810000 */
[----:B------:R-:W-:Y:S02]  /*6270*/  FSEL R205, R190, -INF , !P3 ;  /* 0xff800000becd7808 */ /* 0x000fe40005800000 */
[-C--:B------:R-:W-:Y:S02]  /*6280*/  ISETP.GE.AND P4, PT, R23, R2.reuse, PT ;  /* 0x000000021700720c */ /* 0x080fe40003f86270 */
[----:B------:R-:W-:-:S02]  /*6290*/  ISETP.GE.AND P3, PT, R17, R2, PT ;  /* 0x000000021100720c */ /* 0x000fc40003f66270 */
[----:B------:R-:W-:Y:S02]  /*62a0*/  ISETP.GE.AND P6, PT, R15, R2, PT ;  /* 0x000000020f00720c */ /* 0x000fe40003fc6270 */
[----:B------:R-:W-:Y:S02]  /*62b0*/  FSEL R190, R8, -INF , !P5 ;  /* 0xff80000008be7808 */ /* 0x000fe40006800000 */
[----:B------:R-:W-:Y:S02]  /*62c0*/  FMNMX.FTZ R2, R31, R20, !PT ;  /* 0x000000141f027209 */ /* 0x000fe40007810000 */
[----:B------:R-:W-:Y:S02]  /*62d0*/  FMNMX.FTZ R25, R200, R25, !PT ;  /* 0x00000019c8197209 */ /* 0x000fe40007810000 */
[----:B------:R-:W-:Y:S02]  /*62e0*/  FSEL R203, R191, -INF , !P2 ;  /* 0xff800000bfcb7808 */ /* 0x000fe40005000000 */
[----:B------:R-:W-:-:S02]  /*62f0*/  PLOP3.LUT P2, PT, PT, PT, UP0, 0x80, 0x0 ;  /* 0x000000000000781c */ /* 0x000fc40003f4f008 */
[----:B------:R-:W-:Y:S02]  /*6300*/  FSEL R188, R9, -INF , !P4 ;  /* 0xff80000009bc7808 */ /* 0x000fe40006000000 */
[----:B------:R-:W-:Y:S02]  /*6310*/  FMNMX.FTZ R2, R29, R2, !PT ;  /* 0x000000021d027209 */ /* 0x000fe40007810000 */
[----:B------:R-:W-:Y:S02]  /*6320*/  FMNMX.FTZ R9, R190, R25, !PT ;  /* 0x00000019be097209 */ /* 0x000fe40007810000 */
[----:B------:R-:W-:Y:S02]  /*6330*/  FSEL R186, R4, -INF , !P3 ;  /* 0xff80000004ba7808 */ /* 0x000fe40005800000 */
[----:B------:R-:W-:Y:S02]  /*6340*/  FMNMX.FTZ R2, R201, R2, !PT ;  /* 0x00000002c9027209 */ /* 0x000fe40007810000 */
[----:B------:R-:W-:-:S02]  /*6350*/  FMNMX.FTZ R9, R188, R9, !PT ;  /* 0x00000009bc097209 */ /* 0x000fc40007810000 */
[----:B------:R-:W-:Y:S02]  /*6360*/  FSEL R184, R5, -INF , !P6 ;  /* 0xff80000005b87808 */ /* 0x000fe40007000000 */
[----:B------:R-:W-:Y:S02]  /*6370*/  FMNMX.FTZ R4, R199, R2, !PT ;  /* 0x00000002c7047209 */ /* 0x000fe40007810000 */
[----:B------:R-:W-:Y:S02]  /*6380*/  FMNMX.FTZ R5, R186, R9, !PT ;  /* 0x00000009ba057209 */ /* 0x000fe40007810000 */
[----:B------:R-:W-:Y:S02]  /*6390*/  ISETP.GE.AND P0, PT, R23, R0, PT ;  /* 0x000000001700720c */ /* 0x000fe40003f06270 */
[----:B------:R-:W-:Y:S02]  /*63a0*/  FSEL R187, R10, -INF , !P1 ;  /* 0xff8000000abb7808 */ /* 0x000fe40004800000 */
[----:B------:R-:W-:-:S02]  /*63b0*/  FMNMX.FTZ R4, R205, R4, !PT ;  /* 0x00000004cd047209 */ /* 0x000fc40007810000 */
[----:B------:R-:W-:Y:S01]  /*63c0*/  FMNMX.FTZ R5, R184, R5, !PT ;  /* 0x00000005b8057209 */ /* 0x000fe20007810000 */
[----:B------:R-:W-:Y:S06]  /*63d0*/  @!P2 BRA `(.L_x_7) ;  /* 0x0000000000a8a947 */ /* 0x000fec0003800000 */
[----:B------:R-:W-:Y:S02]  /*63e0*/  UIADD3 UR7, UR16, -0x3, URZ ;  /* 0xfffffffd10077890 */ /* 0x000fe4000fffe03f */
[----:B------:R-:W-:Y:S02]  /*63f0*/  USHF.L.U32 UR15, UR10, 0x5, URZ ;  /* 0x000000050a0f7899 */ /* 0x000fe4000800063f */
[----:B------:R-:W-:Y:S02]  /*6400*/  USHF.R.S32.HI UR6, URZ, 0x1f, UR7 ;  /* 0x0000001f3f067899 */ /* 0x000fe40008011407 */
[----:B------:R-:W-:Y:S02]  /*6410*/  UIMAD.WIDE.U32 UR20, UR7, UR10, URZ ;  /* 0x0000000a071472a5 */ /* 0x000fe4000f8e003f */
[----:B------:R-:W-:-:S04]  /*6420*/  UIMAD UR6, UR6, UR10, URZ ;  /* 0x0000000a060672a4 */ /* 0x000fc8000f8e023f */
[----:B------:R-:W-:Y:S01]  /*6430*/  UIMAD UR6, UR7, UR11, UR6 ;  /* 0x0000000b070672a4 */ /* 0x000fe2000f8e0206 */
[----:B------:R-:W-:Y:S02]  /*6440*/  IMAD.U32 R18, RZ, RZ, UR20 ;  /* 0x00000014ff127e24 */ /* 0x000fe4000f8e00ff */
[----:B------:R-:W-:Y:S01]  /*6450*/  IMAD.U32 R19, RZ, RZ, UR21 ;  /* 0x00000015ff137e24 */ /* 0x000fe2000f8e00ff */
[----:B------:R-:W-:Y:S02]  /*6460*/  UIADD3 UR6, UR21, UR6, URZ ;  /* 0x0000000615067290 */ /* 0x000fe4000fffe03f */
        /* <DEDUP_REMOVED lines=33> */
.L_x_7:
[----:B------:R-:W-:Y:S01]  /*6680*/  FMNMX.FTZ R4, R203, R4, !PT ;  /* 0x00000004cb047209 */ /* 0x000fe20007810000 */
[----:B------:R-:W2:Y:S01]  /*6690*/  SHFL.BFLY PT, R2, R5, 0x2, 0x1f ;  /* 0x0c401f0005027f89 */ /* 0x000ea200000e0000 */
[----:B------:R-:W-:Y:S01]  /*66a0*/  ISETP.GE.AND P1, PT, R17, R0, PT ;  /* 0x000000001100720c */ /* 0x000fe20003f26270 */
[----:B------:R-:W-:Y:S01]  /*66b0*/  UISETP.GE.AND UP0, UPT, UR16, 0x3, UPT ;  /* 0x000000031000788c */ /* 0x000fe2000bf06270 */
[----:B------:R-:W-:Y:S01]  /*66c0*/  FSEL R185, R11, -INF , !P0 ;  /* 0xff8000000bb97808 */ /* 0x000fe20004000000 */
[----:B-1----:R-:W-:Y:S01]  /*66d0*/  LDSM.16.MT88.4 R16, [R230+0x10000] ;  /* 0x01000000e610783b */ /* 0x002fe20000004200 */
[----:B------:R-:W-:Y:S02]  /*66e0*/  FMNMX.FTZ R4, R187, R4, !PT ;  /* 0x00000004bb047209 */ /* 0x000fe40007810000 */
[----:B------:R-:W-:Y:S02]  /*66f0*/  ISETP.GE.AND P0, PT, R15, R0, PT ;  /* 0x000000000f00720c */ /* 0x000fe40003f06270 */
[----:B------:R-:W-:-:S02]  /*6700*/  FSEL R183, R6, -INF , !P1 ;  /* 0xff80000006b77808 */ /* 0x000fc40004800000 */
[----:B------:R-:W-:Y:S02]  /*6710*/  FMNMX.FTZ R4, R185, R4, !PT ;  /* 0x00000004b9047209 */ /* 0x000fe40007810000 */
[----:B------:R-:W-:Y:S01]  /*6720*/  FSEL R181, R7, -INF , !P0 ;  /* 0xff80000007b57808 */ /* 0x000fe20004000000 */
[----:B------:R-:W-:Y:S01]  /*6730*/  @UP0 UIADD3 UR16, UR16, -0x3, URZ ;  /* 0xfffffffd10100890 */ /* 0x000fe2000fffe03f */
[----:B------:R-:W-:-:S04]  /*6740*/  FMNMX.FTZ R4, R183, R4, !PT ;  /* 0x00000004b7047209 */ /* 0x000fc80007810000 */
[----:B------:R-:W-:-:S05]  /*6750*/  FMNMX.FTZ R9, R181, R4, !PT ;  /* 0x00000004b5097209 */ /* 0x000fca0007810000 */
[----:B------:R-:W1:Y:S01]  /*6760*/  SHFL.BFLY PT, R0, R9, 0x2, 0x1f ;  /* 0x0c401f0009007f89 */ /* 0x000e6200000e0000 */
[----:B--2---:R-:W-:-:S05]  /*6770*/  FMNMX.FTZ R7, R5, R2, !PT ;  /* 0x0000000205077209 */ /* 0x004fca0007810000 */
[----:B------:R-:W2:Y:S01]  /*6780*/  SHFL.BFLY PT, R2, R7, 0x1, 0x1f ;  /* 0x0c201f0007027f89 */ /* 0x000ea200000e0000 */
[----:B-1----:R-:W-:-:S03]  /*6790*/  FMNMX.FTZ R5, R9, R0, !PT ;  /* 0x0000000009057209 */ /* 0x002fc60007810000 */
[----:B------:R-:W-:Y:S04]  /*67a0*/  LDSM.16.MT88.4 R8, [R229+0x10000] ;  /* 0x01000000e508783b */ /* 0x000fe80000004200 */
[----:B------:R-:W1:Y:S01]  /*67b0*/  SHFL.BFLY PT, R0, R5, 0x1, 0x1f ;  /* 0x0c201f0005007f89 */ /* 0x000e6200000e0000 */
[----:B--2---:R-:W-:-:S04]  /*67c0*/  FMNMX.FTZ R2, R7, R2, !PT ;  /* 0x0000000207027209 */ /* 0x004fc80007810000 */
[C---:B------:R-:W-:Y:S01]  /*67d0*/  FSETP.NEU.FTZ.AND P1, PT, R2.reuse, -INF , PT ;  /* 0xff8000000200780b */ /* 0x040fe20003f3d000 */
[----:B------:R-:W-:-:S05]  /*67e0*/  FMUL.FTZ R189, R2, UR17 ;  /* 0x0000001102bd7c20 */ /* 0x000fca0008410000 */
[----:B------:R-:W-:-:S05]  /*67f0*/  FSEL R189, R189, RZ, P1 ;  /* 0x000000ffbdbd7208 */ /* 0x000fca0000800000 */
[--C-:B------:R-:W-:Y:S01]  /*6800*/  FFMA.FTZ R177, R172, UR17, -R189.reuse ;  /* 0x00000011acb17c23 */ /* 0x100fe200080108bd */
[--C-:B------:R-:W-:Y:S01]  /*6810*/  FFMA.FTZ R178, R32, UR17, -R189.reuse ;  /* 0x0000001120b27c23 */ /* 0x100fe200080108bd */
[--C-:B------:R-:W-:Y:S01]  /*6820*/  FFMA.FTZ R176, R12, UR17, -R189.reuse ;  /* 0x000000110cb07c23 */ /* 0x100fe200080108bd */
[--C-:B------:R-:W-:Y:S01]  /*6830*/  FFMA.FTZ R175, R14, UR17, -R189.reuse ;  /* 0x000000110eaf7c23 */ /* 0x100fe200080108bd */
[--C-:B------:R-:W-:Y:S01]  /*6840*/  FFMA.FTZ R194, R24, UR17, -R189.reuse ;  /* 0x0000001118c27c23 */ /* 0x100fe200080108bd */
[--C-:B------:R-:W-:Y:S01]  /*6850*/  FFMA.FTZ R191, R170, UR17, -R189.reuse ;  /* 0x00000011aabf7c23 */ /* 0x100fe200080108bd */
[----:B------:R-:W-:Y:S01]  /*6860*/  MUFU.EX2 R177, R177 ;  /* 0x000000b100b17308 */ /* 0x000fe20000000800 */
[----:B------:R-:W-:Y:S01]  /*6870*/  LDSM.16.MT88.4 R24, [R228+0x16000] ;  /* 0x01600000e418783b */ /* 0x000fe20000004200 */
[----:B-1----:R-:W-:Y:S01]  /*6880*/  FMNMX.FTZ R0, R5, R0, !PT ;  /* 0x0000000005007209 */ /* 0x002fe20007810000 */
[--C-:B------:R-:W-:Y:S01]  /*6890*/  FFMA.FTZ R192, R30, UR17, -R189.reuse ;  /* 0x000000111ec07c23 */ /* 0x100fe200080108bd */
[----:B------:R-:W-:Y:S01]  /*68a0*/  FSEL R5, R2, RZ, P1 ;  /* 0x000000ff02057208 */ /* 0x000fe20000800000 */
[----:B------:R-:W-:Y:S01]  /*68b0*/  FFMA.FTZ R193, R28, UR17, -R189 ;  /* 0x000000111cc17c23 */ /* 0x000fe200080108bd */
[C---:B------:R-:W-:Y:S01]  /*68c0*/  FSETP.NEU.FTZ.AND P0, PT, R0.reuse, -INF , PT ;  /* 0xff8000000000780b */ /* 0x040fe20003f1d000 */
[----:B------:R-:W-:Y:S01]  /*68d0*/  FMUL.FTZ R182, R0, UR17 ;  /* 0x0000001100b67c20 */ /* 0x000fe20008410000 */
[----:B------:R-:W1:Y:S01]  /*68e0*/  MUFU.EX2 R178, R178 ;  /* 0x000000b200b27308 */ /* 0x000e620000000800 */
[----:B------:R-:W-:Y:S01]  /*68f0*/  FADD.FTZ R4, R164, -R5 ;  /* 0x80000005a4047221 */ /* 0x000fe20000010000 */
[----:B------:R-:W-:Y:S01]  /*6900*/  FSEL R6, R0, RZ, P0 ;  /* 0x000000ff00067208 */ /* 0x000fe20000000000 */
[--C-:B------:R-:W-:Y:S01]  /*6910*/  FFMA.FTZ R204, R168, UR17, -R189.reuse ;  /* 0x00000011a8cc7c23 */ /* 0x100fe200080108bd */
[----:B------:R-:W-:Y:S01]  /*6920*/  FSEL R182, R182, RZ, P0 ;  /* 0x000000ffb6b67208 */ /* 0x000fe20000000000 */
[----:B------:R-:W-:Y:S01]  /*6930*/  FMUL.FTZ R180, R4, UR17 ;  /* 0x0000001104b47c20 */ /* 0x000fe20008410000 */
[--C-:B------:R-:W-:Y:S01]  /*6940*/  FFMA.FTZ R211, R200, UR17, -R189.reuse ;  /* 0x00000011c8d37c23 */ /* 0x100fe200080108bd */
[----:B------:R-:W-:Y:S01]  /*6950*/  FADD.FTZ R6, R3, -R6 ;  /* 0x8000000603067221 */ /* 0x000fe20000010000 */
[----:B------:R-:W-:Y:S01]  /*6960*/  MUFU.EX2 R176, R176 ;  /* 0x000000b000b07308 */ /* 0x000fe20000000800 */
[--C-:B------:R-:W-:Y:S01]  /*6970*/  FFMA.FTZ R174, R21, UR17, -R182.reuse ;  /* 0x0000001115ae7c23 */ /* 0x100fe200080108b6 */
[--C-:B------:R-:W-:Y:S01]  /*6980*/  FFMA.FTZ R173, R35, UR17, -R182.reuse ;  /* 0x0000001123ad7c23 */ /* 0x100fe200080108b6 */
[----:B------:R-:W2:Y:S01]  /*6990*/  LDSM.16.MT88.4 R20, [R232+0x10000] ;  /* 0x01000000e814783b */ /* 0x000ea20000004200 */
[--C-:B------:R-:W-:Y:S01]  /*69a0*/  FFMA.FTZ R172, R13, UR17, -R182.reuse ;  /* 0x000000110dac7c23 */ /* 0x100fe200080108b6 */
[--C-:B------:R-:W-:Y:S01]  /*69b0*/  FFMA.FTZ R179, R169, UR17, -R182.reuse ;  /* 0x00000011a9b37c23 */ /* 0x100fe200080108b6 */
[----:B------:R-:W-:Y:S01]  /*69c0*/  FMUL.FTZ R3, R6, UR17 ;  /* 0x0000001106037c20 */ /* 0x000fe20008410000 */
[----:B------:R-:W3:Y:S01]  /*69d0*/  LDSM.16.MT88.4 R12, [R228+0x10000] ;  /* 0x01000000e40c783b */ /* 0x000ee20000004200 */
[----:B------:R-:W4:Y:S01]  /*69e0*/  MUFU.EX2 R175, R175 ;  /* 0x000000af00af7308 */ /* 0x000f220000000800 */
[----:B-1----:R-:W-:Y:S01]  /*69f0*/  F2FP.F16.F32.PACK_AB R4, R177, R178 ;  /* 0x000000b2b104723e */ /* 0x002fe200000000ff */
[--C-:B------:R-:W-:Y:S01]  /*6a00*/  FFMA.FTZ R195, R167, UR17, -R182.reuse ;  /* 0x00000011a7c37c23 */ /* 0x100fe200080108b6 */
[--C-:B------:R-:W-:Y:S01]  /*6a10*/  FFMA.FTZ R196, R165, UR17, -R182.reuse ;  /* 0x00000011a5c47c23 */ /* 0x100fe200080108b6 */
[--C-:B------:R-:W-:Y:S01]  /*6a20*/  FFMA.FTZ R197, R31, UR17, -R182.reuse ;  /* 0x000000111fc57c23 */ /* 0x100fe200080108b6 */
[--C-:B------:R-:W-:Y:S01]  /*6a30*/  FFMA.FTZ R198, R29, UR17, -R182.reuse ;  /* 0x000000111dc67c23 */ /* 0x100fe200080108b6 */
[----:B------:R-:W-:Y:S01]  /*6a40*/  LDSM.16.MT88.4 R168, [R232+0x16800] ;  /* 0x01680000e8a8783b */ /* 0x000fe20000004200 */
[--C-:B------:R-:W-:Y:S01]  /*6a50*/  FFMA.FTZ R207, R166, UR17, -R189.reuse ;  /* 0x00000011a6cf7c23 */ /* 0x100fe200080108bd */
[----:B------:R-:W-:Y:S01]  /*6a60*/  MUFU.EX2 R174, R174 ;  /* 0x000000ae00ae7308 */ /* 0x000fe20000000800 */
[--C-:B------:R-:W-:Y:S01]  /*6a70*/  FFMA.FTZ R202, R202, UR17, -R189.reuse ;  /* 0x00000011caca7c23 */ /* 0x100fe200080108bd */
[----:B------:R-:W-:Y:S01]  /*6a80*/  LDSM.16.MT88.4 R32, [R232+0x12800] ;  /* 0x01280000e820783b */ /* 0x000fe20000004200 */
[--C-:B------:R-:W-:Y:S01]  /*6a90*/  FFMA.FTZ R200, R201, UR17, -R182.reuse ;  /* 0x00000011c9c87c23 */ /* 0x100fe200080108b6 */
[--C-:B------:R-:W-:Y:S01]  /*6aa0*/  FFMA.FTZ R199, R199, UR17, -R182.reuse ;  /* 0x00000011c7c77c23 */ /* 0x100fe200080108b6 */
[--C-:B------:R-:W-:Y:S01]  /*6ab0*/  FFMA.FTZ R205, R205, UR17, -R182.reuse ;  /* 0x00000011cdcd7c23 */ /* 0x100fe200080108b6 */
[----:B------:R-:W-:Y:S01]  /*6ac0*/  LDSM.16.MT88.4 R28, [R230+0x12800] ;  /* 0x01280000e61c783b */ /* 0x000fe20000004200 */
[----:B------:R-:W-:Y:S01]  /*6ad0*/  FFMA.FTZ R186, R186, UR17, -R189 ;  /* 0x00000011baba7c23 */ /* 0x000fe200080108bd */
[----:B------:R-:W1:Y:S01]  /*6ae0*/  MUFU.EX2 R173, R173 ;  /* 0x000000ad00ad7308 */ /* 0x000e620000000800 */
[----:B----4-:R-:W-:Y:S01]  /*6af0*/  F2FP.F16.F32.PACK_AB R6, R175, R176 ;  /* 0x000000b0af06723e */ /* 0x010fe200000000ff */
[----:B------:R-:W-:Y:S01]  /*6b00*/  LDSM.16.MT88.4 R164, [R230+0x16800] ;  /* 0x01680000e6a4783b */ /* 0x000fe20000004200 */
[--C-:B------:R-:W-:Y:S01]  /*6b10*/  FFMA.FTZ R185, R185, UR17, -R182.reuse ;  /* 0x00000011b9b97c23 */ /* 0x100fe200080108b6 */
[----:B------:R-:W-:Y:S01]  /*6b20*/  FFMA.FTZ R183, R183, UR17, -R182 ;  /* 0x00000011b7b77c23 */ /* 0x000fe200080108b6 */
[----:B------:R-:W-:-:S03]  /*6b30*/  PLOP3.LUT P0, PT, PT, PT, UP0, 0x80, 0x0 ;  /* 0x000000000000781c */ /* 0x000fc60003f0f008 */
[----:B------:R-:W-:Y:S08]  /*6b40*/  MUFU.EX2 R172, R172 ;  /* 0x000000ac00ac7308 */ /* 0x000ff00000000800 */
[----:B------:R-:W4:Y:S01]  /*6b50*/  MUFU.EX2 R179, R179 ;  /* 0x000000b300b37308 */ /* 0x000f220000000800 */
[----:B-1----:R-:W-:-:S07]  /*6b60*/  F2FP.F16.F32.PACK_AB R5, R173, R174 ;  /* 0x000000aead05723e */ /* 0x002fce00000000ff */
[----:B------:R-:W1:Y:S08]  /*6b70*/  MUFU.EX2 R180, R180 ;  /* 0x000000b400b47308 */ /* 0x000e700000000800 */
[----:B------:R-:W5:Y:S01]  /*6b80*/  MUFU.EX2 R3, R3 ;  /* 0x0000000300037308 */ /* 0x000f620000000800 */
[----:B----4-:R-:W-:-:S07]  /*6b90*/  F2FP.F16.F32.PACK_AB R7, R179, R172 ;  /* 0x000000acb307723e */ /* 0x010fce00000000ff */
[----:B------:R-:W-:Y:S01]  /*6ba0*/  MUFU.EX2 R191, R191 ;  /* 0x000000bf00bf7308 */ /* 0x000fe20000000800 */
[-C--:B-1----:R-:W-:Y:S01]  /*6bb0*/  FMUL.FTZ R160, R160, R180.reuse ;  /* 0x000000b4a0a07220 */ /* 0x082fe20000410000 */
[-C--:B------:R-:W-:Y:S01]  /*6bc0*/  FMUL.FTZ R161, R161, R180.reuse ;  /* 0x000000b4a1a17220 */ /* 0x080fe20000410000 */
[-C--:B------:R-:W-:Y:S01]  /*6bd0*/  FMUL.FTZ R156, R156, R180.reuse ;  /* 0x000000b49c9c7220 */ /* 0x080fe20000410000 */
[-C--:B------:R-:W-:Y:S01]  /*6be0*/  FMUL.FTZ R157, R157, R180.reuse ;  /* 0x000000b49d9d7220 */ /* 0x080fe20000410000 */
[-C--:B------:R-:W-:Y:S01]  /*6bf0*/  FMUL.FTZ R36, R36, R180.reuse ;  /* 0x000000b424247220 */ /* 0x080fe20000410000 */
[-C--:B------:R-:W-:Y:S01]  /*6c00*/  FMUL.FTZ R37, R37, R180.reuse ;  /* 0x000000b425257220 */ /* 0x080fe20000410000 */
[-C--:B------:R-:W-:Y:S01]  /*6c10*/  FMUL.FTZ R40, R40, R180.reuse ;  /* 0x000000b428287220 */ /* 0x080fe20000410000 */
[-C--:B------:R-:W-:Y:S01]  /*6c20*/  FMUL.FTZ R41, R41, R180.reuse ;  /* 0x000000b429297220 */ /* 0x080fe20000410000 */
[-C--:B-----5:R-:W-:Y:S01]  /*6c30*/  FMUL.FTZ R162, R162, R3.reuse ;  /* 0x00000003a2a27220 */ /* 0x0a0fe20000410000 */
[-C--:B------:R-:W-:Y:S01]  /*6c40*/  FMUL.FTZ R163, R163, R3.reuse ;  /* 0x00000003a3a37220 */ /* 0x080fe20000410000 */
[-C--:B------:R-:W-:Y:S01]  /*6c50*/  FMUL.FTZ R158, R158, R3.reuse ;  /* 0x000000039e9e7220 */ /* 0x080fe20000410000 */
[-C--:B------:R-:W-:Y:S01]  /*6c60*/  FMUL.FTZ R159, R159, R3.reuse ;  /* 0x000000039f9f7220 */ /* 0x080fe20000410000 */
[-C--:B------:R-:W-:Y:S01]  /*6c70*/  FMUL.FTZ R38, R38, R3.reuse ;  /* 0x0000000326267220 */ /* 0x080fe20000410000 */
[-C--:B------:R-:W-:Y:S01]  /*6c80*/  FMUL.FTZ R39, R39, R3.reuse ;  /* 0x0000000327277220 */ /* 0x080fe20000410000 */
[-C--:B------:R-:W-:Y:S01]  /*6c90*/  FMUL.FTZ R42, R42, R3.reuse ;  /* 0x000000032a2a7220 */ /* 0x080fe20000410000 */
[-C--:B------:R-:W-:Y:S01]  /*6ca0*/  FMUL.FTZ R43, R43, R3.reuse ;  /* 0x000000032b2b7220 */ /* 0x080fe20000410000 */
[C---:B--2---:R-:W-:Y:S01]  /*6cb0*/  HMMA.16816.F32 R160, R4.reuse, R20, R160 ;  /* 0x0000001404a0723c */ /* 0x044fe200000018a0 */
[-C--:B------:R-:W-:Y:S01]  /*6cc0*/  FMUL.FTZ R44, R44, R180.reuse ;  /* 0x000000b42c2c7220 */ /* 0x080fe20000410000 */
[-C--:B------:R-:W-:Y:S01]  /*6cd0*/  FMUL.FTZ R45, R45, R180.reuse ;  /* 0x000000b42d2d7220 */ /* 0x080fe20000410000 */
[-C--:B------:R-:W-:Y:S01]  /*6ce0*/  FMUL.FTZ R46, R46, R3.reuse ;  /* 0x000000032e2e7220 */ /* 0x080fe20000410000 */
[-C--:B------:R-:W-:Y:S01]  /*6cf0*/  FMUL.FTZ R47, R47, R3.reuse ;  /* 0x000000032f2f7220 */ /* 0x080fe20000410000 */
[-C--:B------:R-:W-:Y:S01]  /*6d00*/  FMUL.FTZ R48, R48, R180.reuse ;  /* 0x000000b430307220 */ /* 0x080fe20000410000 */
[C---:B------:R-:W-:Y:S01]  /*6d10*/  HMMA.16816.F32 R156, R4.reuse, R22, R156 ;  /* 0x00000016049c723c */ /* 0x040fe2000000189c */
[----:B------:R-:W1:Y:S01]  /*6d20*/  LDSM.16.MT88.4 R20, [R232+0x12000] ;  /* 0x01200000e814783b */ /* 0x000e620000004200 */
[-C--:B------:R-:W-:Y:S01]  /*6d30*/  FMUL.FTZ R49, R49, R180.reuse ;  /* 0x000000b431317220 */ /* 0x080fe20000410000 */
[-C--:B------:R-:W-:Y:S01]  /*6d40*/  FMUL.FTZ R50, R50, R3.reuse ;  /* 0x0000000332327220 */ /* 0x080fe20000410000 */
[-C--:B------:R-:W-:Y:S01]  /*6d50*/  FMUL.FTZ R51, R51, R3.reuse ;  /* 0x0000000333337220 */ /* 0x080fe20000410000 */
[-C--:B------:R-:W-:Y:S01]  /*6d60*/  FMUL.FTZ R60, R60, R180.reuse ;  /* 0x000000b43c3c7220 */ /* 0x080fe20000410000 */
[C---:B------:R-:W-:Y:S01]  /*6d70*/  HMMA.16816.F32 R36, R4.reuse, R16, R36 ;  /* 0x000000100424723c */ /* 0x040fe20000001824 */
[-C--:B------:R-:W-:Y:S01]  /*6d80*/  FMUL.FTZ R61, R61, R180.reuse ;  /* 0x000000b43d3d7220 */ /* 0x080fe20000410000 */
[-C--:B------:R-:W-:Y:S01]  /*6d90*/  FMUL.FTZ R62, R62, R3.reuse ;  /* 0x000000033e3e7220 */ /* 0x080fe20000410000 */
[-C--:B------:R-:W-:Y:S01]  /*6da0*/  FMUL.FTZ R63, R63, R3.reuse ;  /* 0x000000033f3f7220 */ /* 0x080fe20000410000 */
[-C--:B------:R-:W-:Y:S01]  /*6db0*/  FMUL.FTZ R64, R64, R180.reuse ;  /* 0x000000b440407220 */ /* 0x080fe20000410000 */
[-C--:B------:R-:W-:Y:S01]  /*6dc0*/  FMUL.FTZ R65, R65, R180.reuse ;  /* 0x000000b441417220 */ /* 0x080fe20000410000 */
[C---:B------:R-:W-:Y:S01]  /*6dd0*/  HMMA.16816.F32 R40, R4.reuse, R18, R40 ;  /* 0x000000120428723c */ /* 0x040fe20000001828 */
[----:B------:R-:W2:Y:S01]  /*6de0*/  LDSM.16.MT88.4 R16, [R230+0x12000] ;  /* 0x01200000e610783b */ /* 0x000ea20000004200 */
        /* <DEDUP_REMOVED lines=11> */
[----:B------:R-:W4:Y:S01]  /*6ea0*/  LDSM.16.MT88.4 R8, [R229+0x12000] ;  /* 0x01200000e508783b */ /* 0x000f220000004200 */
[-C--:B------:R-:W-:Y:S01]  /*6eb0*/  FMUL.FTZ R59, R59, R3.reuse ;  /* 0x000000033b3b7220 */ /* 0x080fe20000410000 */
[-C--:B------:R-:W-:Y:S01]  /*6ec0*/  FMUL.FTZ R68, R68, R180.reuse ;  /* 0x000000b444447220 */ /* 0x080fe20000410000 */
[-C--:B------:R-:W-:Y:S01]  /*6ed0*/  FMUL.FTZ R69, R69, R180.reuse ;  /* 0x000000b445457220 */ /* 0x080fe20000410000 */
[-C--:B------:R-:W-:Y:S01]  /*6ee0*/  FMUL.FTZ R70, R70, R3.reuse ;  /* 0x0000000346467220 */ /* 0x080fe20000410000 */
[C---:B---3--:R-:W-:Y:S01]  /*6ef0*/  HMMA.16816.F32 R52, R4.reuse, R12, R52 ;  /* 0x0000000c0434723c */ /* 0x048fe20000001834 */
[-C--:B------:R-:W-:Y:S01]  /*6f00*/  FMUL.FTZ R71, R71, R3.reuse ;  /* 0x0000000347477220 */ /* 0x080fe20000410000 */
[-C--:B------:R-:W-:Y:S01]  /*6f10*/  FMUL.FTZ R72, R72, R180.reuse ;  /* 0x000000b448487220 */ /* 0x080fe20000410000 */
[-C--:B------:R-:W-:Y:S01]  /*6f20*/  FMUL.FTZ R73, R73, R180.reuse ;  /* 0x000000b449497220 */ /* 0x080fe20000410000 */
[-C--:B------:R-:W-:Y:S01]  /*6f30*/  FMUL.FTZ R74, R74, R3.reuse ;  /* 0x000000034a4a7220 */ /* 0x080fe20000410000 */
[-C--:B------:R-:W-:Y:S01]  /*6f40*/  FMUL.FTZ R75, R75, R3.reuse ;  /* 0x000000034b4b7220 */ /* 0x080fe20000410000 */
[C---:B------:R-:W-:Y:S01]  /*6f50*/  HMMA.16816.F32 R56, R4.reuse, R14, R56 ;  /* 0x0000000e0438723c */ /* 0x040fe20000001838 */
[----:B------:R-:W3:Y:S01]  /*6f60*/  LDSM.16.MT88.4 R12, [R228+0x12000] ;  /* 0x01200000e40c783b */ /* 0x000ee20000004200 */
[-C--:B------:R-:W-:Y:S01]  /*6f70*/  FMUL.FTZ R76, R76, R180.reuse ;  /* 0x000000b44c4c7220 */ /* 0x080fe20000410000 */
[-C--:B------:R-:W-:Y:S01]  /*6f80*/  FMUL.FTZ R77, R77, R180.reuse ;  /* 0x000000b44d4d7220 */ /* 0x080fe20000410000 */
[-C--:B------:R-:W-:Y:S01]  /*6f90*/  FMUL.FTZ R78, R78, R3.reuse ;  /* 0x000000034e4e7220 */ /* 0x080fe20000410000 */
[-C--:B------:R-:W-:Y:S01]  /*6fa0*/  FMUL.FTZ R79, R79, R3.reuse ;  /* 0x000000034f4f7220 */ /* 0x080fe20000410000 */
[C---:B-1----:R-:W-:Y:S01]  /*6fb0*/  HMMA.16816.F32 R60, R4.reuse, R20, R60 ;  /* 0x00000014043c723c */ /* 0x042fe2000000183c */
        /* <DEDUP_REMOVED lines=23> */
[C---:B----4-:R-:W-:Y:S01]  /*7130*/  HMMA.16816.F32 R76, R4.reuse, R8, R76 ;  /* 0x00000008044c723c */ /* 0x050fe2000000184c */
        /* <DEDUP_REMOVED lines=56> */
[----:B------:R-:W5:Y:S01]  /*74c0*/  MUFU.EX2 R192, R192 ;  /* 0x000000c000c07308 */ /* 0x000f620000000800 */
[-C--:B------:R-:W-:Y:S01]  /*74d0*/  FMUL.FTZ R136, R136, R180.reuse ;  /* 0x000000b488887220 */ /* 0x080fe20000410000 */
[-C--:B------:R-:W-:Y:S01]  /*74e0*/  FMUL.FTZ R137, R137, R180.reuse ;  /* 0x000000b489897220 */ /* 0x080fe20000410000 */
[C---:B---3--:R-:W-:Y:S01]  /*74f0*/  HMMA.16816.F32 R152, R4.reuse, R12, R152 ;  /* 0x0000000c0498723c */ /* 0x048fe20000001898 */
[-C--:B------:R-:W-:Y:S01]  /*7500*/  FMUL.FTZ R138, R138, R3.reuse ;  /* 0x000000038a8a7220 */ /* 0x080fe20000410000 */
[-C--:B------:R-:W-:Y:S01]  /*7510*/  FMUL.FTZ R139, R139, R3.reuse ;  /* 0x000000038b8b7220 */ /* 0x080fe20000410000 */
[-C--:B------:R-:W-:Y:S01]  /*7520*/  FMUL.FTZ R140, R140, R180.reuse ;  /* 0x000000b48c8c7220 */ /* 0x080fe20000410000 */
[-C--:B------:R-:W-:Y:S01]  /*7530*/  FMUL.FTZ R141, R141, R180.reuse ;  /* 0x000000b48d8d7220 */ /* 0x080fe20000410000 */
[----:B------:R-:W-:Y:S01]  /*7540*/  MUFU.EX2 R193, R193 ;  /* 0x000000c100c17308 */ /* 0x000fe20000000800 */
[C---:B------:R-:W-:Y:S01]  /*7550*/  HMMA.16816.F32 R116, R4.reuse, R14, R116 ;  /* 0x0000000e0474723c */ /* 0x040fe20000001874 */
[----:B------:R-:W-:Y:S01]  /*7560*/  LDSM.16.MT88.4 R12, [R229+0x10800] ;  /* 0x01080000e50c783b */ /* 0x000fe20000004200 */
[-C--:B------:R-:W-:Y:S01]  /*7570*/  FMUL.FTZ R142, R142, R3.reuse ;  /* 0x000000038e8e7220 */ /* 0x080fe20000410000 */
[-C--:B------:R-:W-:Y:S01]  /*7580*/  FMUL.FTZ R143, R143, R3.reuse ;  /* 0x000000038f8f7220 */ /* 0x080fe20000410000 */
[-C--:B------:R-:W-:Y:S01]  /*7590*/  FMUL.FTZ R144, R144, R180.reuse ;  /* 0x000000b490907220 */ /* 0x080fe20000410000 */
[-C--:B------:R-:W-:Y:S01]  /*75a0*/  FMUL.FTZ R145, R145, R180.reuse ;  /* 0x000000b491917220 */ /* 0x080fe20000410000 */
[C---:B-1----:R-:W-:Y:S01]  /*75b0*/  HMMA.16816.F32 R120, R4.reuse, R20, R120 ;  /* 0x000000140478723c */ /* 0x042fe20000001878 */
[----:B------:R-:W-:Y:S01]  /*75c0*/  MUFU.EX2 R194, R194 ;  /* 0x000000c200c27308 */ /* 0x000fe20000000800 */
[-C--:B------:R-:W-:Y:S01]  /*75d0*/  FMUL.FTZ R148, R148, R180.reuse ;  /* 0x000000b494947220 */ /* 0x080fe20000410000 */
[-C--:B------:R-:W-:Y:S01]  /*75e0*/  FMUL.FTZ R149, R149, R180.reuse ;  /* 0x000000b495957220 */ /* 0x080fe20000410000 */
[-C--:B------:R-:W-:Y:S01]  /*75f0*/  FMUL.FTZ R146, R146, R3.reuse ;  /* 0x0000000392927220 */ /* 0x080fe20000410000 */
[-C--:B------:R-:W-:Y:S01]  /*7600*/  FMUL.FTZ R147, R147, R3.reuse ;  /* 0x0000000393937220 */ /* 0x080fe20000410000 */
[C---:B------:R-:W-:Y:S01]  /*7610*/  HMMA.16816.F32 R124, R4.reuse, R22, R124 ;  /* 0x00000016047c723c */ /* 0x040fe2000000187c */
[----:B------:R-:W1:Y:S01]  /*7620*/  LDSM.16.MT88.4 R20, [R232+0x10800] ;  /* 0x01080000e814783b */ /* 0x000e620000004200 */
[-C--:B------:R-:W-:Y:S01]  /*7630*/  FMUL.FTZ R150, R150, R3.reuse ;  /* 0x0000000396967220 */ /* 0x080fe20000410000 */
[----:B------:R-:W-:Y:S01]  /*7640*/  MUFU.EX2 R195, R195 ;  /* 0x000000c300c37308 */ /* 0x000fe20000000800 */
[-C--:B------:R-:W-:Y:S01]  /*7650*/  FMUL.FTZ R151, R151, R3.reuse ;  /* 0x0000000397977220 */ /* 0x080fe20000410000 */
[----:B------:R-:W-:Y:S01]  /*7660*/  FFMA.FTZ R178, R249, R180, R178 ;  /* 0x000000b4f9b27223 */ /* 0x000fe200000100b2 */
[C---:B--2---:R-:W-:Y:S01]  /*7670*/  HMMA.16816.F32 R128, R4.reuse, R16, R128 ;  /* 0x000000100480723c */ /* 0x044fe20000001880 */
[----:B------:R-:W-:Y:S01]  /*7680*/  FFMA.FTZ R174, R247, R3, R174 ;  /* 0x00000003f7ae7223 */ /* 0x000fe200000100ae */
[-C--:B------:R-:W-:Y:S01]  /*7690*/  MOV R3, R0.reuse ;  /* 0x0000000000037202 */ /* 0x080fe20000000f00 */
[----:B------:R-:W-:Y:S01]  /*76a0*/  FADD.FTZ R177, R177, R178 ;  /* 0x000000b2b1b17221 */ /* 0x000fe20000010000 */
[----:B------:R-:W-:Y:S01]  /*76b0*/  @P0 MOV R3, R0 ;  /* 0x0000000000030202 */ /* 0x000fe20000000f00 */
[----:B------:R-:W2:Y:S01]  /*76c0*/  MUFU.EX2 R196, R196 ;  /* 0x000000c400c47308 */ /* 0x000ea20000000800 */
[----:B------:R-:W-:Y:S01]  /*76d0*/  HMMA.16816.F32 R132, R4, R18, R132 ;  /* 0x000000120484723c */ /* 0x000fe20000001884 */
[----:B------:R-:W3:Y:S01]  /*76e0*/  LDSM.16.MT88.4 R16, [R230+0x10800] ;  /* 0x01080000e610783b */ /* 0x000ee20000004200 */
[----:B------:R-:W-:Y:S01]  /*76f0*/  FADD.FTZ R173, R173, R174 ;  /* 0x000000aeadad7221 */ /* 0x000fe20000010000 */
[----:B------:R-:W-:-:S03]  /*7700*/  FADD.FTZ R176, R176, R177 ;  /* 0x000000b1b0b07221 */ /* 0x000fc60000010000 */
[----:B----4-:R-:W-:Y:S01]  /*7710*/  HMMA.16816.F32 R136, R4, R8, R136 ;  /* 0x000000080488723c */ /* 0x010fe20000001888 */
[----:B------:R-:W-:Y:S01]  /*7720*/  MUFU.EX2 R197, R197 ;  /* 0x000000c500c57308 */ /* 0x000fe20000000800 */
[----:B------:R-:W-:-:S04]  /*7730*/  FADD.FTZ R176, R175, R176 ;  /* 0x000000b0afb07221 */ /* 0x000fc80000010000 */
[C---:B------:R-:W-:Y:S01]  /*7740*/  HMMA.16816.F32 R140, R4.reuse, R10, R140 ;  /* 0x0000000a048c723c */ /* 0x040fe2000000188c */
[----:B-----5:R-:W-:Y:S01]  /*7750*/  F2FP.F16.F32.PACK_AB R8, R192, R191 ;  /* 0x000000bfc008723e */ /* 0x020fe200000000ff */
[----:B------:R-:W-:Y:S01]  /*7760*/  FADD.FTZ R191, R191, R176 ;  /* 0x000000b0bfbf7221 */ /* 0x000fe20000010000 */
[----:B------:R-:W4:Y:S01]  /*7770*/  MUFU.EX2 R198, R198 ;  /* 0x000000c600c67308 */ /* 0x000f220000000800 */
[----:B--2---:R-:W-:Y:S02]  /*7780*/  F2FP.F16.F32.PACK_AB R9, R196, R195 ;  /* 0x000000c3c409723e */ /* 0x004fe400000000ff */
[----:B------:R-:W-:Y:S01]  /*7790*/  HMMA.16816.F32 R144, R4, R24, R144 ;  /* 0x000000180490723c */ /* 0x000fe20000001890 */
[----:B------:R-:W-:Y:S01]  /*77a0*/  F2FP.F16.F32.PACK_AB R10, R194, R193 ;  /* 0x000000c1c20a723e */ /* 0x000fe200000000ff */
[----:B------:R-:W-:-:S03]  /*77b0*/  FADD.FTZ R192, R192, R191 ;  /* 0x000000bfc0c07221 */ /* 0x000fc60000010000 */
[----:B------:R-:W-:Y:S01]  /*77c0*/  MUFU.EX2 R204, R204 ;  /* 0x000000cc00cc7308 */ /* 0x000fe20000000800 */
[----:B------:R-:W-:Y:S01]  /*77d0*/  HMMA.16816.F32 R148, R4, R26, R148 ;  /* 0x0000001a0494723c */ /* 0x000fe20000001894 */
[----:B------:R-:W2:Y:S01]  /*77e0*/  LDSM.16.MT88.4 R4, [R228+0x10800] ;  /* 0x01080000e404783b */ /* 0x000ea20000004200 */
[----:B------:R-:W-:-:S03]  /*77f0*/  FADD.FTZ R193, R193, R192 ;  /* 0x000000c0c1c17221 */ /* 0x000fc60000010000 */
[----:B------:R-:W-:Y:S01]  /*7800*/  LDSM.16.MT88.4 R24, [R228+0x12800] ;  /* 0x01280000e418783b */ /* 0x000fe20000004200 */
[----:B------:R-:W-:Y:S01]  /*7810*/  FADD.FTZ R193, R194, R193 ;  /* 0x000000c1c2c17221 */ /* 0x000fe20000010000 */
[----:B------:R-:W5:Y:S01]  /*7820*/  MUFU.EX2 R207, R207 ;  /* 0x000000cf00cf7308 */ /* 0x000f620000000800 */
[----:B----4-:R-:W-:-:S07]  /*7830*/  F2FP.F16.F32.PACK_AB R11, R198, R197 ;  /* 0x000000c5c60b723e */ /* 0x010fce00000000ff */
[C---:B-1----:R-:W-:Y:S01]  /*7840*/  HMMA.16816.F32 R160, R8.reuse, R20, R160 ;  /* 0x0000001408a0723c */ /* 0x042fe200000018a0 */
[----:B------:R-:W-:Y:S05]  /*7850*/  MUFU.EX2 R202, R202 ;  /* 0x000000ca00ca7308 */ /* 0x000fea0000000800 */
[C---:B------:R-:W-:Y:S01]  /*7860*/  HMMA.16816.F32 R156, R8.reuse, R22, R156 ;  /* 0x00000016089c723c */ /* 0x040fe2000000189c */
[----:B------:R-:W1:Y:S02]  /*7870*/  LDSM.16.MT88.4 R20, [R229+0x12800] ;  /* 0x01280000e514783b */ /* 0x000e640000004200 */
[----:B------:R-:W-:Y:S03]  /*7880*/  MUFU.EX2 R211, R211 ;  /* 0x000000d300d37308 */ /* 0x000fe60000000800 */
[C---:B------:R-:W-:Y:S05]  /*7890*/  HMMA.16816.F32 R44, R8.reuse, R12, R44 ;  /* 0x0000000c082c723c */ /* 0x040fea000000182c */
[----:B------:R-:W-:Y:S01]  /*78a0*/  MUFU.EX2 R200, R200 ;  /* 0x000000c800c87308 */ /* 0x000fe20000000800 */
[C---:B------:R-:W-:Y:S01]  /*78b0*/  HMMA.16816.F32 R48, R8.reuse, R14, R48 ;  /* 0x0000000e0830723c */ /* 0x040fe20000001830 */
[----:B------:R-:W4:Y:S05]  /*78c0*/  LDSM.16.MT88.4 R12, [R230+0x14800] ;  /* 0x01480000e60c783b */ /* 0x000f2a0000004200 */
[C---:B---3--:R-:W-:Y:S01]  /*78d0*/  HMMA.16816.F32 R36, R8.reuse, R16, R36 ;  /* 0x000000100824723c */ /* 0x048fe20000001824 */
[----:B------:R-:W3:Y:S05]  /*78e0*/  MUFU.EX2 R199, R199 ;  /* 0x000000c700c77308 */ /* 0x000eea0000000800 */
[C---:B------:R-:W-:Y:S01]  /*78f0*/  HMMA.16816.F32 R40, R8.reuse, R18, R40 ;  /* 0x000000120828723c */ /* 0x040fe20000001828 */
[----:B------:R-:W5:Y:S02]  /*7900*/  LDSM.16.MT88.4 R16, [R232+0x14800] ;  /* 0x01480000e810783b */ /* 0x000f640000004200 */
[----:B------:R-:W-:Y:S03]  /*7910*/  MUFU.EX2 R186, R186 ;  /* 0x000000ba00ba7308 */ /* 0x000fe60000000800 */
[C---:B--2---:R-:W-:Y:S05]  /*7920*/  HMMA.16816.F32 R52, R8.reuse, R4, R52 ;  /* 0x000000040834723c */ /* 0x044fea0000001834 */
[----:B------:R-:W-:Y:S01]  /*7930*/  MUFU.EX2 R185, R185 ;  /* 0x000000b900b97308 */ /* 0x000fe20000000800 */
[C---:B------:R-:W-:Y:S01]  /*7940*/  HMMA.16816.F32 R56, R8.reuse, R6, R56 ;  /* 0x000000060838723c */ /* 0x040fe20000001838 */
[----:B------:R-:W2:Y:S05]  /*7950*/  LDSM.16.MT88.4 R4, [R229+0x14800] ;  /* 0x01480000e504783b */ /* 0x000eaa0000004200 */
[C---:B-1----:R-:W-:Y:S01]  /*7960*/  HMMA.16816.F32 R76, R8.reuse, R20, R76 ;  /* 0x00000014084c723c */ /* 0x042fe2000000184c */
[----:B------:R-:W-:Y:S05]  /*7970*/  MUFU.EX2 R183, R183 ;  /* 0x000000b700b77308 */ /* 0x000fea0000000800 */
[C---:B------:R-:W-:Y:S01]  /*7980*/  HMMA.16816.F32 R80, R8.reuse, R22, R80 ;  /* 0x000000160850723c */ /* 0x040fe20000001850 */
[----:B------:R-:W1:Y:S05]  /*7990*/  LDSM.16.MT88.4 R20, [R228+0x14800] ;  /* 0x01480000e414783b */ /* 0x000e6a0000004200 */
[C---:B----4-:R-:W-:Y:S06]  /*79a0*/  HMMA.16816.F32 R100, R8.reuse, R12, R100 ;  /* 0x0000000c0864723c */ /* 0x050fec0000001864 */
[C---:B------:R-:W-:Y:S01]  /*79b0*/  HMMA.16816.F32 R104, R8.reuse, R14, R104 ;  /* 0x0000000e0868723c */ /* 0x040fe20000001868 */
[----:B------:R-:W4:Y:S05]  /*79c0*/  LDSM.16.MT88.4 R12, [R228+0x11000] ;  /* 0x01100000e40c783b */ /* 0x000f2a0000004200 */
[C---:B-----5:R-:W-:Y:S06]  /*79d0*/  HMMA.16816.F32 R92, R8.reuse, R16, R92 ;  /* 0x00000010085c723c */ /* 0x060fec000000185c */
[C---:B------:R-:W-:Y:S01]  /*79e0*/  HMMA.16816.F32 R96, R8.reuse, R18, R96 ;  /* 0x000000120860723c */ /* 0x040fe20000001860 */
[----:B------:R-:W5:Y:S05]  /*79f0*/  LDSM.16.MT88.4 R16, [R229+0x16800] ;  /* 0x01680000e510783b */ /* 0x000f6a0000004200 */
[C---:B------:R-:W-:Y:S01]  /*7a00*/  HMMA.16816.F32 R120, R8.reuse, R168, R120 ;  /* 0x000000a80878723c */ /* 0x040fe20000001878 */
[----:B------:R-:W-:Y:S05]  /*7a10*/  MUFU.EX2 R168, R205 ;  /* 0x000000cd00a87308 */ /* 0x000fea0000000800 */
[----:B------:R-:W-:Y:S01]  /*7a20*/  HMMA.16816.F32 R60, R8, R32, R60 ;  /* 0x00000020083c723c */ /* 0x000fe2000000183c */
[----:B------:R-:W-:-:S05]  /*7a30*/  FFMA.FTZ R169, R203, UR17, -R182 ;  /* 0x00000011cba97c23 */ /* 0x000fca00080108b6 */
[C---:B------:R-:W-:Y:S01]  /*7a40*/  HMMA.16816.F32 R64, R8.reuse, R34, R64 ;  /* 0x000000220840723c */ /* 0x040fe20000001840 */
[----:B------:R-:W4:Y:S01]  /*7a50*/  MUFU.EX2 R169, R169 ;  /* 0x000000a900a97308 */ /* 0x000f220000000800 */
[----:B------:R-:W5:Y:S04]  /*7a60*/  LDSM.16.MT88.4 R32, [R228+0x16800] ;  /* 0x01680000e420783b */ /* 0x000f680000004200 */
[C---:B--2---:R-:W-:Y:S06]  /*7a70*/  HMMA.16816.F32 R108, R8.reuse, R4, R108 ;  /* 0x00000004086c723c */ /* 0x044fec000000186c */
[----:B------:R-:W-:Y:S01]  /*7a80*/  HMMA.16816.F32 R112, R8, R6, R112 ;  /* 0x000000060870723c */ /* 0x000fe20000001870 */
[----:B------:R-:W-:Y:S01]  /*7a90*/  F2FP.F16.F32.PACK_AB R4, R207, R204 ;  /* 0x000000cccf04723e */ /* 0x000fe200000000ff */
[----:B------:R-:W-:Y:S01]  /*7aa0*/  FADD.FTZ R204, R204, R193 ;  /* 0x000000c1cccc7221 */ /* 0x000fe20000010000 */
[----:B---3--:R-:W-:-:S03]  /*7ab0*/  F2FP.F16.F32.PACK_AB R5, R199, R200 ;  /* 0x000000c8c705723e */ /* 0x008fc600000000ff */
[----:B-1----:R-:W-:Y:S01]  /*7ac0*/  HMMA.16816.F32 R152, R8, R20, R152 ;  /* 0x000000140898723c */ /* 0x002fe20000001898 */
[----:B------:R-:W-:Y:S01]  /*7ad0*/  F2FP.F16.F32.PACK_AB R6, R211, R202 ;  /* 0x000000cad306723e */ /* 0x000fe200000000ff */
[----:B------:R-:W-:Y:S01]  /*7ae0*/  FADD.FTZ R207, R207, R204 ;  /* 0x000000cccfcf7221 */ /* 0x000fe20000010000 */
[----:B----4-:R-:W-:-:S03]  /*7af0*/  F2FP.F16.F32.PACK_AB R7, R169, R168 ;  /* 0x000000a8a907723e */ /* 0x010fc600000000ff */
[----:B------:R-:W-:Y:S01]  /*7b00*/  HMMA.16816.F32 R116, R8, R22, R116 ;  /* 0x000000160874723c */ /* 0x000fe20000001874 */
[----:B------:R-:W1:Y:S01]  /*7b10*/  LDSM.16.MT88.4 R20, [R229+0x11000] ;  /* 0x01100000e514783b */ /* 0x000e620000004200 */
[----:B------:R-:W-:-:S04]  /*7b20*/  FADD.FTZ R202, R202, R207 ;  /* 0x000000cfcaca7221 */ /* 0x000fc80000010000 */
[----:B------:R-:W-:Y:S01]  /*7b30*/  HMMA.16816.F32 R52, R4, R12, R52 ;  /* 0x0000000c0434723c */ /* 0x000fe20000001834 */
[----:B------:R-:W-:-:S05]  /*7b40*/  FADD.FTZ R211, R211, R202 ;  /* 0x000000cad3d37221 */ /* 0x000fca0000010000 */
[----:B------:R-:W-:Y:S01]  /*7b50*/  HMMA.16816.F32 R56, R4, R14, R56 ;  /* 0x0000000e0438723c */ /* 0x000fe20000001838 */
[----:B------:R-:W2:Y:S05]  /*7b60*/  LDSM.16.MT88.4 R12, [R229+0x15000] ;  /* 0x01500000e50c783b */ /* 0x000eaa0000004200 */
[C---:B------:R-:W-:Y:S06]  /*7b70*/  HMMA.16816.F32 R68, R8.reuse, R28, R68 ;  /* 0x0000001c0844723c */ /* 0x040fec0000001844 */
[C---:B------:R-:W-:Y:S01]  /*7b80*/  HMMA.16816.F32 R72, R8.reuse, R30, R72 ;  /* 0x0000001e0848723c */ /* 0x040fe20000001848 */
[----:B------:R-:W3:Y:S05]  /*7b90*/  LDSM.16.MT88.4 R28, [R232+0x11000] ;  /* 0x01100000e81c783b */ /* 0x000eea0000004200 */
[C---:B-----5:R-:W-:Y:S06]  /*7ba0*/  HMMA.16816.F32 R136, R8.reuse, R16, R136 ;  /* 0x000000100888723c */ /* 0x060fec0000001888 */
[C---:B------:R-:W-:Y:S01]  /*7bb0*/  HMMA.16816.F32 R140, R8.reuse, R18, R140 ;  /* 0x00000012088c723c */ /* 0x040fe2000000188c */
[----:B------:R-:W4:Y:S05]  /*7bc0*/  LDSM.16.MT88.4 R16, [R232+0x13000] ;  /* 0x01300000e810783b */ /* 0x000f2a0000004200 */
[C---:B------:R-:W-:Y:S06]  /*7bd0*/  HMMA.16816.F32 R84, R8.reuse, R24, R84 ;  /* 0x000000180854723c */ /* 0x040fec0000001854 */
[C---:B------:R-:W-:Y:S01]  /*7be0*/  HMMA.16816.F32 R88, R8.reuse, R26, R88 ;  /* 0x0000001a0858723c */ /* 0x040fe20000001858 */
[----:B------:R-:W5:Y:S05]  /*7bf0*/  LDSM.16.MT88.4 R24, [R230+0x11000] ;  /* 0x01100000e618783b */ /* 0x000f6a0000004200 */
[C---:B------:R-:W-:Y:S06]  /*7c00*/  HMMA.16816.F32 R124, R8.reuse, R170, R124 ;  /* 0x000000aa087c723c */ /* 0x040fec000000187c */
[C---:B------:R-:W-:Y:S01]  /*7c10*/  HMMA.16816.F32 R128, R8.reuse, R164, R128 ;  /* 0x000000a40880723c */ /* 0x040fe20000001880 */
[--C-:B------:R-:W-:Y:S01]  /*7c20*/  FFMA.FTZ R170, R190, UR17, -R189.reuse ;  /* 0x00000011beaa7c23 */ /* 0x100fe200080108bd */
[--C-:B------:R-:W-:Y:S01]  /*7c30*/  FFMA.FTZ R171, R188, UR17, -R189.reuse ;  /* 0x00000011bcab7c23 */ /* 0x100fe200080108bd */
[----:B------:R-:W-:Y:S01]  /*7c40*/  FFMA.FTZ R189, R184, UR17, -R189 ;  /* 0x00000011b8bd7c23 */ /* 0x000fe200080108bd */
[--C-:B------:R-:W-:Y:S01]  /*7c50*/  FFMA.FTZ R184, R187, UR17, -R182.reuse ;  /* 0x00000011bbb87c23 */ /* 0x100fe200080108b6 */
[----:B------:R-:W-:Y:S01]  /*7c60*/  FFMA.FTZ R182, R181, UR17, -R182 ;  /* 0x00000011b5b67c23 */ /* 0x000fe200080108b6 */
[C---:B------:R-:W-:Y:S01]  /*7c70*/  HMMA.16816.F32 R132, R8.reuse, R166, R132 ;  /* 0x000000a60884723c */ /* 0x040fe20000001884 */
[----:B------:R-:W-:Y:S01]  /*7c80*/  LDSM.16.MT88.4 R164, [R230+0x13000] ;  /* 0x01300000e6a4783b */ /* 0x000fe20000004200 */
[----:B------:R-:W-:Y:S04]  /*7c90*/  MUFU.EX2 R170, R170 ;  /* 0x000000aa00aa7308 */ /* 0x000fe80000000800 */
[C---:B------:R-:W-:Y:S04]  /*7ca0*/  HMMA.16816.F32 R144, R8.reuse, R32, R144 ;  /* 0x000000200890723c */ /* 0x040fe80000001890 */
[----:B------:R-:W5:Y:S02]  /*7cb0*/  MUFU.EX2 R171, R171 ;  /* 0x000000ab00ab7308 */ /* 0x000f640000000800 */
[----:B------:R-:W-:Y:S01]  /*7cc0*/  HMMA.16816.F32 R148, R8, R34, R148 ;  /* 0x000000220894723c */ /* 0x000fe20000001894 */
[----:B------:R-:W-:Y:S04]  /*7cd0*/  LDSM.16.MT88.4 R8, [R228+0x15000] ;  /* 0x01500000e408783b */ /* 0x000fe80000004200 */
[----:B------:R-:W-:Y:S01]  /*7ce0*/  LDSM.16.MT88.4 R32, [R229+0x13000] ;  /* 0x01300000e520783b */ /* 0x000fe20000004200 */
[C---:B-1----:R-:W-:Y:S01]  /*7cf0*/  HMMA.16816.F32 R44, R4.reuse, R20, R44 ;  /* 0x00000014042c723c */ /* 0x042fe2000000182c */
[----:B------:R-:W-:Y:S05]  /*7d00*/  MUFU.EX2 R189, R189 ;  /* 0x000000bd00bd7308 */ /* 0x000fea0000000800 */
[C---:B------:R-:W-:Y:S01]  /*7d10*/  HMMA.16816.F32 R48, R4.reuse, R22, R48 ;  /* 0x000000160430723c */ /* 0x040fe20000001830 */
[----:B------:R-:W1:Y:S02]  /*7d20*/  LDSM.16.MT88.4 R20, [R230+0x15000] ;  /* 0x01500000e614783b */ /* 0x000e640000004200 */
[----:B------:R-:W1:Y:S03]  /*7d30*/  MUFU.EX2 R184, R184 ;  /* 0x000000b800b87308 */ /* 0x000e660000000800 */
[C---:B--2---:R-:W-:Y:S05]  /*7d40*/  HMMA.16816.F32 R108, R4.reuse, R12, R108 ;  /* 0x0000000c046c723c */ /* 0x044fea000000186c */
[----:B------:R-:W2:Y:S01]  /*7d50*/  MUFU.EX2 R182, R182 ;  /* 0x000000b600b67308 */ /* 0x000ea20000000800 */
[C---:B------:R-:W-:Y:S01]  /*7d60*/  HMMA.16816.F32 R112, R4.reuse, R14, R112 ;  /* 0x0000000e0470723c */ /* 0x040fe20000001870 */
[----:B------:R-:W2:Y:S05]  /*7d70*/  LDSM.16.MT88.4 R12, [R229+0x17000] ;  /* 0x01700000e50c783b */ /* 0x000eaa0000004200 */
[C---:B---3--:R-:W-:Y:S06]  /*7d80*/  HMMA.16816.F32 R160, R4.reuse, R28, R160 ;  /* 0x0000001c04a0723c */ /* 0x048fec00000018a0 */
[C---:B------:R-:W-:Y:S01]  /*7d90*/  HMMA.16816.F32 R156, R4.reuse, R30, R156 ;  /* 0x0000001e049c723c */ /* 0x040fe2000000189c */
[----:B------:R-:W3:Y:S05]  /*7da0*/  LDSM.16.MT88.4 R28, [R228+0x13000] ;  /* 0x01300000e41c783b */ /* 0x000eea0000004200 */
[C---:B----4-:R-:W-:Y:S06]  /*7db0*/  HMMA.16816.F32 R60, R4.reuse, R16, R60 ;  /* 0x00000010043c723c */ /* 0x050fec000000183c */
[C---:B------:R-:W-:Y:S01]  /*7dc0*/  HMMA.16816.F32 R64, R4.reuse, R18, R64 ;  /* 0x000000120440723c */ /* 0x040fe20000001840 */
[----:B------:R-:W4:Y:S05]  /*7dd0*/  LDSM.16.MT88.4 R16, [R232+0x17000] ;  /* 0x01700000e810783b */ /* 0x000f2a0000004200 */
[C---:B-----5:R-:W-:Y:S06]  /*7de0*/  HMMA.16816.F32 R36, R4.reuse, R24, R36 ;  /* 0x000000180424723c */ /* 0x060fec0000001824 */
[C---:B------:R-:W-:Y:S01]  /*7df0*/  HMMA.16816.F32 R40, R4.reuse, R26, R40 ;  /* 0x0000001a0428723c */ /* 0x040fe20000001828 */
[----:B------:R-:W5:Y:S05]  /*7e00*/  LDSM.16.MT88.4 R24, [R232+0x15000] ;  /* 0x01500000e818783b */ /* 0x000f6a0000004200 */
[C---:B-1----:R-:W-:Y:S06]  /*7e10*/  HMMA.16816.F32 R100, R4.reuse, R20, R100 ;  /* 0x000000140464723c */ /* 0x042fec0000001864 */
[C---:B------:R-:W-:Y:S01]  /*7e20*/  HMMA.16816.F32 R104, R4.reuse, R22, R104 ;  /* 0x000000160468723c */ /* 0x040fe20000001868 */
[----:B------:R-:W1:Y:S05]  /*7e30*/  LDSM.16.MT88.4 R20, [R230+0x17000] ;  /* 0x01700000e614783b */ /* 0x000e6a0000004200 */
[C---:B------:R-:W-:Y:S06]  /*7e40*/  HMMA.16816.F32 R152, R4.reuse, R8, R152 ;  /* 0x000000080498723c */ /* 0x040fec0000001898 */
[C---:B------:R-:W-:Y:S01]  /*7e50*/  HMMA.16816.F32 R116, R4.reuse, R10, R116 ;  /* 0x0000000a0474723c */ /* 0x040fe20000001874 */
[----:B------:R-:W1:Y:S05]  /*7e60*/  LDSM.16.MT88.4 R8, [R228+0x17000] ;  /* 0x01700000e408783b */ /* 0x000e6a0000004200 */
[C---:B--2---:R-:W-:Y:S06]  /*7e70*/  HMMA.16816.F32 R136, R4.reuse, R12, R136 ;  /* 0x0000000c0488723c */ /* 0x044fec0000001888 */
        /* <DEDUP_REMOVED lines=8> */
[C---:B------:R-:W-:Y:S06]  /*7f00*/  HMMA.16816.F32 R68, R4.reuse, R164, R68 ;  /* 0x000000a40444723c */ /* 0x040fec0000001844 */
[C---:B------:R-:W-:Y:S01]  /*7f10*/  HMMA.16816.F32 R72, R4.reuse, R166, R72 ;  /* 0x000000a60448723c */ /* 0x040fe20000001848 */
[----:B------:R-:W-:Y:S05]  /*7f20*/  LDSM.16.MT88.4 R164, [R228+0x13800] ;  /* 0x01380000e4a4783b */ /* 0x000fea0000004200 */
[C---:B------:R-:W-:Y:S06]  /*7f30*/  HMMA.16816.F32 R76, R4.reuse, R32, R76 ;  /* 0x00000020044c723c */ /* 0x040fec000000184c */
[C---:B------:R-:W-:Y:S01]  /*7f40*/  HMMA.16816.F32 R80, R4.reuse, R34, R80 ;  /* 0x000000220450723c */ /* 0x040fe20000001850 */
[----:B------:R-:W-:Y:S05]  /*7f50*/  LDSM.16.MT88.4 R32, [R229+0x13800] ;  /* 0x01380000e520783b */ /* 0x000fea0000004200 */
[C---:B-----5:R-:W-:Y:S06]  /*7f60*/  HMMA.16816.F32 R92, R4.reuse, R24, R92 ;  /* 0x00000018045c723c */ /* 0x060fec000000185c */
[C---:B------:R-:W-:Y:S01]  /*7f70*/  HMMA.16816.F32 R96, R4.reuse, R26, R96 ;  /* 0x0000001a0460723c */ /* 0x040fe20000001860 */
[----:B------:R-:W5:Y:S05]  /*7f80*/  LDSM.16.MT88.4 R24, [R230+0x11800] ;  /* 0x01180000e618783b */ /* 0x000f6a0000004200 */
[C---:B-1----:R-:W-:Y:S06]  /*7f90*/  HMMA.16816.F32 R128, R4.reuse, R20, R128 ;  /* 0x000000140480723c */ /* 0x042fec0000001880 */
[C---:B------:R-:W-:Y:S01]  /*7fa0*/  HMMA.16816.F32 R132, R4.reuse, R22, R132 ;  /* 0x000000160484723c */ /* 0x040fe20000001884 */
[----:B------:R-:W-:Y:S05]  /*7fb0*/  LDSM.16.MT88.4 R20, [R229+0x11800] ;  /* 0x01180000e514783b */ /* 0x000fea0000004200 */
[C---:B------:R-:W-:Y:S06]  /*7fc0*/  HMMA.16816.F32 R144, R4.reuse, R8, R144 ;  /* 0x000000080490723c */ /* 0x040fec0000001890 */
[----:B------:R-:W-:Y:S01]  /*7fd0*/  HMMA.16816.F32 R148, R4, R10, R148 ;  /* 0x0000000a0494723c */ /* 0x000fe20000001894 */
[----:B------:R-:W-:Y:S06]  /*7fe0*/  LDSM.16.MT88.4 R8, [R230+0x13800] ;  /* 0x01380000e608783b */ /* 0x000fec0000004200 */
[----:B------:R-:W-:Y:S01]  /*7ff0*/  F2FP.F16.F32.PACK_AB R4, R171, R170 ;  /* 0x000000aaab04723e */ /* 0x000fe200000000ff */
[----:B------:R-:W-:Y:S01]  /*8000*/  FADD.FTZ R170, R170, R211 ;  /* 0x000000d3aaaa7221 */ /* 0x000fe20000010000 */
[----:B------:R-:W-:-:S02]  /*8010*/  F2FP.F16.F32.PACK_AB R5, R185, R184 ;  /* 0x000000b8b905723e */ /* 0x000fc400000000ff */
[----:B------:R-:W-:Y:S01]  /*8020*/  F2FP.F16.F32.PACK_AB R6, R189, R186 ;  /* 0x000000babd06723e */ /* 0x000fe200000000ff */
[----:B------:R-:W-:Y:S01]  /*8030*/  FADD.FTZ R171, R171, R170 ;  /* 0x000000aaabab7221 */ /* 0x000fe20000010000 */
[----:B------:R-:W-:-:S03]  /*8040*/  F2FP.F16.F32.PACK_AB R7, R182, R183 ;  /* 0x000000b7b607723e */ /* 0x000fc600000000ff */
[----:B------:R-:W-:-:S04]  /*8050*/  FADD.FTZ R186, R186, R171 ;  /* 0x000000abbaba7221 */ /* 0x000fc80000010000 */
[----:B--2---:R-:W-:Y:S01]  /*8060*/  HMMA.16816.F32 R60, R4, R12, R60 ;  /* 0x0000000c043c723c */ /* 0x004fe2000000183c */
[----:B------:R-:W-:-:S05]  /*8070*/  FADD.FTZ R249, R189, R186 ;  /* 0x000000babdf97221 */ /* 0x000fca0000010000 */
[C---:B------:R-:W-:Y:S01]  /*8080*/  HMMA.16816.F32 R64, R4.reuse, R14, R64 ;  /* 0x0000000e0440723c */ /* 0x040fe20000001840 */
[----:B------:R-:W1:Y:S05]  /*8090*/  LDSM.16.MT88.4 R12, [R232+0x17800] ;  /* 0x01780000e80c783b */ /* 0x000e6a0000004200 */
[C---:B---3--:R-:W-:Y:S06]  /*80a0*/  HMMA.16816.F32 R160, R4.reuse, R28, R160 ;  /* 0x0000001c04a0723c */ /* 0x048fec00000018a0 */
[C---:B------:R-:W-:Y:S01]  /*80b0*/  HMMA.16816.F32 R156, R4.reuse, R30, R156 ;  /* 0x0000001e049c723c */ /* 0x040fe2000000189c */
[----:B------:R-:W2:Y:S05]  /*80c0*/  LDSM.16.MT88.4 R28, [R232+0x15800] ;  /* 0x01580000e81c783b */ /* 0x000eaa0000004200 */
[C---:B----4-:R-:W-:Y:S06]  /*80d0*/  HMMA.16816.F32 R52, R4.reuse, R16, R52 ;  /* 0x000000100434723c */ /* 0x050fec0000001834 */
[C---:B------:R-:W-:Y:S01]  /*80e0*/  HMMA.16816.F32 R56, R4.reuse, R18, R56 ;  /* 0x000000120438723c */ /* 0x040fe20000001838 */
[----:B------:R-:W3:Y:S05]  /*80f0*/  LDSM.16.MT88.4 R16, [R228+0x15800] ;  /* 0x01580000e410783b */ /* 0x000eea0000004200 */
[C---:B-----5:R-:W-:Y:S06]  /*8100*/  HMMA.16816.F32 R36, R4.reuse, R24, R36 ;  /* 0x000000180424723c */ /* 0x060fec0000001824 */
[C---:B------:R-:W-:Y:S01]  /*8110*/  HMMA.16816.F32 R40, R4.reuse, R26, R40 ;  /* 0x0000001a0428723c */ /* 0x040fe20000001828 */
[----:B------:R-:W4:Y:S05]  /*8120*/  LDSM.16.MT88.4 R24, [R230+0x15800] ;  /* 0x01580000e618783b */ /* 0x000f2a0000004200 */
[C---:B-1----:R-:W-:Y:S06]  /*8130*/  HMMA.16816.F32 R120, R4.reuse, R12, R120 ;  /* 0x0000000c0478723c */ /* 0x042fec0000001878 */
[----:B------:R-:W-:Y:S01]  /*8140*/  HMMA.16816.F32 R44, R4, R20, R44 ;  /* 0x00000014042c723c */ /* 0x000fe2000000182c */
[----:B------:R-:W-:-:S04]  /*8150*/  FADD.FTZ R12, R172, R173 ;  /* 0x000000adac0c7221 */ /* 0x000fc80000010000 */
[----:B------:R-:W-:Y:S01]  /*8160*/  FADD.FTZ R12, R179, R12 ;  /* 0x0000000cb30c7221 */ /* 0x000fe20000010000 */
[----:B------:R-:W-:Y:S01]  /*8170*/  HMMA.16816.F32 R48, R4, R22, R48 ;  /* 0x000000160430723c */ /* 0x000fe20000001830 */
[----:B------:R-:W1:Y:S02]  /*8180*/  LDSM.16.MT88.4 R20, [R229+0x15800] ;  /* 0x01580000e514783b */ /* 0x000e640000004200 */
[----:B------:R-:W-:-:S03]  /*8190*/  FADD.FTZ R195, R195, R12 ;  /* 0x0000000cc3c37221 */ /* 0x000fc60000010000 */
[----:B------:R-:W-:Y:S01]  /*81a0*/  HMMA.16816.F32 R68, R4, R8, R68 ;  /* 0x000000080444723c */ /* 0x000fe20000001844 */
[----:B------:R-:W-:-:S04]  /*81b0*/  FADD.FTZ R196, R196, R195 ;  /* 0x000000c3c4c47221 */ /* 0x000fc80000010000 */
[----:B------:R-:W-:Y:S01]  /*81c0*/  FADD.FTZ R197, R197, R196 ;  /* 0x000000c4c5c57221 */ /* 0x000fe20000010000 */
[----:B------:R-:W-:Y:S01]  /*81d0*/  HMMA.16816.F32 R72, R4, R10, R72 ;  /* 0x0000000a0448723c */ /* 0x000fe20000001848 */
[----:B------:R-:W5:Y:S02]  /*81e0*/  LDSM.16.MT88.4 R8, [R230+0x17800] ;  /* 0x01780000e608783b */ /* 0x000f640000004200 */
[----:B------:R-:W-:-:S03]  /*81f0*/  FADD.FTZ R197, R198, R197 ;  /* 0x000000c5c6c57221 */ /* 0x000fc60000010000 */
[----:B--2---:R-:W-:Y:S01]  /*8200*/  HMMA.16816.F32 R92, R4, R28, R92 ;  /* 0x0000001c045c723c */ /* 0x004fe2000000185c */
[----:B------:R-:W-:-:S04]  /*8210*/  FADD.FTZ R200, R200, R197 ;  /* 0x000000c5c8c87221 */ /* 0x000fc80000010000 */
[----:B------:R-:W-:Y:S01]  /*8220*/  FADD.FTZ R199, R199, R200 ;  /* 0x000000c8c7c77221 */ /* 0x000fe20000010000 */
[----:B------:R-:W-:Y:S01]  /*8230*/  HMMA.16816.F32 R96, R4, R30, R96 ;  /* 0x0000001e0460723c */ /* 0x000fe20000001860 */
[----:B------:R-:W2:Y:S02]  /*8240*/  LDSM.16.MT88.4 R28, [R229+0x17800] ;  /* 0x01780000e51c783b */ /* 0x000ea40000004200 */
[----:B------:R-:W-:-:S03]  /*8250*/  FADD.FTZ R168, R168, R199 ;  /* 0x000000c7a8a87221 */ /* 0x000fc60000010000 */
[----:B---3--:R-:W-:Y:S01]  /*8260*/  HMMA.16816.F32 R152, R4, R16, R152 ;  /* 0x000000100498723c */ /* 0x008fe20000001898 */
[----:B------:R-:W-:-:S04]  /*8270*/  FADD.FTZ R169, R169, R168 ;  /* 0x000000a8a9a97221 */ /* 0x000fc80000010000 */
[----:B------:R-:W-:Y:S01]  /*8280*/  FADD.FTZ R184, R184, R169 ;  /* 0x000000a9b8b87221 */ /* 0x000fe20000010000 */
[----:B------:R-:W-:Y:S01]  /*8290*/  HMMA.16816.F32 R116, R4, R18, R116 ;  /* 0x000000120474723c */ /* 0x000fe20000001874 */
[----:B------:R-:W3:Y:S02]  /*82a0*/  LDSM.16.MT88.4 R16, [R228+0x17800] ;  /* 0x01780000e410783b */ /* 0x000ee40000004200 */
[----:B------:R-:W-:-:S03]  /*82b0*/  FADD.FTZ R184, R185, R184 ;  /* 0x000000b8b9b87221 */ /* 0x000fc60000010000 */
[----:B------:R-:W-:Y:S01]  /*82c0*/  HMMA.16816.F32 R76, R4, R32, R76 ;  /* 0x00000020044c723c */ /* 0x000fe2000000184c */
[----:B------:R-:W-:-:S04]  /*82d0*/  FADD.FTZ R183, R183, R184 ;  /* 0x000000b8b7b77221 */ /* 0x000fc80000010000 */
[----:B------:R-:W-:Y:S01]  /*82e0*/  FADD.FTZ R247, R182, R183 ;  /* 0x000000b7b6f77221 */ /* 0x000fe20000010000 */
[C---:B------:R-:W-:Y:S06]  /*82f0*/  HMMA.16816.F32 R80, R4.reuse, R34, R80 ;  /* 0x000000220450723c */ /* 0x040fec0000001850 */
[C---:B------:R-:W-:Y:S06]  /*8300*/  HMMA.16816.F32 R84, R4.reuse, R164, R84 ;  /* 0x000000a40454723c */ /* 0x040fec0000001854 */
[----:B------:R-:W-:Y:S01]  /*8310*/  HMMA.16816.F32 R88, R4, R166, R88 ;  /* 0x000000a60458723c */ /* 0x000fe20000001858 */
[----:B------:R-:W-:-:S02]  /*8320*/  MOV R164, R2 ;  /* 0x0000000200a47202 */ /* 0x000fc40000000f00 */
[----:B------:R-:W-:-:S03]  /*8330*/  @P0 MOV R164, R2 ;  /* 0x0000000200a40202 */ /* 0x000fc60000000f00 */
[C---:B----4-:R-:W-:Y:S06]  /*8340*/  HMMA.16816.F32 R100, R4.reuse, R24, R100 ;  /* 0x000000180464723c */ /* 0x050fec0000001864 */
[C---:B------:R-:W-:Y:S06]  /*8350*/  HMMA.16816.F32 R104, R4.reuse, R26, R104 ;  /* 0x0000001a0468723c */ /* 0x040fec0000001868 */
[C---:B-1----:R-:W-:Y:S06]  /*8360*/  HMMA.16816.F32 R108, R4.reuse, R20, R108 ;  /* 0x00000014046c723c */ /* 0x042fec000000186c */
[C---:B------:R-:W-:Y:S06]  /*8370*/  HMMA.16816.F32 R112, R4.reuse, R22, R112 ;  /* 0x000000160470723c */ /* 0x040fec0000001870 */
[C---:B------:R-:W-:Y:S06]  /*8380*/  HMMA.16816.F32 R124, R4.reuse, R14, R124 ;  /* 0x0000000e047c723c */ /* 0x040fec000000187c */
[C---:B-----5:R-:W-:Y:S06]  /*8390*/  HMMA.16816.F32 R128, R4.reuse, R8, R128 ;  /* 0x000000080480723c */ /* 0x060fec0000001880 */
[C---:B------:R-:W-:Y:S06]  /*83a0*/  HMMA.16816.F32 R132, R4.reuse, R10, R132 ;  /* 0x0000000a0484723c */ /* 0x040fec0000001884 */
[C---:B--2---:R-:W-:Y:S06]  /*83b0*/  HMMA.16816.F32 R136, R4.reuse, R28, R136 ;  /* 0x0000001c0488723c */ /* 0x044fec0000001888 */
[C---:B------:R-:W-:Y:S06]  /*83c0*/  HMMA.16816.F32 R140, R4.reuse, R30, R140 ;  /* 0x0000001e048c723c */ /* 0x040fec000000188c */
[C---:B---3--:R-:W-:Y:S06]  /*83d0*/  HMMA.16816.F32 R144, R4.reuse, R16, R144 ;  /* 0x000000100490723c */ /* 0x048fec0000001890 */
[----:B------:R-:W-:Y:S01]  /*83e0*/  HMMA.16816.F32 R148, R4, R18, R148 ;  /* 0x000000120494723c */ /* 0x000fe20000001894 */
[----:B------:R-:W-:-:S08]  /*83f0*/  NOP ;  /* 0x0000000000007918 */ /* 0x000fd00000000000 */
[----:B------:R-:W-:-:S15]  /*8400*/  @P0 BRA `(.L_x_8) ;  /* 0x0000000000040947 */ /* 0x000fde0003800000 */
.L_x_6:
[----:B------:R-:W-:-:S12]  /*8410*/  UIADD3 UR16, UR4, -0x1, URZ ;  /* 0xffffffff04107890 */ /* 0x000fd8000fffe03f */
.L_x_8:
[----:B------:R-:W-:-:S13]  /*8420*/  ISETP.LE.AND P0, PT, RZ, UR16, PT ;  /* 0x00000010ff007c0c */ /* 0x000fda000bf03270 */
[----:B------:R-:W-:Y:S05]  /*8430*/  @!P0 BRA `(.L_x_9) ;  /* 0x0000003000608947 */ /* 0x000fea0003800000 */
[----:B------:R-:W-:Y:S01]  /*8440*/  MOV R0, R3 ;  /* 0x0000000300007202 */ /* 0x000fe20000000f00 */
[----:B------:R-:W-:Y:S01]  /*8450*/  USHF.L.U64.HI UR15, UR10, 0x5, UR11 ;  /* 0x000000050a0f7899 */ /* 0x000fe2000801020b */
[----:B------:R-:W-:Y:S01]  /*8460*/  MOV R165, R164 ;  /* 0x000000a400a57202 */ /* 0x000fe20000000f00 */
[----:B------:R-:W-:Y:S01]  /*8470*/  USHF.L.U32 UR17, UR10, 0x5, URZ ;  /* 0x000000050a117899 */ /* 0x000fe2000800063f */
[----:B------:R-:W-:Y:S01]  /*8480*/  MOV R242, R208 ;  /* 0x000000d000f27202 */ /* 0x000fe20000000f00 */
[----:B------:R-:W-:Y:S02]  /*8490*/  USHF.L.U64.HI UR21, UR8, 0x5, UR9 ;  /* 0x0000000508157899 */ /* 0x000fe40008010209 */
[----:B------:R-:W-:Y:S02]  /*84a0*/  USHF.L.U32 UR20, UR8, 0x5, URZ ;  /* 0x0000000508147899 */ /* 0x000fe4000800063f */
[----:B------:R-:W-:Y:S02]  /*84b0*/  USHF.L.U64.HI UR22, UR8, 0x6, UR9 ;  /* 0x0000000608167899 */ /* 0x000fe40008010209 */
[----:B------:R-:W-:Y:S01]  /*84c0*/  USHF.L.U32 UR24, UR8, 0x6, URZ ;  /* 0x0000000608187899 */ /* 0x000fe2000800063f */
[----:B------:R-:W-:Y:S01]  /*84d0*/  ULDC UR4, c[0x0][0x2ec] ;  /* 0x0000bb0000047ab9 */ /* 0x000fe20000000800 */
[----:B------:R-:W-:Y:S01]  /*84e0*/  ULDC.64 UR6, c[0x0][0x218] ;  /* 0x0000860000067ab9 */ /* 0x000fe20000000a00 */
[----:B------:R-:W-:Y:S01]  /*84f0*/  ULDC.64 UR10, c[0x0][0x220] ;  /* 0x00008800000a7ab9 */ /* 0x000fe20000000a00 */
[----:B------:R-:W-:Y:S01]  /*8500*/  ULDC.64 UR8, c[0x0][0x248] ;  /* 0x0000920000087ab9 */ /* 0x000fe20000000a00 */
[----:B------:R-:W-:Y:S07]  /*8510*/  BRA `(.L_x_10) ;  /* 0x0000000000a07947 */ /* 0x000fee0003800000 */
.L_x_12:
[----:B------:R-:W-:Y:S04]  /*8520*/  UIADD3 UR25, UR16, -0x1, URZ ;  /* 0xffffffff10197890 */ /* 0x000fe8000fffe03f */
[----:B------:R-:W-:Y:S02]  /*8530*/  USHF.R.S32.HI UR23, URZ, 0x1f, UR25 ;  /* 0x0000001f3f177899 */ /* 0x000fe40008011419 */
[----:B------:R-:W-:Y:S02]  /*8540*/  UIMAD.WIDE.U32 UR26, UR25, UR8, URZ ;  /* 0x00000008191a72a5 */ /* 0x000fe4000f8e003f */
[----:B------:R-:W-:Y:S04]  /*8550*/  UIMAD UR23, UR23, UR8, URZ ;  /* 0x00000008171772a4 */ /* 0x000fe8000f8e023f */
[----:B------:R-:W-:Y:S01]  /*8560*/  UIMAD UR23, UR25, UR9, UR23 ;  /* 0x00000009191772a4 */ /* 0x000fe2000f8e0217 */
[----:B------:R-:W-:Y:S02]  /*8570*/  IMAD.U32 R168, RZ, RZ, UR26 ;  /* 0x0000001affa87e24 */ /* 0x000fe4000f8e00ff */
[----:B------:R-:W-:Y:S01]  /*8580*/  IMAD.U32 R169, RZ, RZ, UR27 ;  /* 0x0000001bffa97e24 */ /* 0x000fe2000f8e00ff */
[----:B------:R-:W-:Y:S02]  /*8590*/  UIADD3 UR23, UR27, UR23, URZ ;  /* 0x000000171b177290 */ /* 0x000fe4000fffe03f */
[----:B------:R-:W-:Y:S04]  /*85a0*/  LEA R164, P1, R168, R240, 0x6 ;  /* 0x000000f0a8a47211 */ /* 0x000fe800078230ff */
[----:B------:R-:W-:Y:S01]  /*85b0*/  IMAD.U32 R3, RZ, RZ, UR23 ;  /* 0x00000017ff037e24 */ /* 0x000fe2000f8e00ff */
[----:B------:R-:W-:Y:S04]  /*85c0*/  LEA R166, P2, R164, UR6, 0x1 ;  /* 0x00000006a4a67c11 */ /* 0x000fe8000f8408ff */
[----:B------:R-:W-:Y:S02]  /*85d0*/  LEA.HI.X R3, R168, R245, R3, 0x6, P1 ;  /* 0x000000f5a8037211 */ /* 0x000fe400008f3403 */
[----:B------:R-:W-:Y:S02]  /*85e0*/  IADD3 R168, P1, R166, UR17, RZ ;  /* 0x00000011a6a87c10 */ /* 0x000fe4000ff3e0ff */
[----:B------:R-:W-:Y:S02]  /*85f0*/  LEA.HI.X R167, R164, UR7, R3, 0x1, P2 ;  /* 0x00000007a4a77c11 */ /* 0x000fe400090f0c03 */
[----:B------:R-:W-:Y:S02]  /*8600*/  IADD3 R172, P2, R168, UR17, RZ ;  /* 0x00000011a8ac7c10 */ /* 0x000fe4000ff5e0ff */
        /* <DEDUP_REMOVED lines=23> */
[----:B------:R-:W0:Y:S01]  /*8780*/  LDGDEPBAR ;  /* 0x00000000000079af */ /* 0x000e220000000000 */
[----:B------:R-:W-:Y:S05]  /*8790*/  BRA `(.L_x_11) ;  /* 0x00000010005c7947 */ /* 0x000fea0003800000 */
.L_x_10:
[----:B------:R-:W-:Y:S04]  /*87a0*/  DEPBAR.LE SB0, 0x0 ;  /* 0x000080000000791a */ /* 0x000fe80000000000 */
[----:B------:R-:W-:Y:S01]  /*87b0*/  BAR.SYNC.DEFER_BLOCKING 0x0 ;  /* 0x0000000000007b1d */ /* 0x000fe20000010000 */
[----:B------:R-:W-:Y:S01]  /*87c0*/  USHF.R.S32.HI UR25, URZ, 0x1f, UR16 ;  /* 0x0000001f3f197899 */ /* 0x000fe20008011410 */
[----:B------:R-:W-:Y:S01]  /*87d0*/  IMAD.U32 R3, RZ, RZ, UR16 ;  /* 0x00000010ff037e24 */ /* 0x000fe2000f8e00ff */
[----:B------:R-:W-:Y:S03]  /*87e0*/  UIMAD UR23, UR22, UR16, URZ ;  /* 0x00000010161772a4 */ /* 0x000fe6000f8e023f */
[----:B------:R-:W-:Y:S01]  /*87f0*/  IMAD.WIDE.U32 R250, R3, UR24, R242 ;  /* 0x0000001803fa7c25 */ /* 0x000fe2000f8e00f2 */
[----:B------:R-:W-:Y:S02]  /*8800*/  UIMAD UR23, UR25, UR24, UR23 ;  /* 0x00000018191772a4 */ /* 0x000fe4000f8e0217 */
[C---:B------:R-:W-:Y:S04]  /*8810*/  LEA R166, P0, R250.reuse, UR10, 0x1 ;  /* 0x0000000afaa67c11 */ /* 0x040fe8000f8008ff */
[----:B------:R-:W-:Y:S05]  /*8820*/  VIADD R2, R251, UR23 ;  /* 0x00000017fb027c36 */ /* 0x000fea0008000000 */
[----:B------:R-:W-:Y:S02]  /*8830*/  LEA.HI.X R167, R250, UR11, R2, 0x1, P0 ;  /* 0x0000000bfaa77c11 */ /* 0x000fe400080f0c02 */
[----:B------:R-:W-:Y:S03]  /*8840*/  IADD3 R18, P0, R166, UR20, RZ ;  /* 0x00000014a6127c10 */ /* 0x000fe6000ff1e0ff */
[----:B------:R-:W-:Y:S01]  /*8850*/  @!PT LDS RZ, [RZ] ;  /* 0x00000000fffff984 */ /* 0x000fe20000000800 */
[----:B------:R-:W-:Y:S01]  /*8860*/  @!PT LDS RZ, [RZ] ;  /* 0x00000000fffff984 */ /* 0x000fe20000000800 */
[----:B------:R-:W-:Y:S01]  /*8870*/  @!PT LDS RZ, [RZ] ;  /* 0x00000000fffff984 */ /* 0x000fe20000000800 */
[----:B------:R-:W-:Y:S01]  /*8880*/  LDGSTS.E.BYPASS.LTC128B.128 [R239+0x10000], desc[UR18][R166.64] ;  /* 0x10000000a6ef7fae */ /* 0x000fe2000b901d52 */
[----:B------:R-:W-:Y:S02]  /*8890*/  IADD3.X R19, R167, UR21, RZ, P0, !PT ;  /* 0x00000015a7137c10 */ /* 0x000fe400087fe4ff */
[----:B------:R-:W-:Y:S01]  /*88a0*/  IADD3 R250, P0, R18, UR20, RZ ;  /* 0x0000001412fa7c10 */ /* 0x000fe2000ff1e0ff */
[----:B------:R-:W-:Y:S03]  /*88b0*/  LDGSTS.E.BYPASS.LTC128B.128 [R239+0x12000], desc[UR18][R166.64+0x80] ;  /* 0x12000080a6ef7fae */ /* 0x000fe6000b901d52 */
[----:B------:R-:W-:Y:S01]  /*88c0*/  IADD3.X R251, R19, UR21, RZ, P0, !PT ;  /* 0x0000001513fb7c10 */ /* 0x000fe200087fe4ff */
[----:B------:R-:W-:Y:S01]  /*88d0*/  LDGSTS.E.BYPASS.LTC128B.128 [R239+0x14000], desc[UR18][R166.64+0x100] ;  /* 0x14000100a6ef7fae */ /* 0x000fe2000b901d52 */
[----:B------:R-:W-:Y:S03]  /*88e0*/  IADD3 R2, P0, R250, UR20, RZ ;  /* 0x00000014fa027c10 */ /* 0x000fe6000ff1e0ff */
[----:B------:R-:W-:Y:S01]  /*88f0*/  LDGSTS.E.BYPASS.LTC128B.128 [R239+0x16000], desc[UR18][R166.64+0x180] ;  /* 0x16000180a6ef7fae */ /* 0x000fe2000b901d52 */
[----:B------:R-:W-:Y:S02]  /*8900*/  IADD3.X R3, R251, UR21, RZ, P0, !PT ;  /* 0x00000015fb037c10 */ /* 0x000fe400087fe4ff */
[----:B------:R-:W-:Y:S01]  /*8910*/  ISETP.LT.AND P0, PT, RZ, UR16, PT ;  /* 0x00000010ff007c0c */ /* 0x000fe2000bf01270 */
[----:B------:R-:W-:Y:S04]  /*8920*/  LDGSTS.E.BYPASS.LTC128B.128 [R239+0x10800], desc[UR18][R18.64] ;  /* 0x1080000012ef7fae */ /* 0x000fe8000b901d52 */
        /* <DEDUP_REMOVED lines=11> */
[----:B------:R-:W-:Y:S04]  /*89e0*/  LDSM.16.M88.4 R168, [R238] ;  /* 0x00000000eea8783b */ /* 0x000fe80000000200 */
[----:B------:R-:W3:Y:S04]  /*89f0*/  LDSM.16.M88.4 R172, [R237+0x8000] ;  /* 0x00800000edac783b */ /* 0x000ee80000000200 */
[----:B------:R-:W4:Y:S04]  /*8a00*/  LDSM.16.M88.4 R176, [R237+0x8800] ;  /* 0x00880000edb0783b */ /* 0x000f280000000200 */
[----:B------:R-:W5:Y:S04]  /*8a10*/  LDSM.16.M88.4 R180, [R237+0x9000] ;  /* 0x00900000edb4783b */ /* 0x000f680000000200 */
[----:B------:R-:W2:Y:S04]  /*8a20*/  LDSM.16.M88.4 R184, [R237+0x9800] ;  /* 0x00980000edb8783b */ /* 0x000ea80000000200 */
[----:B------:R-:W0:Y:S04]  /*8a30*/  LDGDEPBAR ;  /* 0x00000000000079af */ /* 0x000e280000000000 */
[----:B------:R-:W-:Y:S04]  /*8a40*/  LDSM.16.M88.4 R188, [R236] ;  /* 0x00000000ecbc783b */ /* 0x000fe80000000200 */
[----:B------:R-:W2:Y:S04]  /*8a50*/  LDSM.16.M88.4 R192, [R235] ;  /* 0x00000000ebc0783b */ /* 0x000ea80000000200 */
[----:B------:R-:W2:Y:S04]  /*8a60*/  LDSM.16.M88.4 R196, [R227] ;  /* 0x00000000e3c4783b */ /* 0x000ea80000000200 */
[----:B------:R-:W2:Y:S04]  /*8a70*/  LDSM.16.M88.4 R200, [R226] ;  /* 0x00000000e2c8783b */ /* 0x000ea80000000200 */
[----:B------:R-:W-:Y:S01]  /*8a80*/  LDSM.16.M88.4 R204, [R231+0x8000] ;  /* 0x00800000e7cc783b */ /* 0x000fe20000000200 */
[C---:B---3--:R-:W-:Y:S03]  /*8a90*/  HMMA.16816.F32 R4, R168.reuse, R172, RZ ;  /* 0x000000aca804723c */ /* 0x048fe600000018ff */
[----:B------:R-:W-:Y:S03]  /*8aa0*/  LDSM.16.M88.4 R208, [R231+0x8800] ;  /* 0x00880000e7d0783b */ /* 0x000fe60000000200 */
[C---:B------:R-:W-:Y:S01]  /*8ab0*/  HMMA.16816.F32 R8, R168.reuse, R174, RZ ;  /* 0x000000aea808723c */ /* 0x040fe200000018ff */
[----:B------:R-:W3:Y:S05]  /*8ac0*/  LDSM.16.M88.4 R172, [R225] ;  /* 0x00000000e1ac783b */ /* 0x000eea0000000200 */
[C---:B----4-:R-:W-:Y:S06]  /*8ad0*/  HMMA.16816.F32 R12, R168.reuse, R176, RZ ;  /* 0x000000b0a80c723c */ /* 0x050fec00000018ff */
[C---:B-1----:R-:W-:Y:S01]  /*8ae0*/  HMMA.16816.F32 R16, R168.reuse, R178, RZ ;  /* 0x000000b2a810723c */ /* 0x042fe200000018ff */
[----:B------:R-:W1:Y:S05]  /*8af0*/  LDSM.16.M88.4 R176, [R234] ;  /* 0x00000000eab0783b */ /* 0x000e6a0000000200 */
[C---:B-----5:R-:W-:Y:S06]  /*8b00*/  HMMA.16816.F32 R20, R168.reuse, R180, RZ ;  /* 0x000000b4a814723c */ /* 0x060fec00000018ff */
[C---:B------:R-:W-:Y:S01]  /*8b10*/  HMMA.16816.F32 R24, R168.reuse, R182, RZ ;  /* 0x000000b6a818723c */ /* 0x040fe200000018ff */
[----:B------:R-:W4:Y:S05]  /*8b20*/  LDSM.16.M88.4 R180, [R231+0x9000] ;  /* 0x00900000e7b4783b */ /* 0x000f2a0000000200 */
[C---:B--2---:R-:W-:Y:S06]  /*8b30*/  HMMA.16816.F32 R28, R168.reuse, R184, RZ ;  /* 0x000000b8a81c723c */ /* 0x044fec00000018ff */
[----:B------:R-:W-:Y:S01]  /*8b40*/  HMMA.16816.F32 R32, R168, R186, RZ ;  /* 0x000000baa820723c */ /* 0x000fe200000018ff */
[----:B------:R-:W2:Y:S04]  /*8b50*/  LDSM.16.M88.4 R168, [R231+0x9800] ;  /* 0x00980000e7a8783b */ /* 0x000ea80000000200 */
[----:B------:R-:W-:Y:S01]  /*8b60*/  LDSM.16.M88.4 R184, [R233] ;  /* 0x00000000e9b8783b */ /* 0x000fe20000000200 */
[C---:B------:R-:W-:Y:S06]  /*8b70*/  HMMA.16816.F32 R4, R188.reuse, R192, R4 ;  /* 0x000000c0bc04723c */ /* 0x040fec0000001804 */
[C---:B------:R-:W-:Y:S01]  /*8b80*/  HMMA.16816.F32 R8, R188.reuse, R194, R8 ;  /* 0x000000c2bc08723c */ /* 0x040fe20000001808 */
[----:B------:R-:W5:Y:S05]  /*8b90*/  LDSM.16.M88.4 R192, [R224] ;  /* 0x00000000e0c0783b */ /* 0x000f6a0000000200 */
[C---:B------:R-:W-:Y:S06]  /*8ba0*/  HMMA.16816.F32 R12, R188.reuse, R196, R12 ;  /* 0x000000c4bc0c723c */ /* 0x040fec000000180c */
[C---:B------:R-:W-:Y:S01]  /*8bb0*/  HMMA.16816.F32 R16, R188.reuse, R198, R16 ;  /* 0x000000c6bc10723c */ /* 0x040fe20000001810 */
[----:B------:R-:W5:Y:S05]  /*8bc0*/  LDSM.16.M88.4 R196, [R224+0x800] ;  /* 0x00080000e0c4783b */ /* 0x000f6a0000000200 */
[C---:B------:R-:W-:Y:S06]  /*8bd0*/  HMMA.16816.F32 R20, R188.reuse, R200, R20 ;  /* 0x000000c8bc14723c */ /* 0x040fec0000001814 */
[C---:B------:R-:W-:Y:S01]  /*8be0*/  HMMA.16816.F32 R24, R188.reuse, R202, R24 ;  /* 0x000000cabc18723c */ /* 0x040fe20000001818 */
[----:B------:R-:W5:Y:S05]  /*8bf0*/  LDSM.16.M88.4 R200, [R224+0x1000] ;  /* 0x00100000e0c8783b */ /* 0x000f6a0000000200 */
[C---:B---3--:R-:W-:Y:S06]  /*8c00*/  HMMA.16816.F32 R28, R188.reuse, R172, R28 ;  /* 0x000000acbc1c723c */ /* 0x048fec000000181c */
[----:B------:R-:W-:Y:S01]  /*8c10*/  HMMA.16816.F32 R32, R188, R174, R32 ;  /* 0x000000aebc20723c */ /* 0x000fe20000001820 */
[----:B------:R-:W3:Y:S04]  /*8c20*/  LDSM.16.M88.4 R172, [R224+0x1800] ;  /* 0x00180000e0ac783b */ /* 0x000ee80000000200 */
[----:B------:R-:W-:Y:S01]  /*8c30*/  LDSM.16.M88.4 R188, [R238+0x2000] ;  /* 0x00200000eebc783b */ /* 0x000fe20000000200 */
[C---:B-1----:R-:W-:Y:S06]  /*8c40*/  HMMA.16816.F32 R4, R176.reuse, R204, R4 ;  /* 0x000000ccb004723c */ /* 0x042fec0000001804 */
[C---:B------:R-:W-:Y:S01]  /*8c50*/  HMMA.16816.F32 R8, R176.reuse, R206, R8 ;  /* 0x000000ceb008723c */ /* 0x040fe20000001808 */
[----:B------:R-:W1:Y:S05]  /*8c60*/  LDSM.16.M88.4 R204, [R237+0xa000] ;  /* 0x00a00000edcc783b */ /* 0x000e6a0000000200 */
[C---:B------:R-:W-:Y:S06]  /*8c70*/  HMMA.16816.F32 R12, R176.reuse, R208, R12 ;  /* 0x000000d0b00c723c */ /* 0x040fec000000180c */
[C---:B------:R-:W-:Y:S01]  /*8c80*/  HMMA.16816.F32 R16, R176.reuse, R210, R16 ;  /* 0x000000d2b010723c */ /* 0x040fe20000001810 */
[----:B------:R-:W1:Y:S05]  /*8c90*/  LDSM.16.M88.4 R208, [R237+0xa800] ;  /* 0x00a80000edd0783b */ /* 0x000e6a0000000200 */
[C---:B----4-:R-:W-:Y:S06]  /*8ca0*/  HMMA.16816.F32 R20, R176.reuse, R180, R20 ;  /* 0x000000b4b014723c */ /* 0x050fec0000001814 */
[C---:B------:R-:W-:Y:S01]  /*8cb0*/  HMMA.16816.F32 R24, R176.reuse, R182, R24 ;  /* 0x000000b6b018723c */ /* 0x040fe20000001818 */
[----:B------:R-:W4:Y:S05]  /*8cc0*/  LDSM.16.M88.4 R180, [R237+0xb000] ;  /* 0x00b00000edb4783b */ /* 0x000f2a0000000200 */
[C---:B--2---:R-:W-:Y:S06]  /*8cd0*/  HMMA.16816.F32 R28, R176.reuse, R168, R28 ;  /* 0x000000a8b01c723c */ /* 0x044fec000000181c */
[----:B------:R-:W-:Y:S01]  /*8ce0*/  HMMA.16816.F32 R32, R176, R170, R32 ;  /* 0x000000aab020723c */ /* 0x000fe20000001820 */
[----:B------:R-:W2:Y:S04]  /*8cf0*/  LDSM.16.M88.4 R168, [R237+0xb800] ;  /* 0x00b80000eda8783b */ /* 0x000ea80000000200 */
[----:B------:R-:W-:Y:S01]  /*8d00*/  LDSM.16.M88.4 R176, [R236+0x2000] ;  /* 0x00200000ecb0783b */ /* 0x000fe20000000200 */
[C---:B-----5:R-:W-:Y:S06]  /*8d10*/  HMMA.16816.F32 R4, R184.reuse, R192, R4 ;  /* 0x000000c0b804723c */ /* 0x060fec0000001804 */
[C---:B------:R-:W-:Y:S01]  /*8d20*/  HMMA.16816.F32 R8, R184.reuse, R194, R8 ;  /* 0x000000c2b808723c */ /* 0x040fe20000001808 */
[----:B------:R-:W5:Y:S05]  /*8d30*/  LDSM.16.M88.4 R192, [R223] ;  /* 0x00000000dfc0783b */ /* 0x000f6a0000000200 */
[C---:B------:R-:W-:Y:S06]  /*8d40*/  HMMA.16816.F32 R12, R184.reuse, R196, R12 ;  /* 0x000000c4b80c723c */ /* 0x040fec000000180c */
[C---:B------:R-:W-:Y:S01]  /*8d50*/  HMMA.16816.F32 R16, R184.reuse, R198, R16 ;  /* 0x000000c6b810723c */ /* 0x040fe20000001810 */
[----:B------:R-:W5:Y:S05]  /*8d60*/  LDSM.16.M88.4 R196, [R222] ;  /* 0x00000000dec4783b */ /* 0x000f6a0000000200 */
[C---:B------:R-:W-:Y:S06]  /*8d70*/  HMMA.16816.F32 R20, R184.reuse, R200, R20 ;  /* 0x000000c8b814723c */ /* 0x040fec0000001814 */
[C---:B------:R-:W-:Y:S01]  /*8d80*/  HMMA.16816.F32 R24, R184.reuse, R202, R24 ;  /* 0x000000cab818723c */ /* 0x040fe20000001818 */
[----:B------:R-:W5:Y:S05]  /*8d90*/  LDSM.16.M88.4 R200, [R221] ;  /* 0x00000000ddc8783b */ /* 0x000f6a0000000200 */
[C---:B---3--:R-:W-:Y:S06]  /*8da0*/  HMMA.16816.F32 R28, R184.reuse, R172, R28 ;  /* 0x000000acb81c723c */ /* 0x048fec000000181c */
[----:B------:R-:W-:Y:S01]  /*8db0*/  HMMA.16816.F32 R32, R184, R174, R32 ;  /* 0x000000aeb820723c */ /* 0x000fe20000001820 */
[----:B------:R-:W3:Y:S04]  /*8dc0*/  LDSM.16.M88.4 R172, [R220] ;  /* 0x00000000dcac783b */ /* 0x000ee80000000200 */
        /* <DEDUP_REMOVED lines=16> */
[----:B------:R-:W5:Y:S05]  /*8ed0*/  LDSM.16.M88.4 R192, [R224+0x2000] ;  /* 0x00200000e0c0783b */ /* 0x000f6a0000000200 */
        /* <DEDUP_REMOVED lines=64> */
[----:B------:R-:W-:Y:S05]  /*92e0*/  LDSM.16.M88.4 R204, [R237+0xe800] ;  /* 0x00e80000edcc783b */ /* 0x000fea0000000200 */
[C---:B------:R-:W-:Y:S06]  /*92f0*/  HMMA.16816.F32 R12, R188.reuse, R208, R12 ;  /* 0x000000d0bc0c723c */ /* 0x040fec000000180c */
[C---:B------:R-:W-:Y:S01]  /*9300*/  HMMA.16816.F32 R16, R188.reuse, R210, R16 ;  /* 0x000000d2bc10723c */ /* 0x040fe20000001810 */
[----:B------:R-:W-:Y:S05]  /*9310*/  LDSM.16.M88.4 R208, [R231+0xe000] ;  /* 0x00e00000e7d0783b */ /* 0x000fea0000000200 */
[C---:B----4-:R-:W-:Y:S06]  /*9320*/  HMMA.16816.F32 R20, R188.reuse, R180, R20 ;  /* 0x000000b4bc14723c */ /* 0x050fec0000001814 */
[C---:B------:R-:W-:Y:S01]  /*9330*/  HMMA.16816.F32 R24, R188.reuse, R182, R24 ;  /* 0x000000b6bc18723c */ /* 0x040fe20000001818 */
[----:B------:R-:W1:Y:S05]  /*9340*/  LDSM.16.M88.4 R180, [R238+0x6000] ;  /* 0x00600000eeb4783b */ /* 0x000e6a0000000200 */
[C---:B--2---:R-:W-:Y:S06]  /*9350*/  HMMA.16816.F32 R28, R188.reuse, R168, R28 ;  /* 0x000000a8bc1c723c */ /* 0x044fec000000181c */
[----:B------:R-:W-:Y:S01]  /*9360*/  HMMA.16816.F32 R32, R188, R170, R32 ;  /* 0x000000aabc20723c */ /* 0x000fe20000001820 */
[----:B------:R-:W2:Y:S04]  /*9370*/  LDSM.16.M88.4 R168, [R237+0xf000] ;  /* 0x00f00000eda8783b */ /* 0x000ea80000000200 */
[----:B------:R-:W4:Y:S01]  /*9380*/  LDSM.16.M88.4 R188, [R237+0xf800] ;  /* 0x00f80000edbc783b */ /* 0x000f220000000200 */
[C---:B-----5:R-:W-:Y:S06]  /*9390*/  HMMA.16816.F32 R4, R176.reuse, R192, R4 ;  /* 0x000000c0b004723c */ /* 0x060fec0000001804 */
[C---:B------:R-:W-:Y:S01]  /*93a0*/  HMMA.16816.F32 R8, R176.reuse, R194, R8 ;  /* 0x000000c2b008723c */ /* 0x040fe20000001808 */
[----:B------:R-:W-:Y:S05]  /*93b0*/  LDSM.16.M88.4 R192, [R236+0x6000] ;  /* 0x00600000ecc0783b */ /* 0x000fea0000000200 */
        /* <DEDUP_REMOVED lines=9> */
[----:B------:R-:W3:Y:S01]  /*9450*/  LDSM.16.M88.4 R176, [R212] ;  /* 0x00000000d4b0783b */ /* 0x000ee20000000200 */
[C---:B-1----:R-:W-:Y:S06]  /*9460*/  HMMA.16816.F32 R4, R180.reuse, R184, R4 ;  /* 0x000000b8b404723c */ /* 0x042fec0000001804 */
[C---:B------:R-:W-:Y:S01]  /*9470*/  HMMA.16816.F32 R8, R180.reuse, R186, R8 ;  /* 0x000000bab408723c */ /* 0x040fe20000001808 */
[----:B------:R-:W1:Y:S05]  /*9480*/  LDSM.16.M88.4 R184, [R234+0x6000] ;  /* 0x00600000eab8783b */ /* 0x000e6a0000000200 */
[C---:B------:R-:W-:Y:S06]  /*9490*/  HMMA.16816.F32 R12, R180.reuse, R204, R12 ;  /* 0x000000ccb40c723c */ /* 0x040fec000000180c */
[C---:B------:R-:W-:Y:S01]  /*94a0*/  HMMA.16816.F32 R16, R180.reuse, R206, R16 ;  /* 0x000000ceb410723c */ /* 0x040fe20000001810 */
[----:B------:R-:W-:Y:S05]  /*94b0*/  LDSM.16.M88.4 R204, [R224+0x6000] ;  /* 0x00600000e0cc783b */ /* 0x000fea0000000200 */
[C---:B--2---:R-:W-:Y:S06]  /*94c0*/  HMMA.16816.F32 R20, R180.reuse, R168, R20 ;  /* 0x000000a8b414723c */ /* 0x044fec0000001814 */
[C---:B------:R-:W-:Y:S01]  /*94d0*/  HMMA.16816.F32 R24, R180.reuse, R170, R24 ;  /* 0x000000aab418723c */ /* 0x040fe20000001818 */
[----:B------:R-:W2:Y:S05]  /*94e0*/  LDSM.16.M88.4 R168, [R231+0xe800] ;  /* 0x00e80000e7a8783b */ /* 0x000eaa0000000200 */
[C---:B----4-:R-:W-:Y:S06]  /*94f0*/  HMMA.16816.F32 R28, R180.reuse, R188, R28 ;  /* 0x000000bcb41c723c */ /* 0x050fec000000181c */
[----:B------:R-:W-:Y:S01]  /*9500*/  HMMA.16816.F32 R32, R180, R190, R32 ;  /* 0x000000beb420723c */ /* 0x000fe20000001820 */
[----:B------:R-:W4:Y:S04]  /*9510*/  LDSM.16.M88.4 R180, [R231+0xf000] ;  /* 0x00f00000e7b4783b */ /* 0x000f280000000200 */
[----:B------:R-:W4:Y:S01]  /*9520*/  LDSM.16.M88.4 R188, [R231+0xf800] ;  /* 0x00f80000e7bc783b */ /* 0x000f220000000200 */
[C---:B-----5:R-:W-:Y:S06]  /*9530*/  HMMA.16816.F32 R4, R192.reuse, R196, R4 ;  /* 0x000000c4c004723c */ /* 0x060fec0000001804 */
[C---:B------:R-:W-:Y:S01]  /*9540*/  HMMA.16816.F32 R8, R192.reuse, R198, R8 ;  /* 0x000000c6c008723c */ /* 0x040fe20000001808 */
[----:B------:R-:W5:Y:S05]  /*9550*/  LDSM.16.M88.4 R196, [R233+0x6000] ;  /* 0x00600000e9c4783b */ /* 0x000f6a0000000200 */
[C---:B------:R-:W-:Y:S06]  /*9560*/  HMMA.16816.F32 R12, R192.reuse, R200, R12 ;  /* 0x000000c8c00c723c */ /* 0x040fec000000180c */
[C---:B------:R-:W-:Y:S06]  /*9570*/  HMMA.16816.F32 R16, R192.reuse, R202, R16 ;  /* 0x000000cac010723c */ /* 0x040fec0000001810 */
[C---:B---3--:R-:W-:Y:S06]  /*9580*/  HMMA.16816.F32 R20, R192.reuse, R172, R20 ;  /* 0x000000acc014723c */ /* 0x048fec0000001814 */
[C---:B------:R-:W-:Y:S01]  /*9590*/  HMMA.16816.F32 R24, R192.reuse, R174, R24 ;  /* 0x000000aec018723c */ /* 0x040fe20000001818 */
[----:B------:R-:W3:Y:S05]  /*95a0*/  LDSM.16.M88.4 R172, [R224+0x6800] ;  /* 0x00680000e0ac783b */ /* 0x000eea0000000200 */
[C---:B------:R-:W-:Y:S06]  /*95b0*/  HMMA.16816.F32 R28, R192.reuse, R176, R28 ;  /* 0x000000b0c01c723c */ /* 0x040fec000000181c */
[----:B------:R-:W-:Y:S01]  /*95c0*/  HMMA.16816.F32 R32, R192, R178, R32 ;  /* 0x000000b2c020723c */ /* 0x000fe20000001820 */
[----:B------:R-:W-:Y:S05]  /*95d0*/  LDSM.16.M88.4 R176, [R224+0x7800] ;  /* 0x00780000e0b0783b */ /* 0x000fea0000000200 */
[C---:B-1----:R-:W-:Y:S06]  /*95e0*/  HMMA.16816.F32 R4, R184.reuse, R208, R4 ;  /* 0x000000d0b804723c */ /* 0x042fec0000001804 */
[C---:B------:R-:W-:Y:S06]  /*95f0*/  HMMA.16816.F32 R8, R184.reuse, R210, R8 ;  /* 0x000000d2b808723c */ /* 0x040fec0000001808 */
[C---:B--2---:R-:W-:Y:S06]  /*9600*/  HMMA.16816.F32 R12, R184.reuse, R168, R12 ;  /* 0x000000a8b80c723c */ /* 0x044fec000000180c */
[C---:B------:R-:W-:Y:S01]  /*9610*/  HMMA.16816.F32 R16, R184.reuse, R170, R16 ;  /* 0x000000aab810723c */ /* 0x040fe20000001810 */
[----:B------:R-:W1:Y:S01]  /*9620*/  LDSM.16.M88.4 R168, [R224+0x7000] ;  /* 0x00700000e0a8783b */ /* 0x000e620000000200 */
[----:B------:R-:W-:Y:S04]  /*9630*/  DEPBAR.LE SB0, 0x0 ;  /* 0x000080000000791a */ /* 0x000fe80000000000 */
[C---:B----4-:R-:W-:Y:S01]  /*9640*/  HMMA.16816.F32 R20, R184.reuse, R180, R20 ;  /* 0x000000b4b814723c */ /* 0x050fe20000001814 */
[----:B------:R-:W-:Y:S05]  /*9650*/  BAR.SYNC.DEFER_BLOCKING 0x0 ;  /* 0x0000000000007b1d */ /* 0x000fea0000010000 */
[C---:B------:R-:W-:Y:S06]  /*9660*/  HMMA.16816.F32 R24, R184.reuse, R182, R24 ;  /* 0x000000b6b818723c */ /* 0x040fec0000001818 */
[C---:B------:R-:W-:Y:S06]  /*9670*/  HMMA.16816.F32 R28, R184.reuse, R188, R28 ;  /* 0x000000bcb81c723c */ /* 0x040fec000000181c */
[----:B------:R-:W-:Y:S06]  /*9680*/  HMMA.16816.F32 R32, R184, R190, R32 ;  /* 0x000000beb820723c */ /* 0x000fec0000001820 */
[C---:B-----5:R-:W-:Y:S06]  /*9690*/  HMMA.16816.F32 R4, R196.reuse, R204, R4 ;  /* 0x000000ccc404723c */ /* 0x060fec0000001804 */
[C---:B------:R-:W-:Y:S06]  /*96a0*/  HMMA.16816.F32 R8, R196.reuse, R206, R8 ;  /* 0x000000cec408723c */ /* 0x040fec0000001808 */
[C---:B---3--:R-:W-:Y:S06]  /*96b0*/  HMMA.16816.F32 R12, R196.reuse, R172, R12 ;  /* 0x000000acc40c723c */ /* 0x048fec000000180c */
[C---:B------:R-:W-:Y:S06]  /*96c0*/  HMMA.16816.F32 R16, R196.reuse, R174, R16 ;  /* 0x000000aec410723c */ /* 0x040fec0000001810 */
[----:B------:R-:W-:Y:S01]  /*96d0*/  FMNMX.FTZ R164, R4, R165, !PT ;  /* 0x000000a504a47209 */ /* 0x000fe20007810000 */
[C---:B-1----:R-:W-:Y:S04]  /*96e0*/  HMMA.16816.F32 R20, R196.reuse, R168, R20 ;  /* 0x000000a8c414723c */ /* 0x042fe80000001814 */
[----:B------:R-:W-:Y:S02]  /*96f0*/  FMNMX.FTZ R2, R6, R0, !PT ;  /* 0x0000000006027209 */ /* 0x000fe40007810000 */
[----:B------:R-:W-:Y:S01]  /*9700*/  FMNMX.FTZ R3, R5, R164, !PT ;  /* 0x000000a405037209 */ /* 0x000fe20007810000 */
[C---:B------:R-:W-:Y:S04]  /*9710*/  HMMA.16816.F32 R24, R196.reuse, R170, R24 ;  /* 0x000000aac418723c */ /* 0x040fe80000001818 */
[----:B------:R-:W-:Y:S02]  /*9720*/  FMNMX.FTZ R167, R7, R2, !PT ;  /* 0x0000000207a77209 */ /* 0x000fe40007810000 */
[----:B------:R-:W-:Y:S01]  /*9730*/  FMNMX.FTZ R164, R8, R3, !PT ;  /* 0x0000000308a47209 */ /* 0x000fe20007810000 */
[C---:B------:R-:W-:Y:S04]  /*9740*/  HMMA.16816.F32 R28, R196.reuse, R176, R28 ;  /* 0x000000b0c41c723c */ /* 0x040fe8000000181c */
[----:B------:R-:W-:Y:S02]  /*9750*/  FMNMX.FTZ R2, R10, R167, !PT ;  /* 0x000000a70a027209 */ /* 0x000fe40007810000 */
[----:B------:R-:W-:Y:S01]  /*9760*/  FMNMX.FTZ R3, R9, R164, !PT ;  /* 0x000000a409037209 */ /* 0x000fe20007810000 */
[----:B------:R-:W-:Y:S04]  /*9770*/  HMMA.16816.F32 R32, R196, R178, R32 ;  /* 0x000000b2c420723c */ /* 0x000fe80000001820 */
[----:B------:R-:W-:Y:S02]  /*9780*/  FMNMX.FTZ R167, R11, R2, !PT ;  /* 0x000000020ba77209 */ /* 0x000fe40007810000 */
[----:B------:R-:W-:Y:S02]  /*9790*/  FMNMX.FTZ R164, R12, R3, !PT ;  /* 0x000000030ca47209 */ /* 0x000fe40007810000 */
[----:B------:R-:W-:Y:S03]  /*97a0*/  FMNMX.FTZ R2, R14, R167, !PT ;  /* 0x000000a70e027209 */ /* 0x000fe60007810000 */
[----:B------:R-:W-:Y:S02]  /*97b0*/  FMNMX.FTZ R3, R13, R164, !PT ;  /* 0x000000a40d037209 */ /* 0x000fe40007810000 */
        /* <DEDUP_REMOVED lines=19> */
[----:B------:R-:W-:Y:S01]  /*98f0*/  FMNMX.FTZ R246, R33, R246, !PT ;  /* 0x000000f621f67209 */ /* 0x000fe20007810000 */
[----:B------:R-:W-:Y:S06]  /*9900*/  @P0 BRA `(.L_x_12) ;  /* 0xffffffec00040947 */ /* 0x000fec000383ffff */
.L_x_11:
[----:B-1----:R-:W-:Y:S01]  /*9910*/  FMNMX.FTZ R167, R35, R2, !PT ;  /* 0x0000000223a77209 */ /* 0x002fe20007810000 */
[----:B------:R-:W-:Y:S01]  /*9920*/  SHFL.BFLY PT, R3, R246, 0x2, 0x1f ;  /* 0x0c401f00f6037f89 */ /* 0x000fe200000e0000 */
[----:B------:R-:W-:Y:S07]  /*9930*/  UIADD3 UR16, UR16, -0x1, URZ ;  /* 0xffffffff10107890 */ /* 0x000fee000fffe03f */
[----:B------:R-:W1:Y:S08]  /*9940*/  SHFL.BFLY PT, R2, R167, 0x2, 0x1f ;  /* 0x0c401f00a7027f89 */ /* 0x000e7000000e0000 */
[----:B------:R-:W-:Y:S08]  /*9950*/  LDSM.16.MT88.4 R172, [R230+0x10000] ;  /* 0x01000000e6ac783b */ /* 0x000ff00000004200 */
[----:B------:R-:W-:Y:S08]  /*9960*/  LDSM.16.MT88.4 R176, [R229+0x10000] ;  /* 0x01000000e5b0783b */ /* 0x000ff00000004200 */
[----:B------:R-:W-:Y:S08]  /*9970*/  LDSM.16.MT88.4 R180, [R230+0x14000] ;  /* 0x01400000e6b4783b */ /* 0x000ff00000004200 */
[----:B------:R-:W-:Y:S08]  /*9980*/  LDSM.16.MT88.4 R184, [R230+0x12800] ;  /* 0x01280000e6b8783b */ /* 0x000ff00000004200 */
[----:B------:R-:W-:Y:S08]  /*9990*/  LDSM.16.MT88.4 R188, [R229+0x12800] ;  /* 0x01280000e5bc783b */ /* 0x000ff00000004200 */
[----:B------:R-:W-:Y:S08]  /*99a0*/  LDSM.16.MT88.4 R192, [R230+0x14800] ;  /* 0x01480000e6c0783b */ /* 0x000ff00000004200 */
[----:B------:R-:W-:Y:S01]  /*99b0*/  LDSM.16.MT88.4 R196, [R229+0x14800] ;  /* 0x01480000e5c4783b */ /* 0x000fe20000004200 */
[----:B-1----:R-:W-:Y:S02]  /*99c0*/  FMNMX.FTZ R166, R167, R2, !PT ;  /* 0x00000002a7a67209 */ /* 0x002fe40007810000 */
[----:B------:R-:W-:Y:S05]  /*99d0*/  FMNMX.FTZ R169, R246, R3, !PT ;  /* 0x00000003f6a97209 */ /* 0x000fea0007810000 */
[----:B------:R-:W1:Y:S08]  /*99e0*/  SHFL.BFLY PT, R3, R166, 0x1, 0x1f ;  /* 0x0c201f00a6037f89 */ /* 0x000e7000000e0000 */
[----:B------:R-:W2:Y:S01]  /*99f0*/  SHFL.BFLY PT, R164, R169, 0x1, 0x1f ;  /* 0x0c201f00a9a47f89 */ /* 0x000ea200000e0000 */
[----:B-1----:R-:W-:Y:S02]  /*9a00*/  FMNMX.FTZ R3, R166, R3, !PT ;  /* 0x00000003a6037209 */ /* 0x002fe40007810000 */
[----:B--2---:R-:W-:Y:S03]  /*9a10*/  FMNMX.FTZ R164, R169, R164, !PT ;  /* 0x000000a4a9a47209 */ /* 0x004fe60007810000 */
[C---:B------:R-:W-:Y:S02]  /*9a20*/  FADD.FTZ R0, -R3.reuse, R0 ;  /* 0x0000000003007221 */ /* 0x040fe40000010100 */
[----:B------:R-:W1:Y:S01]  /*9a30*/  LDSM.16.MT88.4 R168, [R232+0x10000] ;  /* 0x01000000e8a8783b */ /* 0x000e620000004200 */
[C---:B------:R-:W-:Y:S01]  /*9a40*/  FMUL.FTZ R204, R3.reuse, UR4 ;  /* 0x0000000403cc7c20 */ /* 0x040fe20008410000 */
[----:B------:R-:W-:Y:S01]  /*9a50*/  FSETP.NEU.FTZ.AND P1, PT, R164, -INF , PT ;  /* 0xff800000a400780b */ /* 0x000fe20003f3d000 */
[----:B------:R-:W-:Y:S01]  /*9a60*/  FMUL.FTZ R167, R0, UR4 ;  /* 0x0000000400a77c20 */ /* 0x000fe20008410000 */
[C---:B------:R-:W-:Y:S01]  /*9a70*/  FMUL.FTZ R206, R164.reuse, UR4 ;  /* 0x00000004a4ce7c20 */ /* 0x040fe20008410000 */
[----:B------:R-:W-:Y:S02]  /*9a80*/  FADD.FTZ R2, -R164, R165 ;  /* 0x000000a5a4027221 */ /* 0x000fe40000010100 */
[----:B------:R2:W3:Y:S02]  /*9a90*/  MUFU.EX2 R0, R167 ;  /* 0x000000a700007308 */ /* 0x0004e40000000800 */
[----:B------:R-:W-:Y:S01]  /*9aa0*/  FSEL R206, R206, RZ, P1 ;  /* 0x000000ffcece7208 */ /* 0x000fe20000800000 */
[----:B------:R-:W-:Y:S01]  /*9ab0*/  FMUL.FTZ R165, R2, UR4 ;  /* 0x0000000402a57c20 */ /* 0x000fe20008410000 */
[----:B------:R-:W-:Y:S03]  /*9ac0*/  FSETP.NEU.FTZ.AND P1, PT, R3, -INF , PT ;  /* 0xff8000000300780b */ /* 0x000fe60003f3d000 */
[--C-:B------:R-:W-:Y:S01]  /*9ad0*/  FFMA.FTZ R201, R4, UR4, -R206.reuse ;  /* 0x0000000404c97c23 */ /* 0x100fe200080108ce */
[----:B------:R-:W-:Y:S01]  /*9ae0*/  FSEL R204, R204, RZ, P1 ;  /* 0x000000ffcccc7208 */ /* 0x000fe20000800000 */
[--C-:B------:R-:W-:Y:S01]  /*9af0*/  FFMA.FTZ R200, R9, UR4, -R206.reuse ;  /* 0x0000000409c87c23 */ /* 0x100fe200080108ce */
[--C-:B------:R-:W-:Y:S01]  /*9b00*/  FFMA.FTZ R5, R5, UR4, -R206.reuse ;  /* 0x0000000405057c23 */ /* 0x100fe200080108ce */
[----:B------:R-:W4:Y:S01]  /*9b10*/  MUFU.EX2 R2, R165 ;  /* 0x000000a500027308 */ /* 0x000f220000000800 */
[----:B------:R-:W-:Y:S01]  /*9b20*/  FFMA.FTZ R207, R12, UR4, -R206 ;  /* 0x000000040ccf7c23 */ /* 0x000fe200080108ce */
[--C-:B------:R-:W-:Y:S01]  /*9b30*/  FFMA.FTZ R203, R6, UR4, -R204.reuse ;  /* 0x0000000406cb7c23 */ /* 0x100fe200080108cc */
[--C-:B------:R-:W-:Y:S01]  /*9b40*/  FFMA.FTZ R166, R7, UR4, -R204.reuse ;  /* 0x0000000407a67c23 */ /* 0x100fe200080108cc */
[--C-:B------:R-:W-:Y:S01]  /*9b50*/  FFMA.FTZ R202, R10, UR4, -R204.reuse ;  /* 0x000000040aca7c23 */ /* 0x100fe200080108cc */
[----:B------:R-:W-:Y:S01]  /*9b60*/  FFMA.FTZ R205, R11, UR4, -R204 ;  /* 0x000000040bcd7c23 */ /* 0x000fe200080108cc */
[--C-:B--2---:R-:W-:Y:S01]  /*9b70*/  FFMA.FTZ R167, R8, UR4, -R206.reuse ;  /* 0x0000000408a77c23 */ /* 0x104fe200080108ce */
[C---:B---3--:R-:W-:Y:S03]  /*9b80*/  FMUL.FTZ R6, R0.reuse, R162 ;  /* 0x000000a200067220 */ /* 0x048fe60000410000 */
[----:B------:R2:W-:Y:S01]  /*9b90*/  MUFU.EX2 R165, R5 ;  /* 0x0000000500a57308 */ /* 0x0005e20000000800 */
[C---:B------:R-:W-:Y:S01]  /*9ba0*/  FMUL.FTZ R7, R0.reuse, R163 ;  /* 0x000000a300077220 */ /* 0x040fe20000410000 */
[C---:B------:R-:W-:Y:S01]  /*9bb0*/  FMUL.FTZ R10, R0.reuse, R158 ;  /* 0x0000009e000a7220 */ /* 0x040fe20000410000 */
[C---:B------:R-:W-:Y:S01]  /*9bc0*/  FMUL.FTZ R11, R0.reuse, R159 ;  /* 0x0000009f000b7220 */ /* 0x040fe20000410000 */
[C---:B------:R-:W-:Y:S01]  /*9bd0*/  FMUL.FTZ R38, R0.reuse, R38 ;  /* 0x0000002600267220 */ /* 0x040fe20000410000 */
[C---:B------:R-:W-:Y:S01]  /*9be0*/  FMUL.FTZ R39, R0.reuse, R39 ;  /* 0x0000002700277220 */ /* 0x040fe20000410000 */
[C---:B------:R-:W-:Y:S01]  /*9bf0*/  FMUL.FTZ R42, R0.reuse, R42 ;  /* 0x0000002a002a7220 */ /* 0x040fe20000410000 */
[----:B------:R-:W-:Y:S03]  /*9c00*/  FMUL.FTZ R43, R0, R43 ;  /* 0x0000002b002b7220 */ /* 0x000fe60000410000 */
[----:B------:R-:W3:Y:S01]  /*9c10*/  MUFU.EX2 R201, R201 ;  /* 0x000000c900c97308 */ /* 0x000ee20000000800 */
[C---:B----4-:R-:W-:Y:S01]  /*9c20*/  FMUL.FTZ R4, R2.reuse, R160 ;  /* 0x000000a002047220 */ /* 0x050fe20000410000 */
[C---:B------:R-:W-:Y:S01]  /*9c30*/  FMUL.FTZ R8, R2.reuse, R156 ;  /* 0x0000009c02087220 */ /* 0x040fe20000410000 */
[C---:B------:R-:W-:Y:S01]  /*9c40*/  FMUL.FTZ R9, R2.reuse, R157 ;  /* 0x0000009d02097220 */ /* 0x040fe20000410000 */
[C---:B------:R-:W-:Y:S01]  /*9c50*/  FMUL.FTZ R36, R2.reuse, R36 ;  /* 0x0000002402247220 */ /* 0x040fe20000410000 */
[----:B------:R-:W4:Y:S01]  /*9c60*/  LDSM.16.MT88.4 R156, [R228+0x10000] ;  /* 0x01000000e49c783b */ /* 0x000f220000004200 */
[C---:B------:R-:W-:Y:S01]  /*9c70*/  FMUL.FTZ R37, R2.reuse, R37 ;  /* 0x0000002502257220 */ /* 0x040fe20000410000 */
[C---:B------:R-:W-:Y:S03]  /*9c80*/  FMUL.FTZ R40, R2.reuse, R40 ;  /* 0x0000002802287220 */ /* 0x040fe60000410000 */
[----:B------:R-:W-:Y:S01]  /*9c90*/  MUFU.EX2 R203, R203 ;  /* 0x000000cb00cb7308 */ /* 0x000fe20000000800 */
[C---:B--2---:R-:W-:Y:S01]  /*9ca0*/  FMUL.FTZ R5, R2.reuse, R161 ;  /* 0x000000a102057220 */ /* 0x044fe20000410000 */
[C---:B------:R-:W-:Y:S01]  /*9cb0*/  FMUL.FTZ R41, R2.reuse, R41 ;  /* 0x0000002902297220 */ /* 0x040fe20000410000 */
[C---:B------:R-:W-:Y:S01]  /*9cc0*/  FMUL.FTZ R44, R2.reuse, R44 ;  /* 0x0000002c022c7220 */ /* 0x040fe20000410000 */
[----:B------:R-:W-:Y:S01]  /*9cd0*/  FMUL.FTZ R45, R2, R45 ;  /* 0x0000002d022d7220 */ /* 0x000fe20000410000 */
[C---:B------:R-:W-:Y:S01]  /*9ce0*/  FMUL.FTZ R46, R0.reuse, R46 ;  /* 0x0000002e002e7220 */ /* 0x040fe20000410000 */
[----:B------:R-:W-:Y:S01]  /*9cf0*/  FMUL.FTZ R47, R0, R47 ;  /* 0x0000002f002f7220 */ /* 0x000fe20000410000 */
[C---:B------:R-:W-:Y:S03]  /*9d00*/  FMUL.FTZ R48, R2.reuse, R48 ;  /* 0x0000003002307220 */ /* 0x040fe60000410000 */
[----:B------:R-:W2:Y:S01]  /*9d10*/  MUFU.EX2 R166, R166 ;  /* 0x000000a600a67308 */ /* 0x000ea20000000800 */
[----:B---3--:R-:W-:Y:S01]  /*9d20*/  F2FP.F16.F32.PACK_AB R160, R165, R201 ;  /* 0x000000c9a5a0723e */ /* 0x008fe200000000ff */
[----:B------:R-:W-:Y:S01]  /*9d30*/  FMUL.FTZ R49, R2, R49 ;  /* 0x0000003102317220 */ /* 0x000fe20000410000 */
[C---:B------:R-:W-:Y:S01]  /*9d40*/  FMUL.FTZ R50, R0.reuse, R50 ;  /* 0x0000003200327220 */ /* 0x040fe20000410000 */
[----:B------:R-:W-:Y:S01]  /*9d50*/  FMUL.FTZ R51, R0, R51 ;  /* 0x0000003300337220 */ /* 0x000fe20000410000 */
[C---:B------:R-:W-:Y:S01]  /*9d60*/  FMUL.FTZ R52, R2.reuse, R52 ;  /* 0x0000003402347220 */ /* 0x040fe20000410000 */
[----:B------:R-:W-:Y:S01]  /*9d70*/  FMUL.FTZ R53, R2, R53 ;  /* 0x0000003502357220 */ /* 0x000fe20000410000 */
[C---:B------:R-:W-:Y:S03]  /*9d80*/  FMUL.FTZ R54, R0.reuse, R54 ;  /* 0x0000003600367220 */ /* 0x040fe60000410000 */
[----:B------:R-:W-:Y:S01]  /*9d90*/  MUFU.EX2 R167, R167 ;  /* 0x000000a700a77308 */ /* 0x000fe20000000800 */
[----:B------:R-:W-:Y:S01]  /*9da0*/  FMUL.FTZ R55, R0, R55 ;  /* 0x0000003700377220 */ /* 0x000fe20000410000 */
[C---:B------:R-:W-:Y:S01]  /*9db0*/  FMUL.FTZ R56, R2.reuse, R56 ;  /* 0x0000003802387220 */ /* 0x040fe20000410000 */
[----:B------:R-:W-:Y:S01]  /*9dc0*/  FMUL.FTZ R57, R2, R57 ;  /* 0x0000003902397220 */ /* 0x000fe20000410000 */
[C---:B------:R-:W-:Y:S01]  /*9dd0*/  FMUL.FTZ R58, R0.reuse, R58 ;  /* 0x0000003a003a7220 */ /* 0x040fe20000410000 */
[----:B------:R-:W-:Y:S01]  /*9de0*/  FMUL.FTZ R59, R0, R59 ;  /* 0x0000003b003b7220 */ /* 0x000fe20000410000 */
[C---:B------:R-:W-:Y:S01]  /*9df0*/  FMUL.FTZ R12, R2.reuse, R152 ;  /* 0x00000098020c7220 */ /* 0x040fe20000410000 */
[----:B------:R-:W-:Y:S03]  /*9e00*/  FMUL.FTZ R60, R2, R60 ;  /* 0x0000003c023c7220 */ /* 0x000fe60000410000 */
[----:B------:R-:W3:Y:S01]  /*9e10*/  MUFU.EX2 R200, R200 ;  /* 0x000000c800c87308 */ /* 0x000ee20000000800 */
[----:B--2---:R-:W-:Y:S01]  /*9e20*/  F2FP.F16.F32.PACK_AB R161, R166, R203 ;  /* 0x000000cba6a1723e */ /* 0x004fe200000000ff */
        /* <DEDUP_REMOVED lines=14> */
[----:B------:R-:W2:Y:S01]  /*9f10*/  MUFU.EX2 R205, R205 ;  /* 0x000000cd00cd7308 */ /* 0x000ea20000000800 */
[----:B---3--:R-:W-:Y:S01]  /*9f20*/  F2FP.F16.F32.PACK_AB R162, R200, R167 ;  /* 0x000000a7c8a2723e */ /* 0x008fe200000000ff */
[C---:B------:R-:W-:Y:S01]  /*9f30*/  FMUL.FTZ R74, R0.reuse, R74 ;  /* 0x0000004a004a7220 */ /* 0x040fe20000410000 */
[----:B------:R-:W-:Y:S01]  /*9f40*/  FMUL.FTZ R75, R0, R75 ;  /* 0x0000004b004b7220 */ /* 0x000fe20000410000 */
        /* <DEDUP_REMOVED lines=13> */
[----:B--2---:R-:W-:Y:S01]  /*a020*/  F2FP.F16.F32.PACK_AB R163, R205, R202 ;  /* 0x000000cacda3723e */ /* 0x004fe200000000ff */
[----:B------:R-:W-:Y:S01]  /*a030*/  FMUL.FTZ R89, R2, R89 ;  /* 0x0000005902597220 */ /* 0x000fe20000410000 */
[C---:B------:R-:W-:Y:S01]  /*a040*/  FMUL.FTZ R90, R0.reuse, R90 ;  /* 0x0000005a005a7220 */ /* 0x040fe20000410000 */
[----:B------:R-:W-:Y:S01]  /*a050*/  FMUL.FTZ R91, R0, R91 ;  /* 0x0000005b005b7220 */ /* 0x000fe20000410000 */
[C---:B------:R-:W-:Y:S01]  /*a060*/  FMUL.FTZ R92, R2.reuse, R92 ;  /* 0x0000005c025c7220 */ /* 0x040fe20000410000 */
[----:B------:R-:W-:Y:S01]  /*a070*/  FMUL.FTZ R93, R2, R93 ;  /* 0x0000005d025d7220 */ /* 0x000fe20000410000 */
[C---:B------:R-:W-:Y:S01]  /*a080*/  FMUL.FTZ R94, R0.reuse, R94 ;  /* 0x0000005e005e7220 */ /* 0x040fe20000410000 */
[C---:B-1----:R-:W-:Y:S01]  /*a090*/  HMMA.16816.F32 R4, R160.reuse, R168, R4 ;  /* 0x000000a8a004723c */ /* 0x042fe20000001804 */
[----:B------:R-:W-:Y:S04]  /*a0a0*/  MUFU.EX2 R207, R207 ;  /* 0x000000cf00cf7308 */ /* 0x000fe80000000800 */
[----:B------:R-:W-:Y:S01]  /*a0b0*/  FMUL.FTZ R95, R0, R95 ;  /* 0x0000005f005f7220 */ /* 0x000fe20000410000 */
[C---:B------:R-:W-:Y:S01]  /*a0c0*/  HMMA.16816.F32 R8, R160.reuse, R170, R8 ;  /* 0x000000aaa008723c */ /* 0x040fe20000001808 */
[----:B------:R-:W1:Y:S04]  /*a0d0*/  LDSM.16.MT88.4 R168, [R232+0x12000] ;  /* 0x01200000e8a8783b */ /* 0x000e680000004200 */
[C---:B------:R-:W-:Y:S01]  /*a0e0*/  FMUL.FTZ R96, R2.reuse, R96 ;  /* 0x0000006002607220 */ /* 0x040fe20000410000 */
[C---:B------:R-:W-:Y:S05]  /*a0f0*/  HMMA.16816.F32 R36, R160.reuse, R172, R36 ;  /* 0x000000aca024723c */ /* 0x040fea0000001824 */
[----:B------:R-:W-:Y:S01]  /*a100*/  FMUL.FTZ R97, R2, R97 ;  /* 0x0000006102617220 */ /* 0x000fe20000410000 */
[C---:B------:R-:W-:Y:S01]  /*a110*/  HMMA.16816.F32 R40, R160.reuse, R174, R40 ;  /* 0x000000aea028723c */ /* 0x040fe20000001828 */
[----:B------:R-:W2:Y:S04]  /*a120*/  LDSM.16.MT88.4 R172, [R230+0x12000] ;  /* 0x01200000e6ac783b */ /* 0x000ea80000004200 */
[C---:B------:R-:W-:Y:S01]  /*a130*/  FMUL.FTZ R98, R0.reuse, R98 ;  /* 0x0000006200627220 */ /* 0x040fe20000410000 */
[C---:B------:R-:W-:Y:S05]  /*a140*/  HMMA.16816.F32 R44, R160.reuse, R176, R44 ;  /* 0x000000b0a02c723c */ /* 0x040fea000000182c */
[----:B------:R-:W-:Y:S01]  /*a150*/  FMUL.FTZ R99, R0, R99 ;  /* 0x0000006300637220 */ /* 0x000fe20000410000 */
[C---:B------:R-:W-:Y:S01]  /*a160*/  HMMA.16816.F32 R48, R160.reuse, R178, R48 ;  /* 0x000000b2a030723c */ /* 0x040fe20000001830 */
[----:B------:R-:W-:Y:S04]  /*a170*/  LDSM.16.MT88.4 R176, [R228+0x12000] ;  /* 0x01200000e4b0783b */ /* 0x000fe80000004200 */
[C---:B------:R-:W-:Y:S01]  /*a180*/  FMUL.FTZ R100, R2.reuse, R100 ;  /* 0x0000006402647220 */ /* 0x040fe20000410000 */
[C---:B----4-:R-:W-:Y:S05]  /*a190*/  HMMA.16816.F32 R52, R160.reuse, R156, R52 ;  /* 0x0000009ca034723c */ /* 0x050fea0000001834 */
[----:B------:R-:W-:Y:S01]  /*a1a0*/  FMUL.FTZ R101, R2, R101 ;  /* 0x0000006502657220 */ /* 0x000fe20000410000 */
[C---:B------:R-:W-:Y:S01]  /*a1b0*/  HMMA.16816.F32 R56, R160.reuse, R158, R56 ;  /* 0x0000009ea038723c */ /* 0x040fe20000001838 */
[----:B------:R-:W3:Y:S04]  /*a1c0*/  LDSM.16.MT88.4 R156, [R229+0x12000] ;  /* 0x01200000e59c783b */ /* 0x000ee80000004200 */
[C---:B------:R-:W-:Y:S01]  /*a1d0*/  FMUL.FTZ R102, R0.reuse, R102 ;  /* 0x0000006600667220 */ /* 0x040fe20000410000 */
[C---:B-1----:R-:W-:Y:S05]  /*a1e0*/  HMMA.16816.F32 R60, R160.reuse, R168, R60 ;  /* 0x000000a8a03c723c */ /* 0x042fea000000183c */
[----:B------:R-:W-:Y:S01]  /*a1f0*/  FMUL.FTZ R103, R0, R103 ;  /* 0x0000006700677220 */ /* 0x000fe20000410000 */
[C---:B------:R-:W-:Y:S01]  /*a200*/  HMMA.16816.F32 R64, R160.reuse, R170, R64 ;  /* 0x000000aaa040723c */ /* 0x040fe20000001840 */
[----:B------:R-:W1:Y:S04]  /*a210*/  LDSM.16.MT88.4 R168, [R232+0x14000] ;  /* 0x01400000e8a8783b */ /* 0x000e680000004200 */
[C---:B------:R-:W-:Y:S01]  /*a220*/  FMUL.FTZ R104, R2.reuse, R104 ;  /* 0x0000006802687220 */ /* 0x040fe20000410000 */
[C---:B--2---:R-:W-:Y:S05]  /*a230*/  HMMA.16816.F32 R68, R160.reuse, R172, R68 ;  /* 0x000000aca044723c */ /* 0x044fea0000001844 */
[----:B------:R-:W-:Y:S01]  /*a240*/  FMUL.FTZ R105, R2, R105 ;  /* 0x0000006902697220 */ /* 0x000fe20000410000 */
[C---:B------:R-:W-:Y:S01]  /*a250*/  HMMA.16816.F32 R72, R160.reuse, R174, R72 ;  /* 0x000000aea048723c */ /* 0x040fe20000001848 */
[----:B------:R-:W-:Y:S04]  /*a260*/  LDSM.16.MT88.4 R172, [R232+0x16000] ;  /* 0x01600000e8ac783b */ /* 0x000fe80000004200 */
[C---:B------:R-:W-:Y:S01]  /*a270*/  FMUL.FTZ R106, R0.reuse, R106 ;  /* 0x0000006a006a7220 */ /* 0x040fe20000410000 */
[----:B------:R-:W-:Y:S01]  /*a280*/  FMUL.FTZ R107, R0, R107 ;  /* 0x0000006b006b7220 */ /* 0x000fe20000410000 */
[C---:B------:R-:W-:Y:S01]  /*a290*/  FMUL.FTZ R108, R2.reuse, R108 ;  /* 0x0000006c026c7220 */ /* 0x040fe20000410000 */
[----:B------:R-:W-:Y:S03]  /*a2a0*/  FMUL.FTZ R109, R2, R109 ;  /* 0x0000006d026d7220 */ /* 0x000fe60000410000 */
[C---:B------:R-:W-:Y:S01]  /*a2b0*/  FMUL.FTZ R110, R0.reuse, R110 ;  /* 0x0000006e006e7220 */ /* 0x040fe20000410000 */
[----:B------:R-:W-:Y:S01]  /*a2c0*/  FMUL.FTZ R111, R0, R111 ;  /* 0x0000006f006f7220 */ /* 0x000fe20000410000 */
[C---:B------:R-:W-:Y:S01]  /*a2d0*/  FMUL.FTZ R112, R2.reuse, R112 ;  /* 0x0000007002707220 */ /* 0x040fe20000410000 */
[----:B------:R-:W-:Y:S01]  /*a2e0*/  FMUL.FTZ R113, R2, R113 ;  /* 0x0000007102717220 */ /* 0x000fe20000410000 */
[C---:B------:R-:W-:Y:S01]  /*a2f0*/  FMUL.FTZ R114, R0.reuse, R114 ;  /* 0x0000007200727220 */ /* 0x040fe20000410000 */
[----:B------:R-:W-:Y:S01]  /*a300*/  FMUL.FTZ R115, R0, R115 ;  /* 0x0000007300737220 */ /* 0x000fe20000410000 */
[C---:B---3--:R-:W-:Y:S03]  /*a310*/  HMMA.16816.F32 R76, R160.reuse, R156, R76 ;  /* 0x0000009ca04c723c */ /* 0x048fe6000000184c */
[----:B------:R-:W-:Y:S01]  /*a320*/  FFMA.FTZ R208, R13, UR4, -R206 ;  /* 0x000000040dd07c23 */ /* 0x000fe200080108ce */
[----:B------:R-:W-:Y:S01]  /*a330*/  FMUL.FTZ R13, R2, R153 ;  /* 0x00000099020d7220 */ /* 0x000fe20000410000 */
[--C-:B------:R-:W-:Y:S01]  /*a340*/  FFMA.FTZ R209, R14, UR4, -R204.reuse ;  /* 0x000000040ed17c23 */ /* 0x100fe200080108cc */
[C---:B------:R-:W-:Y:S01]  /*a350*/  HMMA.16816.F32 R80, R160.reuse, R158, R80 ;  /* 0x0000009ea050723c */ /* 0x040fe20000001850 */
[----:B------:R-:W2:Y:S02]  /*a360*/  LDSM.16.MT88.4 R156, [R229+0x14000] ;  /* 0x01400000e59c783b */ /* 0x000ea40000004200 */
[----:B------:R-:W3:Y:S02]  /*a370*/  MUFU.EX2 R208, R208 ;  /* 0x000000d000d07308 */ /* 0x000ee40000000800 */
[C---:B------:R-:W-:Y:S01]  /*a380*/  FMUL.FTZ R14, R0.reuse, R154 ;  /* 0x0000009a000e7220 */ /* 0x040fe20000410000 */
[C---:B------:R-:W-:Y:S05]  /*a390*/  HMMA.16816.F32 R84, R160.reuse, R176, R84 ;  /* 0x000000b0a054723c */ /* 0x040fea0000001854 */
[----:B------:R-:W-:Y:S01]  /*a3a0*/  FFMA.FTZ R210, R15, UR4, -R204 ;  /* 0x000000040fd27c23 */ /* 0x000fe200080108cc */
[C---:B------:R-:W-:Y:S01]  /*a3b0*/  HMMA.16816.F32 R88, R160.reuse, R178, R88 ;  /* 0x000000b2a058723c */ /* 0x040fe20000001858 */
[----:B------:R-:W-:Y:S01]  /*a3c0*/  LDSM.16.MT88.4 R176, [R230+0x16000] ;  /* 0x01600000e6b0783b */ /* 0x000fe20000004200 */
[----:B------:R-:W-:Y:S03]  /*a3d0*/  MUFU.EX2 R209, R209 ;  /* 0x000000d100d17308 */ /* 0x000fe60000000800 */
[----:B------:R-:W-:Y:S01]  /*a3e0*/  FMUL.FTZ R15, R0, R155 ;  /* 0x0000009b000f7220 */ /* 0x000fe20000410000 */
[C---:B-1----:R-:W-:Y:S03]  /*a3f0*/  HMMA.16816.F32 R92, R160.reuse, R168, R92 ;  /* 0x000000a8a05c723c */ /* 0x042fe6000000185c */
[----:B------:R-:W-:Y:S03]  /*a400*/  LDSM.16.MT88.4 R152, [R229+0x16000] ;  /* 0x01600000e598783b */ /* 0x000fe60000004200 */
[----:B------:R-:W1:Y:S01]  /*a410*/  MUFU.EX2 R210, R210 ;  /* 0x000000d200d27308 */ /* 0x000e620000000800 */
[C---:B------:R-:W-:Y:S01]  /*a420*/  FMUL.FTZ R116, R2.reuse, R116 ;  /* 0x0000007402747220 */ /* 0x040fe20000410000 */
[C---:B------:R-:W-:Y:S03]  /*a430*/  HMMA.16816.F32 R96, R160.reuse, R170, R96 ;  /* 0x000000aaa060723c */ /* 0x040fe60000001860 */
[----:B------:R-:W4:Y:S03]  /*a440*/  LDSM.16.MT88.4 R168, [R228+0x14000] ;  /* 0x01400000e4a8783b */ /* 0x000f260000004200 */
[C---:B------:R-:W-:Y:S05]  /*a450*/  HMMA.16816.F32 R100, R160.reuse, R180, R100 ;  /* 0x000000b4a064723c */ /* 0x040fea0000001864 */
[----:B------:R-:W-:Y:S01]  /*a460*/  FMUL.FTZ R117, R2, R117 ;  /* 0x0000007502757220 */ /* 0x000fe20000410000 */
[C---:B------:R-:W-:Y:S01]  /*a470*/  HMMA.16816.F32 R104, R160.reuse, R182, R104 ;  /* 0x000000b6a068723c */ /* 0x040fe20000001868 */
[----:B------:R-:W-:Y:S04]  /*a480*/  LDSM.16.MT88.4 R180, [R232+0x12800] ;  /* 0x01280000e8b4783b */ /* 0x000fe80000004200 */
[C---:B------:R-:W-:Y:S01]  /*a490*/  FMUL.FTZ R118, R0.reuse, R118 ;  /* 0x0000007600767220 */ /* 0x040fe20000410000 */
[C---:B--2---:R-:W-:Y:S05]  /*a4a0*/  HMMA.16816.F32 R108, R160.reuse, R156, R108 ;  /* 0x0000009ca06c723c */ /* 0x044fea000000186c */
[----:B------:R-:W-:Y:S01]  /*a4b0*/  FMUL.FTZ R119, R0, R119 ;  /* 0x0000007700777220 */ /* 0x000fe20000410000 */
[C---:B------:R-:W-:Y:S01]  /*a4c0*/  HMMA.16816.F32 R112, R160.reuse, R158, R112 ;  /* 0x0000009ea070723c */ /* 0x040fe20000001870 */
[----:B------:R-:W2:Y:S04]  /*a4d0*/  LDSM.16.MT88.4 R156, [R228+0x16000] ;  /* 0x01600000e49c783b */ /* 0x000ea80000004200 */
        /* <DEDUP_REMOVED lines=14> */
[C---:B----4-:R-:W-:Y:S03]  /*a5c0*/  HMMA.16816.F32 R12, R160.reuse, R168, R12 ;  /* 0x000000a8a00c723c */ /* 0x050fe6000000180c */
[C---:B------:R-:W-:Y:S01]  /*a5d0*/  FMUL.FTZ R134, R0.reuse, R134 ;  /* 0x0000008600867220 */ /* 0x040fe20000410000 */
[----:B------:R-:W-:Y:S01]  /*a5e0*/  FMUL.FTZ R135, R0, R135 ;  /* 0x0000008700877220 */ /* 0x000fe20000410000 */
[C---:B------:R-:W-:Y:S01]  /*a5f0*/  FMUL.FTZ R136, R2.reuse, R136 ;  /* 0x0000008802887220 */ /* 0x040fe20000410000 */
[C---:B------:R-:W-:Y:S01]  /*a600*/  HMMA.16816.F32 R116, R160.reuse, R170, R116 ;  /* 0x000000aaa074723c */ /* 0x040fe20000001874 */
[----:B------:R-:W4:Y:S04]  /*a610*/  LDSM.16.MT88.4 R168, [R232+0x10800] ;  /* 0x01080000e8a8783b */ /* 0x000f280000004200 */
[----:B------:R-:W-:Y:S01]  /*a620*/  FMUL.FTZ R137, R2, R137 ;  /* 0x0000008902897220 */ /* 0x000fe20000410000 */
[C---:B------:R-:W-:Y:S05]  /*a630*/  HMMA.16816.F32 R120, R160.reuse, R172, R120 ;  /* 0x000000aca078723c */ /* 0x040fea0000001878 */
[C---:B------:R-:W-:Y:S01]  /*a640*/  FMUL.FTZ R138, R0.reuse, R138 ;  /* 0x0000008a008a7220 */ /* 0x040fe20000410000 */
[C---:B------:R-:W-:Y:S01]  /*a650*/  HMMA.16816.F32 R124, R160.reuse, R174, R124 ;  /* 0x000000aea07c723c */ /* 0x040fe2000000187c */
[----:B------:R-:W5:Y:S04]  /*a660*/  LDSM.16.MT88.4 R172, [R230+0x10800] ;  /* 0x01080000e6ac783b */ /* 0x000f680000004200 */
[----:B------:R-:W-:Y:S01]  /*a670*/  FMUL.FTZ R139, R0, R139 ;  /* 0x0000008b008b7220 */ /* 0x000fe20000410000 */
[C---:B------:R-:W-:Y:S05]  /*a680*/  HMMA.16816.F32 R128, R160.reuse, R176, R128 ;  /* 0x000000b0a080723c */ /* 0x040fea0000001880 */
[--C-:B------:R-:W-:Y:S01]  /*a690*/  FFMA.FTZ R211, R16, UR4, -R206.reuse ;  /* 0x0000000410d37c23 */ /* 0x100fe200080108ce */
[C---:B------:R-:W-:Y:S01]  /*a6a0*/  HMMA.16816.F32 R132, R160.reuse, R178, R132 ;  /* 0x000000b2a084723c */ /* 0x040fe20000001884 */
[----:B------:R-:W-:Y:S04]  /*a6b0*/  LDSM.16.MT88.4 R176, [R228+0x10800] ;  /* 0x01080000e4b0783b */ /* 0x000fe80000004200 */
[----:B------:R-:W-:Y:S01]  /*a6c0*/  FFMA.FTZ R246, R17, UR4, -R206 ;  /* 0x0000000411f67c23 */ /* 0x000fe200080108ce */
[C---:B------:R-:W-:Y:S01]  /*a6d0*/  HMMA.16816.F32 R136, R160.reuse, R152, R136 ;  /* 0x00000098a088723c */ /* 0x040fe20000001888 */
[----:B------:R-:W-:Y:S04]  /*a6e0*/  MUFU.EX2 R211, R211 ;  /* 0x000000d300d37308 */ /* 0x000fe80000000800 */
[--C-:B------:R-:W-:Y:S01]  /*a6f0*/  FFMA.FTZ R248, R18, UR4, -R204.reuse ;  /* 0x0000000412f87c23 */ /* 0x100fe200080108cc */
[----:B------:R-:W-:Y:S01]  /*a700*/  FFMA.FTZ R251, R19, UR4, -R204 ;  /* 0x0000000413fb7c23 */ /* 0x000fe200080108cc */
[C---:B------:R-:W-:Y:S01]  /*a710*/  FMUL.FTZ R140, R2.reuse, R140 ;  /* 0x0000008c028c7220 */ /* 0x040fe20000410000 */
[----:B------:R-:W-:Y:S03]  /*a720*/  FMUL.FTZ R141, R2, R141 ;  /* 0x0000008d028d7220 */ /* 0x000fe60000410000 */
[----:B------:R-:W4:Y:S01]  /*a730*/  MUFU.EX2 R246, R246 ;  /* 0x000000f600f67308 */ /* 0x000f220000000800 */
[C---:B------:R-:W-:Y:S01]  /*a740*/  FMUL.FTZ R142, R0.reuse, R142 ;  /* 0x0000008e008e7220 */ /* 0x040fe20000410000 */
[----:B------:R-:W-:Y:S01]  /*a750*/  FMUL.FTZ R143, R0, R143 ;  /* 0x0000008f008f7220 */ /* 0x000fe20000410000 */
[C---:B------:R-:W-:Y:S01]  /*a760*/  FMUL.FTZ R144, R2.reuse, R144 ;  /* 0x0000009002907220 */ /* 0x040fe20000410000 */
[----:B------:R-:W-:Y:S01]  /*a770*/  FMUL.FTZ R145, R2, R145 ;  /* 0x0000009102917220 */ /* 0x000fe20000410000 */
[C---:B------:R-:W-:Y:S01]  /*a780*/  FMUL.FTZ R146, R0.reuse, R146 ;  /* 0x0000009200927220 */ /* 0x040fe20000410000 */
[----:B------:R-:W-:Y:S04]  /*a790*/  FMUL.FTZ R147, R0, R147 ;  /* 0x0000009300937220 */ /* 0x000fe80000410000 */
[----:B------:R-:W-:Y:S01]  /*a7a0*/  MUFU.EX2 R248, R248 ;  /* 0x000000f800f87308 */ /* 0x000fe20000000800 */
[C---:B------:R-:W-:Y:S01]  /*a7b0*/  FMUL.FTZ R16, R2.reuse, R148 ;  /* 0x0000009402107220 */ /* 0x040fe20000410000 */
[C---:B------:R-:W-:Y:S01]  /*a7c0*/  HMMA.16816.F32 R140, R160.reuse, R154, R140 ;  /* 0x0000009aa08c723c */ /* 0x040fe2000000188c */
[----:B------:R-:W5:Y:S02]  /*a7d0*/  LDSM.16.MT88.4 R152, [R229+0x10800] ;  /* 0x01080000e598783b */ /* 0x000f640000004200 */
[----:B------:R-:W-:Y:S01]  /*a7e0*/  FMUL.FTZ R17, R2, R149 ;  /* 0x0000009502117220 */ /* 0x000fe20000410000 */
[C---:B------:R-:W-:Y:S01]  /*a7f0*/  FMUL.FTZ R18, R0.reuse, R150 ;  /* 0x0000009600127220 */ /* 0x040fe20000410000 */
[----:B------:R-:W-:Y:S01]  /*a800*/  FMUL.FTZ R19, R0, R151 ;  /* 0x0000009700137220 */ /* 0x000fe20000410000 */
[C---:B--2---:R-:W-:Y:S02]  /*a810*/  HMMA.16816.F32 R144, R160.reuse, R156, R144 ;  /* 0x0000009ca090723c */ /* 0x044fe40000001890 */
[----:B------:R-:W2:Y:S03]  /*a820*/  MUFU.EX2 R251, R251 ;  /* 0x000000fb00fb7308 */ /* 0x000ea60000000800 */
[----:B---3--:R-:W-:Y:S01]  /*a830*/  F2FP.F16.F32.PACK_AB R148, R208, R207 ;  /* 0x000000cfd094723e */ /* 0x008fe200000000ff */
[----:B------:R-:W-:Y:S01]  /*a840*/  HMMA.16816.F32 R16, R160, R158, R16 ;  /* 0x0000009ea010723c */ /* 0x000fe20000001810 */
[----:B------:R-:W3:Y:S04]  /*a850*/  LDSM.16.MT88.4 R156, [R228+0x12800] ;  /* 0x01280000e49c783b */ /* 0x000ee80000004200 */
[----:B-1----:R-:W-:Y:S01]  /*a860*/  F2FP.F16.F32.PACK_AB R149, R210, R209 ;  /* 0x000000d1d295723e */ /* 0x002fe200000000ff */
[----:B------:R-:W-:Y:S01]  /*a870*/  FFMA.FTZ R201, R2, R249, R201 ;  /* 0x000000f902c97223 */ /* 0x000fe200000100c9 */
[----:B----4-:R-:W-:Y:S01]  /*a880*/  F2FP.F16.F32.PACK_AB R150, R246, R211 ;  /* 0x000000d3f696723e */ /* 0x010fe200000000ff */
[----:B------:R-:W-:Y:S01]  /*a890*/  FFMA.FTZ R203, R0, R247, R203 ;  /* 0x000000f700cb7223 */ /* 0x000fe200000100cb */
[----:B------:R-:W1:Y:S02]  /*a8a0*/  LDSM.16.MT88.4 R160, [R232+0x14800] ;  /* 0x01480000e8a0783b */ /* 0x000e640000004200 */
[----:B------:R-:W-:Y:S01]  /*a8b0*/  FADD.FTZ R0, R165, R201 ;  /* 0x000000c9a5007221 */ /* 0x000fe20000010000 */
[----:B--2---:R-:W-:Y:S01]  /*a8c0*/  F2FP.F16.F32.PACK_AB R151, R251, R248 ;  /* 0x000000f8fb97723e */ /* 0x004fe200000000ff */
[----:B------:R-:W-:Y:S01]  /*a8d0*/  FADD.FTZ R203, R166, R203 ;  /* 0x000000cba6cb7221 */ /* 0x000fe20000010000 */
[----:B------:R-:W-:Y:S01]  /*a8e0*/  MOV R165, R164 ;  /* 0x000000a400a57202 */ /* 0x000fe20000000f00 */
[----:B------:R-:W-:Y:S01]  /*a8f0*/  FADD.FTZ R167, R167, R0 ;  /* 0x00000000a7a77221 */ /* 0x000fe20000010000 */
[----:B------:R-:W-:Y:S01]  /*a900*/  MOV R0, R3 ;  /* 0x0000000300007202 */ /* 0x000fe20000000f00 */
[----:B------:R-:W-:Y:S02]  /*a910*/  FADD.FTZ R202, R202, R203 ;  /* 0x000000cbcaca7221 */ /* 0x000fe40000010000 */
[C---:B------:R-:W-:Y:S05]  /*a920*/  HMMA.16816.F32 R4, R148.reuse, R168, R4 ;  /* 0x000000a89404723c */ /* 0x040fea0000001804 */
[----:B------:R-:W-:Y:S01]  /*a930*/  FADD.FTZ R200, R200, R167 ;  /* 0x000000a7c8c87221 */ /* 0x000fe20000010000 */
[C---:B------:R-:W-:Y:S01]  /*a940*/  HMMA.16816.F32 R8, R148.reuse, R170, R8 ;  /* 0x000000aa9408723c */ /* 0x040fe20000001808 */
[----:B------:R-:W-:Y:S04]  /*a950*/  LDSM.16.MT88.4 R168, [R232+0x16800] ;  /* 0x01680000e8a8783b */ /* 0x000fe80000004200 */
[----:B------:R-:W-:Y:S01]  /*a960*/  FADD.FTZ R202, R205, R202 ;  /* 0x000000cacdca7221 */ /* 0x000fe20000010000 */
[C---:B-----5:R-:W-:Y:S05]  /*a970*/  HMMA.16816.F32 R36, R148.reuse, R172, R36 ;  /* 0x000000ac9424723c */ /* 0x060fea0000001824 */
[----:B------:R-:W-:Y:S01]  /*a980*/  FADD.FTZ R207, R207, R200 ;  /* 0x000000c8cfcf7221 */ /* 0x000fe20000010000 */
[C---:B------:R-:W-:Y:S01]  /*a990*/  HMMA.16816.F32 R40, R148.reuse, R174, R40 ;  /* 0x000000ae9428723c */ /* 0x040fe20000001828 */
[----:B------:R-:W-:Y:S04]  /*a9a0*/  LDSM.16.MT88.4 R172, [R228+0x11000] ;  /* 0x01100000e4ac783b */ /* 0x000fe80000004200 */
[----:B------:R-:W-:Y:S01]  /*a9b0*/  FADD.FTZ R209, R209, R202 ;  /* 0x000000cad1d17221 */ /* 0x000fe20000010000 */
[C---:B------:R-:W-:Y:S05]  /*a9c0*/  HMMA.16816.F32 R44, R148.reuse, R152, R44 ;  /* 0x00000098942c723c */ /* 0x040fea000000182c */
[----:B------:R-:W-:Y:S01]  /*a9d0*/  FADD.FTZ R208, R208, R207 ;  /* 0x000000cfd0d07221 */ /* 0x000fe20000010000 */
[C---:B------:R-:W-:Y:S01]  /*a9e0*/  HMMA.16816.F32 R48, R148.reuse, R154, R48 ;  /* 0x0000009a9430723c */ /* 0x040fe20000001830 */
[----:B------:R-:W2:Y:S04]  /*a9f0*/  LDSM.16.MT88.4 R152, [R228+0x14800] ;  /* 0x01480000e498783b */ /* 0x000ea80000004200 */
[----:B------:R-:W-:Y:S01]  /*aa00*/  FADD.FTZ R209, R210, R209 ;  /* 0x000000d1d2d17221 */ /* 0x000fe20000010000 */
[C---:B------:R-:W-:Y:S05]  /*aa10*/  HMMA.16816.F32 R52, R148.reuse, R176, R52 ;  /* 0x000000b09434723c */ /* 0x040fea0000001834 */
[----:B------:R-:W-:Y:S01]  /*aa20*/  FADD.FTZ R211, R211, R208 ;  /* 0x000000d0d3d37221 */ /* 0x000fe20000010000 */
[C---:B------:R-:W-:Y:S01]  /*aa30*/  HMMA.16816.F32 R56, R148.reuse, R178, R56 ;  /* 0x000000b29438723c */ /* 0x040fe20000001838 */
[----:B------:R-:W-:Y:S04]  /*aa40*/  LDSM.16.MT88.4 R176, [R230+0x13000] ;  /* 0x01300000e6b0783b */ /* 0x000fe80000004200 */
[----:B------:R-:W-:Y:S01]  /*aa50*/  FADD.FTZ R248, R248, R209 ;  /* 0x000000d1f8f87221 */ /* 0x000fe20000010000 */
[C---:B------:R-:W-:Y:S05]  /*aa60*/  HMMA.16816.F32 R60, R148.reuse, R180, R60 ;  /* 0x000000b4943c723c */ /* 0x040fea000000183c */
[----:B------:R-:W-:Y:S01]  /*aa70*/  FADD.FTZ R211, R246, R211 ;  /* 0x000000d3f6d37221 */ /* 0x000fe20000010000 */
[C---:B------:R-:W-:Y:S01]  /*aa80*/  HMMA.16816.F32 R64, R148.reuse, R182, R64 ;  /* 0x000000b69440723c */ /* 0x040fe20000001840 */
[----:B------:R-:W-:Y:S04]  /*aa90*/  LDSM.16.MT88.4 R180, [R229+0x13000] ;  /* 0x01300000e5b4783b */ /* 0x000fe80000004200 */
[----:B------:R-:W-:Y:S01]  /*aaa0*/  FADD.FTZ R251, R251, R248 ;  /* 0x000000f8fbfb7221 */ /* 0x000fe20000010000 */
[C---:B------:R-:W-:Y:S06]  /*aab0*/  HMMA.16816.F32 R68, R148.reuse, R184, R68 ;  /* 0x000000b89444723c */ /* 0x040fec0000001844 */
[C---:B------:R-:W-:Y:S01]  /*aac0*/  HMMA.16816.F32 R72, R148.reuse, R186, R72 ;  /* 0x000000ba9448723c */ /* 0x040fe20000001848 */
[----:B------:R-:W-:Y:S05]  /*aad0*/  LDSM.16.MT88.4 R184, [R228+0x13000] ;  /* 0x01300000e4b8783b */ /* 0x000fea0000004200 */
[C---:B------:R-:W-:Y:S06]  /*aae0*/  HMMA.16816.F32 R76, R148.reuse, R188, R76 ;  /* 0x000000bc944c723c */ /* 0x040fec000000184c */
[C---:B------:R-:W-:Y:S05]  /*aaf0*/  HMMA.16816.F32 R80, R148.reuse, R190, R80 ;  /* 0x000000be9450723c */ /* 0x040fea0000001850 */
[--C-:B------:R-:W-:Y:S01]  /*ab00*/  FFMA.FTZ R188, R20, UR4, -R206.reuse ;  /* 0x0000000414bc7c23 */ /* 0x100fe200080108ce */
[C---:B---3--:R-:W-:Y:S05]  /*ab10*/  HMMA.16816.F32 R84, R148.reuse, R156, R84 ;  /* 0x0000009c9454723c */ /* 0x048fea0000001854 */
[----:B------:R-:W-:Y:S01]  /*ab20*/  FFMA.FTZ R189, R21, UR4, -R206 ;  /* 0x0000000415bd7c23 */ /* 0x000fe200080108ce */
[C---:B------:R-:W-:Y:S01]  /*ab30*/  HMMA.16816.F32 R88, R148.reuse, R158, R88 ;  /* 0x0000009e9458723c */ /* 0x040fe20000001858 */
[----:B------:R-:W3:Y:S01]  /*ab40*/  LDSM.16.MT88.4 R156, [R230+0x16800] ;  /* 0x01680000e69c783b */ /* 0x000ee20000004200 */
[----:B------:R-:W-:Y:S03]  /*ab50*/  MUFU.EX2 R188, R188 ;  /* 0x000000bc00bc7308 */ /* 0x000fe60000000800 */
[--C-:B------:R-:W-:Y:S01]  /*ab60*/  FFMA.FTZ R190, R22, UR4, -R204.reuse ;  /* 0x0000000416be7c23 */ /* 0x100fe200080108cc */
[C---:B-1----:R-:W-:Y:S06]  /*ab70*/  HMMA.16816.F32 R92, R148.reuse, R160, R92 ;  /* 0x000000a0945c723c */ /* 0x042fec000000185c */
[----:B------:R-:W1:Y:S01]  /*ab80*/  MUFU.EX2 R189, R189 ;  /* 0x000000bd00bd7308 */ /* 0x000e620000000800 */
[----:B------:R-:W-:Y:S01]  /*ab90*/  FFMA.FTZ R191, R23, UR4, -R204 ;  /* 0x0000000417bf7c23 */ /* 0x000fe200080108cc */
[C---:B------:R-:W-:Y:S01]  /*aba0*/  HMMA.16816.F32 R96, R148.reuse, R162, R96 ;  /* 0x000000a29460723c */ /* 0x040fe20000001860 */
[----:B------:R-:W4:Y:S05]  /*abb0*/  LDSM.16.MT88.4 R160, [R229+0x16800] ;  /* 0x01680000e5a0783b */ /* 0x000f2a0000004200 */
[C---:B------:R-:W-:Y:S02]  /*abc0*/  HMMA.16816.F32 R100, R148.reuse, R192, R100 ;  /* 0x000000c09464723c */ /* 0x040fe40000001864 */
[----:B------:R-:W-:Y:S01]  /*abd0*/  MUFU.EX2 R190, R190 ;  /* 0x000000be00be7308 */ /* 0x000fe20000000800 */
[----:B------:R-:W5:Y:S03]  /*abe0*/  LDSM.16.MT88.4 R20, [R228+0x16800] ;  /* 0x01680000e414783b */ /* 0x000f660000004200 */
[C---:B------:R-:W-:Y:S06]  /*abf0*/  HMMA.16816.F32 R104, R148.reuse, R194, R104 ;  /* 0x000000c29468723c */ /* 0x040fec0000001868 */
[----:B------:R-:W3:Y:S01]  /*ac00*/  MUFU.EX2 R191, R191 ;  /* 0x000000bf00bf7308 */ /* 0x000ee20000000800 */
[--C-:B------:R-:W-:Y:S01]  /*ac10*/  FFMA.FTZ R192, R24, UR4, -R206.reuse ;  /* 0x0000000418c07c23 */ /* 0x100fe200080108ce */
[C---:B------:R-:W-:Y:S03]  /*ac20*/  HMMA.16816.F32 R108, R148.reuse, R196, R108 ;  /* 0x000000c4946c723c */ /* 0x040fe6000000186c */
[----:B-1----:R-:W-:Y:S03]  /*ac30*/  F2FP.F16.F32.PACK_AB R24, R189, R188 ;  /* 0x000000bcbd18723e */ /* 0x002fe600000000ff */
[C---:B------:R-:W-:Y:S02]  /*ac40*/  HMMA.16816.F32 R112, R148.reuse, R198, R112 ;  /* 0x000000c69470723c */ /* 0x040fe40000001870 */
[----:B------:R-:W-:Y:S03]  /*ac50*/  MUFU.EX2 R192, R192 ;  /* 0x000000c000c07308 */ /* 0x000fe60000000800 */
[----:B------:R-:W-:Y:S01]  /*ac60*/  FFMA.FTZ R193, R25, UR4, -R206 ;  /* 0x0000000419c17c23 */ /* 0x000fe200080108ce */
[C---:B--2---:R-:W-:Y:S05]  /*ac70*/  HMMA.16816.F32 R12, R148.reuse, R152, R12 ;  /* 0x00000098940c723c */ /* 0x044fea000000180c */
[----:B---3--:R-:W-:Y:S01]  /*ac80*/  F2FP.F16.F32.PACK_AB R25, R191, R190 ;  /* 0x000000bebf19723e */ /* 0x008fe200000000ff */
[C---:B------:R-:W-:Y:S01]  /*ac90*/  HMMA.16816.F32 R116, R148.reuse, R154, R116 ;  /* 0x0000009a9474723c */ /* 0x040fe20000001874 */
[----:B------:R-:W1:Y:S01]  /*aca0*/  LDSM.16.MT88.4 R152, [R232+0x11000] ;  /* 0x01100000e898783b */ /* 0x000e620000004200 */
[----:B------:R-:W2:Y:S03]  /*acb0*/  MUFU.EX2 R193, R193 ;  /* 0x000000c100c17308 */ /* 0x000ea60000000800 */
[--C-:B------:R-:W-:Y:S01]  /*acc0*/  FFMA.FTZ R194, R26, UR4, -R204.reuse ;  /* 0x000000041ac27c23 */ /* 0x100fe200080108cc */
[C---:B------:R-:W-:Y:S05]  /*acd0*/  HMMA.16816.F32 R120, R148.reuse, R168, R120 ;  /* 0x000000a89478723c */ /* 0x040fea0000001878 */
[----:B------:R-:W-:Y:S01]  /*ace0*/  FFMA.FTZ R195, R27, UR4, -R204 ;  /* 0x000000041bc37c23 */ /* 0x000fe200080108cc */
[C---:B------:R-:W-:Y:S01]  /*acf0*/  HMMA.16816.F32 R124, R148.reuse, R170, R124 ;  /* 0x000000aa947c723c */ /* 0x040fe2000000187c */
[----:B------:R-:W-:Y:S01]  /*ad00*/  LDSM.16.MT88.4 R168, [R229+0x11000] ;  /* 0x01100000e5a8783b */ /* 0x000fe20000004200 */
[----:B------:R-:W-:Y:S03]  /*ad10*/  MUFU.EX2 R194, R194 ;  /* 0x000000c200c27308 */ /* 0x000fe60000000800 */
[----:B------:R-:W-:Y:S01]  /*ad20*/  FADD.FTZ R188, R188, R211 ;  /* 0x000000d3bcbc7221 */ /* 0x000fe20000010000 */
[C---:B------:R-:W-:Y:S06]  /*ad30*/  HMMA.16816.F32 R128, R148.reuse, R156, R128 ;  /* 0x0000009c9480723c */ /* 0x040fec0000001880 */
[----:B------:R-:W3:Y:S01]  /*ad40*/  MUFU.EX2 R195, R195 ;  /* 0x000000c300c37308 */ /* 0x000ee20000000800 */
[----:B--2---:R-:W-:Y:S01]  /*ad50*/  F2FP.F16.F32.PACK_AB R26, R193, R192 ;  /* 0x000000c0c11a723e */ /* 0x004fe200000000ff */
[C---:B------:R-:W-:Y:S01]  /*ad60*/  HMMA.16816.F32 R132, R148.reuse, R158, R132 ;  /* 0x0000009e9484723c */ /* 0x040fe20000001884 */
[----:B------:R-:W2:Y:S02]  /*ad70*/  LDSM.16.MT88.4 R156, [R230+0x11000] ;  /* 0x01100000e69c783b */ /* 0x000ea40000004200 */
[----:B------:R-:W-:Y:S03]  /*ad80*/  FADD.FTZ R190, R190, R251 ;  /* 0x000000fbbebe7221 */ /* 0x000fe60000010000 */
[C---:B----4-:R-:W-:Y:S05]  /*ad90*/  HMMA.16816.F32 R136, R148.reuse, R160, R136 ;  /* 0x000000a09488723c */ /* 0x050fea0000001888 */
[----:B------:R-:W-:Y:S01]  /*ada0*/  FADD.FTZ R189, R189, R188 ;  /* 0x000000bcbdbd7221 */ /* 0x000fe20000010000 */
[C---:B------:R-:W-:Y:S01]  /*adb0*/  HMMA.16816.F32 R140, R148.reuse, R162, R140 ;  /* 0x000000a2948c723c */ /* 0x040fe2000000188c */
[----:B------:R-:W4:Y:S04]  /*adc0*/  LDSM.16.MT88.4 R160, [R232+0x13000] ;  /* 0x01300000e8a0783b */ /* 0x000f280000004200 */
[----:B---3--:R-:W-:Y:S01]  /*add0*/  F2FP.F16.F32.PACK_AB R27, R195, R194 ;  /* 0x000000c2c31b723e */ /* 0x008fe200000000ff */
[C---:B-----5:R-:W-:Y:S05]  /*ade0*/  HMMA.16816.F32 R144, R148.reuse, R20, R144 ;  /* 0x000000149490723c */ /* 0x060fea0000001890 */
[----:B------:R-:W-:Y:S01]  /*adf0*/  FADD.FTZ R191, R191, R190 ;  /* 0x000000bebfbf7221 */ /* 0x000fe20000010000 */
[----:B------:R-:W-:Y:S01]  /*ae00*/  HMMA.16816.F32 R16, R148, R22, R16 ;  /* 0x000000169410723c */ /* 0x000fe20000001810 */
[----:B------:R-:W3:Y:S04]  /*ae10*/  LDSM.16.MT88.4 R20, [R232+0x15000] ;  /* 0x01500000e814783b */ /* 0x000ee80000004200 */
[----:B------:R-:W-:Y:S01]  /*ae20*/  FADD.FTZ R192, R192, R189 ;  /* 0x000000bdc0c07221 */ /* 0x000fe20000010000 */
[C---:B-1----:R-:W-:Y:S03]  /*ae30*/  HMMA.16816.F32 R4, R24.reuse, R152, R4 ;  /* 0x000000981804723c */ /* 0x042fe60000001804 */
[----:B------:R-:W1:Y:S02]  /*ae40*/  LDSM.16.MT88.4 R148, [R230+0x15000] ;  /* 0x01500000e694783b */ /* 0x000e640000004200 */
[----:B------:R-:W-:Y:S01]  /*ae50*/  FADD.FTZ R194, R194, R191 ;  /* 0x000000bfc2c27221 */ /* 0x000fe20000010000 */
[C---:B------:R-:W-:Y:S05]  /*ae60*/  HMMA.16816.F32 R8, R24.reuse, R154, R8 ;  /* 0x0000009a1808723c */ /* 0x040fea0000001808 */
[----:B------:R-:W5:Y:S01]  /*ae70*/  LDSM.16.MT88.4 R152, [R229+0x15000] ;  /* 0x01500000e598783b */ /* 0x000f620000004200 */
[C---:B--2---:R-:W-:Y:S05]  /*ae80*/  HMMA.16816.F32 R36, R24.reuse, R156, R36 ;  /* 0x0000009c1824723c */ /* 0x044fea0000001824 */
[----:B------:R-:W-:Y:S01]  /*ae90*/  FADD.FTZ R193, R193, R192 ;  /* 0x000000c0c1c17221 */ /* 0x000fe20000010000 */
[C---:B------:R-:W-:Y:S01]  /*aea0*/  HMMA.16816.F32 R40, R24.reuse, R158, R40 ;  /* 0x0000009e1828723c */ /* 0x040fe20000001828 */
[----:B------:R-:W2:Y:S04]  /*aeb0*/  LDSM.16.MT88.4 R156, [R228+0x15000] ;  /* 0x01500000e49c783b */ /* 0x000ea80000004200 */
[----:B------:R-:W-:Y:S01]  /*aec0*/  FADD.FTZ R195, R195, R194 ;  /* 0x000000c2c3c37221 */ /* 0x000fe20000010000 */
[C---:B------:R-:W-:Y:S06]  /*aed0*/  HMMA.16816.F32 R44, R24.reuse, R168, R44 ;  /* 0x000000a8182c723c */ /* 0x040fec000000182c */
[C---:B------:R-:W-:Y:S01]  /*aee0*/  HMMA.16816.F32 R48, R24.reuse, R170, R48 ;  /* 0x000000aa1830723c */ /* 0x040fe20000001830 */
[----:B------:R-:W-:Y:S05]  /*aef0*/  LDSM.16.MT88.4 R168, [R232+0x13800] ;  /* 0x01380000e8a8783b */ /* 0x000fea0000004200 */
[C---:B------:R-:W-:Y:S06]  /*af00*/  HMMA.16816.F32 R52, R24.reuse, R172, R52 ;  /* 0x000000ac1834723c */ /* 0x040fec0000001834 */
[C---:B------:R-:W-:Y:S05]  /*af10*/  HMMA.16816.F32 R56, R24.reuse, R174, R56 ;  /* 0x000000ae1838723c */ /* 0x040fea0000001838 */
[--C-:B------:R-:W-:Y:S01]  /*af20*/  FFMA.FTZ R172, R28, UR4, -R206.reuse ;  /* 0x000000041cac7c23 */ /* 0x100fe200080108ce */
[C---:B----4-:R-:W-:Y:S05]  /*af30*/  HMMA.16816.F32 R60, R24.reuse, R160, R60 ;  /* 0x000000a0183c723c */ /* 0x050fea000000183c */
[----:B------:R-:W-:Y:S01]  /*af40*/  FFMA.FTZ R173, R29, UR4, -R206 ;  /* 0x000000041dad7c23 */ /* 0x000fe200080108ce */
[C---:B------:R-:W-:Y:S01]  /*af50*/  HMMA.16816.F32 R64, R24.reuse, R162, R64 ;  /* 0x000000a21840723c */ /* 0x040fe20000001840 */
[----:B------:R-:W4:Y:S01]  /*af60*/  LDSM.16.MT88.4 R160, [R232+0x17000] ;  /* 0x01700000e8a0783b */ /* 0x000f220000004200 */
[----:B------:R-:W-:Y:S03]  /*af70*/  MUFU.EX2 R172, R172 ;  /* 0x000000ac00ac7308 */ /* 0x000fe60000000800 */
[--C-:B------:R-:W-:Y:S01]  /*af80*/  FFMA.FTZ R174, R30, UR4, -R204.reuse ;  /* 0x000000041eae7c23 */ /* 0x100fe200080108cc */
[C---:B------:R-:W-:Y:S06]  /*af90*/  HMMA.16816.F32 R68, R24.reuse, R176, R68 ;  /* 0x000000b01844723c */ /* 0x040fec0000001844 */
[----:B------:R-:W4:Y:S01]  /*afa0*/  MUFU.EX2 R173, R173 ;  /* 0x000000ad00ad7308 */ /* 0x000f220000000800 */
[----:B------:R-:W-:Y:S01]  /*afb0*/  FFMA.FTZ R175, R31, UR4, -R204 ;  /* 0x000000041faf7c23 */ /* 0x000fe200080108cc */
[C---:B------:R-:W-:Y:S01]  /*afc0*/  HMMA.16816.F32 R72, R24.reuse, R178, R72 ;  /* 0x000000b21848723c */ /* 0x040fe20000001848 */
[----:B------:R-:W-:Y:S02]  /*afd0*/  LDSM.16.MT88.4 R28, [R228+0x17000] ;  /* 0x01700000e41c783b */ /* 0x000fe40000004200 */
[----:B------:R-:W-:Y:S03]  /*afe0*/  FFMA.FTZ R176, R32, UR4, -R206 ;  /* 0x0000000420b07c23 */ /* 0x000fe600080108ce */
[C---:B------:R-:W-:Y:S02]  /*aff0*/  HMMA.16816.F32 R76, R24.reuse, R180, R76 ;  /* 0x000000b4184c723c */ /* 0x040fe4000000184c */
[----:B------:R-:W-:Y:S03]  /*b000*/  MUFU.EX2 R174, R174 ;  /* 0x000000ae00ae7308 */ /* 0x000fe60000000800 */
[----:B------:R-:W-:Y:S01]  /*b010*/  FFMA.FTZ R178, R34, UR4, -R204 ;  /* 0x0000000422b27c23 */ /* 0x000fe200080108cc */
[C---:B------:R-:W-:Y:S06]  /*b020*/  HMMA.16816.F32 R80, R24.reuse, R182, R80 ;  /* 0x000000b61850723c */ /* 0x040fec0000001850 */
[----:B------:R-:W4:Y:S01]  /*b030*/  MUFU.EX2 R175, R175 ;  /* 0x000000af00af7308 */ /* 0x000f220000000800 */
[----:B------:R-:W-:Y:S01]  /*b040*/  FFMA.FTZ R206, R33, UR4, -R206 ;  /* 0x0000000421ce7c23 */ /* 0x000fe200080108ce */
[C---:B------:R-:W-:Y:S03]  /*b050*/  HMMA.16816.F32 R84, R24.reuse, R184, R84 ;  /* 0x000000b81854723c */ /* 0x040fe60000001854 */
[----:B------:R-:W-:Y:S03]  /*b060*/  FFMA.FTZ R204, R35, UR4, -R204 ;  /* 0x0000000423cc7c23 */ /* 0x000fe600080108cc */
[C---:B------:R-:W-:Y:S01]  /*b070*/  HMMA.16816.F32 R88, R24.reuse, R186, R88 ;  /* 0x000000ba1858723c */ /* 0x040fe20000001858 */
[----:B------:R-:W-:Y:S01]  /*b080*/  LDSM.16.MT88.4 R32, [R228+0x11800] ;  /* 0x01180000e420783b */ /* 0x000fe20000004200 */
[----:B------:R-:W-:Y:S04]  /*b090*/  MUFU.EX2 R176, R176 ;  /* 0x000000b000b07308 */ /* 0x000fe80000000800 */
[C---:B---3--:R-:W-:Y:S06]  /*b0a0*/  HMMA.16816.F32 R92, R24.reuse, R20, R92 ;  /* 0x00000014185c723c */ /* 0x048fec000000185c */
[----:B------:R-:W3:Y:S01]  /*b0b0*/  MUFU.EX2 R177, R206 ;  /* 0x000000ce00b17308 */ /* 0x000ee20000000800 */
[C---:B------:R-:W-:Y:S01]  /*b0c0*/  HMMA.16816.F32 R96, R24.reuse, R22, R96 ;  /* 0x000000161860723c */ /* 0x040fe20000001860 */
[----:B------:R-:W3:Y:S05]  /*b0d0*/  LDSM.16.MT88.4 R20, [R230+0x17000] ;  /* 0x01700000e614783b */ /* 0x000eea0000004200 */
[C---:B-1----:R-:W-:Y:S03]  /*b0e0*/  HMMA.16816.F32 R100, R24.reuse, R148, R100 ;  /* 0x000000941864723c */ /* 0x042fe60000001864 */
[----:B------:R-:W-:Y:S03]  /*b0f0*/  MUFU.EX2 R178, R178 ;  /* 0x000000b200b27308 */ /* 0x000fe60000000800 */
[C---:B------:R-:W-:Y:S01]  /*b100*/  HMMA.16816.F32 R104, R24.reuse, R150, R104 ;  /* 0x000000961868723c */ /* 0x040fe20000001868 */
[----:B------:R-:W1:Y:S06]  /*b110*/  LDSM.16.MT88.4 R148, [R229+0x17000] ;  /* 0x01700000e594783b */ /* 0x000e6c0000004200 */
[----:B------:R-:W1:Y:S01]  /*b120*/  MUFU.EX2 R179, R204 ;  /* 0x000000cc00b37308 */ /* 0x000e620000000800 */
[C---:B-----5:R-:W-:Y:S06]  /*b130*/  HMMA.16816.F32 R108, R24.reuse, R152, R108 ;  /* 0x00000098186c723c */ /* 0x060fec000000186c */
[C---:B------:R-:W-:Y:S01]  /*b140*/  HMMA.16816.F32 R112, R24.reuse, R154, R112 ;  /* 0x0000009a1870723c */ /* 0x040fe20000001870 */
[----:B------:R-:W-:Y:S05]  /*b150*/  LDSM.16.MT88.4 R152, [R230+0x11800] ;  /* 0x01180000e698783b */ /* 0x000fea0000004200 */
[C---:B--2---:R-:W-:Y:S06]  /*b160*/  HMMA.16816.F32 R12, R24.reuse, R156, R12 ;  /* 0x0000009c180c723c */ /* 0x044fec000000180c */
[C---:B------:R-:W-:Y:S01]  /*b170*/  HMMA.16816.F32 R116, R24.reuse, R158, R116 ;  /* 0x0000009e1874723c */ /* 0x040fe20000001874 */
[----:B------:R-:W2:Y:S05]  /*b180*/  LDSM.16.MT88.4 R156, [R232+0x11800] ;  /* 0x01180000e89c783b */ /* 0x000eaa0000004200 */
[C---:B----4-:R-:W-:Y:S06]  /*b190*/  HMMA.16816.F32 R120, R24.reuse, R160, R120 ;  /* 0x000000a01878723c */ /* 0x050fec0000001878 */
[C---:B------:R-:W-:Y:S06]  /*b1a0*/  HMMA.16816.F32 R124, R24.reuse, R162, R124 ;  /* 0x000000a2187c723c */ /* 0x040fec000000187c */
[C---:B---3--:R-:W-:Y:S06]  /*b1b0*/  HMMA.16816.F32 R128, R24.reuse, R20, R128 ;  /* 0x000000141880723c */ /* 0x048fec0000001880 */
[C---:B------:R-:W-:Y:S01]  /*b1c0*/  HMMA.16816.F32 R132, R24.reuse, R22, R132 ;  /* 0x000000161884723c */ /* 0x040fe20000001884 */
[----:B------:R-:W3:Y:S05]  /*b1d0*/  LDSM.16.MT88.4 R20, [R229+0x11800] ;  /* 0x01180000e514783b */ /* 0x000eea0000004200 */
[C---:B-1----:R-:W-:Y:S06]  /*b1e0*/  HMMA.16816.F32 R136, R24.reuse, R148, R136 ;  /* 0x000000941888723c */ /* 0x042fec0000001888 */
[C---:B------:R-:W-:Y:S05]  /*b1f0*/  HMMA.16816.F32 R140, R24.reuse, R150, R140 ;  /* 0x00000096188c723c */ /* 0x040fea000000188c */
[----:B------:R-:W-:Y:S01]  /*b200*/  F2FP.F16.F32.PACK_AB R148, R173, R172 ;  /* 0x000000acad94723e */ /* 0x000fe200000000ff */
[C---:B------:R-:W-:Y:S05]  /*b210*/  HMMA.16816.F32 R144, R24.reuse, R28, R144 ;  /* 0x0000001c1890723c */ /* 0x040fea0000001890 */
[----:B------:R-:W-:Y:S01]  /*b220*/  F2FP.F16.F32.PACK_AB R149, R175, R174 ;  /* 0x000000aeaf95723e */ /* 0x000fe200000000ff */
[----:B------:R-:W-:Y:S01]  /*b230*/  HMMA.16816.F32 R16, R24, R30, R16 ;  /* 0x0000001e1810723c */ /* 0x000fe20000001810 */
[----:B------:R-:W-:Y:S04]  /*b240*/  LDSM.16.MT88.4 R24, [R228+0x13800] ;  /* 0x01380000e418783b */ /* 0x000fe80000004200 */
[----:B------:R-:W-:Y:S01]  /*b250*/  F2FP.F16.F32.PACK_AB R150, R177, R176 ;  /* 0x000000b0b196723e */ /* 0x000fe200000000ff */
[----:B------:R-:W-:Y:S01]  /*b260*/  FADD.FTZ R172, R172, R193 ;  /* 0x000000c1acac7221 */ /* 0x000fe20000010000 */
[----:B------:R-:W-:Y:S01]  /*b270*/  F2FP.F16.F32.PACK_AB R151, R179, R178 ;  /* 0x000000b2b397723e */ /* 0x000fe200000000ff */
[----:B------:R-:W-:Y:S01]  /*b280*/  FADD.FTZ R174, R174, R195 ;  /* 0x000000c3aeae7221 */ /* 0x000fe20000010000 */
[----:B------:R-:W-:Y:S02]  /*b290*/  LDSM.16.MT88.4 R28, [R230+0x15800] ;  /* 0x01580000e61c783b */ /* 0x000fe40000004200 */
[----:B------:R-:W-:Y:S01]  /*b2a0*/  FADD.FTZ R173, R173, R172 ;  /* 0x000000acadad7221 */ /* 0x000fe20000010000 */
[----:B------:R-:W-:Y:S02]  /*b2b0*/  FADD.FTZ R175, R175, R174 ;  /* 0x000000aeafaf7221 */ /* 0x000fe40000010000 */
[C---:B--2---:R-:W-:Y:S03]  /*b2c0*/  HMMA.16816.F32 R160, R148.reuse, R156, R4 ;  /* 0x0000009c94a0723c */ /* 0x044fe60000001804 */
[----:B------:R-:W1:Y:S02]  /*b2d0*/  LDSM.16.MT88.4 R4, [R230+0x13800] ;  /* 0x01380000e604783b */ /* 0x000e640000004200 */
[----:B------:R-:W-:Y:S01]  /*b2e0*/  FADD.FTZ R176, R176, R173 ;  /* 0x000000adb0b07221 */ /* 0x000fe20000010000 */
[C---:B------:R-:W-:Y:S05]  /*b2f0*/  HMMA.16816.F32 R156, R148.reuse, R158, R8 ;  /* 0x0000009e949c723c */ /* 0x040fea0000001808 */
[----:B------:R-:W2:Y:S01]  /*b300*/  LDSM.16.MT88.4 R8, [R229+0x13800] ;  /* 0x01380000e508783b */ /* 0x000ea20000004200 */
[C---:B------:R-:W-:Y:S05]  /*b310*/  HMMA.16816.F32 R36, R148.reuse, R152, R36 ;  /* 0x000000989424723c */ /* 0x040fea0000001824 */
[----:B------:R-:W-:Y:S01]  /*b320*/  FADD.FTZ R178, R178, R175 ;  /* 0x000000afb2b27221 */ /* 0x000fe20000010000 */
[C---:B------:R-:W-:Y:S05]  /*b330*/  HMMA.16816.F32 R40, R148.reuse, R154, R40 ;  /* 0x0000009a9428723c */ /* 0x040fea0000001828 */
[----:B------:R-:W-:Y:S01]  /*b340*/  FADD.FTZ R249, R177, R176 ;  /* 0x000000b0b1f97221 */ /* 0x000fe20000010000 */
[C---:B---3--:R-:W-:Y:S05]  /*b350*/  HMMA.16816.F32 R44, R148.reuse, R20, R44 ;  /* 0x00000014942c723c */ /* 0x048fea000000182c */
[----:B------:R-:W-:Y:S01]  /*b360*/  FADD.FTZ R247, R179, R178 ;  /* 0x000000b2b3f77221 */ /* 0x000fe20000010000 */
[C---:B------:R-:W-:Y:S01]  /*b370*/  HMMA.16816.F32 R48, R148.reuse, R22, R48 ;  /* 0x000000169430723c */ /* 0x040fe20000001830 */
[----:B------:R-:W3:Y:S05]  /*b380*/  LDSM.16.MT88.4 R20, [R232+0x15800] ;  /* 0x01580000e814783b */ /* 0x000eea0000004200 */
[C---:B------:R-:W-:Y:S06]  /*b390*/  HMMA.16816.F32 R52, R148.reuse, R32, R52 ;  /* 0x000000209434723c */ /* 0x040fec0000001834 */
[C---:B------:R-:W-:Y:S01]  /*b3a0*/  HMMA.16816.F32 R56, R148.reuse, R34, R56 ;  /* 0x000000229438723c */ /* 0x040fe20000001838 */
[----:B------:R-:W4:Y:S05]  /*b3b0*/  LDSM.16.MT88.4 R32, [R229+0x15800] ;  /* 0x01580000e520783b */ /* 0x000f2a0000004200 */
[C---:B------:R-:W-:Y:S06]  /*b3c0*/  HMMA.16816.F32 R60, R148.reuse, R168, R60 ;  /* 0x000000a8943c723c */ /* 0x040fec000000183c */
[C---:B------:R-:W-:Y:S06]  /*b3d0*/  HMMA.16816.F32 R64, R148.reuse, R170, R64 ;  /* 0x000000aa9440723c */ /* 0x040fec0000001840 */
[C---:B-1----:R-:W-:Y:S06]  /*b3e0*/  HMMA.16816.F32 R68, R148.reuse, R4, R68 ;  /* 0x000000049444723c */ /* 0x042fec0000001844 */
[C---:B------:R-:W-:Y:S01]  /*b3f0*/  HMMA.16816.F32 R72, R148.reuse, R6, R72 ;  /* 0x000000069448723c */ /* 0x040fe20000001848 */
[----:B------:R-:W1:Y:S05]  /*b400*/  LDSM.16.MT88.4 R4, [R228+0x15800] ;  /* 0x01580000e404783b */ /* 0x000e6a0000004200 */
[C---:B--2---:R-:W-:Y:S06]  /*b410*/  HMMA.16816.F32 R76, R148.reuse, R8, R76 ;  /* 0x00000008944c723c */ /* 0x044fec000000184c */
[C---:B------:R-:W-:Y:S01]  /*b420*/  HMMA.16816.F32 R80, R148.reuse, R10, R80 ;  /* 0x0000000a9450723c */ /* 0x040fe20000001850 */
[----:B------:R-:W2:Y:S05]  /*b430*/  LDSM.16.MT88.4 R8, [R232+0x17800] ;  /* 0x01780000e808783b */ /* 0x000eaa0000004200 */
[C---:B------:R-:W-:Y:S06]  /*b440*/  HMMA.16816.F32 R84, R148.reuse, R24, R84 ;  /* 0x000000189454723c */ /* 0x040fec0000001854 */
[C---:B------:R-:W-:Y:S01]  /*b450*/  HMMA.16816.F32 R88, R148.reuse, R26, R88 ;  /* 0x0000001a9458723c */ /* 0x040fe20000001858 */
[----:B------:R-:W5:Y:S05]  /*b460*/  LDSM.16.MT88.4 R24, [R230+0x17800] ;  /* 0x01780000e618783b */ /* 0x000f6a0000004200 */
[C---:B---3--:R-:W-:Y:S06]  /*b470*/  HMMA.16816.F32 R92, R148.reuse, R20, R92 ;  /* 0x00000014945c723c */ /* 0x048fec000000185c */
[C---:B------:R-:W-:Y:S01]  /*b480*/  HMMA.16816.F32 R96, R148.reuse, R22, R96 ;  /* 0x000000169460723c */ /* 0x040fe20000001860 */
[----:B------:R-:W3:Y:S05]  /*b490*/  LDSM.16.MT88.4 R20, [R229+0x17800] ;  /* 0x01780000e514783b */ /* 0x000eea0000004200 */
[C---:B------:R-:W-:Y:S06]  /*b4a0*/  HMMA.16816.F32 R100, R148.reuse, R28, R100 ;  /* 0x0000001c9464723c */ /* 0x040fec0000001864 */
[C---:B------:R-:W-:Y:S01]  /*b4b0*/  HMMA.16816.F32 R104, R148.reuse, R30, R104 ;  /* 0x0000001e9468723c */ /* 0x040fe20000001868 */
[----:B------:R-:W3:Y:S05]  /*b4c0*/  LDSM.16.MT88.4 R28, [R228+0x17800] ;  /* 0x01780000e41c783b */ /* 0x000eea0000004200 */
[C---:B----4-:R-:W-:Y:S06]  /*b4d0*/  HMMA.16816.F32 R108, R148.reuse, R32, R108 ;  /* 0x00000020946c723c */ /* 0x050fec000000186c */
[C---:B------:R-:W-:Y:S06]  /*b4e0*/  HMMA.16816.F32 R112, R148.reuse, R34, R112 ;  /* 0x000000229470723c */ /* 0x040fec0000001870 */
[C---:B-1----:R-:W-:Y:S06]  /*b4f0*/  HMMA.16816.F32 R152, R148.reuse, R4, R12 ;  /* 0x000000049498723c */ /* 0x042fec000000180c */
[C---:B------:R-:W-:Y:S06]  /*b500*/  HMMA.16816.F32 R116, R148.reuse, R6, R116 ;  /* 0x000000069474723c */ /* 0x040fec0000001874 */
[C---:B--2---:R-:W-:Y:S06]  /*b510*/  HMMA.16816.F32 R120, R148.reuse, R8, R120 ;  /* 0x000000089478723c */ /* 0x044fec0000001878 */
[C---:B------:R-:W-:Y:S06]  /*b520*/  HMMA.16816.F32 R124, R148.reuse, R10, R124 ;  /* 0x0000000a947c723c */ /* 0x040fec000000187c */
[C---:B-----5:R-:W-:Y:S06]  /*b530*/  HMMA.16816.F32 R128, R148.reuse, R24, R128 ;  /* 0x000000189480723c */ /* 0x060fec0000001880 */
[C---:B------:R-:W-:Y:S06]  /*b540*/  HMMA.16816.F32 R132, R148.reuse, R26, R132 ;  /* 0x0000001a9484723c */ /* 0x040fec0000001884 */
[C---:B---3--:R-:W-:Y:S06]  /*b550*/  HMMA.16816.F32 R136, R148.reuse, R20, R136 ;  /* 0x000000149488723c */ /* 0x048fec0000001888 */
[C---:B------:R-:W-:Y:S06]  /*b560*/  HMMA.16816.F32 R140, R148.reuse, R22, R140 ;  /* 0x00000016948c723c */ /* 0x040fec000000188c */
[C---:B------:R-:W-:Y:S06]  /*b570*/  HMMA.16816.F32 R144, R148.reuse, R28, R144 ;  /* 0x0000001c9490723c */ /* 0x040fec0000001890 */
[----:B------:R-:W-:Y:S01]  /*b580*/  HMMA.16816.F32 R148, R148, R30, R16 ;  /* 0x0000001e9494723c */ /* 0x000fe20000001810 */
[----:B------:R-:W-:Y:S11]  /*b590*/  @!UPT UIADD3 URZ, URZ, URZ, URZ ;  /* 0x0000003f3f3ff290 */ /* 0x000ff6000fffe03f */
[----:B------:R-:W-:Y:S01]  /*b5a0*/  @!UPT UIADD3 URZ, URZ, URZ, URZ ;  /* 0x0000003f3f3ff290 */ /* 0x000fe2000fffe03f */
[----:B------:R-:W-:Y:S11]  /*b5b0*/  @P0 BRA `(.L_x_10) ;  /* 0xffffffd000780947 */ /* 0x000ff6000383ffff */
.L_x_9:
[----:B------:R-:W1:Y:S01]  /*b5c0*/  SHFL.BFLY PT, R2, R249, 0x2, 0x1f ;  /* 0x0c401f00f9027f89 */ /* 0x000e6200000e0000 */
[----:B------:R-:W2:Y:S01]  /*b5d0*/  S2UR UR4, SR_CgaCtaId ;  /* 0x00000000000479c3 */ /* 0x000ea20000008800 */
[----:B------:R-:W-:Y:S01]  /*b5e0*/  MOV R12, 0x3f800000 ;  /* 0x3f800000000c7802 */ /* 0x000fe20000000f00 */
[----:B------:R-:W-:Y:S01]  /*b5f0*/  UMOV UR6, 0x400 ;  /* 0x0000040000067882 */ /* 0x000fe20000000000 */
[----:B------:R-:W3:Y:S01]  /*b600*/  SHFL.BFLY PT, R4, R247, 0x2, 0x1f ;  /* 0x0c401f00f7047f89 */ /* 0x000ee200000e0000 */
[----:B------:R-:W-:Y:S01]  /*b610*/  UISETP.NE.AND UP0, UPT, UR12, -0x1, UPT ;  /* 0xffffffff0c00788c */ /* 0x000fe2000bf05270 */
[----:B------:R-:W4:Y:S01]  /*b620*/  S2R R6, SR_TID.X ;  /* 0x0000000000067919 */ /* 0x000f220000002100 */
[----:B------:R-:W5:Y:S01]  /*b630*/  S2R R0, SR_TID.X ;  /* 0x0000000000007919 */ /* 0x000f620000002100 */
[----:B-1----:R-:W-:Y:S01]  /*b640*/  FADD.FTZ R2, R2, R249 ;  /* 0x000000f902027221 */ /* 0x002fe20000010000 */
[----:B--2---:R-:W-:Y:S01]  /*b650*/  ULEA UR4, UR4, UR6, 0x18 ;  /* 0x0000000604047291 */ /* 0x004fe2000f8ec03f */
[----:B---3--:R-:W-:-:S03]  /*b660*/  FADD.FTZ R13, R4, R247 ;  /* 0x000000f7040d7221 */ /* 0x008fc60000010000 */
[----:B------:R-:W1:Y:S03]  /*b670*/  SHFL.BFLY PT, R9, R2, 0x1, 0x1f ;  /* 0x0c201f0002097f89 */ /* 0x000e6600000e0000 */
[----:B------:R-:W-:Y:S02]  /*b680*/  @UP0 ULDC.64 UR6, c[0x0][0x298] ;  /* 0x0000a60000060ab9 */ /* 0x000fe40000000a00 */
[----:B------:R-:W-:Y:S01]  /*b690*/  @UP0 UIMAD.WIDE.U32 UR10, UR12, UR6, URZ ;  /* 0x000000060c0a02a5 */ /* 0x000fe2000f8e003f */
[----:B------:R-:W2:Y:S01]  /*b6a0*/  SHFL.BFLY PT, R8, R13, 0x1, 0x1f ;  /* 0x0c201f000d087f89 */ /* 0x000ea200000e0000 */
[----:B----4-:R-:W-:-:S04]  /*b6b0*/  SHF.R.S32.HI R11, RZ, 0x1f, R6 ;  /* 0x0000001fff0b7819 */ /* 0x010fc80000011406 */
[CC--:B------:R-:W-:Y:S02]  /*b6c0*/  LEA.HI R7, R11.reuse, R6.reuse, RZ, 0x5 ;  /* 0x000000060b077211 */ /* 0x0c0fe400078f28ff */
[----:B-----5:R-:W-:Y:S02]  /*b6d0*/  SHF.R.S32.HI R5, RZ, 0x1f, R0 ;  /* 0x0000001fff057819 */ /* 0x020fe40000011400 */
[----:B------:R-:W-:Y:S02]  /*b6e0*/  LEA.HI R11, R11, R6, RZ, 0x2 ;  /* 0x000000060b0b7211 */ /* 0x000fe400078f10ff */
[-C--:B------:R-:W-:Y:S02]  /*b6f0*/  LEA.HI R15, R5, R0.reuse, RZ, 0x5 ;  /* 0x00000000050f7211 */ /* 0x080fe400078f28ff */
[----:B------:R-:W-:Y:S01]  /*b700*/  LOP3.LUT R17, R11, 0x3ffffffc, RZ, 0xc0, !PT ;  /* 0x3ffffffc0b117812 */ /* 0x000fe200078ec0ff */
[----:B-1----:R-:W-:Y:S01]  /*b710*/  FADD.FTZ R9, R2, R9 ;  /* 0x0000000902097221 */ /* 0x002fe20000010000 */
[----:B------:R-:W-:-:S02]  /*b720*/  LEA.HI R2, R5, R0, RZ, 0x3 ;  /* 0x0000000005027211 */ /* 0x000fc400078f18ff */
[----:B------:R-:W-:Y:S01]  /*b730*/  LOP3.LUT R15, R15, 0xffffffe0, RZ, 0xc0, !PT ;  /* 0xffffffe00f0f7812 */ /* 0x000fe200078ec0ff */
[----:B--2---:R-:W-:Y:S01]  /*b740*/  FADD.FTZ R8, R13, R8 ;  /* 0x000000080d087221 */ /* 0x004fe20000010000 */
[----:B------:R-:W-:Y:S02]  /*b750*/  LOP3.LUT R13, R7, 0xffffffe0, RZ, 0xc0, !PT ;  /* 0xffffffe0070d7812 */ /* 0x000fe400078ec0ff */
[----:B------:R-:W-:Y:S02]  /*b760*/  IADD3 R10, -R17, R6, RZ ;  /* 0x00000006110a7210 */ /* 0x000fe40007ffe1ff */
[----:B------:R-:W-:Y:S02]  /*b770*/  LOP3.LUT R5, R2, 0xfffffff8, RZ, 0xc0, !PT ;  /* 0xfffffff802057812 */ /* 0x000fe400078ec0ff */
[----:B------:R-:W-:Y:S02]  /*b780*/  IADD3 R6, R6, -R13, RZ ;  /* 0x8000000d06067210 */ /* 0x000fe40007ffe0ff */
[----:B------:R-:W-:-:S02]  /*b790*/  IADD3 R4, R0, -R15, RZ ;  /* 0x8000000f00047210 */ /* 0x000fc40007ffe0ff */
[----:B------:R-:W-:Y:S02]  /*b7a0*/  IADD3 R0, -R5, R0, RZ ;  /* 0x0000000005007210 */ /* 0x000fe40007ffe1ff */
[----:B------:R-:W-:Y:S02]  /*b7b0*/  LOP3.LUT P4, RZ, R6, 0x3, RZ, 0xc0, !PT ;  /* 0x0000000306ff7812 */ /* 0x000fe4000788c0ff */
[--C-:B------:R-:W-:Y:S02]  /*b7c0*/  SHF.R.S32.HI R5, RZ, 0x2, R11.reuse ;  /* 0x00000002ff057819 */ /* 0x100fe4000001140b */
[----:B------:R-:W-:Y:S02]  /*b7d0*/  SHF.R.S32.HI R6, RZ, 0x1f, R11 ;  /* 0x0000001fff067819 */ /* 0x000fe4000001140b */
[----:B------:R-:W-:Y:S02]  /*b7e0*/  FSETP.NE.FTZ.AND P3, PT, R9, RZ, PT ;  /* 0x000000ff0900720b */ /* 0x000fe40003f75000 */
[----:B------:R-:W-:-:S02]  /*b7f0*/  FSETP.NE.FTZ.AND P0, PT, R8, RZ, PT ;  /* 0x000000ff0800720b */ /* 0x000fc40003f15000 */
[----:B------:R-:W-:Y:S02]  /*b800*/  LEA.HI R6, R6, R5, RZ, 0x3 ;  /* 0x0000000506067211 */ /* 0x000fe400078f18ff */
[----:B------:R-:W-:Y:S02]  /*b810*/  MOV R13, 0x3f800000 ;  /* 0x3f800000000d7802 */ /* 0x000fe40000000f00 */
[----:B------:R-:W-:Y:S02]  /*b820*/  LOP3.LUT R6, R6, 0xfffffff8, RZ, 0xc0, !PT ;  /* 0xfffffff806067812 */ /* 0x000fe400078ec0ff */
[----:B------:R-:W-:Y:S02]  /*b830*/  SHF.R.S32.HI R7, RZ, 0x5, R7 ;  /* 0x00000005ff077819 */ /* 0x000fe40000011407 */
[----:B------:R-:W-:Y:S01]  /*b840*/  IADD3 R6, R5, -R6, RZ ;  /* 0x8000000605067210 */ /* 0x000fe20007ffe0ff */
[----:B------:R-:W1:Y:S01]  /*b850*/  @P3 MUFU.RCP R12, R9 ;  /* 0x00000009000c3308 */ /* 0x000e620000001000 */
[----:B------:R-:W-:-:S02]  /*b860*/  LEA R10, R7, R10, 0x9 ;  /* 0x0000000a070a7211 */ /* 0x000fc400078e48ff */
[C---:B------:R-:W-:Y:S02]  /*b870*/  SHF.L.U32 R5, R6.reuse, 0x6, RZ ;  /* 0x0000000606057819 */ /* 0x040fe400000006ff */
[C---:B------:R-:W-:Y:S02]  /*b880*/  LOP3.LUT R11, R6.reuse, 0x1, RZ, 0xc0, !PT ;  /* 0x00000001060b7812 */ /* 0x040fe400078ec0ff */
[----:B------:R-:W-:Y:S01]  /*b890*/  LOP3.LUT R5, R5, 0x1c0, RZ, 0xc0, !PT ;  /* 0x000001c005057812 */ /* 0x000fe200078ec0ff */
[----:B------:R-:W2:Y:S01]  /*b8a0*/  @P0 MUFU.RCP R13, R8 ;  /* 0x00000008000d0308 */ /* 0x000ea20000001000 */
[----:B------:R-:W-:Y:S02]  /*b8b0*/  ISETP.NE.U32.AND P5, PT, R11, 0x1, PT ;  /* 0x000000010b00780c */ /* 0x000fe40003fa5070 */
[----:B------:R-:W-:Y:S02]  /*b8c0*/  LEA.HI R5, R5, R5, RZ, 0x1d ;  /* 0x0000000505057211 */ /* 0x000fe400078fe8ff */
[----:B------:R-:W-:-:S02]  /*b8d0*/  R2P PR, R6, 0x6 ;  /* 0x0000000606007804 */ /* 0x000fc40000000000 */
[----:B------:R-:W-:Y:S02]  /*b8e0*/  LEA R5, R10, R5, 0x1 ;  /* 0x000000050a057211 */ /* 0x000fe400078e08ff */
[----:B------:R-:W-:Y:S01]  /*b8f0*/  MOV R6, 0x20 ;  /* 0x0000002000067802 */ /* 0x000fe20000000f00 */
[C---:B-1----:R-:W-:Y:S01]  /*b900*/  FMUL.FTZ R160, R12.reuse, R160 ;  /* 0x000000a00ca07220 */ /* 0x042fe20000410000 */
[----:B------:R-:W-:Y:S01]  /*b910*/  LEA R5, R5, UR4, 0x1 ;  /* 0x0000000405057c11 */ /* 0x000fe2000f8e08ff */
[C---:B------:R-:W-:Y:S01]  /*b920*/  FMUL.FTZ R161, R12.reuse, R161 ;  /* 0x000000a10ca17220 */ /* 0x040fe20000410000 */
[C---:B------:R-:W-:Y:S01]  /*b930*/  FMUL.FTZ R156, R12.reuse, R156 ;  /* 0x0000009c0c9c7220 */ /* 0x040fe20000410000 */
[C---:B------:R-:W-:Y:S01]  /*b940*/  FMUL.FTZ R157, R12.reuse, R157 ;  /* 0x0000009d0c9d7220 */ /* 0x040fe20000410000 */
[----:B------:R-:W-:Y:S01]  /*b950*/  MOV R10, 0x40 ;  /* 0x00000040000a7802 */ /* 0x000fe20000000f00 */
[C---:B------:R-:W-:Y:S01]  /*b960*/  FMUL.FTZ R36, R12.reuse, R36 ;  /* 0x000000240c247220 */ /* 0x040fe20000410000 */
[C---:B--2---:R-:W-:Y:S01]  /*b970*/  FMUL.FTZ R163, R13.reuse, R163 ;  /* 0x000000a30da37220 */ /* 0x044fe20000410000 */
[C---:B------:R-:W-:Y:S01]  /*b980*/  FMUL.FTZ R162, R13.reuse, R162 ;  /* 0x000000a20da27220 */ /* 0x040fe20000410000 */
        /* <DEDUP_REMOVED lines=8> */
[----:B------:R-:W-:Y:S01]  /*ba10*/  FMUL.FTZ R42, R13, R42 ;  /* 0x0000002a0d2a7220 */ /* 0x000fe20000410000 */
[----:B------:R-:W-:Y:S01]  /*ba20*/  IADD3 R11, R5, -0x10, RZ ;  /* 0xfffffff0050b7810 */ /* 0x000fe20007ffe0ff */
[----:B------:R-:W-:Y:S01]  /*ba30*/  FMUL.FTZ R44, R12, R44 ;  /* 0x0000002c0c2c7220 */ /* 0x000fe20000410000 */
[----:B------:R-:W-:Y:S01]  /*ba40*/  SEL R6, R6, 0xffffffe0, !P1 ;  /* 0xffffffe006067807 */ /* 0x000fe20004800000 */
[C---:B------:R-:W-:Y:S01]  /*ba50*/  FMUL.FTZ R45, R12.reuse, R45 ;  /* 0x0000002d0c2d7220 */ /* 0x040fe20000410000 */
[C---:B------:R-:W-:Y:S01]  /*ba60*/  FMUL.FTZ R47, R13.reuse, R47 ;  /* 0x0000002f0d2f7220 */ /* 0x040fe20000410000 */
[----:B------:R-:W-:Y:S01]  /*ba70*/  FMUL.FTZ R46, R13, R46 ;  /* 0x0000002e0d2e7220 */ /* 0x000fe20000410000 */
[----:B------:R-:W-:Y:S01]  /*ba80*/  @P5 IADD3 R11, R5, 0x10, RZ ;  /* 0x00000010050b5810 */ /* 0x000fe20007ffe0ff */
[C---:B------:R-:W-:Y:S01]  /*ba90*/  FMUL.FTZ R48, R12.reuse, R48 ;  /* 0x000000300c307220 */ /* 0x040fe20000410000 */
[C---:B------:R-:W-:Y:S01]  /*baa0*/  FMUL.FTZ R49, R12.reuse, R49 ;  /* 0x000000310c317220 */ /* 0x040fe20000410000 */
[C---:B------:R-:W-:Y:S01]  /*bab0*/  FMUL.FTZ R51, R13.reuse, R51 ;  /* 0x000000330d337220 */ /* 0x040fe20000410000 */
[----:B------:R-:W-:Y:S01]  /*bac0*/  FMUL.FTZ R50, R13, R50 ;  /* 0x000000320d327220 */ /* 0x000fe20000410000 */
[----:B------:R-:W-:Y:S01]  /*bad0*/  F2FP.F16.F32.PACK_AB R160, R161, R160 ;  /* 0x000000a0a1a0723e */ /* 0x000fe200000000ff */
[C---:B------:R-:W-:Y:S01]  /*bae0*/  FMUL.FTZ R52, R12.reuse, R52 ;  /* 0x000000340c347220 */ /* 0x040fe20000410000 */
[----:B------:R-:W-:Y:S01]  /*baf0*/  F2FP.F16.F32.PACK_AB R162, R163, R162 ;  /* 0x000000a2a3a2723e */ /* 0x000fe200000000ff */
[----:B------:R-:W-:Y:S01]  /*bb00*/  FMUL.FTZ R53, R12, R53 ;  /* 0x000000350c357220 */ /* 0x000fe20000410000 */
[----:B------:R-:W-:Y:S01]  /*bb10*/  SEL R10, R10, 0xffffffc0, !P2 ;  /* 0xffffffc00a0a7807 */ /* 0x000fe20005000000 */
        /* <DEDUP_REMOVED lines=52> */
[----:B------:R-:W-:Y:S01]  /*be60*/  F2FP.F16.F32.PACK_AB R156, R157, R156 ;  /* 0x0000009c9d9c723e */ /* 0x000fe200000000ff */
[C---:B------:R-:W-:Y:S01]  /*be70*/  FMUL.FTZ R56, R12.reuse, R56 ;  /* 0x000000380c387220 */ /* 0x040fe20000410000 */
[----:B------:R-:W-:Y:S01]  /*be80*/  F2FP.F16.F32.PACK_AB R158, R159, R158 ;  /* 0x0000009e9f9e723e */ /* 0x000fe200000000ff */
[C---:B------:R-:W-:Y:S01]  /*be90*/  FMUL.FTZ R57, R12.reuse, R57 ;  /* 0x000000390c397220 */ /* 0x040fe20000410000 */
[----:B------:R-:W-:Y:S01]  /*bea0*/  F2FP.F16.F32.PACK_AB R36, R37, R36 ;  /* 0x000000242524723e */ /* 0x000fe200000000ff */
[----:B------:R1:W-:Y:S01]  /*beb0*/  STS [R5], R160 ;  /* 0x000000a005007388 */ /* 0x0003e20000000800 */
[----:B------:R-:W-:Y:S01]  /*bec0*/  F2FP.F16.F32.PACK_AB R38, R39, R38 ;  /* 0x000000262726723e */ /* 0x000fe200000000ff */
[C---:B------:R-:W-:Y:S01]  /*bed0*/  FMUL.FTZ R60, R12.reuse, R60 ;  /* 0x0000003c0c3c7220 */ /* 0x040fe20000410000 */
[----:B------:R-:W-:Y:S01]  /*bee0*/  IADD3 R13, R5, R6, RZ ;  /* 0x00000006050d7210 */ /* 0x000fe20007ffe0ff */
[----:B------:R1:W-:Y:S01]  /*bef0*/  STS [R5+0x400], R162 ;  /* 0x000400a205007388 */ /* 0x0003e20000000800 */
[----:B------:R-:W-:Y:S01]  /*bf00*/  F2FP.F16.F32.PACK_AB R40, R41, R40 ;  /* 0x000000282928723e */ /* 0x000fe200000000ff */
[----:B------:R-:W-:Y:S01]  /*bf10*/  FMUL.FTZ R61, R12, R61 ;  /* 0x0000003d0c3d7220 */ /* 0x000fe20000410000 */
[----:B------:R-:W-:Y:S01]  /*bf20*/  F2FP.F16.F32.PACK_AB R42, R43, R42 ;  /* 0x0000002a2b2a723e */ /* 0x000fe200000000ff */
[----:B------:R1:W-:Y:S01]  /*bf30*/  STS [R11], R156 ;  /* 0x0000009c0b007388 */ /* 0x0003e20000000800 */
[----:B------:R-:W-:Y:S01]  /*bf40*/  IADD3 R15, R6, R11, RZ ;  /* 0x0000000b060f7210 */ /* 0x000fe20007ffe0ff */
[C---:B------:R-:W-:Y:S01]  /*bf50*/  FMUL.FTZ R64, R12.reuse, R64 ;  /* 0x000000400c407220 */ /* 0x040fe20000410000 */
[----:B------:R-:W-:Y:S01]  /*bf60*/  F2FP.F16.F32.PACK_AB R44, R45, R44 ;  /* 0x0000002c2d2c723e */ /* 0x000fe200000000ff */
[----:B------:R1:W-:Y:S01]  /*bf70*/  STS [R11+0x400], R158 ;  /* 0x0004009e0b007388 */ /* 0x0003e20000000800 */
[----:B------:R-:W-:Y:S01]  /*bf80*/  F2FP.F16.F32.PACK_AB R46, R47, R46 ;  /* 0x0000002e2f2e723e */ /* 0x000fe200000000ff */
[C---:B------:R-:W-:Y:S01]  /*bf90*/  FMUL.FTZ R65, R12.reuse, R65 ;  /* 0x000000410c417220 */ /* 0x040fe20000410000 */
[----:B------:R-:W-:Y:S01]  /*bfa0*/  IADD3 R17, R5, R10, RZ ;  /* 0x0000000a05117210 */ /* 0x000fe20007ffe0ff */
[----:B------:R1:W-:Y:S01]  /*bfb0*/  STS [R13], R36 ;  /* 0x000000240d007388 */ /* 0x0003e20000000800 */
[----:B------:R-:W-:Y:S01]  /*bfc0*/  F2FP.F16.F32.PACK_AB R48, R49, R48 ;  /* 0x000000303130723e */ /* 0x000fe200000000ff */
[----:B------:R-:W-:Y:S01]  /*bfd0*/  FMUL.FTZ R68, R12, R68 ;  /* 0x000000440c447220 */ /* 0x000fe20000410000 */
[----:B------:R-:W-:Y:S01]  /*bfe0*/  F2FP.F16.F32.PACK_AB R50, R51, R50 ;  /* 0x000000323332723e */ /* 0x000fe200000000ff */
[----:B------:R1:W-:Y:S01]  /*bff0*/  STS [R13+0x400], R38 ;  /* 0x000400260d007388 */ /* 0x0003e20000000800 */
[----:B------:R-:W-:Y:S01]  /*c000*/  IADD3 R19, R10, R11, RZ ;  /* 0x0000000b0a137210 */ /* 0x000fe20007ffe0ff */
        /* <DEDUP_REMOVED lines=8> */
[C---:B------:R-:W-:Y:S01]  /*c090*/  FMUL.FTZ R73, R12.reuse, R73 ;  /* 0x000000490c497220 */ /* 0x040fe20000410000 */
[----:B------:R-:W-:Y:S01]  /*c0a0*/  IADD3 R23, R15, R10, RZ ;  /* 0x0000000a0f177210 */ /* 0x000fe20007ffe0ff */
[----:B------:R1:W-:Y:S01]  /*c0b0*/  STS [R17], R44 ;  /* 0x0000002c11007388 */ /* 0x0003e20000000800 */
[----:B------:R-:W-:Y:S01]  /*c0c0*/  PLOP3.LUT P1, PT, PT, PT, UP0, 0x80, 0x0 ;  /* 0x000000000000781c */ /* 0x000fe20003f2f008 */
[C---:B------:R-:W-:Y:S01]  /*c0d0*/  FMUL.FTZ R76, R12.reuse, R76 ;  /* 0x0000004c0c4c7220 */ /* 0x040fe20000410000 */
[C---:B------:R-:W-:Y:S01]  /*c0e0*/  FMUL.FTZ R77, R12.reuse, R77 ;  /* 0x0000004d0c4d7220 */ /* 0x040fe20000410000 */
[----:B------:R1:W-:Y:S01]  /*c0f0*/  STS [R17+0x400], R46 ;  /* 0x0004002e11007388 */ /* 0x0003e20000000800 */
[C---:B------:R-:W-:Y:S01]  /*c100*/  FMUL.FTZ R80, R12.reuse, R80 ;  /* 0x000000500c507220 */ /* 0x040fe20000410000 */
[C---:B------:R-:W-:Y:S01]  /*c110*/  FMUL.FTZ R81, R12.reuse, R81 ;  /* 0x000000510c517220 */ /* 0x040fe20000410000 */
[C---:B------:R-:W-:Y:S01]  /*c120*/  FMUL.FTZ R84, R12.reuse, R84 ;  /* 0x000000540c547220 */ /* 0x040fe20000410000 */
[----:B------:R1:W-:Y:S01]  /*c130*/  STS [R19], R48 ;  /* 0x0000003013007388 */ /* 0x0003e20000000800 */
[C---:B------:R-:W-:Y:S01]  /*c140*/  FMUL.FTZ R85, R12.reuse, R85 ;  /* 0x000000550c557220 */ /* 0x040fe20000410000 */
        /* <DEDUP_REMOVED lines=30> */
[----:B------:R-:W-:Y:S01]  /*c330*/  @UP0 UIMAD UR4, UR12, UR7, UR11 ;  /* 0x000000070c0402a4 */ /* 0x000fe2000f8e020b */
        /* <DEDUP_REMOVED lines=8> */
[----:B------:R-:W-:-:S02]  /*c3c0*/  F2FP.F16.F32.PACK_AB R58, R59, R58 ;  /* 0x0000003a3b3a723e */ /* 0x000fc400000000ff */
[----:B------:R-:W-:Y:S02]  /*c3d0*/  F2FP.F16.F32.PACK_AB R60, R61, R60 ;  /* 0x0000003c3d3c723e */ /* 0x000fe400000000ff */
[----:B------:R-:W-:Y:S02]  /*c3e0*/  F2FP.F16.F32.PACK_AB R62, R63, R62 ;  /* 0x0000003e3f3e723e */ /* 0x000fe400000000ff */
[----:B------:R-:W-:Y:S02]  /*c3f0*/  F2FP.F16.F32.PACK_AB R64, R65, R64 ;  /* 0x000000404140723e */ /* 0x000fe400000000ff */
[----:B------:R-:W-:Y:S02]  /*c400*/  F2FP.F16.F32.PACK_AB R66, R67, R66 ;  /* 0x000000424342723e */ /* 0x000fe400000000ff */
[----:B------:R-:W-:Y:S02]  /*c410*/  F2FP.F16.F32.PACK_AB R68, R69, R68 ;  /* 0x000000444544723e */ /* 0x000fe400000000ff */
        /* <DEDUP_REMOVED lines=33> */
[----:B------:R-:W-:Y:S01]  /*c630*/  F2FP.F16.F32.PACK_AB R132, R133, R132 ;  /* 0x000000848584723e */ /* 0x000fe200000000ff */
[----:B-1----:R-:W-:Y:S06]  /*c640*/  @P1 BRA `(.L_x_13) ;  /* 0x00000000001c1947 */ /* 0x002fec0003800000 */
[----:B------:R-:W1:Y:S01]  /*c650*/  S2UR UR8, SR_CTAID.Y ;  /* 0x00000000000879c3 */ /* 0x000e620000002600 */
[----:B------:R-:W-:Y:S01]  /*c660*/  ULDC.64 UR6, c[0x0][0x290] ;  /* 0x0000a40000067ab9 */ /* 0x000fe20000000a00 */
[----:B-1----:R-:W-:Y:S02]  /*c670*/  USHF.R.S32.HI UR4, URZ, 0x1f, UR8 ;  /* 0x0000001f3f047899 */ /* 0x002fe40008011408 */
[----:B------:R-:W-:Y:S02]  /*c680*/  UIMAD.WIDE.U32 UR10, UR8, UR6, URZ ;  /* 0x00000006080a72a5 */ /* 0x000fe4000f8e003f */
[----:B------:R-:W-:-:S04]  /*c690*/  UIMAD UR4, UR4, UR6, URZ ;  /* 0x00000006040472a4 */ /* 0x000fc8000f8e023f */
[----:B------:R-:W-:-:S04]  /*c6a0*/  UIMAD UR4, UR8, UR7, UR4 ;  /* 0x00000007080472a4 */ /* 0x000fc8000f8e0204 */
[----:B------:R-:W-:-:S12]  /*c6b0*/  UIADD3 UR4, UR11, UR4, URZ ;  /* 0x000000040b047290 */ /* 0x000fd8000fffe03f */
.L_x_13:
[----:B------:R-:W-:Y:S01]  /*c6c0*/  ULDC.U8 UR6, c[0x0][0x3d8] ;  /* 0x0000f60000067ab9 */ /* 0x000fe20000000000 */
[----:B------:R-:W-:Y:S01]  /*c6d0*/  ULDC.U8 UR8, c[0x0][0x3d9] ;  /* 0x0000f64000087ab9 */ /* 0x000fe20000000000 */
[----:B------:R-:W-:Y:S02]  /*c6e0*/  ISETP.NE.AND P5, PT, RZ, UR6, PT ;  /* 0x00000006ff007c0c */ /* 0x000fe4000bfa5270 */
[----:B------:R-:W-:Y:S02]  /*c6f0*/  CS2R R24, SRZ ;  /* 0x0000000000187805 */ /* 0x000fe4000001ff00 */
[----:B------:R-:W-:Y:S02]  /*c700*/  F2FP.F16.F32.PACK_AB R134, R135, R134 ;  /* 0x000000868786723e */ /* 0x000fe400000000ff */
[----:B------:R-:W-:Y:S02]  /*c710*/  ISETP.NE.OR P2, PT, RZ, UR8, !P5 ;  /* 0x00000008ff007c0c */ /* 0x000fe4000ef45670 */
        /* <DEDUP_REMOVED lines=8> */
[----:B------:R-:W-:Y:S01]  /*c7a0*/  PLOP3.LUT P1, PT, PT, PT, PT, 0x8, 0x0 ;  /* 0x000000000000781c */ /* 0x000fe20003f2e170 */
[----:B------:R-:W-:-:S12]  /*c7b0*/  @P2 BRA `(.L_x_14) ;  /* 0x0000000000202947 */ /* 0x000fd80003800000 */
[----:B------:R-:W1:Y:S01]  /*c7c0*/  S2UR UR6, SR_CTAID.Y ;  /* 0x00000000000679c3 */ /* 0x000e620000002600 */
[----:B------:R-:W-:Y:S01]  /*c7d0*/  ULDC UR7, c[0x0][0x2c4] ;  /* 0x0000b10000077ab9 */ /* 0x000fe20000000800 */
[----:B------:R-:W-:Y:S01]  /*c7e0*/  PLOP3.LUT P1, PT, PT, PT, PT, 0x80, 0x0 ;  /* 0x000000000000781c */ /* 0x000fe20003f2f070 */
[----:B-1----:R-:W-:-:S04]  /*c7f0*/  UIMAD UR6, UR6, UR7, URZ ;  /* 0x00000007060672a4 */ /* 0x002fc8000f8e023f */
[----:B------:R-:W-:-:S04]  /*c800*/  USEL UR12, UR6, UR12, !UP0 ;  /* 0x0000000c060c7287 */ /* 0x000fc8000c000000 */
[----:B------:R-:W-:Y:S02]  /*c810*/  USHF.R.S32.HI UR6, URZ, 0x1f, UR12 ;  /* 0x0000001f3f067899 */ /* 0x000fe4000801140c */
[----:B------:R-:W-:-:S04]  /*c820*/  IMAD.U32 R24, RZ, RZ, UR12 ;  /* 0x0000000cff187e24 */ /* 0x000fc8000f8e00ff */
[----:B------:R-:W-:-:S07]  /*c830*/  MOV R25, UR6 ;  /* 0x0000000600197c02 */ /* 0x000fce0008000f00 */
.L_x_14:
[----:B------:R-:W-:Y:S01]  /*c840*/  ISETP.NE.AND P6, PT, RZ, UR8, PT ;  /* 0x00000008ff007c0c */ /* 0x000fe2000bfc5270 */
[----:B------:R-:W-:Y:S01]  /*c850*/  STS [R23+0x400], R58 ;  /* 0x0004003a17007388 */ /* 0x000fe20000000800 */
[----:B------:R-:W-:Y:S01]  /*c860*/  PLOP3.LUT P2, PT, PT, PT, PT, 0x8, 0x0 ;  /* 0x000000000000781c */ /* 0x000fe20003f4e170 */
[----:B------:R-:W1:Y:S01]  /*c870*/  S2UR UR6, SR_CTAID.X ;  /* 0x00000000000679c3 */ /* 0x000e620000002500 */
[----:B------:R-:W-:Y:S01]  /*c880*/  SHF.R.S32.HI R2, RZ, 0x3, R2 ;  /* 0x00000003ff027819 */ /* 0x000fe20000011402 */
[----:B------:R-:W-:Y:S01]  /*c890*/  STS [R5+0x2000], R60 ;  /* 0x0020003c05007388 */ /* 0x000fe20000000800 */
[----:B------:R-:W-:Y:S01]  /*c8a0*/  @P3 MUFU.LG2 R9, R9 ;  /* 0x0000000900093308 */ /* 0x000fe20000000c00 */
[----:B------:R-:W-:Y:S01]  /*c8b0*/  SHF.R.S32.HI R20, RZ, 0x1f, R7 ;  /* 0x0000001fff147819 */ /* 0x000fe20000011407 */
[----:B------:R-:W-:Y:S01]  /*c8c0*/  BSSY B0, `(.L_x_15) ;  /* 0x0000072000007945 */ /* 0x000fe20003800000 */
[----:B------:R-:W-:Y:S01]  /*c8d0*/  STS [R5+0x2400], R62 ;  /* 0x0024003e05007388 */ /* 0x000fe20000000800 */
[----:B------:R-:W-:-:S02]  /*c8e0*/  VIADD R18, R2, 0x10 ;  /* 0x0000001002127836 */ /* 0x000fc40000000000 */
[----:B------:R-:W-:Y:S01]  /*c8f0*/  IMAD.SHL.U32 R0, R0, 0x8, RZ ;  /* 0x0000000800007824 */ /* 0x000fe200078e00ff */
[----:B------:R-:W-:Y:S01]  /*c900*/  STS [R11+0x2000], R64 ;  /* 0x002000400b007388 */ /* 0x000fe20000000800 */
[----:B------:R-:W2:Y:S01]  /*c910*/  @!P6 LDC R6, c[0x0][0x2c4] ;  /* 0x0000b100ff06eb82 */ /* 0x000ea20000000800 */
[----:B------:R-:W-:Y:S01]  /*c920*/  @!P6 PLOP3.LUT P2, PT, P5, PT, PT, 0x80, 0x0 ;  /* 0x000000000000e81c */ /* 0x000fe20002f4f070 */
[----:B------:R-:W3:Y:S01]  /*c930*/  @P0 MUFU.LG2 R8, R8 ;  /* 0x0000000800080308 */ /* 0x000ee20000000c00 */
[----:B------:R-:W-:Y:S01]  /*c940*/  STS [R11+0x2400], R66 ;  /* 0x002400420b007388 */ /* 0x000fe20000000800 */
[----:B------:R-:W-:-:S03]  /*c950*/  ISETP.GE.AND P5, PT, R18, UR5, PT ;  /* 0x0000000512007c0c */ /* 0x000fc6000bfa6270 */
[----:B------:R-:W-:Y:S01]  /*c960*/  STS [R13+0x2000], R68 ;  /* 0x002000440d007388 */ /* 0x000fe20000000800 */
[----:B------:R-:W4:Y:S03]  /*c970*/  @!P6 LDC R29, c[0x0][0x270] ;  /* 0x00009c00ff1deb82 */ /* 0x000f260000000800 */
[----:B------:R-:W-:Y:S04]  /*c980*/  STS [R13+0x2400], R70 ;  /* 0x002400460d007388 */ /* 0x000fe80000000800 */
[----:B------:R-:W-:Y:S01]  /*c990*/  STS [R15+0x2000], R72 ;  /* 0x002000480f007388 */ /* 0x000fe20000000800 */
[----:B------:R-:W1:Y:S03]  /*c9a0*/  @P6 LDC R16, c[0x0][0x2c0] ;  /* 0x0000b000ff106b82 */ /* 0x000e660000000800 */
[----:B------:R-:W-:Y:S01]  /*c9b0*/  STS [R15+0x2400], R74 ;  /* 0x0024004a0f007388 */ /* 0x000fe20000000800 */
[----:B---3--:R-:W-:-:S03]  /*c9c0*/  @P0 FMUL.FTZ R8, R8, 0.69314718246459960938 ;  /* 0x3f31721808080820 */ /* 0x008fc60000410000 */
[----:B------:R-:W-:Y:S01]  /*c9d0*/  STS [R17+0x2000], R76 ;  /* 0x0020004c11007388 */ /* 0x000fe20000000800 */
[----:B--2---:R-:W2:Y:S03]  /*c9e0*/  @P2 LDC R6, c[0x0][0x2e4] ;  /* 0x0000b900ff062b82 */ /* 0x004ea60000000800 */
[----:B------:R-:W-:Y:S04]  /*c9f0*/  STS [R17+0x2400], R78 ;  /* 0x0024004e11007388 */ /* 0x000fe80000000800 */
[----:B------:R-:W-:Y:S01]  /*ca00*/  STS [R19+0x2000], R80 ;  /* 0x0020005013007388 */ /* 0x000fe20000000800 */
[----:B------:R-:W3:Y:S03]  /*ca10*/  @P6 LDC.64 R26, c[0x0][0x2c0] ;  /* 0x0000b000ff1a6b82 */ /* 0x000ee60000000a00 */
[----:B------:R-:W-:Y:S04]  /*ca20*/  STS [R19+0x2400], R82 ;  /* 0x0024005213007388 */ /* 0x000fe80000000800 */
[----:B------:R-:W-:Y:S01]  /*ca30*/  STS [R21+0x2000], R84 ;  /* 0x0020005415007388 */ /* 0x000fe20000000800 */
[----:B------:R-:W5:Y:S01]  /*ca40*/  @P0 LDC R18, c[0x0][0x2e8] ;  /* 0x0000ba00ff120b82 */ /* 0x000f620000000800 */
[----:B------:R-:W-:-:S02]  /*ca50*/  @!P6 IMAD.MOV.U32 R16, RZ, RZ, 0x1 ;  /* 0x00000001ff10e424 */ /* 0x000fc400078e00ff */
[----:B------:R-:W-:Y:S04]  /*ca60*/  STS [R21+0x2400], R86 ;  /* 0x0024005615007388 */ /* 0x000fe80000000800 */
[----:B------:R-:W-:Y:S04]  /*ca70*/  STS [R23+0x2000], R88 ;  /* 0x0020005817007388 */ /* 0x000fe80000000800 */
[----:B------:R-:W-:Y:S04]  /*ca80*/  STS [R23+0x2400], R90 ;  /* 0x0024005a17007388 */ /* 0x000fe80000000800 */
[----:B------:R-:W-:Y:S01]  /*ca90*/  STS [R5+0x4000], R92 ;  /* 0x0040005c05007388 */ /* 0x000fe20000000800 */
[----:B---3--:R-:W-:Y:S01]  /*caa0*/  @P6 IMAD R26, R27, R26, RZ ;  /* 0x0000001a1b1a6224 */ /* 0x008fe200078e02ff */
[----:B--2---:R-:W-:-:S02]  /*cab0*/  @!P6 MOV R26, R6 ;  /* 0x00000006001ae202 */ /* 0x004fc40000000f00 */
[----:B------:R-:W-:Y:S04]  /*cac0*/  STS [R5+0x4400], R94 ;  /* 0x0044005e05007388 */ /* 0x000fe80000000800 */
        /* <DEDUP_REMOVED lines=17> */
[----:B------:R2:W-:Y:S04]  /*cbe0*/  STS [R11+0x6400], R126 ;  /* 0x0064007e0b007388 */ /* 0x0005e80000000800 */
[----:B------:R-:W-:Y:S04]  /*cbf0*/  STS [R13+0x6000], R128 ;  /* 0x006000800d007388 */ /* 0x000fe80000000800 */
[----:B------:R-:W-:Y:S04]  /*cc00*/  STS [R13+0x6400], R130 ;  /* 0x006400820d007388 */ /* 0x000fe80000000800 */
[----:B------:R-:W-:Y:S04]  /*cc10*/  STS [R15+0x6000], R132 ;  /* 0x006000840f007388 */ /* 0x000fe80000000800 */
[----:B------:R-:W-:Y:S04]  /*cc20*/  STS [R15+0x6400], R134 ;  /* 0x006400860f007388 */ /* 0x000fe80000000800 */
[----:B------:R-:W-:Y:S04]  /*cc30*/  STS [R17+0x6000], R136 ;  /* 0x0060008811007388 */ /* 0x000fe80000000800 */
[----:B------:R3:W-:Y:S01]  /*cc40*/  STS [R17+0x6400], R138 ;  /* 0x0064008a11007388 */ /* 0x0007e20000000800 */
[----:B--2---:R-:W-:-:S02]  /*cc50*/  @P6 IMAD.MOV.U32 R11, RZ, RZ, 0x1 ;  /* 0x00000001ff0b6424 */ /* 0x004fc400078e00ff */
[----:B----4-:R-:W-:Y:S01]  /*cc60*/  @!P6 IMAD R11, R6, R29, RZ ;  /* 0x0000001d060be224 */ /* 0x010fe200078e02ff */
[----:B------:R-:W-:Y:S01]  /*cc70*/  STS [R19+0x6000], R140 ;  /* 0x0060008c13007388 */ /* 0x000fe20000000800 */
[----:B------:R-:W-:-:S03]  /*cc80*/  LEA.HI R6, R20, R7, RZ, 0x2 ;  /* 0x0000000714067211 */ /* 0x000fc600078f10ff */
[----:B------:R2:W-:Y:S01]  /*cc90*/  STS [R19+0x6400], R142 ;  /* 0x0064008e13007388 */ /* 0x0005e20000000800 */
[----:B------:R-:W-:-:S03]  /*cca0*/  LOP3.LUT R6, R6, 0xffffffc, RZ, 0xc0, !PT ;  /* 0x0ffffffc06067812 */ /* 0x000fc600078ec0ff */
[----:B------:R-:W-:Y:S01]  /*ccb0*/  STS [R21+0x6000], R144 ;  /* 0x0060009015007388 */ /* 0x000fe20000000800 */
[----:B------:R-:W-:-:S03]  /*ccc0*/  IADD3 R6, R7, -R6, RZ ;  /* 0x8000000607067210 */ /* 0x000fc60007ffe0ff */
[----:B------:R4:W-:Y:S04]  /*ccd0*/  STS [R21+0x6400], R146 ;  /* 0x0064009215007388 */ /* 0x0009e80000000800 */
[----:B------:R5:W-:Y:S04]  /*cce0*/  STS [R23+0x6000], R148 ;  /* 0x0060009417007388 */ /* 0x000be80000000800 */
[----:B------:R5:W-:Y:S01]  /*ccf0*/  STS [R23+0x6400], R150 ;  /* 0x0064009617007388 */ /* 0x000be20000000800 */
[----:B---3--:R-:W-:Y:S01]  /*cd00*/  VIADD R17, R2, 0x20 ;  /* 0x0000002002117836 */ /* 0x008fe20000000000 */
[----:B------:R-:W-:Y:S04]  /*cd10*/  BAR.SYNC.DEFER_BLOCKING 0x0 ;  /* 0x0000000000007b1d */ /* 0x000fe80000010000 */
[----:B------:R-:W-:-:S04]  /*cd20*/  ISETP.GE.AND P2, PT, R17, UR5, PT ;  /* 0x0000000511007c0c */ /* 0x000fc8000bf46270 */
[----:B--2---:R-:W2:Y:S01]  /*cd30*/  @P3 LDC R19, c[0x0][0x2e8] ;  /* 0x0000ba00ff133b82 */ /* 0x004ea20000000800 */
[----:B------:R-:W3:Y:S01]  /*cd40*/  S2R R10, SR_CTAID.Y ;  /* 0x00000000000a7919 */ /* 0x000ee20000002600 */
[----:B------:R-:W5:Y:S01]  /*cd50*/  S2R R5, SR_CTAID.Z ;  /* 0x0000000000057919 */ /* 0x000f620000002700 */
[----:B----4-:R-:W-:Y:S01]  /*cd60*/  @P3 FMUL.FTZ R21, R9, 0.69314718246459960938 ;  /* 0x3f31721809153820 */ /* 0x010fe20000410000 */
[----:B-1----:R-:W-:-:S04]  /*cd70*/  IMAD R9, R16, UR6, RZ ;  /* 0x0000000610097c24 */ /* 0x002fc8000f8e02ff */
[----:B------:R-:W-:-:S05]  /*cd80*/  IMAD.SHL.U32 R9, R9, 0x40, RZ ;  /* 0x0000004009097824 */ /* 0x000fca00078e00ff */
[----:B------:R-:W-:Y:S01]  /*cd90*/  SHF.R.S32.HI R7, RZ, 0x1f, R9 ;  /* 0x0000001fff077819 */ /* 0x000fe20000011409 */
[----:B------:R1:W4:Y:S01]  /*cda0*/  LDS.128 R12, [R239+0x1800] ;  /* 0x00180000ef0c7984 */ /* 0x0003220000000c00 */
[----:B---3--:R-:W-:Y:S02]  /*cdb0*/  IMAD R10, R10, R11, RZ ;  /* 0x0000000b0a0a7224 */ /* 0x008fe400078e02ff */
[----:B------:R-:W-:-:S03]  /*cdc0*/  VIADD R11, R2, 0x30 ;  /* 0x00000030020b7836 */ /* 0x000fc60000000000 */
[----:B------:R-:W-:Y:S01]  /*cdd0*/  SEL R17, R10, RZ, !P1 ;  /* 0x000000ff0a117207 */ /* 0x000fe20004800000 */
[----:B------:R-:W-:Y:S01]  /*cde0*/  IMAD.MOV.U32 R10, RZ, RZ, 0x7f800000 ;  /* 0x7f800000ff0a7424 */ /* 0x000fe200078e00ff */
[----:B------:R-:W-:Y:S01]  /*cdf0*/  ISETP.GE.AND P1, PT, R11, UR5, PT ;  /* 0x000000050b007c0c */ /* 0x000fe2000bf26270 */
[----:B--2---:R-:W-:Y:S01]  /*ce00*/  @P3 FFMA.FTZ R10, R164, R19, R21 ;  /* 0x00000013a40a3223 */ /* 0x004fe20000010015 */
[----:B------:R-:W-:Y:S01]  /*ce10*/  SHF.R.S32.HI R11, RZ, 0x1f, R4 ;  /* 0x0000001fff0b7819 */ /* 0x000fe20000011404 */
[----:B-----5:R-:W-:-:S03]  /*ce20*/  IMAD R17, R5, R26, R17 ;  /* 0x0000001a05117224 */ /* 0x020fc600078e0211 */
[----:B------:R-:W-:Y:S01]  /*ce30*/  LEA.HI R11, R11, R4, RZ, 0x2 ;  /* 0x000000040b0b7211 */ /* 0x000fe200078f10ff */
[----:B------:R-:W-:Y:S02]  /*ce40*/  IMAD.MOV.U32 R4, RZ, RZ, 0x7f800000 ;  /* 0x7f800000ff047424 */ /* 0x000fe400078e00ff */
[----:B------:R-:W-:Y:S01]  /*ce50*/  @P0 FFMA.FTZ R4, R3, R18, R8 ;  /* 0x0000001203040223 */ /* 0x000fe20000010008 */
[----:B------:R-:W-:Y:S02]  /*ce60*/  SHF.R.S32.HI R19, RZ, 0x2, R11 ;  /* 0x00000002ff137819 */ /* 0x000fe4000001140b */
[--C-:B------:R-:W-:Y:S02]  /*ce70*/  IADD3 R11, P6, P3, R9, R24, R17.reuse ;  /* 0x00000018090b7210 */ /* 0x100fe40007bde011 */
[----:B------:R-:W-:Y:S02]  /*ce80*/  SHF.R.S32.HI R24, RZ, 0x1f, R17 ;  /* 0x0000001fff187819 */ /* 0x000fe40000011411 */
[----:B------:R-:W-:-:S02]  /*ce90*/  LEA R17, R6, R19, 0x4 ;  /* 0x0000001306117211 */ /* 0x000fc400078e20ff */
[----:B------:R-:W-:Y:S01]  /*cea0*/  IADD3.X R24, R7, R25, R24, P6, P3 ;  /* 0x0000001907187210 */ /* 0x000fe200037e6418 */
[----:B-1--4-:R-:W-:Y:S06]  /*ceb0*/  @P4 BRA `(.L_x_16) ;  /* 0x0000000000484947 */ /* 0x012fec0003800000 */
[----:B------:R-:W-:Y:S01]  /*cec0*/  UIMAD UR7, UR6, -0x40, UR14 ;  /* 0xffffffc0060778a4 */ /* 0x000fe2000f8e020e */
[----:B------:R-:W-:-:S05]  /*ced0*/  VIADD R19, R17, 0x8 ;  /* 0x0000000811137836 */ /* 0x000fca0000000000 */
[----:B------:R-:W-:Y:S02]  /*cee0*/  ISETP.GE.AND P6, PT, R17, UR7, PT ;  /* 0x0000000711007c0c */ /* 0x000fe4000bfc6270 */
[----:B------:R-:W-:-:S11]  /*cef0*/  ISETP.GE.AND P4, PT, R19, UR7, PT ;  /* 0x0000000713007c0c */ /* 0x000fd6000bf86270 */
[----:B------:R-:W1:Y:S01]  /*cf00*/  @!P6 LDC.64 R8, c[0x0][0x2b0] ;  /* 0x0000ac00ff08eb82 */ /* 0x000e620000000a00 */
[-C--:B------:R-:W-:Y:S02]  /*cf10*/  @!P6 IMAD R17, R17, R16.reuse, RZ ;  /* 0x000000101111e224 */ /* 0x080fe400078e02ff */
[----:B------:R-:W-:-:S03]  /*cf20*/  @!P4 IMAD R19, R19, R16, RZ ;  /* 0x000000101313c224 */ /* 0x000fc600078e02ff */
[-C--:B------:R-:W-:Y:S02]  /*cf30*/  @!P6 IADD3 R16, P3, R17, R11.reuse, RZ ;  /* 0x0000000b1110e210 */ /* 0x080fe40007f7e0ff */
[----:B------:R-:W2:Y:S01]  /*cf40*/  @!P4 LDC.64 R6, c[0x0][0x2b0] ;  /* 0x0000ac00ff06cb82 */ /* 0x000ea20000000a00 */
[----:B------:R-:W-:Y:S02]  /*cf50*/  @!P4 IADD3 R11, P0, R19, R11, RZ ;  /* 0x0000000b130bc210 */ /* 0x000fe40007f1e0ff */
[-C--:B------:R-:W-:Y:S02]  /*cf60*/  @!P6 LEA.HI.X.SX32 R17, R17, R24.reuse, 0x1, P3 ;  /* 0x000000181111e211 */ /* 0x080fe400018f0eff */
[----:B------:R-:W-:Y:S02]  /*cf70*/  @!P4 LEA.HI.X.SX32 R24, R19, R24, 0x1, P0 ;  /* 0x000000181318c211 */ /* 0x000fe400000f0eff */
[----:B-1----:R-:W-:-:S04]  /*cf80*/  @!P6 LEA R8, P3, R16, R8, 0x2 ;  /* 0x000000081008e211 */ /* 0x002fc800078610ff */
[----:B------:R-:W-:Y:S02]  /*cf90*/  @!P6 LEA.HI.X R9, R16, R9, R17, 0x2, P3 ;  /* 0x000000091009e211 */ /* 0x000fe400018f1411 */
[----:B--2---:R-:W-:-:S03]  /*cfa0*/  @!P4 LEA R6, P0, R11, R6, 0x2 ;  /* 0x000000060b06c211 */ /* 0x004fc600078010ff */
[----:B------:R1:W-:Y:S01]  /*cfb0*/  @!P6 STG.E desc[UR18][R8.64], R10 ;  /* 0x0000000a0800e986 */ /* 0x0003e2000c101912 */
[----:B------:R-:W-:-:S05]  /*cfc0*/  @!P4 LEA.HI.X R7, R11, R7, R24, 0x2, P0 ;  /* 0x000000070b07c211 */ /* 0x000fca00000f1418 */
[----:B------:R1:W-:Y:S04]  /*cfd0*/  @!P4 STG.E desc[UR18][R6.64], R4 ;  /* 0x000000040600c986 */ /* 0x0003e8000c101912 */
.L_x_16:
[----:B------:R-:W-:Y:S05]  /*cfe0*/  BSYNC B0 ;  /* 0x0000000000007941 */ /* 0x000fea0003800000 */
.L_x_15:
[----:B-1----:R-:W-:Y:S01]  /*cff0*/  SHF.R.S32.HI R4, RZ, 0x1f, R0 ;  /* 0x0000001fff047819 */ /* 0x002fe20000011400 */
[----:B------:R-:W-:Y:S01]  /*d000*/  ULDC.64 UR6, c[0x0][0x2a0] ;  /* 0x0000a80000067ab9 */ /* 0x000fe20000000a00 */
[----:B------:R-:W-:Y:S01]  /*d010*/  IADD3 R26, P0, R0, UR10, RZ ;  /* 0x0000000a001a7c10 */ /* 0x000fe2000ff1e0ff */
[----:B------:R1:W2:Y:S01]  /*d020*/  LDS.128 R20, [R239] ;  /* 0x00000000ef147984 */ /* 0x0002a20000000c00 */
[----:B------:R-:W-:Y:S01]  /*d030*/  SHF.R.S32.HI R0, RZ, 0x1f, R5 ;  /* 0x0000001fff007819 */ /* 0x000fe20000011405 */
[----:B------:R-:W-:Y:S01]  /*d040*/  IMAD.U32 R25, RZ, RZ, UR13 ;  /* 0x0000000dff197e24 */ /* 0x000fe2000f8e00ff */
[----:B------:R-:W-:Y:S01]  /*d050*/  IADD3.X R27, R4, UR4, RZ, P0, !PT ;  /* 0x00000004041b7c10 */ /* 0x000fe200087fe4ff */
[----:B------:R1:W3:Y:S01]  /*d060*/  LDS.128 R16, [R239+0x2000] ;  /* 0x00200000ef107984 */ /* 0x0002e20000000c00 */
[----:B------:R-:W-:Y:S01]  /*d070*/  ISETP.GE.AND P0, PT, R2, UR5, PT ;  /* 0x0000000502007c0c */ /* 0x000fe2000bf06270 */
[----:B------:R-:W-:Y:S01]  /*d080*/  IMAD R0, R0, UR6, RZ ;  /* 0x0000000600007c24 */ /* 0x000fe2000f8e02ff */
[----:B------:R-:W-:Y:S01]  /*d090*/  SHF.R.S32.HI R3, RZ, 0x1f, R2 ;  /* 0x0000001fff037819 */ /* 0x000fe20000011402 */
[C---:B------:R-:W-:Y:S01]  /*d0a0*/  IMAD.WIDE.U32 R26, R5.reuse, UR6, R26 ;  /* 0x00000006051a7c25 */ /* 0x040fe2000f8e001a */
[----:B------:R1:W4:Y:S01]  /*d0b0*/  LDS.128 R8, [R239+0x4000] ;  /* 0x00400000ef087984 */ /* 0x0003220000000c00 */
[----:B------:R-:W-:Y:S02]  /*d0c0*/  BSSY B0, `(.L_x_17) ;  /* 0x0000013000007945 */ /* 0x000fe40003800000 */
[----:B------:R-:W-:-:S02]  /*d0d0*/  IMAD R29, R5, UR7, R0 ;  /* 0x00000007051d7c24 */ /* 0x000fc4000f8e0200 */
[----:B------:R1:W1:Y:S01]  /*d0e0*/  LDS.128 R4, [R239+0x6000] ;  /* 0x00600000ef047984 */ /* 0x0002620000000c00 */
[----:B------:R-:W-:-:S04]  /*d0f0*/  IMAD.WIDE R24, R25, 0x40, R2 ;  /* 0x0000004019187825 */ /* 0x000fc800078e0202 */
[----:B------:R-:W-:Y:S01]  /*d100*/  IMAD.IADD R29, R27, 0x1, R29 ;  /* 0x000000011b1d7824 */ /* 0x000fe200078e021d */
[----:B------:R-:W-:Y:S06]  /*d110*/  @P0 BRA `(.L_x_18) ;  /* 0x0000000000340947 */ /* 0x000fec0003800000 */
[----:B------:R-:W-:Y:S01]  /*d120*/  ULDC.64 UR6, c[0x0][0x298] ;  /* 0x0000a60000067ab9 */ /* 0x000fe20000000a00 */
[----:B------:R-:W-:Y:S01]  /*d130*/  MOV R28, R26 ;  /* 0x0000001a001c7202 */ /* 0x000fe20000000f00 */
[----:B------:R-:W-:-:S04]  /*d140*/  IMAD R3, R25, UR6, RZ ;  /* 0x0000000619037c24 */ /* 0x000fc8000f8e02ff */
[----:B------:R-:W-:-:S04]  /*d150*/  IMAD.WIDE.U32 R30, R24, UR6, R28 ;  /* 0x00000006181e7c25 */ /* 0x000fc8000f8e001c */
[----:B------:R-:W-:Y:S01]  /*d160*/  IMAD R0, R24, UR7, R3 ;  /* 0x0000000718007c24 */ /* 0x000fe2000f8e0203 */
[----:B------:R-:W-:Y:S02]  /*d170*/  ULDC.64 UR6, c[0x0][0x280] ;  /* 0x0000a00000067ab9 */ /* 0x000fe40000000a00 */
[----:B------:R-:W-:Y:S02]  /*d180*/  LEA R2, P0, R30, UR6, 0x1 ;  /* 0x000000061e027c11 */ /* 0x000fe4000f8008ff */
[----:B------:R-:W-:-:S04]  /*d190*/  IADD3 R0, R31, R0, RZ ;  /* 0x000000001f007210 */ /* 0x000fc80007ffe0ff */
[----:B------:R-:W-:-:S05]  /*d1a0*/  LEA.HI.X R3, R30, UR7, R0, 0x1, P0 ;  /* 0x000000071e037c11 */ /* 0x000fca00080f0c00 */
[----:B--2---:R2:W-:Y:S04]  /*d1b0*/  STG.E.128 desc[UR18][R2.64], R20 ;  /* 0x0000001402007986 */ /* 0x0045e8000c101d12 */
[----:B---3--:R2:W-:Y:S04]  /*d1c0*/  STG.E.128 desc[UR18][R2.64+0x80], R16 ;  /* 0x0000801002007986 */ /* 0x0085e8000c101d12 */
[----:B----4-:R2:W-:Y:S04]  /*d1d0*/  STG.E.128 desc[UR18][R2.64+0x100], R8 ;  /* 0x0001000802007986 */ /* 0x0105e8000c101d12 */
[----:B-1----:R2:W-:Y:S02]  /*d1e0*/  STG.E.128 desc[UR18][R2.64+0x180], R4 ;  /* 0x0001800402007986 */ /* 0x0025e4000c101d12 */
.L_x_18:
[----:B------:R-:W-:Y:S05]  /*d1f0*/  BSYNC B0 ;  /* 0x0000000000007941 */ /* 0x000fea0003800000 */
.L_x_17:
[----:B--2---:R2:W2:Y:S01]  /*d200*/  LDS.128 R20, [R239+0x800] ;  /* 0x00080000ef147984 */ /* 0x0044a20000000c00 */
[----:B------:R-:W-:Y:S03]  /*d210*/  BSSY B0, `(.L_x_19) ;  /* 0x0000015000007945 */ /* 0x000fe60003800000 */
[----:B---3--:R3:W2:Y:S04]  /*d220*/  LDS.128 R16, [R239+0x2800] ;  /* 0x00280000ef107984 */ /* 0x0086a80000000c00 */
[----:B----4-:R3:W4:Y:S04]  /*d230*/  LDS.128 R8, [R239+0x4800] ;  /* 0x00480000ef087984 */ /* 0x0107280000000c00 */
[----:B-1----:R3:W1:Y:S01]  /*d240*/  LDS.128 R4, [R239+0x6800] ;  /* 0x00680000ef047984 */ /* 0x0026620000000c00 */
[----:B------:R-:W-:Y:S05]  /*d250*/  @P5 BRA `(.L_x_20) ;  /* 0x0000000000405947 */ /* 0x000fea0003800000 */
[----:B------:R-:W-:Y:S01]  /*d260*/  IADD3 R2, P0, R24, 0x10, RZ ;  /* 0x0000001018027810 */ /* 0x000fe20007f1e0ff */
[----:B------:R-:W-:Y:S01]  /*d270*/  ULDC.64 UR6, c[0x0][0x298] ;  /* 0x0000a60000067ab9 */ /* 0x000fe20000000a00 */
[----:B------:R-:W-:Y:S01]  /*d280*/  MOV R31, R29 ;  /* 0x0000001d001f7202 */ /* 0x000fe20000000f00 */
[----:B------:R-:W-:Y:S02]  /*d290*/  IMAD.MOV.U32 R30, RZ, RZ, R26 ;  /* 0x000000ffff1e7224 */ /* 0x000fe400078e001a */
[----:B------:R-:W-:Y:S02]  /*d2a0*/  IMAD.X R0, RZ, RZ, R25, P0 ;  /* 0x000000ffff007224 */ /* 0x000fe400000e0619 */
[----:B------:R-:W-:-:S04]  /*d2b0*/  IMAD.WIDE.U32 R30, R2, UR6, R30 ;  /* 0x00000006021e7c25 */ /* 0x000fc8000f8e001e */
[----:B------:R-:W-:-:S04]  /*d2c0*/  IMAD R3, R0, UR6, RZ ;  /* 0x0000000600037c24 */ /* 0x000fc8000f8e02ff */
[----:B------:R-:W-:Y:S01]  /*d2d0*/  IMAD R3, R2, UR7, R3 ;  /* 0x0000000702037c24 */ /* 0x000fe2000f8e0203 */
[----:B------:R-:W-:Y:S02]  /*d2e0*/  ULDC.64 UR6, c[0x0][0x280] ;  /* 0x0000a00000067ab9 */ /* 0x000fe40000000a00 */
[----:B------:R-:W-:Y:S02]  /*d2f0*/  LEA R2, P0, R30, UR6, 0x1 ;  /* 0x000000061e027c11 */ /* 0x000fe4000f8008ff */
[----:B------:R-:W-:-:S04]  /*d300*/  IADD3 R3, R31, R3, RZ ;  /* 0x000000031f037210 */ /* 0x000fc80007ffe0ff */
[----:B------:R-:W-:-:S05]  /*d310*/  LEA.HI.X R3, R30, UR7, R3, 0x1, P0 ;  /* 0x000000071e037c11 */ /* 0x000fca00080f0c03 */
[----:B--2---:R2:W-:Y:S04]  /*d320*/  STG.E.128 desc[UR18][R2.64], R20 ;  /* 0x0000001402007986 */ /* 0x0045e8000c101d12 */
[----:B------:R2:W-:Y:S04]  /*d330*/  STG.E.128 desc[UR18][R2.64+0x80], R16 ;  /* 0x0000801002007986 */ /* 0x0005e8000c101d12 */
[----:B----4-:R2:W-:Y:S04]  /*d340*/  STG.E.128 desc[UR18][R2.64+0x100], R8 ;  /* 0x0001000802007986 */ /* 0x0105e8000c101d12 */
[----:B-1----:R2:W-:Y:S02]  /*d350*/  STG.E.128 desc[UR18][R2.64+0x180], R4 ;  /* 0x0001800402007986 */ /* 0x0025e4000c101d12 */
.L_x_20:
[----:B------:R-:W-:Y:S05]  /*d360*/  BSYNC B0 ;  /* 0x0000000000007941 */ /* 0x000fea0003800000 */
.L_x_19:
[----:B--2---:R2:W2:Y:S01]  /*d370*/  LDS.128 R20, [R239+0x1000] ;  /* 0x00100000ef147984 */ /* 0x0044a20000000c00 */
[----:B------:R-:W-:Y:S03]  /*d380*/  BSSY B0, `(.L_x_21) ;  /* 0x0000015000007945 */ /* 0x000fe60003800000 */
[----:B------:R2:W2:Y:S04]  /*d390*/  LDS.128 R16, [R239+0x3000] ;  /* 0x00300000ef107984 */ /* 0x0004a80000000c00 */
[----:B----4-:R4:W2:Y:S04]  /*d3a0*/  LDS.128 R8, [R239+0x5000] ;  /* 0x00500000ef087984 */ /* 0x0108a80000000c00 */
        /* <DEDUP_REMOVED lines=16> */
[----:B------:R2:W-:Y:S04]  /*d4b0*/  STG.E.128 desc[UR18][R2.64+0x100], R8 ;  /* 0x0001000802007986 */ /* 0x0005e8000c101d12 */
[----:B-1----:R2:W-:Y:S02]  /*d4c0*/  STG.E.128 desc[UR18][R2.64+0x180], R4 ;  /* 0x0001800402007986 */ /* 0x0025e4000c101d12 */
.L_x_22:
[----:B------:R-:W-:Y:S05]  /*d4d0*/  BSYNC B0 ;  /* 0x0000000000007941 */ /* 0x000fea0003800000 */
.L_x_21:
[----:B--2---:R2:W2:Y:S04]  /*d4e0*/  LDS.128 R8, [R239+0x3800] ;  /* 0x00380000ef087984 */ /* 0x0044a80000000c00 */
[----:B-1----:R1:W1:Y:S04]  /*d4f0*/  LDS.128 R4, [R239+0x5800] ;  /* 0x00580000ef047984 */ /* 0x0022680000000c00 */
[----:B------:R1:W1:Y:S01]  /*d500*/  LDS.128 R16, [R239+0x7800] ;  /* 0x00780000ef107984 */ /* 0x0002620000000c00 */
[----:B------:R-:W-:Y:S05]  /*d510*/  @P1 EXIT ;  /* 0x000000000000194d */ /* 0x000fea0003800000 */
        /* <DEDUP_REMOVED lines=12> */
[----:B------:R-:W-:Y:S04]  /*d5e0*/  STG.E.128 desc[UR18][R2.64], R12 ;  /* 0x0000000c02007986 */ /* 0x000fe8000c101d12 */
[----:B--2---:R-:W-:Y:S04]  /*d5f0*/  STG.E.128 desc[UR18][R2.64+0x80], R8 ;  /* 0x0000800802007986 */ /* 0x004fe8000c101d12 */
[----:B-1----:R-:W-:Y:S04]  /*d600*/  STG.E.128 desc[UR18][R2.64+0x100], R4 ;  /* 0x0001000402007986 */ /* 0x002fe8000c101d12 */
[----:B------:R-:W-:Y:S01]  /*d610*/  STG.E.128 desc[UR18][R2.64+0x180], R16 ;  /* 0x0001801002007986 */ /* 0x000fe2000c101d12 */
[----:B------:R-:W-:Y:S05]  /*d620*/  EXIT ;  /* 0x000000000000794d */ /* 0x000fea0003800000 */
.L_x_2:
[----:B------:R-:W-:Y:S01]  /*d630*/  UISETP.NE.AND UP0, UPT, UR12, -0x1, UPT ;  /* 0xffffffff0c00788c */ /* 0x000fe2000bf05270 */
[----:B------:R-:W-:Y:S01]  /*d640*/  SHF.R.S32.HI R3, RZ, 0x1f, R2 ;  /* 0x0000001fff037819 */ /* 0x000fe20000011402 */
[----:B------:R-:W-:Y:S01]  /*d650*/  ULDC.U8 UR9, c[0x0][0x3d9] ;  /* 0x0000f64000097ab9 */ /* 0x000fe20000000000 */
[----:B------:R-:W-:Y:S01]  /*d660*/  UIADD3 UR14, -UR20, UR14, URZ ;  /* 0x0000000e140e7290 */ /* 0x000fe2000fffe13f */
[----:B------:R-:W-:Y:S01]  /*d670*/  LOP3.LUT P3, RZ, R2, 0x7, RZ, 0xc0, !PT ;  /* 0x0000000702ff7812 */ /* 0x000fe2000786c0ff */
[----:B------:R-:W-:Y:S01]  /*d680*/  UISETP.NE.AND UP2, UPT, UR9, URZ, UPT ;  /* 0x0000003f0900728c */ /* 0x000fe2000bf45270 */
[----:B------:R-:W-:Y:S01]  /*d690*/  LEA.HI R8, R3, R2, RZ, 0x3 ;  /* 0x0000000203087211 */ /* 0x000fe200078f18ff */
[----:B------:R-:W-:Y:S01]  /*d6a0*/  UMOV UR24, URZ ;  /* 0x0000003f00187c82 */ /* 0x000fe20008000000 */
[----:B------:R-:W-:Y:S01]  /*d6b0*/  UMOV UR25, URZ ;  /* 0x0000003f00197c82 */ /* 0x000fe20008000000 */
[----:B------:R-:W-:Y:S01]  /*d6c0*/  IMAD.U32 R7, RZ, RZ, UR13 ;  /* 0x0000000dff077e24 */ /* 0x000fe2000f8e00ff */
[----:B------:R-:W-:Y:S01]  /*d6d0*/  LOP3.LUT R3, R8, 0x1ffffff8, RZ, 0xc0, !PT ;  /* 0x1ffffff808037812 */ /* 0x000fe200078ec0ff */
[----:B------:R-:W-:Y:S01]  /*d6e0*/  @!UP0 USHF.R.S32.HI UR15, URZ, 0x1f, UR22 ;  /* 0x0000001f3f0f8899 */ /* 0x000fe20008011416 */
[----:B------:R-:W-:Y:S01]  /*d6f0*/  SHF.R.S32.HI R8, RZ, 0x3, R8 ;  /* 0x00000003ff087819 */ /* 0x000fe20000011408 */
[----:B------:R-:W-:Y:S01]  /*d700*/  @UP0 ULDC.64 UR6, c[0x0][0x298] ;  /* 0x0000a60000060ab9 */ /* 0x000fe20000000a00 */
[----:B------:R-:W-:Y:S01]  /*d710*/  @!UP0 ULDC.64 UR4, c[0x0][0x290] ;  /* 0x0000a40000048ab9 */ /* 0x000fe20000000a00 */
[----:B------:R-:W-:Y:S01]  /*d720*/  @UP0 UIMAD.WIDE.U32 UR10, UR12, UR6, URZ ;  /* 0x000000060c0a02a5 */ /* 0x000fe2000f8e003f */
[----:B------:R-:W-:Y:S01]  /*d730*/  IMAD.IADD R0, R2, 0x1, -R3 ;  /* 0x0000000102007824 */ /* 0x000fe200078e0a03 */
[----:B------:R-:W-:Y:S01]  /*d740*/  @!UP0 UIMAD UR6, UR15, UR4, URZ ;  /* 0x000000040f0682a4 */ /* 0x000fe2000f8e023f */
[----:B------:R-:W-:Y:S01]  /*d750*/  ISETP.GE.AND P4, PT, R8, UR14, PT ;  /* 0x0000000e08007c0c */ /* 0x000fe2000bf86270 */
[----:B------:R-:W-:Y:S01]  /*d760*/  @!UP0 UIMAD.WIDE.U32 UR16, UR22, UR4, URZ ;  /* 0x00000004161082a5 */ /* 0x000fe2000f8e003f */
[----:B------:R-:W-:Y:S01]  /*d770*/  IMAD.SHL.U32 R0, R0, 0x8, RZ ;  /* 0x0000000800007824 */ /* 0x000fe200078e00ff */
[----:B------:R-:W-:Y:S01]  /*d780*/  @!UP0 UIMAD UR6, UR22, UR5, UR6 ;  /* 0x00000005160682a4 */ /* 0x000fe2000f8e0206 */
[--C-:B------:R-:W-:Y:S01]  /*d790*/  SHF.R.S32.HI R9, RZ, 0x1f, R8.reuse ;  /* 0x0000001fff097819 */ /* 0x100fe20000011408 */
[----:B------:R-:W-:Y:S01]  /*d7a0*/  @UP0 UIMAD UR7, UR12, UR7, UR11 ;  /* 0x000000070c0702a4 */ /* 0x000fe2000f8e020b */
[----:B------:R-:W-:Y:S01]  /*d7b0*/  BSSY B0, `(.L_x_23) ;  /* 0x000003e000007945 */ /* 0x000fe20003800000 */
[----:B------:R-:W-:Y:S01]  /*d7c0*/  ULDC.U8 UR15, c[0x0][0x3d8] ;  /* 0x0000f600000f7ab9 */ /* 0x000fe20000000000 */
[----:B------:R-:W-:Y:S01]  /*d7d0*/  @!UP0 UIADD3 UR7, UR17, UR6, URZ ;  /* 0x0000000611078290 */ /* 0x000fe2000fffe03f */
[----:B------:R-:W-:Y:S01]  /*d7e0*/  ISETP.GE.OR P6, PT, R8, UR14, P3 ;  /* 0x0000000e08007c0c */ /* 0x000fe20009fc6670 */
[----:B------:R-:W-:Y:S01]  /*d7f0*/  @!UP0 UMOV UR10, UR16 ;  /* 0x00000010000a8c82 */ /* 0x000fe20008000000 */
[----:B------:R-:W-:Y:S01]  /*d800*/  UISETP.NE.AND UP0, UPT, UR15, URZ, !UP2 ;  /* 0x0000003f0f00728c */ /* 0x000fe2000d705270 */
[C---:B------:R-:W-:Y:S01]  /*d810*/  IADD3 R4, P0, R0.reuse, UR10, RZ ;  /* 0x0000000a00047c10 */ /* 0x040fe2000ff1e0ff */
[----:B------:R-:W-:Y:S01]  /*d820*/  UISETP.NE.AND UP3, UPT, UR15, URZ, UPT ;  /* 0x0000003f0f00728c */ /* 0x000fe2000bf65270 */
[----:B------:R-:W-:Y:S01]  /*d830*/  IMAD.WIDE R6, R7, 0x40, R8 ;  /* 0x0000004007067825 */ /* 0x000fe200078e0208 */
[----:B------:R-:W-:Y:S01]  /*d840*/  @UP2 ULDC.64 UR4, c[0x0][0x2c0] ;  /* 0x0000b00000042ab9 */ /* 0x000fe20000000a00 */
[----:B------:R-:W-:Y:S01]  /*d850*/  USHF.R.S32.HI UR11, URZ, 0x1f, UR8 ;  /* 0x0000001f3f0b7899 */ /* 0x000fe20008011408 */
[----:B------:R-:W-:Y:S01]  /*d860*/  LEA.HI.X.SX32 R5, R0, UR7, 0x1, P0 ;  /* 0x0000000700057c11 */ /* 0x000fe200080f0eff */
[----:B------:R-:W-:Y:S01]  /*d870*/  UISETP.NE.OR UP3, UPT, UR9, URZ, !UP3 ;  /* 0x0000003f0900728c */ /* 0x000fe2000df65670 */
[----:B------:R-:W-:Y:S01]  /*d880*/  VIADD R0, R8, 0x30 ;  /* 0x0000003008007836 */ /* 0x000fe20000000000 */
[----:B------:R-:W-:-:S02]  /*d890*/  @UP2 UIMAD UR21, UR5, UR4, URZ ;  /* 0x00000004051522a4 */ /* 0x000fc4000f8e023f */
[----:B------:R-:W-:Y:S01]  /*d8a0*/  UISETP.NE.OR UP1, UPT, UR12, -0x1, UP3 ;  /* 0xffffffff0c00788c */ /* 0x000fe20009f25670 */
[----:B------:R-:W-:Y:S01]  /*d8b0*/  ULDC.64 UR4, c[0x0][0x2a0] ;  /* 0x0000a80000047ab9 */ /* 0x000fe20000000a00 */
[----:B------:R-:W-:Y:S01]  /*d8c0*/  @!UP2 ULDC UR7, c[0x0][0x270] ;  /* 0x00009c000007aab9 */ /* 0x000fe20000000800 */
[----:B------:R-:W-:Y:S01]  /*d8d0*/  UIMAD UR11, UR11, UR4, URZ ;  /* 0x000000040b0b72a4 */ /* 0x000fe2000f8e023f */
[----:B------:R-:W-:Y:S01]  /*d8e0*/  IMAD.U32 R10, RZ, RZ, UR4 ;  /* 0x00000004ff0a7e24 */ /* 0x000fe2000f8e00ff */
[----:B------:R-:W-:Y:S01]  /*d8f0*/  @UP2 UMOV UR10, 0x1 ;  /* 0x00000001000a2882 */ /* 0x000fe20000000000 */
[----:B------:R-:W-:Y:S01]  /*d900*/  @!UP2 ULDC UR4, c[0x0][0x2c4] ;  /* 0x0000b1000004aab9 */ /* 0x000fe20000000800 */
[----:B------:R-:W-:Y:S01]  /*d910*/  @UP0 ULDC UR4, c[0x0][0x2e4] ;  /* 0x0000b90000040ab9 */ /* 0x000fe20000000800 */
[----:B------:R-:W-:Y:S01]  /*d920*/  @!UP3 ULDC UR9, c[0x0][0x2c4] ;  /* 0x0000b1000009bab9 */ /* 0x000fe20000000800 */
[----:B------:R-:W-:Y:S01]  /*d930*/  @!UP2 UIMAD UR10, UR4, UR7, URZ ;  /* 0x00000007040aa2a4 */ /* 0x000fe2000f8e023f */
[----:B------:R-:W-:Y:S01]  /*d940*/  IMAD.WIDE.U32 R10, R10, UR8, R4 ;  /* 0x000000080a0a7c25 */ /* 0x000fe2000f8e0004 */
[----:B------:R-:W-:Y:S01]  /*d950*/  @!UP1 UIMAD UR12, UR22, UR9, URZ ;  /* 0x00000009160c92a4 */ /* 0x000fe2000f8e023f */
[----:B------:R-:W-:Y:S01]  /*d960*/  ISETP.GE.AND P1, PT, R0, UR14, PT ;  /* 0x0000000e00007c0c */ /* 0x000fe2000bf26270 */
[----:B------:R-:W-:Y:S01]  /*d970*/  UIMAD UR10, UR22, UR10, URZ ;  /* 0x0000000a160a72a4 */ /* 0x000fe2000f8e023f */
[C---:B------:R-:W-:Y:S01]  /*d980*/  VIADD R5, R8.reuse, 0x10 ;  /* 0x0000001008057836 */ /* 0x040fe20000000000 */
[----:B------:R-:W-:Y:S01]  /*d990*/  @UP2 ULDC UR6, c[0x0][0x2c0] ;  /* 0x0000b00000062ab9 */ /* 0x000fe20000000800 */
[----:B------:R-:W-:Y:S01]  /*d9a0*/  @!UP2 UMOV UR6, 0x1 ;  /* 0x000000010006a882 */ /* 0x000fe20000000000 */
[----:B------:R-:W-:Y:S01]  /*d9b0*/  USEL UR10, UR10, URZ, UP3 ;  /* 0x0000003f0a0a7287 */ /* 0x000fe20009800000 */
[----:B------:R-:W-:Y:S01]  /*d9c0*/  VIADD R4, R8, 0x20 ;  /* 0x0000002008047836 */ /* 0x000fe20000000000 */
[----:B------:R-:W-:Y:S01]  /*d9d0*/  @!UP2 UMOV UR21, UR4 ;  /* 0x000000040015ac82 */ /* 0x000fe20008000000 */
[----:B------:R-:W-:Y:S01]  /*d9e0*/  UIMAD UR7, UR20, UR6, URZ ;  /* 0x00000006140772a4 */ /* 0x000fe2000f8e023f */
[C---:B------:R-:W-:Y:S01]  /*d9f0*/  ISETP.GE.AND P0, PT, R5.reuse, UR14, PT ;  /* 0x0000000e05007c0c */ /* 0x040fe2000bf06270 */
[----:B------:R-:W-:Y:S01]  /*da00*/  UIMAD UR21, UR8, UR21, UR10 ;  /* 0x00000015081572a4 */ /* 0x000fe2000f8e020a */
[----:B------:R-:W-:Y:S01]  /*da10*/  ISETP.GE.AND P2, PT, R4, UR14, PT ;  /* 0x0000000e04007c0c */ /* 0x000fe2000bf46270 */
[----:B------:R-:W-:Y:S01]  /*da20*/  UIMAD UR5, UR8, UR5, UR11 ;  /* 0x00000005080572a4 */ /* 0x000fe2000f8e020b */
[----:B------:R-:W-:Y:S01]  /*da30*/  ISETP.GE.OR P5, PT, R5, UR14, P3 ;  /* 0x0000000e05007c0c */ /* 0x000fe20009fa6670 */
[----:B------:R-:W-:Y:S01]  /*da40*/  @!UP3 UMOV UR24, UR12 ;  /* 0x0000000c0018bc82 */ /* 0x000fe20008000000 */
[----:B------:R-:W-:-:S02]  /*da50*/  USHF.R.S32.HI UR4, URZ, 0x1f, UR7 ;  /* 0x0000001f3f047899 */ /* 0x000fc40008011407 */
[----:B------:R-:W-:Y:S01]  /*da60*/  @!UP3 USHF.R.S32.HI UR25, URZ, 0x1f, UR12 ;  /* 0x0000001f3f19b899 */ /* 0x000fe2000801140c */
[----:B------:R-:W-:Y:S01]  /*da70*/  VIADD R13, R11, UR5 ;  /* 0x000000050b0d7c36 */ /* 0x000fe20008000000 */
[----:B------:R-:W-:Y:S02]  /*da80*/  USHF.R.S32.HI UR8, URZ, 0x1f, UR21 ;  /* 0x0000001f3f087899 */ /* 0x000fe40008011415 */
[----:B------:R-:W-:-:S04]  /*da90*/  UIADD3 UR7, UP1, UP0, UR7, UR24, UR21 ;  /* 0x0000001807077290 */ /* 0x000fc8000f83e015 */
[----:B------:R-:W-:Y:S01]  /*daa0*/  UIADD3.X UR24, UR4, UR25, UR8, UP1, UP0 ;  /* 0x0000001904187290 */ /* 0x000fe20008fe0408 */
[----:B------:R-:W-:Y:S11]  /*dab0*/  @P4 BRA `(.L_x_24) ;  /* 0x0000000000344947 */ /* 0x000ff60003800000 */
        /* <DEDUP_REMOVED lines=9> */
[----:B------:R1:W-:Y:S04]  /*db50*/  STG.E.128 desc[UR18][R16.64], RZ ;  /* 0x000000ff10007986 */ /* 0x0003e8000c101d12 */
[----:B------:R1:W-:Y:S04]  /*db60*/  STG.E.128 desc[UR18][R16.64+0x80], RZ ;  /* 0x000080ff10007986 */ /* 0x0003e8000c101d12 */
[----:B------:R1:W-:Y:S04]  /*db70*/  STG.E.128 desc[UR18][R16.64+0x100], RZ ;  /* 0x000100ff10007986 */ /* 0x0003e8000c101d12 */
[----:B------:R1:W-:Y:S02]  /*db80*/  STG.E.128 desc[UR18][R16.64+0x180], RZ ;  /* 0x000180ff10007986 */ /* 0x0003e4000c101d12 */
.L_x_24:
[----:B------:R-:W-:Y:S05]  /*db90*/  BSYNC B0 ;  /* 0x0000000000007941 */ /* 0x000fea0003800000 */
.L_x_23:
[----:B------:R-:W-:Y:S01]  /*dba0*/  BSSY B0, `(.L_x_25) ;  /* 0x0000014000007945 */ /* 0x000fe20003800000 */
[----:B------:R-:W-:Y:S02]  /*dbb0*/  ISETP.GE.OR P4, PT, R4, UR14, P3 ;  /* 0x0000000e04007c0c */ /* 0x000fe40009f86670 */
[----:B------:R-:W-:Y:S01]  /*dbc0*/  ISETP.GE.OR P3, PT, R0, UR14, P3 ;  /* 0x0000000e00007c0c */ /* 0x000fe20009f66670 */
[----:B------:R-:W-:-:S12]  /*dbd0*/  @P0 BRA `(.L_x_26) ;  /* 0x0000000000400947 */ /* 0x000fd80003800000 */
        /* <DEDUP_REMOVED lines=9> */
[----:B-1----:R-:W-:Y:S02]  /*dc70*/  LEA R16, P0, R14, UR4, 0x1 ;  /* 0x000000040e107c11 */ /* 0x002fe4000f8008ff */
[----:B------:R-:W-:-:S04]  /*dc80*/  IADD3 R2, R2, R15, RZ ;  /* 0x0000000f02027210 */ /* 0x000fc80007ffe0ff */
[----:B------:R-:W-:-:S05]  /*dc90*/  LEA.HI.X R17, R14, UR5, R2, 0x1, P0 ;  /* 0x000000050e117c11 */ /* 0x000fca00080f0c02 */
[----:B------:R2:W-:Y:S04]  /*dca0*/  STG.E.128 desc[UR18][R16.64], RZ ;  /* 0x000000ff10007986 */ /* 0x0005e8000c101d12 */
[----:B------:R2:W-:Y:S04]  /*dcb0*/  STG.E.128 desc[UR18][R16.64+0x80], RZ ;  /* 0x000080ff10007986 */ /* 0x0005e8000c101d12 */
[----:B------:R2:W-:Y:S04]  /*dcc0*/  STG.E.128 desc[UR18][R16.64+0x100], RZ ;  /* 0x000100ff10007986 */ /* 0x0005e8000c101d12 */
[----:B------:R2:W-:Y:S02]  /*dcd0*/  STG.E.128 desc[UR18][R16.64+0x180], RZ ;  /* 0x000180ff10007986 */ /* 0x0005e4000c101d12 */
.L_x_26:
[----:B------:R-:W-:Y:S05]  /*dce0*/  BSYNC B0 ;  /* 0x0000000000007941 */ /* 0x000fea0003800000 */
.L_x_25:
[----:B------:R-:W-:Y:S04]  /*dcf0*/  BSSY B0, `(.L_x_27) ;  /* 0x0000012000007945 */ /* 0x000fe80003800000 */
        /* <DEDUP_REMOVED lines=10> */
[----:B-12---:R-:W-:Y:S02]  /*dda0*/  LEA R16, P0, R14, UR4, 0x1 ;  /* 0x000000040e107c11 */ /* 0x006fe4000f8008ff */
[----:B------:R-:W-:-:S04]  /*ddb0*/  IADD3 R2, R2, R15, RZ ;  /* 0x0000000f02027210 */ /* 0x000fc80007ffe0ff */
[----:B------:R-:W-:-:S05]  /*ddc0*/  LEA.HI.X R17, R14, UR5, R2, 0x1, P0 ;  /* 0x000000050e117c11 */ /* 0x000fca00080f0c02 */
[----:B------:R3:W-:Y:S04]  /*ddd0*/  STG.E.128 desc[UR18][R16.64], RZ ;  /* 0x000000ff10007986 */ /* 0x0007e8000c101d12 */
[----:B------:R3:W-:Y:S04]  /*dde0*/  STG.E.128 desc[UR18][R16.64+0x80], RZ ;  /* 0x000080ff10007986 */ /* 0x0007e8000c101d12 */
[----:B------:R3:W-:Y:S04]  /*ddf0*/  STG.E.128 desc[UR18][R16.64+0x100], RZ ;  /* 0x000100ff10007986 */ /* 0x0007e8000c101d12 */
[----:B------:R3:W-:Y:S02]  /*de00*/  STG.E.128 desc[UR18][R16.64+0x180], RZ ;  /* 0x000180ff10007986 */ /* 0x0007e4000c101d12 */
.L_x_28:
[----:B------:R-:W-:Y:S05]  /*de10*/  BSYNC B0 ;  /* 0x0000000000007941 */ /* 0x000fea0003800000 */
.L_x_27:
[----:B------:R-:W-:Y:S04]  /*de20*/  BSSY B0, `(.L_x_29) ;  /* 0x0000012000007945 */ /* 0x000fe80003800000 */
[----:B------:R-:W-:Y:S05]  /*de30*/  @P1 BRA `(.L_x_30) ;  /* 0x0000000000401947 */ /* 0x000fea0003800000 */
[----:B------:R-:W-:Y:S01]  /*de40*/  IADD3 R2, P0, R6, 0x30, RZ ;  /* 0x0000003006027810 */ /* 0x000fe20007f1e0ff */
[----:B------:R-:W-:Y:S01]  /*de50*/  ULDC.64 UR4, c[0x0][0x298] ;  /* 0x0000a60000047ab9 */ /* 0x000fe20000000a00 */
[----:B------:R-:W-:-:S03]  /*de60*/  IMAD.MOV.U32 R6, RZ, RZ, R10 ;  /* 0x000000ffff067224 */ /* 0x000fc600078e000a */
[----:B------:R-:W-:Y:S01]  /*de70*/  IMAD.X R3, RZ, RZ, R7, P0 ;  /* 0x000000ffff037224 */ /* 0x000fe200000e0607 */
[----:B------:R-:W-:-:S03]  /*de80*/  MOV R7, R13 ;  /* 0x0000000d00077202 */ /* 0x000fc60000000f00 */
[----:B------:R-:W-:Y:S02]  /*de90*/  IMAD R3, R3, UR4, RZ ;  /* 0x0000000403037c24 */ /* 0x000fe4000f8e02ff */
        /* <DEDUP_REMOVED lines=10> */
.L_x_30:
[----:B------:R-:W-:Y:S05]  /*df40*/  BSYNC B0 ;  /* 0x0000000000007941 */ /* 0x000fea0003800000 */
.L_x_29:
[----:B------:R-:W-:Y:S04]  /*df50*/  BSSY B0, `(.L_x_31) ;  /* 0x000000a000007945 */ /* 0x000fe80003800000 */
[----:B------:R-:W-:Y:S05]  /*df60*/  @P6 BRA `(.L_x_32) ;  /* 0x0000000000206947 */ /* 0x000fea0003800000 */
[----:B----4-:R-:W-:Y:S01]  /*df70*/  IMAD R2, R8, UR6, RZ ;  /* 0x0000000608027c24 */ /* 0x010fe2000f8e02ff */
[----:B------:R-:W-:-:S04]  /*df80*/  ULDC.64 UR4, c[0x0][0x2b0] ;  /* 0x0000ac0000047ab9 */ /* 0x000fc80000000a00 */
[----:B------:R-:W-:-:S04]  /*df90*/  IADD3 R3, P0, R2, UR7, RZ ;  /* 0x0000000702037c10 */ /* 0x000fc8000ff1e0ff */
[----:B------:R-:W-:Y:S02]  /*dfa0*/  LEA.HI.X.SX32 R2, R2, UR24, 0x1, P0 ;  /* 0x0000001802027c11 */ /* 0x000fe400080f0eff */
[----:B------:R-:W-:-:S04]  /*dfb0*/  LEA R6, P0, R3, UR4, 0x2 ;  /* 0x0000000403067c11 */ /* 0x000fc8000f8010ff */
[----:B------:R-:W-:Y:S01]  /*dfc0*/  LEA.HI.X R7, R3, UR5, R2, 0x2, P0 ;  /* 0x0000000503077c11 */ /* 0x000fe200080f1402 */
[----:B------:R-:W-:-:S05]  /*dfd0*/  IMAD.MOV.U32 R3, RZ, RZ, 0x7f800000 ;  /* 0x7f800000ff037424 */ /* 0x000fca00078e00ff */
[----:B------:R4:W-:Y:S03]  /*dfe0*/  STG.E desc[UR18][R6.64], R3 ;  /* 0x0000000306007986 */ /* 0x0009e6000c101912 */
.L_x_32:
[----:B------:R-:W-:Y:S05]  /*dff0*/  BSYNC B0 ;  /* 0x0000000000007941 */ /* 0x000fea0003800000 */
.L_x_31:
        /* <DEDUP_REMOVED lines=10> */
.L_x_34:
[----:B------:R-:W-:Y:S05]  /*e0a0*/  BSYNC B0 ;  /* 0x0000000000007941 */ /* 0x000fea0003800000 */
.L_x_33:
        /* <DEDUP_REMOVED lines=10> */
.L_x_36:
[----:B------:R-:W-:Y:S05]  /*e150*/  BSYNC B0 ;  /* 0x0000000000007941 */ /* 0x000fea0003800000 */
.L_x_35:
[----:B------:R-:W-:Y:S05]  /*e160*/  @P3 EXIT ;  /* 0x000000000000394d */ /* 0x000fea0003800000 */
[----:B------:R-:W-:Y:S01]  /*e170*/  IMAD R0, R0, UR6, RZ ;  /* 0x0000000600007c24 */ /* 0x000fe2000f8e02ff */
[----:B------:R-:W-:Y:S01]  /*e180*/  ULDC.64 UR4, c[0x0][0x2b0] ;  /* 0x0000ac0000047ab9 */ /* 0x000fe20000000a00 */
[----:B----4-:R-:W-:-:S03]  /*e190*/  IMAD.MOV.U32 R5, RZ, RZ, 0x7f800000 ;  /* 0x7f800000ff057424 */ /* 0x010fc600078e00ff */
[----:B------:R-:W-:-:S04]  /*e1a0*/  IADD3 R3, P0, R0, UR7, RZ ;  /* 0x0000000700037c10 */ /* 0x000fc8000ff1e0ff */
[----:B------:R-:W-:Y:S02]  /*e1b0*/  LEA.HI.X.SX32 R0, R0, UR24, 0x1, P0 ;  /* 0x0000001800007c11 */ /* 0x000fe400080f0eff */
[----:B------:R-:W-:-:S04]  /*e1c0*/  LEA R2, P0, R3, UR4, 0x2 ;  /* 0x0000000403027c11 */ /* 0x000fc8000f8010ff */
[----:B------:R-:W-:-:S05]  /*e1d0*/  LEA.HI.X R3, R3, UR5, R0, 0x2, P0 ;  /* 0x0000000503037c11 */ /* 0x000fca00080f1400 */
[----:B------:R-:W-:Y:S01]  /*e1e0*/  STG.E desc[UR18][R2.64], R5 ;  /* 0x0000000502007986 */ /* 0x000fe2000c101912 */
[----:B------:R-:W-:Y:S05]  /*e1f0*/  EXIT ;  /* 0x000000000000794d */ /* 0x000fea0003800000 */
.L_x_37:
[----:B------:R-:W-:-:S00]  /*e200*/  BRA `(.L_x_37) ;  /* 0xfffffffc00fc7947 */ /* 0x000fc0000383ffff */
[----:B------:R-:W-:-:S00]  /*e210*/  NOP ;  /* 0x0000000000007918 */ /* 0x000fc00000000000 */
        /* <DEDUP_REMOVED lines=14> */
.L_x_1257:


//--------------------- .text._ZN5flash16flash_fwd_kernelI23Flash_fwd_kernel_traitsILi256ELi64ELi64ELi4ELb0ELb0EN7cutlass6half_tE19Flash_kernel_traitsILi256ELi64ELi64ELi4ES3_EELb0ELb1ELb0ELb0ELb0ELb0ELb0ELb0EEEvNS_16Flash_fwd_paramsE --------------------------
	.section	.text._ZN5flash16flash_fwd_kernelI23Flash_fwd_kernel_traitsILi256ELi64ELi64ELi4ELb0ELb0EN7cutlass6half_tE19Flash_kernel_traitsILi256ELi64ELi64ELi4ES3_EELb0ELb1ELb0ELb0ELb0ELb0ELb0ELb0EEEvNS_16Flash_fwd_paramsE,"ax",@progbits
	.align	128
        .global         _ZN5flash16flash_fwd_kernelI23Flash_fwd_kernel_traitsILi256ELi64ELi64ELi4ELb0ELb0EN7cutlass6half_tE19Flash_kernel_traitsILi256ELi64ELi64ELi4ES3_EELb0ELb1ELb0ELb0ELb0ELb0ELb0ELb0EEEvNS_16Flash_fwd_paramsE
        .type           _ZN5flash16flash_fwd_kernelI23Flash_fwd_kernel_traitsILi256ELi64ELi64ELi4ELb0ELb0EN7cutlass6half_tE19Flash_kernel_traitsILi256ELi64ELi64ELi4ES3_EELb0ELb1ELb0ELb0ELb0ELb0ELb0ELb0EEEvNS_16Flash_fwd_paramsE,@function
        .size           _ZN5flash16flash_fwd_kernelI23Flash_fwd_kernel_traitsILi256ELi64ELi64ELi4ELb0ELb0EN7cutlass6half_tE19Flash_kernel_traitsILi256ELi64ELi64ELi4ES3_EELb0ELb1ELb0ELb0ELb0ELb0ELb0ELb0EEEvNS_16Flash_fwd_paramsE,(.L_x_1258 - _ZN5flash16flash_fwd_kernelI23Flash_fwd_kernel_traitsILi256ELi64ELi64ELi4ELb0ELb0EN7cutlass6half_tE19Flash_kernel_traitsILi256ELi64ELi64ELi4ES3_EELb0ELb1ELb0ELb0ELb0ELb0ELb0ELb0EEEvNS_16Flash_fwd_paramsE)
        .other          _ZN5flash16flash_fwd_kernelI23Flash_fwd_kernel_traitsILi256ELi64ELi64ELi4ELb0ELb0EN7cutlass6half_tE19Flash_kernel_traitsILi256ELi64ELi64ELi4ES3_EELb0ELb1ELb0ELb0ELb0ELb0ELb0ELb0EEEvNS_16Flash_fwd_paramsE,@"STO_CUDA_ENTRY STV_DEFAULT"
_ZN5flash16flash_fwd_kernelI23Flash_fwd_kernel_traitsILi256ELi64ELi64ELi4ELb0ELb0EN7cutlass6half_tE19Flash_kernel_traitsILi256ELi64ELi64ELi4ES3_EELb0ELb1ELb0ELb0ELb0ELb0ELb0ELb0EEEvNS_16Flash_fwd_paramsE:
.text._ZN5flash16flash_fwd_kernelI23Flash_fwd_kernel_traitsILi256ELi64ELi64ELi4ELb0ELb0EN7cutlass6half_tE19Flash_kernel_traitsILi256ELi64ELi64ELi4ES3_EELb0ELb1ELb0ELb0ELb0ELb0ELb0ELb0EEEvNS_16Flash_fwd_paramsE:
[----:B------:R-:W1:Y:S08]  /*0000*/  LDC R1, c[0x0][0x28] ;  /* 0x00000a00ff017b82 */ /* 0x000e700000000800 */
[----:B------:R-:W2:Y:S01]  /*0010*/  S2UR UR10, SR_CTAID.Y ;  /* 0x00000000000a79c3 */ /* 0x000ea20000002600 */
[----:B------:R-:W-:Y:S01]  /*0020*/  ULDC.64 UR6, c[0x0][0x2f0] ;  /* 0x0000bc0000067ab9 */ /* 0x000fe20000000a00 */
[----:B------:R-:W-:Y:S01]  /*0030*/  ULDC.64 UR4, c[0x0][0x300] ;  /* 0x0000c00000047ab9 */ /* 0x000fe20000000a00 */
[----:B------:R-:W-:Y:S01]  /*0040*/  UISETP.NE.U32.AND UP2, UPT, UR6, URZ, UPT ;  /* 0x0000003f0600728c */ /* 0x000fe2000bf45070 */
[----:B-1----:R-:W-:Y:S01]  /*0050*/  VIADD R1, R1, 0xffffffe0 ;  /* 0xffffffe001017836 */ /* 0x002fe20000000000 */
[----:B------:R-:W-:-:S02]  /*0060*/  UISETP.NE.U32.AND UP1, UPT, UR4, URZ, UPT ;  /* 0x0000003f0400728c */ /* 0x000fc4000bf25070 */
[----:B------:R-:W-:Y:S02]  /*0070*/  UISETP.NE.AND.EX UP2, UPT, UR7, URZ, UPT, UP2 ;  /* 0x0000003f0700728c */ /* 0x000fe4000bf45320 */
[----:B------:R-:W-:Y:S01]  /*0080*/  UISETP.NE.AND.EX UP1, UPT, UR5, URZ, UPT, UP1 ;  /* 0x0000003f0500728c */ /* 0x000fe2000bf25310 */
[----:B------:R-:W-:Y:S01]  /*0090*/  ULDC.64 UR8, c[0x0][0x2f0] ;  /* 0x0000bc0000087ab9 */ /* 0x000fe20000000a00 */
[----:B------:R-:W-:Y:S02]  /*00a0*/  ULDC.64 UR26, c[0x0][0x208] ;  /* 0x00008200001a7ab9 */ /* 0x000fe40000000a00 */
[----:B------:R-:W-:Y:S01]  /*00b0*/  PLOP3.LUT P2, PT, PT, PT, UP2, 0x80, 0x0 ;  /* 0x000000000000781c */ /* 0x000fe20003f4f028 */
[----:B------:R-:W-:Y:S01]  /*00c0*/  ULDC.U8 UR6, c[0x0][0x3c2] ;  /* 0x0000f08000067ab9 */ /* 0x000fe20000000000 */
[----:B------:R-:W-:Y:S01]  /*00d0*/  PLOP3.LUT P0, PT, PT, PT, UP1, 0x80, 0x0 ;  /* 0x000000000000781c */ /* 0x000fe20003f0f018 */
[----:B------:R-:W-:Y:S01]  /*00e0*/  ULDC.64 UR4, c[0x0][0x2f8] ;  /* 0x0000be0000047ab9 */ /* 0x000fe20000000a00 */
[----:B------:R-:W-:-:S02]  /*00f0*/  UISETP.NE.AND UP3, UPT, UR6, URZ, UPT ;  /* 0x0000003f0600728c */ /* 0x000fc4000bf65270 */
[----:B------:R-:W-:Y:S01]  /*0100*/  UISETP.EQ.U32.AND UP0, UPT, UR4, URZ, UPT ;  /* 0x0000003f0400728c */ /* 0x000fe2000bf02070 */
[----:B------:R-:W-:-:S03]  /*0110*/  ULDC.64 UR6, c[0x0][0x2f8] ;  /* 0x0000be0000067ab9 */ /* 0x000fc60000000a00 */
[----:B------:R-:W-:Y:S02]  /*0120*/  UISETP.EQ.OR.EX UP0, UPT, UR5, URZ, !UP3, UP0 ;  /* 0x0000003f0500728c */ /* 0x000fe4000df02700 */
[----:B--2---:R-:W-:-:S06]  /*0130*/  UIMAD.WIDE UR8, UR10, 0x4, UR8 ;  /* 0x000000040a0878a5 */ /* 0x004fcc000f8e0208 */
[----:B------:R-:W-:Y:S02]  /*0140*/  IMAD.U32 R2, RZ, RZ, UR8 ;  /* 0x00000008ff027e24 */ /* 0x000fe4000f8e00ff */
[----:B------:R-:W-:Y:S01]  /*0150*/  IMAD.U32 R3, RZ, RZ, UR9 ;  /* 0x00000009ff037e24 */ /* 0x000fe2000f8e00ff */
[----:B------:R-:W-:Y:S02]  /*0160*/  @UP1 ULDC.64 UR8, c[0x0][0x300] ;  /* 0x0000c00000081ab9 */ /* 0x000fe40000000a00 */
[----:B------:R-:W-:Y:S02]  /*0170*/  @UP1 UIMAD.WIDE UR8, UR10, 0x4, UR8 ;  /* 0x000000040a0818a5 */ /* 0x000fe4000f8e0208 */
[----:B------:R-:W2:Y:S04]  /*0180*/  @P2 LDG.E R4, desc[UR26][R2.64] ;  /* 0x0000001a02042981 */ /* 0x000ea8000c1e1900 */
[----:B------:R1:W3:Y:S01]  /*0190*/  @P2 LDG.E R0, desc[UR26][R2.64+0x4] ;  /* 0x0000041a02002981 */ /* 0x0002e2000c1e1900 */
[----:B------:R-:W-:Y:S01]  /*01a0*/  PLOP3.LUT P1, PT, PT, PT, UP0, 0x80, 0x0 ;  /* 0x000000000000781c */ /* 0x000fe20003f2f008 */
[----:B------:R-:W-:-:S06]  /*01b0*/  UIMAD.WIDE UR6, UR10, 0x4, UR6 ;  /* 0x000000040a0678a5 */ /* 0x000fcc000f8e0206 */
[----:B------:R-:W-:Y:S02]  /*01c0*/  IMAD.U32 R6, RZ, RZ, UR6 ;  /* 0x00000006ff067e24 */ /* 0x000fe4000f8e00ff */
[----:B------:R-:W-:Y:S02]  /*01d0*/  IMAD.U32 R7, RZ, RZ, UR7 ;  /* 0x00000007ff077e24 */ /* 0x000fe4000f8e00ff */
[----:B-1----:R-:W-:Y:S02]  /*01e0*/  IMAD.U32 R2, RZ, RZ, UR8 ;  /* 0x00000008ff027e24 */ /* 0x002fe4000f8e00ff */
[----:B------:R-:W-:-:S05]  /*01f0*/  IMAD.U32 R3, RZ, RZ, UR9 ;  /* 0x00000009ff037e24 */ /* 0x000fca000f8e00ff */
[----:B------:R-:W4:Y:S04]  /*0200*/  @P0 LDG.E R2, desc[UR26][R2.64] ;  /* 0x0000001a02020981 */ /* 0x000f28000c1e1900 */
[----:B------:R-:W5:Y:S01]  /*0210*/  @!P1 LDG.E R3, desc[UR26][R6.64] ;  /* 0x0000001a06039981 */ /* 0x000f62000c1e1900 */
[----:B------:R-:W-:Y:S01]  /*0220*/  UMOV UR14, 0xffffffff ;  /* 0xffffffff000e7882 */ /* 0x000fe20000000000 */
[----:B------:R-:W-:Y:S01]  /*0230*/  UMOV UR11, URZ ;  /* 0x0000003f000b7c82 */ /* 0x000fe20008000000 */
[----:B------:R-:W-:Y:S01]  /*0240*/  UMOV UR6, 0xffffffff ;  /* 0xffffffff00067882 */ /* 0x000fe20000000000 */
[----:B------:R-:W1:Y:S08]  /*0250*/  S2UR UR15, SR_CTAID.X ;  /* 0x00000000000f79c3 */ /* 0x000e700000002500 */
[----:B------:R-:W1:Y:S01]  /*0260*/  S2UR UR31, SR_CTAID.Z ;  /* 0x00000000001f79c3 */ /* 0x000e620000002700 */
[----:B--2---:R-:W-:-:S02]  /*0270*/  @P2 R2UR UR14, R4 ;  /* 0x00000000040e22ca */ /* 0x004fc400000e0000 */
[----:B---3--:R-:W-:-:S13]  /*0280*/  @P2 R2UR UR16, R0 ;  /* 0x00000000001022ca */ /* 0x008fda00000e0000 */
[----:B------:R-:W-:-:S07]  /*0290*/  @UP2 UIADD3 UR16, UR16, -UR14, URZ ;  /* 0x8000000e10102290 */ /* 0x000fce000fffe03f */
[----:B------:R-:W-:Y:S01]  /*02a0*/  @!UP2 ULDC UR16, c[0x0][0x2c4] ;  /* 0x0000b1000010aab9 */ /* 0x000fe20000000800 */
[----:B----4-:R-:W-:Y:S02]  /*02b0*/  @P0 R2UR UR11, R2 ;  /* 0x00000000020b02ca */ /* 0x010fe400000e0000 */
[----:B------:R-:W-:-:S04]  /*02c0*/  ISETP.NE.U32.AND P0, PT, RZ, UR4, PT ;  /* 0x00000004ff007c0c */ /* 0x000fc8000bf05070 */
[----:B------:R-:W-:Y:S02]  /*02d0*/  ISETP.NE.AND.EX P0, PT, RZ, UR5, PT, P0 ;  /* 0x00000005ff007c0c */ /* 0x000fe4000bf05300 */
[----:B-----5:R-:W-:-:S11]  /*02e0*/  @!P1 R2UR UR6, R3 ;  /* 0x00000000030692ca */ /* 0x020fd600000e0000 */
[----:B-1----:R-:W-:Y:S05]  /*02f0*/  @!P0 BRA `(.L_x_38) ;  /* 0x00000000001c8947 */ /* 0x002fea0003800000 */
[----:B------:R-:W-:-:S13]  /*0300*/  PLOP3.LUT P0, PT, PT, PT, UP3, 0x80, 0x0 ;  /* 0x000000000000781c */ /* 0x000fda0003f0f038 */
[----:B------:R-:W2:Y:S04]  /*0310*/  @P0 LDG.E R0, desc[UR26][R6.64+0x4] ;  /* 0x0000041a06000981 */ /* 0x000ea8000c1e1900 */
[----:B------:R-:W3:Y:S01]  /*0320*/  @!P0 LDG.E R6, desc[UR26][R6.64] ;  /* 0x0000001a06068981 */ /* 0x000ee2000c1e1900 */
[----:B--2---:R-:W-:-:S13]  /*0330*/  @P0 R2UR UR7, R0 ;  /* 0x00000000000702ca */ /* 0x004fda00000e0000 */
[----:B------:R-:W-:-:S07]  /*0340*/  @UP3 UIADD3 UR7, UR7, -UR6, URZ ;  /* 0x8000000607073290 */ /* 0x000fce000fffe03f */
[----:B---3--:R-:W-:Y:S01]  /*0350*/  @!P0 R2UR UR7, R6 ;  /* 0x00000000060782ca */ /* 0x008fe200000e0000 */
[----:B------:R-:W-:-:S14]  /*0360*/  BRA `(.L_x_39) ;  /* 0x0000000000047947 */ /* 0x000fdc0003800000 */
.L_x_38:
[----:B------:R-:W-:-:S05]  /*0370*/  ULDC UR7, c[0x0][0x2c8] ;  /* 0x0000b20000077ab9 */ /* 0x000fca0000000800 */
.L_x_39:
        /* <DEDUP_REMOVED lines=22> */
[----:B------:R-:W1:Y:S01]  /*04e0*/  S2R R84, SR_TID.X ;  /* 0x0000000000547919 */ /* 0x000e620000002100 */
        /* <DEDUP_REMOVED lines=13> */
[----:B-1----:R-:W-:Y:S05]  /*05c0*/  @!P0 BRA `(.L_x_40) ;  /* 0x0000010c00e88947 */ /* 0x002fea0003800000 */
[----:B------:R-:W-:Y:S02]  /*05d0*/  UISETP.NE.AND UP1, UPT, UR14, -0x1, UPT ;  /* 0xffffffff0e00788c */ /* 0x000fe4000bf25270 */
[----:B------:R-:W-:-:S06]  /*05e0*/  UISETP.NE.AND UP0, UPT, UR6, -0x1, UPT ;  /* 0xffffffff0600788c */ /* 0x000fcc000bf05270 */
[----:B------:R-:W-:-:S03]  /*05f0*/  PLOP3.LUT P0, PT, PT, PT, UP0, 0x80, 0x0 ;  /* 0x000000000000781c */ /* 0x000fc60003f0f008 */
[----:B------:R-:W-:Y:S01]  /*0600*/  @!UP1 USHF.R.S32.HI UR7, URZ, 0x1f, UR10 ;  /* 0x0000001f3f079899 */ /* 0x000fe2000801140a */
[----:B------:R-:W-:Y:S01]  /*0610*/  @!UP1 ULDC.64 UR4, c[0x0][0x228] ;  /* 0x00008a0000049ab9 */ /* 0x000fe20000000a00 */
[----:B------:R-:W-:Y:S01]  /*0620*/  @UP1 ULDC.64 UR32, c[0x0][0x240] ;  /* 0x0000900000201ab9 */ /* 0x000fe20000000a00 */
[----:B------:R-:W-:Y:S02]  /*0630*/  @UP0 UIADD3 UR21, UR11, UR6, URZ ;  /* 0x000000060b150290 */ /* 0x000fe4000fffe03f */
[----:B------:R-:W-:Y:S02]  /*0640*/  @!UP1 UIMAD.WIDE.U32 UR34, UR10, UR4, URZ ;  /* 0x000000040a2292a5 */ /* 0x000fe4000f8e003f */
[----:B------:R-:W-:Y:S02]  /*0650*/  @!UP1 UIMAD UR4, UR7, UR4, URZ ;  /* 0x00000004070492a4 */ /* 0x000fe4000f8e023f */
[----:B------:R-:W-:Y:S01]  /*0660*/  @UP1 UIMAD.WIDE.U32 UR12, UR14, UR32, URZ ;  /* 0x000000200e0c12a5 */ /* 0x000fe2000f8e003f */
[----:B------:R-:W-:Y:S01]  /*0670*/  @UP0 ULDC.64 UR8, c[0x0][0x248] ;  /* 0x0000920000080ab9 */ /* 0x000fe20000000a00 */
[----:B------:R-:W-:-:S02]  /*0680*/  @!UP1 UIMAD UR5, UR10, UR5, UR4 ;  /* 0x000000050a0592a4 */ /* 0x000fc4000f8e0204 */
[----:B------:R-:W-:Y:S02]  /*0690*/  @UP0 UIMAD.WIDE.U32 UR22, UR21, UR8, URZ ;  /* 0x00000008151602a5 */ /* 0x000fe4000f8e003f */
[----:B------:R-:W-:Y:S02]  /*06a0*/  @UP0 UIMAD UR21, UR21, UR9, URZ ;  /* 0x00000009151502a4 */ /* 0x000fe4000f8e023f */
[----:B------:R-:W-:Y:S02]  /*06b0*/  @UP1 UIMAD UR33, UR14, UR33, UR13 ;  /* 0x000000210e2112a4 */ /* 0x000fe4000f8e020d */
[----:B------:R-:W-:Y:S02]  /*06c0*/  @UP0 UIADD3 UR21, UR23, UR21, URZ ;  /* 0x0000001517150290 */ /* 0x000fe4000fffe03f */
[----:B------:R-:W-:Y:S01]  /*06d0*/  @!UP1 UIADD3 UR33, UR35, UR5, URZ ;  /* 0x0000000523219290 */ /* 0x000fe2000fffe03f */
[----:B------:R-:W-:Y:S01]  /*06e0*/  @!UP1 UMOV UR12, UR34 ;  /* 0x00000022000c9c82 */ /* 0x000fe20008000000 */
[----:B------:R-:W-:Y:S10]  /*06f0*/  @P0 BRA `(.L_x_41) ;  /* 0x0000000000300947 */ /* 0x000ff40003800000 */
        /* <DEDUP_REMOVED lines=8> */
[----:B------:R-:W-:Y:S02]  /*0780*/  UIMAD UR7, UR7, UR4, URZ ;  /* 0x00000004070772a4 */ /* 0x000fe4000f8e023f */
[----:B------:R-:W-:Y:S02]  /*0790*/  UIMAD.WIDE.U32 UR22, UR10, UR4, UR22 ;  /* 0x000000040a1672a5 */ /* 0x000fe4000f8e0016 */
[----:B------:R-:W-:-:S04]  /*07a0*/  UIMAD UR5, UR10, UR5, UR7 ;  /* 0x000000050a0572a4 */ /* 0x000fc8000f8e0207 */
[----:B------:R-:W-:-:S12]  /*07b0*/  UIADD3 UR21, UR23, UR5, URZ ;  /* 0x0000000517157290 */ /* 0x000fd8000fffe03f */
.L_x_41:
[----:B------:R-:W-:Y:S01]  /*07c0*/  ULDC UR4, c[0x0][0x278] ;  /* 0x00009e0000047ab9 */ /* 0x000fe20000000800 */
[----:B------:R-:W1:Y:S01]  /*07d0*/  S2R R2, SR_CTAID.Z ;  /* 0x0000000000027919 */ /* 0x000e620000002700 */
[----:B------:R-:W-:Y:S01]  /*07e0*/  IMAD.U32 R0, RZ, RZ, UR4 ;  /* 0x00000004ff007e24 */ /* 0x000fe2000f8e00ff */
[----:B------:R-:W-:Y:S01]  /*07f0*/  UMOV UR34, URZ ;  /* 0x0000003f00227c82 */ /* 0x000fe20008000000 */
[----:B------:R-:W-:Y:S01]  /*0800*/  SHF.R.S32.HI R86, RZ, 0x1f, R84 ;  /* 0x0000001fff567819 */ /* 0x000fe20000011454 */
[----:B------:R-:W-:Y:S01]  /*0810*/  IMAD.U32 R22, RZ, RZ, UR15 ;  /* 0x0000000fff167e24 */ /* 0x000fe2000f8e00ff */
[----:B------:R-:W-:Y:S01]  /*0820*/  UIADD3 UR30, -UR25, UR16, URZ ;  /* 0x00000010191e7290 */ /* 0x000fe2000fffe13f */
[----:B------:R-:W-:Y:S01]  /*0830*/  IABS R0, R0 ;  /* 0x0000000000007213 */ /* 0x000fe20000000000 */
[----:B------:R-:W-:Y:S01]  /*0840*/  UIADD3 UR17, UR19, -0x1, URZ ;  /* 0xffffffff13117890 */ /* 0x000fe2000fffe03f */
[----:B------:R-:W-:Y:S02]  /*0850*/  LEA.HI R12, R86, R84, RZ, 0x3 ;  /* 0x00000054560c7211 */ /* 0x000fe400078f18ff */
[----:B------:R-:W-:-:S02]  /*0860*/  R2UR UR5, R0 ;  /* 0x00000000000572ca */ /* 0x000fc400000e0000 */
[----:B------:R-:W-:Y:S02]  /*0870*/  SHF.R.S32.HI R28, RZ, 0x3, R12 ;  /* 0x00000003ff1c7819 */ /* 0x000fe4000001140c */
[----:B------:R-:W-:Y:S02]  /*0880*/  LOP3.LUT R12, R12, 0xfffffff8, RZ, 0xc0, !PT ;  /* 0xfffffff80c0c7812 */ /* 0x000fe400078ec0ff */
[----:B------:R-:W-:-:S03]  /*0890*/  SHF.R.S32.HI R29, RZ, 0x1f, R28 ;  /* 0x0000001fff1d7819 */ /* 0x000fc6000001141c */
[----:B------:R-:W-:Y:S02]  /*08a0*/  IMAD.IADD R12, R84, 0x1, -R12 ;  /* 0x00000001540c7824 */ /* 0x000fe400078e0a0c */
[----:B------:R2:W-:Y:S01]  /*08b0*/  STL.64 [R1], R28 ;  /* 0x0000001c01007387 */ /* 0x0005e20000100a00 */
[----:B------:R-:W-:Y:S01]  /*08c0*/  IMAD.WIDE R22, R22, 0x40, R28 ;  /* 0x0000004016167825 */ /* 0x000fe200078e021c */
[----:B------:R-:W3:Y:S03]  /*08d0*/  I2F.RP R0, UR5 ;  /* 0x0000000500007d06 */ /* 0x000ee60008209400 */
[----:B------:R-:W-:-:S05]  /*08e0*/  IMAD.SHL.U32 R6, R12, 0x8, RZ ;  /* 0x000000080c067824 */ /* 0x000fca00078e00ff */
[----:B------:R-:W-:Y:S02]  /*08f0*/  SHF.R.S32.HI R7, RZ, 0x1f, R6 ;  /* 0x0000001fff077819 */ /* 0x000fe40000011406 */
[----:B-1----:R-:W-:-:S04]  /*0900*/  IABS R2, R2 ;  /* 0x0000000200027213 */ /* 0x002fc80000000000 */
[----:B------:R-:W-:Y:S01]  /*0910*/  R2UR UR7, R2 ;  /* 0x00000000020772ca */ /* 0x000fe200000e0000 */
[----:B---3--:R-:W1:Y:S01]  /*0920*/  MUFU.RCP R0, R0 ;  /* 0x0000000000007308 */ /* 0x008e620000001000 */
[----:B------:R-:W-:-:S05]  /*0930*/  LEA.HI R2, R86, R84, RZ, 0x6 ;  /* 0x0000005456027211 */ /* 0x000fca00078f30ff */
[----:B------:R-:W-:Y:S02]  /*0940*/  IMAD.SHL.U32 R2, R2, 0x8, RZ ;  /* 0x0000000802027824 */ /* 0x000fe400078e00ff */
[----:B-1----:R-:W-:-:S06]  /*0950*/  VIADD R0, R0, 0xffffffe ;  /* 0x0ffffffe00007836 */ /* 0x002fcc0000000000 */
[----:B------:R-:W1:Y:S02]  /*0960*/  F2I.FTZ.U32.TRUNC.NTZ R0, R0 ;  /* 0x0000000000007305 */ /* 0x000e64000021f000 */
[----:B-1----:R-:W-:Y:S01]  /*0970*/  R2UR UR35, R0 ;  /* 0x00000000002372ca */ /* 0x002fe200000e0000 */
[----:B------:R-:W-:-:S05]  /*0980*/  IMAD.SHL.U32 R0, R28, 0x40, RZ ;  /* 0x000000401c007824 */ /* 0x000fca00078e00ff */
[----:B------:R-:W-:-:S04]  /*0990*/  LOP3.LUT R0, R0, 0x1c0, RZ, 0xc0, !PT ;  /* 0x000001c000007812 */ /* 0x000fc800078ec0ff */
[----:B------:R-:W-:Y:S02]  /*09a0*/  LOP3.LUT R3, R0, 0x38, R6, 0xf8, !PT ;  /* 0x0000003800037812 */ /* 0x000fe400078ef806 */
[----:B------:R-:W-:Y:S01]  /*09b0*/  SHF.R.U32.HI R0, RZ, 0x3, R0 ;  /* 0x00000003ff007819 */ /* 0x000fe20000011600 */
[----:B------:R-:W-:-:S03]  /*09c0*/  UIADD3 UR13, URZ, -UR35, URZ ;  /* 0x800000233f0d7290 */ /* 0x000fc6000fffe03f */
[----:B------:R-:W-:Y:S01]  /*09d0*/  LOP3.LUT R0, R3, R0, RZ, 0x3c, !PT ;  /* 0x0000000003007212 */ /* 0x000fe200078e3cff */
[----:B------:R-:W-:-:S03]  /*09e0*/  UIMAD UR13, UR13, UR5, URZ ;  /* 0x000000050d0d72a4 */ /* 0x000fc6000f8e023f */
[----:B------:R-:W-:Y:S01]  /*09f0*/  LOP3.LUT R219, R0, 0xfffffe00, R2, 0xf8, !PT ;  /* 0xfffffe0000db7812 */ /* 0x000fe200078ef802 */
[----:B------:R-:W-:-:S07]  /*0a00*/  UIMAD.WIDE.U32 UR34, UR35, UR13, UR34 ;  /* 0x0000000d232272a5 */ /* 0x000fce000f8e0022 */
[----:B------:R-:W-:Y:S02]  /*0a10*/  UMOV UR13, UR35 ;  /* 0x00000023000d7c82 */ /* 0x000fe40008000000 */
[----:B------:R-:W-:Y:S02]  /*0a20*/  UIMAD.WIDE.U32 UR34, UR13, UR7, URZ ;  /* 0x000000070d2272a5 */ /* 0x000fe4000f8e003f */
[----:B------:R-:W-:-:S05]  /*0a30*/  USHF.R.S32.HI UR34, URZ, 0x1f, UR31 ;  /* 0x0000001f3f227899 */ /* 0x000fca000801141f */
[----:B------:R-:W-:Y:S02]  /*0a40*/  UMOV UR18, UR35 ;  /* 0x0000002300127c82 */ /* 0x000fe40008000000 */
[----:B------:R-:W-:-:S04]  /*0a50*/  UIADD3 UR13, -UR18, URZ, URZ ;  /* 0x0000003f120d7290 */ /* 0x000fc8000fffe13f */
[----:B------:R-:W-:-:S04]  /*0a60*/  UIMAD UR7, UR5, UR13, UR7 ;  /* 0x0000000d050772a4 */ /* 0x000fc8000f8e0207 */
[----:B------:R-:W-:-:S11]  /*0a70*/  UISETP.GT.U32.AND UP1, UPT, UR5, UR7, UPT ;  /* 0x000000070500728c */ /* 0x000fd6000bf24070 */
[----:B------:R-:W-:Y:S02]  /*0a80*/  @!UP1 UIADD3 UR7, UR7, -UR5, URZ ;  /* 0x8000000507079290 */ /* 0x000fe4000fffe03f */
[----:B------:R-:W-:Y:S02]  /*0a90*/  @!UP1 UIADD3 UR18, UR18, 0x1, URZ ;  /* 0x0000000112129890 */ /* 0x000fe4000fffe03f */
[----:B------:R-:W-:Y:S02]  /*0aa0*/  UISETP.GE.U32.AND UP2, UPT, UR7, UR5, UPT ;  /* 0x000000050700728c */ /* 0x000fe4000bf46070 */
[----:B------:R-:W-:Y:S02]  /*0ab0*/  @UP0 UIADD3 UR5, UR11, UR6, URZ ;  /* 0x000000060b050290 */ /* 0x000fe4000fffe03f */
[----:B------:R-:W-:-:S04]  /*0ac0*/  ULOP3.LUT UR6, UR31, UR4, URZ, 0x3c, !UPT ;  /* 0x000000041f067292 */ /* 0x000fc8000f8e3c3f */
[----:B------:R-:W-:-:S03]  /*0ad0*/  UISETP.GE.AND UP1, UPT, UR6, URZ, UPT ;  /* 0x0000003f0600728c */ /* 0x000fc6000bf26270 */
[----:B------:R-:W-:Y:S02]  /*0ae0*/  @UP2 UIADD3 UR18, UR18, 0x1, URZ ;  /* 0x0000000112122890 */ /* 0x000fe4000fffe03f */
[----:B------:R-:W-:Y:S01]  /*0af0*/  UISETP.NE.AND UP2, UPT, UR4, URZ, UPT ;  /* 0x0000003f0400728c */ /* 0x000fe2000bf45270 */
[----:B------:R-:W-:Y:S02]  /*0b00*/  @UP0 ULDC.64 UR6, c[0x0][0x250] ;  /* 0x0000940000060ab9 */ /* 0x000fe40000000a00 */
[----:B------:R-:W-:-:S03]  /*0b10*/  @UP0 UIMAD.WIDE.U32 UR36, UR5, UR6, URZ ;  /* 0x00000006052402a5 */ /* 0x000fc6000f8e003f */
[----:B------:R-:W-:Y:S02]  /*0b20*/  @!UP1 UIADD3 UR18, -UR18, URZ, URZ ;  /* 0x0000003f12129290 */ /* 0x000fe4000fffe13f */
[----:B------:R-:W-:-:S03]  /*0b30*/  @UP0 UIMAD UR5, UR5, UR7, URZ ;  /* 0x00000007050502a4 */ /* 0x000fc6000f8e023f */
[----:B------:R-:W-:Y:S02]  /*0b40*/  @!UP2 ULOP3.LUT UR18, URZ, UR4, URZ, 0x33, !UPT ;  /* 0x000000043f12a292 */ /* 0x000fe4000f8e333f */
[----:B------:R-:W-:Y:S01]  /*0b50*/  @UP0 UIADD3 UR23, UR37, UR5, URZ ;  /* 0x0000000525170290 */ /* 0x000fe2000fffe03f */
[----:B------:R-:W-:Y:S01]  /*0b60*/  @UP0 UMOV UR24, UR36 ;  /* 0x0000002400180c82 */ /* 0x000fe20008000000 */
[----:B------:R-:W-:Y:S01]  /*0b70*/  USHF.R.S32.HI UR29, URZ, 0x1f, UR18 ;  /* 0x0000001f3f1d7899 */ /* 0x000fe20008011412 */
[----:B--2---:R-:W-:Y:S11]  /*0b80*/  @P0 BRA `(.L_x_42) ;  /* 0x0000000000340947 */ /* 0x004ff60003800000 */
        /* <DEDUP_REMOVED lines=8> */
[----:B------:R-:W-:-:S04]  /*0c10*/  UIMAD UR11, UR11, UR4, URZ ;  /* 0x000000040b0b72a4 */ /* 0x000fc8000f8e023f */
[----:B------:R-:W-:Y:S02]  /*0c20*/  UIMAD UR5, UR10, UR5, UR11 ;  /* 0x000000050a0572a4 */ /* 0x000fe4000f8e020b */
[----:B------:R-:W-:-:S04]  /*0c30*/  UIMAD.WIDE.U32 UR10, UR10, UR4, UR36 ;  /* 0x000000040a0a72a5 */ /* 0x000fc8000f8e0024 */
[----:B------:R-:W-:-:S03]  /*0c40*/  UIADD3 UR23, UR11, UR5, URZ ;  /* 0x000000050b177290 */ /* 0x000fc6000fffe03f */
[----:B------:R-:W-:-:S09]  /*0c50*/  UMOV UR24, UR10 ;  /* 0x0000000a00187c82 */ /* 0x000fd20008000000 */
.L_x_42:
[----:B------:R-:W1:Y:S01]  /*0c60*/  S2UR UR32, SR_CgaCtaId ;  /* 0x00000000002079c3 */ /* 0x000e620000008800 */
[----:B------:R-:W-:Y:S01]  /*0c70*/  IADD3 R2, P0, R6, UR12, RZ ;  /* 0x0000000c06027c10 */ /* 0x000fe2000ff1e0ff */
[----:B------:R-:W-:Y:S01]  /*0c80*/  ULDC.64 UR4, c[0x0][0x258] ;  /* 0x0000960000047ab9 */ /* 0x000fe20000000a00 */
[----:B------:R-:W-:Y:S01]  /*0c90*/  ULDC.64 UR12, c[0x0][0x260] ;  /* 0x00009800000c7ab9 */ /* 0x000fe20000000a00 */
[----:B------:R-:W-:Y:S01]  /*0ca0*/  ULDC.64 UR10, c[0x0][0x268] ;  /* 0x00009a00000a7ab9 */ /* 0x000fe20000000a00 */
[----:B------:R-:W-:Y:S01]  /*0cb0*/  IADD3.X R3, R7, UR33, RZ, P0, !PT ;  /* 0x0000002107037c10 */ /* 0x000fe200087fe4ff */
[----:B------:R-:W-:Y:S01]  /*0cc0*/  UIMAD UR34, UR34, UR4, URZ ;  /* 0x00000004222272a4 */ /* 0x000fe2000f8e023f */
[C---:B------:R-:W-:Y:S01]  /*0cd0*/  ISETP.GE.AND P0, PT, R28.reuse, UR30, PT ;  /* 0x0000001e1c007c0c */ /* 0x040fe2000bf06270 */
[----:B------:R-:W-:Y:S01]  /*0ce0*/  UIMAD UR35, UR29, UR12, URZ ;  /* 0x0000000c1d2372a4 */ /* 0x000fe2000f8e023f */
[----:B------:R-:W-:Y:S01]  /*0cf0*/  IMAD.U32 R16, RZ, RZ, UR4 ;  /* 0x00000004ff107e24 */ /* 0x000fe2000f8e00ff */
[----:B------:R-:W-:Y:S01]  /*0d00*/  UIMAD UR29, UR29, UR10, URZ ;  /* 0x0000000a1d1d72a4 */ /* 0x000fe2000f8e023f */
[----:B------:R-:W-:Y:S01]  /*0d10*/  IMAD R0, R29, UR8, RZ ;  /* 0x000000081d007c24 */ /* 0x000fe2000f8e02ff */
[----:B------:R-:W-:Y:S01]  /*0d20*/  UIMAD UR5, UR31, UR5, UR34 ;  /* 0x000000051f0572a4 */ /* 0x000fe2000f8e0222 */
[----:B------:R-:W-:Y:S01]  /*0d30*/  IMAD.WIDE.U32 R4, R28, UR8, R6 ;  /* 0x000000081c047c25 */ /* 0x000fe2000f8e0006 */
[----:B------:R-:W-:Y:S01]  /*0d40*/  UMOV UR4, 0x400 ;  /* 0x0000040000047882 */ /* 0x000fe20000000000 */
[----:B------:R-:W-:Y:S01]  /*0d50*/  UIMAD UR13, UR18, UR13, UR35 ;  /* 0x0000000d120d72a4 */ /* 0x000fe2000f8e0223 */
[----:B------:R-:W-:Y:S01]  /*0d60*/  MOV R248, UR10 ;  /* 0x0000000a00f87c02 */ /* 0x000fe20008000f00 */
[----:B------:R-:W-:Y:S01]  /*0d70*/  IMAD.WIDE.U32 R16, R16, UR31, R2 ;  /* 0x0000001f10107c25 */ /* 0x000fe2000f8e0002 */
[----:B------:R-:W-:Y:S01]  /*0d80*/  IADD3 R24, P1, R4, UR22, RZ ;  /* 0x0000001604187c10 */ /* 0x000fe2000ff3e0ff */
[----:B------:R-:W-:Y:S01]  /*0d90*/  BSSY B0, `(.L_x_43) ;  /* 0x000003f000007945 */ /* 0x000fe20003800000 */
[C---:B------:R-:W-:Y:S01]  /*0da0*/  IADD3 R13, R28.reuse, 0x30, RZ ;  /* 0x000000301c0d7810 */ /* 0x040fe20007ffe0ff */
[----:B------:R-:W-:Y:S01]  /*0db0*/  IMAD.U32 R232, RZ, RZ, UR12 ;  /* 0x0000000cffe87e24 */ /* 0x000fe2000f8e00ff */
[----:B------:R-:W-:Y:S01]  /*0dc0*/  UIMAD UR12, UR18, UR11, UR29 ;  /* 0x0000000b120c72a4 */ /* 0x000fe2000f8e021d */
[C---:B------:R-:W-:Y:S01]  /*0dd0*/  IMAD R0, R28.reuse, UR9, R0 ;  /* 0x000000091c007c24 */ /* 0x040fe2000f8e0200 */
[----:B------:R-:W-:Y:S01]  /*0de0*/  UIMAD UR29, UR17, -0x40, UR28 ;  /* 0xffffffc0111d78a4 */ /* 0x000fe2000f8e021c */
[C---:B------:R-:W-:Y:S01]  /*0df0*/  VIADD R14, R28.reuse, 0x10 ;  /* 0x000000101c0e7836 */ /* 0x040fe20000000000 */
[----:B-1----:R-:W-:Y:S01]  /*0e00*/  ULEA UR4, UR32, UR4, 0x18 ;  /* 0x0000000420047291 */ /* 0x002fe2000f8ec03f */
[----:B------:R-:W-:Y:S01]  /*0e10*/  IADD3 R19, R17, UR5, RZ ;  /* 0x0000000511137c10 */ /* 0x000fe2000fffe0ff */
[----:B------:R-:W-:Y:S01]  /*0e20*/  VIADD R4, R28, 0x20 ;  /* 0x000000201c047836 */ /* 0x000fe20000000000 */
[----:B------:R-:W-:Y:S01]  /*0e30*/  IADD3.X R25, R5, UR21, R0, P1, !PT ;  /* 0x0000001505197c10 */ /* 0x000fe20008ffe400 */
[----:B------:R-:W-:Y:S01]  /*0e40*/  VIADD R230, R6, 0x40 ;  /* 0x0000004006e67836 */ /* 0x000fe20000000000 */
[----:B------:R-:W-:Y:S01]  /*0e50*/  LEA.HI R5, R86, R84, RZ, 0x4 ;  /* 0x0000005456057211 */ /* 0x000fe200078f20ff */
[----:B------:R-:W-:Y:S01]  /*0e60*/  VIADD R228, R6, 0xc0 ;  /* 0x000000c006e47836 */ /* 0x000fe20000000000 */
[----:B------:R-:W-:-:S02]  /*0e70*/  ISETP.GE.AND P2, PT, R14, UR30, PT ;  /* 0x0000001e0e007c0c */ /* 0x000fc4000bf46270 */
[----:B------:R-:W-:Y:S02]  /*0e80*/  ISETP.GE.AND P1, PT, R14, UR29, PT ;  /* 0x0000001d0e007c0c */ /* 0x000fe4000bf26270 */
[----:B------:R-:W-:Y:S02]  /*0e90*/  IADD3 R229, R6, 0x80, RZ ;  /* 0x0000008006e57810 */ /* 0x000fe40007ffe0ff */
[----:B------:R-:W-:Y:S01]  /*0ea0*/  LEA R219, R219, UR4, 0x1 ;  /* 0x00000004dbdb7c11 */ /* 0x000fe2000f8e08ff */
[----:B------:R-:W-:Y:S08]  /*0eb0*/  @P0 BRA `(.L_x_44) ;  /* 0x0000000000b00947 */ /* 0x000ff00003800000 */
[----:B------:R-:W-:Y:S01]  /*0ec0*/  ULDC UR5, c[0x0][0x2d0] ;  /* 0x0000b40000057ab9 */ /* 0x000fe20000000800 */
[----:B------:R-:W-:Y:S01]  /*0ed0*/  ULDC.64 UR10, c[0x0][0x240] ;  /* 0x00009000000a7ab9 */ /* 0x000fe20000000a00 */
[----:B------:R-:W-:Y:S01]  /*0ee0*/  ISETP.GE.AND P5, PT, R230, UR5, PT ;  /* 0x00000005e6007c0c */ /* 0x000fe2000bfa6270 */
[----:B------:R-:W-:Y:S01]  /*0ef0*/  IMAD R0, R23, UR10, RZ ;  /* 0x0000000a17007c24 */ /* 0x000fe2000f8e02ff */
[----:B------:R-:W-:Y:S01]  /*0f00*/  ISETP.GE.AND P6, PT, R6, UR5, PT ;  /* 0x0000000506007c0c */ /* 0x000fe2000bfc6270 */
[----:B------:R-:W-:Y:S01]  /*0f10*/  IMAD.MOV.U32 R18, RZ, RZ, R16 ;  /* 0x000000ffff127224 */ /* 0x000fe200078e0010 */
[----:B------:R-:W-:Y:S01]  /*0f20*/  ISETP.GE.AND P4, PT, R229, UR5, PT ;  /* 0x00000005e5007c0c */ /* 0x000fe2000bf86270 */
[C---:B------:R-:W-:Y:S02]  /*0f30*/  IMAD R0, R22.reuse, UR11, R0 ;  /* 0x0000000b16007c24 */ /* 0x040fe4000f8e0200 */
[----:B------:R-:W-:-:S04]  /*0f40*/  IMAD.WIDE.U32 R20, R22, UR10, R18 ;  /* 0x0000000a16147c25 */ /* 0x000fc8000f8e0012 */
[----:B------:R-:W-:Y:S02]  /*0f50*/  IMAD.IADD R0, R21, 0x1, R0 ;  /* 0x0000000115007824 */ /* 0x000fe400078e0200 */
[----:B------:R-:W1:Y:S02]  /*0f60*/  @!P5 LDC.64 R8, c[0x0][0x210] ;  /* 0x00008400ff08db82 */ /* 0x000e640000000a00 */
[----:B------:R2:W-:Y:S06]  /*0f70*/  @P6 STS.128 [R219], RZ ;  /* 0x000000ffdb006388 */ /* 0x0005ec0000000c00 */
[----:B------:R-:W3:Y:S08]  /*0f80*/  @!P6 LDC.64 R10, c[0x0][0x210] ;  /* 0x00008400ff0aeb82 */ /* 0x000ef00000000a00 */
[----:B------:R-:W4:Y:S01]  /*0f90*/  @!P4 LDC.64 R2, c[0x0][0x210] ;  /* 0x00008400ff02cb82 */ /* 0x000f220000000a00 */
[----:B-1----:R-:W-:-:S04]  /*0fa0*/  @!P5 LEA R8, P3, R20, R8, 0x1 ;  /* 0x000000081408d211 */ /* 0x002fc800078608ff */
[----:B------:R-:W-:Y:S02]  /*0fb0*/  @!P5 LEA.HI.X R9, R20, R9, R0, 0x1, P3 ;  /* 0x000000091409d211 */ /* 0x000fe400018f0c00 */
[----:B------:R-:W-:Y:S02]  /*0fc0*/  ISETP.GE.AND P3, PT, R228, UR5, PT ;  /* 0x00000005e4007c0c */ /* 0x000fe4000bf66270 */
[----:B---3--:R-:W-:-:S04]  /*0fd0*/  @!P6 LEA R10, P0, R20, R10, 0x1 ;  /* 0x0000000a140ae211 */ /* 0x008fc800078008ff */
[C---:B------:R-:W-:Y:S02]  /*0fe0*/  @!P6 LEA.HI.X R11, R20.reuse, R11, R0, 0x1, P0 ;  /* 0x0000000b140be211 */ /* 0x040fe400000f0c00 */
[----:B----4-:R-:W-:-:S03]  /*0ff0*/  @!P4 LEA R2, P0, R20, R2, 0x1 ;  /* 0x000000021402c211 */ /* 0x010fc600078008ff */
[----:B------:R-:W-:Y:S01]  /*1000*/  @!PT LDS RZ, [RZ] ;  /* 0x00000000fffff984 */ /* 0x000fe20000000800 */
[----:B------:R-:W-:Y:S01]  /*1010*/  @!PT LDS RZ, [RZ] ;  /* 0x00000000fffff984 */ /* 0x000fe20000000800 */
[----:B------:R-:W-:Y:S01]  /*1020*/  @!PT LDS RZ, [RZ] ;  /* 0x00000000fffff984 */ /* 0x000fe20000000800 */
[----:B------:R2:W-:Y:S01]  /*1030*/  @!P6 LDGSTS.E.BYPASS.LTC128B.128 [R219], desc[UR26][R10.64] ;  /* 0x000000000adbefae */ /* 0x0005e2000b901d5a */
[----:B------:R-:W-:-:S03]  /*1040*/  @!P4 LEA.HI.X R3, R20, R3, R0, 0x1, P0 ;  /* 0x000000031403c211 */ /* 0x000fc600000f0c00 */
[----:B------:R2:W-:Y:S04]  /*1050*/  @P5 STS.128 [R219+0x2000], RZ ;  /* 0x002000ffdb005388 */ /* 0x0005e80000000c00 */
[----:B------:R-:W-:Y:S01]  /*1060*/  @!PT LDS RZ, [RZ] ;  /* 0x00000000fffff984 */ /* 0x000fe20000000800 */
[----:B------:R-:W-:Y:S01]  /*1070*/  @!PT LDS RZ, [RZ] ;  /* 0x00000000fffff984 */ /* 0x000fe20000000800 */
[----:B------:R-:W-:Y:S01]  /*1080*/  @!PT LDS RZ, [RZ] ;  /* 0x00000000fffff984 */ /* 0x000fe20000000800 */
[----:B------:R2:W-:Y:S04]  /*1090*/  @!P5 LDGSTS.E.BYPASS.LTC128B.128 [R219+0x2000], desc[UR26][R8.64+0x80] ;  /* 0x0200008008dbdfae */ /* 0x0005e8000b901d5a */
[----:B------:R2:W-:Y:S04]  /*10a0*/  @P4 STS.128 [R219+0x4000], RZ ;  /* 0x004000ffdb004388 */ /* 0x0005e80000000c00 */
[----:B------:R-:W-:Y:S01]  /*10b0*/  @!PT LDS RZ, [RZ] ;  /* 0x00000000fffff984 */ /* 0x000fe20000000800 */
[----:B------:R-:W-:Y:S01]  /*10c0*/  @!PT LDS RZ, [RZ] ;  /* 0x00000000fffff984 */ /* 0x000fe20000000800 */
[----:B------:R-:W-:Y:S01]  /*10d0*/  @!PT LDS RZ, [RZ] ;  /* 0x00000000fffff984 */ /* 0x000fe20000000800 */
[----:B------:R2:W-:Y:S04]  /*10e0*/  @!P4 LDGSTS.E.BYPASS.LTC128B.128 [R219+0x4000], desc[UR26][R2.64+0x100] ;  /* 0x0400010002dbcfae */ /* 0x0005e8000b901d5a */
[----:B------:R2:W-:Y:S01]  /*10f0*/  @P3 STS.128 [R219+0x6000], RZ ;  /* 0x006000ffdb003388 */ /* 0x0005e20000000c00 */
[----:B------:R-:W-:Y:S05]  /*1100*/  @P3 BRA `(.L_x_44) ;  /* 0x00000000001c3947 */ /* 0x000fea0003800000 */
[----:B------:R-:W-:Y:S02]  /*1110*/  ULDC.64 UR10, c[0x0][0x210] ;  /* 0x00008400000a7ab9 */ /* 0x000fe40000000a00 */
[----:B--2---:R-:W-:-:S04]  /*1120*/  LEA R2, P0, R20, UR10, 0x1 ;  /* 0x0000000a14027c11 */ /* 0x004fc8000f8008ff */
[----:B------:R-:W-:-:S05]  /*1130*/  LEA.HI.X R3, R20, UR11, R0, 0x1, P0 ;  /* 0x0000000b14037c11 */ /* 0x000fca00080f0c00 */
[----:B------:R-:W-:Y:S01]  /*1140*/  @!PT LDS RZ, [RZ] ;  /* 0x00000000fffff984 */ /* 0x000fe20000000800 */
[----:B------:R-:W-:Y:S01]  /*1150*/  @!PT LDS RZ, [RZ] ;  /* 0x00000000fffff984 */ /* 0x000fe20000000800 */
[----:B------:R-:W-:Y:S01]  /*1160*/  @!PT LDS RZ, [RZ] ;  /* 0x00000000fffff984 */ /* 0x000fe20000000800 */
[----:B------:R1:W-:Y:S04]  /*1170*/  LDGSTS.E.BYPASS.LTC128B.128 [R219+0x6000], desc[UR26][R2.64+0x180] ;  /* 0x0600018002db7fae */ /* 0x0003e8000b901d5a */
.L_x_44:
[----:B------:R-:W-:Y:S05]  /*1180*/  BSYNC B0 ;  /* 0x0000000000007941 */ /* 0x000fea0003800000 */
.L_x_43:
[----:B------:R-:W-:Y:S01]  /*1190*/  LOP3.LUT R0, R5, 0xfffffff0, RZ, 0xc0, !PT ;  /* 0xfffffff005007812 */ /* 0x000fe200078ec0ff */
[----:B------:R-:W-:Y:S01]  /*11a0*/  IMAD R15, R29, UR6, RZ ;  /* 0x000000061d0f7c24 */ /* 0x000fe2000f8e02ff */
[----:B------:R-:W-:Y:S01]  /*11b0*/  BSSY B0, `(.L_x_45) ;  /* 0x0000039000007945 */ /* 0x000fe20003800000 */
[----:B------:R-:W-:Y:S01]  /*11c0*/  ISETP.GE.AND P0, PT, R14, UR29, PT ;  /* 0x0000001d0e007c0c */ /* 0x000fe2000bf06270 */
[----:B------:R-:W-:Y:S01]  /*11d0*/  IMAD.WIDE.U32 R232, R232, UR18, R24 ;  /* 0x00000012e8e87c25 */ /* 0x000fe2000f8e0018 */
[----:B------:R-:W-:Y:S02]  /*11e0*/  ISETP.GE.AND P5, PT, R4, UR30, PT ;  /* 0x0000001e04007c0c */ /* 0x000fe4000bfa6270 */
[----:B------:R-:W-:Y:S01]  /*11f0*/  ISETP.GE.AND P6, PT, R13, UR30, PT ;  /* 0x0000001e0d007c0c */ /* 0x000fe2000bfc6270 */
[----:B------:R-:W-:Y:S01]  /*1200*/  IMAD.WIDE.U32 R20, R28, UR6, R6 ;  /* 0x000000061c147c25 */ /* 0x000fe2000f8e0006 */
[----:B------:R-:W-:Y:S02]  /*1210*/  SHF.R.S32.HI R217, RZ, 0x4, R5 ;  /* 0x00000004ffd97819 */ /* 0x000fe40000011405 */
[----:B------:R-:W-:Y:S01]  /*1220*/  IADD3 R0, -R0, R84, RZ ;  /* 0x0000005400007210 */ /* 0x000fe20007ffe1ff */
[----:B------:R-:W-:Y:S01]  /*1230*/  IMAD R15, R28, UR7, R15 ;  /* 0x000000071c0f7c24 */ /* 0x000fe2000f8e020f */
[----:B------:R-:W-:Y:S07]  /*1240*/  @P2 BRA `(.L_x_46) ;  /* 0x0000000000bc2947 */ /* 0x000fee0003800000 */
[----:B------:R-:W-:Y:S01]  /*1250*/  ULDC UR5, c[0x0][0x2d0] ;  /* 0x0000b40000057ab9 */ /* 0x000fe20000000800 */
[----:B--2---:R-:W-:Y:S01]  /*1260*/  IADD3 R9, P3, R22, 0x10, RZ ;  /* 0x0000001016097810 */ /* 0x004fe20007f7e0ff */
[----:B------:R-:W-:Y:S01]  /*1270*/  ULDC.64 UR10, c[0x0][0x240] ;  /* 0x00009000000a7ab9 */ /* 0x000fe20000000a00 */
[----:B------:R-:W-:Y:S01]  /*1280*/  ISETP.GE.AND P2, PT, R6, UR5, PT ;  /* 0x0000000506007c0c */ /* 0x000fe2000bf46270 */
[----:B------:R-:W-:Y:S01]  /*1290*/  IMAD.MOV.U32 R24, RZ, RZ, R16 ;  /* 0x000000ffff187224 */ /* 0x000fe200078e0010 */
[----:B------:R-:W-:Y:S01]  /*12a0*/  ISETP.GE.AND P4, PT, R230, UR5, PT ;  /* 0x00000005e6007c0c */ /* 0x000fe2000bf86270 */
[----:B------:R-:W-:Y:S02]  /*12b0*/  IMAD.X R8, RZ, RZ, R23, P3 ;  /* 0x000000ffff087224 */ /* 0x000fe400018e0617 */
[----:B------:R-:W-:Y:S02]  /*12c0*/  IMAD.MOV.U32 R25, RZ, RZ, R19 ;  /* 0x000000ffff197224 */ /* 0x000fe400078e0013 */
[----:B------:R-:W-:-:S02]  /*12d0*/  IMAD R8, R8, UR10, RZ ;  /* 0x0000000a08087c24 */ /* 0x000fc4000f8e02ff */
[----:B------:R-:W-:-:S04]  /*12e0*/  IMAD.WIDE.U32 R24, R9, UR10, R24 ;  /* 0x0000000a09187c25 */ /* 0x000fc8000f8e0018 */
[----:B-1----:R-:W1:Y:S01]  /*12f0*/  @!P2 LDC.64 R2, c[0x0][0x210] ;  /* 0x00008400ff02ab82 */ /* 0x002e620000000a00 */
[----:B------:R-:W-:Y:S01]  /*1300*/  IMAD R8, R9, UR11, R8 ;  /* 0x0000000b09087c24 */ /* 0x000fe2000f8e0208 */
[----:B------:R3:W-:Y:S03]  /*1310*/  @P2 STS.128 [R219+0x800], RZ ;  /* 0x000800ffdb002388 */ /* 0x0007e60000000c00 */
[----:B------:R-:W-:-:S03]  /*1320*/  IMAD.IADD R10, R25, 0x1, R8 ;  /* 0x00000001190a7824 */ /* 0x000fc600078e0208 */
[----:B------:R-:W2:Y:S01]  /*1330*/  @!P4 LDC.64 R8, c[0x0][0x210] ;  /* 0x00008400ff08cb82 */ /* 0x000ea20000000a00 */
[----:B-1----:R-:W-:-:S04]  /*1340*/  @!P2 LEA R26, P3, R24, R2, 0x1 ;  /* 0x00000002181aa211 */ /* 0x002fc800078608ff */
[----:B------:R-:W-:Y:S02]  /*1350*/  @!P2 LEA.HI.X R27, R24, R3, R10, 0x1, P3 ;  /* 0x00000003181ba211 */ /* 0x000fe400018f0c0a */
[----:B------:R-:W-:-:S03]  /*1360*/  ISETP.GE.AND P3, PT, R229, UR5, PT ;  /* 0x00000005e5007c0c */ /* 0x000fc6000bf66270 */
[----:B------:R-:W-:Y:S01]  /*1370*/  @!PT LDS RZ, [RZ] ;  /* 0x00000000fffff984 */ /* 0x000fe20000000800 */
[----:B------:R-:W-:Y:S01]  /*1380*/  @!PT LDS RZ, [RZ] ;  /* 0x00000000fffff984 */ /* 0x000fe20000000800 */
[----:B------:R-:W-:Y:S01]  /*1390*/  @!PT LDS RZ, [RZ] ;  /* 0x00000000fffff984 */ /* 0x000fe20000000800 */
[----:B------:R3:W-:Y:S01]  /*13a0*/  @!P2 LDGSTS.E.BYPASS.LTC128B.128 [R219+0x800], desc[UR26][R26.64] ;  /* 0x008000001adbafae */ /* 0x0007e2000b901d5a */
[----:B--2---:R-:W-:-:S03]  /*13b0*/  @!P4 LEA R8, P2, R24, R8, 0x1 ;  /* 0x000000081808c211 */ /* 0x004fc600078408ff */
[----:B------:R3:W-:Y:S01]  /*13c0*/  @P4 STS.128 [R219+0x2800], RZ ;  /* 0x002800ffdb004388 */ /* 0x0007e20000000c00 */
[----:B------:R-:W-:-:S05]  /*13d0*/  @!P4 LEA.HI.X R9, R24, R9, R10, 0x1, P2 ;  /* 0x000000091809c211 */ /* 0x000fca00010f0c0a */
[----:B------:R-:W1:Y:S01]  /*13e0*/  @!P3 LDC.64 R2, c[0x0][0x210] ;  /* 0x00008400ff02bb82 */ /* 0x000e620000000a00 */
[----:B------:R-:W-:Y:S01]  /*13f0*/  @!PT LDS RZ, [RZ] ;  /* 0x00000000fffff984 */ /* 0x000fe20000000800 */
[----:B------:R-:W-:Y:S01]  /*1400*/  @!PT LDS RZ, [RZ] ;  /* 0x00000000fffff984 */ /* 0x000fe20000000800 */
[----:B------:R-:W-:Y:S01]  /*1410*/  @!PT LDS RZ, [RZ] ;  /* 0x00000000fffff984 */ /* 0x000fe20000000800 */
[----:B------:R3:W-:Y:S04]  /*1420*/  @!P4 LDGSTS.E.BYPASS.LTC128B.128 [R219+0x2800], desc[UR26][R8.64+0x80] ;  /* 0x0280008008dbcfae */ /* 0x0007e8000b901d5a */
[----:B------:R3:W-:Y:S01]  /*1430*/  @P3 STS.128 [R219+0x4800], RZ ;  /* 0x004800ffdb003388 */ /* 0x0007e20000000c00 */
[----:B-1----:R-:W-:-:S04]  /*1440*/  @!P3 LEA R2, P2, R24, R2, 0x1 ;  /* 0x000000021802b211 */ /* 0x002fc800078408ff */
[----:B------:R-:W-:Y:S02]  /*1450*/  @!P3 LEA.HI.X R3, R24, R3, R10, 0x1, P2 ;  /* 0x000000031803b211 */ /* 0x000fe400010f0c0a */
[----:B------:R-:W-:-:S03]  /*1460*/  ISETP.GE.AND P2, PT, R228, UR5, PT ;  /* 0x00000005e4007c0c */ /* 0x000fc6000bf46270 */
[----:B------:R-:W-:Y:S01]  /*1470*/  @!PT LDS RZ, [RZ] ;  /* 0x00000000fffff984 */ /* 0x000fe20000000800 */
[----:B------:R-:W-:Y:S01]  /*1480*/  @!PT LDS RZ, [RZ] ;  /* 0x00000000fffff984 */ /* 0x000fe20000000800 */
[----:B------:R-:W-:Y:S01]  /*1490*/  @!PT LDS RZ, [RZ] ;  /* 0x00000000fffff984 */ /* 0x000fe20000000800 */
[----:B------:R3:W-:Y:S10]  /*14a0*/  @!P3 LDGSTS.E.BYPASS.LTC128B.128 [R219+0x4800], desc[UR26][R2.64+0x100] ;  /* 0x0480010002dbbfae */ /* 0x0007f4000b901d5a */
[----:B------:R3:W-:Y:S01]  /*14b0*/  @P2 STS.128 [R219+0x6800], RZ ;  /* 0x006800ffdb002388 */ /* 0x0007e20000000c00 */
[----:B------:R-:W-:Y:S05]  /*14c0*/  @P2 BRA `(.L_x_46) ;  /* 0x00000000001c2947 */ /* 0x000fea0003800000 */
[----:B------:R-:W-:Y:S02]  /*14d0*/  ULDC.64 UR10, c[0x0][0x210] ;  /* 0x00008400000a7ab9 */ /* 0x000fe40000000a00 */
[----:B---3--:R-:W-:-:S04]  /*14e0*/  LEA R2, P2, R24, UR10, 0x1 ;  /* 0x0000000a18027c11 */ /* 0x008fc8000f8408ff */
[----:B------:R-:W-:-:S05]  /*14f0*/  LEA.HI.X R3, R24, UR11, R10, 0x1, P2 ;  /* 0x0000000b18037c11 */ /* 0x000fca00090f0c0a */
[----:B------:R-:W-:Y:S01]  /*1500*/  @!PT LDS RZ, [RZ] ;  /* 0x00000000fffff984 */ /* 0x000fe20000000800 */
[----:B------:R-:W-:Y:S01]  /*1510*/  @!PT LDS RZ, [RZ] ;  /* 0x00000000fffff984 */ /* 0x000fe20000000800 */
[----:B------:R-:W-:Y:S01]  /*1520*/  @!PT LDS RZ, [RZ] ;  /* 0x00000000fffff984 */ /* 0x000fe20000000800 */
[----:B------:R4:W-:Y:S04]  /*1530*/  LDGSTS.E.BYPASS.LTC128B.128 [R219+0x6800], desc[UR26][R2.64+0x180] ;  /* 0x0680018002db7fae */ /* 0x0009e8000b901d5a */
.L_x_46:
[----:B------:R-:W-:Y:S05]  /*1540*/  BSYNC B0 ;  /* 0x0000000000007941 */ /* 0x000fea0003800000 */
.L_x_45:
[----:B------:R-:W-:Y:S04]  /*1550*/  BSSY B0, `(.L_x_47) ;  /* 0x0000031000007945 */ /* 0x000fe80003800000 */
[----:B------:R-:W-:Y:S05]  /*1560*/  @P5 BRA `(.L_x_48) ;  /* 0x0000000000bc5947 */ /* 0x000fea0003800000 */
[----:B------:R-:W-:Y:S01]  /*1570*/  ULDC UR5, c[0x0][0x2d0] ;  /* 0x0000b40000057ab9 */ /* 0x000fe20000000800 */
[----:B------:R-:W-:Y:S01]  /*1580*/  IADD3 R24, P2, R22, 0x20, RZ ;  /* 0x0000002016187810 */ /* 0x000fe20007f5e0ff */
[----:B------:R-:W-:Y:S01]  /*1590*/  ULDC.64 UR10, c[0x0][0x240] ;  /* 0x00009000000a7ab9 */ /* 0x000fe20000000a00 */
[----:B------:R-:W-:Y:S01]  /*15a0*/  ISETP.GE.AND P3, PT, R6, UR5, PT ;  /* 0x0000000506007c0c */ /* 0x000fe2000bf66270 */
[----:B---3--:R-:W-:Y:S01]  /*15b0*/  IMAD.MOV.U32 R26, RZ, RZ, R16 ;  /* 0x000000ffff1a7224 */ /* 0x008fe200078e0010 */
[----:B------:R-:W-:Y:S01]  /*15c0*/  ISETP.GE.AND P5, PT, R230, UR5, PT ;  /* 0x00000005e6007c0c */ /* 0x000fe2000bfa6270 */
[----:B------:R-:W-:Y:S01]  /*15d0*/  IMAD.X R14, RZ, RZ, R23, P2 ;  /* 0x000000ffff0e7224 */ /* 0x000fe200010e0617 */
[----:B------:R-:W-:Y:S01]  /*15e0*/  ISETP.GE.AND P4, PT, R229, UR5, PT ;  /* 0x00000005e5007c0c */ /* 0x000fe2000bf86270 */
[----:B------:R-:W-:Y:S02]  /*15f0*/  IMAD.MOV.U32 R27, RZ, RZ, R19 ;  /* 0x000000ffff1b7224 */ /* 0x000fe400078e0013 */
[----:B------:R-:W-:-:S02]  /*1600*/  IMAD R14, R14, UR10, RZ ;  /* 0x0000000a0e0e7c24 */ /* 0x000fc4000f8e02ff */
[----:B------:R-:W-:-:S04]  /*1610*/  IMAD.WIDE.U32 R26, R24, UR10, R26 ;  /* 0x0000000a181a7c25 */ /* 0x000fc8000f8e001a */
[----:B--2---:R-:W2:Y:S01]  /*1620*/  @!P3 LDC.64 R10, c[0x0][0x210] ;  /* 0x00008400ff0abb82 */ /* 0x004ea20000000a00 */
[----:B------:R-:W-:Y:S01]  /*1630*/  IMAD R14, R24, UR11, R14 ;  /* 0x0000000b180e7c24 */ /* 0x000fe2000f8e020e */
[----:B------:R3:W-:Y:S03]  /*1640*/  @P3 STS.128 [R219+0x1000], RZ ;  /* 0x001000ffdb003388 */ /* 0x0007e60000000c00 */
[----:B------:R-:W-:-:S03]  /*1650*/  IMAD.IADD R14, R27, 0x1, R14 ;  /* 0x000000011b0e7824 */ /* 0x000fc600078e020e */
[----:B------:R-:W5:Y:S08]  /*1660*/  @!P5 LDC.64 R8, c[0x0][0x210] ;  /* 0x00008400ff08db82 */ /* 0x000f700000000a00 */
[----:B-1--4-:R-:W1:Y:S01]  /*1670*/  @!P4 LDC.64 R2, c[0x0][0x210] ;  /* 0x00008400ff02cb82 */ /* 0x012e620000000a00 */
[----:B--2---:R-:W-:-:S04]  /*1680*/  @!P3 LEA R10, P2, R26, R10, 0x1 ;  /* 0x0000000a1a0ab211 */ /* 0x004fc800078408ff */
[C---:B------:R-:W-:Y:S02]  /*1690*/  @!P3 LEA.HI.X R11, R26.reuse, R11, R14, 0x1, P2 ;  /* 0x0000000b1a0bb211 */ /* 0x040fe400010f0c0e */
[----:B-----5:R-:W-:-:S03]  /*16a0*/  @!P5 LEA R8, P2, R26, R8, 0x1 ;  /* 0x000000081a08d211 */ /* 0x020fc600078408ff */
[----:B------:R-:W-:Y:S01]  /*16b0*/  @!PT LDS RZ, [RZ] ;  /* 0x00000000fffff984 */ /* 0x000fe20000000800 */
[----:B------:R-:W-:Y:S01]  /*16c0*/  @!PT LDS RZ, [RZ] ;  /* 0x00000000fffff984 */ /* 0x000fe20000000800 */
[----:B------:R-:W-:Y:S01]  /*16d0*/  @!PT LDS RZ, [RZ] ;  /* 0x00000000fffff984 */ /* 0x000fe20000000800 */
[----:B------:R3:W-:Y:S01]  /*16e0*/  @!P3 LDGSTS.E.BYPASS.LTC128B.128 [R219+0x1000], desc[UR26][R10.64] ;  /* 0x010000000adbbfae */ /* 0x0007e2000b901d5a */
[----:B------:R-:W-:-:S03]  /*16f0*/  @!P5 LEA.HI.X R9, R26, R9, R14, 0x1, P2 ;  /* 0x000000091a09d211 */ /* 0x000fc600010f0c0e */
[----:B------:R3:W-:Y:S01]  /*1700*/  @P5 STS.128 [R219+0x3000], RZ ;  /* 0x003000ffdb005388 */ /* 0x0007e20000000c00 */
[----:B------:R-:W-:Y:S02]  /*1710*/  ISETP.GE.AND P2, PT, R228, UR5, PT ;  /* 0x00000005e4007c0c */ /* 0x000fe4000bf46270 */
[C---:B-1----:R-:W-:Y:S01]  /*1720*/  @!P4 LEA R2, P3, R26.reuse, R2, 0x1 ;  /* 0x000000021a02c211 */ /* 0x042fe200078608ff */
[----:B------:R-:W-:Y:S01]  /*1730*/  @!PT LDS RZ, [RZ] ;  /* 0x00000000fffff984 */ /* 0x000fe20000000800 */
[----:B------:R-:W-:Y:S01]  /*1740*/  @!PT LDS RZ, [RZ] ;  /* 0x00000000fffff984 */ /* 0x000fe20000000800 */
[----:B------:R-:W-:Y:S01]  /*1750*/  @!PT LDS RZ, [RZ] ;  /* 0x00000000fffff984 */ /* 0x000fe20000000800 */
[----:B------:R3:W-:Y:S03]  /*1760*/  @!P5 LDGSTS.E.BYPASS.LTC128B.128 [R219+0x3000], desc[UR26][R8.64+0x80] ;  /* 0x0300008008dbdfae */ /* 0x0007e6000b901d5a */
[----:B------:R-:W-:Y:S01]  /*1770*/  @!P4 LEA.HI.X R3, R26, R3, R14, 0x1, P3 ;  /* 0x000000031a03c211 */ /* 0x000fe200018f0c0e */
        /* <DEDUP_REMOVED lines=14> */
.L_x_48:
[----:B------:R-:W-:Y:S05]  /*1860*/  BSYNC B0 ;  /* 0x0000000000007941 */ /* 0x000fea0003800000 */
.L_x_47:
[----:B------:R-:W-:Y:S04]  /*1870*/  BSSY B0, `(.L_x_49) ;  /* 0x0000030000007945 */ /* 0x000fe80003800000 */
[----:B------:R-:W-:Y:S05]  /*1880*/  @P6 BRA `(.L_x_50) ;  /* 0x0000000000b86947 */ /* 0x000fea0003800000 */
[----:B------:R-:W-:Y:S01]  /*1890*/  ULDC UR5, c[0x0][0x2d0] ;  /* 0x0000b40000057ab9 */ /* 0x000fe20000000800 */
[----:B------:R-:W-:Y:S01]  /*18a0*/  IADD3 R14, P2, R22, 0x30, RZ ;  /* 0x00000030160e7810 */ /* 0x000fe20007f5e0ff */
[----:B------:R-:W-:Y:S01]  /*18b0*/  ULDC.64 UR10, c[0x0][0x240] ;  /* 0x00009000000a7ab9 */ /* 0x000fe20000000a00 */
[----:B------:R-:W-:Y:S01]  /*18c0*/  ISETP.GE.AND P5, PT, R230, UR5, PT ;  /* 0x00000005e6007c0c */ /* 0x000fe2000bfa6270 */
[----:B------:R-:W-:Y:S01]  /*18d0*/  IMAD.MOV.U32 R18, RZ, RZ, R16 ;  /* 0x000000ffff127224 */ /* 0x000fe200078e0010 */
[----:B------:R-:W-:Y:S01]  /*18e0*/  ISETP.GE.AND P6, PT, R6, UR5, PT ;  /* 0x0000000506007c0c */ /* 0x000fe2000bfc6270 */
[----:B------:R-:W-:Y:S01]  /*18f0*/  IMAD.X R17, RZ, RZ, R23, P2 ;  /* 0x000000ffff117224 */ /* 0x000fe200010e0617 */
[----:B------:R-:W-:Y:S01]  /*1900*/  ISETP.GE.AND P4, PT, R229, UR5, PT ;  /* 0x00000005e5007c0c */ /* 0x000fe2000bf86270 */
[----:B------:R-:W-:-:S04]  /*1910*/  IMAD.WIDE.U32 R18, R14, UR10, R18 ;  /* 0x0000000a0e127c25 */ /* 0x000fc8000f8e0012 */
[----:B------:R-:W-:-:S04]  /*1920*/  IMAD R17, R17, UR10, RZ ;  /* 0x0000000a11117c24 */ /* 0x000fc8000f8e02ff */
[----:B--23--:R-:W2:Y:S01]  /*1930*/  @!P5 LDC.64 R8, c[0x0][0x210] ;  /* 0x00008400ff08db82 */ /* 0x00cea20000000a00 */
[----:B------:R-:W-:Y:S01]  /*1940*/  IMAD R17, R14, UR11, R17 ;  /* 0x0000000b0e117c24 */ /* 0x000fe2000f8e0211 */
[----:B------:R3:W-:Y:S03]  /*1950*/  @P6 STS.128 [R219+0x1800], RZ ;  /* 0x001800ffdb006388 */ /* 0x0007e60000000c00 */
[----:B------:R-:W-:-:S03]  /*1960*/  IMAD.IADD R17, R19, 0x1, R17 ;  /* 0x0000000113117824 */ /* 0x000fc600078e0211 */
[----:B------:R-:W5:Y:S08]  /*1970*/  @!P6 LDC.64 R10, c[0x0][0x210] ;  /* 0x00008400ff0aeb82 */ /* 0x000f700000000a00 */
[----:B-1--4-:R-:W1:Y:S01]  /*1980*/  @!P4 LDC.64 R2, c[0x0][0x210] ;  /* 0x00008400ff02cb82 */ /* 0x012e620000000a00 */
[----:B--2---:R-:W-:-:S04]  /*1990*/  @!P5 LEA R8, P2, R18, R8, 0x1 ;  /* 0x000000081208d211 */ /* 0x004fc800078408ff */
[----:B------:R-:W-:Y:S02]  /*19a0*/  @!P5 LEA.HI.X R9, R18, R9, R17, 0x1, P2 ;  /* 0x000000091209d211 */ /* 0x000fe400010f0c11 */
[----:B------:R-:W-:Y:S02]  /*19b0*/  ISETP.GE.AND P2, PT, R228, UR5, PT ;  /* 0x00000005e4007c0c */ /* 0x000fe4000bf46270 */
[----:B-----5:R-:W-:-:S04]  /*19c0*/  @!P6 LEA R10, P3, R18, R10, 0x1 ;  /* 0x0000000a120ae211 */ /* 0x020fc800078608ff */
[C---:B------:R-:W-:Y:S02]  /*19d0*/  @!P6 LEA.HI.X R11, R18.reuse, R11, R17, 0x1, P3 ;  /* 0x0000000b120be211 */ /* 0x040fe400018f0c11 */
[----:B-1----:R-:W-:-:S03]  /*19e0*/  @!P4 LEA R2, P3, R18, R2, 0x1 ;  /* 0x000000021202c211 */ /* 0x002fc600078608ff */
[----:B------:R-:W-:Y:S01]  /*19f0*/  @!PT LDS RZ, [RZ] ;  /* 0x00000000fffff984 */ /* 0x000fe20000000800 */
[----:B------:R-:W-:Y:S01]  /*1a00*/  @!PT LDS RZ, [RZ] ;  /* 0x00000000fffff984 */ /* 0x000fe20000000800 */
[----:B------:R-:W-:Y:S01]  /*1a10*/  @!PT LDS RZ, [RZ] ;  /* 0x00000000fffff984 */ /* 0x000fe20000000800 */
[----:B------:R3:W-:Y:S01]  /*1a20*/  @!P6 LDGSTS.E.BYPASS.LTC128B.128 [R219+0x1800], desc[UR26][R10.64] ;  /* 0x018000000adbefae */ /* 0x0007e2000b901d5a */
        /* <DEDUP_REMOVED lines=20> */
.L_x_50:
[----:B------:R-:W-:Y:S05]  /*1b70*/  BSYNC B0 ;  /* 0x0000000000007941 */ /* 0x000fea0003800000 */
.L_x_49:
[----:B------:R-:W-:Y:S01]  /*1b80*/  USHF.L.U32 UR30, UR8, 0x6, URZ ;  /* 0x00000006081e7899 */ /* 0x000fe2000800063f */
[----:B------:R-:W-:Y:S01]  /*1b90*/  ISETP.GE.AND P3, PT, R28, UR29, PT ;  /* 0x0000001d1c007c0c */ /* 0x000fe2000bf66270 */
[----:B------:R-:W-:Y:S01]  /*1ba0*/  USHF.L.U64.HI UR5, UR8, 0x6, UR9 ;  /* 0x0000000608057899 */ /* 0x000fe20008010209 */
[----:B------:R-:W-:Y:S01]  /*1bb0*/  SHF.R.S32.HI R14, RZ, 0x1f, R0 ;  /* 0x0000001fff0e7819 */ /* 0x000fe20000011400 */
[----:B------:R-:W-:Y:S01]  /*1bc0*/  USHF.R.S32.HI UR35, URZ, 0x1f, UR17 ;  /* 0x0000001f3f237899 */ /* 0x000fe20008011411 */
[----:B-1234-:R-:W-:Y:S01]  /*1bd0*/  LEA.HI R3, R5, R217, RZ, 0x1 ;  /* 0x000000d905037211 */ /* 0x01efe200078f08ff */
[----:B------:R-:W-:Y:S01]  /*1be0*/  UIMAD UR10, UR5, UR17, URZ ;  /* 0x00000011050a72a4 */ /* 0x000fe2000f8e023f */
[----:B------:R-:W-:Y:S01]  /*1bf0*/  VIADD R235, R233, UR13 ;  /* 0x0000000de9eb7c36 */ /* 0x000fe20008000000 */
[----:B------:R-:W-:Y:S01]  /*1c00*/  LEA.HI R14, R14, R0, RZ, 0x3 ;  /* 0x000000000e0e7211 */ /* 0x000fe200078f18ff */
[----:B------:R-:W-:Y:S01]  /*1c10*/  IMAD.U32 R5, RZ, RZ, UR30 ;  /* 0x0000001eff057e24 */ /* 0x000fe2000f8e00ff */
[----:B------:R-:W-:Y:S01]  /*1c20*/  UIMAD UR10, UR35, UR30, UR10 ;  /* 0x0000001e230a72a4 */ /* 0x000fe2000f8e020a */
[----:B------:R-:W-:Y:S01]  /*1c30*/  IMAD.MOV.U32 R234, RZ, RZ, R232 ;  /* 0x000000ffffea7224 */ /* 0x000fe200078e00e8 */
[----:B------:R-:W-:Y:S01]  /*1c40*/  LOP3.LUT R3, R3, 0xfffffffe, RZ, 0xc0, !PT ;  /* 0xfffffffe03037812 */ /* 0x000fe200078ec0ff */
[----:B------:R-:W-:Y:S01]  /*1c50*/  BSSY B0, `(.L_x_51) ;  /* 0x000002f000007945 */ /* 0x000fe20003800000 */
[----:B------:R-:W-:Y:S01]  /*1c60*/  LOP3.LUT R2, R14, 0xfffffff8, RZ, 0xc0, !PT ;  /* 0xfffffff80e027812 */ /* 0x000fe200078ec0ff */
[----:B------:R-:W-:Y:S01]  /*1c70*/  IMAD.WIDE.U32 R16, R5, UR17, R234 ;  /* 0x0000001105107c25 */ /* 0x000fe2000f8e00ea */
[----:B------:R-:W-:-:S03]  /*1c80*/  IADD3 R24, P2, R20, UR24, RZ ;  /* 0x0000001814187c10 */ /* 0x000fc6000ff5e0ff */
[----:B------:R-:W-:Y:S01]  /*1c90*/  VIADD R19, R17, UR10 ;  /* 0x0000000a11137c36 */ /* 0x000fe20008000000 */
[----:B------:R-:W-:Y:S01]  /*1ca0*/  IADD3.X R25, R21, UR23, R15, P2, !PT ;  /* 0x0000001715197c10 */ /* 0x000fe200097fe40f */
[----:B------:R-:W-:Y:S02]  /*1cb0*/  IMAD.IADD R217, R217, 0x1, -R3 ;  /* 0x00000001d9d97824 */ /* 0x000fe400078e0a03 */
[----:B------:R-:W-:Y:S01]  /*1cc0*/  IMAD.IADD R0, R0, 0x1, -R2 ;  /* 0x0000000100007824 */ /* 0x000fe200078e0a02 */
[----:B------:R-:W-:Y:S06]  /*1cd0*/  @P3 BRA `(.L_x_52) ;  /* 0x0000000000983947 */ /* 0x000fec0003800000 */
[----:B------:R-:W-:Y:S02]  /*1ce0*/  ULDC UR10, c[0x0][0x2d0] ;  /* 0x0000b400000a7ab9 */ /* 0x000fe40000000800 */
[----:B------:R-:W-:Y:S02]  /*1cf0*/  ISETP.GE.AND P5, PT, R230, UR10, PT ;  /* 0x0000000ae6007c0c */ /* 0x000fe4000bfa6270 */
[----:B------:R-:W-:Y:S02]  /*1d00*/  ISETP.GE.AND P6, PT, R6, UR10, PT ;  /* 0x0000000a06007c0c */ /* 0x000fe4000bfc6270 */
[----:B------:R-:W-:-:S09]  /*1d10*/  ISETP.GE.AND P4, PT, R229, UR10, PT ;  /* 0x0000000ae5007c0c */ /* 0x000fd2000bf86270 */
[----:B------:R-:W1:Y:S02]  /*1d20*/  @!P5 LDC.64 R8, c[0x0][0x218] ;  /* 0x00008600ff08db82 */ /* 0x000e640000000a00 */
[----:B------:R2:W-:Y:S06]  /*1d30*/  @P6 STS.128 [R219+0x8000], RZ ;  /* 0x008000ffdb006388 */ /* 0x0005ec0000000c00 */
        /* <DEDUP_REMOVED lines=32> */
.L_x_52:
[----:B------:R-:W-:Y:S05]  /*1f40*/  BSYNC B0 ;  /* 0x0000000000007941 */ /* 0x000fea0003800000 */
.L_x_51:
[----:B------:R-:W-:Y:S01]  /*1f50*/  IMAD.SHL.U32 R20, R12, 0x40, RZ ;  /* 0x000000400c147824 */ /* 0x000fe200078e00ff */
[----:B------:R-:W-:Y:S01]  /*1f60*/  USHF.L.U64.HI UR31, UR8, 0x4, UR9 ;  /* 0x00000004081f7899 */ /* 0x000fe20008010209 */
[----:B------:R-:W-:Y:S01]  /*1f70*/  IMAD.SHL.U32 R22, R0, 0x40, RZ ;  /* 0x0000004000167824 */ /* 0x000fe200078e00ff */
[----:B------:R-:W-:Y:S01]  /*1f80*/  USHF.L.U32 UR32, UR8, 0x4, URZ ;  /* 0x0000000408207899 */ /* 0x000fe2000800063f */
[----:B------:R-:W-:Y:S01]  /*1f90*/  BSSY B0, `(.L_x_53) ;  /* 0x0000030000007945 */ /* 0x000fe20003800000 */
[----:B------:R-:W-:Y:S01]  /*1fa0*/  ISETP.GE.AND P5, PT, R4, UR29, PT ;  /* 0x0000001d04007c0c */ /* 0x000fe2000bfa6270 */
[----:B------:R-:W-:Y:S01]  /*1fb0*/  IMAD.SHL.U32 R15, R28, 0x8, RZ ;  /* 0x000000081c0f7824 */ /* 0x000fe200078e00ff */
[----:B------:R-:W-:Y:S01]  /*1fc0*/  ISETP.GE.AND P6, PT, R13, UR29, PT ;  /* 0x0000001d0d007c0c */ /* 0x000fe2000bfc6270 */
[----:B------:R-:W-:Y:S01]  /*1fd0*/  IMAD.SHL.U32 R21, R217, 0x8, RZ ;  /* 0x00000008d9157824 */ /* 0x000fe200078e00ff */
[----:B------:R-:W-:Y:S02]  /*1fe0*/  LOP3.LUT R20, R20, 0x1c0, RZ, 0xc0, !PT ;  /* 0x000001c014147812 */ /* 0x000fe400078ec0ff */
[----:B------:R-:W-:Y:S01]  /*1ff0*/  LOP3.LUT R22, R22, 0x1c0, RZ, 0xc0, !PT ;  /* 0x000001c016167812 */ /* 0x000fe200078ec0ff */
[----:B------:R-:W-:Y:S08]  /*2000*/  @P1 BRA `(.L_x_54) ;  /* 0x0000000000a01947 */ /* 0x000ff00003800000 */
[----:B------:R-:W-:Y:S01]  /*2010*/  ULDC UR10, c[0x0][0x2d0] ;  /* 0x0000b400000a7ab9 */ /* 0x000fe20000000800 */
[----:B------:R-:W-:Y:S02]  /*2020*/  IADD3 R26, P1, R16, UR32, RZ ;  /* 0x00000020101a7c10 */ /* 0x000fe4000ff3e0ff */
[----:B------:R-:W-:Y:S02]  /*2030*/  ISETP.GE.AND P2, PT, R6, UR10, PT ;  /* 0x0000000a06007c0c */ /* 0x000fe4000bf46270 */
[----:B------:R-:W-:Y:S02]  /*2040*/  ISETP.GE.AND P4, PT, R230, UR10, PT ;  /* 0x0000000ae6007c0c */ /* 0x000fe4000bf86270 */
[----:B------:R-:W-:Y:S02]  /*2050*/  ISETP.GE.AND P3, PT, R229, UR10, PT ;  /* 0x0000000ae5007c0c */ /* 0x000fe4000bf66270 */
[----:B------:R-:W-:-:S07]  /*2060*/  IADD3.X R23, R19, UR31, RZ, P1, !PT ;  /* 0x0000001f13177c10 */ /* 0x000fce0008ffe4ff */
[----:B--2---:R-:W2:Y:S01]  /*2070*/  @!P2 LDC.64 R10, c[0x0][0x218] ;  /* 0x00008600ff0aab82 */ /* 0x004ea20000000a00 */
[----:B------:R3:W-:Y:S07]  /*2080*/  @P2 STS.128 [R219+0x8800], RZ ;  /* 0x008800ffdb002388 */ /* 0x0007ee0000000c00 */
[----:B------:R-:W4:Y:S08]  /*2090*/  @!P4 LDC.64 R8, c[0x0][0x218] ;  /* 0x00008600ff08cb82 */ /* 0x000f300000000a00 */
[----:B-1----:R-:W1:Y:S01]  /*20a0*/  @!P3 LDC.64 R2, c[0x0][0x218] ;  /* 0x00008600ff02bb82 */ /* 0x002e620000000a00 */
[----:B--2---:R-:W-:-:S04]  /*20b0*/  @!P2 LEA R10, P1, R26, R10, 0x1 ;  /* 0x0000000a1a0aa211 */ /* 0x004fc800078208ff */
[C---:B------:R-:W-:Y:S02]  /*20c0*/  @!P2 LEA.HI.X R11, R26.reuse, R11, R23, 0x1, P1 ;  /* 0x0000000b1a0ba211 */ /* 0x040fe400008f0c17 */
[----:B----4-:R-:W-:-:S03]  /*20d0*/  @!P4 LEA R8, P1, R26, R8, 0x1 ;  /* 0x000000081a08c211 */ /* 0x010fc600078208ff */
        /* <DEDUP_REMOVED lines=27> */
.L_x_54:
[----:B------:R-:W-:Y:S05]  /*2290*/  BSYNC B0 ;  /* 0x0000000000007941 */ /* 0x000fea0003800000 */
.L_x_53:
[----:B------:R-:W-:Y:S04]  /*22a0*/  BSSY B0, `(.L_x_55) ;  /* 0x000002d000007945 */ /* 0x000fe80003800000 */
[----:B------:R-:W-:Y:S05]  /*22b0*/  @P5 BRA `(.L_x_56) ;  /* 0x0000000000ac5947 */ /* 0x000fea0003800000 */
[----:B------:R-:W-:Y:S01]  /*22c0*/  ULDC UR10, c[0x0][0x2d0] ;  /* 0x0000b400000a7ab9 */ /* 0x000fe20000000800 */
[----:B------:R-:W-:Y:S01]  /*22d0*/  IMAD.U32 R27, RZ, RZ, UR8 ;  /* 0x00000008ff1b7e24 */ /* 0x000fe2000f8e00ff */
[----:B------:R-:W-:Y:S01]  /*22e0*/  ISETP.GE.AND P4, PT, R230, UR10, PT ;  /* 0x0000000ae6007c0c */ /* 0x000fe2000bf86270 */
[----:B------:R-:W-:Y:S01]  /*22f0*/  IMAD.U32 R26, RZ, RZ, UR8 ;  /* 0x00000008ff1a7e24 */ /* 0x000fe2000f8e00ff */
[----:B------:R-:W-:Y:S01]  /*2300*/  ISETP.GE.AND P5, PT, R6, UR10, PT ;  /* 0x0000000a06007c0c */ /* 0x000fe2000bfa6270 */
[----:B------:R-:W-:Y:S01]  /*2310*/  IMAD.U32 R23, RZ, RZ, UR9 ;  /* 0x00000009ff177e24 */ /* 0x000fe2000f8e00ff */
[----:B------:R-:W-:Y:S02]  /*2320*/  ISETP.GE.AND P3, PT, R229, UR10, PT ;  /* 0x0000000ae5007c0c */ /* 0x000fe4000bf66270 */
[----:B------:R-:W-:-:S04]  /*2330*/  LEA R27, P1, R27, R16, 0x5 ;  /* 0x000000101b1b7211 */ /* 0x000fc800078228ff */
[----:B------:R-:W-:-:S03]  /*2340*/  LEA.HI.X R23, R26, R19, R23, 0x5, P1 ;  /* 0x000000131a177211 */ /* 0x000fc600008f2c17 */
[----:B--23--:R-:W2:Y:S02]  /*2350*/  @!P4 LDC.64 R8, c[0x0][0x218] ;  /* 0x00008600ff08cb82 */ /* 0x00cea40000000a00 */
[----:B------:R3:W-:Y:S06]  /*2360*/  @P5 STS.128 [R219+0x9000], RZ ;  /* 0x009000ffdb005388 */ /* 0x0007ec0000000c00 */
[----:B------:R-:W5:Y:S08]  /*2370*/  @!P5 LDC.64 R10, c[0x0][0x218] ;  /* 0x00008600ff0adb82 */ /* 0x000f700000000a00 */
[----:B-1--4-:R-:W1:Y:S01]  /*2380*/  @!P3 LDC.64 R2, c[0x0][0x218] ;  /* 0x00008600ff02bb82 */ /* 0x012e620000000a00 */
[----:B--2---:R-:W-:-:S04]  /*2390*/  @!P4 LEA R8, P1, R27, R8, 0x1 ;  /* 0x000000081b08c211 */ /* 0x004fc800078208ff */
[C---:B------:R-:W-:Y:S02]  /*23a0*/  @!P4 LEA.HI.X R9, R27.reuse, R9, R23, 0x1, P1 ;  /* 0x000000091b09c211 */ /* 0x040fe400008f0c17 */
        /* <DEDUP_REMOVED lines=28> */
.L_x_56:
[----:B------:R-:W-:Y:S05]  /*2570*/  BSYNC B0 ;  /* 0x0000000000007941 */ /* 0x000fea0003800000 */
.L_x_55:
[----:B------:R-:W-:Y:S04]  /*2580*/  BSSY B0, `(.L_x_57) ;  /* 0x000002d000007945 */ /* 0x000fe80003800000 */
[----:B------:R-:W-:Y:S05]  /*2590*/  @P6 BRA `(.L_x_58) ;  /* 0x0000000000ac6947 */ /* 0x000fea0003800000 */
[----:B------:R-:W-:Y:S01]  /*25a0*/  ULDC UR10, c[0x0][0x2d0] ;  /* 0x0000b400000a7ab9 */ /* 0x000fe20000000800 */
[----:B------:R-:W-:Y:S01]  /*25b0*/  IMAD.U32 R17, RZ, RZ, UR8 ;  /* 0x00000008ff117e24 */ /* 0x000fe2000f8e00ff */
[----:B------:R-:W-:Y:S01]  /*25c0*/  ISETP.GE.AND P6, PT, R6, UR10, PT ;  /* 0x0000000a06007c0c */ /* 0x000fe2000bfc6270 */
[----:B------:R-:W-:Y:S01]  /*25d0*/  IMAD.MOV.U32 R18, RZ, RZ, R16 ;  /* 0x000000ffff127224 */ /* 0x000fe200078e0010 */
[----:B------:R-:W-:Y:S01]  /*25e0*/  ISETP.GE.AND P5, PT, R230, UR10, PT ;  /* 0x0000000ae6007c0c */ /* 0x000fe2000bfa6270 */
[----:B------:R-:W-:Y:S01]  /*25f0*/  UIMAD UR11, UR9, 0x30, URZ ;  /* 0x00000030090b78a4 */ /* 0x000fe2000f8e023f */
[----:B------:R-:W-:Y:S01]  /*2600*/  ISETP.GE.AND P3, PT, R229, UR10, PT ;  /* 0x0000000ae5007c0c */ /* 0x000fe2000bf66270 */
[----:B------:R-:W-:-:S04]  /*2610*/  IMAD.WIDE.U32 R18, R17, 0x30, R18 ;  /* 0x0000003011127825 */ /* 0x000fc800078e0012 */
[----:B------:R-:W-:-:S04]  /*2620*/  VIADD R16, R19, UR11 ;  /* 0x0000000b13107c36 */ /* 0x000fc80008000000 */
[----:B--23--:R-:W2:Y:S01]  /*2630*/  @!P6 LDC.64 R10, c[0x0][0x218] ;  /* 0x00008600ff0aeb82 */ /* 0x00cea20000000a00 */
[----:B------:R3:W-:Y:S07]  /*2640*/  @P6 STS.128 [R219+0x9800], RZ ;  /* 0x009800ffdb006388 */ /* 0x0007ee0000000c00 */
[----:B------:R-:W5:Y:S08]  /*2650*/  @!P5 LDC.64 R8, c[0x0][0x218] ;  /* 0x00008600ff08db82 */ /* 0x000f700000000a00 */
[----:B-1--4-:R-:W1:Y:S01]  /*2660*/  @!P3 LDC.64 R2, c[0x0][0x218] ;  /* 0x00008600ff02bb82 */ /* 0x012e620000000a00 */
[----:B--2---:R-:W-:-:S04]  /*2670*/  @!P6 LEA R10, P1, R18, R10, 0x1 ;  /* 0x0000000a120ae211 */ /* 0x004fc800078208ff */
[--C-:B------:R-:W-:Y:S02]  /*2680*/  @!P6 LEA.HI.X R11, R18, R11, R16.reuse, 0x1, P1 ;  /* 0x0000000b120be211 */ /* 0x100fe400008f0c10 */
[----:B------:R-:W-:Y:S02]  /*2690*/  ISETP.GE.AND P1, PT, R228, UR10, PT ;  /* 0x0000000ae4007c0c */ /* 0x000fe4000bf26270 */
[C---:B-----5:R-:W-:Y:S01]  /*26a0*/  @!P5 LEA R8, P4, R18.reuse, R8, 0x1 ;  /* 0x000000081208d211 */ /* 0x060fe200078808ff */
[----:B------:R-:W-:Y:S01]  /*26b0*/  @!PT LDS RZ, [RZ] ;  /* 0x00000000fffff984 */ /* 0x000fe20000000800 */
[----:B------:R-:W-:Y:S01]  /*26c0*/  @!PT LDS RZ, [RZ] ;  /* 0x00000000fffff984 */ /* 0x000fe20000000800 */
[----:B------:R-:W-:Y:S01]  /*26d0*/  @!PT LDS RZ, [RZ] ;  /* 0x00000000fffff984 */ /* 0x000fe20000000800 */
[----:B------:R3:W-:Y:S03]  /*26e0*/  @!P6 LDGSTS.E.BYPASS.LTC128B.128 [R219+0x9800], desc[UR26][R10.64] ;  /* 0x098000000adbefae */ /* 0x0007e6000b901d5a */
[C---:B------:R-:W-:Y:S01]  /*26f0*/  @!P5 LEA.HI.X R9, R18.reuse, R9, R16, 0x1, P4 ;  /* 0x000000091209d211 */ /* 0x040fe200020f0c10 */
[----:B------:R3:W-:Y:S01]  /*2700*/  @P5 STS.128 [R219+0xb800], RZ ;  /* 0x00b800ffdb005388 */ /* 0x0007e20000000c00 */
        /* <DEDUP_REMOVED lines=20> */
.L_x_58:
[----:B------:R-:W-:Y:S05]  /*2850*/  BSYNC B0 ;  /* 0x0000000000007941 */ /* 0x000fea0003800000 */
.L_x_57:
[----:B------:R-:W0:Y:S01]  /*2860*/  LDGDEPBAR ;  /* 0x00000000000079af */ /* 0x000e220000000000 */
[----:B------:R-:W-:Y:S01]  /*2870*/  ISETP.GE.AND P1, PT, R28, UR29, PT ;  /* 0x0000001d1c007c0c */ /* 0x000fe2000bf26270 */
[----:B------:R-:W-:Y:S01]  /*2880*/  IMAD.WIDE.U32 R248, R248, UR18, R24 ;  /* 0x00000012f8f87c25 */ /* 0x000fe2000f8e0018 */
[----:B------:R-:W-:Y:S01]  /*2890*/  LOP3.LUT R21, R22, 0x8, R21, 0xf8, !PT ;  /* 0x0000000816157812 */ /* 0x000fe200078ef815 */
[----:B------:R-:W-:Y:S01]  /*28a0*/  USHF.L.U64.HI UR33, UR6, 0x6, UR7 ;  /* 0x0000000606217899 */ /* 0x000fe20008010207 */
[----:B------:R-:W-:Y:S01]  /*28b0*/  SHF.R.U32.HI R22, RZ, 0x3, R22 ;  /* 0x00000003ff167819 */ /* 0x000fe20000011616 */
[----:B------:R-:W-:Y:S01]  /*28c0*/  VIADD R237, R249, UR12 ;  /* 0x0000000cf9ed7c36 */ /* 0x000fe20008000000 */
[----:B------:R-:W-:Y:S01]  /*28d0*/  LOP3.LUT R15, R20, 0x8, R15, 0xf8, !PT ;  /* 0x00000008140f7812 */ /* 0x000fe200078ef80f */
[----:B------:R-:W-:Y:S01]  /*28e0*/  IMAD.MOV.U32 R236, RZ, RZ, R248 ;  /* 0x000000ffffec7224 */ /* 0x000fe200078e00f8 */
[----:B------:R-:W-:Y:S01]  /*28f0*/  SHF.R.U32.HI R20, RZ, 0x3, R20 ;  /* 0x00000003ff147819 */ /* 0x000fe20000011614 */
[----:B------:R-:W-:Y:S01]  /*2900*/  IMAD.SHL.U32 R14, R14, 0x40, RZ ;  /* 0x000000400e0e7824 */ /* 0x000fe200078e00ff */
[----:B------:R-:W-:Y:S01]  /*2910*/  ISETP.GE.AND P5, PT, R4, UR29, PT ;  /* 0x0000001d04007c0c */ /* 0x000fe2000bfa6270 */
[----:B------:R-:W-:Y:S01]  /*2920*/  USHF.L.U32 UR34, UR6, 0x6, URZ ;  /* 0x0000000606227899 */ /* 0x000fe2000800063f */
[----:B------:R1:W-:Y:S01]  /*2930*/  STL.64 [R1+0x8], R236 ;  /* 0x000008ec01007387 */ /* 0x0003e20000100a00 */
[----:B------:R-:W-:Y:S01]  /*2940*/  LOP3.LUT R4, R21, R22, RZ, 0x3c, !PT ;  /* 0x0000001615047212 */ /* 0x000fe200078e3cff */
[----:B------:R-:W-:Y:S01]  /*2950*/  UIMAD UR10, UR33, UR17, URZ ;  /* 0x00000011210a72a4 */ /* 0x000fe2000f8e023f */
[----:B------:R-:W-:Y:S01]  /*2960*/  LOP3.LUT R15, R15, R20, RZ, 0x3c, !PT ;  /* 0x000000140f0f7212 */ /* 0x000fe200078e3cff */
[----:B------:R-:W-:Y:S01]  /*2970*/  BSSY B0, `(.L_x_59) ;  /* 0x0000037000007945 */ /* 0x000fe20003800000 */
[----:B------:R-:W-:Y:S01]  /*2980*/  LOP3.LUT R4, R4, 0xfffffe00, R14, 0xf8, !PT ;  /* 0xfffffe0004047812 */ /* 0x000fe200078ef80e */
[----:B------:R-:W-:Y:S01]  /*2990*/  IMAD.U32 R14, RZ, RZ, UR17 ;  /* 0x00000011ff0e7e24 */ /* 0x000fe2000f8e00ff */
[----:B------:R-:W-:Y:S01]  /*29a0*/  LEA.HI R86, R86, R84, RZ, 0x5 ;  /* 0x0000005456567211 */ /* 0x000fe200078f28ff */
[----:B------:R-:W-:Y:S01]  /*29b0*/  UIMAD UR10, UR35, UR34, UR10 ;  /* 0x00000022230a72a4 */ /* 0x000fe2000f8e020a */
[----:B------:R-:W-:Y:S01]  /*29c0*/  IMAD R217, R217, 0x200, R15 ;  /* 0x00000200d9d97824 */ /* 0x000fe200078e020f */
[----:B------:R-:W-:-:S04]  /*29d0*/  DEPBAR.LE SB0, 0x0 ;  /* 0x000080000000791a */ /* 0x000fc80000000000 */
[----:B------:R-:W-:Y:S01]  /*29e0*/  BAR.SYNC.DEFER_BLOCKING 0x0 ;  /* 0x0000000000007b1d */ /* 0x000fe20000010000 */
[----:B------:R-:W-:Y:S01]  /*29f0*/  IMAD.WIDE.U32 R14, R14, UR34, R236 ;  /* 0x000000220e0e7c25 */ /* 0x000fe2000f8e00ec */
[----:B------:R-:W-:-:S03]  /*2a00*/  SHF.R.S32.HI R85, RZ, 0x5, R86 ;  /* 0x00000005ff557819 */ /* 0x000fc60000011456 */
[----:B------:R-:W-:Y:S02]  /*2a10*/  VIADD R17, R15, UR10 ;  /* 0x0000000a0f117c36 */ /* 0x000fe40008000000 */
[----:B------:R-:W-:Y:S01]  /*2a20*/  IMAD R218, R85, 0x400, R4 ;  /* 0x0000040055da7824 */ /* 0x000fe200078e0204 */
[----:B------:R1:W-:Y:S04]  /*2a30*/  @P1 STS.128 [R219+0x10000], RZ ;  /* 0x010000ffdb001388 */ /* 0x0003e80000000c00 */
[----:B------:R1:W-:Y:S04]  /*2a40*/  @P1 STS.128 [R219+0x12000], RZ ;  /* 0x012000ffdb001388 */ /* 0x0003e80000000c00 */
[----:B------:R1:W-:Y:S04]  /*2a50*/  @P1 STS.128 [R219+0x14000], RZ ;  /* 0x014000ffdb001388 */ /* 0x0003e80000000c00 */
[----:B------:R1:W-:Y:S01]  /*2a60*/  @P1 STS.128 [R219+0x16000], RZ ;  /* 0x016000ffdb001388 */ /* 0x0003e20000000c00 */
[----:B------:R-:W-:Y:S05]  /*2a70*/  @P1 BRA `(.L_x_60) ;  /* 0x0000000000981947 */ /* 0x000fea0003800000 */
[----:B------:R-:W-:Y:S02]  /*2a80*/  ULDC UR10, c[0x0][0x2d0] ;  /* 0x0000b400000a7ab9 */ /* 0x000fe40000000800 */
[----:B------:R-:W-:Y:S02]  /*2a90*/  ISETP.GE.AND P4, PT, R230, UR10, PT ;  /* 0x0000000ae6007c0c */ /* 0x000fe4000bf86270 */
[----:B------:R-:W-:Y:S02]  /*2aa0*/  ISETP.GE.AND P6, PT, R6, UR10, PT ;  /* 0x0000000a06007c0c */ /* 0x000fe4000bfc6270 */
[----:B------:R-:W-:-:S09]  /*2ab0*/  ISETP.GE.AND P3, PT, R229, UR10, PT ;  /* 0x0000000ae5007c0c */ /* 0x000fd2000bf66270 */
[----:B--23--:R-:W2:Y:S02]  /*2ac0*/  @!P4 LDC.64 R8, c[0x0][0x220] ;  /* 0x00008800ff08cb82 */ /* 0x00cea40000000a00 */
[----:B------:R3:W-:Y:S06]  /*2ad0*/  @P6 STS.128 [R219+0x10000], RZ ;  /* 0x010000ffdb006388 */ /* 0x0007ec0000000c00 */
        /* <DEDUP_REMOVED lines=32> */
.L_x_60:
[----:B------:R-:W-:Y:S05]  /*2ce0*/  BSYNC B0 ;  /* 0x0000000000007941 */ /* 0x000fea0003800000 */
.L_x_59:
[----:B------:R1:W-:Y:S01]  /*2cf0*/  @P0 STS.128 [R219+0x10800], RZ ;  /* 0x010800ffdb000388 */ /* 0x0003e20000000c00 */
[----:B------:R-:W-:Y:S01]  /*2d00*/  USHF.L.U64.HI UR35, UR6, 0x4, UR7 ;  /* 0x0000000406237899 */ /* 0x000fe20008010207 */
[----:B------:R-:W-:Y:S01]  /*2d10*/  BSSY B0, `(.L_x_61) ;  /* 0x0000031000007945 */ /* 0x000fe20003800000 */
[----:B------:R-:W-:Y:S01]  /*2d20*/  USHF.L.U32 UR36, UR6, 0x4, URZ ;  /* 0x0000000406247899 */ /* 0x000fe2000800063f */
[----:B------:R1:W-:Y:S01]  /*2d30*/  @P0 STS.128 [R219+0x12800], RZ ;  /* 0x012800ffdb000388 */ /* 0x0003e20000000c00 */
[----:B------:R-:W-:Y:S02]  /*2d40*/  ISETP.GE.AND P6, PT, R13, UR29, PT ;  /* 0x0000001d0d007c0c */ /* 0x000fe4000bfc6270 */
[----:B------:R-:W-:Y:S01]  /*2d50*/  LEA R217, R217, UR4, 0x1 ;  /* 0x00000004d9d97c11 */ /* 0x000fe2000f8e08ff */
[----:B------:R1:W-:Y:S01]  /*2d60*/  @P0 STS.128 [R219+0x14800], RZ ;  /* 0x014800ffdb000388 */ /* 0x0003e20000000c00 */
[----:B------:R-:W-:-:S03]  /*2d70*/  LEA R218, R218, UR4, 0x1 ;  /* 0x00000004dada7c11 */ /* 0x000fc6000f8e08ff */
[----:B------:R1:W-:Y:S01]  /*2d80*/  @P0 STS.128 [R219+0x16800], RZ ;  /* 0x016800ffdb000388 */ /* 0x0003e20000000c00 */
[----:B------:R-:W-:Y:S05]  /*2d90*/  @P0 BRA `(.L_x_62) ;  /* 0x0000000000a00947 */ /* 0x000fea0003800000 */
[----:B------:R-:W-:Y:S01]  /*2da0*/  ULDC UR10, c[0x0][0x2d0] ;  /* 0x0000b400000a7ab9 */ /* 0x000fe20000000800 */
[----:B------:R-:W-:Y:S02]  /*2db0*/  IADD3 R18, P0, R14, UR36, RZ ;  /* 0x000000240e127c10 */ /* 0x000fe4000ff1e0ff */
[----:B------:R-:W-:Y:S02]  /*2dc0*/  ISETP.GE.AND P3, PT, R230, UR10, PT ;  /* 0x0000000ae6007c0c */ /* 0x000fe4000bf66270 */
[----:B------:R-:W-:Y:S02]  /*2dd0*/  ISETP.GE.AND P4, PT, R6, UR10, PT ;  /* 0x0000000a06007c0c */ /* 0x000fe4000bf86270 */
[----:B------:R-:W-:Y:S02]  /*2de0*/  ISETP.GE.AND P2, PT, R229, UR10, PT ;  /* 0x0000000ae5007c0c */ /* 0x000fe4000bf46270 */
[----:B------:R-:W-:-:S07]  /*2df0*/  IADD3.X R13, R17, UR35, RZ, P0, !PT ;  /* 0x00000023110d7c10 */ /* 0x000fce00087fe4ff */
        /* <DEDUP_REMOVED lines=34> */
.L_x_62:
[----:B------:R-:W-:Y:S05]  /*3020*/  BSYNC B0 ;  /* 0x0000000000007941 */ /* 0x000fea0003800000 */
.L_x_61:
[----:B------:R1:W-:Y:S01]  /*3030*/  @P5 STS.128 [R219+0x11000], RZ ;  /* 0x011000ffdb005388 */ /* 0x0003e20000000c00 */
[----:B------:R-:W-:Y:S03]  /*3040*/  BSSY B0, `(.L_x_63) ;  /* 0x000002f000007945 */ /* 0x000fe60003800000 */
[----:B------:R1:W-:Y:S04]  /*3050*/  @P5 STS.128 [R219+0x13000], RZ ;  /* 0x013000ffdb005388 */ /* 0x0003e80000000c00 */
[----:B------:R1:W-:Y:S04]  /*3060*/  @P5 STS.128 [R219+0x15000], RZ ;  /* 0x015000ffdb005388 */ /* 0x0003e80000000c00 */
[----:B------:R1:W-:Y:S01]  /*3070*/  @P5 STS.128 [R219+0x17000], RZ ;  /* 0x017000ffdb005388 */ /* 0x0003e20000000c00 */
[----:B------:R-:W-:Y:S05]  /*3080*/  @P5 BRA `(.L_x_64) ;  /* 0x0000000000a85947 */ /* 0x000fea0003800000 */
[----:B------:R-:W-:Y:S01]  /*3090*/  ULDC UR10, c[0x0][0x2d0] ;  /* 0x0000b400000a7ab9 */ /* 0x000fe20000000800 */
[----:B------:R-:W-:Y:S01]  /*30a0*/  IMAD.U32 R18, RZ, RZ, UR6 ;  /* 0x00000006ff127e24 */ /* 0x000fe2000f8e00ff */
[----:B------:R-:W-:Y:S01]  /*30b0*/  ISETP.GE.AND P5, PT, R6, UR10, PT ;  /* 0x0000000a06007c0c */ /* 0x000fe2000bfa6270 */
[----:B------:R-:W-:Y:S01]  /*30c0*/  IMAD.U32 R13, RZ, RZ, UR7 ;  /* 0x00000007ff0d7e24 */ /* 0x000fe2000f8e00ff */
[----:B------:R-:W-:Y:S02]  /*30d0*/  ISETP.GE.AND P4, PT, R230, UR10, PT ;  /* 0x0000000ae6007c0c */ /* 0x000fe4000bf86270 */
[----:B------:R-:W-:Y:S02]  /*30e0*/  ISETP.GE.AND P2, PT, R229, UR10, PT ;  /* 0x0000000ae5007c0c */ /* 0x000fe4000bf46270 */
[----:B------:R-:W-:-:S04]  /*30f0*/  LEA R19, P0, R18, R14, 0x5 ;  /* 0x0000000e12137211 */ /* 0x000fc800078028ff */
[----:B------:R-:W-:-:S03]  /*3100*/  LEA.HI.X R13, R18, R17, R13, 0x5, P0 ;  /* 0x00000011120d7211 */ /* 0x000fc600000f2c0d */
[----:B--23--:R-:W2:Y:S01]  /*3110*/  @!P5 LDC.64 R10, c[0x0][0x220] ;  /* 0x00008800ff0adb82 */ /* 0x00cea20000000a00 */
[----:B------:R3:W-:Y:S07]  /*3120*/  @P5 STS.128 [R219+0x11000], RZ ;  /* 0x011000ffdb005388 */ /* 0x0007ee0000000c00 */
[----:B------:R-:W5:Y:S08]  /*3130*/  @!P4 LDC.64 R8, c[0x0][0x220] ;  /* 0x00008800ff08cb82 */ /* 0x000f700000000a00 */
[----:B-1--4-:R-:W1:Y:S01]  /*3140*/  @!P2 LDC.64 R2, c[0x0][0x220] ;  /* 0x00008800ff02ab82 */ /* 0x012e620000000a00 */
[----:B--2---:R-:W-:-:S04]  /*3150*/  @!P5 LEA R10, P0, R19, R10, 0x1 ;  /* 0x0000000a130ad211 */ /* 0x004fc800078008ff */
[C-C-:B------:R-:W-:Y:S02]  /*3160*/  @!P5 LEA.HI.X R11, R19.reuse, R11, R13.reuse, 0x1, P0 ;  /* 0x0000000b130bd211 */ /* 0x140fe400000f0c0d */
        /* <DEDUP_REMOVED lines=28> */
.L_x_64:
[----:B------:R-:W-:Y:S05]  /*3330*/  BSYNC B0 ;  /* 0x0000000000007941 */ /* 0x000fea0003800000 */
.L_x_63:
        /* <DEDUP_REMOVED lines=49> */
.L_x_66:
[----:B------:R-:W-:Y:S05]  /*3650*/  BSYNC B0 ;  /* 0x0000000000007941 */ /* 0x000fea0003800000 */
.L_x_65:
[----:B------:R-:W-:Y:S01]  /*3660*/  LDSM.16.M88.4 R16, [R218] ;  /* 0x00000000da10783b */ /* 0x000fe20000000200 */
[----:B------:R-:W-:Y:S01]  /*3670*/  R2P PR, R12, 0x6 ;  /* 0x000000060c007804 */ /* 0x000fe20000000000 */
[----:B-1234-:R-:W-:Y:S01]  /*3680*/  IMAD.MOV.U32 R2, RZ, RZ, 0x10 ;  /* 0x00000010ff027424 */ /* 0x01efe200078e00ff */
[----:B------:R-:W-:Y:S01]  /*3690*/  LOP3.LUT P0, RZ, R0, 0x2, RZ, 0xc0, !PT ;  /* 0x0000000200ff7812 */ /* 0x000fe2000780c0ff */
[----:B------:R-:W1:Y:S01]  /*36a0*/  LDSM.16.M88.4 R36, [R217+0x8000] ;  /* 0x00800000d924783b */ /* 0x000e620000000200 */
[C---:B------:R-:W-:Y:S01]  /*36b0*/  VIADD R3, R217.reuse, 0x8000 ;  /* 0x00008000d9037836 */ /* 0x040fe20000000000 */
[----:B------:R-:W-:Y:S01]  /*36c0*/  LOP3.LUT R86, R86, 0xffffffe0, RZ, 0xc0, !PT ;  /* 0xffffffe056567812 */ /* 0x000fe200078ec0ff */
[----:B------:R-:W-:Y:S01]  /*36d0*/  VIADD R215, R217, 0x8020 ;  /* 0x00008020d9d77836 */ /* 0x000fe20000000000 */
[----:B------:R-:W2:Y:S01]  /*36e0*/  LDSM.16.M88.4 R28, [R217+0x8800] ;  /* 0x00880000d91c783b */ /* 0x000ea20000000200 */
[----:B------:R-:W-:Y:S01]  /*36f0*/  SEL R2, R2, 0xfffffff0, !P0 ;  /* 0xfffffff002027807 */ /* 0x000fe20004000000 */
[----:B------:R-:W-:Y:S01]  /*3700*/  IMAD.U32 R165, RZ, RZ, UR28 ;  /* 0x0000001cffa57e24 */ /* 0x000fe2000f8e00ff */
[----:B------:R-:W-:Y:S01]  /*3710*/  LOP3.LUT P0, RZ, R0, 0x4, RZ, 0xc0, !PT ;  /* 0x0000000400ff7812 */ /* 0x000fe2000780c0ff */
[----:B------:R-:W3:Y:S01]  /*3720*/  LDSM.16.M88.4 R20, [R217+0x9000] ;  /* 0x00900000d914783b */ /* 0x000ee20000000200 */
[----:B------:R-:W-:Y:S01]  /*3730*/  IMAD.MOV.U32 R0, RZ, RZ, 0x20 ;  /* 0x00000020ff007424 */ /* 0x000fe200078e00ff */
[----:B------:R-:W-:Y:S01]  /*3740*/  UISETP.GE.AND UP0, UPT, UR19, 0x2, UPT ;  /* 0x000000021300788c */ /* 0x000fe2000bf06270 */
[----:B------:R-:W-:Y:S01]  /*3750*/  IMAD R216, R2, 0x2, R218 ;  /* 0x0000000202d87824 */ /* 0x000fe200078e02da */
[----:B------:R-:W4:Y:S01]  /*3760*/  LDSM.16.M88.4 R44, [R217+0x9800] ;  /* 0x00980000d92c783b */ /* 0x000f220000000200 */
[----:B------:R-:W-:Y:S01]  /*3770*/  @P1 VIADD R215, R3, 0xffffffe0 ;  /* 0xffffffe003d71836 */ /* 0x000fe20000000000 */
[----:B------:R-:W-:Y:S01]  /*3780*/  SEL R0, R0, 0xffffffe0, !P0 ;  /* 0xffffffe000007807 */ /* 0x000fe20004000000 */
[----:B------:R-:W-:Y:S01]  /*3790*/  IMAD.MOV.U32 R3, RZ, RZ, 0x40 ;  /* 0x00000040ff037424 */ /* 0x000fe200078e00ff */
[----:B------:R-:W-:Y:S01]  /*37a0*/  LDSM.16.M88.4 R8, [R216] ;  /* 0x00000000d808783b */ /* 0x000fe20000000200 */
[----:B------:R-:W-:-:S02]  /*37b0*/  IMAD.IADD R86, R84, 0x1, -R86 ;  /* 0x0000000154567824 */ /* 0x000fc400078e0a56 */
[C---:B------:R-:W-:Y:S01]  /*37c0*/  IMAD R214, R0.reuse, 0x2, R218 ;  /* 0x0000000200d67824 */ /* 0x040fe200078e02da */
[----:B------:R-:W5:Y:S01]  /*37d0*/  LDSM.16.M88.4 R48, [R215] ;  /* 0x00000000d730783b */ /* 0x000f620000000200 */
[----:B------:R-:W-:Y:S01]  /*37e0*/  SEL R3, R3, 0xffffffc0, !P2 ;  /* 0xffffffc003037807 */ /* 0x000fe20005000000 */
[----:B------:R-:W-:Y:S02]  /*37f0*/  IMAD R213, R0, 0x2, R216 ;  /* 0x0000000200d57824 */ /* 0x000fe400078e02d8 */
[----:B------:R-:W5:Y:S01]  /*3800*/  LDSM.16.M88.4 R60, [R215+0x800] ;  /* 0x00080000d73c783b */ /* 0x000f620000000200 */
[----:B------:R-:W-:Y:S02]  /*3810*/  VIADD R207, R215, 0x800 ;  /* 0x00000800d7cf7836 */ /* 0x000fe40000000000 */
[----:B------:R-:W-:Y:S01]  /*3820*/  IMAD.IADD R211, R217, 0x1, R3 ;  /* 0x00000001d9d37824 */ /* 0x000fe200078e0203 */
[----:B------:R-:W5:Y:S01]  /*3830*/  LDSM.16.M88.4 R56, [R215+0x1000] ;  /* 0x00100000d738783b */ /* 0x000f620000000200 */
[----:B------:R-:W-:Y:S01]  /*3840*/  IMAD.IADD R204, R3, 0x1, R215 ;  /* 0x0000000103cc7824 */ /* 0x000fe200078e02d7 */
[----:B------:R-:W-:Y:S01]  /*3850*/  SHF.R.S32.HI R3, RZ, 0x1f, R86 ;  /* 0x0000001fff037819 */ /* 0x000fe20000011456 */
[C---:B------:R-:W-:Y:S01]  /*3860*/  VIADD R206, R215.reuse, 0x1000 ;  /* 0x00001000d7ce7836 */ /* 0x040fe20000000000 */
[----:B------:R-:W5:Y:S01]  /*3870*/  LDSM.16.M88.4 R12, [R215+0x1800] ;  /* 0x00180000d70c783b */ /* 0x000f620000000200 */
[----:B------:R-:W-:Y:S01]  /*3880*/  VIADD R205, R215, 0x1800 ;  /* 0x00001800d7cd7836 */ /* 0x000fe20000000000 */
[----:B------:R-:W-:Y:S01]  /*3890*/  LEA.HI R86, R3, R86, RZ, 0x2 ;  /* 0x0000005603567211 */ /* 0x000fe200078f10ff */
[----:B------:R-:W-:Y:S01]  /*38a0*/  VIADD R203, R215, 0x2000 ;  /* 0x00002000d7cb7836 */ /* 0x000fe20000000000 */
[----:B------:R-:W-:Y:S01]  /*38b0*/  LDSM.16.M88.4 R64, [R214] ;  /* 0x00000000d640783b */ /* 0x000fe20000000200 */
[----:B------:R-:W-:Y:S01]  /*38c0*/  LEA R3, R85, UR25, 0x4 ;  /* 0x0000001955037c11 */ /* 0x000fe2000f8e20ff */
[C---:B------:R-:W-:Y:S01]  /*38d0*/  VIADD R202, R215.reuse, 0x2800 ;  /* 0x00002800d7ca7836 */ /* 0x040fe20000000000 */
[----:B------:R-:W-:Y:S01]  /*38e0*/  SHF.R.S32.HI R86, RZ, 0x2, R86 ;  /* 0x00000002ff567819 */ /* 0x000fe20000011456 */
[C---:B-1----:R-:W-:Y:S01]  /*38f0*/  HMMA.16816.F32 R40, R16.reuse, R36, RZ ;  /* 0x000000241028723c */ /* 0x042fe200000018ff */
[----:B------:R-:W1:Y:S01]  /*3900*/  LDSM.16.M88.4 R52, [R211+0x8000] ;  /* 0x00800000d334783b */ /* 0x000e620000000200 */
[----:B------:R-:W-:Y:S01]  /*3910*/  VIADD R201, R215, 0x3000 ;  /* 0x00003000d7c97836 */ /* 0x000fe20000000000 */
[----:B------:R-:W-:Y:S01]  /*3920*/  IADD3 R3, R3, 0x1, R86 ;  /* 0x0000000103037810 */ /* 0x000fe20007ffe056 */
[C---:B------:R-:W-:Y:S01]  /*3930*/  VIADD R200, R215.reuse, 0x3800 ;  /* 0x00003800d7c87836 */ /* 0x040fe20000000000 */
[----:B------:R-:W-:Y:S01]  /*3940*/  LDSM.16.M88.4 R72, [R218+0x2000] ;  /* 0x00200000da48783b */ /* 0x000fe20000000200 */
[----:B--2---:R-:W-:Y:S01]  /*3950*/  HMMA.16816.F32 R32, R16, R28, RZ ;  /* 0x0000001c1020723c */ /* 0x004fe200000018ff */
[----:B------:R-:W-:-:S02]  /*3960*/  VIADD R199, R215, 0x4000 ;  /* 0x00004000d7c77836 */ /* 0x000fc40000000000 */
[----:B------:R-:W-:Y:S01]  /*3970*/  LDSM.16.M88.4 R76, [R217+0xb800] ;  /* 0x00b80000d94c783b */ /* 0x000fe20000000200 */
[C---:B------:R-:W-:Y:S02]  /*3980*/  VIADD R198, R215.reuse, 0x4800 ;  /* 0x00004800d7c67836 */ /* 0x040fe40000000000 */
[C---:B------:R-:W-:Y:S01]  /*3990*/  HMMA.16816.F32 R36, R16.reuse, R38, RZ ;  /* 0x000000261024723c */ /* 0x040fe200000018ff */
[----:B------:R-:W-:Y:S01]  /*39a0*/  LDSM.16.M88.4 R80, [R211+0xd000] ;  /* 0x00d00000d350783b */ /* 0x000fe20000000200 */
[C---:B------:R-:W-:Y:S02]  /*39b0*/  VIADD R197, R215.reuse, 0x5000 ;  /* 0x00005000d7c57836 */ /* 0x040fe40000000000 */
[C---:B------:R-:W-:Y:S01]  /*39c0*/  VIADD R196, R215.reuse, 0x5800 ;  /* 0x00005800d7c47836 */ /* 0x040fe20000000000 */
[----:B------:R-:W0:Y:S01]  /*39d0*/  LDGDEPBAR ;  /* 0x00000000000079af */ /* 0x000e220000000000 */
[----:B------:R-:W-:Y:S01]  /*39e0*/  HMMA.16816.F32 R28, R16, R30, RZ ;  /* 0x0000001e101c723c */ /* 0x000fe200000018ff */
[----:B------:R-:W-:-:S02]  /*39f0*/  VIADD R195, R215, 0x6000 ;  /* 0x00006000d7c37836 */ /* 0x000fc40000000000 */
[C---:B------:R-:W-:Y:S02]  /*3a00*/  VIADD R194, R215.reuse, 0x6800 ;  /* 0x00006800d7c27836 */ /* 0x040fe40000000000 */
[C---:B------:R-:W-:Y:S01]  /*3a10*/  VIADD R193, R215.reuse, 0x7000 ;  /* 0x00007000d7c17836 */ /* 0x040fe20000000000 */
[----:B---3--:R-:W-:Y:S01]  /*3a20*/  HMMA.16816.F32 R24, R16, R20, RZ ;  /* 0x000000141018723c */ /* 0x008fe200000018ff */
[----:B------:R-:W-:-:S05]  /*3a30*/  VIADD R192, R215, 0x7800 ;  /* 0x00007800d7c07836 */ /* 0x000fca0000000000 */
[C---:B------:R-:W-:Y:S06]  /*3a40*/  HMMA.16816.F32 R20, R16.reuse, R22, RZ ;  /* 0x000000161014723c */ /* 0x040fec00000018ff */
[C---:B----4-:R-:W-:Y:S06]  /*3a50*/  HMMA.16816.F32 R68, R16.reuse, R44, RZ ;  /* 0x0000002c1044723c */ /* 0x050fec00000018ff */
[----:B------:R-:W-:Y:S01]  /*3a60*/  HMMA.16816.F32 R16, R16, R46, RZ ;  /* 0x0000002e1010723c */ /* 0x000fe200000018ff */
[----:B------:R-:W2:Y:S05]  /*3a70*/  LDSM.16.M88.4 R44, [R211+0x8800] ;  /* 0x00880000d32c783b */ /* 0x000eaa0000000200 */
[C---:B-----5:R-:W-:Y:S06]  /*3a80*/  HMMA.16816.F32 R40, R8.reuse, R48, R40 ;  /* 0x000000300828723c */ /* 0x060fec0000001828 */
[C---:B------:R-:W-:Y:S01]  /*3a90*/  HMMA.16816.F32 R36, R8.reuse, R50, R36 ;  /* 0x000000320824723c */ /* 0x040fe20000001824 */
[----:B------:R-:W3:Y:S05]  /*3aa0*/  LDSM.16.M88.4 R48, [R211+0x9000] ;  /* 0x00900000d330783b */ /* 0x000eea0000000200 */
[C---:B------:R-:W-:Y:S06]  /*3ab0*/  HMMA.16816.F32 R32, R8.reuse, R60, R32 ;  /* 0x0000003c0820723c */ /* 0x040fec0000001820 */
[C---:B------:R-:W-:Y:S01]  /*3ac0*/  HMMA.16816.F32 R28, R8.reuse, R62, R28 ;  /* 0x0000003e081c723c */ /* 0x040fe2000000181c */
[----:B------:R-:W4:Y:S05]  /*3ad0*/  LDSM.16.M88.4 R60, [R211+0x9800] ;  /* 0x00980000d33c783b */ /* 0x000f2a0000000200 */
[C---:B------:R-:W-:Y:S06]  /*3ae0*/  HMMA.16816.F32 R24, R8.reuse, R56, R24 ;  /* 0x000000380818723c */ /* 0x040fec0000001818 */
[C---:B------:R-:W-:Y:S01]  /*3af0*/  HMMA.16816.F32 R20, R8.reuse, R58, R20 ;  /* 0x0000003a0814723c */ /* 0x040fe20000001814 */
[----:B------:R-:W-:Y:S05]  /*3b00*/  LDSM.16.M88.4 R56, [R204+0x800] ;  /* 0x00080000cc38783b */ /* 0x000fea0000000200 */
[C---:B------:R-:W-:Y:S06]  /*3b10*/  HMMA.16816.F32 R68, R8.reuse, R12, R68 ;  /* 0x0000000c0844723c */ /* 0x040fec0000001844 */
[----:B------:R-:W-:Y:S01]  /*3b20*/  HMMA.16816.F32 R16, R8, R14, R16 ;  /* 0x0000000e0810723c */ /* 0x000fe20000001810 */
[----:B------:R-:W-:Y:S04]  /*3b30*/  LDSM.16.M88.4 R12, [R213] ;  /* 0x00000000d50c783b */ /* 0x000fe80000000200 */
[----:B------:R-:W5:Y:S01]  /*3b40*/  LDSM.16.M88.4 R8, [R204] ;  /* 0x00000000cc08783b */ /* 0x000f620000000200 */
        /* <DEDUP_REMOVED lines=8> */
[----:B------:R-:W3:Y:S05]  /*3bd0*/  LDSM.16.M88.4 R48, [R217+0xa000] ;  /* 0x00a00000d930783b */ /* 0x000eea0000000200 */
[C---:B----4-:R-:W-:Y:S06]  /*3be0*/  HMMA.16816.F32 R68, R64.reuse, R60, R68 ;  /* 0x0000003c4044723c */ /* 0x050fec0000001844 */
[----:B------:R-:W-:Y:S01]  /*3bf0*/  HMMA.16816.F32 R64, R64, R62, R16 ;  /* 0x0000003e4040723c */ /* 0x000fe20000001810 */
[----:B------:R-:W4:Y:S04]  /*3c00*/  LDSM.16.M88.4 R16, [R217+0xa800] ;  /* 0x00a80000d910783b */ /* 0x000f280000000200 */
[----:B------:R-:W-:Y:S01]  /*3c10*/  LDSM.16.M88.4 R60, [R215+0x3800] ;  /* 0x00380000d73c783b */ /* 0x000fe20000000200 */
[C---:B-----5:R-:W-:Y:S06]  /*3c20*/  HMMA.16816.F32 R40, R12.reuse, R8, R40 ;  /* 0x000000080c28723c */ /* 0x060fec0000001828 */
[C---:B------:R-:W-:Y:S01]  /*3c30*/  HMMA.16816.F32 R36, R12.reuse, R10, R36 ;  /* 0x0000000a0c24723c */ /* 0x040fe20000001824 */
[----:B------:R-:W5:Y:S05]  /*3c40*/  LDSM.16.M88.4 R8, [R217+0xb000] ;  /* 0x00b00000d908783b */ /* 0x000f6a0000000200 */
[C---:B------:R-:W-:Y:S06]  /*3c50*/  HMMA.16816.F32 R32, R12.reuse, R56, R32 ;  /* 0x000000380c20723c */ /* 0x040fec0000001820 */
[C---:B------:R-:W-:Y:S01]  /*3c60*/  HMMA.16816.F32 R28, R12.reuse, R58, R28 ;  /* 0x0000003a0c1c723c */ /* 0x040fe2000000181c */
[----:B------:R-:W-:Y:S05]  /*3c70*/  LDSM.16.M88.4 R56, [R215+0x2800] ;  /* 0x00280000d738783b */ /* 0x000fea0000000200 */
[C---:B-1----:R-:W-:Y:S06]  /*3c80*/  HMMA.16816.F32 R24, R12.reuse, R52, R24 ;  /* 0x000000340c18723c */ /* 0x042fec0000001818 */
[C---:B------:R-:W-:Y:S01]  /*3c90*/  HMMA.16816.F32 R20, R12.reuse, R54, R20 ;  /* 0x000000360c14723c */ /* 0x040fe20000001814 */
[----:B------:R-:W-:Y:S05]  /*3ca0*/  LDSM.16.M88.4 R52, [R215+0x3000] ;  /* 0x00300000d734783b */ /* 0x000fea0000000200 */
[C---:B--2---:R-:W-:Y:S06]  /*3cb0*/  HMMA.16816.F32 R68, R12.reuse, R44, R68 ;  /* 0x0000002c0c44723c */ /* 0x044fec0000001844 */
[----:B------:R-:W-:Y:S01]  /*3cc0*/  HMMA.16816.F32 R64, R12, R46, R64 ;  /* 0x0000002e0c40723c */ /* 0x000fe20000001840 */
[----:B------:R-:W-:Y:S04]  /*3cd0*/  LDSM.16.M88.4 R44, [R216+0x2000] ;  /* 0x00200000d82c783b */ /* 0x000fe80000000200 */
[----:B------:R-:W1:Y:S01]  /*3ce0*/  LDSM.16.M88.4 R12, [R215+0x2000] ;  /* 0x00200000d70c783b */ /* 0x000e620000000200 */
[C---:B---3--:R-:W-:Y:S06]  /*3cf0*/  HMMA.16816.F32 R40, R72.reuse, R48, R40 ;  /* 0x000000304828723c */ /* 0x048fec0000001828 */
[C---:B------:R-:W-:Y:S01]  /*3d00*/  HMMA.16816.F32 R36, R72.reuse, R50, R36 ;  /* 0x000000324824723c */ /* 0x040fe20000001824 */
[----:B------:R-:W-:Y:S05]  /*3d10*/  LDSM.16.M88.4 R48, [R211+0xa800] ;  /* 0x00a80000d330783b */ /* 0x000fea0000000200 */
[C---:B----4-:R-:W-:Y:S06]  /*3d20*/  HMMA.16816.F32 R32, R72.reuse, R16, R32 ;  /* 0x000000104820723c */ /* 0x050fec0000001820 */
[C---:B------:R-:W-:Y:S01]  /*3d30*/  HMMA.16816.F32 R28, R72.reuse, R18, R28 ;  /* 0x00000012481c723c */ /* 0x040fe2000000181c */
[----:B------:R-:W-:Y:S05]  /*3d40*/  LDSM.16.M88.4 R16, [R211+0xa000] ;  /* 0x00a00000d310783b */ /* 0x000fea0000000200 */
[C---:B-----5:R-:W-:Y:S06]  /*3d50*/  HMMA.16816.F32 R24, R72.reuse, R8, R24 ;  /* 0x000000084818723c */ /* 0x060fec0000001818 */
[C---:B------:R-:W-:Y:S01]  /*3d60*/  HMMA.16816.F32 R20, R72.reuse, R10, R20 ;  /* 0x0000000a4814723c */ /* 0x040fe20000001814 */
[----:B------:R-:W2:Y:S05]  /*3d70*/  LDSM.16.M88.4 R8, [R214+0x2000] ;  /* 0x00200000d608783b */ /* 0x000eaa0000000200 */
[C---:B------:R-:W-:Y:S06]  /*3d80*/  HMMA.16816.F32 R68, R72.reuse, R76, R68 ;  /* 0x0000004c4844723c */ /* 0x040fec0000001844 */
[----:B------:R-:W-:Y:S01]  /*3d90*/  HMMA.16816.F32 R64, R72, R78, R64 ;  /* 0x0000004e4840723c */ /* 0x000fe20000001840 */
[----:B------:R-:W-:Y:S04]  /*3da0*/  LDSM.16.M88.4 R76, [R211+0xb800] ;  /* 0x00b80000d34c783b */ /* 0x000fe80000000200 */
[----:B------:R-:W-:Y:S01]  /*3db0*/  LDSM.16.M88.4 R72, [R218+0x4000] ;  /* 0x00400000da48783b */ /* 0x000fe20000000200 */
[C---:B-1----:R-:W-:Y:S06]  /*3dc0*/  HMMA.16816.F32 R40, R44.reuse, R12, R40 ;  /* 0x0000000c2c28723c */ /* 0x042fec0000001828 */
[C---:B------:R-:W-:Y:S01]  /*3dd0*/  HMMA.16816.F32 R36, R44.reuse, R14, R36 ;  /* 0x0000000e2c24723c */ /* 0x040fe20000001824 */
[----:B------:R-:W1:Y:S05]  /*3de0*/  LDSM.16.M88.4 R12, [R211+0xb000] ;  /* 0x00b00000d30c783b */ /* 0x000e6a0000000200 */
[C---:B------:R-:W-:Y:S06]  /*3df0*/  HMMA.16816.F32 R32, R44.reuse, R56, R32 ;  /* 0x000000382c20723c */ /* 0x040fec0000001820 */
[C---:B------:R-:W-:Y:S01]  /*3e00*/  HMMA.16816.F32 R28, R44.reuse, R58, R28 ;  /* 0x0000003a2c1c723c */ /* 0x040fe2000000181c */
[----:B------:R-:W-:Y:S05]  /*3e10*/  LDSM.16.M88.4 R56, [R204+0x2000] ;  /* 0x00200000cc38783b */ /* 0x000fea0000000200 */
[C---:B------:R-:W-:Y:S06]  /*3e20*/  HMMA.16816.F32 R24, R44.reuse, R52, R24 ;  /* 0x000000342c18723c */ /* 0x040fec0000001818 */
[C---:B------:R-:W-:Y:S01]  /*3e30*/  HMMA.16816.F32 R20, R44.reuse, R54, R20 ;  /* 0x000000362c14723c */ /* 0x040fe20000001814 */
[----:B------:R-:W3:Y:S05]  /*3e40*/  LDSM.16.M88.4 R52, [R213+0x2000] ;  /* 0x00200000d534783b */ /* 0x000eea0000000200 */
[C---:B------:R-:W-:Y:S06]  /*3e50*/  HMMA.16816.F32 R68, R44.reuse, R60, R68 ;  /* 0x0000003c2c44723c */ /* 0x040fec0000001844 */
[----:B------:R-:W-:Y:S01]  /*3e60*/  HMMA.16816.F32 R64, R44, R62, R64 ;  /* 0x0000003e2c40723c */ /* 0x000fe20000001840 */
[----:B------:R-:W4:Y:S04]  /*3e70*/  LDSM.16.M88.4 R44, [R204+0x2800] ;  /* 0x00280000cc2c783b */ /* 0x000f280000000200 */
[----:B------:R-:W-:Y:S01]  /*3e80*/  LDSM.16.M88.4 R60, [R204+0x3800] ;  /* 0x00380000cc3c783b */ /* 0x000fe20000000200 */
[C---:B--2---:R-:W-:Y:S06]  /*3e90*/  HMMA.16816.F32 R40, R8.reuse, R16, R40 ;  /* 0x000000100828723c */ /* 0x044fec0000001828 */
[C---:B------:R-:W-:Y:S01]  /*3ea0*/  HMMA.16816.F32 R36, R8.reuse, R18, R36 ;  /* 0x000000120824723c */ /* 0x040fe20000001824 */
[----:B------:R-:W2:Y:S05]  /*3eb0*/  LDSM.16.M88.4 R16, [R204+0x3000] ;  /* 0x00300000cc10783b */ /* 0x000eaa0000000200 */
[C---:B------:R-:W-:Y:S06]  /*3ec0*/  HMMA.16816.F32 R32, R8.reuse, R48, R32 ;  /* 0x000000300820723c */ /* 0x040fec0000001820 */
[C---:B------:R-:W-:Y:S01]  /*3ed0*/  HMMA.16816.F32 R28, R8.reuse, R50, R28 ;  /* 0x00000032081c723c */ /* 0x040fe2000000181c */
[----:B------:R-:W5:Y:S05]  /*3ee0*/  LDSM.16.M88.4 R48, [R217+0xc000] ;  /* 0x00c00000d930783b */ /* 0x000f6a0000000200 */
[C---:B-1----:R-:W-:Y:S06]  /*3ef0*/  HMMA.16816.F32 R24, R8.reuse, R12, R24 ;  /* 0x0000000c0818723c */ /* 0x042fec0000001818 */
[----:B------:R-:W-:Y:S01]  /*3f00*/  HMMA.16816.F32 R20, R8, R14, R20 ;  /* 0x0000000e0814723c */ /* 0x000fe20000001814 */
[----:B------:R-:W1:Y:S05]  /*3f10*/  LDSM.16.M88.4 R12, [R217+0xc800] ;  /* 0x00c80000d90c783b */ /* 0x000e6a0000000200 */
[----:B---3--:R-:W-:Y:S06]  /*3f20*/  HMMA.16816.F32 R40, R52, R56, R40 ;  /* 0x000000383428723c */ /* 0x008fec0000001828 */
[C---:B------:R-:W-:Y:S06]  /*3f30*/  HMMA.16816.F32 R68, R8.reuse, R76, R68 ;  /* 0x0000004c0844723c */ /* 0x040fec0000001844 */
[----:B------:R-:W-:Y:S01]  /*3f40*/  HMMA.16816.F32 R64, R8, R78, R64 ;  /* 0x0000004e0840723c */ /* 0x000fe20000001840 */
[----:B------:R-:W3:Y:S04]  /*3f50*/  LDSM.16.M88.4 R8, [R217+0xd000] ;  /* 0x00d00000d908783b */ /* 0x000ee80000000200 */
[----:B------:R-:W-:Y:S01]  /*3f60*/  LDSM.16.M88.4 R76, [R217+0xd800] ;  /* 0x00d80000d94c783b */ /* 0x000fe20000000200 */
[C---:B------:R-:W-:Y:S03]  /*3f70*/  HMMA.16816.F32 R36, R52.reuse, R58, R36 ;  /* 0x0000003a3424723c */ /* 0x040fe60000001824 */
[----:B------:R-:W-:Y:S03]  /*3f80*/  LDSM.16.M88.4 R56, [R215+0x4000] ;  /* 0x00400000d738783b */ /* 0x000fe60000000200 */
[C---:B----4-:R-:W-:Y:S06]  /*3f90*/  HMMA.16816.F32 R32, R52.reuse, R44, R32 ;  /* 0x0000002c3420723c */ /* 0x050fec0000001820 */
[C---:B------:R-:W-:Y:S01]  /*3fa0*/  HMMA.16816.F32 R28, R52.reuse, R46, R28 ;  /* 0x0000002e341c723c */ /* 0x040fe2000000181c */
[----:B------:R-:W4:Y:S05]  /*3fb0*/  LDSM.16.M88.4 R44, [R216+0x4000] ;  /* 0x00400000d82c783b */ /* 0x000f2a0000000200 */
[C---:B--2---:R-:W-:Y:S06]  /*3fc0*/  HMMA.16816.F32 R24, R52.reuse, R16, R24 ;  /* 0x000000103418723c */ /* 0x044fec0000001818 */
[----:B------:R-:W-:Y:S01]  /*3fd0*/  HMMA.16816.F32 R20, R52, R18, R20 ;  /* 0x000000123414723c */ /* 0x000fe20000001814 */
[----:B------:R-:W2:Y:S05]  /*3fe0*/  LDSM.16.M88.4 R16, [R215+0x4800] ;  /* 0x00480000d710783b */ /* 0x000eaa0000000200 */
[----:B-----5:R-:W-:Y:S06]  /*3ff0*/  HMMA.16816.F32 R40, R72, R48, R40 ;  /* 0x000000304828723c */ /* 0x020fec0000001828 */
[C---:B------:R-:W-:Y:S06]  /*4000*/  HMMA.16816.F32 R68, R52.reuse, R60, R68 ;  /* 0x0000003c3444723c */ /* 0x040fec0000001844 */
[----:B------:R-:W-:Y:S01]  /*4010*/  HMMA.16816.F32 R64, R52, R62, R64 ;  /* 0x0000003e3440723c */ /* 0x000fe20000001840 */
[----:B------:R-:W5:Y:S04]  /*4020*/  LDSM.16.M88.4 R52, [R215+0x5000] ;  /* 0x00500000d734783b */ /* 0x000f680000000200 */
[----:B------:R-:W-:Y:S01]  /*4030*/  LDSM.16.M88.4 R60, [R214+0x4000] ;  /* 0x00400000d63c783b */ /* 0x000fe20000000200 */
[C---:B------:R-:W-:Y:S03]  /*4040*/  HMMA.16816.F32 R36, R72.reuse, R50, R36 ;  /* 0x000000324824723c */ /* 0x040fe60000001824 */
[----:B------:R-:W-:Y:S03]  /*4050*/  LDSM.16.M88.4 R48, [R215+0x5800] ;  /* 0x00580000d730783b */ /* 0x000fe60000000200 */
[C---:B-1----:R-:W-:Y:S06]  /*4060*/  HMMA.16816.F32 R32, R72.reuse, R12, R32 ;  /* 0x0000000c4820723c */ /* 0x042fec0000001820 */
[C---:B------:R-:W-:Y:S01]  /*4070*/  HMMA.16816.F32 R28, R72.reuse, R14, R28 ;  /* 0x0000000e481c723c */ /* 0x040fe2000000181c */
[----:B------:R-:W1:Y:S05]  /*4080*/  LDSM.16.M88.4 R12, [R211+0xc000] ;  /* 0x00c00000d30c783b */ /* 0x000e6a0000000200 */
[C---:B---3--:R-:W-:Y:S06]  /*4090*/  HMMA.16816.F32 R24, R72.reuse, R8, R24 ;  /* 0x000000084818723c */ /* 0x048fec0000001818 */
[----:B------:R-:W-:Y:S01]  /*40a0*/  HMMA.16816.F32 R20, R72, R10, R20 ;  /* 0x0000000a4814723c */ /* 0x000fe20000001814 */
[----:B------:R-:W3:Y:S05]  /*40b0*/  LDSM.16.M88.4 R8, [R211+0xc800] ;  /* 0x00c80000d308783b */ /* 0x000eea0000000200 */
[----:B----4-:R-:W-:Y:S06]  /*40c0*/  HMMA.16816.F32 R40, R44, R56, R40 ;  /* 0x000000382c28723c */ /* 0x010fec0000001828 */
[C---:B------:R-:W-:Y:S06]  /*40d0*/  HMMA.16816.F32 R68, R72.reuse, R76, R68 ;  /* 0x0000004c4844723c */ /* 0x040fec0000001844 */
[----:B------:R-:W-:Y:S01]  /*40e0*/  HMMA.16816.F32 R64, R72, R78, R64 ;  /* 0x0000004e4840723c */ /* 0x000fe20000001840 */
[----:B------:R-:W-:Y:S04]  /*40f0*/  LDSM.16.M88.4 R72, [R211+0xd800] ;  /* 0x00d80000d348783b */ /* 0x000fe80000000200 */
[----:B------:R-:W-:Y:S01]  /*4100*/  LDSM.16.M88.4 R76, [R218+0x6000] ;  /* 0x00600000da4c783b */ /* 0x000fe20000000200 */
[C---:B------:R-:W-:Y:S03]  /*4110*/  HMMA.16816.F32 R36, R44.reuse, R58, R36 ;  /* 0x0000003a2c24723c */ /* 0x040fe60000001824 */
[----:B------:R-:W-:Y:S03]  /*4120*/  LDSM.16.M88.4 R56, [R204+0x4000] ;  /* 0x00400000cc38783b */ /* 0x000fe60000000200 */
[C---:B--2---:R-:W-:Y:S06]  /*4130*/  HMMA.16816.F32 R32, R44.reuse, R16, R32 ;  /* 0x000000102c20723c */ /* 0x044fec0000001820 */
[C---:B------:R-:W-:Y:S01]  /*4140*/  HMMA.16816.F32 R28, R44.reuse, R18, R28 ;  /* 0x000000122c1c723c */ /* 0x040fe2000000181c */
[----:B------:R-:W2:Y:S05]  /*4150*/  LDSM.16.M88.4 R16, [R213+0x4000] ;  /* 0x00400000d510783b */ /* 0x000eaa0000000200 */
[C---:B-----5:R-:W-:Y:S06]  /*4160*/  HMMA.16816.F32 R24, R44.reuse, R52, R24 ;  /* 0x000000342c18723c */ /* 0x060fec0000001818 */
[----:B------:R-:W-:Y:S01]  /*4170*/  HMMA.16816.F32 R20, R44, R54, R20 ;  /* 0x000000362c14723c */ /* 0x000fe20000001814 */
[----:B------:R-:W4:Y:S05]  /*4180*/  LDSM.16.M88.4 R52, [R204+0x4800] ;  /* 0x00480000cc34783b */ /* 0x000f2a0000000200 */
[----:B-1----:R-:W-:Y:S06]  /*4190*/  HMMA.16816.F32 R40, R60, R12, R40 ;  /* 0x0000000c3c28723c */ /* 0x002fec0000001828 */
[C---:B------:R-:W-:Y:S06]  /*41a0*/  HMMA.16816.F32 R68, R44.reuse, R48, R68 ;  /* 0x000000302c44723c */ /* 0x040fec0000001844 */
[----:B------:R-:W-:Y:S01]  /*41b0*/  HMMA.16816.F32 R64, R44, R50, R64 ;  /* 0x000000322c40723c */ /* 0x000fe20000001840 */
[----:B------:R-:W1:Y:S04]  /*41c0*/  LDSM.16.M88.4 R48, [R204+0x5000] ;  /* 0x00500000cc30783b */ /* 0x000e680000000200 */
[----:B------:R-:W-:Y:S01]  /*41d0*/  LDSM.16.M88.4 R44, [R204+0x5800] ;  /* 0x00580000cc2c783b */ /* 0x000fe20000000200 */
[C---:B------:R-:W-:Y:S03]  /*41e0*/  HMMA.16816.F32 R36, R60.reuse, R14, R36 ;  /* 0x0000000e3c24723c */ /* 0x040fe60000001824 */
[----:B------:R-:W5:Y:S03]  /*41f0*/  LDSM.16.M88.4 R12, [R217+0xe000] ;  /* 0x00e00000d90c783b */ /* 0x000f660000000200 */
[C---:B---3--:R-:W-:Y:S06]  /*4200*/  HMMA.16816.F32 R32, R60.reuse, R8, R32 ;  /* 0x000000083c20723c */ /* 0x048fec0000001820 */
[C---:B------:R-:W-:Y:S01]  /*4210*/  HMMA.16816.F32 R28, R60.reuse, R10, R28 ;  /* 0x0000000a3c1c723c */ /* 0x040fe2000000181c */
[----:B------:R-:W3:Y:S05]  /*4220*/  LDSM.16.M88.4 R8, [R217+0xe800] ;  /* 0x00e80000d908783b */ /* 0x000eea0000000200 */
[----:B------:R-:W-:Y:S06]  /*4230*/  HMMA.16816.F32 R24, R60, R80, R24 ;  /* 0x000000503c18723c */ /* 0x000fec0000001818 */
[----:B--2---:R-:W-:Y:S06]  /*4240*/  HMMA.16816.F32 R40, R16, R56, R40 ;  /* 0x000000381028723c */ /* 0x004fec0000001828 */
[----:B------:R-:W-:Y:S01]  /*4250*/  HMMA.16816.F32 R20, R60, R82, R20 ;  /* 0x000000523c14723c */ /* 0x000fe20000001814 */
[----:B------:R-:W2:Y:S05]  /*4260*/  LDSM.16.M88.4 R80, [R217+0xf000] ;  /* 0x00f00000d950783b */ /* 0x000eaa0000000200 */
[----:B------:R-:W-:Y:S01]  /*4270*/  HMMA.16816.F32 R36, R16, R58, R36 ;  /* 0x0000003a1024723c */ /* 0x000fe20000001824 */
[----:B------:R-:W-:Y:S05]  /*4280*/  LDSM.16.M88.4 R56, [R215+0x6000] ;  /* 0x00600000d738783b */ /* 0x000fea0000000200 */
[C---:B------:R-:W-:Y:S06]  /*4290*/  HMMA.16816.F32 R68, R60.reuse, R72, R68 ;  /* 0x000000483c44723c */ /* 0x040fec0000001844 */
[----:B------:R-:W-:Y:S01]  /*42a0*/  HMMA.16816.F32 R64, R60, R74, R64 ;  /* 0x0000004a3c40723c */ /* 0x000fe20000001840 */
[----:B------:R-:W2:Y:S04]  /*42b0*/  LDSM.16.M88.4 R60, [R216+0x6000] ;  /* 0x00600000d83c783b */ /* 0x000ea80000000200 */
[----:B------:R-:W2:Y:S01]  /*42c0*/  LDSM.16.M88.4 R72, [R217+0xf800] ;  /* 0x00f80000d948783b */ /* 0x000ea20000000200 */
[C---:B----4-:R-:W-:Y:S06]  /*42d0*/  HMMA.16816.F32 R32, R16.reuse, R52, R32 ;  /* 0x000000341020723c */ /* 0x050fec0000001820 */
[C---:B------:R-:W-:Y:S01]  /*42e0*/  HMMA.16816.F32 R28, R16.reuse, R54, R28 ;  /* 0x00000036101c723c */ /* 0x040fe2000000181c */
[----:B------:R-:W4:Y:S05]  /*42f0*/  LDSM.16.M88.4 R52, [R215+0x6800] ;  /* 0x00680000d734783b */ /* 0x000f2a0000000200 */
[----:B-1----:R-:W-:Y:S06]  /*4300*/  HMMA.16816.F32 R24, R16, R48, R24 ;  /* 0x000000301018723c */ /* 0x002fec0000001818 */
[----:B-----5:R-:W-:Y:S06]  /*4310*/  HMMA.16816.F32 R40, R76, R12, R40 ;  /* 0x0000000c4c28723c */ /* 0x020fec0000001828 */
[----:B------:R-:W-:Y:S01]  /*4320*/  HMMA.16816.F32 R20, R16, R50, R20 ;  /* 0x000000321014723c */ /* 0x000fe20000001814 */
[----:B------:R-:W1:Y:S05]  /*4330*/  LDSM.16.M88.4 R48, [R215+0x7000] ;  /* 0x00700000d730783b */ /* 0x000e6a0000000200 */
[----:B------:R-:W-:Y:S01]  /*4340*/  HMMA.16816.F32 R36, R76, R14, R36 ;  /* 0x0000000e4c24723c */ /* 0x000fe20000001824 */
[----:B------:R-:W-:Y:S05]  /*4350*/  LDSM.16.M88.4 R12, [R211+0xe800] ;  /* 0x00e80000d30c783b */ /* 0x000fea0000000200 */
[C---:B------:R-:W-:Y:S06]  /*4360*/  HMMA.16816.F32 R68, R16.reuse, R44, R68 ;  /* 0x0000002c1044723c */ /* 0x040fec0000001844 */
[----:B------:R-:W-:Y:S01]  /*4370*/  HMMA.16816.F32 R64, R16, R46, R64 ;  /* 0x0000002e1040723c */ /* 0x000fe20000001840 */
[----:B------:R-:W-:Y:S04]  /*4380*/  LDSM.16.M88.4 R16, [R211+0xe000] ;  /* 0x00e00000d310783b */ /* 0x000fe80000000200 */
[----:B------:R-:W-:Y:S01]  /*4390*/  LDSM.16.M88.4 R44, [R215+0x7800] ;  /* 0x00780000d72c783b */ /* 0x000fe20000000200 */
[C---:B---3--:R-:W-:Y:S06]  /*43a0*/  HMMA.16816.F32 R32, R76.reuse, R8, R32 ;  /* 0x000000084c20723c */ /* 0x048fec0000001820 */
[C---:B------:R-:W-:Y:S01]  /*43b0*/  HMMA.16816.F32 R28, R76.reuse, R10, R28 ;  /* 0x0000000a4c1c723c */ /* 0x040fe2000000181c */
[----:B------:R-:W3:Y:S05]  /*43c0*/  LDSM.16.M88.4 R8, [R214+0x6000] ;  /* 0x00600000d608783b */ /* 0x000eea0000000200 */
[----:B--2---:R-:W-:Y:S06]  /*43d0*/  HMMA.16816.F32 R24, R76, R80, R24 ;  /* 0x000000504c18723c */ /* 0x004fec0000001818 */
[C---:B------:R-:W-:Y:S06]  /*43e0*/  HMMA.16816.F32 R40, R60.reuse, R56, R40 ;  /* 0x000000383c28723c */ /* 0x040fec0000001828 */
[----:B------:R-:W-:Y:S01]  /*43f0*/  HMMA.16816.F32 R56, R60, R58, R36 ;  /* 0x0000003a3c38723c */ /* 0x000fe20000001824 */
[----:B------:R-:W2:Y:S05]  /*4400*/  LDSM.16.M88.4 R36, [R211+0xf000] ;  /* 0x00f00000d324783b */ /* 0x000eaa0000000200 */
[C---:B------:R-:W-:Y:S06]  /*4410*/  HMMA.16816.F32 R20, R76.reuse, R82, R20 ;  /* 0x000000524c14723c */ /* 0x040fec0000001814 */
[C---:B------:R-:W-:Y:S06]  /*4420*/  HMMA.16816.F32 R68, R76.reuse, R72, R68 ;  /* 0x000000484c44723c */ /* 0x040fec0000001844 */
[----:B------:R-:W-:Y:S01]  /*4430*/  HMMA.16816.F32 R64, R76, R74, R64 ;  /* 0x0000004a4c40723c */ /* 0x000fe20000001840 */
[----:B------:R-:W-:Y:S05]  /*4440*/  LDSM.16.M88.4 R72, [R204+0x6000] ;  /* 0x00600000cc48783b */ /* 0x000fea0000000200 */
[C---:B----4-:R-:W-:Y:S01]  /*4450*/  HMMA.16816.F32 R76, R60.reuse, R52, R32 ;  /* 0x000000343c4c723c */ /* 0x050fe20000001820 */
[----:B------:R-:W4:Y:S05]  /*4460*/  LDSM.16.M88.4 R32, [R213+0x6000] ;  /* 0x00600000d520783b */ /* 0x000f2a0000000200 */
[C---:B------:R-:W-:Y:S06]  /*4470*/  HMMA.16816.F32 R28, R60.reuse, R54, R28 ;  /* 0x000000363c1c723c */ /* 0x040fec000000181c */
[----:B-1----:R-:W-:Y:S06]  /*4480*/  HMMA.16816.F32 R24, R60, R48, R24 ;  /* 0x000000303c18723c */ /* 0x002fec0000001818 */
[----:B---3--:R-:W-:Y:S01]  /*4490*/  HMMA.16816.F32 R40, R8, R16, R40 ;  /* 0x000000100828723c */ /* 0x008fe20000001828 */
[----:B------:R-:W-:-:S05]  /*44a0*/  IMAD.SHL.U32 R48, R84, 0x2, RZ ;  /* 0x0000000254307824 */ /* 0x000fca00078e00ff */
[----:B------:R-:W-:Y:S01]  /*44b0*/  HMMA.16816.F32 R56, R8, R18, R56 ;  /* 0x000000120838723c */ /* 0x000fe20000001838 */
[----:B------:R-:W1:Y:S01]  /*44c0*/  LDSM.16.M88.4 R16, [R204+0x6800] ;  /* 0x00680000cc10783b */ /* 0x000e620000000200 */
[----:B------:R-:W-:-:S04]  /*44d0*/  LOP3.LUT R48, R48, 0x6, RZ, 0xc0, !PT ;  /* 0x0000000630307812 */ /* 0x000fc800078ec0ff */
[----:B------:R-:W-:Y:S06]  /*44e0*/  HMMA.16816.F32 R20, R60, R50, R20 ;  /* 0x000000323c14723c */ /* 0x000fec0000001814 */
[C---:B------:R-:W-:Y:S06]  /*44f0*/  HMMA.16816.F32 R76, R8.reuse, R12, R76 ;  /* 0x0000000c084c723c */ /* 0x040fec000000184c */
[C---:B------:R-:W-:Y:S01]  /*4500*/  HMMA.16816.F32 R28, R8.reuse, R14, R28 ;  /* 0x0000000e081c723c */ /* 0x040fe2000000181c */
[----:B------:R-:W3:Y:S05]  /*4510*/  LDSM.16.M88.4 R12, [R211+0xf800] ;  /* 0x00f80000d30c783b */ /* 0x000eea0000000200 */
[----:B--2---:R-:W-:Y:S06]  /*4520*/  HMMA.16816.F32 R24, R8, R36, R24 ;  /* 0x000000240818723c */ /* 0x004fec0000001818 */
[----:B------:R-:W-:Y:S01]  /*4530*/  HMMA.16816.F32 R68, R60, R44, R68 ;  /* 0x0000002c3c44723c */ /* 0x000fe20000001844 */
[----:B------:R-:W-:Y:S01]  /*4540*/  IMAD.U32 R36, RZ, RZ, UR17 ;  /* 0x00000011ff247e24 */ /* 0x000fe2000f8e00ff */
[----:B------:R-:W-:-:S03]  /*4550*/  IADD3 R37, R165, -UR16, R3 ;  /* 0x80000010a5257c10 */ /* 0x000fc6000fffe003 */
[----:B------:R-:W-:Y:S01]  /*4560*/  IMAD R3, R36, 0x40, R48 ;  /* 0x0000004024037824 */ /* 0x000fe200078e0230 */
[----:B------:R-:W-:Y:S01]  /*4570*/  HMMA.16816.F32 R64, R60, R46, R64 ;  /* 0x0000002e3c40723c */ /* 0x000fe20000001840 */
[----:B------:R-:W2:Y:S01]  /*4580*/  LDSM.16.M88.4 R44, [R204+0x7000] ;  /* 0x00700000cc2c783b */ /* 0x000ea20000000200 */
[----:B------:R-:W-:Y:S02]  /*4590*/  VIADD R36, R37, UR20 ;  /* 0x0000001425247c36 */ /* 0x000fe40008000000 */
[C---:B------:R-:W-:Y:S02]  /*45a0*/  VIADD R37, R3.reuse, 0x1 ;  /* 0x0000000103257836 */ /* 0x040fe40000000000 */
[C---:B----4-:R-:W-:Y:S01]  /*45b0*/  HMMA.16816.F32 R40, R32.reuse, R72, R40 ;  /* 0x000000482028723c */ /* 0x050fe20000001828 */
[C---:B------:R-:W-:Y:S02]  /*45c0*/  VIMNMX R166, R36.reuse, UR28, PT ;  /* 0x0000001c24a67c48 */ /* 0x040fe4000bfe0100 */
[----:B------:R-:W-:Y:S01]  /*45d0*/  VIADDMNMX R165, R36, 0x8, R165, PT ;  /* 0x0000000824a57846 */ /* 0x000fe200038001a5 */
[----:B------:R-:W-:Y:S01]  /*45e0*/  VIADD R36, R3, 0x8 ;  /* 0x0000000803247836 */ /* 0x000fe20000000000 */
[C---:B------:R-:W-:Y:S01]  /*45f0*/  ISETP.GE.AND P0, PT, R37.reuse, R166, PT ;  /* 0x000000a62500720c */ /* 0x040fe20003f06270 */
[----:B------:R-:W-:Y:S01]  /*4600*/  HMMA.16816.F32 R56, R32, R74, R56 ;  /* 0x0000004a2038723c */ /* 0x000fe20000001838 */
[----:B------:R-:W-:-:S02]  /*4610*/  ISETP.GE.AND P3, PT, R37, R165, PT ;  /* 0x000000a52500720c */ /* 0x000fc40003f66270 */
[C---:B------:R-:W-:Y:S02]  /*4620*/  ISETP.GE.AND P4, PT, R36.reuse, R166, PT ;  /* 0x000000a62400720c */ /* 0x040fe40003f86270 */
[----:B------:R-:W-:Y:S01]  /*4630*/  ISETP.GE.AND P6, PT, R36, R165, PT ;  /* 0x000000a52400720c */ /* 0x000fe20003fc6270 */
[----:B-1----:R-:W-:Y:S06]  /*4640*/  HMMA.16816.F32 R76, R32, R16, R76 ;  /* 0x00000010204c723c */ /* 0x002fec000000184c */
[----:B------:R-:W-:Y:S01]  /*4650*/  HMMA.16816.F32 R36, R8, R38, R20 ;  /* 0x000000260824723c */ /* 0x000fe20000001814 */
[----:B------:R-:W1:Y:S01]  /*4660*/  LDSM.16.M88.4 R20, [R204+0x7800] ;  /* 0x00780000cc14783b */ /* 0x000e620000000200 */
[----:B------:R-:W-:Y:S01]  /*4670*/  VIADD R17, R3, 0x9 ;  /* 0x0000000903117836 */ /* 0x000fe20000000000 */
[----:B------:R-:W-:-:S04]  /*4680*/  DEPBAR.LE SB0, 0x0 ;  /* 0x000080000000791a */ /* 0x000fc80000000000 */
[----:B------:R-:W-:Y:S01]  /*4690*/  HMMA.16816.F32 R28, R32, R18, R28 ;  /* 0x00000012201c723c */ /* 0x000fe2000000181c */
[----:B------:R-:W-:Y:S01]  /*46a0*/  VIADD R16, R3, 0x10 ;  /* 0x0000001003107836 */ /* 0x000fe20000000000 */
[----:B------:R-:W-:Y:S02]  /*46b0*/  FSEL R41, R41, -INF , !P0 ;  /* 0xff80000029297808 */ /* 0x000fe40004000000 */
[CC--:B------:R-:W-:Y:S02]  /*46c0*/  ISETP.GE.AND P2, PT, R17.reuse, R166.reuse, PT ;  /* 0x000000a61100720c */ /* 0x0c0fe40003f46270 */
[----:B---3--:R-:W-:Y:S01]  /*46d0*/  HMMA.16816.F32 R64, R8, R14, R64 ;  /* 0x0000000e0840723c */ /* 0x008fe20000001840 */
[-C--:B------:R-:W-:Y:S01]  /*46e0*/  ISETP.GE.AND P5, PT, R17, R165.reuse, PT ;  /* 0x000000a51100720c */ /* 0x080fe20003fa6270 */
[C---:B------:R-:W-:Y:S01]  /*46f0*/  VIADD R17, R3.reuse, 0x11 ;  /* 0x0000001103117836 */ /* 0x040fe20000000000 */
[C---:B------:R-:W-:Y:S01]  /*4700*/  ISETP.GE.AND P1, PT, R16.reuse, R166, PT ;  /* 0x000000a61000720c */ /* 0x040fe20003f26270 */
[C---:B------:R-:W-:Y:S01]  /*4710*/  VIADD R18, R3.reuse, 0x30 ;  /* 0x0000003003127836 */ /* 0x040fe20000000000 */
[----:B------:R-:W-:Y:S01]  /*4720*/  ISETP.GE.AND P0, PT, R16, R165, PT ;  /* 0x000000a51000720c */ /* 0x000fe20003f06270 */
[----:B--2---:R-:W-:Y:S01]  /*4730*/  HMMA.16816.F32 R24, R32, R44, R24 ;  /* 0x0000002c2018723c */ /* 0x004fe20000001818 */
[----:B------:R-:W-:Y:S01]  /*4740*/  VIADD R16, R3, 0x18 ;  /* 0x0000001803107836 */ /* 0x000fe20000000000 */
[----:B------:R-:W-:Y:S01]  /*4750*/  FSEL R43, R43, -INF , !P3 ;  /* 0xff8000002b2b7808 */ /* 0x000fe20005800000 */
[----:B------:R-:W-:Y:S01]  /*4760*/  VIADD R15, R3, 0x28 ;  /* 0x00000028030f7836 */ /* 0x000fe20000000000 */
[----:B------:R-:W-:-:S02]  /*4770*/  FSEL R56, R56, -INF , !P4 ;  /* 0xff80000038387808 */ /* 0x000fc40006000000 */
[----:B------:R-:W-:Y:S01]  /*4780*/  HMMA.16816.F32 R68, R8, R12, R68 ;  /* 0x0000000c0844723c */ /* 0x000fe20000001844 */
[----:B------:R-:W-:Y:S02]  /*4790*/  FSEL R58, R58, -INF , !P6 ;  /* 0xff8000003a3a7808 */ /* 0x000fe40007000000 */
[CC--:B------:R-:W-:Y:S02]  /*47a0*/  ISETP.GE.AND P3, PT, R17.reuse, R166.reuse, PT ;  /* 0x000000a61100720c */ /* 0x0c0fe40003f66270 */
[----:B------:R-:W-:Y:S01]  /*47b0*/  ISETP.GE.AND P4, PT, R17, R165, PT ;  /* 0x000000a51100720c */ /* 0x000fe20003f86270 */
[----:B------:R-:W-:Y:S01]  /*47c0*/  HMMA.16816.F32 R36, R32, R46, R36 ;  /* 0x0000002e2024723c */ /* 0x000fe20000001824 */
[C---:B------:R-:W-:Y:S01]  /*47d0*/  VIADD R13, R3.reuse, 0x19 ;  /* 0x00000019030d7836 */ /* 0x040fe20000000000 */
[----:B------:R-:W-:Y:S01]  /*47e0*/  ISETP.GE.AND P6, PT, R16, R166, PT ;  /* 0x000000a61000720c */ /* 0x000fe20003fc6270 */
[----:B------:R-:W-:Y:S01]  /*47f0*/  VIADD R8, R3, 0x21 ;  /* 0x0000002103087836 */ /* 0x000fe20000000000 */
[----:B------:R-:W-:-:S02]  /*4800*/  FSEL R57, R57, -INF , !P2 ;  /* 0xff80000039397808 */ /* 0x000fc40005000000 */
[----:B------:R-:W-:Y:S02]  /*4810*/  FSEL R17, R59, -INF , !P5 ;  /* 0xff8000003b117808 */ /* 0x000fe40006800000 */
[-C--:B------:R-:W-:Y:S01]  /*4820*/  ISETP.GE.AND P2, PT, R16, R165.reuse, PT ;  /* 0x000000a51000720c */ /* 0x080fe20003f46270 */
[----:B------:R-:W-:Y:S01]  /*4830*/  VIADD R16, R3, 0x20 ;  /* 0x0000002003107836 */ /* 0x000fe20000000000 */
[----:B------:R-:W-:Y:S01]  /*4840*/  BAR.SYNC.DEFER_BLOCKING 0x0 ;  /* 0x0000000000007b1d */ /* 0x000fe20000010000 */
[-C--:B------:R-:W-:Y:S01]  /*4850*/  ISETP.GE.AND P5, PT, R13, R166.reuse, PT ;  /* 0x000000a60d00720c */ /* 0x080fe20003fa6270 */
[C---:B-1----:R-:W-:Y:S01]  /*4860*/  HMMA.16816.F32 R64, R32.reuse, R22, R64 ;  /* 0x000000162040723c */ /* 0x042fe20000001840 */
[----:B------:R-:W-:Y:S02]  /*4870*/  FSEL R10, R79, -INF , !P4 ;  /* 0xff8000004f0a7808 */ /* 0x000fe40006000000 */
[----:B------:R-:W-:Y:S02]  /*4880*/  FSEL R14, R28, -INF , !P6 ;  /* 0xff8000001c0e7808 */ /* 0x000fe40007000000 */
[C---:B------:R-:W-:Y:S01]  /*4890*/  ISETP.GE.AND P4, PT, R8.reuse, R166, PT ;  /* 0x000000a60800720c */ /* 0x040fe20003f86270 */
[----:B------:R-:W-:Y:S01]  /*48a0*/  HMMA.16816.F32 R68, R32, R20, R68 ;  /* 0x000000142044723c */ /* 0x000fe20000001844 */
[----:B------:R-:W-:-:S02]  /*48b0*/  ISETP.GE.AND P6, PT, R8, R165, PT ;  /* 0x000000a50800720c */ /* 0x000fc40003fc6270 */
[----:B------:R-:W-:Y:S02]  /*48c0*/  FSEL R8, R30, -INF , !P2 ;  /* 0xff8000001e087808 */ /* 0x000fe40005000000 */
[----:B------:R-:W-:Y:S02]  /*48d0*/  FSEL R11, R29, -INF , !P5 ;  /* 0xff8000001d0b7808 */ /* 0x000fe40006800000 */
[----:B------:R-:W-:Y:S02]  /*48e0*/  FSEL R12, R76, -INF , !P1 ;  /* 0xff8000004c0c7808 */ /* 0x000fe40004800000 */
[----:B------:R-:W-:Y:S02]  /*48f0*/  FSEL R9, R78, -INF , !P0 ;  /* 0xff8000004e097808 */ /* 0x000fe40004000000 */
[C---:B------:R-:W-:Y:S02]  /*4900*/  ISETP.GE.AND P2, PT, R15.reuse, R166, PT ;  /* 0x000000a60f00720c */ /* 0x040fe40003f46270 */
[-C--:B------:R-:W-:Y:S01]  /*4910*/  ISETP.GE.AND P5, PT, R15, R165.reuse, PT ;  /* 0x000000a50f00720c */ /* 0x080fe20003fa6270 */
[----:B------:R-:W-:Y:S01]  /*4920*/  VIADD R15, R3, 0x29 ;  /* 0x00000029030f7836 */ /* 0x000fe20000000000 */
[----:B------:R-:W-:-:S02]  /*4930*/  ISETP.GE.AND P1, PT, R13, R165, PT ;  /* 0x000000a50d00720c */ /* 0x000fc40003f26270 */
[CC--:B------:R-:W-:Y:S02]  /*4940*/  ISETP.GE.AND P0, PT, R16.reuse, R166.reuse, PT ;  /* 0x000000a61000720c */ /* 0x0c0fe40003f06270 */
[----:B------:R-:W-:Y:S02]  /*4950*/  FSEL R13, R77, -INF , !P3 ;  /* 0xff8000004d0d7808 */ /* 0x000fe40005800000 */
[----:B------:R-:W-:Y:S02]  /*4960*/  ISETP.GE.AND P3, PT, R16, R165, PT ;  /* 0x000000a51000720c */ /* 0x000fe40003f66270 */
[----:B------:R-:W-:Y:S02]  /*4970*/  FSEL R16, R31, -INF , !P1 ;  /* 0xff8000001f107808 */ /* 0x000fe40004800000 */
[----:B------:R-:W-:Y:S02]  /*4980*/  FSEL R181, R24, -INF , !P0 ;  /* 0xff80000018b57808 */ /* 0x000fe40004000000 */
[----:B------:R-:W-:-:S02]  /*4990*/  ISETP.GE.AND P1, PT, R15, R166, PT ;  /* 0x000000a60f00720c */ /* 0x000fc40003f26270 */
[-C--:B------:R-:W-:Y:S01]  /*49a0*/  ISETP.GE.AND P0, PT, R15, R165.reuse, PT ;  /* 0x000000a50f00720c */ /* 0x080fe20003f06270 */
[----:B------:R-:W-:Y:S01]  /*49b0*/  VIADD R15, R3, 0x38 ;  /* 0x00000038030f7836 */ /* 0x000fe20000000000 */
[----:B------:R-:W-:Y:S02]  /*49c0*/  FSEL R187, R38, -INF , !P5 ;  /* 0xff80000026bb7808 */ /* 0x000fe40006800000 */
[----:B------:R-:W-:Y:S02]  /*49d0*/  FSEL R184, R37, -INF , !P1 ;  /* 0xff80000025b87808 */ /* 0x000fe40004800000 */
[C---:B------:R-:W-:Y:S02]  /*49e0*/  ISETP.GE.AND P5, PT, R15.reuse, R166, PT ;  /* 0x000000a60f00720c */ /* 0x040fe40003fa6270 */
[----:B------:R-:W-:Y:S01]  /*49f0*/  ISETP.GE.AND P1, PT, R15, R165, PT ;  /* 0x000000a50f00720c */ /* 0x000fe20003f26270 */
[----:B------:R-:W-:Y:S01]  /*4a00*/  VIADD R15, R3, 0x39 ;  /* 0x00000039030f7836 */ /* 0x000fe20000000000 */
[----:B------:R-:W-:-:S02]  /*4a10*/  FSEL R190, R39, -INF , !P0 ;  /* 0xff80000027be7808 */ /* 0x000fc40004000000 */
[----:B------:R-:W-:Y:S02]  /*4a20*/  ISETP.GE.AND P0, PT, R3, R166, PT ;  /* 0x000000a60300720c */ /* 0x000fe40003f06270 */
[----:B------:R-:W-:Y:S02]  /*4a30*/  FSEL R185, R26, -INF , !P3 ;  /* 0xff8000001ab97808 */ /* 0x000fe40005800000 */
[----:B------:R-:W-:Y:S02]  /*4a40*/  FSEL R40, R40, -INF , !P0 ;  /* 0xff80000028287808 */ /* 0x000fe40004000000 */
[----:B------:R-:W-:Y:S02]  /*4a50*/  ISETP.GE.AND P0, PT, R15, R165, PT ;  /* 0x000000a50f00720c */ /* 0x000fe40003f06270 */
[----:B------:R-:W-:Y:S02]  /*4a60*/  FSEL R182, R25, -INF , !P4 ;  /* 0xff80000019b67808 */ /* 0x000fe40006000000 */
[----:B------:R-:W-:-:S02]  /*4a70*/  FSEL R188, R67, -INF , !P0 ;  /* 0xff80000043bc7808 */ /* 0x000fc40004000000 */
[----:B------:R-:W-:Y:S02]  /*4a80*/  PLOP3.LUT P0, PT, PT, PT, UP0, 0x80, 0x0 ;  /* 0x000000000000781c */ /* 0x000fe40003f0f008 */
[C---:B------:R-:W-:Y:S02]  /*4a90*/  ISETP.GE.AND P3, PT, R18.reuse, R166, PT ;  /* 0x000000a61200720c */ /* 0x040fe40003f66270 */
[----:B------:R-:W-:Y:S01]  /*4aa0*/  ISETP.GE.AND P4, PT, R18, R165, PT ;  /* 0x000000a51200720c */ /* 0x000fe20003f86270 */
[----:B------:R-:W-:Y:S01]  /*4ab0*/  VIADD R18, R3, 0x31 ;  /* 0x0000003103127836 */ /* 0x000fe20000000000 */
[----:B------:R-:W-:Y:S02]  /*4ac0*/  FSEL R186, R27, -INF , !P6 ;  /* 0xff8000001bba7808 */ /* 0x000fe40007000000 */
[----:B------:R-:W-:Y:S02]  /*4ad0*/  FSEL R183, R36, -INF , !P2 ;  /* 0xff80000024b77808 */ /* 0x000fe40005000000 */
[----:B------:R-:W-:-:S02]  /*4ae0*/  FSEL R226, R68, -INF , !P3 ;  /* 0xff80000044e27808 */ /* 0x000fc40005800000 */
[----:B------:R-:W-:Y:S02]  /*4af0*/  FSEL R221, R70, -INF , !P4 ;  /* 0xff80000046dd7808 */ /* 0x000fe40006000000 */
[CC--:B------:R-:W-:Y:S02]  /*4b00*/  ISETP.GE.AND P6, PT, R18.reuse, R166.reuse, PT ;  /* 0x000000a61200720c */ /* 0x0c0fe40003fc6270 */
[-C--:B------:R-:W-:Y:S02]  /*4b10*/  ISETP.GE.AND P2, PT, R18, R165.reuse, PT ;  /* 0x000000a51200720c */ /* 0x080fe40003f46270 */
[----:B------:R-:W-:Y:S02]  /*4b20*/  ISETP.GE.AND P3, PT, R3, R165, PT ;  /* 0x000000a50300720c */ /* 0x000fe40003f66270 */
[----:B------:R-:W-:Y:S02]  /*4b30*/  ISETP.GE.AND P4, PT, R15, R166, PT ;  /* 0x000000a60f00720c */ /* 0x000fe40003f86270 */
[----:B------:R-:W-:-:S02]  /*4b40*/  FSEL R42, R42, -INF , !P3 ;  /* 0xff8000002a2a7808 */ /* 0x000fc40005800000 */
[----:B------:R-:W-:Y:S02]  /*4b50*/  FSEL R225, R69, -INF , !P6 ;  /* 0xff80000045e17808 */ /* 0x000fe40007000000 */
[----:B------:R-:W-:Y:S02]  /*4b60*/  FSEL R220, R71, -INF , !P2 ;  /* 0xff80000047dc7808 */ /* 0x000fe40005000000 */
[----:B------:R-:W-:Y:S02]  /*4b70*/  FSEL R224, R64, -INF , !P5 ;  /* 0xff80000040e07808 */ /* 0x000fe40006800000 */
[----:B------:R-:W-:Y:S02]  /*4b80*/  FSEL R191, R66, -INF , !P1 ;  /* 0xff80000042bf7808 */ /* 0x000fe40004800000 */
[----:B------:R-:W-:Y:S01]  /*4b90*/  FSEL R222, R65, -INF , !P4 ;  /* 0xff80000041de7808 */ /* 0x000fe20006000000 */
[----:B------:R-:W-:Y:S06]  /*4ba0*/  @!P0 BRA `(.L_x_67) ;  /* 0x0000000800548947 */ /* 0x000fec0003800000 */
[----:B------:R-:W-:Y:S01]  /*4bb0*/  ULDC UR6, c[0x0][0x2d0] ;  /* 0x0000b40000067ab9 */ /* 0x000fe20000000800 */
[----:B------:R-:W-:Y:S01]  /*4bc0*/  UIADD3 UR7, UR19, -0x2, URZ ;  /* 0xfffffffe13077890 */ /* 0x000fe2000fffe03f */
[----:B------:R-:W-:Y:S01]  /*4bd0*/  ISETP.GE.AND P6, PT, R6, UR6, PT ;  /* 0x0000000606007c0c */ /* 0x000fe2000bfc6270 */
[----:B------:R-:W-:Y:S01]  /*4be0*/  BSSY B0, `(.L_x_68) ;  /* 0x0000090000007945 */ /* 0x000fe20003800000 */
[----:B------:R-:W-:Y:S01]  /*4bf0*/  ISETP.GE.AND P5, PT, R230, UR6, PT ;  /* 0x00000006e6007c0c */ /* 0x000fe2000bfa6270 */
[----:B------:R-:W-:Y:S01]  /*4c00*/  UIMAD UR5, UR5, UR7, URZ ;  /* 0x00000007050572a4 */ /* 0x000fe2000f8e023f */
[----:B------:R-:W-:Y:S01]  /*4c10*/  ISETP.GE.AND P4, PT, R229, UR6, PT ;  /* 0x00000006e5007c0c */ /* 0x000fe2000bf86270 */
[----:B------:R-:W-:Y:S01]  /*4c20*/  IMAD.WIDE.U32 R26, R5, UR7, R234 ;  /* 0x00000007051a7c25 */ /* 0x000fe2000f8e00ea */
[----:B------:R-:W-:Y:S01]  /*4c30*/  ISETP.GE.AND P3, PT, R228, UR6, PT ;  /* 0x00000006e4007c0c */ /* 0x000fe2000bf66270 */
[----:B------:R-:W-:-:S04]  /*4c40*/  USHF.R.S32.HI UR6, URZ, 0x1f, UR7 ;  /* 0x0000001f3f067899 */ /* 0x000fc80008011407 */
[----:B------:R-:W-:Y:S02]  /*4c50*/  UIMAD UR5, UR6, UR30, UR5 ;  /* 0x0000001e060572a4 */ /* 0x000fe4000f8e0205 */
[----:B------:R-:W1:Y:S01]  /*4c60*/  @!P6 LDC.64 R20, c[0x0][0x218] ;  /* 0x00008600ff14eb82 */ /* 0x000e620000000a00 */
[----:B------:R2:W-:Y:S03]  /*4c70*/  @P6 STS.128 [R219+0x8000], RZ ;  /* 0x008000ffdb006388 */ /* 0x0005e60000000c00 */
[----:B------:R-:W-:-:S04]  /*4c80*/  VIADD R3, R27, UR5 ;  /* 0x000000051b037c36 */ /* 0x000fc80008000000 */
[----:B------:R-:W3:Y:S08]  /*4c90*/  @!P5 LDC.64 R18, c[0x0][0x218] ;  /* 0x00008600ff12db82 */ /* 0x000ef00000000a00 */
[----:B------:R-:W4:Y:S08]  /*4ca0*/  @!P4 LDC.64 R6, c[0x0][0x218] ;  /* 0x00008600ff06cb82 */ /* 0x000f300000000a00 */
[----:B------:R-:W5:Y:S01]  /*4cb0*/  @!P3 LDC.64 R24, c[0x0][0x218] ;  /* 0x00008600ff18bb82 */ /* 0x000f620000000a00 */
[----:B-1----:R-:W-:-:S04]  /*4cc0*/  @!P6 LEA R32, P1, R26, R20, 0x1 ;  /* 0x000000141a20e211 */ /* 0x002fc800078208ff */
[----:B------:R-:W-:-:S03]  /*4cd0*/  @!P6 LEA.HI.X R33, R26, R21, R3, 0x1, P1 ;  /* 0x000000151a21e211 */ /* 0x000fc600008f0c03 */
[----:B------:R-:W1:Y:S01]  /*4ce0*/  @!P6 LDC.64 R22, c[0x0][0x218] ;  /* 0x00008600ff16eb82 */ /* 0x000e620000000a00 */
[C---:B---3--:R-:W-:Y:S01]  /*4cf0*/  @!P5 LEA R30, P2, R26.reuse, R18, 0x1 ;  /* 0x000000121a1ed211 */ /* 0x048fe200078408ff */
[----:B------:R-:W-:Y:S01]  /*4d00*/  @!PT LDS RZ, [RZ] ;  /* 0x00000000fffff984 */ /* 0x000fe20000000800 */
[----:B------:R-:W-:Y:S01]  /*4d10*/  @!PT LDS RZ, [RZ] ;  /* 0x00000000fffff984 */ /* 0x000fe20000000800 */
[----:B------:R-:W-:Y:S01]  /*4d20*/  @!PT LDS RZ, [RZ] ;  /* 0x00000000fffff984 */ /* 0x000fe20000000800 */
[----:B------:R-:W-:Y:S03]  /*4d30*/  @!P6 LDGSTS.E.BYPASS.LTC128B.128 [R219+0x8000], desc[UR26][R32.64] ;  /* 0x0800000020dbefae */ /* 0x000fe6000b901d5a */
[C-C-:B------:R-:W-:Y:S01]  /*4d40*/  @!P5 LEA.HI.X R31, R26.reuse, R19, R3.reuse, 0x1, P2 ;  /* 0x000000131a1fd211 */ /* 0x140fe200010f0c03 */
[----:B------:R2:W-:Y:S01]  /*4d50*/  @P5 STS.128 [R219+0xa000], RZ ;  /* 0x00a000ffdb005388 */ /* 0x0005e20000000c00 */
[C---:B------:R-:W-:Y:S01]  /*4d60*/  IADD3 R5, P2, R26.reuse, UR32, RZ ;  /* 0x000000201a057c10 */ /* 0x040fe2000ff5e0ff */
[----:B------:R-:W3:Y:S01]  /*4d70*/  @!P5 LDC.64 R20, c[0x0][0x218] ;  /* 0x00008600ff14db82 */ /* 0x000ee20000000a00 */
[C---:B----4-:R-:W-:Y:S01]  /*4d80*/  @!P4 LEA R28, P1, R26.reuse, R6, 0x1 ;  /* 0x000000061a1cc211 */ /* 0x050fe200078208ff */
[----:B------:R-:W-:Y:S01]  /*4d90*/  @!PT LDS RZ, [RZ] ;  /* 0x00000000fffff984 */ /* 0x000fe20000000800 */
[----:B------:R-:W-:Y:S01]  /*4da0*/  @!PT LDS RZ, [RZ] ;  /* 0x00000000fffff984 */ /* 0x000fe20000000800 */
[----:B------:R-:W-:Y:S01]  /*4db0*/  @!PT LDS RZ, [RZ] ;  /* 0x00000000fffff984 */ /* 0x000fe20000000800 */
[----:B------:R4:W-:Y:S03]  /*4dc0*/  @!P5 LDGSTS.E.BYPASS.LTC128B.128 [R219+0xa000], desc[UR26][R30.64+0x80] ;  /* 0x0a0000801edbdfae */ /* 0x0009e6000b901d5a */
[C-C-:B------:R-:W-:Y:S01]  /*4dd0*/  @!P4 LEA.HI.X R29, R26.reuse, R7, R3.reuse, 0x1, P1 ;  /* 0x000000071a1dc211 */ /* 0x140fe200008f0c03 */
[----:B------:R2:W-:Y:S02]  /*4de0*/  @P4 STS.128 [R219+0xc000], RZ ;  /* 0x00c000ffdb004388 */ /* 0x0005e40000000c00 */
[----:B------:R-:W4:Y:S01]  /*4df0*/  @!P4 LDC.64 R18, c[0x0][0x218] ;  /* 0x00008600ff12cb82 */ /* 0x000f220000000a00 */
[C---:B-----5:R-:W-:Y:S01]  /*4e00*/  @!P3 LEA R24, P1, R26.reuse, R24, 0x1 ;  /* 0x000000181a18b211 */ /* 0x060fe200078208ff */
[----:B------:R-:W-:Y:S01]  /*4e10*/  @!PT LDS RZ, [RZ] ;  /* 0x00000000fffff984 */ /* 0x000fe20000000800 */
[----:B------:R-:W-:Y:S01]  /*4e20*/  @!PT LDS RZ, [RZ] ;  /* 0x00000000fffff984 */ /* 0x000fe20000000800 */
[----:B------:R-:W-:Y:S01]  /*4e30*/  @!PT LDS RZ, [RZ] ;  /* 0x00000000fffff984 */ /* 0x000fe20000000800 */
[----:B------:R5:W-:Y:S03]  /*4e40*/  @!P4 LDGSTS.E.BYPASS.LTC128B.128 [R219+0xc000], desc[UR26][R28.64+0x100] ;  /* 0x0c0001001cdbcfae */ /* 0x000be6000b901d5a */
[----:B------:R-:W-:Y:S01]  /*4e50*/  @!P3 LEA.HI.X R25, R26, R25, R3, 0x1, P1 ;  /* 0x000000191a19b211 */ /* 0x000fe200008f0c03 */
[----:B------:R2:W-:Y:S01]  /*4e60*/  @P3 STS.128 [R219+0xe000], RZ ;  /* 0x00e000ffdb003388 */ /* 0x0005e20000000c00 */
[----:B------:R-:W-:Y:S01]  /*4e70*/  IADD3.X R3, R3, UR31, RZ, P2, !PT ;  /* 0x0000001f03037c10 */ /* 0x000fe200097fe4ff */
[----:B------:R-:W2:Y:S01]  /*4e80*/  @!P3 LDC.64 R6, c[0x0][0x218] ;  /* 0x00008600ff06bb82 */ /* 0x000ea20000000a00 */
[C---:B-1----:R-:W-:Y:S01]  /*4e90*/  @!P6 LEA R22, P1, R5.reuse, R22, 0x1 ;  /* 0x000000160516e211 */ /* 0x042fe200078208ff */
[----:B------:R-:W-:Y:S01]  /*4ea0*/  @!PT LDS RZ, [RZ] ;  /* 0x00000000fffff984 */ /* 0x000fe20000000800 */
[----:B------:R-:W-:Y:S01]  /*4eb0*/  @!PT LDS RZ, [RZ] ;  /* 0x00000000fffff984 */ /* 0x000fe20000000800 */
[----:B------:R-:W-:Y:S01]  /*4ec0*/  @!PT LDS RZ, [RZ] ;  /* 0x00000000fffff984 */ /* 0x000fe20000000800 */
[----:B------:R1:W-:Y:S03]  /*4ed0*/  @!P3 LDGSTS.E.BYPASS.LTC128B.128 [R219+0xe000], desc[UR26][R24.64+0x180] ;  /* 0x0e00018018dbbfae */ /* 0x0003e6000b901d5a */
[C-C-:B------:R-:W-:Y:S01]  /*4ee0*/  @!P6 LEA.HI.X R23, R5.reuse, R23, R3.reuse, 0x1, P1 ;  /* 0x000000170517e211 */ /* 0x140fe200008f0c03 */
[----:B------:R1:W-:Y:S01]  /*4ef0*/  @P6 STS.128 [R219+0x8800], RZ ;  /* 0x008800ffdb006388 */ /* 0x0003e20000000c00 */
[C---:B---3--:R-:W-:Y:S01]  /*4f00*/  @!P5 LEA R20, P1, R5.reuse, R20, 0x1 ;  /* 0x000000140514d211 */ /* 0x048fe200078208ff */
[----:B------:R-:W3:Y:S02]  /*4f10*/  @!P5 LDC.64 R26, c[0x0][0x218] ;  /* 0x00008600ff1adb82 */ /* 0x000ee40000000a00 */
[----:B------:R-:W-:Y:S01]  /*4f20*/  @!PT LDS RZ, [RZ] ;  /* 0x00000000fffff984 */ /* 0x000fe20000000800 */
[----:B------:R-:W-:Y:S01]  /*4f30*/  @!PT LDS RZ, [RZ] ;  /* 0x00000000fffff984 */ /* 0x000fe20000000800 */
[----:B------:R-:W-:Y:S01]  /*4f40*/  @!PT LDS RZ, [RZ] ;  /* 0x00000000fffff984 */ /* 0x000fe20000000800 */
[----:B------:R3:W-:Y:S01]  /*4f50*/  @!P6 LDGSTS.E.BYPASS.LTC128B.128 [R219+0x8800], desc[UR26][R22.64] ;  /* 0x0880000016dbefae */ /* 0x0007e2000b901d5a */
[----:B------:R-:W-:-:S03]  /*4f60*/  @!P5 LEA.HI.X R21, R5, R21, R3, 0x1, P1 ;  /* 0x000000150515d211 */ /* 0x000fc600008f0c03 */
[----:B------:R3:W-:Y:S01]  /*4f70*/  @P5 STS.128 [R219+0xa800], RZ ;  /* 0x00a800ffdb005388 */ /* 0x0007e20000000c00 */
[----:B----4-:R-:W-:-:S03]  /*4f80*/  @!P4 LEA R30, P2, R5, R18, 0x1 ;  /* 0x00000012051ec211 */ /* 0x010fc600078408ff */
[----:B------:R-:W-:Y:S01]  /*4f90*/  @!PT LDS RZ, [RZ] ;  /* 0x00000000fffff984 */ /* 0x000fe20000000800 */
[----:B------:R-:W-:Y:S01]  /*4fa0*/  @!PT LDS RZ, [RZ] ;  /* 0x00000000fffff984 */ /* 0x000fe20000000800 */
[----:B------:R-:W-:Y:S01]  /*4fb0*/  @!PT LDS RZ, [RZ] ;  /* 0x00000000fffff984 */ /* 0x000fe20000000800 */
[----:B------:R4:W-:Y:S01]  /*4fc0*/  @!P5 LDGSTS.E.BYPASS.LTC128B.128 [R219+0xa800], desc[UR26][R20.64+0x80] ;  /* 0x0a80008014dbdfae */ /* 0x0009e2000b901d5a */
[C---:B------:R-:W-:Y:S01]  /*4fd0*/  @!P4 LEA.HI.X R31, R5.reuse, R19, R3, 0x1, P2 ;  /* 0x00000013051fc211 */ /* 0x040fe200010f0c03 */
[----:B-----5:R-:W5:Y:S01]  /*4fe0*/  @!P6 LDC.64 R28, c[0x0][0x218] ;  /* 0x00008600ff1ceb82 */ /* 0x020f620000000a00 */
[C---:B------:R-:W-:Y:S01]  /*4ff0*/  IADD3 R15, P2, R5.reuse, UR32, RZ ;  /* 0x00000020050f7c10 */ /* 0x040fe2000ff5e0ff */
[----:B------:R3:W-:Y:S01]  /*5000*/  @P4 STS.128 [R219+0xc800], RZ ;  /* 0x00c800ffdb004388 */ /* 0x0007e20000000c00 */
[----:B--2---:R-:W-:-:S03]  /*5010*/  @!P3 LEA R32, P1, R5, R6, 0x1 ;  /* 0x000000060520b211 */ /* 0x004fc600078208ff */
[----:B------:R-:W-:Y:S01]  /*5020*/  @!PT LDS RZ, [RZ] ;  /* 0x00000000fffff984 */ /* 0x000fe20000000800 */
[----:B------:R-:W-:Y:S01]  /*5030*/  @!PT LDS RZ, [RZ] ;  /* 0x00000000fffff984 */ /* 0x000fe20000000800 */
[----:B------:R-:W-:Y:S01]  /*5040*/  @!PT LDS RZ, [RZ] ;  /* 0x00000000fffff984 */ /* 0x000fe20000000800 */
[----:B------:R2:W-:Y:S01]  /*5050*/  @!P4 LDGSTS.E.BYPASS.LTC128B.128 [R219+0xc800], desc[UR26][R30.64+0x100] ;  /* 0x0c8001001edbcfae */ /* 0x0005e2000b901d5a */
[----:B------:R-:W-:Y:S01]  /*5060*/  @!P3 LEA.HI.X R33, R5, R7, R3, 0x1, P1 ;  /* 0x000000070521b211 */ /* 0x000fe200008f0c03 */
[----:B-1----:R-:W1:Y:S01]  /*5070*/  @!P4 LDC.64 R24, c[0x0][0x218] ;  /* 0x00008600ff18cb82 */ /* 0x002e620000000a00 */
[----:B------:R-:W-:Y:S01]  /*5080*/  IADD3.X R3, R3, UR31, RZ, P2, !PT ;  /* 0x0000001f03037c10 */ /* 0x000fe200097fe4ff */
[----:B------:R2:W-:Y:S01]  /*5090*/  @P3 STS.128 [R219+0xe800], RZ ;  /* 0x00e800ffdb003388 */ /* 0x0005e20000000c00 */
[----:B---3--:R-:W-:-:S03]  /*50a0*/  @!P5 LEA R26, P2, R15, R26, 0x1 ;  /* 0x0000001a0f1ad211 */ /* 0x008fc600078408ff */
[----:B------:R-:W-:Y:S01]  /*50b0*/  @!PT LDS RZ, [RZ] ;  /* 0x00000000fffff984 */ /* 0x000fe20000000800 */
[----:B------:R-:W-:Y:S01]  /*50c0*/  @!PT LDS RZ, [RZ] ;  /* 0x00000000fffff984 */ /* 0x000fe20000000800 */
[----:B------:R-:W-:Y:S01]  /*50d0*/  @!PT LDS RZ, [RZ] ;  /* 0x00000000fffff984 */ /* 0x000fe20000000800 */
[----:B------:R2:W-:Y:S02]  /*50e0*/  @!P3 LDGSTS.E.BYPASS.LTC128B.128 [R219+0xe800], desc[UR26][R32.64+0x180] ;  /* 0x0e80018020dbbfae */ /* 0x0005e4000b901d5a */
[----:B------:R-:W3:Y:S01]  /*50f0*/  @!P3 LDC.64 R22, c[0x0][0x218] ;  /* 0x00008600ff16bb82 */ /* 0x000ee20000000a00 */
[C---:B------:R-:W-:Y:S01]  /*5100*/  @!P5 LEA.HI.X R27, R15.reuse, R27, R3, 0x1, P2 ;  /* 0x0000001b0f1bd211 */ /* 0x040fe200010f0c03 */
[----:B------:R2:W-:Y:S01]  /*5110*/  @P6 STS.128 [R219+0x9000], RZ ;  /* 0x009000ffdb006388 */ /* 0x0005e20000000c00 */
[----:B------:R-:W-:-:S05]  /*5120*/  IADD3 R5, P2, R15, UR32, RZ ;  /* 0x000000200f057c10 */ /* 0x000fca000ff5e0ff */
[----:B----4-:R-:W4:Y:S01]  /*5130*/  @!P6 LDC.64 R20, c[0x0][0x218] ;  /* 0x00008600ff14eb82 */ /* 0x010f220000000a00 */
[----:B-----5:R-:W-:-:S04]  /*5140*/  @!P6 LEA R28, P1, R15, R28, 0x1 ;  /* 0x0000001c0f1ce211 */ /* 0x020fc800078208ff */
[----:B------:R-:W-:-:S03]  /*5150*/  @!P6 LEA.HI.X R29, R15, R29, R3, 0x1, P1 ;  /* 0x0000001d0f1de211 */ /* 0x000fc600008f0c03 */
[----:B------:R-:W5:Y:S01]  /*5160*/  @!P5 LDC.64 R18, c[0x0][0x218] ;  /* 0x00008600ff12db82 */ /* 0x000f620000000a00 */
[C---:B-1----:R-:W-:Y:S01]  /*5170*/  @!P4 LEA R24, P1, R15.reuse, R24, 0x1 ;  /* 0x000000180f18c211 */ /* 0x042fe200078208ff */
[----:B------:R-:W-:Y:S01]  /*5180*/  @!PT LDS RZ, [RZ] ;  /* 0x00000000fffff984 */ /* 0x000fe20000000800 */
[----:B------:R-:W-:Y:S01]  /*5190*/  @!PT LDS RZ, [RZ] ;  /* 0x00000000fffff984 */ /* 0x000fe20000000800 */
[----:B------:R-:W-:Y:S01]  /*51a0*/  @!PT LDS RZ, [RZ] ;  /* 0x00000000fffff984 */ /* 0x000fe20000000800 */
[----:B------:R2:W-:Y:S03]  /*51b0*/  @!P6 LDGSTS.E.BYPASS.LTC128B.128 [R219+0x9000], desc[UR26][R28.64] ;  /* 0x090000001cdbefae */ /* 0x0005e6000b901d5a */
[C-C-:B------:R-:W-:Y:S01]  /*51c0*/  @!P4 LEA.HI.X R25, R15.reuse, R25, R3.reuse, 0x1, P1 ;  /* 0x000000190f19c211 */ /* 0x140fe200008f0c03 */
[----:B------:R2:W-:Y:S02]  /*51d0*/  @P5 STS.128 [R219+0xb000], RZ ;  /* 0x00b000ffdb005388 */ /* 0x0005e40000000c00 */
[----:B------:R-:W1:Y:S01]  /*51e0*/  @!P4 LDC.64 R6, c[0x0][0x218] ;  /* 0x00008600ff06cb82 */ /* 0x000e620000000a00 */
[C---:B---3--:R-:W-:Y:S01]  /*51f0*/  @!P3 LEA R22, P1, R15.reuse, R22, 0x1 ;  /* 0x000000160f16b211 */ /* 0x048fe200078208ff */
[----:B------:R-:W-:Y:S01]  /*5200*/  @!PT LDS RZ, [RZ] ;  /* 0x00000000fffff984 */ /* 0x000fe20000000800 */
[----:B------:R-:W-:Y:S01]  /*5210*/  @!PT LDS RZ, [RZ] ;  /* 0x00000000fffff984 */ /* 0x000fe20000000800 */
[----:B------:R-:W-:Y:S01]  /*5220*/  @!PT LDS RZ, [RZ] ;  /* 0x00000000fffff984 */ /* 0x000fe20000000800 */
[----:B------:R2:W-:Y:S03]  /*5230*/  @!P5 LDGSTS.E.BYPASS.LTC128B.128 [R219+0xb000], desc[UR26][R26.64+0x80] ;  /* 0x0b0000801adbdfae */ /* 0x0005e6000b901d5a */
[----:B------:R-:W-:Y:S01]  /*5240*/  @!P3 LEA.HI.X R23, R15, R23, R3, 0x1, P1 ;  /* 0x000000170f17b211 */ /* 0x000fe200008f0c03 */
[----:B------:R2:W-:Y:S01]  /*5250*/  @P4 STS.128 [R219+0xd000], RZ ;  /* 0x00d000ffdb004388 */ /* 0x0005e20000000c00 */
[----:B------:R-:W-:-:S02]  /*5260*/  IADD3.X R3, R3, UR31, RZ, P2, !PT ;  /* 0x0000001f03037c10 */ /* 0x000fc400097fe4ff */
[C---:B----4-:R-:W-:Y:S01]  /*5270*/  @!P6 LEA R20, P1, R5.reuse, R20, 0x1 ;  /* 0x000000140514e211 */ /* 0x050fe200078208ff */
[----:B------:R-:W-:Y:S01]  /*5280*/  @!PT LDS RZ, [RZ] ;  /* 0x00000000fffff984 */ /* 0x000fe20000000800 */
[----:B------:R-:W-:Y:S01]  /*5290*/  @!PT LDS RZ, [RZ] ;  /* 0x00000000fffff984 */ /* 0x000fe20000000800 */
[----:B------:R-:W-:Y:S01]  /*52a0*/  @!PT LDS RZ, [RZ] ;  /* 0x00000000fffff984 */ /* 0x000fe20000000800 */
[----:B------:R2:W-:Y:S03]  /*52b0*/  @!P4 LDGSTS.E.BYPASS.LTC128B.128 [R219+0xd000], desc[UR26][R24.64+0x100] ;  /* 0x0d00010018dbcfae */ /* 0x0005e6000b901d5a */
[C---:B------:R-:W-:Y:S01]  /*52c0*/  @!P6 LEA.HI.X R21, R5.reuse, R21, R3, 0x1, P1 ;  /* 0x000000150515e211 */ /* 0x040fe200008f0c03 */
[----:B------:R2:W-:Y:S01]  /*52d0*/  @P3 STS.128 [R219+0xf000], RZ ;  /* 0x00f000ffdb003388 */ /* 0x0005e20000000c00 */
[----:B-----5:R-:W-:-:S03]  /*52e0*/  @!P5 LEA R18, P2, R5, R18, 0x1 ;  /* 0x000000120512d211 */ /* 0x020fc600078408ff */
[----:B------:R-:W-:Y:S01]  /*52f0*/  @!PT LDS RZ, [RZ] ;  /* 0x00000000fffff984 */ /* 0x000fe20000000800 */
[----:B------:R-:W-:Y:S01]  /*5300*/  @!PT LDS RZ, [RZ] ;  /* 0x00000000fffff984 */ /* 0x000fe20000000800 */
[----:B------:R-:W-:Y:S01]  /*5310*/  @!PT LDS RZ, [RZ] ;  /* 0x00000000fffff984 */ /* 0x000fe20000000800 */
[----:B------:R2:W-:Y:S01]  /*5320*/  @!P3 LDGSTS.E.BYPASS.LTC128B.128 [R219+0xf000], desc[UR26][R22.64+0x180] ;  /* 0x0f00018016dbbfae */ /* 0x0005e2000b901d5a */
[----:B------:R-:W-:-:S03]  /*5330*/  @!P5 LEA.HI.X R19, R5, R19, R3, 0x1, P2 ;  /* 0x000000130513d211 */ /* 0x000fc600010f0c03 */
        /* <DEDUP_REMOVED lines=26> */
.L_x_69:
[----:B------:R-:W-:Y:S05]  /*54e0*/  BSYNC B0 ;  /* 0x0000000000007941 */ /* 0x000fea0003800000 */
.L_x_68:
[----:B------:R-:W0:Y:S02]  /*54f0*/  LDGDEPBAR ;  /* 0x00000000000079af */ /* 0x000e240000000000 */
.L_x_67:
[----:B-12---:R-:W-:Y:S01]  /*5500*/  FMNMX.FTZ R7, R40, R41, !PT ;  /* 0x0000002928077209 */ /* 0x006fe20007810000 */
[----:B------:R-:W-:Y:S01]  /*5510*/  ULDC UR5, c[0x0][0x2ec] ;  /* 0x0000bb0000057ab9 */ /* 0x000fe20000000800 */
[----:B------:R-:W-:Y:S02]  /*5520*/  FMNMX.FTZ R3, R42, R43, !PT ;  /* 0x0000002b2a037209 */ /* 0x000fe40007810000 */
[----:B------:R-:W-:Y:S02]  /*5530*/  FMNMX.FTZ R7, R56, R7, !PT ;  /* 0x0000000738077209 */ /* 0x000fe40007810000 */
[----:B------:R-:W-:Y:S02]  /*5540*/  FMNMX.FTZ R3, R58, R3, !PT ;  /* 0x000000033a037209 */ /* 0x000fe40007810000 */
[----:B------:R-:W-:Y:S02]  /*5550*/  FMNMX.FTZ R7, R57, R7, !PT ;  /* 0x0000000739077209 */ /* 0x000fe40007810000 */
[----:B------:R-:W-:-:S02]  /*5560*/  FMNMX.FTZ R3, R17, R3, !PT ;  /* 0x0000000311037209 */ /* 0x000fc40007810000 */
[----:B------:R-:W-:Y:S02]  /*5570*/  FMNMX.FTZ R7, R12, R7, !PT ;  /* 0x000000070c077209 */ /* 0x000fe40007810000 */
        /* <DEDUP_REMOVED lines=23> */
[----:B------:R-:W-:Y:S01]  /*56f0*/  LEA R212, R4, UR4, 0x1 ;  /* 0x0000000404d47c11 */ /* 0x000fe2000f8e08ff */
[----:B------:R-:W1:Y:S03]  /*5700*/  SHFL.BFLY PT, R6, R7, 0x2, 0x1f ;  /* 0x0c401f0007067f89 */ /* 0x000e6600000e0000 */
[-C--:B------:R-:W-:Y:S01]  /*5710*/  LEA R210, R2, R212.reuse, 0x1 ;  /* 0x000000d402d27211 */ /* 0x080fe200078e08ff */
[----:B------:R-:W2:Y:S01]  /*5720*/  SHFL.BFLY PT, R5, R3, 0x2, 0x1f ;  /* 0x0c401f0003057f89 */ /* 0x000ea200000e0000 */
[C---:B------:R-:W-:Y:S02]  /*5730*/  LEA R209, R0.reuse, R212, 0x1 ;  /* 0x000000d400d17211 */ /* 0x040fe400078e08ff */
[----:B------:R-:W-:Y:S01]  /*5740*/  LEA R208, R0, R210, 0x1 ;  /* 0x000000d200d07211 */ /* 0x000fe200078e08ff */
[----:B------:R-:W-:Y:S04]  /*5750*/  LDSM.16.MT88.4 R156, [R212+0x10000] ;  /* 0x01000000d49c783b */ /* 0x000fe80000004200 */
[----:B------:R-:W-:Y:S04]  /*5760*/  LDSM.16.MT88.4 R48, [R209+0x10000] ;  /* 0x01000000d130783b */ /* 0x000fe80000004200 */
[----:B------:R-:W-:Y:S04]  /*5770*/  LDSM.16.MT88.4 R64, [R212+0x12000] ;  /* 0x01200000d440783b */ /* 0x000fe80000004200 */
[----:B------:R-:W-:Y:S01]  /*5780*/  LDSM.16.MT88.4 R72, [R210+0x12000] ;  /* 0x01200000d248783b */ /* 0x000fe20000004200 */
[----:B-1----:R-:W-:-:S03]  /*5790*/  FMNMX.FTZ R6, R7, R6, !PT ;  /* 0x0000000607067209 */ /* 0x002fc60007810000 */
[----:B------:R-:W-:Y:S01]  /*57a0*/  LDSM.16.MT88.4 R80, [R209+0x12000] ;  /* 0x01200000d150783b */ /* 0x000fe20000004200 */
[----:B--2---:R-:W-:-:S03]  /*57b0*/  FMNMX.FTZ R5, R3, R5, !PT ;  /* 0x0000000503057209 */ /* 0x004fc60007810000 */
[----:B------:R-:W1:Y:S04]  /*57c0*/  SHFL.BFLY PT, R164, R6, 0x1, 0x1f ;  /* 0x0c201f0006a47f89 */ /* 0x000e6800000e0000 */
[----:B------:R-:W2:Y:S04]  /*57d0*/  SHFL.BFLY PT, R3, R5, 0x1, 0x1f ;  /* 0x0c201f0005037f89 */ /* 0x000ea800000e0000 */
[----:B------:R-:W-:Y:S04]  /*57e0*/  LDSM.16.MT88.4 R88, [R208+0x12000] ;  /* 0x01200000d058783b */ /* 0x000fe80000004200 */
[----:B------:R-:W-:Y:S04]  /*57f0*/  LDSM.16.MT88.4 R96, [R212+0x14000] ;  /* 0x01400000d460783b */ /* 0x000fe80000004200 */
[----:B------:R-:W-:Y:S04]  /*5800*/  LDSM.16.MT88.4 R104, [R210+0x14000] ;  /* 0x01400000d268783b */ /* 0x000fe80000004200 */
[----:B------:R-:W-:Y:S01]  /*5810*/  LDSM.16.MT88.4 R112, [R209+0x14000] ;  /* 0x01400000d170783b */ /* 0x000fe20000004200 */
[----:B-1----:R-:W-:-:S03]  /*5820*/  FMNMX.FTZ R164, R6, R164, !PT ;  /* 0x000000a406a47209 */ /* 0x002fc60007810000 */
[----:B------:R-:W-:Y:S01]  /*5830*/  LDSM.16.MT88.4 R120, [R208+0x14000] ;  /* 0x01400000d078783b */ /* 0x000fe20000004200 */
[----:B--2---:R-:W-:Y:S01]  /*5840*/  FMNMX.FTZ R3, R5, R3, !PT ;  /* 0x0000000305037209 */ /* 0x004fe20007810000 */
[C---:B------:R-:W-:Y:S01]  /*5850*/  FMUL.FTZ R223, R164.reuse, UR5 ;  /* 0x00000005a4df7c20 */ /* 0x040fe20008410000 */
[----:B------:R-:W-:Y:S01]  /*5860*/  FSETP.NEU.FTZ.AND P1, PT, R164, -INF , PT ;  /* 0xff800000a400780b */ /* 0x000fe20003f3d000 */
[----:B------:R-:W-:Y:S02]  /*5870*/  LDSM.16.MT88.4 R128, [R212+0x16000] ;  /* 0x01600000d480783b */ /* 0x000fe40000004200 */
[----:B------:R-:W-:Y:S01]  /*5880*/  FMUL.FTZ R189, R3, UR5 ;  /* 0x0000000503bd7c20 */ /* 0x000fe20008410000 */
[----:B------:R-:W-:Y:S01]  /*5890*/  FSEL R223, R223, RZ, P1 ;  /* 0x000000ffdfdf7208 */ /* 0x000fe20000800000 */
[----:B------:R-:W-:Y:S01]  /*58a0*/  LDSM.16.MT88.4 R132, [R210+0x16000] ;  /* 0x01600000d284783b */ /* 0x000fe20000004200 */
[----:B------:R-:W-:-:S03]  /*58b0*/  FSETP.NEU.FTZ.AND P1, PT, R3, -INF , PT ;  /* 0xff8000000300780b */ /* 0x000fc60003f3d000 */
[--C-:B------:R-:W-:Y:S01]  /*58c0*/  FFMA.FTZ R178, R40, UR5, -R223.reuse ;  /* 0x0000000528b27c23 */ /* 0x100fe200080108df */
[----:B------:R-:W-:Y:S01]  /*58d0*/  FSEL R189, R189, RZ, P1 ;  /* 0x000000ffbdbd7208 */ /* 0x000fe20000800000 */
[--C-:B------:R-:W-:Y:S01]  /*58e0*/  FFMA.FTZ R177, R41, UR5, -R223.reuse ;  /* 0x0000000529b17c23 */ /* 0x100fe200080108df */
[--C-:B------:R-:W-:Y:S01]  /*58f0*/  FFMA.FTZ R175, R56, UR5, -R223.reuse ;  /* 0x0000000538af7c23 */ /* 0x100fe200080108df */
[----:B------:R-:W-:Y:S01]  /*5900*/  FFMA.FTZ R173, R57, UR5, -R223 ;  /* 0x0000000539ad7c23 */ /* 0x000fe200080108df */
[----:B------:R-:W-:Y:S01]  /*5910*/  LDSM.16.MT88.4 R148, [R209+0x16000] ;  /* 0x01600000d194783b */ /* 0x000fe20000004200 */
[--C-:B------:R-:W-:Y:S01]  /*5920*/  FFMA.FTZ R179, R42, UR5, -R189.reuse ;  /* 0x000000052ab37c23 */ /* 0x100fe200080108bd */
[--C-:B------:R-:W-:Y:S01]  /*5930*/  FFMA.FTZ R180, R43, UR5, -R189.reuse ;  /* 0x000000052bb47c23 */ /* 0x100fe200080108bd */
[--C-:B------:R-:W-:Y:S01]  /*5940*/  FFMA.FTZ R176, R58, UR5, -R189.reuse ;  /* 0x000000053ab07c23 */ /* 0x100fe200080108bd */
[----:B------:R-:W1:Y:S01]  /*5950*/  LDSM.16.MT88.4 R40, [R210+0x10000] ;  /* 0x01000000d228783b */ /* 0x000e620000004200 */
[----:B------:R-:W-:Y:S01]  /*5960*/  FFMA.FTZ R174, R17, UR5, -R189 ;  /* 0x0000000511ae7c23 */ /* 0x000fe200080108bd */
[----:B------:R-:W-:Y:S01]  /*5970*/  MUFU.EX2 R178, R178 ;  /* 0x000000b200b27308 */ /* 0x000fe20000000800 */
[--C-:B------:R-:W-:Y:S01]  /*5980*/  FFMA.FTZ R172, R12, UR5, -R223.reuse ;  /* 0x000000050cac7c23 */ /* 0x100fe200080108df */
[----:B------:R-:W2:Y:S01]  /*5990*/  LDSM.16.MT88.4 R56, [R208+0x10000] ;  /* 0x01000000d038783b */ /* 0x000ea20000004200 */
[--C-:B------:R-:W-:Y:S01]  /*59a0*/  FFMA.FTZ R170, R13, UR5, -R223.reuse ;  /* 0x000000050daa7c23 */ /* 0x100fe200080108df */
[--C-:B------:R-:W-:Y:S01]  /*59b0*/  FFMA.FTZ R169, R14, UR5, -R223.reuse ;  /* 0x000000050ea97c23 */ /* 0x100fe200080108df */
[----:B------:R-:W-:Y:S01]  /*59c0*/  FFMA.FTZ R2, R11, UR5, -R223 ;  /* 0x000000050b027c23 */ /* 0x000fe200080108df */
[----:B------:R-:W3:Y:S01]  /*59d0*/  LDSM.16.MT88.4 R4, [R208+0x16000] ;  /* 0x01600000d004783b */ /* 0x000ee20000004200 */
[--C-:B------:R-:W-:Y:S01]  /*59e0*/  FFMA.FTZ R171, R9, UR5, -R189.reuse ;  /* 0x0000000509ab7c23 */ /* 0x100fe200080108bd */
[----:B------:R-:W4:Y:S01]  /*59f0*/  MUFU.EX2 R177, R177 ;  /* 0x000000b100b17308 */ /* 0x000f220000000800 */
[--C-:B------:R-:W-:Y:S01]  /*5a00*/  FFMA.FTZ R168, R10, UR5, -R189.reuse ;  /* 0x000000050aa87c23 */ /* 0x100fe200080108bd */
[--C-:B------:R-:W-:Y:S01]  /*5a10*/  FFMA.FTZ R167, R8, UR5, -R189.reuse ;  /* 0x0000000508a77c23 */ /* 0x100fe200080108bd */
[----:B------:R-:W5:Y:S01]  /*5a20*/  LDSM.16.MT88.4 R12, [R210+0x10800] ;  /* 0x01080000d20c783b */ /* 0x000f620000004200 */
[----:B------:R-:W-:Y:S01]  /*5a30*/  FFMA.FTZ R0, R16, UR5, -R189 ;  /* 0x0000000510007c23 */ /* 0x000fe200080108bd */
[--C-:B------:R-:W-:Y:S01]  /*5a40*/  FFMA.FTZ R181, R181, UR5, -R223.reuse ;  /* 0x00000005b5b57c23 */ /* 0x100fe200080108df */
[--C-:B------:R-:W-:Y:S01]  /*5a50*/  FFMA.FTZ R182, R182, UR5, -R223.reuse ;  /* 0x00000005b6b67c23 */ /* 0x100fe200080108df */
[----:B------:R-:W5:Y:S01]  /*5a60*/  LDSM.16.MT88.4 R8, [R208+0x10800] ;  /* 0x01080000d008783b */ /* 0x000f620000004200 */
[----:B------:R-:W-:Y:S01]  /*5a70*/  MUFU.EX2 R175, R175 ;  /* 0x000000af00af7308 */ /* 0x000fe20000000800 */
[--C-:B------:R-:W-:Y:S01]  /*5a80*/  FFMA.FTZ R183, R183, UR5, -R223.reuse ;  /* 0x00000005b7b77c23 */ /* 0x100fe200080108df */
[----:B------:R-:W-:Y:S01]  /*5a90*/  FFMA.FTZ R184, R184, UR5, -R223 ;  /* 0x00000005b8b87c23 */ /* 0x000fe200080108df */
[----:B------:R-:W5:Y:S01]  /*5aa0*/  LDSM.16.MT88.4 R24, [R212+0x10800] ;  /* 0x01080000d418783b */ /* 0x000f620000004200 */
[--C-:B------:R-:W-:Y:S01]  /*5ab0*/  FFMA.FTZ R185, R185, UR5, -R189.reuse ;  /* 0x00000005b9b97c23 */ /* 0x100fe200080108bd */
[--C-:B------:R-:W-:Y:S01]  /*5ac0*/  FFMA.FTZ R186, R186, UR5, -R189.reuse ;  /* 0x00000005baba7c23 */ /* 0x100fe200080108bd */
[--C-:B------:R-:W-:Y:S01]  /*5ad0*/  FFMA.FTZ R187, R187, UR5, -R189.reuse ;  /* 0x00000005bbbb7c23 */ /* 0x100fe200080108bd */
[----:B------:R-:W5:Y:S01]  /*5ae0*/  LDSM.16.MT88.4 R20, [R209+0x10800] ;  /* 0x01080000d114783b */ /* 0x000f620000004200 */
[----:B------:R-:W1:Y:S01]  /*5af0*/  MUFU.EX2 R173, R173 ;  /* 0x000000ad00ad7308 */ /* 0x000e620000000800 */
[----:B----4-:R-:W-:Y:S01]  /*5b00*/  F2FP.F16.F32.PACK_AB R144, R177, R178 ;  /* 0x000000b2b190723e */ /* 0x010fe200000000ff */
[----:B------:R-:W-:Y:S01]  /*5b10*/  FFMA.FTZ R190, R190, UR5, -R189 ;  /* 0x00000005bebe7c23 */ /* 0x000fe200080108bd */
[----:B------:R-:W-:Y:S01]  /*5b20*/  LDSM.16.MT88.4 R16, [R212+0x12800] ;  /* 0x01280000d410783b */ /* 0x000fe20000004200 */
[--C-:B------:R-:W-:Y:S01]  /*5b30*/  FFMA.FTZ R226, R226, UR5, -R223.reuse ;  /* 0x00000005e2e27c23 */ /* 0x100fe200080108df */
[--C-:B------:R-:W-:Y:S01]  /*5b40*/  FFMA.FTZ R225, R225, UR5, -R223.reuse ;  /* 0x00000005e1e17c23 */ /* 0x100fe200080108df */
[--C-:B------:R-:W-:Y:S01]  /*5b50*/  FFMA.FTZ R224, R224, UR5, -R223.reuse ;  /* 0x00000005e0e07c23 */ /* 0x100fe200080108df */
[----:B------:R-:W-:Y:S01]  /*5b60*/  LDSM.16.MT88.4 R28, [R208+0x12800] ;  /* 0x01280000d01c783b */ /* 0x000fe20000004200 */
[----:B------:R-:W-:Y:S01]  /*5b70*/  MUFU.EX2 R179, R179 ;  /* 0x000000b300b37308 */ /* 0x000fe20000000800 */
[----:B------:R-:W-:Y:S01]  /*5b80*/  FFMA.FTZ R244, R222, UR5, -R223 ;  /* 0x00000005def47c23 */ /* 0x000fe200080108df */
[--C-:B------:R-:W-:Y:S01]  /*5b90*/  FFMA.FTZ R221, R221, UR5, -R189.reuse ;  /* 0x00000005dddd7c23 */ /* 0x100fe200080108bd */
[----:B------:R-:W-:Y:S01]  /*5ba0*/  LDSM.16.MT88.4 R32, [R210+0x12800] ;  /* 0x01280000d220783b */ /* 0x000fe20000004200 */
[--C-:B------:R-:W-:Y:S01]  /*5bb0*/  FFMA.FTZ R220, R220, UR5, -R189.reuse ;  /* 0x00000005dcdc7c23 */ /* 0x100fe200080108bd */
[--C-:B------:R-:W-:Y:S01]  /*5bc0*/  FFMA.FTZ R191, R191, UR5, -R189.reuse ;  /* 0x00000005bfbf7c23 */ /* 0x100fe200080108bd */
[----:B------:R-:W-:Y:S01]  /*5bd0*/  FFMA.FTZ R239, R188, UR5, -R189 ;  /* 0x00000005bcef7c23 */ /* 0x000fe200080108bd */
[----:B------:R-:W-:Y:S01]  /*5be0*/  FADD.FTZ R177, R178, R177 ;  /* 0x000000b1b2b17221 */ /* 0x000fe20000010000 */
[----:B------:R-:W4:Y:S01]  /*5bf0*/  MUFU.EX2 R180, R180 ;  /* 0x000000b400b47308 */ /* 0x000f220000000800 */
[----:B-1----:R-:W-:-:S02]  /*5c00*/  F2FP.F16.F32.PACK_AB R146, R173, R175 ;  /* 0x000000afad92723e */ /* 0x002fc400000000ff */
[----:B------:R-:W-:-:S04]  /*5c10*/  FADD.FTZ R177, R175, R177 ;  /* 0x000000b1afb17221 */ /* 0x000fc80000010000 */
[----:B------:R-:W-:Y:S01]  /*5c20*/  FADD.FTZ R177, R173, R177 ;  /* 0x000000b1adb17221 */ /* 0x000fe20000010000 */
[----:B------:R-:W1:Y:S08]  /*5c30*/  MUFU.EX2 R176, R176 ;  /* 0x000000b000b07308 */ /* 0x000e700000000800 */
[----:B------:R-:W2:Y:S01]  /*5c40*/  MUFU.EX2 R174, R174 ;  /* 0x000000ae00ae7308 */ /* 0x000ea20000000800 */
[----:B----4-:R-:W-:Y:S01]  /*5c50*/  F2FP.F16.F32.PACK_AB R145, R180, R179 ;  /* 0x000000b3b491723e */ /* 0x010fe200000000ff */
[----:B------:R-:W-:-:S06]  /*5c60*/  FADD.FTZ R179, R179, R180 ;  /* 0x000000b4b3b37221 */ /* 0x000fcc0000010000 */
[----:B------:R-:W4:Y:S01]  /*5c70*/  MUFU.EX2 R172, R172 ;  /* 0x000000ac00ac7308 */ /* 0x000f220000000800 */
[----:B-1----:R-:W-:-:S07]  /*5c80*/  FADD.FTZ R179, R176, R179 ;  /* 0x000000b3b0b37221 */ /* 0x002fce0000010000 */
[----:B------:R-:W1:Y:S01]  /*5c90*/  MUFU.EX2 R170, R170 ;  /* 0x000000aa00aa7308 */ /* 0x000e620000000800 */
[C---:B--2---:R-:W-:Y:S01]  /*5ca0*/  F2FP.F16.F32.PACK_AB R147, R174.reuse, R176 ;  /* 0x000000b0ae93723e */ /* 0x044fe200000000ff */
[----:B------:R-:W-:-:S06]  /*5cb0*/  FADD.FTZ R179, R174, R179 ;  /* 0x000000b3aeb37221 */ /* 0x000fcc0000010000 */
[----:B------:R-:W-:Y:S01]  /*5cc0*/  HMMA.16816.F32 R36, R144, R40, RZ ;  /* 0x000000289024723c */ /* 0x000fe200000018ff */
[----:B------:R-:W-:Y:S01]  /*5cd0*/  MUFU.EX2 R169, R169 ;  /* 0x000000a900a97308 */ /* 0x000fe20000000800 */
[----:B----4-:R-:W-:-:S04]  /*5ce0*/  FADD.FTZ R177, R172, R177 ;  /* 0x000000b1acb17221 */ /* 0x010fc80000010000 */
[C---:B------:R-:W-:Y:S03]  /*5cf0*/  HMMA.16816.F32 R52, R144.reuse, R56, RZ ;  /* 0x000000389034723c */ /* 0x040fe600000018ff */
[----:B------:R-:W-:Y:S01]  /*5d00*/  MUFU.EX2 R2, R2 ;  /* 0x0000000200027308 */ /* 0x000fe20000000800 */
[----:B-1----:R-:W-:Y:S02]  /*5d10*/  FADD.FTZ R177, R170, R177 ;  /* 0x000000b1aab17221 */ /* 0x002fe40000010000 */
[C---:B------:R-:W-:Y:S05]  /*5d20*/  HMMA.16816.F32 R40, R144.reuse, R42, RZ ;  /* 0x0000002a9028723c */ /* 0x040fea00000018ff */
[----:B------:R-:W1:Y:S01]  /*5d30*/  MUFU.EX2 R171, R171 ;  /* 0x000000ab00ab7308 */ /* 0x000e620000000800 */
[C---:B------:R-:W-:Y:S06]  /*5d40*/  HMMA.16816.F32 R56, R144.reuse, R58, RZ ;  /* 0x0000003a9038723c */ /* 0x040fec00000018ff */
[C---:B------:R-:W-:Y:S01]  /*5d50*/  HMMA.16816.F32 R160, R144.reuse, R156, RZ ;  /* 0x0000009c90a0723c */ /* 0x040fe200000018ff */
[----:B------:R-:W2:Y:S05]  /*5d60*/  MUFU.EX2 R168, R168 ;  /* 0x000000a800a87308 */ /* 0x000eaa0000000800 */
[----:B------:R-:W-:Y:S03]  /*5d70*/  HMMA.16816.F32 R44, R144, R48, RZ ;  /* 0x00000030902c723c */ /* 0x000fe600000018ff */
[----:B------:R-:W-:Y:S01]  /*5d80*/  MUFU.EX2 R167, R167 ;  /* 0x000000a700a77308 */ /* 0x000fe20000000800 */
[----:B-1----:R-:W-:-:S02]  /*5d90*/  FADD.FTZ R179, R171, R179 ;  /* 0x000000b3abb37221 */ /* 0x002fc40000010000 */
[C---:B------:R-:W-:Y:S05]  /*5da0*/  HMMA.16816.F32 R60, R144.reuse, R64, RZ ;  /* 0x00000040903c723c */ /* 0x040fea00000018ff */
[----:B------:R-:W1:Y:S01]  /*5db0*/  MUFU.EX2 R0, R0 ;  /* 0x0000000000007308 */ /* 0x000e620000000800 */
[----:B------:R-:W-:Y:S01]  /*5dc0*/  HMMA.16816.F32 R68, R144, R72, RZ ;  /* 0x000000489044723c */ /* 0x000fe200000018ff */
[----:B--2---:R-:W-:-:S05]  /*5dd0*/  FADD.FTZ R179, R168, R179 ;  /* 0x000000b3a8b37221 */ /* 0x004fca0000010000 */
[C---:B------:R-:W-:Y:S01]  /*5de0*/  HMMA.16816.F32 R76, R144.reuse, R80, RZ ;  /* 0x00000050904c723c */ /* 0x040fe200000018ff */
[----:B------:R-:W-:Y:S05]  /*5df0*/  MUFU.EX2 R181, R181 ;  /* 0x000000b500b57308 */ /* 0x000fea0000000800 */
[C---:B------:R-:W-:Y:S03]  /*5e00*/  HMMA.16816.F32 R84, R144.reuse, R88, RZ ;  /* 0x000000589054723c */ /* 0x040fe600000018ff */
[----:B------:R-:W2:Y:S03]  /*5e10*/  MUFU.EX2 R182, R182 ;  /* 0x000000b600b67308 */ /* 0x000ea60000000800 */
[C---:B------:R-:W-:Y:S05]  /*5e20*/  HMMA.16816.F32 R92, R144.reuse, R96, RZ ;  /* 0x00000060905c723c */ /* 0x040fea00000018ff */
[----:B------:R-:W-:Y:S01]  /*5e30*/  MUFU.EX2 R183, R183 ;  /* 0x000000b700b77308 */ /* 0x000fe20000000800 */
[C---:B------:R-:W-:Y:S06]  /*5e40*/  HMMA.16816.F32 R100, R144.reuse, R104, RZ ;  /* 0x000000689064723c */ /* 0x040fec00000018ff */
[C---:B------:R-:W-:Y:S01]  /*5e50*/  HMMA.16816.F32 R108, R144.reuse, R112, RZ ;  /* 0x00000070906c723c */ /* 0x040fe200000018ff */
[----:B------:R-:W-:Y:S05]  /*5e60*/  MUFU.EX2 R184, R184 ;  /* 0x000000b800b87308 */ /* 0x000fea0000000800 */
[C---:B------:R-:W-:Y:S03]  /*5e70*/  HMMA.16816.F32 R116, R144.reuse, R120, RZ ;  /* 0x000000789074723c */ /* 0x040fe600000018ff */
[----:B------:R-:W-:Y:S03]  /*5e80*/  MUFU.EX2 R185, R185 ;  /* 0x000000b900b97308 */ /* 0x000fe60000000800 */
[C---:B------:R-:W-:Y:S05]  /*5e90*/  HMMA.16816.F32 R124, R144.reuse, R128, RZ ;  /* 0x00000080907c723c */ /* 0x040fea00000018ff */
[----:B------:R-:W4:Y:S01]  /*5ea0*/  MUFU.EX2 R186, R186 ;  /* 0x000000ba00ba7308 */ /* 0x000f220000000800 */
[C---:B------:R-:W-:Y:S06]  /*5eb0*/  HMMA.16816.F32 R152, R144.reuse, R132, RZ ;  /* 0x000000849098723c */ /* 0x040fec00000018ff */
[C---:B------:R-:W-:Y:S01]  /*5ec0*/  HMMA.16816.F32 R136, R144.reuse, R148, RZ ;  /* 0x000000949088723c */ /* 0x040fe200000018ff */
[----:B------:R-:W-:Y:S05]  /*5ed0*/  MUFU.EX2 R187, R187 ;  /* 0x000000bb00bb7308 */ /* 0x000fea0000000800 */
[C---:B------:R-:W-:Y:S03]  /*5ee0*/  HMMA.16816.F32 R156, R144.reuse, R158, RZ ;  /* 0x0000009e909c723c */ /* 0x040fe600000018ff */
[----:B------:R-:W4:Y:S03]  /*5ef0*/  MUFU.EX2 R190, R190 ;  /* 0x000000be00be7308 */ /* 0x000f260000000800 */
[C---:B------:R-:W-:Y:S05]  /*5f00*/  HMMA.16816.F32 R48, R144.reuse, R50, RZ ;  /* 0x000000329030723c */ /* 0x040fea00000018ff */
[----:B------:R-:W4:Y:S01]  /*5f10*/  MUFU.EX2 R226, R226 ;  /* 0x000000e200e27308 */ /* 0x000f220000000800 */
[C---:B------:R-:W-:Y:S06]  /*5f20*/  HMMA.16816.F32 R64, R144.reuse, R66, RZ ;  /* 0x000000429040723c */ /* 0x040fec00000018ff */
        /* <DEDUP_REMOVED lines=8> */
[----:B------:R-:W4:Y:S05]  /*5fb0*/  MUFU.EX2 R221, R221 ;  /* 0x000000dd00dd7308 */ /* 0x000f2a0000000800 */
[C---:B------:R-:W-:Y:S03]  /*5fc0*/  HMMA.16816.F32 R112, R144.reuse, R114, RZ ;  /* 0x000000729070723c */ /* 0x040fe600000018ff */
[----:B------:R-:W4:Y:S03]  /*5fd0*/  MUFU.EX2 R220, R220 ;  /* 0x000000dc00dc7308 */ /* 0x000f260000000800 */
[C---:B------:R-:W-:Y:S05]  /*5fe0*/  HMMA.16816.F32 R120, R144.reuse, R122, RZ ;  /* 0x0000007a9078723c */ /* 0x040fea00000018ff */
[----:B------:R-:W4:Y:S01]  /*5ff0*/  MUFU.EX2 R191, R191 ;  /* 0x000000bf00bf7308 */ /* 0x000f220000000800 */
[C---:B------:R-:W-:Y:S06]  /*6000*/  HMMA.16816.F32 R128, R144.reuse, R130, RZ ;  /* 0x000000829080723c */ /* 0x040fec00000018ff */
[C---:B------:R-:W-:Y:S01]  /*6010*/  HMMA.16816.F32 R132, R144.reuse, R134, RZ ;  /* 0x000000869084723c */ /* 0x040fe200000018ff */
[----:B------:R-:W4:Y:S05]  /*6020*/  MUFU.EX2 R239, R239 ;  /* 0x000000ef00ef7308 */ /* 0x000f2a0000000800 */
[C---:B------:R-:W-:Y:S06]  /*6030*/  HMMA.16816.F32 R148, R144.reuse, R150, RZ ;  /* 0x000000969094723c */ /* 0x040fec00000018ff */
[C---:B---3--:R-:W-:Y:S06]  /*6040*/  HMMA.16816.F32 R140, R144.reuse, R4, RZ ;  /* 0x00000004908c723c */ /* 0x048fec00000018ff */
[----:B------:R-:W-:Y:S01]  /*6050*/  HMMA.16816.F32 R144, R144, R6, RZ ;  /* 0x000000069090723c */ /* 0x000fe200000018ff */
[----:B------:R-:W-:-:S02]  /*6060*/  F2FP.F16.F32.PACK_AB R4, R170, R172 ;  /* 0x000000acaa04723e */ /* 0x000fc400000000ff */
[----:B------:R-:W-:-:S04]  /*6070*/  F2FP.F16.F32.PACK_AB R5, R168, R171 ;  /* 0x000000aba805723e */ /* 0x000fc800000000ff */
[----:B------:R-:W-:Y:S01]  /*6080*/  F2FP.F16.F32.PACK_AB R6, R2, R169 ;  /* 0x000000a90206723e */ /* 0x000fe200000000ff */
[----:B------:R-:W-:Y:S01]  /*6090*/  FADD.FTZ R169, R169, R177 ;  /* 0x000000b1a9a97221 */ /* 0x000fe20000010000 */
[----:B-1----:R-:W-:Y:S01]  /*60a0*/  F2FP.F16.F32.PACK_AB R7, R0, R167 ;  /* 0x000000a70007723e */ /* 0x002fe200000000ff */
[----:B------:R-:W-:Y:S02]  /*60b0*/  FADD.FTZ R167, R167, R179 ;  /* 0x000000b3a7a77221 */ /* 0x000fe40000010000 */
[----:B------:R-:W-:Y:S02]  /*60c0*/  FADD.FTZ R169, R2, R169 ;  /* 0x000000a902a97221 */ /* 0x000fe40000010000 */
[----:B------:R-:W-:Y:S02]  /*60d0*/  FADD.FTZ R167, R0, R167 ;  /* 0x000000a700a77221 */ /* 0x000fe40000010000 */
[C---:B-----5:R-:W-:Y:S06]  /*60e0*/  HMMA.16816.F32 R36, R4.reuse, R12, R36 ;  /* 0x0000000c0424723c */ /* 0x060fec0000001824 */
[C---:B------:R-:W-:Y:S01]  /*60f0*/  HMMA.16816.F32 R40, R4.reuse, R14, R40 ;  /* 0x0000000e0428723c */ /* 0x040fe20000001828 */
[----:B------:R-:W1:Y:S05]  /*6100*/  LDSM.16.MT88.4 R12, [R209+0x12800] ;  /* 0x01280000d10c783b */ /* 0x000e6a0000004200 */
[C---:B------:R-:W-:Y:S06]  /*6110*/  HMMA.16816.F32 R52, R4.reuse, R8, R52 ;  /* 0x000000080434723c */ /* 0x040fec0000001834 */
[C---:B------:R-:W-:Y:S01]  /*6120*/  HMMA.16816.F32 R56, R4.reuse, R10, R56 ;  /* 0x0000000a0438723c */ /* 0x040fe20000001838 */
[----:B------:R-:W3:Y:S05]  /*6130*/  LDSM.16.MT88.4 R8, [R210+0x14800] ;  /* 0x01480000d208783b */ /* 0x000eea0000004200 */
[C---:B------:R-:W-:Y:S06]  /*6140*/  HMMA.16816.F32 R160, R4.reuse, R24, R160 ;  /* 0x0000001804a0723c */ /* 0x040fec00000018a0 */
[C---:B------:R-:W-:Y:S01]  /*6150*/  HMMA.16816.F32 R156, R4.reuse, R26, R156 ;  /* 0x0000001a049c723c */ /* 0x040fe2000000189c */
[----:B------:R-:W5:Y:S05]  /*6160*/  LDSM.16.MT88.4 R24, [R212+0x14800] ;  /* 0x01480000d418783b */ /* 0x000f6a0000004200 */
[C---:B------:R-:W-:Y:S06]  /*6170*/  HMMA.16816.F32 R44, R4.reuse, R20, R44 ;  /* 0x00000014042c723c */ /* 0x040fec000000182c */
[C---:B------:R-:W-:Y:S01]  /*6180*/  HMMA.16816.F32 R48, R4.reuse, R22, R48 ;  /* 0x000000160430723c */ /* 0x040fe20000001830 */
[----:B------:R-:W-:Y:S05]  /*6190*/  LDSM.16.MT88.4 R20, [R209+0x14800] ;  /* 0x01480000d114783b */ /* 0x000fea0000004200 */
[C---:B-1----:R-:W-:Y:S06]  /*61a0*/  HMMA.16816.F32 R76, R4.reuse, R12, R76 ;  /* 0x0000000c044c723c */ /* 0x042fec000000184c */
[C---:B------:R-:W-:Y:S01]  /*61b0*/  HMMA.16816.F32 R80, R4.reuse, R14, R80 ;  /* 0x0000000e0450723c */ /* 0x040fe20000001850 */
[----:B------:R-:W1:Y:S05]  /*61c0*/  LDSM.16.MT88.4 R12, [R212+0x16800] ;  /* 0x01680000d40c783b */ /* 0x000e6a0000004200 */
[C---:B---3--:R-:W-:Y:S06]  /*61d0*/  HMMA.16816.F32 R100, R4.reuse, R8, R100 ;  /* 0x000000080464723c */ /* 0x048fec0000001864 */
[C---:B------:R-:W-:Y:S01]  /*61e0*/  HMMA.16816.F32 R104, R4.reuse, R10, R104 ;  /* 0x0000000a0468723c */ /* 0x040fe20000001868 */
[----:B------:R-:W3:Y:S05]  /*61f0*/  LDSM.16.MT88.4 R8, [R210+0x16800] ;  /* 0x01680000d208783b */ /* 0x000eea0000004200 */
[C---:B------:R-:W-:Y:S06]  /*6200*/  HMMA.16816.F32 R60, R4.reuse, R16, R60 ;  /* 0x00000010043c723c */ /* 0x040fec000000183c */
[C---:B------:R-:W-:Y:S01]  /*6210*/  HMMA.16816.F32 R64, R4.reuse, R18, R64 ;  /* 0x000000120440723c */ /* 0x040fe20000001840 */
[----:B------:R-:W2:Y:S05]  /*6220*/  LDSM.16.MT88.4 R16, [R208+0x14800] ;  /* 0x01480000d010783b */ /* 0x000eaa0000004200 */
        /* <DEDUP_REMOVED lines=14> */
[----:B------:R-:W-:Y:S05]  /*6310*/  LDSM.16.MT88.4 R32, [R210+0x13000] ;  /* 0x01300000d220783b */ /* 0x000fea0000004200 */
[C---:B------:R-:W-:Y:S06]  /*6320*/  HMMA.16816.F32 R108, R4.reuse, R20, R108 ;  /* 0x00000014046c723c */ /* 0x040fec000000186c */
[C---:B------:R-:W-:Y:S01]  /*6330*/  HMMA.16816.F32 R112, R4.reuse, R22, R112 ;  /* 0x000000160470723c */ /* 0x040fe20000001870 */
[----:B------:R-:W3:Y:S05]  /*6340*/  LDSM.16.MT88.4 R20, [R212+0x11000] ;  /* 0x01100000d414783b */ /* 0x000eea0000004200 */
[C---:B--2---:R-:W-:Y:S06]  /*6350*/  HMMA.16816.F32 R116, R4.reuse, R16, R116 ;  /* 0x000000100474723c */ /* 0x044fec0000001874 */
[C---:B------:R-:W-:Y:S01]  /*6360*/  HMMA.16816.F32 R120, R4.reuse, R18, R120 ;  /* 0x000000120478723c */ /* 0x040fe20000001878 */
[----:B------:R-:W2:Y:S05]  /*6370*/  LDSM.16.MT88.4 R16, [R209+0x11000] ;  /* 0x01100000d110783b */ /* 0x000eaa0000004200 */
[C---:B-----5:R-:W-:Y:S06]  /*6380*/  HMMA.16816.F32 R136, R4.reuse, R24, R136 ;  /* 0x000000180488723c */ /* 0x060fec0000001888 */
[C---:B------:R-:W-:Y:S01]  /*6390*/  HMMA.16816.F32 R148, R4.reuse, R26, R148 ;  /* 0x0000001a0494723c */ /* 0x040fe20000001894 */
[----:B------:R-:W-:Y:S05]  /*63a0*/  LDSM.16.MT88.4 R24, [R212+0x13000] ;  /* 0x01300000d418783b */ /* 0x000fea0000004200 */
[C---:B------:R-:W-:Y:S06]  /*63b0*/  HMMA.16816.F32 R140, R4.reuse, R28, R140 ;  /* 0x0000001c048c723c */ /* 0x040fec000000188c */
[----:B------:R-:W-:Y:S01]  /*63c0*/  HMMA.16816.F32 R144, R4, R30, R144 ;  /* 0x0000001e0490723c */ /* 0x000fe20000001890 */
[----:B------:R-:W-:Y:S06]  /*63d0*/  LDSM.16.MT88.4 R28, [R208+0x13000] ;  /* 0x01300000d01c783b */ /* 0x000fec0000004200 */
[----:B------:R-:W-:Y:S01]  /*63e0*/  F2FP.F16.F32.PACK_AB R4, R182, R181 ;  /* 0x000000b5b604723e */ /* 0x000fe200000000ff */
        /* <DEDUP_REMOVED lines=9> */
[----:B-1----:R-:W-:Y:S01]  /*6480*/  HMMA.16816.F32 R36, R4, R12, R36 ;  /* 0x0000000c0424723c */ /* 0x002fe20000001824 */
[----:B------:R-:W-:Y:S01]  /*6490*/  FADD.FTZ R183, R184, R183 ;  /* 0x000000b7b8b77221 */ /* 0x000fe20000010000 */
[----:B------:R-:W-:-:S03]  /*64a0*/  FADD.FTZ R187, R190, R187 ;  /* 0x000000bbbebb7221 */ /* 0x000fc60000010000 */
[----:B------:R-:W-:Y:S01]  /*64b0*/  FADD.FTZ R183, R226, R183 ;  /* 0x000000b7e2b77221 */ /* 0x000fe20000010000 */
[----:B------:R-:W-:Y:S01]  /*64c0*/  HMMA.16816.F32 R40, R4, R14, R40 ;  /* 0x0000000e0428723c */ /* 0x000fe20000001828 */
[----:B------:R-:W1:Y:S01]  /*64d0*/  LDSM.16.MT88.4 R12, [R209+0x13000] ;  /* 0x01300000d10c783b */ /* 0x000e620000004200 */
[----:B------:R-:W-:Y:S01]  /*64e0*/  FADD.FTZ R187, R221, R187 ;  /* 0x000000bbddbb7221 */ /* 0x000fe20000010000 */
[----:B------:R-:W-:-:S03]  /*64f0*/  FADD.FTZ R183, R225, R183 ;  /* 0x000000b7e1b77221 */ /* 0x000fc60000010000 */
[----:B---3--:R-:W-:Y:S01]  /*6500*/  HMMA.16816.F32 R52, R4, R8, R52 ;  /* 0x000000080434723c */ /* 0x008fe20000001834 */
[----:B------:R-:W-:Y:S01]  /*6510*/  FADD.FTZ R187, R220, R187 ;  /* 0x000000bbdcbb7221 */ /* 0x000fe20000010000 */
[----:B------:R-:W-:-:S03]  /*6520*/  FADD.FTZ R183, R224, R183 ;  /* 0x000000b7e0b77221 */ /* 0x000fc60000010000 */
[----:B------:R-:W-:Y:S01]  /*6530*/  FADD.FTZ R187, R191, R187 ;  /* 0x000000bbbfbb7221 */ /* 0x000fe20000010000 */
[C---:B------:R-:W-:Y:S01]  /*6540*/  HMMA.16816.F32 R56, R4.reuse, R10, R56 ;  /* 0x0000000a0438723c */ /* 0x040fe20000001838 */
[----:B------:R-:W3:Y:S05]  /*6550*/  LDSM.16.MT88.4 R8, [R210+0x15000] ;  /* 0x01500000d208783b */ /* 0x000eea0000004200 */
[C---:B------:R-:W-:Y:S06]  /*6560*/  HMMA.16816.F32 R160, R4.reuse, R20, R160 ;  /* 0x0000001404a0723c */ /* 0x040fec00000018a0 */
[C---:B------:R-:W-:Y:S01]  /*6570*/  HMMA.16816.F32 R156, R4.reuse, R22, R156 ;  /* 0x00000016049c723c */ /* 0x040fe2000000189c */
[----:B------:R-:W4:Y:S05]  /*6580*/  LDSM.16.MT88.4 R20, [R212+0x15000] ;  /* 0x01500000d414783b */ /* 0x000f2a0000004200 */
[C---:B--2---:R-:W-:Y:S06]  /*6590*/  HMMA.16816.F32 R44, R4.reuse, R16, R44 ;  /* 0x00000010042c723c */ /* 0x044fec000000182c */
[C---:B------:R-:W-:Y:S01]  /*65a0*/  HMMA.16816.F32 R48, R4.reuse, R18, R48 ;  /* 0x000000120430723c */ /* 0x040fe20000001830 */
[----:B------:R-:W2:Y:S05]  /*65b0*/  LDSM.16.MT88.4 R16, [R209+0x15000] ;  /* 0x01500000d110783b */ /* 0x000eaa0000004200 */
        /* <DEDUP_REMOVED lines=8> */
[----:B------:R-:W5:Y:S05]  /*6640*/  LDSM.16.MT88.4 R24, [R208+0x15000] ;  /* 0x01500000d018783b */ /* 0x000f6a0000004200 */
[C---:B----4-:R-:W-:Y:S06]  /*6650*/  HMMA.16816.F32 R92, R4.reuse, R20, R92 ;  /* 0x00000014045c723c */ /* 0x050fec000000185c */
        /* <DEDUP_REMOVED lines=13> */
[----:B------:R-:W3:Y:S05]  /*6730*/  LDSM.16.MT88.4 R32, [R210+0x11800] ;  /* 0x01180000d220783b */ /* 0x000eea0000004200 */
[C---:B------:R-:W-:Y:S06]  /*6740*/  HMMA.16816.F32 R84, R4.reuse, R28, R84 ;  /* 0x0000001c0454723c */ /* 0x040fec0000001854 */
[C---:B------:R-:W-:Y:S01]  /*6750*/  HMMA.16816.F32 R88, R4.reuse, R30, R88 ;  /* 0x0000001e0458723c */ /* 0x040fe20000001858 */
[----:B------:R-:W3:Y:S05]  /*6760*/  LDSM.16.MT88.4 R28, [R209+0x11800] ;  /* 0x01180000d11c783b */ /* 0x000eea0000004200 */
[C---:B-----5:R-:W-:Y:S06]  /*6770*/  HMMA.16816.F32 R116, R4.reuse, R24, R116 ;  /* 0x000000180474723c */ /* 0x060fec0000001874 */
[C---:B------:R-:W-:Y:S01]  /*6780*/  HMMA.16816.F32 R120, R4.reuse, R26, R120 ;  /* 0x0000001a0478723c */ /* 0x040fe20000001878 */
[----:B------:R-:W5:Y:S05]  /*6790*/  LDSM.16.MT88.4 R24, [R212+0x13800] ;  /* 0x01380000d418783b */ /* 0x000f6a0000004200 */
[C---:B----4-:R-:W-:Y:S06]  /*67a0*/  HMMA.16816.F32 R136, R4.reuse, R20, R136 ;  /* 0x000000140488723c */ /* 0x050fec0000001888 */
[C---:B------:R-:W-:Y:S01]  /*67b0*/  HMMA.16816.F32 R148, R4.reuse, R22, R148 ;  /* 0x000000160494723c */ /* 0x040fe20000001894 */
[----:B------:R-:W4:Y:S05]  /*67c0*/  LDSM.16.MT88.4 R20, [R210+0x13800] ;  /* 0x01380000d214783b */ /* 0x000f2a0000004200 */
[C---:B--2---:R-:W-:Y:S06]  /*67d0*/  HMMA.16816.F32 R140, R4.reuse, R16, R140 ;  /* 0x00000010048c723c */ /* 0x044fec000000188c */
[----:B------:R-:W-:Y:S01]  /*67e0*/  HMMA.16816.F32 R144, R4, R18, R144 ;  /* 0x000000120490723c */ /* 0x000fe20000001890 */
[----:B------:R-:W2:Y:S06]  /*67f0*/  LDSM.16.MT88.4 R16, [R209+0x13800] ;  /* 0x01380000d110783b */ /* 0x000eac0000004200 */
[----:B------:R-:W-:-:S02]  /*6800*/  F2FP.F16.F32.PACK_AB R4, R225, R226 ;  /* 0x000000e2e104723e */ /* 0x000fc400000000ff */
[----:B------:R-:W-:Y:S02]  /*6810*/  F2FP.F16.F32.PACK_AB R5, R220, R221 ;  /* 0x000000dddc05723e */ /* 0x000fe400000000ff */
[C---:B------:R-:W-:Y:S01]  /*6820*/  F2FP.F16.F32.PACK_AB R6, R244.reuse, R224 ;  /* 0x000000e0f406723e */ /* 0x040fe200000000ff */
[----:B------:R-:W-:Y:S01]  /*6830*/  FADD.FTZ R244, R244, R183 ;  /* 0x000000b7f4f47221 */ /* 0x000fe20000010000 */
[C---:B------:R-:W-:Y:S01]  /*6840*/  F2FP.F16.F32.PACK_AB R7, R239.reuse, R191 ;  /* 0x000000bfef07723e */ /* 0x040fe200000000ff */
[----:B------:R-:W-:-:S06]  /*6850*/  FADD.FTZ R239, R239, R187 ;  /* 0x000000bbefef7221 */ /* 0x000fcc0000010000 */
        /* <DEDUP_REMOVED lines=28> */
[C---:B------:R-:W-:Y:S06]  /*6a20*/  HMMA.16816.F32 R96, R4.reuse, R34, R96 ;  /* 0x000000220460723c */ /* 0x040fec0000001860 */
[C---:B------:R-:W-:Y:S06]  /*6a30*/  HMMA.16816.F32 R100, R4.reuse, R28, R100 ;  /* 0x0000001c0464723c */ /* 0x040fec0000001864 */
[C---:B------:R-:W-:Y:S06]  /*6a40*/  HMMA.16816.F32 R104, R4.reuse, R30, R104 ;  /* 0x0000001e0468723c */ /* 0x040fec0000001868 */
[C---:B-----5:R-:W-:Y:S06]  /*6a50*/  HMMA.16816.F32 R116, R4.reuse, R24, R116 ;  /* 0x000000180474723c */ /* 0x060fec0000001874 */
[C---:B------:R-:W-:Y:S06]  /*6a60*/  HMMA.16816.F32 R120, R4.reuse, R26, R120 ;  /* 0x0000001a0478723c */ /* 0x040fec0000001878 */
[C---:B----4-:R-:W-:Y:S06]  /*6a70*/  HMMA.16816.F32 R124, R4.reuse, R20, R124 ;  /* 0x00000014047c723c */ /* 0x050fec000000187c */
[C---:B------:R-:W-:Y:S06]  /*6a80*/  HMMA.16816.F32 R128, R4.reuse, R22, R128 ;  /* 0x000000160480723c */ /* 0x040fec0000001880 */
[C---:B--2---:R-:W-:Y:S06]  /*6a90*/  HMMA.16816.F32 R152, R4.reuse, R16, R152 ;  /* 0x000000100498723c */ /* 0x044fec0000001898 */
[C---:B------:R-:W-:Y:S06]  /*6aa0*/  HMMA.16816.F32 R132, R4.reuse, R18, R132 ;  /* 0x000000120484723c */ /* 0x040fec0000001884 */
[C---:B-1----:R-:W-:Y:S06]  /*6ab0*/  HMMA.16816.F32 R136, R4.reuse, R12, R136 ;  /* 0x0000000c0488723c */ /* 0x042fec0000001888 */
[C---:B------:R-:W-:Y:S06]  /*6ac0*/  HMMA.16816.F32 R148, R4.reuse, R14, R148 ;  /* 0x0000000e0494723c */ /* 0x040fec0000001894 */
[C---:B---3--:R-:W-:Y:S06]  /*6ad0*/  HMMA.16816.F32 R140, R4.reuse, R8, R140 ;  /* 0x00000008048c723c */ /* 0x048fec000000188c */
[----:B------:R-:W-:Y:S01]  /*6ae0*/  HMMA.16816.F32 R144, R4, R10, R144 ;  /* 0x0000000a0490723c */ /* 0x000fe20000001890 */
[----:B------:R-:W-:-:S08]  /*6af0*/  NOP ;  /* 0x0000000000007918 */ /* 0x000fd00000000000 */
[----:B------:R-:W-:-:S15]  /*6b00*/  @!P0 BRA `(.L_x_70) ;  /* 0x0000004400208947 */ /* 0x000fde0003800000 */
[----:B------:R-:W1:Y:S01]  /*6b10*/  S2R R0, SR_TID.X ;  /* 0x0000000000007919 */ /* 0x000e620000002100 */
[----:B------:R-:W-:Y:S01]  /*6b20*/  ULDC UR4, c[0x0][0x2d0] ;  /* 0x0000b40000047ab9 */ /* 0x000fe20000000800 */
[----:B------:R-:W-:Y:S01]  /*6b30*/  UIADD3 UR17, UR19, -0x2, URZ ;  /* 0xfffffffe13117890 */ /* 0x000fe2000fffe03f */
[----:B------:R-:W-:Y:S01]  /*6b40*/  ISETP.GE.AND P5, PT, R230, UR4, PT ;  /* 0x00000004e6007c0c */ /* 0x000fe2000bfa6270 */
[----:B------:R-:W-:Y:S01]  /*6b50*/  IMAD.MOV.U32 R4, RZ, RZ, R248 ;  /* 0x000000ffff047224 */ /* 0x000fe200078e00f8 */
[----:B------:R-:W-:Y:S01]  /*6b60*/  ISETP.GE.AND P4, PT, R229, UR4, PT ;  /* 0x00000004e5007c0c */ /* 0x000fe2000bf86270 */
[----:B------:R-:W-:Y:S01]  /*6b70*/  IMAD.MOV.U32 R5, RZ, RZ, R237 ;  /* 0x000000ffff057224 */ /* 0x000fe200078e00ed */
[----:B------:R-:W-:Y:S01]  /*6b80*/  ISETP.GE.AND P3, PT, R228, UR4, PT ;  /* 0x00000004e4007c0c */ /* 0x000fe2000bf66270 */
[----:B------:R-:W-:Y:S01]  /*6b90*/  IMAD.U32 R16, RZ, RZ, UR17 ;  /* 0x00000011ff107e24 */ /* 0x000fe2000f8e00ff */
[----:B------:R-:W-:-:S04]  /*6ba0*/  DEPBAR.LE SB0, 0x0 ;  /* 0x000080000000791a */ /* 0x000fc80000000000 */
[----:B------:R-:W-:Y:S01]  /*6bb0*/  USHF.R.S32.HI UR5, URZ, 0x1f, UR17 ;  /* 0x0000001f3f057899 */ /* 0x000fe20008011411 */
[----:B------:R-:W-:Y:S01]  /*6bc0*/  IMAD.WIDE.U32 R16, R16, UR34, R4 ;  /* 0x0000002210107c25 */ /* 0x000fe2000f8e0004 */
[----:B------:R-:W-:Y:S01]  /*6bd0*/  UISETP.GE.AND UP0, UPT, UR19, 0x3, UPT ;  /* 0x000000031300788c */ /* 0x000fe2000bf06270 */
[----:B------:R-:W2:Y:S08]  /*6be0*/  @!P5 LDC.64 R8, c[0x0][0x220] ;  /* 0x00008800ff08db82 */ /* 0x000eb00000000a00 */
[----:B------:R-:W3:Y:S01]  /*6bf0*/  @!P4 LDC.64 R6, c[0x0][0x220] ;  /* 0x00008800ff06cb82 */ /* 0x000ee20000000a00 */
[----:B-1----:R-:W-:-:S07]  /*6c00*/  SHF.R.S32.HI R2, RZ, 0x1f, R0 ;  /* 0x0000001fff027819 */ /* 0x002fce0000011400 */
[----:B------:R-:W1:Y:S01]  /*6c10*/  @!P3 LDC.64 R4, c[0x0][0x220] ;  /* 0x00008800ff04bb82 */ /* 0x000e620000000a00 */
[----:B------:R-:W-:-:S04]  /*6c20*/  LEA.HI R2, R2, R0, RZ, 0x3 ;  /* 0x0000000002027211 */ /* 0x000fc800078f18ff */
[----:B------:R-:W-:-:S03]  /*6c30*/  LOP3.LUT R2, R2, 0xfffffff8, RZ, 0xc0, !PT ;  /* 0xfffffff802027812 */ /* 0x000fc600078ec0ff */
[----:B------:R-:W-:Y:S01]  /*6c40*/  BAR.SYNC.DEFER_BLOCKING 0x0 ;  /* 0x0000000000007b1d */ /* 0x000fe20000010000 */
[----:B--2---:R-:W-:Y:S01]  /*6c50*/  @!P5 LEA R22, P0, R16, R8, 0x1 ;  /* 0x000000081016d211 */ /* 0x004fe200078008ff */
[C---:B------:R-:W-:Y:S02]  /*6c60*/  IMAD.IADD R2, R0.reuse, 0x1, -R2 ;  /* 0x0000000100027824 */ /* 0x040fe400078e0a02 */
[----:B------:R-:W-:Y:S02]  /*6c70*/  IMAD.SHL.U32 R0, R0, 0x2, RZ ;  /* 0x0000000200007824 */ /* 0x000fe400078e00ff */
[----:B------:R-:W-:-:S03]  /*6c80*/  IMAD.SHL.U32 R2, R2, 0x8, RZ ;  /* 0x0000000802027824 */ /* 0x000fc600078e00ff */
[----:B------:R-:W-:Y:S02]  /*6c90*/  LOP3.LUT R0, R0, 0x6, RZ, 0xc0, !PT ;  /* 0x0000000600007812 */ /* 0x000fe400078ec0ff */
[----:B------:R-:W-:Y:S01]  /*6ca0*/  ISETP.GE.AND P6, PT, R2, UR4, PT ;  /* 0x0000000402007c0c */ /* 0x000fe2000bfc6270 */
[----:B------:R-:W-:-:S04]  /*6cb0*/  UIMAD UR4, UR33, UR17, URZ ;  /* 0x00000011210472a4 */ /* 0x000fc8000f8e023f */
[----:B------:R-:W-:-:S06]  /*6cc0*/  UIMAD UR4, UR5, UR34, UR4 ;  /* 0x00000022050472a4 */ /* 0x000fcc000f8e0204 */
[----:B------:R-:W-:Y:S02]  /*6cd0*/  VIADD R19, R17, UR4 ;  /* 0x0000000411137c36 */ /* 0x000fe40008000000 */
[----:B------:R-:W2:Y:S01]  /*6ce0*/  @!P6 LDC.64 R10, c[0x0][0x220] ;  /* 0x00008800ff0aeb82 */ /* 0x000ea20000000a00 */
[----:B------:R-:W-:Y:S02]  /*6cf0*/  @P6 STS.128 [R219+0x10000], RZ ;  /* 0x010000ffdb006388 */ /* 0x000fe40000000c00 */
[C---:B------:R-:W-:Y:S02]  /*6d00*/  @!P5 LEA.HI.X R23, R16.reuse, R9, R19, 0x1, P0 ;  /* 0x000000091017d211 */ /* 0x040fe400000f0c13 */
[----:B---3--:R-:W-:-:S03]  /*6d10*/  @!P4 LEA R14, P0, R16, R6, 0x1 ;  /* 0x00000006100ec211 */ /* 0x008fc600078008ff */
[----:B------:R-:W3:Y:S01]  /*6d20*/  @!P6 LDC.64 R12, c[0x0][0x220] ;  /* 0x00008800ff0ceb82 */ /* 0x000ee20000000a00 */
[----:B------:R-:W-:-:S07]  /*6d30*/  @!P4 LEA.HI.X R15, R16, R7, R19, 0x1, P0 ;  /* 0x00000007100fc211 */ /* 0x000fce00000f0c13 */
[----:B------:R-:W4:Y:S01]  /*6d40*/  @!P4 LDC.64 R8, c[0x0][0x220] ;  /* 0x00008800ff08cb82 */ /* 0x000f220000000a00 */
[----:B--2---:R-:W-:-:S07]  /*6d50*/  @!P6 LEA R20, P1, R16, R10, 0x1 ;  /* 0x0000000a1014e211 */ /* 0x004fce00078208ff */
[----:B------:R-:W2:Y:S01]  /*6d60*/  @!P3 LDC.64 R6, c[0x0][0x220] ;  /* 0x00008800ff06bb82 */ /* 0x000ea20000000a00 */
[C---:B------:R-:W-:Y:S02]  /*6d70*/  @!P6 LEA.HI.X R21, R16.reuse, R11, R19, 0x1, P1 ;  /* 0x0000000b1015e211 */ /* 0x040fe400008f0c13 */
[----:B------:R-:W-:-:S05]  /*6d80*/  IADD3 R2, P1, R16, UR36, RZ ;  /* 0x0000002410027c10 */ /* 0x000fca000ff3e0ff */
[----:B------:R-:W5:Y:S01]  /*6d90*/  @!P5 LDC.64 R10, c[0x0][0x220] ;  /* 0x00008800ff0adb82 */ /* 0x000f620000000a00 */
[----:B------:R-:W-:Y:S01]  /*6da0*/  @!PT LDS RZ, [RZ] ;  /* 0x00000000fffff984 */ /* 0x000fe20000000800 */
[----:B------:R-:W-:Y:S01]  /*6db0*/  @!PT LDS RZ, [RZ] ;  /* 0x00000000fffff984 */ /* 0x000fe20000000800 */
[----:B------:R-:W-:Y:S01]  /*6dc0*/  @!PT LDS RZ, [RZ] ;  /* 0x00000000fffff984 */ /* 0x000fe20000000800 */
[----:B------:R1:W-:Y:S04]  /*6dd0*/  @!P6 LDGSTS.E.BYPASS.LTC128B.128 [R219+0x10000], desc[UR26][R20.64] ;  /* 0x1000000014dbefae */ /* 0x0003e8000b901d5a */
[----:B------:R-:W-:Y:S04]  /*6de0*/  @P5 STS.128 [R219+0x12000], RZ ;  /* 0x012000ffdb005388 */ /* 0x000fe80000000c00 */
[----:B------:R-:W-:Y:S01]  /*6df0*/  @!PT LDS RZ, [RZ] ;  /* 0x00000000fffff984 */ /* 0x000fe20000000800 */
[----:B------:R-:W-:Y:S01]  /*6e00*/  @!PT LDS RZ, [RZ] ;  /* 0x00000000fffff984 */ /* 0x000fe20000000800 */
[----:B------:R-:W-:Y:S01]  /*6e10*/  @!PT LDS RZ, [RZ] ;  /* 0x00000000fffff984 */ /* 0x000fe20000000800 */
[----:B------:R-:W-:Y:S04]  /*6e20*/  @!P5 LDGSTS.E.BYPASS.LTC128B.128 [R219+0x12000], desc[UR26][R22.64+0x80] ;  /* 0x1200008016dbdfae */ /* 0x000fe8000b901d5a */
[----:B------:R-:W-:Y:S04]  /*6e30*/  @P4 STS.128 [R219+0x14000], RZ ;  /* 0x014000ffdb004388 */ /* 0x000fe80000000c00 */
[----:B------:R-:W-:Y:S01]  /*6e40*/  @!PT LDS RZ, [RZ] ;  /* 0x00000000fffff984 */ /* 0x000fe20000000800 */
[----:B------:R-:W-:Y:S01]  /*6e50*/  @!PT LDS RZ, [RZ] ;  /* 0x00000000fffff984 */ /* 0x000fe20000000800 */
[----:B------:R-:W-:Y:S01]  /*6e60*/  @!PT LDS RZ, [RZ] ;  /* 0x00000000fffff984 */ /* 0x000fe20000000800 */
[----:B------:R2:W-:Y:S04]  /*6e70*/  @!P4 LDGSTS.E.BYPASS.LTC128B.128 [R219+0x14000], desc[UR26][R14.64+0x100] ;  /* 0x140001000edbcfae */ /* 0x0005e8000b901d5a */
[----:B------:R-:W-:Y:S01]  /*6e80*/  @P3 STS.128 [R219+0x16000], RZ ;  /* 0x016000ffdb003388 */ /* 0x000fe20000000c00 */
[----:B-1----:R-:W-:-:S04]  /*6e90*/  @!P3 LEA R20, P0, R16, R4, 0x1 ;  /* 0x000000041014b211 */ /* 0x002fc800078008ff */
[----:B------:R-:W-:Y:S02]  /*6ea0*/  @!P3 LEA.HI.X R21, R16, R5, R19, 0x1, P0 ;  /* 0x000000051015b211 */ /* 0x000fe400000f0c13 */
[----:B------:R-:W1:Y:S01]  /*6eb0*/  @!P6 LDC.64 R4, c[0x0][0x220] ;  /* 0x00008800ff04eb82 */ /* 0x000e620000000a00 */
[----:B------:R-:W-:Y:S02]  /*6ec0*/  IADD3.X R19, R19, UR35, RZ, P1, !PT ;  /* 0x0000002313137c10 */ /* 0x000fe40008ffe4ff */
[C---:B---3--:R-:W-:Y:S01]  /*6ed0*/  @!P6 LEA R12, P0, R2.reuse, R12, 0x1 ;  /* 0x0000000c020ce211 */ /* 0x048fe200078008ff */
[----:B------:R-:W-:Y:S01]  /*6ee0*/  @!PT LDS RZ, [RZ] ;  /* 0x00000000fffff984 */ /* 0x000fe20000000800 */
[----:B------:R-:W-:Y:S01]  /*6ef0*/  @!PT LDS RZ, [RZ] ;  /* 0x00000000fffff984 */ /* 0x000fe20000000800 */
[----:B------:R-:W-:Y:S01]  /*6f00*/  @!PT LDS RZ, [RZ] ;  /* 0x00000000fffff984 */ /* 0x000fe20000000800 */
[----:B------:R3:W-:Y:S01]  /*6f10*/  @!P3 LDGSTS.E.BYPASS.LTC128B.128 [R219+0x16000], desc[UR26][R20.64+0x180] ;  /* 0x1600018014dbbfae */ /* 0x0007e2000b901d5a */
[C---:B------:R-:W-:Y:S02]  /*6f20*/  IADD3 R18, P1, R2.reuse, UR36, RZ ;  /* 0x0000002402127c10 */ /* 0x040fe4000ff3e0ff */
[C-C-:B------:R-:W-:Y:S01]  /*6f30*/  @!P6 LEA.HI.X R13, R2.reuse, R13, R19.reuse, 0x1, P0 ;  /* 0x0000000d020de211 */ /* 0x140fe200000f0c13 */
[----:B------:R-:W1:Y:S01]  /*6f40*/  @!P5 LDC.64 R16, c[0x0][0x220] ;  /* 0x00008800ff10db82 */ /* 0x000e620000000a00 */
[C---:B-----5:R-:W-:Y:S01]  /*6f50*/  @!P5 LEA R10, P0, R2.reuse, R10, 0x1 ;  /* 0x0000000a020ad211 */ /* 0x060fe200078008ff */
[----:B------:R-:W-:Y:S03]  /*6f60*/  @P6 STS.128 [R219+0x10800], RZ ;  /* 0x010800ffdb006388 */ /* 0x000fe60000000c00 */
[C-C-:B------:R-:W-:Y:S01]  /*6f70*/  @!P5 LEA.HI.X R11, R2.reuse, R11, R19.reuse, 0x1, P0 ;  /* 0x0000000b020bd211 */ /* 0x140fe200000f0c13 */
[----:B------:R-:W-:Y:S01]  /*6f80*/  @!PT LDS RZ, [RZ] ;  /* 0x00000000fffff984 */ /* 0x000fe20000000800 */
[----:B------:R-:W-:Y:S01]  /*6f90*/  @!PT LDS RZ, [RZ] ;  /* 0x00000000fffff984 */ /* 0x000fe20000000800 */
[----:B------:R-:W-:Y:S01]  /*6fa0*/  @!PT LDS RZ, [RZ] ;  /* 0x00000000fffff984 */ /* 0x000fe20000000800 */
[----:B------:R5:W-:Y:S01]  /*6fb0*/  @!P6 LDGSTS.E.BYPASS.LTC128B.128 [R219+0x10800], desc[UR26][R12.64] ;  /* 0x108000000cdbefae */ /* 0x000be2000b901d5a */
[C---:B----4-:R-:W-:Y:S01]  /*6fc0*/  @!P4 LEA R8, P0, R2.reuse, R8, 0x1 ;  /* 0x000000080208c211 */ /* 0x050fe200078008ff */
[----:B--2---:R-:W2:Y:S02]  /*6fd0*/  @!P4 LDC.64 R14, c[0x0][0x220] ;  /* 0x00008800ff0ecb82 */ /* 0x004ea40000000a00 */
[----:B------:R-:W-:Y:S01]  /*6fe0*/  @P5 STS.128 [R219+0x12800], RZ ;  /* 0x012800ffdb005388 */ /* 0x000fe20000000c00 */
[----:B------:R-:W-:-:S02]  /*6ff0*/  @!P4 LEA.HI.X R9, R2, R9, R19, 0x1, P0 ;  /* 0x000000090209c211 */ /* 0x000fc400000f0c13 */
[C---:B------:R-:W-:Y:S01]  /*7000*/  @!P3 LEA R22, P0, R2.reuse, R6, 0x1 ;  /* 0x000000060216b211 */ /* 0x040fe200078008ff */
[----:B------:R-:W-:Y:S01]  /*7010*/  @!PT LDS RZ, [RZ] ;  /* 0x00000000fffff984 */ /* 0x000fe20000000800 */
[----:B------:R-:W-:Y:S01]  /*7020*/  @!PT LDS RZ, [RZ] ;  /* 0x00000000fffff984 */ /* 0x000fe20000000800 */
[----:B------:R-:W-:Y:S01]  /*7030*/  @!PT LDS RZ, [RZ] ;  /* 0x00000000fffff984 */ /* 0x000fe20000000800 */
[----:B------:R4:W-:Y:S03]  /*7040*/  @!P5 LDGSTS.E.BYPASS.LTC128B.128 [R219+0x12800], desc[UR26][R10.64+0x80] ;  /* 0x128000800adbdfae */ /* 0x0009e6000b901d5a */
[----:B------:R-:W-:Y:S01]  /*7050*/  @!P3 LEA.HI.X R23, R2, R7, R19, 0x1, P0 ;  /* 0x000000070217b211 */ /* 0x000fe200000f0c13 */
[----:B------:R-:W-:Y:S01]  /*7060*/  @P4 STS.128 [R219+0x14800], RZ ;  /* 0x014800ffdb004388 */ /* 0x000fe20000000c00 */
[----:B------:R-:W4:Y:S03]  /*7070*/  @!P4 LDC.64 R6, c[0x0][0x220] ;  /* 0x00008800ff06cb82 */ /* 0x000f260000000a00 */
[----:B------:R-:W-:Y:S01]  /*7080*/  @!PT LDS RZ, [RZ] ;  /* 0x00000000fffff984 */ /* 0x000fe20000000800 */
[----:B------:R-:W-:Y:S01]  /*7090*/  @!PT LDS RZ, [RZ] ;  /* 0x00000000fffff984 */ /* 0x000fe20000000800 */
[----:B------:R-:W-:Y:S01]  /*70a0*/  @!PT LDS RZ, [RZ] ;  /* 0x00000000fffff984 */ /* 0x000fe20000000800 */
[----:B------:R4:W-:Y:S01]  /*70b0*/  @!P4 LDGSTS.E.BYPASS.LTC128B.128 [R219+0x14800], desc[UR26][R8.64+0x100] ;  /* 0x1480010008dbcfae */ /* 0x0009e2000b901d5a */
[----:B---3--:R-:W-:-:S02]  /*70c0*/  IADD3.X R20, R19, UR35, RZ, P1, !PT ;  /* 0x0000002313147c10 */ /* 0x008fc40008ffe4ff */
[C---:B-1----:R-:W-:Y:S01]  /*70d0*/  @!P6 LEA R24, P1, R18.reuse, R4, 0x1 ;  /* 0x000000041218e211 */ /* 0x042fe200078208ff */
[----:B------:R-:W-:Y:S01]  /*70e0*/  @P3 STS.128 [R219+0x16800], RZ ;  /* 0x016800ffdb003388 */ /* 0x000fe20000000c00 */
[C---:B------:R-:W-:Y:S02]  /*70f0*/  @!P5 LEA R16, P0, R18.reuse, R16, 0x1 ;  /* 0x000000101210d211 */ /* 0x040fe400078008ff */
[C-C-:B------:R-:W-:Y:S01]  /*7100*/  @!P6 LEA.HI.X R25, R18.reuse, R5, R20.reuse, 0x1, P1 ;  /* 0x000000051219e211 */ /* 0x140fe200008f0c14 */
[----:B------:R-:W-:Y:S01]  /*7110*/  @!PT LDS RZ, [RZ] ;  /* 0x00000000fffff984 */ /* 0x000fe20000000800 */
[----:B------:R-:W-:Y:S01]  /*7120*/  @!PT LDS RZ, [RZ] ;  /* 0x00000000fffff984 */ /* 0x000fe20000000800 */
[----:B------:R-:W-:Y:S01]  /*7130*/  @!PT LDS RZ, [RZ] ;  /* 0x00000000fffff984 */ /* 0x000fe20000000800 */
[----:B------:R-:W-:Y:S01]  /*7140*/  @!P3 LDGSTS.E.BYPASS.LTC128B.128 [R219+0x16800], desc[UR26][R22.64+0x180] ;  /* 0x1680018016dbbfae */ /* 0x000fe2000b901d5a */
[----:B------:R-:W1:Y:S01]  /*7150*/  @!P3 LDC.64 R4, c[0x0][0x220] ;  /* 0x00008800ff04bb82 */ /* 0x000e620000000a00 */
[C---:B------:R-:W-:Y:S02]  /*7160*/  @!P5 LEA.HI.X R17, R18.reuse, R17, R20, 0x1, P0 ;  /* 0x000000111211d211 */ /* 0x040fe400000f0c14 */
[C---:B--2---:R-:W-:Y:S01]  /*7170*/  @!P4 LEA R14, P0, R18.reuse, R14, 0x1 ;  /* 0x0000000e120ec211 */ /* 0x044fe200078008ff */
[----:B------:R-:W-:Y:S01]  /*7180*/  @P6 STS.128 [R219+0x11000], RZ ;  /* 0x011000ffdb006388 */ /* 0x000fe20000000c00 */
[----:B------:R-:W-:-:S02]  /*7190*/  IADD3 R2, P1, R18, UR36, RZ ;  /* 0x0000002412027c10 */ /* 0x000fc4000ff3e0ff */
[C---:B------:R-:W-:Y:S01]  /*71a0*/  @!P4 LEA.HI.X R15, R18.reuse, R15, R20, 0x1, P0 ;  /* 0x0000000f120fc211 */ /* 0x040fe200000f0c14 */
[----:B-----5:R-:W2:Y:S01]  /*71b0*/  @!P3 LDC.64 R12, c[0x0][0x220] ;  /* 0x00008800ff0cbb82 */ /* 0x020ea20000000a00 */
[----:B------:R-:W-:Y:S01]  /*71c0*/  @!PT LDS RZ, [RZ] ;  /* 0x00000000fffff984 */ /* 0x000fe20000000800 */
[----:B------:R-:W-:Y:S01]  /*71d0*/  @!PT LDS RZ, [RZ] ;  /* 0x00000000fffff984 */ /* 0x000fe20000000800 */
[----:B------:R-:W-:Y:S01]  /*71e0*/  @!PT LDS RZ, [RZ] ;  /* 0x00000000fffff984 */ /* 0x000fe20000000800 */
[----:B------:R-:W-:Y:S04]  /*71f0*/  @!P6 LDGSTS.E.BYPASS.LTC128B.128 [R219+0x11000], desc[UR26][R24.64] ;  /* 0x1100000018dbefae */ /* 0x000fe8000b901d5a */
[----:B------:R-:W-:Y:S03]  /*7200*/  @P5 STS.128 [R219+0x13000], RZ ;  /* 0x013000ffdb005388 */ /* 0x000fe60000000c00 */
[----:B----4-:R-:W3:Y:S01]  /*7210*/  @!P6 LDC.64 R10, c[0x0][0x220] ;  /* 0x00008800ff0aeb82 */ /* 0x010ee20000000a00 */
[----:B------:R-:W-:Y:S01]  /*7220*/  @!PT LDS RZ, [RZ] ;  /* 0x00000000fffff984 */ /* 0x000fe20000000800 */
[----:B------:R-:W-:Y:S01]  /*7230*/  @!PT LDS RZ, [RZ] ;  /* 0x00000000fffff984 */ /* 0x000fe20000000800 */
[----:B------:R-:W-:Y:S01]  /*7240*/  @!PT LDS RZ, [RZ] ;  /* 0x00000000fffff984 */ /* 0x000fe20000000800 */
[----:B------:R2:W-:Y:S04]  /*7250*/  @!P5 LDGSTS.E.BYPASS.LTC128B.128 [R219+0x13000], desc[UR26][R16.64+0x80] ;  /* 0x1300008010dbdfae */ /* 0x0005e8000b901d5a */
[----:B------:R-:W-:Y:S03]  /*7260*/  @P4 STS.128 [R219+0x15000], RZ ;  /* 0x015000ffdb004388 */ /* 0x000fe60000000c00 */
[----:B------:R-:W4:Y:S01]  /*7270*/  @!P5 LDC.64 R8, c[0x0][0x220] ;  /* 0x00008800ff08db82 */ /* 0x000f220000000a00 */
[----:B------:R-:W-:Y:S01]  /*7280*/  @!PT LDS RZ, [RZ] ;  /* 0x00000000fffff984 */ /* 0x000fe20000000800 */
[----:B------:R-:W-:Y:S01]  /*7290*/  @!PT LDS RZ, [RZ] ;  /* 0x00000000fffff984 */ /* 0x000fe20000000800 */
[----:B------:R-:W-:Y:S01]  /*72a0*/  @!PT LDS RZ, [RZ] ;  /* 0x00000000fffff984 */ /* 0x000fe20000000800 */
[----:B------:R5:W-:Y:S04]  /*72b0*/  @!P4 LDGSTS.E.BYPASS.LTC128B.128 [R219+0x15000], desc[UR26][R14.64+0x100] ;  /* 0x150001000edbcfae */ /* 0x000be8000b901d5a */
[----:B------:R-:W-:Y:S01]  /*72c0*/  @P3 STS.128 [R219+0x17000], RZ ;  /* 0x017000ffdb003388 */ /* 0x000fe20000000c00 */
[----:B--2---:R-:W-:-:S02]  /*72d0*/  @!P3 LEA R16, P0, R18, R12, 0x1 ;  /* 0x0000000c1210b211 */ /* 0x004fc400078008ff */
[----:B------:R-:W-:Y:S02]  /*72e0*/  IADD3.X R12, R20, UR35, RZ, P1, !PT ;  /* 0x00000023140c7c10 */ /* 0x000fe40008ffe4ff */
[----:B---3--:R-:W-:Y:S02]  /*72f0*/  @!P6 LEA R10, P1, R2, R10, 0x1 ;  /* 0x0000000a020ae211 */ /* 0x008fe400078208ff */
[----:B------:R-:W-:Y:S02]  /*7300*/  @!P3 LEA.HI.X R17, R18, R13, R20, 0x1, P0 ;  /* 0x0000000d1211b211 */ /* 0x000fe400000f0c14 */
[C---:B----4-:R-:W-:Y:S02]  /*7310*/  @!P5 LEA R8, P2, R2.reuse, R8, 0x1 ;  /* 0x000000080208d211 */ /* 0x050fe400078408ff */
[C---:B------:R-:W-:Y:S01]  /*7320*/  @!P6 LEA.HI.X R11, R2.reuse, R11, R12, 0x1, P1 ;  /* 0x0000000b020be211 */ /* 0x040fe200008f0c0c */
[----:B------:R-:W-:Y:S01]  /*7330*/  @!PT LDS RZ, [RZ] ;  /* 0x00000000fffff984 */ /* 0x000fe20000000800 */
[----:B------:R-:W-:Y:S01]  /*7340*/  @!PT LDS RZ, [RZ] ;  /* 0x00000000fffff984 */ /* 0x000fe20000000800 */
[----:B------:R-:W-:Y:S01]  /*7350*/  @!PT LDS RZ, [RZ] ;  /* 0x00000000fffff984 */ /* 0x000fe20000000800 */
[----:B------:R-:W-:Y:S01]  /*7360*/  @!P3 LDGSTS.E.BYPASS.LTC128B.128 [R219+0x17000], desc[UR26][R16.64+0x180] ;  /* 0x1700018010dbbfae */ /* 0x000fe2000b901d5a */
[----:B------:R-:W-:-:S02]  /*7370*/  @!P4 LEA R6, P1, R2, R6, 0x1 ;  /* 0x000000060206c211 */ /* 0x000fc400078208ff */
[C---:B-1----:R-:W-:Y:S01]  /*7380*/  @!P3 LEA R4, P0, R2.reuse, R4, 0x1 ;  /* 0x000000040204b211 */ /* 0x042fe200078008ff */
[----:B------:R-:W-:Y:S01]  /*7390*/  @P6 STS.128 [R219+0x11800], RZ ;  /* 0x011800ffdb006388 */ /* 0x000fe20000000c00 */
[C-C-:B------:R-:W-:Y:S02]  /*73a0*/  @!P5 LEA.HI.X R9, R2.reuse, R9, R12.reuse, 0x1, P2 ;  /* 0x000000090209d211 */ /* 0x140fe400010f0c0c */
[C-C-:B------:R-:W-:Y:S01]  /*73b0*/  @!P4 LEA.HI.X R7, R2.reuse, R7, R12.reuse, 0x1, P1 ;  /* 0x000000070207c211 */ /* 0x140fe200008f0c0c */
[----:B------:R-:W-:Y:S01]  /*73c0*/  @!PT LDS RZ, [RZ] ;  /* 0x00000000fffff984 */ /* 0x000fe20000000800 */
[----:B------:R-:W-:Y:S01]  /*73d0*/  @!PT LDS RZ, [RZ] ;  /* 0x00000000fffff984 */ /* 0x000fe20000000800 */
[----:B------:R-:W-:Y:S01]  /*73e0*/  @!PT LDS RZ, [RZ] ;  /* 0x00000000fffff984 */ /* 0x000fe20000000800 */
[----:B------:R-:W-:Y:S01]  /*73f0*/  @!P6 LDGSTS.E.BYPASS.LTC128B.128 [R219+0x11800], desc[UR26][R10.64] ;  /* 0x118000000adbefae */ /* 0x000fe2000b901d5a */
[----:B------:R-:W-:Y:S01]  /*7400*/  @!P3 LEA.HI.X R5, R2, R5, R12, 0x1, P0 ;  /* 0x000000050205b211 */ /* 0x000fe200000f0c0c */
[----:B------:R-:W-:Y:S02]  /*7410*/  IMAD.U32 R2, RZ, RZ, UR17 ;  /* 0x00000011ff027e24 */ /* 0x000fe4000f8e00ff */
[----:B------:R-:W-:Y:S02]  /*7420*/  @P5 STS.128 [R219+0x13800], RZ ;  /* 0x013800ffdb005388 */ /* 0x000fe40000000c00 */
[----:B------:R-:W-:-:S02]  /*7430*/  IMAD R0, R2, 0x40, R0 ;  /* 0x0000004002007824 */ /* 0x000fc400078e0200 */
[----:B------:R-:W-:Y:S01]  /*7440*/  @!PT LDS RZ, [RZ] ;  /* 0x00000000fffff984 */ /* 0x000fe20000000800 */
[----:B------:R-:W-:Y:S01]  /*7450*/  @!PT LDS RZ, [RZ] ;  /* 0x00000000fffff984 */ /* 0x000fe20000000800 */
[----:B------:R-:W-:Y:S01]  /*7460*/  @!PT LDS RZ, [RZ] ;  /* 0x00000000fffff984 */ /* 0x000fe20000000800 */
[----:B------:R-:W-:Y:S02]  /*7470*/  @!P5 LDGSTS.E.BYPASS.LTC128B.128 [R219+0x13800], desc[UR26][R8.64+0x80] ;  /* 0x1380008008dbdfae */ /* 0x000fe4000b901d5a */
[----:B------:R-:W-:Y:S02]  /*7480*/  VIADD R2, R0, 0x8 ;  /* 0x0000000800027836 */ /* 0x000fe40000000000 */
[----:B------:R-:W-:Y:S03]  /*7490*/  @P4 STS.128 [R219+0x15800], RZ ;  /* 0x015800ffdb004388 */ /* 0x000fe60000000c00 */
[----:B------:R-:W-:Y:S01]  /*74a0*/  ISETP.GE.AND P1, PT, R2, R166, PT ;  /* 0x000000a60200720c */ /* 0x000fe20003f26270 */
        /* <DEDUP_REMOVED lines=9> */
[----:B------:R-:W-:Y:S04]  /*7540*/  LDSM.16.M88.4 R172, [R218] ;  /* 0x00000000daac783b */ /* 0x000fe80000000200 */
[----:B-----5:R-:W2:Y:S04]  /*7550*/  LDSM.16.M88.4 R12, [R217+0x8000] ;  /* 0x00800000d90c783b */ /* 0x020ea80000000200 */
[----:B------:R-:W3:Y:S04]  /*7560*/  LDSM.16.M88.4 R180, [R217+0x9000] ;  /* 0x00900000d9b4783b */ /* 0x000ee80000000200 */
[----:B------:R-:W-:Y:S04]  /*7570*/  LDSM.16.M88.4 R20, [R217+0x9800] ;  /* 0x00980000d914783b */ /* 0x000fe80000000200 */
[----:B------:R-:W-:Y:S04]  /*7580*/  LDSM.16.M88.4 R24, [R216] ;  /* 0x00000000d818783b */ /* 0x000fe80000000200 */
[----:B------:R-:W-:Y:S04]  /*7590*/  LDSM.16.M88.4 R188, [R215] ;  /* 0x00000000d7bc783b */ /* 0x000fe80000000200 */
[----:B-1----:R-:W1:Y:S04]  /*75a0*/  LDSM.16.M88.4 R4, [R217+0x8800] ;  /* 0x00880000d904783b */ /* 0x002e680000000200 */
[----:B------:R-:W4:Y:S04]  /*75b0*/  LDSM.16.M88.4 R168, [R207] ;  /* 0x00000000cfa8783b */ /* 0x000f280000000200 */
[----:B------:R-:W5:Y:S04]  /*75c0*/  LDSM.16.M88.4 R224, [R206] ;  /* 0x00000000cee0783b */ /* 0x000f680000000200 */
[----:B------:R-:W5:Y:S04]  /*75d0*/  LDSM.16.M88.4 R28, [R205] ;  /* 0x00000000cd1c783b */ /* 0x000f680000000200 */
[----:B------:R-:W-:Y:S01]  /*75e0*/  LDSM.16.M88.4 R32, [R211+0x8000] ;  /* 0x00800000d320783b */ /* 0x000fe20000000200 */
[C---:B--2---:R-:W-:Y:S03]  /*75f0*/  HMMA.16816.F32 R16, R172.reuse, R12, RZ ;  /* 0x0000000cac10723c */ /* 0x044fe600000018ff */
[----:B------:R-:W-:Y:S04]  /*7600*/  LDSM.16.M88.4 R220, [R211+0x8800] ;  /* 0x00880000d3dc783b */ /* 0x000fe80000000200 */
[----:B------:R-:W0:Y:S01]  /*7610*/  LDGDEPBAR ;  /* 0x00000000000079af */ /* 0x000e220000000000 */
[C---:B------:R-:W-:Y:S06]  /*7620*/  HMMA.16816.F32 R12, R172.reuse, R14, RZ ;  /* 0x0000000eac0c723c */ /* 0x040fec00000018ff */
[C---:B---3--:R-:W-:Y:S06]  /*7630*/  HMMA.16816.F32 R184, R172.reuse, R180, RZ ;  /* 0x000000b4acb8723c */ /* 0x048fec00000018ff */
[C---:B------:R-:W-:Y:S06]  /*7640*/  HMMA.16816.F32 R180, R172.reuse, R182, RZ ;  /* 0x000000b6acb4723c */ /* 0x040fec00000018ff */
[C---:B-1----:R-:W-:Y:S06]  /*7650*/  HMMA.16816.F32 R8, R172.reuse, R4, RZ ;  /* 0x00000004ac08723c */ /* 0x042fec00000018ff */
[C---:B------:R-:W-:Y:S06]  /*7660*/  HMMA.16816.F32 R4, R172.reuse, R6, RZ ;  /* 0x00000006ac04723c */ /* 0x040fec00000018ff */
[C---:B------:R-:W-:Y:S06]  /*7670*/  HMMA.16816.F32 R176, R172.reuse, R20, RZ ;  /* 0x00000014acb0723c */ /* 0x040fec00000018ff */
[----:B------:R-:W-:Y:S01]  /*7680*/  HMMA.16816.F32 R172, R172, R22, RZ ;  /* 0x00000016acac723c */ /* 0x000fe200000018ff */
[----:B------:R-:W1:Y:S05]  /*7690*/  LDSM.16.M88.4 R20, [R214] ;  /* 0x00000000d614783b */ /* 0x000e6a0000000200 */
[C---:B------:R-:W-:Y:S06]  /*76a0*/  HMMA.16816.F32 R16, R24.reuse, R188, R16 ;  /* 0x000000bc1810723c */ /* 0x040fec0000001810 */
[C---:B------:R-:W-:Y:S01]  /*76b0*/  HMMA.16816.F32 R12, R24.reuse, R190, R12 ;  /* 0x000000be180c723c */ /* 0x040fe2000000180c */
[----:B------:R-:W2:Y:S05]  /*76c0*/  LDSM.16.M88.4 R188, [R211+0x9000] ;  /* 0x00900000d3bc783b */ /* 0x000eaa0000000200 */
[C---:B----4-:R-:W-:Y:S06]  /*76d0*/  HMMA.16816.F32 R8, R24.reuse, R168, R8 ;  /* 0x000000a81808723c */ /* 0x050fec0000001808 */
[C---:B------:R-:W-:Y:S01]  /*76e0*/  HMMA.16816.F32 R4, R24.reuse, R170, R4 ;  /* 0x000000aa1804723c */ /* 0x040fe20000001804 */
[----:B------:R-:W3:Y:S05]  /*76f0*/  LDSM.16.M88.4 R168, [R211+0x9800] ;  /* 0x00980000d3a8783b */ /* 0x000eea0000000200 */
[C---:B-----5:R-:W-:Y:S06]  /*7700*/  HMMA.16816.F32 R184, R24.reuse, R224, R184 ;  /* 0x000000e018b8723c */ /* 0x060fec00000018b8 */
[C---:B------:R-:W-:Y:S01]  /*7710*/  HMMA.16816.F32 R180, R24.reuse, R226, R180 ;  /* 0x000000e218b4723c */ /* 0x040fe200000018b4 */
[----:B------:R-:W-:Y:S05]  /*7720*/  LDSM.16.M88.4 R224, [R197] ;  /* 0x00000000c5e0783b */ /* 0x000fea0000000200 */
[C---:B------:R-:W-:Y:S06]  /*7730*/  HMMA.16816.F32 R176, R24.reuse, R28, R176 ;  /* 0x0000001c18b0723c */ /* 0x040fec00000018b0 */
[----:B------:R-:W-:Y:S01]  /*7740*/  HMMA.16816.F32 R172, R24, R30, R172 ;  /* 0x0000001e18ac723c */ /* 0x000fe200000018ac */
[----:B------:R-:W-:Y:S04]  /*7750*/  LDSM.16.M88.4 R24, [R213] ;  /* 0x00000000d518783b */ /* 0x000fe80000000200 */
[----:B------:R-:W4:Y:S01]  /*7760*/  LDSM.16.M88.4 R28, [R204] ;  /* 0x00000000cc1c783b */ /* 0x000f220000000200 */
[C---:B-1----:R-:W-:Y:S06]  /*7770*/  HMMA.16816.F32 R16, R20.reuse, R32, R16 ;  /* 0x000000201410723c */ /* 0x042fec0000001810 */
[C---:B------:R-:W-:Y:S01]  /*7780*/  HMMA.16816.F32 R12, R20.reuse, R34, R12 ;  /* 0x00000022140c723c */ /* 0x040fe2000000180c */
[----:B------:R-:W1:Y:S05]  /*7790*/  LDSM.16.M88.4 R32, [R204+0x800] ;  /* 0x00080000cc20783b */ /* 0x000e6a0000000200 */
[C---:B------:R-:W-:Y:S06]  /*77a0*/  HMMA.16816.F32 R8, R20.reuse, R220, R8 ;  /* 0x000000dc1408723c */ /* 0x040fec0000001808 */
[C---:B------:R-:W-:Y:S01]  /*77b0*/  HMMA.16816.F32 R4, R20.reuse, R222, R4 ;  /* 0x000000de1404723c */ /* 0x040fe20000001804 */
[----:B------:R-:W5:Y:S05]  /*77c0*/  LDSM.16.M88.4 R220, [R204+0x1000] ;  /* 0x00100000ccdc783b */ /* 0x000f6a0000000200 */
[C---:B--2---:R-:W-:Y:S06]  /*77d0*/  HMMA.16816.F32 R184, R20.reuse, R188, R184 ;  /* 0x000000bc14b8723c */ /* 0x044fec00000018b8 */
[C---:B------:R-:W-:Y:S01]  /*77e0*/  HMMA.16816.F32 R180, R20.reuse, R190, R180 ;  /* 0x000000be14b4723c */ /* 0x040fe200000018b4 */
[----:B------:R-:W2:Y:S05]  /*77f0*/  LDSM.16.M88.4 R188, [R204+0x1800] ;  /* 0x00180000ccbc783b */ /* 0x000eaa0000000200 */
[C---:B---3--:R-:W-:Y:S06]  /*7800*/  HMMA.16816.F32 R176, R20.reuse, R168, R176 ;  /* 0x000000a814b0723c */ /* 0x048fec00000018b0 */
[----:B------:R-:W-:Y:S01]  /*7810*/  HMMA.16816.F32 R172, R20, R170, R172 ;  /* 0x000000aa14ac723c */ /* 0x000fe200000018ac */
[----:B------:R-:W-:Y:S04]  /*7820*/  LDSM.16.M88.4 R20, [R218+0x2000] ;  /* 0x00200000da14783b */ /* 0x000fe80000000200 */
[----:B------:R-:W3:Y:S01]  /*7830*/  LDSM.16.M88.4 R168, [R217+0xa000] ;  /* 0x00a00000d9a8783b */ /* 0x000ee20000000200 */
[C---:B----4-:R-:W-:Y:S06]  /*7840*/  HMMA.16816.F32 R16, R24.reuse, R28, R16 ;  /* 0x0000001c1810723c */ /* 0x050fec0000001810 */
[C---:B------:R-:W-:Y:S01]  /*7850*/  HMMA.16816.F32 R12, R24.reuse, R30, R12 ;  /* 0x0000001e180c723c */ /* 0x040fe2000000180c */
[----:B------:R-:W4:Y:S05]  /*7860*/  LDSM.16.M88.4 R28, [R217+0xa800] ;  /* 0x00a80000d91c783b */ /* 0x000f2a0000000200 */
[C---:B-1----:R-:W-:Y:S06]  /*7870*/  HMMA.16816.F32 R8, R24.reuse, R32, R8 ;  /* 0x000000201808723c */ /* 0x042fec0000001808 */
[C---:B------:R-:W-:Y:S01]  /*7880*/  HMMA.16816.F32 R4, R24.reuse, R34, R4 ;  /* 0x000000221804723c */ /* 0x040fe20000001804 */
[----:B------:R-:W1:Y:S05]  /*7890*/  LDSM.16.M88.4 R32, [R217+0xb000] ;  /* 0x00b00000d920783b */ /* 0x000e6a0000000200 */
[C---:B-----5:R-:W-:Y:S06]  /*78a0*/  HMMA.16816.F32 R184, R24.reuse, R220, R184 ;  /* 0x000000dc18b8723c */ /* 0x060fec00000018b8 */
[C---:B------:R-:W-:Y:S01]  /*78b0*/  HMMA.16816.F32 R180, R24.reuse, R222, R180 ;  /* 0x000000de18b4723c */ /* 0x040fe200000018b4 */
[----:B------:R-:W5:Y:S05]  /*78c0*/  LDSM.16.M88.4 R220, [R217+0xb800] ;  /* 0x00b80000d9dc783b */ /* 0x000f6a0000000200 */
[C---:B--2---:R-:W-:Y:S06]  /*78d0*/  HMMA.16816.F32 R176, R24.reuse, R188, R176 ;  /* 0x000000bc18b0723c */ /* 0x044fec00000018b0 */
[----:B------:R-:W-:Y:S01]  /*78e0*/  HMMA.16816.F32 R172, R24, R190, R172 ;  /* 0x000000be18ac723c */ /* 0x000fe200000018ac */
[----:B------:R-:W-:Y:S04]  /*78f0*/  LDSM.16.M88.4 R24, [R216+0x2000] ;  /* 0x00200000d818783b */ /* 0x000fe80000000200 */
[----:B------:R-:W2:Y:S01]  /*7900*/  LDSM.16.M88.4 R188, [R203] ;  /* 0x00000000cbbc783b */ /* 0x000ea20000000200 */
[C---:B---3--:R-:W-:Y:S06]  /*7910*/  HMMA.16816.F32 R16, R20.reuse, R168, R16 ;  /* 0x000000a81410723c */ /* 0x048fec0000001810 */
[C---:B------:R-:W-:Y:S01]  /*7920*/  HMMA.16816.F32 R12, R20.reuse, R170, R12 ;  /* 0x000000aa140c723c */ /* 0x040fe2000000180c */
[----:B------:R-:W3:Y:S05]  /*7930*/  LDSM.16.M88.4 R168, [R202] ;  /* 0x00000000caa8783b */ /* 0x000eea0000000200 */
[C---:B----4-:R-:W-:Y:S06]  /*7940*/  HMMA.16816.F32 R8, R20.reuse, R28, R8 ;  /* 0x0000001c1408723c */ /* 0x050fec0000001808 */
[C---:B------:R-:W-:Y:S01]  /*7950*/  HMMA.16816.F32 R4, R20.reuse, R30, R4 ;  /* 0x0000001e1404723c */ /* 0x040fe20000001804 */
[----:B------:R-:W4:Y:S05]  /*7960*/  LDSM.16.M88.4 R28, [R201] ;  /* 0x00000000c91c783b */ /* 0x000f2a0000000200 */
[C---:B-1----:R-:W-:Y:S06]  /*7970*/  HMMA.16816.F32 R184, R20.reuse, R32, R184 ;  /* 0x0000002014b8723c */ /* 0x042fec00000018b8 */
[C---:B------:R-:W-:Y:S01]  /*7980*/  HMMA.16816.F32 R180, R20.reuse, R34, R180 ;  /* 0x0000002214b4723c */ /* 0x040fe200000018b4 */
[----:B------:R-:W1:Y:S05]  /*7990*/  LDSM.16.M88.4 R32, [R200] ;  /* 0x00000000c820783b */ /* 0x000e6a0000000200 */
[C---:B-----5:R-:W-:Y:S06]  /*79a0*/  HMMA.16816.F32 R176, R20.reuse, R220, R176 ;  /* 0x000000dc14b0723c */ /* 0x060fec00000018b0 */
[----:B------:R-:W-:Y:S01]  /*79b0*/  HMMA.16816.F32 R172, R20, R222, R172 ;  /* 0x000000de14ac723c */ /* 0x000fe200000018ac */
[----:B------:R-:W-:Y:S04]  /*79c0*/  LDSM.16.M88.4 R20, [R214+0x2000] ;  /* 0x00200000d614783b */ /* 0x000fe80000000200 */
[----:B------:R-:W5:Y:S01]  /*79d0*/  LDSM.16.M88.4 R220, [R211+0xa000] ;  /* 0x00a00000d3dc783b */ /* 0x000f620000000200 */
[C---:B--2---:R-:W-:Y:S06]  /*79e0*/  HMMA.16816.F32 R16, R24.reuse, R188, R16 ;  /* 0x000000bc1810723c */ /* 0x044fec0000001810 */
[C---:B------:R-:W-:Y:S01]  /*79f0*/  HMMA.16816.F32 R12, R24.reuse, R190, R12 ;  /* 0x000000be180c723c */ /* 0x040fe2000000180c */
[----:B------:R-:W2:Y:S05]  /*7a00*/  LDSM.16.M88.4 R188, [R211+0xa800] ;  /* 0x00a80000d3bc783b */ /* 0x000eaa0000000200 */
[C---:B---3--:R-:W-:Y:S06]  /*7a10*/  HMMA.16816.F32 R8, R24.reuse, R168, R8 ;  /* 0x000000a81808723c */ /* 0x048fec0000001808 */
[C---:B------:R-:W-:Y:S01]  /*7a20*/  HMMA.16816.F32 R4, R24.reuse, R170, R4 ;  /* 0x000000aa1804723c */ /* 0x040fe20000001804 */
[----:B------:R-:W3:Y:S05]  /*7a30*/  LDSM.16.M88.4 R168, [R211+0xb000] ;  /* 0x00b00000d3a8783b */ /* 0x000eea0000000200 */
[C---:B----4-:R-:W-:Y:S06]  /*7a40*/  HMMA.16816.F32 R184, R24.reuse, R28, R184 ;  /* 0x0000001c18b8723c */ /* 0x050fec00000018b8 */
[C---:B------:R-:W-:Y:S01]  /*7a50*/  HMMA.16816.F32 R180, R24.reuse, R30, R180 ;  /* 0x0000001e18b4723c */ /* 0x040fe200000018b4 */
[----:B------:R-:W4:Y:S05]  /*7a60*/  LDSM.16.M88.4 R28, [R211+0xb800] ;  /* 0x00b80000d31c783b */ /* 0x000f2a0000000200 */
[C---:B-1----:R-:W-:Y:S06]  /*7a70*/  HMMA.16816.F32 R176, R24.reuse, R32, R176 ;  /* 0x0000002018b0723c */ /* 0x042fec00000018b0 */
[----:B------:R-:W-:Y:S01]  /*7a80*/  HMMA.16816.F32 R172, R24, R34, R172 ;  /* 0x0000002218ac723c */ /* 0x000fe200000018ac */
[----:B------:R-:W-:Y:S04]  /*7a90*/  LDSM.16.M88.4 R32, [R213+0x2000] ;  /* 0x00200000d520783b */ /* 0x000fe80000000200 */
[----:B------:R-:W1:Y:S01]  /*7aa0*/  LDSM.16.M88.4 R24, [R204+0x2000] ;  /* 0x00200000cc18783b */ /* 0x000e620000000200 */
[C---:B-----5:R-:W-:Y:S06]  /*7ab0*/  HMMA.16816.F32 R16, R20.reuse, R220, R16 ;  /* 0x000000dc1410723c */ /* 0x060fec0000001810 */
[C---:B------:R-:W-:Y:S01]  /*7ac0*/  HMMA.16816.F32 R12, R20.reuse, R222, R12 ;  /* 0x000000de140c723c */ /* 0x040fe2000000180c */
[----:B------:R-:W5:Y:S05]  /*7ad0*/  LDSM.16.M88.4 R220, [R204+0x2800] ;  /* 0x00280000ccdc783b */ /* 0x000f6a0000000200 */
        /* <DEDUP_REMOVED lines=8> */
[----:B------:R-:W-:Y:S04]  /*7b60*/  LDSM.16.M88.4 R28, [R218+0x4000] ;  /* 0x00400000da1c783b */ /* 0x000fe80000000200 */
[----:B------:R-:W4:Y:S01]  /*7b70*/  LDSM.16.M88.4 R20, [R217+0xc000] ;  /* 0x00c00000d914783b */ /* 0x000f220000000200 */
[C---:B-1----:R-:W-:Y:S06]  /*7b80*/  HMMA.16816.F32 R16, R32.reuse, R24, R16 ;  /* 0x000000182010723c */ /* 0x042fec0000001810 */
[C---:B------:R-:W-:Y:S01]  /*7b90*/  HMMA.16816.F32 R12, R32.reuse, R26, R12 ;  /* 0x0000001a200c723c */ /* 0x040fe2000000180c */
[----:B------:R-:W1:Y:S05]  /*7ba0*/  LDSM.16.M88.4 R24, [R217+0xc800] ;  /* 0x00c80000d918783b */ /* 0x000e6a0000000200 */
[C---:B-----5:R-:W-:Y:S06]  /*7bb0*/  HMMA.16816.F32 R8, R32.reuse, R220, R8 ;  /* 0x000000dc2008723c */ /* 0x060fec0000001808 */
[C---:B------:R-:W-:Y:S01]  /*7bc0*/  HMMA.16816.F32 R4, R32.reuse, R222, R4 ;  /* 0x000000de2004723c */ /* 0x040fe20000001804 */
[----:B------:R-:W5:Y:S05]  /*7bd0*/  LDSM.16.M88.4 R220, [R217+0xd000] ;  /* 0x00d00000d9dc783b */ /* 0x000f6a0000000200 */
[C---:B--2---:R-:W-:Y:S06]  /*7be0*/  HMMA.16816.F32 R184, R32.reuse, R188, R184 ;  /* 0x000000bc20b8723c */ /* 0x044fec00000018b8 */
[C---:B------:R-:W-:Y:S01]  /*7bf0*/  HMMA.16816.F32 R180, R32.reuse, R190, R180 ;  /* 0x000000be20b4723c */ /* 0x040fe200000018b4 */
[----:B------:R-:W2:Y:S05]  /*7c00*/  LDSM.16.M88.4 R188, [R217+0xd800] ;  /* 0x00d80000d9bc783b */ /* 0x000eaa0000000200 */
[C---:B---3--:R-:W-:Y:S06]  /*7c10*/  HMMA.16816.F32 R176, R32.reuse, R168, R176 ;  /* 0x000000a820b0723c */ /* 0x048fec00000018b0 */
[----:B------:R-:W-:Y:S01]  /*7c20*/  HMMA.16816.F32 R172, R32, R170, R172 ;  /* 0x000000aa20ac723c */ /* 0x000fe200000018ac */
[----:B------:R-:W-:Y:S04]  /*7c30*/  LDSM.16.M88.4 R168, [R199] ;  /* 0x00000000c7a8783b */ /* 0x000fe80000000200 */
[----:B------:R-:W-:Y:S01]  /*7c40*/  LDSM.16.M88.4 R32, [R198] ;  /* 0x00000000c620783b */ /* 0x000fe20000000200 */
[C---:B----4-:R-:W-:Y:S06]  /*7c50*/  HMMA.16816.F32 R16, R28.reuse, R20, R16 ;  /* 0x000000141c10723c */ /* 0x050fec0000001810 */
[C---:B------:R-:W-:Y:S01]  /*7c60*/  HMMA.16816.F32 R12, R28.reuse, R22, R12 ;  /* 0x000000161c0c723c */ /* 0x040fe2000000180c */
[----:B------:R-:W3:Y:S05]  /*7c70*/  LDSM.16.M88.4 R20, [R216+0x4000] ;  /* 0x00400000d814783b */ /* 0x000eea0000000200 */
[C---:B-1----:R-:W-:Y:S06]  /*7c80*/  HMMA.16816.F32 R8, R28.reuse, R24, R8 ;  /* 0x000000181c08723c */ /* 0x042fec0000001808 */
[C---:B------:R-:W-:Y:S01]  /*7c90*/  HMMA.16816.F32 R4, R28.reuse, R26, R4 ;  /* 0x0000001a1c04723c */ /* 0x040fe20000001804 */
[----:B------:R-:W1:Y:S05]  /*7ca0*/  LDSM.16.M88.4 R24, [R196] ;  /* 0x00000000c418783b */ /* 0x000e6a0000000200 */
[C---:B-----5:R-:W-:Y:S06]  /*7cb0*/  HMMA.16816.F32 R184, R28.reuse, R220, R184 ;  /* 0x000000dc1cb8723c */ /* 0x060fec00000018b8 */
[C---:B------:R-:W-:Y:S01]  /*7cc0*/  HMMA.16816.F32 R180, R28.reuse, R222, R180 ;  /* 0x000000de1cb4723c */ /* 0x040fe200000018b4 */
[----:B------:R-:W-:Y:S05]  /*7cd0*/  LDSM.16.M88.4 R220, [R211+0xc000] ;  /* 0x00c00000d3dc783b */ /* 0x000fea0000000200 */
[C---:B--2---:R-:W-:Y:S06]  /*7ce0*/  HMMA.16816.F32 R176, R28.reuse, R188, R176 ;  /* 0x000000bc1cb0723c */ /* 0x044fec00000018b0 */
[----:B------:R-:W-:Y:S01]  /*7cf0*/  HMMA.16816.F32 R172, R28, R190, R172 ;  /* 0x000000be1cac723c */ /* 0x000fe200000018ac */
[----:B------:R-:W2:Y:S04]  /*7d00*/  LDSM.16.M88.4 R28, [R214+0x4000] ;  /* 0x00400000d61c783b */ /* 0x000ea80000000200 */
[----:B------:R-:W-:Y:S01]  /*7d10*/  LDSM.16.M88.4 R188, [R211+0xc800] ;  /* 0x00c80000d3bc783b */ /* 0x000fe20000000200 */
[C---:B---3--:R-:W-:Y:S06]  /*7d20*/  HMMA.16816.F32 R16, R20.reuse, R168, R16 ;  /* 0x000000a81410723c */ /* 0x048fec0000001810 */
        /* <DEDUP_REMOVED lines=8> */
[C---:B-1----:R-:W-:Y:S06]  /*7db0*/  HMMA.16816.F32 R176, R20.reuse, R24, R176 ;  /* 0x0000001814b0723c */ /* 0x042fec00000018b0 */
[----:B------:R-:W-:Y:S01]  /*7dc0*/  HMMA.16816.F32 R172, R20, R26, R172 ;  /* 0x0000001a14ac723c */ /* 0x000fe200000018ac */
[----:B------:R-:W1:Y:S04]  /*7dd0*/  LDSM.16.M88.4 R24, [R204+0x4000] ;  /* 0x00400000cc18783b */ /* 0x000e680000000200 */
[----:B------:R-:W5:Y:S01]  /*7de0*/  LDSM.16.M88.4 R20, [R204+0x4800] ;  /* 0x00480000cc14783b */ /* 0x000f620000000200 */
        /* <DEDUP_REMOVED lines=8> */
[----:B------:R-:W3:Y:S05]  /*7e70*/  LDSM.16.M88.4 R32, [R217+0xe000] ;  /* 0x00e00000d920783b */ /* 0x000eea0000000200 */
[C---:B------:R-:W-:Y:S06]  /*7e80*/  HMMA.16816.F32 R8, R28.reuse, R188, R8 ;  /* 0x000000bc1c08723c */ /* 0x040fec0000001808 */
[----:B------:R-:W-:Y:S01]  /*7e90*/  HMMA.16816.F32 R4, R28, R190, R4 ;  /* 0x000000be1c04723c */ /* 0x000fe20000001804 */
[----:B------:R-:W4:Y:S04]  /*7ea0*/  LDSM.16.M88.4 R188, [R204+0x5800] ;  /* 0x00580000ccbc783b */ /* 0x000f280000000200 */
        /* <DEDUP_REMOVED lines=9> */
[----:B------:R-:W-:Y:S05]  /*7f40*/  LDSM.16.M88.4 R220, [R216+0x6000] ;  /* 0x00600000d8dc783b */ /* 0x000fea0000000200 */
[C---:B---3--:R-:W-:Y:S06]  /*7f50*/  HMMA.16816.F32 R16, R168.reuse, R32, R16 ;  /* 0x00000020a810723c */ /* 0x048fec0000001810 */
[----:B------:R-:W-:Y:S01]  /*7f60*/  HMMA.16816.F32 R12, R168, R34, R12 ;  /* 0x00000022a80c723c */ /* 0x000fe2000000180c */
[----:B------:R-:W2:Y:S05]  /*7f70*/  LDSM.16.M88.4 R32, [R194] ;  /* 0x00000000c220783b */ /* 0x000eaa0000000200 */
[C---:B----4-:R-:W-:Y:S06]  /*7f80*/  HMMA.16816.F32 R176, R224.reuse, R188, R176 ;  /* 0x000000bce0b0723c */ /* 0x050fec00000018b0 */
[----:B------:R-:W-:Y:S01]  /*7f90*/  HMMA.16816.F32 R172, R224, R190, R172 ;  /* 0x000000bee0ac723c */ /* 0x000fe200000018ac */
[----:B------:R-:W3:Y:S05]  /*7fa0*/  LDSM.16.M88.4 R188, [R195] ;  /* 0x00000000c3bc783b */ /* 0x000eea0000000200 */
[C---:B------:R-:W-:Y:S06]  /*7fb0*/  HMMA.16816.F32 R8, R168.reuse, R28, R8 ;  /* 0x0000001ca808723c */ /* 0x040fec0000001808 */
        /* <DEDUP_REMOVED lines=14> */
[----:B------:R-:W-:Y:S05]  /*80a0*/  LDSM.16.M88.4 R188, [R213+0x6000] ;  /* 0x00600000d5bc783b */ /* 0x000fea0000000200 */
[C---:B----4-:R-:W-:Y:S01]  /*80b0*/  HMMA.16816.F32 R224, R220.reuse, R28, R184 ;  /* 0x0000001cdce0723c */ /* 0x050fe200000018b8 */
[----:B------:R-:W3:Y:S05]  /*80c0*/  LDSM.16.M88.4 R184, [R204+0x6000] ;  /* 0x00600000ccb8783b */ /* 0x000eea0000000200 */
[C---:B-1----:R-:W-:Y:S06]  /*80d0*/  HMMA.16816.F32 R176, R220.reuse, R24, R176 ;  /* 0x00000018dcb0723c */ /* 0x042fec00000018b0 */
[C---:B------:R-:W-:Y:S01]  /*80e0*/  HMMA.16816.F32 R172, R220.reuse, R26, R172 ;  /* 0x0000001adcac723c */ /* 0x040fe200000018ac */
[----:B------:R-:W1:Y:S05]  /*80f0*/  LDSM.16.M88.4 R24, [R211+0xf000] ;  /* 0x00f00000d318783b */ /* 0x000e6a0000000200 */
[----:B------:R-:W-:Y:S01]  /*8100*/  HMMA.16816.F32 R180, R220, R30, R180 ;  /* 0x0000001edcb4723c */ /* 0x000fe200000018b4 */
[----:B------:R-:W4:Y:S05]  /*8110*/  LDSM.16.M88.4 R28, [R204+0x6800] ;  /* 0x00680000cc1c783b */ /* 0x000f2a0000000200 */
[C---:B-----5:R-:W-:Y:S06]  /*8120*/  HMMA.16816.F32 R16, R168.reuse, R20, R16 ;  /* 0x00000014a810723c */ /* 0x060fec0000001810 */
[C---:B------:R-:W-:Y:S01]  /*8130*/  HMMA.16816.F32 R12, R168.reuse, R22, R12 ;  /* 0x00000016a80c723c */ /* 0x040fe2000000180c */
[----:B------:R-:W5:Y:S05]  /*8140*/  LDSM.16.M88.4 R20, [R211+0xf800] ;  /* 0x00f80000d314783b */ /* 0x000f6a0000000200 */
[C---:B--2---:R-:W-:Y:S06]  /*8150*/  HMMA.16816.F32 R8, R168.reuse, R32, R8 ;  /* 0x00000020a808723c */ /* 0x044fec0000001808 */
[----:B------:R-:W-:Y:S01]  /*8160*/  HMMA.16816.F32 R4, R168, R34, R4 ;  /* 0x00000022a804723c */ /* 0x000fe20000001804 */
[----:B------:R-:W2:Y:S05]  /*8170*/  LDSM.16.M88.4 R32, [R204+0x7000] ;  /* 0x00700000cc20783b */ /* 0x000eaa0000000200 */
[----:B---3--:R-:W-:Y:S06]  /*8180*/  HMMA.16816.F32 R16, R188, R184, R16 ;  /* 0x000000b8bc10723c */ /* 0x008fec0000001810 */
[C---:B-1----:R-:W-:Y:S06]  /*8190*/  HMMA.16816.F32 R224, R168.reuse, R24, R224 ;  /* 0x00000018a8e0723c */ /* 0x042fec00000018e0 */
[----:B------:R-:W-:Y:S01]  /*81a0*/  HMMA.16816.F32 R180, R168, R26, R180 ;  /* 0x0000001aa8b4723c */ /* 0x000fe200000018b4 */
[----:B------:R-:W-:-:S05]  /*81b0*/  VIADD R24, R0, 0x1 ;  /* 0x0000000100187836 */ /* 0x000fca0000000000 */
[C---:B------:R-:W-:Y:S01]  /*81c0*/  ISETP.GE.AND P0, PT, R24.reuse, R166, PT ;  /* 0x000000a61800720c */ /* 0x040fe20003f06270 */
[----:B------:R-:W-:Y:S01]  /*81d0*/  HMMA.16816.F32 R12, R188, R186, R12 ;  /* 0x000000babc0c723c */ /* 0x000fe2000000180c */
[----:B------:R-:W-:Y:S02]  /*81e0*/  ISETP.GE.AND P2, PT, R24, R165, PT ;  /* 0x000000a51800720c */ /* 0x000fe40003f46270 */
[----:B------:R-:W1:Y:S01]  /*81f0*/  LDSM.16.M88.4 R24, [R204+0x7800] ;  /* 0x00780000cc18783b */ /* 0x000e620000000200 */
[----:B------:R-:W-:-:S04]  /*8200*/  DEPBAR.LE SB0, 0x0 ;  /* 0x000080000000791a */ /* 0x000fc80000000000 */
[----:B----4-:R-:W-:Y:S01]  /*8210*/  HMMA.16816.F32 R8, R188, R28, R8 ;  /* 0x0000001cbc08723c */ /* 0x010fe20000001808 */
[----:B------:R-:W-:Y:S01]  /*8220*/  FSEL R187, R17, -INF , !P0 ;  /* 0xff80000011bb7808 */ /* 0x000fe20004000000 */
[----:B------:R-:W-:Y:S01]  /*8230*/  VIADD R17, R0, 0x9 ;  /* 0x0000000900117836 */ /* 0x000fe20000000000 */
[----:B------:R-:W-:Y:S01]  /*8240*/  ISETP.GE.AND P0, PT, R2, R165, PT ;  /* 0x000000a50200720c */ /* 0x000fe20003f06270 */
[----:B------:R-:W-:Y:S01]  /*8250*/  VIADD R2, R0, 0x10 ;  /* 0x0000001000027836 */ /* 0x000fe20000000000 */
[----:B------:R-:W-:Y:S01]  /*8260*/  FSEL R19, R19, -INF , !P2 ;  /* 0xff80000013137808 */ /* 0x000fe20005000000 */
[----:B-----5:R-:W-:Y:S01]  /*8270*/  HMMA.16816.F32 R176, R168, R20, R176 ;  /* 0x00000014a8b0723c */ /* 0x020fe200000018b0 */
[----:B------:R-:W-:-:S05]  /*8280*/  ISETP.GE.AND P2, PT, R17, R166, PT ;  /* 0x000000a61100720c */ /* 0x000fca0003f46270 */
[C---:B------:R-:W-:Y:S04]  /*8290*/  HMMA.16816.F32 R4, R188.reuse, R30, R4 ;  /* 0x0000001ebc04723c */ /* 0x040fe80000001804 */
[----:B------:R-:W-:Y:S02]  /*82a0*/  FSEL R221, R14, -INF , !P0 ;  /* 0xff8000000edd7808 */ /* 0x000fe40004000000 */
[C---:B--2---:R-:W-:Y:S01]  /*82b0*/  HMMA.16816.F32 R224, R188.reuse, R32, R224 ;  /* 0x00000020bce0723c */ /* 0x044fe200000018e0 */
[----:B------:R-:W-:Y:S02]  /*82c0*/  FSEL R222, R13, -INF , !P2 ;  /* 0xff8000000dde7808 */ /* 0x000fe40005000000 */
[----:B------:R-:W-:Y:S01]  /*82d0*/  FSEL R220, R12, -INF , !P1 ;  /* 0xff8000000cdc7808 */ /* 0x000fe20004800000 */
[----:B------:R-:W-:Y:S01]  /*82e0*/  VIADD R12, R0, 0x18 ;  /* 0x00000018000c7836 */ /* 0x000fe20000000000 */
[----:B------:R-:W-:Y:S01]  /*82f0*/  BAR.SYNC.DEFER_BLOCKING 0x0 ;  /* 0x0000000000007b1d */ /* 0x000fe20000010000 */
[C---:B------:R-:W-:Y:S01]  /*8300*/  ISETP.GE.AND P0, PT, R2.reuse, R166, PT ;  /* 0x000000a60200720c */ /* 0x040fe20003f06270 */
[----:B------:R-:W-:Y:S01]  /*8310*/  HMMA.16816.F32 R180, R188, R34, R180 ;  /* 0x00000022bcb4723c */ /* 0x000fe200000018b4 */
[-C--:B------:R-:W-:Y:S01]  /*8320*/  ISETP.GE.AND P2, PT, R2, R165.reuse, PT ;  /* 0x000000a50200720c */ /* 0x080fe20003f46270 */
[----:B------:R-:W-:Y:S01]  /*8330*/  VIADD R2, R0, 0x11 ;  /* 0x0000001100027836 */ /* 0x000fe20000000000 */
[----:B------:R-:W-:-:S02]  /*8340*/  ISETP.GE.AND P1, PT, R17, R165, PT ;  /* 0x000000a51100720c */ /* 0x000fc40003f26270 */
[----:B------:R-:W-:Y:S01]  /*8350*/  FSEL R29, R8, -INF , !P0 ;  /* 0xff800000081d7808 */ /* 0x000fe20004000000 */
[----:B------:R-:W-:Y:S01]  /*8360*/  HMMA.16816.F32 R172, R168, R22, R172 ;  /* 0x00000016a8ac723c */ /* 0x000fe200000018ac */
[----:B------:R-:W-:Y:S01]  /*8370*/  FSEL R33, R15, -INF , !P1 ;  /* 0xff8000000f217808 */ /* 0x000fe20004800000 */
[----:B------:R-:W-:Y:S01]  /*8380*/  VIADD R8, R0, 0x20 ;  /* 0x0000002000087836 */ /* 0x000fe20000000000 */
[CC--:B------:R-:W-:Y:S02]  /*8390*/  ISETP.GE.AND P1, PT, R2.reuse, R166.reuse, PT ;  /* 0x000000a60200720c */ /* 0x0c0fe40003f26270 */
[----:B------:R-:W-:Y:S01]  /*83a0*/  ISETP.GE.AND P0, PT, R2, R165, PT ;  /* 0x000000a50200720c */ /* 0x000fe20003f06270 */
[----:B------:R-:W-:Y:S01]  /*83b0*/  VIADD R2, R0, 0x19 ;  /* 0x0000001900027836 */ /* 0x000fe20000000000 */
[----:B------:R-:W-:Y:S01]  /*83c0*/  FSEL R23, R10, -INF , !P2 ;  /* 0xff8000000a177808 */ /* 0x000fe20005000000 */
[----:B-1----:R-:W-:Y:S01]  /*83d0*/  HMMA.16816.F32 R176, R188, R24, R176 ;  /* 0x00000018bcb0723c */ /* 0x002fe200000018b0 */
[----:B------:R-:W-:-:S02]  /*83e0*/  ISETP.GE.AND P2, PT, R12, R166, PT ;  /* 0x000000a60c00720c */ /* 0x000fc40003f46270 */
[----:B------:R-:W-:Y:S02]  /*83f0*/  FSEL R31, R9, -INF , !P1 ;  /* 0xff800000091f7808 */ /* 0x000fe40004800000 */
[-C--:B------:R-:W-:Y:S02]  /*8400*/  ISETP.GE.AND P1, PT, R12, R165.reuse, PT ;  /* 0x000000a50c00720c */ /* 0x080fe40003f26270 */
[----:B------:R-:W-:Y:S02]  /*8410*/  FSEL R22, R11, -INF , !P0 ;  /* 0xff8000000b167808 */ /* 0x000fe40004000000 */
[-C--:B------:R-:W-:Y:S02]  /*8420*/  ISETP.GE.AND P0, PT, R2, R166.reuse, PT ;  /* 0x000000a60200720c */ /* 0x080fe40003f06270 */
[----:B------:R-:W-:Y:S01]  /*8430*/  FSEL R30, R4, -INF , !P2 ;  /* 0xff800000041e7808 */ /* 0x000fe20005000000 */
[----:B------:R-:W-:Y:S01]  /*8440*/  VIADD R4, R0, 0x28 ;  /* 0x0000002800047836 */ /* 0x000fe20000000000 */
[----:B------:R-:W-:Y:S01]  /*8450*/  ISETP.GE.AND P2, PT, R2, R165, PT ;  /* 0x000000a50200720c */ /* 0x000fe20003f46270 */
[----:B------:R-:W-:Y:S01]  /*8460*/  VIADD R2, R0, 0x21 ;  /* 0x0000002100027836 */ /* 0x000fe20000000000 */
[----:B------:R-:W-:Y:S01]  /*8470*/  FSEL R21, R6, -INF , !P1 ;  /* 0xff80000006157808 */ /* 0x000fe20004800000 */
[----:B------:R-:W-:Y:S01]  /*8480*/  HMMA.16816.F32 R172, R188, R26, R172 ;  /* 0x0000001abcac723c */ /* 0x000fe200000018ac */
[----:B------:R-:W-:-:S02]  /*8490*/  ISETP.GE.AND P1, PT, R8, R166, PT ;  /* 0x000000a60800720c */ /* 0x000fc40003f26270 */
[----:B------:R-:W-:Y:S02]  /*84a0*/  FSEL R28, R5, -INF , !P0 ;  /* 0xff800000051c7808 */ /* 0x000fe40004000000 */
[-C--:B------:R-:W-:Y:S02]  /*84b0*/  ISETP.GE.AND P0, PT, R8, R165.reuse, PT ;  /* 0x000000a50800720c */ /* 0x080fe40003f06270 */
[----:B------:R-:W-:Y:S02]  /*84c0*/  FSEL R20, R7, -INF , !P2 ;  /* 0xff80000007147808 */ /* 0x000fe40005000000 */
[----:B------:R-:W-:Y:S02]  /*84d0*/  FSEL R32, R224, -INF , !P1 ;  /* 0xff800000e0207808 */ /* 0x000fe40004800000 */
[C---:B------:R-:W-:Y:S02]  /*84e0*/  ISETP.GE.AND P2, PT, R2.reuse, R166, PT ;  /* 0x000000a60200720c */ /* 0x040fe40003f46270 */
[----:B------:R-:W-:Y:S01]  /*84f0*/  ISETP.GE.AND P1, PT, R2, R165, PT ;  /* 0x000000a50200720c */ /* 0x000fe20003f26270 */
[----:B------:R-:W-:Y:S01]  /*8500*/  VIADD R2, R0, 0x29 ;  /* 0x0000002900027836 */ /* 0x000fe20000000000 */
[----:B------:R-:W-:-:S02]  /*8510*/  FSEL R226, R226, -INF , !P0 ;  /* 0xff800000e2e27808 */ /* 0x000fc40004000000 */
[C---:B------:R-:W-:Y:S02]  /*8520*/  ISETP.GE.AND P0, PT, R4.reuse, R166, PT ;  /* 0x000000a60400720c */ /* 0x040fe40003f06270 */
[----:B------:R-:W-:Y:S02]  /*8530*/  FSEL R231, R225, -INF , !P2 ;  /* 0xff800000e1e77808 */ /* 0x000fe40005000000 */
[-C--:B------:R-:W-:Y:S01]  /*8540*/  ISETP.GE.AND P2, PT, R4, R165.reuse, PT ;  /* 0x000000a50400720c */ /* 0x080fe20003f46270 */
[----:B------:R-:W-:Y:S01]  /*8550*/  VIADD R4, R0, 0x31 ;  /* 0x0000003100047836 */ /* 0x000fe20000000000 */
[----:B------:R-:W-:Y:S02]  /*8560*/  FSEL R167, R180, -INF , !P0 ;  /* 0xff800000b4a77808 */ /* 0x000fe40004000000 */
[----:B------:R-:W-:Y:S02]  /*8570*/  ISETP.GE.AND P0, PT, R2, R165, PT ;  /* 0x000000a50200720c */ /* 0x000fe40003f06270 */
[----:B------:R-:W-:-:S02]  /*8580*/  FSEL R227, R227, -INF , !P1 ;  /* 0xff800000e3e37808 */ /* 0x000fc40004800000 */
[-C--:B------:R-:W-:Y:S01]  /*8590*/  ISETP.GE.AND P1, PT, R2, R166.reuse, PT ;  /* 0x000000a60200720c */ /* 0x080fe20003f26270 */
[----:B------:R-:W-:Y:S01]  /*85a0*/  VIADD R2, R0, 0x30 ;  /* 0x0000003000027836 */ /* 0x000fe20000000000 */
[----:B------:R-:W-:Y:S02]  /*85b0*/  FSEL R223, R183, -INF , !P0 ;  /* 0xff800000b7df7808 */ /* 0x000fe40004000000 */
[-C--:B------:R-:W-:Y:S02]  /*85c0*/  ISETP.GE.AND P0, PT, R4, R166.reuse, PT ;  /* 0x000000a60400720c */ /* 0x080fe40003f06270 */
[----:B------:R-:W-:Y:S02]  /*85d0*/  FSEL R224, R182, -INF , !P2 ;  /* 0xff800000b6e07808 */ /* 0x000fe40005000000 */
[----:B------:R-:W-:Y:S02]  /*85e0*/  FSEL R185, R177, -INF , !P0 ;  /* 0xff800000b1b97808 */ /* 0x000fe40004000000 */
[----:B------:R-:W-:-:S02]  /*85f0*/  ISETP.GE.AND P2, PT, R2, R166, PT ;  /* 0x000000a60200720c */ /* 0x000fc40003f46270 */
[----:B------:R-:W-:Y:S02]  /*8600*/  FSEL R225, R181, -INF , !P1 ;  /* 0xff800000b5e17808 */ /* 0x000fe40004800000 */
[-C--:B------:R-:W-:Y:S02]  /*8610*/  ISETP.GE.AND P0, PT, R0, R165.reuse, PT ;  /* 0x000000a50000720c */ /* 0x080fe40003f06270 */
[-C--:B------:R-:W-:Y:S01]  /*8620*/  ISETP.GE.AND P1, PT, R2, R165.reuse, PT ;  /* 0x000000a50200720c */ /* 0x080fe20003f26270 */
[----:B------:R-:W-:Y:S01]  /*8630*/  VIADD R2, R0, 0x39 ;  /* 0x0000003900027836 */ /* 0x000fe20000000000 */
[----:B------:R-:W-:Y:S02]  /*8640*/  FSEL R186, R176, -INF , !P2 ;  /* 0xff800000b0ba7808 */ /* 0x000fe40005000000 */
[----:B------:R-:W-:Y:S02]  /*8650*/  FSEL R18, R18, -INF , !P0 ;  /* 0xff80000012127808 */ /* 0x000fe40004000000 */
[----:B------:R-:W-:Y:S01]  /*8660*/  ISETP.GE.AND P2, PT, R4, R165, PT ;  /* 0x000000a50400720c */ /* 0x000fe20003f46270 */
[----:B------:R-:W-:Y:S01]  /*8670*/  VIADD R4, R0, 0x38 ;  /* 0x0000003800047836 */ /* 0x000fe20000000000 */
[----:B------:R-:W-:-:S02]  /*8680*/  FSEL R181, R178, -INF , !P1 ;  /* 0xff800000b2b57808 */ /* 0x000fc40004800000 */
[----:B------:R-:W-:Y:S02]  /*8690*/  PLOP3.LUT P0, PT, PT, PT, UP0, 0x80, 0x0 ;  /* 0x000000000000781c */ /* 0x000fe40003f0f008 */
[-C--:B------:R-:W-:Y:S02]  /*86a0*/  ISETP.GE.AND P1, PT, R0, R166.reuse, PT ;  /* 0x000000a60000720c */ /* 0x080fe40003f26270 */
[----:B------:R-:W-:Y:S02]  /*86b0*/  FSEL R180, R179, -INF , !P2 ;  /* 0xff800000b3b47808 */ /* 0x000fe40005000000 */
[----:B------:R-:W-:Y:S02]  /*86c0*/  FSEL R0, R16, -INF , !P1 ;  /* 0xff80000010007808 */ /* 0x000fe40004800000 */
[-C--:B------:R-:W-:Y:S02]  /*86d0*/  ISETP.GE.AND P2, PT, R4, R166.reuse, PT ;  /* 0x000000a60400720c */ /* 0x080fe40003f46270 */
[----:B------:R-:W-:-:S02]  /*86e0*/  ISETP.GE.AND P1, PT, R2, R166, PT ;  /* 0x000000a60200720c */ /* 0x000fc40003f26270 */
[----:B------:R-:W-:Y:S02]  /*86f0*/  FSEL R184, R172, -INF , !P2 ;  /* 0xff800000acb87808 */ /* 0x000fe40005000000 */
[----:B------:R-:W-:Y:S02]  /*8700*/  FSEL R182, R173, -INF , !P1 ;  /* 0xff800000adb67808 */ /* 0x000fe40004800000 */
[-C--:B------:R-:W-:Y:S02]  /*8710*/  ISETP.GE.AND P2, PT, R4, R165.reuse, PT ;  /* 0x000000a50400720c */ /* 0x080fe40003f46270 */
[----:B------:R-:W-:Y:S02]  /*8720*/  ISETP.GE.AND P1, PT, R2, R165, PT ;  /* 0x000000a50200720c */ /* 0x000fe40003f26270 */
[----:B------:R-:W-:Y:S02]  /*8730*/  FSEL R179, R174, -INF , !P2 ;  /* 0xff800000aeb37808 */ /* 0x000fe40005000000 */
[----:B------:R-:W-:Y:S01]  /*8740*/  FSEL R177, R175, -INF , !P1 ;  /* 0xff800000afb17808 */ /* 0x000fe20004800000 */
[----:B------:R-:W-:Y:S08]  /*8750*/  @!P0 BRA `(.L_x_71) ;  /* 0x0000000800548947 */ /* 0x000ff00003800000 */
[----:B------:R-:W-:Y:S01]  /*8760*/  UIADD3 UR5, UR19, -0x3, URZ ;  /* 0xfffffffd13057890 */ /* 0x000fe2000fffe03f */
[----:B------:R-:W1:Y:S01]  /*8770*/  @!P6 LDC.64 R8, c[0x0][0x218] ;  /* 0x00008600ff08eb82 */ /* 0x000e620000000a00 */
[----:B------:R2:W-:Y:S01]  /*8780*/  @P6 STS.128 [R219+0x8000], RZ ;  /* 0x008000ffdb006388 */ /* 0x0005e20000000c00 */
[----:B------:R-:W-:Y:S01]  /*8790*/  BSSY B0, `(.L_x_72) ;  /* 0x0000090000007945 */ /* 0x000fe20003800000 */
[----:B------:R-:W-:Y:S02]  /*87a0*/  USHF.R.S32.HI UR4, URZ, 0x1f, UR5 ;  /* 0x0000001f3f047899 */ /* 0x000fe40008011405 */
[----:B------:R-:W-:Y:S02]  /*87b0*/  UIMAD.WIDE.U32 UR6, UR5, UR8, URZ ;  /* 0x00000008050672a5 */ /* 0x000fe4000f8e003f */
[----:B------:R-:W-:Y:S01]  /*87c0*/  UIMAD UR4, UR4, UR8, URZ ;  /* 0x00000008040472a4 */ /* 0x000fe2000f8e023f */
[----:B------:R-:W3:Y:S03]  /*87d0*/  @!P5 LDC.64 R6, c[0x0][0x218] ;  /* 0x00008600ff06db82 */ /* 0x000ee60000000a00 */
[----:B------:R-:W-:Y:S01]  /*87e0*/  UIMAD UR4, UR5, UR9, UR4 ;  /* 0x00000009050472a4 */ /* 0x000fe2000f8e0204 */
[----:B------:R-:W-:-:S02]  /*87f0*/  IMAD.U32 R16, RZ, RZ, UR6 ;  /* 0x00000006ff107e24 */ /* 0x000fc4000f8e00ff */
[----:B------:R-:W-:Y:S01]  /*8800*/  IMAD.U32 R17, RZ, RZ, UR7 ;  /* 0x00000007ff117e24 */ /* 0x000fe2000f8e00ff */
[----:B------:R-:W-:Y:S01]  /*8810*/  UIADD3 UR4, UR7, UR4, URZ ;  /* 0x0000000407047290 */ /* 0x000fe2000fffe03f */
[----:B------:R-:W4:Y:S01]  /*8820*/  @!P4 LDC.64 R4, c[0x0][0x218] ;  /* 0x00008600ff04cb82 */ /* 0x000f220000000a00 */
[----:B------:R-:W-:-:S04]  /*8830*/  LEA R14, P1, R16, R232, 0x6 ;  /* 0x000000e8100e7211 */ /* 0x000fc800078230ff */
[----:B------:R-:W-:-:S03]  /*8840*/  IMAD.U32 R2, RZ, RZ, UR4 ;  /* 0x00000004ff027e24 */ /* 0x000fc6000f8e00ff */
[----:B------:R-:W5:Y:S02]  /*8850*/  @!P3 LDC.64 R12, c[0x0][0x218] ;  /* 0x00008600ff0cbb82 */ /* 0x000f640000000a00 */
[----:B------:R-:W-:Y:S02]  /*8860*/  LEA.HI.X R2, R16, R235, R2, 0x6, P1 ;  /* 0x000000eb10027211 */ /* 0x000fe400008f3402 */
[----:B-1----:R-:W-:-:S04]  /*8870*/  @!P6 LEA R24, P1, R14, R8, 0x1 ;  /* 0x000000080e18e211 */ /* 0x002fc800078208ff */
[----:B------:R-:W1:Y:S01]  /*8880*/  @!P6 LDC.64 R10, c[0x0][0x218] ;  /* 0x00008600ff0aeb82 */ /* 0x000e620000000a00 */
[C---:B------:R-:W-:Y:S02]  /*8890*/  @!P6 LEA.HI.X R25, R14.reuse, R9, R2, 0x1, P1 ;  /* 0x000000090e19e211 */ /* 0x040fe400008f0c02 */
[----:B---3--:R-:W-:-:S03]  /*88a0*/  @!P5 LEA R26, P2, R14, R6, 0x1 ;  /* 0x000000060e1ad211 */ /* 0x008fc600078408ff */
[----:B------:R-:W-:Y:S01]  /*88b0*/  @!PT LDS RZ, [RZ] ;  /* 0x00000000fffff984 */ /* 0x000fe20000000800 */
[----:B------:R-:W-:Y:S01]  /*88c0*/  @!PT LDS RZ, [RZ] ;  /* 0x00000000fffff984 */ /* 0x000fe20000000800 */
[----:B------:R-:W-:Y:S01]  /*88d0*/  @!PT LDS RZ, [RZ] ;  /* 0x00000000fffff984 */ /* 0x000fe20000000800 */
[----:B------:R3:W-:Y:S01]  /*88e0*/  @!P6 LDGSTS.E.BYPASS.LTC128B.128 [R219+0x8000], desc[UR26][R24.64] ;  /* 0x0800000018dbefae */ /* 0x0007e2000b901d5a */
[C-C-:B------:R-:W-:Y:S01]  /*88f0*/  @!P5 LEA.HI.X R27, R14.reuse, R7, R2.reuse, 0x1, P2 ;  /* 0x000000070e1bd211 */ /* 0x140fe200010f0c02 */
[----:B------:R-:W2:Y:S01]  /*8900*/  @!P5 LDC.64 R8, c[0x0][0x218] ;  /* 0x00008600ff08db82 */ /* 0x000ea20000000a00 */
[C---:B----4-:R-:W-:Y:S01]  /*8910*/  @!P4 LEA R16, P1, R14.reuse, R4, 0x1 ;  /* 0x000000040e10c211 */ /* 0x050fe200078208ff */
[----:B------:R4:W-:Y:S03]  /*8920*/  @P5 STS.128 [R219+0xa000], RZ ;  /* 0x00a000ffdb005388 */ /* 0x0009e60000000c00 */
[C-C-:B------:R-:W-:Y:S01]  /*8930*/  @!P4 LEA.HI.X R17, R14.reuse, R5, R2.reuse, 0x1, P1 ;  /* 0x000000050e11c211 */ /* 0x140fe200008f0c02 */
[----:B------:R-:W-:Y:S01]  /*8940*/  @!PT LDS RZ, [RZ] ;  /* 0x00000000fffff984 */ /* 0x000fe20000000800 */
[----:B------:R-:W-:Y:S01]  /*8950*/  @!PT LDS RZ, [RZ] ;  /* 0x00000000fffff984 */ /* 0x000fe20000000800 */
[----:B------:R-:W-:Y:S01]  /*8960*/  @!PT LDS RZ, [RZ] ;  /* 0x00000000fffff984 */ /* 0x000fe20000000800 */
[----:B------:R4:W-:Y:S02]  /*8970*/  @!P5 LDGSTS.E.BYPASS.LTC128B.128 [R219+0xa000], desc[UR26][R26.64+0x80] ;  /* 0x0a0000801adbdfae */ /* 0x0009e4000b901d5a */
[----:B------:R-:W4:Y:S01]  /*8980*/  @!P4 LDC.64 R6, c[0x0][0x218] ;  /* 0x00008600ff06cb82 */ /* 0x000f220000000a00 */
[C---:B-----5:R-:W-:Y:S01]  /*8990*/  @!P3 LEA R12, P1, R14.reuse, R12, 0x1 ;  /* 0x0000000c0e0cb211 */ /* 0x060fe200078208ff */
[----:B------:R1:W-:Y:S03]  /*89a0*/  @P4 STS.128 [R219+0xc000], RZ ;  /* 0x00c000ffdb004388 */ /* 0x0003e60000000c00 */
[C---:B------:R-:W-:Y:S01]  /*89b0*/  @!P3 LEA.HI.X R13, R14.reuse, R13, R2, 0x1, P1 ;  /* 0x0000000d0e0db211 */ /* 0x040fe200008f0c02 */
[----:B------:R-:W-:Y:S01]  /*89c0*/  @!PT LDS RZ, [RZ] ;  /* 0x00000000fffff984 */ /* 0x000fe20000000800 */
[----:B------:R-:W-:Y:S01]  /*89d0*/  @!PT LDS RZ, [RZ] ;  /* 0x00000000fffff984 */ /* 0x000fe20000000800 */
[----:B------:R-:W-:Y:S01]  /*89e0*/  @!PT LDS RZ, [RZ] ;  /* 0x00000000fffff984 */ /* 0x000fe20000000800 */
[----:B------:R5:W-:Y:S02]  /*89f0*/  @!P4 LDGSTS.E.BYPASS.LTC128B.128 [R219+0xc000], desc[UR26][R16.64+0x100] ;  /* 0x0c00010010dbcfae */ /* 0x000be4000b901d5a */
[----:B------:R-:W5:Y:S02]  /*8a00*/  @!P3 LDC.64 R4, c[0x0][0x218] ;  /* 0x00008600ff04bb82 */ /* 0x000f640000000a00 */
[----:B------:R2:W-:Y:S04]  /*8a10*/  @P3 STS.128 [R219+0xe000], RZ ;  /* 0x00e000ffdb003388 */ /* 0x0005e80000000c00 */
[----:B------:R-:W-:Y:S01]  /*8a20*/  @!PT LDS RZ, [RZ] ;  /* 0x00000000fffff984 */ /* 0x000fe20000000800 */
[----:B------:R-:W-:Y:S01]  /*8a30*/  @!PT LDS RZ, [RZ] ;  /* 0x00000000fffff984 */ /* 0x000fe20000000800 */
[----:B------:R-:W-:Y:S01]  /*8a40*/  @!PT LDS RZ, [RZ] ;  /* 0x00000000fffff984 */ /* 0x000fe20000000800 */
[----:B------:R5:W-:Y:S01]  /*8a50*/  @!P3 LDGSTS.E.BYPASS.LTC128B.128 [R219+0xe000], desc[UR26][R12.64+0x180] ;  /* 0x0e0001800cdbbfae */ /* 0x000be2000b901d5a */
[----:B---3--:R-:W-:-:S03]  /*8a60*/  IADD3 R24, P2, R14, UR32, RZ ;  /* 0x000000200e187c10 */ /* 0x008fc6000ff5e0ff */
[----:B------:R3:W-:Y:S01]  /*8a70*/  @P6 STS.128 [R219+0x8800], RZ ;  /* 0x008800ffdb006388 */ /* 0x0007e20000000c00 */
[----:B------:R-:W3:Y:S01]  /*8a80*/  @!P5 LDC.64 R14, c[0x0][0x218] ;  /* 0x00008600ff0edb82 */ /* 0x000ee20000000a00 */
[----:B-1----:R-:W-:Y:S02]  /*8a90*/  @!P6 LEA R10, P1, R24, R10, 0x1 ;  /* 0x0000000a180ae211 */ /* 0x002fe400078208ff */
[----:B------:R-:W-:Y:S02]  /*8aa0*/  IADD3.X R2, R2, UR31, RZ, P2, !PT ;  /* 0x0000001f02027c10 */ /* 0x000fe400097fe4ff */
[C---:B----4-:R-:W-:Y:S02]  /*8ab0*/  @!P4 LEA R26, P2, R24.reuse, R6, 0x1 ;  /* 0x00000006181ac211 */ /* 0x050fe400078408ff */
[C---:B------:R-:W-:Y:S02]  /*8ac0*/  @!P6 LEA.HI.X R11, R24.reuse, R11, R2, 0x1, P1 ;  /* 0x0000000b180be211 */ /* 0x040fe400008f0c02 */
[----:B--2---:R-:W-:-:S02]  /*8ad0*/  @!P5 LEA R8, P1, R24, R8, 0x1 ;  /* 0x000000081808d211 */ /* 0x004fc400078208ff */
[C-C-:B------:R-:W-:Y:S01]  /*8ae0*/  @!P4 LEA.HI.X R27, R24.reuse, R7, R2.reuse, 0x1, P2 ;  /* 0x00000007181bc211 */ /* 0x140fe200010f0c02 */
[----:B------:R-:W-:Y:S01]  /*8af0*/  @!PT LDS RZ, [RZ] ;  /* 0x00000000fffff984 */ /* 0x000fe20000000800 */
[----:B------:R-:W-:Y:S01]  /*8b00*/  @!PT LDS RZ, [RZ] ;  /* 0x00000000fffff984 */ /* 0x000fe20000000800 */
[----:B------:R-:W-:Y:S01]  /*8b10*/  @!PT LDS RZ, [RZ] ;  /* 0x00000000fffff984 */ /* 0x000fe20000000800 */
[----:B------:R1:W-:Y:S01]  /*8b20*/  @!P6 LDGSTS.E.BYPASS.LTC128B.128 [R219+0x8800], desc[UR26][R10.64] ;  /* 0x088000000adbefae */ /* 0x0003e2000b901d5a */
[----:B-----5:R-:W2:Y:S01]  /*8b30*/  @!P6 LDC.64 R16, c[0x0][0x218] ;  /* 0x00008600ff10eb82 */ /* 0x020ea20000000a00 */
[C-C-:B------:R-:W-:Y:S02]  /*8b40*/  @!P5 LEA.HI.X R9, R24.reuse, R9, R2.reuse, 0x1, P1 ;  /* 0x000000091809d211 */ /* 0x140fe400008f0c02 */
[----:B------:R4:W-:Y:S01]  /*8b50*/  @P5 STS.128 [R219+0xa800], RZ ;  /* 0x00a800ffdb005388 */ /* 0x0009e20000000c00 */
[C---:B------:R-:W-:Y:S02]  /*8b60*/  @!P3 LEA R34, P1, R24.reuse, R4, 0x1 ;  /* 0x000000041822b211 */ /* 0x040fe400078208ff */
[C---:B------:R-:W-:Y:S01]  /*8b70*/  IADD3 R25, P2, R24.reuse, UR32, RZ ;  /* 0x0000002018197c10 */ /* 0x040fe2000ff5e0ff */
[----:B------:R-:W-:Y:S01]  /*8b80*/  @!PT LDS RZ, [RZ] ;  /* 0x00000000fffff984 */ /* 0x000fe20000000800 */
[----:B------:R-:W-:Y:S01]  /*8b90*/  @!PT LDS RZ, [RZ] ;  /* 0x00000000fffff984 */ /* 0x000fe20000000800 */
[----:B------:R-:W-:Y:S01]  /*8ba0*/  @!PT LDS RZ, [RZ] ;  /* 0x00000000fffff984 */ /* 0x000fe20000000800 */
[----:B------:R5:W-:Y:S01]  /*8bb0*/  @!P5 LDGSTS.E.BYPASS.LTC128B.128 [R219+0xa800], desc[UR26][R8.64+0x80] ;  /* 0x0a80008008dbdfae */ /* 0x000be2000b901d5a */
[----:B------:R-:W4:Y:S01]  /*8bc0*/  @!P4 LDC.64 R12, c[0x0][0x218] ;  /* 0x00008600ff0ccb82 */ /* 0x000f220000000a00 */
[----:B------:R-:W-:-:S02]  /*8bd0*/  @!P3 LEA.HI.X R35, R24, R5, R2, 0x1, P1 ;  /* 0x000000051823b211 */ /* 0x000fc400008f0c02 */
[----:B------:R-:W-:Y:S01]  /*8be0*/  IADD3.X R2, R2, UR31, RZ, P2, !PT ;  /* 0x0000001f02027c10 */ /* 0x000fe200097fe4ff */
[----:B------:R1:W-:Y:S01]  /*8bf0*/  @P4 STS.128 [R219+0xc800], RZ ;  /* 0x00c800ffdb004388 */ /* 0x0003e20000000c00 */
[----:B---3--:R-:W-:-:S03]  /*8c00*/  @!P5 LEA R14, P2, R25, R14, 0x1 ;  /* 0x0000000e190ed211 */ /* 0x008fc600078408ff */
[----:B------:R-:W3:Y:S01]  /*8c10*/  @!P5 LDC.64 R6, c[0x0][0x218] ;  /* 0x00008600ff06db82 */ /* 0x000ee20000000a00 */
[----:B------:R-:W-:Y:S01]  /*8c20*/  @!PT LDS RZ, [RZ] ;  /* 0x00000000fffff984 */ /* 0x000fe20000000800 */
[----:B------:R-:W-:Y:S01]  /*8c30*/  @!PT LDS RZ, [RZ] ;  /* 0x00000000fffff984 */ /* 0x000fe20000000800 */
[----:B------:R-:W-:Y:S01]  /*8c40*/  @!PT LDS RZ, [RZ] ;  /* 0x00000000fffff984 */ /* 0x000fe20000000800 */
[----:B------:R4:W-:Y:S01]  /*8c50*/  @!P4 LDGSTS.E.BYPASS.LTC128B.128 [R219+0xc800], desc[UR26][R26.64+0x100] ;  /* 0x0c8001001adbcfae */ /* 0x0009e2000b901d5a */
[----:B------:R-:W-:-:S03]  /*8c60*/  @!P5 LEA.HI.X R15, R25, R15, R2, 0x1, P2 ;  /* 0x0000000f190fd211 */ /* 0x000fc600010f0c02 */
[----:B------:R1:W-:Y:S03]  /*8c70*/  @P3 STS.128 [R219+0xe800], RZ ;  /* 0x00e800ffdb003388 */ /* 0x0003e60000000c00 */
[----:B------:R-:W3:Y:S01]  /*8c80*/  @!P4 LDC.64 R4, c[0x0][0x218] ;  /* 0x00008600ff04cb82 */ /* 0x000ee20000000a00 */
[C---:B--2---:R-:W-:Y:S01]  /*8c90*/  @!P6 LEA R16, P1, R25.reuse, R16, 0x1 ;  /* 0x000000101910e211 */ /* 0x044fe200078208ff */
[----:B------:R-:W-:Y:S01]  /*8ca0*/  @!PT LDS RZ, [RZ] ;  /* 0x00000000fffff984 */ /* 0x000fe20000000800 */
[----:B------:R-:W-:Y:S01]  /*8cb0*/  @!PT LDS RZ, [RZ] ;  /* 0x00000000fffff984 */ /* 0x000fe20000000800 */
[----:B------:R-:W-:Y:S01]  /*8cc0*/  @!PT LDS RZ, [RZ] ;  /* 0x00000000fffff984 */ /* 0x000fe20000000800 */
[----:B------:R2:W-:Y:S03]  /*8cd0*/  @!P3 LDGSTS.E.BYPASS.LTC128B.128 [R219+0xe800], desc[UR26][R34.64+0x180] ;  /* 0x0e80018022dbbfae */ /* 0x0005e6000b901d5a */
[C---:B------:R-:W-:Y:S01]  /*8ce0*/  @!P6 LEA.HI.X R17, R25.reuse, R17, R2, 0x1, P1 ;  /* 0x000000111911e211 */ /* 0x040fe200008f0c02 */
[----:B------:R2:W-:Y:S02]  /*8cf0*/  @P6 STS.128 [R219+0x9000], RZ ;  /* 0x009000ffdb006388 */ /* 0x0005e40000000c00 */
[----:B-1----:R-:W1:Y:S02]  /*8d00*/  @!P3 LDC.64 R10, c[0x0][0x218] ;  /* 0x00008600ff0abb82 */ /* 0x002e640000000a00 */
[----:B------:R-:W-:Y:S01]  /*8d10*/  @!PT LDS RZ, [RZ] ;  /* 0x00000000fffff984 */ /* 0x000fe20000000800 */
[----:B------:R-:W-:Y:S01]  /*8d20*/  @!PT LDS RZ, [RZ] ;  /* 0x00000000fffff984 */ /* 0x000fe20000000800 */
[----:B------:R-:W-:Y:S01]  /*8d30*/  @!PT LDS RZ, [RZ] ;  /* 0x00000000fffff984 */ /* 0x000fe20000000800 */
[----:B------:R2:W-:Y:S04]  /*8d40*/  @!P6 LDGSTS.E.BYPASS.LTC128B.128 [R219+0x9000], desc[UR26][R16.64] ;  /* 0x0900000010dbefae */ /* 0x0005e8000b901d5a */
[----:B------:R2:W-:Y:S02]  /*8d50*/  @P5 STS.128 [R219+0xb000], RZ ;  /* 0x00b000ffdb005388 */ /* 0x0005e40000000c00 */
[----:B-----5:R-:W5:Y:S02]  /*8d60*/  @!P6 LDC.64 R8, c[0x0][0x218] ;  /* 0x00008600ff08eb82 */ /* 0x020f640000000a00 */
[----:B------:R-:W-:Y:S01]  /*8d70*/  @!PT LDS RZ, [RZ] ;  /* 0x00000000fffff984 */ /* 0x000fe20000000800 */
[----:B------:R-:W-:Y:S01]  /*8d80*/  @!PT LDS RZ, [RZ] ;  /* 0x00000000fffff984 */ /* 0x000fe20000000800 */
[----:B------:R-:W-:Y:S01]  /*8d90*/  @!PT LDS RZ, [RZ] ;  /* 0x00000000fffff984 */ /* 0x000fe20000000800 */
[----:B------:R2:W-:Y:S01]  /*8da0*/  @!P5 LDGSTS.E.BYPASS.LTC128B.128 [R219+0xb000], desc[UR26][R14.64+0x80] ;  /* 0x0b0000800edbdfae */ /* 0x0005e2000b901d5a */
[----:B----4-:R-:W-:-:S02]  /*8db0*/  @!P4 LEA R26, P1, R25, R12, 0x1 ;  /* 0x0000000c191ac211 */ /* 0x010fc400078208ff */
[C---:B------:R-:W-:Y:S01]  /*8dc0*/  IADD3 R12, P2, R25.reuse, UR32, RZ ;  /* 0x00000020190c7c10 */ /* 0x040fe2000ff5e0ff */
[----:B------:R2:W-:Y:S01]  /*8dd0*/  @P4 STS.128 [R219+0xd000], RZ ;  /* 0x00d000ffdb004388 */ /* 0x0005e20000000c00 */
[----:B------:R-:W-:-:S05]  /*8de0*/  @!P4 LEA.HI.X R27, R25, R13, R2, 0x1, P1 ;  /* 0x0000000d191bc211 */ /* 0x000fca00008f0c02 */
[----:B------:R-:W-:Y:S01]  /*8df0*/  @!PT LDS RZ, [RZ] ;  /* 0x00000000fffff984 */ /* 0x000fe20000000800 */
[----:B------:R-:W-:Y:S01]  /*8e00*/  @!PT LDS RZ, [RZ] ;  /* 0x00000000fffff984 */ /* 0x000fe20000000800 */
[----:B------:R-:W-:Y:S01]  /*8e10*/  @!PT LDS RZ, [RZ] ;  /* 0x00000000fffff984 */ /* 0x000fe20000000800 */
[----:B------:R2:W-:Y:S01]  /*8e20*/  @!P4 LDGSTS.E.BYPASS.LTC128B.128 [R219+0xd000], desc[UR26][R26.64+0x100] ;  /* 0x0d0001001adbcfae */ /* 0x0005e2000b901d5a */
[----:B-1----:R-:W-:-:S03]  /*8e30*/  @!P3 LEA R10, P1, R25, R10, 0x1 ;  /* 0x0000000a190ab211 */ /* 0x002fc600078208ff */
[----:B------:R2:W-:Y:S01]  /*8e40*/  @P3 STS.128 [R219+0xf000], RZ ;  /* 0x00f000ffdb003388 */ /* 0x0005e20000000c00 */
[----:B------:R-:W-:Y:S02]  /*8e50*/  @!P3 LEA.HI.X R11, R25, R11, R2, 0x1, P1 ;  /* 0x0000000b190bb211 */ /* 0x000fe400008f0c02 */
[----:B------:R-:W-:Y:S02]  /*8e60*/  IADD3.X R2, R2, UR31, RZ, P2, !PT ;  /* 0x0000001f02027c10 */ /* 0x000fe400097fe4ff */
[C---:B-----5:R-:W-:Y:S01]  /*8e70*/  @!P6 LEA R8, P1, R12.reuse, R8, 0x1 ;  /* 0x000000080c08e211 */ /* 0x060fe200078208ff */
[----:B------:R-:W-:Y:S01]  /*8e80*/  @!PT LDS RZ, [RZ] ;  /* 0x00000000fffff984 */ /* 0x000fe20000000800 */
[----:B------:R-:W-:Y:S01]  /*8e90*/  @!PT LDS RZ, [RZ] ;  /* 0x00000000fffff984 */ /* 0x000fe20000000800 */
[----:B------:R-:W-:Y:S01]  /*8ea0*/  @!PT LDS RZ, [RZ] ;  /* 0x00000000fffff984 */ /* 0x000fe20000000800 */
[----:B------:R2:W-:Y:S01]  /*8eb0*/  @!P3 LDGSTS.E.BYPASS.LTC128B.128 [R219+0xf000], desc[UR26][R10.64+0x180] ;  /* 0x0f0001800adbbfae */ /* 0x0005e2000b901d5a */
[C---:B---3--:R-:W-:Y:S02]  /*8ec0*/  @!P5 LEA R6, P2, R12.reuse, R6, 0x1 ;  /* 0x000000060c06d211 */ /* 0x048fe400078408ff */
[C---:B------:R-:W-:Y:S01]  /*8ed0*/  @!P6 LEA.HI.X R9, R12.reuse, R9, R2, 0x1, P1 ;  /* 0x000000090c09e211 */ /* 0x040fe200008f0c02 */
[----:B------:R2:W-:Y:S01]  /*8ee0*/  @P6 STS.128 [R219+0x9800], RZ ;  /* 0x009800ffdb006388 */ /* 0x0005e20000000c00 */
[----:B------:R-:W-:-:S02]  /*8ef0*/  @!P4 LEA R4, P1, R12, R4, 0x1 ;  /* 0x000000040c04c211 */ /* 0x000fc400078208ff */
[C-C-:B------:R-:W-:Y:S01]  /*8f00*/  @!P5 LEA.HI.X R7, R12.reuse, R7, R2.reuse, 0x1, P2 ;  /* 0x000000070c07d211 */ /* 0x140fe200010f0c02 */
        /* <DEDUP_REMOVED lines=24> */
.L_x_73:
[----:B------:R-:W-:Y:S05]  /*9090*/  BSYNC B0 ;  /* 0x0000000000007941 */ /* 0x000fea0003800000 */
.L_x_72:
[----:B------:R-:W0:Y:S02]  /*90a0*/  LDGDEPBAR ;  /* 0x00000000000079af */ /* 0x000e240000000000 */
.L_x_71:
[----:B------:R-:W-:Y:S01]  /*90b0*/  FMNMX.FTZ R2, R164, R0, !PT ;  /* 0x00000000a4027209 */ /* 0x000fe20007810000 */
[----:B------:R-:W-:Y:S01]  /*90c0*/  ULDC UR4, c[0x0][0x2ec] ;  /* 0x0000bb0000047ab9 */ /* 0x000fe20000000800 */
[----:B-12---:R-:W-:Y:S01]  /*90d0*/  FMNMX.FTZ R4, R3, R18, !PT ;  /* 0x0000001203047209 */ /* 0x006fe20007810000 */
[----:B------:R-:W-:Y:S01]  /*90e0*/  LDSM.16.MT88.4 R8, [R212+0x10000] ;  /* 0x01000000d408783b */ /* 0x000fe20000004200 */
[----:B------:R-:W-:Y:S01]  /*90f0*/  FMNMX.FTZ R2, R187, R2, !PT ;  /* 0x00000002bb027209 */ /* 0x000fe20007810000 */
[----:B------:R-:W-:Y:S01]  /*9100*/  @UP0 UIADD3 UR19, UR19, -0x3, URZ ;  /* 0xfffffffd13130890 */ /* 0x000fe2000fffe03f */
[----:B------:R-:W-:Y:S01]  /*9110*/  FMNMX.FTZ R4, R19, R4, !PT ;  /* 0x0000000413047209 */ /* 0x000fe20007810000 */
[----:B------:R-:W-:Y:S01]  /*9120*/  LDSM.16.MT88.4 R12, [R209+0x10000] ;  /* 0x01000000d10c783b */ /* 0x000fe20000004200 */
[----:B------:R-:W-:Y:S02]  /*9130*/  FMNMX.FTZ R2, R220, R2, !PT ;  /* 0x00000002dc027209 */ /* 0x000fe40007810000 */
[----:B------:R-:W-:Y:S01]  /*9140*/  FMNMX.FTZ R4, R221, R4, !PT ;  /* 0x00000004dd047209 */ /* 0x000fe20007810000 */
[----:B------:R-:W-:Y:S01]  /*9150*/  LDSM.16.MT88.4 R24, [R210+0x10800] ;  /* 0x01080000d218783b */ /* 0x000fe20000004200 */
        /* <DEDUP_REMOVED lines=25> */
[----:B------:R-:W-:-:S03]  /*92f0*/  FMNMX.FTZ R4, R177, R4, !PT ;  /* 0x00000004b1047209 */ /* 0x000fc60007810000 */
[----:B------:R-:W1:Y:S04]  /*9300*/  SHFL.BFLY PT, R6, R2, 0x2, 0x1f ;  /* 0x0c401f0002067f89 */ /* 0x000e6800000e0000 */
[----:B------:R-:W2:Y:S01]  /*9310*/  SHFL.BFLY PT, R5, R4, 0x2, 0x1f ;  /* 0x0c401f0004057f89 */ /* 0x000ea200000e0000 */
[----:B-1----:R-:W-:Y:S02]  /*9320*/  FMNMX.FTZ R6, R2, R6, !PT ;  /* 0x0000000602067209 */ /* 0x002fe40007810000 */
[----:B--2---:R-:W-:-:S03]  /*9330*/  FMNMX.FTZ R5, R4, R5, !PT ;  /* 0x0000000504057209 */ /* 0x004fc60007810000 */
[----:B------:R-:W1:Y:S04]  /*9340*/  SHFL.BFLY PT, R2, R6, 0x1, 0x1f ;  /* 0x0c201f0006027f89 */ /* 0x000e6800000e0000 */
[----:B------:R-:W2:Y:S01]  /*9350*/  SHFL.BFLY PT, R4, R5, 0x1, 0x1f ;  /* 0x0c201f0005047f89 */ /* 0x000ea200000e0000 */
[----:B-1----:R-:W-:-:S04]  /*9360*/  FMNMX.FTZ R2, R6, R2, !PT ;  /* 0x0000000206027209 */ /* 0x002fc80007810000 */
[C---:B------:R-:W-:Y:S01]  /*9370*/  FSETP.NEU.FTZ.AND P2, PT, R2.reuse, -INF , PT ;  /* 0xff8000000200780b */ /* 0x040fe20003f5d000 */
[----:B------:R-:W-:-:S05]  /*9380*/  FMUL.FTZ R183, R2, UR4 ;  /* 0x0000000402b77c20 */ /* 0x000fca0008410000 */
[----:B------:R-:W-:-:S05]  /*9390*/  FSEL R183, R183, RZ, P2 ;  /* 0x000000ffb7b77208 */ /* 0x000fca0001000000 */
[--C-:B------:R-:W-:Y:S01]  /*93a0*/  FFMA.FTZ R174, R0, UR4, -R183.reuse ;  /* 0x0000000400ae7c23 */ /* 0x100fe200080108b7 */
[----:B--2---:R-:W-:Y:S01]  /*93b0*/  FMNMX.FTZ R0, R5, R4, !PT ;  /* 0x0000000405007209 */ /* 0x004fe20007810000 */
[--C-:B------:R-:W-:Y:S01]  /*93c0*/  FFMA.FTZ R173, R187, UR4, -R183.reuse ;  /* 0x00000004bbad7c23 */ /* 0x100fe200080108b7 */
[----:B------:R-:W-:Y:S01]  /*93d0*/  FSEL R4, R2, RZ, P2 ;  /* 0x000000ff02047208 */ /* 0x000fe20001000000 */
[--C-:B------:R-:W-:Y:S01]  /*93e0*/  FFMA.FTZ R172, R220, UR4, -R183.reuse ;  /* 0x00000004dcac7c23 */ /* 0x100fe200080108b7 */
[C---:B------:R-:W-:Y:S01]  /*93f0*/  FSETP.NEU.FTZ.AND P1, PT, R0.reuse, -INF , PT ;  /* 0xff8000000000780b */ /* 0x040fe20003f3d000 */
[----:B------:R-:W-:Y:S01]  /*9400*/  FMUL.FTZ R178, R0, UR4 ;  /* 0x0000000400b27c20 */ /* 0x000fe20008410000 */
[--C-:B------:R-:W-:Y:S01]  /*9410*/  FFMA.FTZ R171, R222, UR4, -R183.reuse ;  /* 0x00000004deab7c23 */ /* 0x100fe200080108b7 */
[----:B------:R-:W-:Y:S01]  /*9420*/  FADD.FTZ R4, R164, -R4 ;  /* 0x80000004a4047221 */ /* 0x000fe20000010000 */
[----:B------:R-:W-:Y:S01]  /*9430*/  FSEL R5, R0, RZ, P1 ;  /* 0x000000ff00057208 */ /* 0x000fe20000800000 */
[----:B------:R-:W-:Y:S01]  /*9440*/  MUFU.EX2 R174, R174 ;  /* 0x000000ae00ae7308 */ /* 0x000fe20000000800 */
[----:B------:R-:W-:Y:S01]  /*9450*/  FSEL R178, R178, RZ, P1 ;  /* 0x000000ffb2b27208 */ /* 0x000fe20000800000 */
[----:B------:R-:W-:Y:S01]  /*9460*/  FMUL.FTZ R4, R4, UR4 ;  /* 0x0000000404047c20 */ /* 0x000fe20008410000 */
[----:B------:R-:W-:Y:S01]  /*9470*/  FFMA.FTZ R187, R29, UR4, -R183 ;  /* 0x000000041dbb7c23 */ /* 0x000fe200080108b7 */
[----:B------:R-:W-:Y:S01]  /*9480*/  FADD.FTZ R5, R3, -R5 ;  /* 0x8000000503057221 */ /* 0x000fe20000010000 */
[--C-:B------:R-:W-:Y:S01]  /*9490*/  FFMA.FTZ R188, R31, UR4, -R183.reuse ;  /* 0x000000041fbc7c23 */ /* 0x100fe200080108b7 */
[--C-:B------:R-:W-:Y:S01]  /*94a0*/  FFMA.FTZ R170, R18, UR4, -R178.reuse ;  /* 0x0000000412aa7c23 */ /* 0x100fe200080108b2 */
[--C-:B------:R-:W-:Y:S01]  /*94b0*/  FFMA.FTZ R169, R19, UR4, -R178.reuse ;  /* 0x0000000413a97c23 */ /* 0x100fe200080108b2 */
[--C-:B------:R-:W-:Y:S01]  /*94c0*/  FFMA.FTZ R168, R221, UR4, -R178.reuse ;  /* 0x00000004dda87c23 */ /* 0x100fe200080108b2 */
[--C-:B------:R-:W-:Y:S01]  /*94d0*/  FFMA.FTZ R175, R33, UR4, -R178.reuse ;  /* 0x0000000421af7c23 */ /* 0x100fe200080108b2 */
[----:B------:R-:W-:Y:S01]  /*94e0*/  FMUL.FTZ R3, R5, UR4 ;  /* 0x0000000405037c20 */ /* 0x000fe20008410000 */
[----:B------:R-:W-:Y:S01]  /*94f0*/  MUFU.EX2 R173, R173 ;  /* 0x000000ad00ad7308 */ /* 0x000fe20000000800 */
[----:B------:R-:W1:Y:S01]  /*9500*/  LDSM.16.MT88.4 R16, [R210+0x10000] ;  /* 0x01000000d210783b */ /* 0x000e620000004200 */
[--C-:B------:R-:W-:Y:S01]  /*9510*/  FFMA.FTZ R190, R23, UR4, -R178.reuse ;  /* 0x0000000417be7c23 */ /* 0x100fe200080108b2 */
[--C-:B------:R-:W-:Y:S01]  /*9520*/  FFMA.FTZ R220, R22, UR4, -R178.reuse ;  /* 0x0000000416dc7c23 */ /* 0x100fe200080108b2 */
[--C-:B------:R-:W-:Y:S01]  /*9530*/  FFMA.FTZ R221, R21, UR4, -R178.reuse ;  /* 0x0000000415dd7c23 */ /* 0x100fe200080108b2 */
[--C-:B------:R-:W-:Y:S01]  /*9540*/  FFMA.FTZ R222, R20, UR4, -R178.reuse ;  /* 0x0000000414de7c23 */ /* 0x100fe200080108b2 */
[--C-:B------:R-:W-:Y:S01]  /*9550*/  FFMA.FTZ R189, R30, UR4, -R183.reuse ;  /* 0x000000041ebd7c23 */ /* 0x100fe200080108b7 */
[----:B------:R-:W-:Y:S01]  /*9560*/  LDSM.16.MT88.4 R20, [R209+0x10800] ;  /* 0x01080000d114783b */ /* 0x000fe20000004200 */
[----:B------:R-:W-:Y:S01]  /*9570*/  MUFU.EX2 R172, R172 ;  /* 0x000000ac00ac7308 */ /* 0x000fe20000000800 */
[--C-:B------:R-:W-:Y:S01]  /*9580*/  FFMA.FTZ R191, R28, UR4, -R183.reuse ;  /* 0x000000041cbf7c23 */ /* 0x100fe200080108b7 */
[--C-:B------:R-:W-:Y:S01]  /*9590*/  FFMA.FTZ R236, R32, UR4, -R183.reuse ;  /* 0x0000000420ec7c23 */ /* 0x100fe200080108b7 */
[----:B------:R-:W-:Y:S01]  /*95a0*/  LDSM.16.MT88.4 R28, [R212+0x10800] ;  /* 0x01080000d41c783b */ /* 0x000fe20000004200 */
[--C-:B------:R-:W-:Y:S01]  /*95b0*/  FFMA.FTZ R237, R167, UR4, -R183.reuse ;  /* 0x00000004a7ed7c23 */ /* 0x100fe200080108b7 */
[--C-:B------:R-:W-:Y:S01]  /*95c0*/  FFMA.FTZ R231, R231, UR4, -R183.reuse ;  /* 0x00000004e7e77c23 */ /* 0x100fe200080108b7 */
[--C-:B------:R-:W-:Y:S01]  /*95d0*/  FFMA.FTZ R225, R225, UR4, -R183.reuse ;  /* 0x00000004e1e17c23 */ /* 0x100fe200080108b7 */
[----:B------:R-:W-:Y:S01]  /*95e0*/  LDSM.16.MT88.4 R32, [R210+0x16800] ;  /* 0x01680000d220783b */ /* 0x000fe20000004200 */
[----:B------:R-:W2:Y:S01]  /*95f0*/  MUFU.EX2 R171, R171 ;  /* 0x000000ab00ab7308 */ /* 0x000ea20000000800 */
[--C-:B------:R-:W-:Y:S01]  /*9600*/  FFMA.FTZ R226, R226, UR4, -R178.reuse ;  /* 0x00000004e2e27c23 */ /* 0x100fe200080108b2 */
[--C-:B------:R-:W-:Y:S01]  /*9610*/  FFMA.FTZ R227, R227, UR4, -R178.reuse ;  /* 0x00000004e3e37c23 */ /* 0x100fe200080108b2 */
[----:B------:R-:W-:Y:S01]  /*9620*/  LDSM.16.MT88.4 R164, [R209+0x16800] ;  /* 0x01680000d1a4783b */ /* 0x000fe20000004200 */
[--C-:B------:R-:W-:Y:S01]  /*9630*/  FFMA.FTZ R224, R224, UR4, -R178.reuse ;  /* 0x00000004e0e07c23 */ /* 0x100fe200080108b2 */
[--C-:B------:R-:W-:Y:S01]  /*9640*/  FFMA.FTZ R223, R223, UR4, -R178.reuse ;  /* 0x00000004dfdf7c23 */ /* 0x100fe200080108b2 */
[--C-:B------:R-:W-:Y:S01]  /*9650*/  FFMA.FTZ R186, R186, UR4, -R183.reuse ;  /* 0x00000004baba7c23 */ /* 0x100fe200080108b7 */
[--C-:B------:R-:W-:Y:S01]  /*9660*/  FFMA.FTZ R185, R185, UR4, -R183.reuse ;  /* 0x00000004b9b97c23 */ /* 0x100fe200080108b7 */
[----:B------:R-:W-:Y:S01]  /*9670*/  MUFU.EX2 R170, R170 ;  /* 0x000000aa00aa7308 */ /* 0x000fe20000000800 */
[--C-:B------:R-:W-:Y:S01]  /*9680*/  FFMA.FTZ R184, R184, UR4, -R183.reuse ;  /* 0x00000004b8b87c23 */ /* 0x100fe200080108b7 */
[----:B------:R-:W-:Y:S01]  /*9690*/  FFMA.FTZ R182, R182, UR4, -R183 ;  /* 0x00000004b6b67c23 */ /* 0x000fe200080108b7 */
[--C-:B------:R-:W-:Y:S01]  /*96a0*/  FFMA.FTZ R181, R181, UR4, -R178.reuse ;  /* 0x00000004b5b57c23 */ /* 0x100fe200080108b2 */
[--C-:B------:R-:W-:Y:S01]  /*96b0*/  FFMA.FTZ R180, R180, UR4, -R178.reuse ;  /* 0x00000004b4b47c23 */ /* 0x100fe200080108b2 */
[--C-:B------:R-:W-:Y:S01]  /*96c0*/  FFMA.FTZ R179, R179, UR4, -R178.reuse ;  /* 0x00000004b3b37c23 */ /* 0x100fe200080108b2 */
[----:B------:R-:W-:-:S02]  /*96d0*/  FFMA.FTZ R177, R177, UR4, -R178 ;  /* 0x00000004b1b17c23 */ /* 0x000fc400080108b2 */
[----:B------:R-:W3:Y:S01]  /*96e0*/  MUFU.EX2 R169, R169 ;  /* 0x000000a900a97308 */ /* 0x000ee20000000800 */
[----:B--2---:R-:W-:-:S07]  /*96f0*/  F2FP.F16.F32.PACK_AB R6, R171, R172 ;  /* 0x000000acab06723e */ /* 0x004fce00000000ff */
[----:B------:R-:W-:Y:S08]  /*9700*/  MUFU.EX2 R168, R168 ;  /* 0x000000a800a87308 */ /* 0x000ff00000000800 */
[----:B------:R-:W2:Y:S01]  /*9710*/  MUFU.EX2 R175, R175 ;  /* 0x000000af00af7308 */ /* 0x000ea20000000800 */
[----:B---3--:R-:W-:-:S07]  /*9720*/  F2FP.F16.F32.PACK_AB R5, R169, R170 ;  /* 0x000000aaa905723e */ /* 0x008fce00000000ff */
[----:B------:R3:W4:Y:S08]  /*9730*/  MUFU.EX2 R176, R4 ;  /* 0x0000000400b07308 */ /* 0x0007300000000800 */
[----:B------:R-:W5:Y:S01]  /*9740*/  MUFU.EX2 R3, R3 ;  /* 0x0000000300037308 */ /* 0x000f620000000800 */
[----:B--2---:R-:W-:-:S07]  /*9750*/  F2FP.F16.F32.PACK_AB R7, R175, R168 ;  /* 0x000000a8af07723e */ /* 0x004fce00000000ff */
[----:B------:R-:W2:Y:S01]  /*9760*/  MUFU.EX2 R187, R187 ;  /* 0x000000bb00bb7308 */ /* 0x000ea20000000800 */
[----:B---3--:R-:W-:Y:S01]  /*9770*/  F2FP.F16.F32.PACK_AB R4, R173, R174 ;  /* 0x000000aead04723e */ /* 0x008fe200000000ff */
[-C--:B----4-:R-:W-:Y:S01]  /*9780*/  FMUL.FTZ R160, R160, R176.reuse ;  /* 0x000000b0a0a07220 */ /* 0x090fe20000410000 */
        /* <DEDUP_REMOVED lines=124> */
[----:B------:R-:W-:Y:S01]  /*9f50*/  MUFU.EX2 R188, R188 ;  /* 0x000000bc00bc7308 */ /* 0x000fe20000000800 */
[-C--:B------:R-:W-:Y:S01]  /*9f60*/  FMUL.FTZ R152, R152, R176.reuse ;  /* 0x000000b098987220 */ /* 0x080fe20000410000 */
[-C--:B------:R-:W-:Y:S01]  /*9f70*/  FMUL.FTZ R153, R153, R176.reuse ;  /* 0x000000b099997220 */ /* 0x080fe20000410000 */
[-C--:B------:R-:W-:Y:S01]  /*9f80*/  FMUL.FTZ R154, R154, R3.reuse ;  /* 0x000000039a9a7220 */ /* 0x080fe20000410000 */
[C---:B-1----:R-:W-:Y:S01]  /*9f90*/  HMMA.16816.F32 R84, R4.reuse, R16, R84 ;  /* 0x000000100454723c */ /* 0x042fe20000001854 */
[-C--:B------:R-:W-:Y:S01]  /*9fa0*/  FMUL.FTZ R155, R155, R3.reuse ;  /* 0x000000039b9b7220 */ /* 0x080fe20000410000 */
[-C--:B------:R-:W-:Y:S01]  /*9fb0*/  FMUL.FTZ R132, R132, R176.reuse ;  /* 0x000000b084847220 */ /* 0x080fe20000410000 */
[-C--:B------:R-:W-:Y:S01]  /*9fc0*/  FMUL.FTZ R133, R133, R176.reuse ;  /* 0x000000b085857220 */ /* 0x080fe20000410000 */
[----:B------:R-:W-:Y:S01]  /*9fd0*/  MUFU.EX2 R189, R189 ;  /* 0x000000bd00bd7308 */ /* 0x000fe20000000800 */
        /* <DEDUP_REMOVED lines=8> */
[----:B------:R-:W-:Y:S01]  /*a060*/  MUFU.EX2 R191, R191 ;  /* 0x000000bf00bf7308 */ /* 0x000fe20000000800 */
        /* <DEDUP_REMOVED lines=10> */
[-C--:B------:R-:W-:Y:S01]  /*a110*/  FMUL.FTZ R144, R144, R176.reuse ;  /* 0x000000b090907220 */ /* 0x080fe20000410000 */
[-C--:B------:R-:W-:Y:S01]  /*a120*/  FMUL.FTZ R145, R145, R176.reuse ;  /* 0x000000b091917220 */ /* 0x080fe20000410000 */
[-C--:B------:R-:W-:Y:S01]  /*a130*/  FMUL.FTZ R142, R142, R3.reuse ;  /* 0x000000038e8e7220 */ /* 0x080fe20000410000 */
[C---:B---3--:R-:W-:Y:S01]  /*a140*/  HMMA.16816.F32 R100, R4.reuse, R8, R100 ;  /* 0x000000080464723c */ /* 0x048fe20000001864 */
[-C--:B------:R-:W-:Y:S01]  /*a150*/  FMUL.FTZ R143, R143, R3.reuse ;  /* 0x000000038f8f7220 */ /* 0x080fe20000410000 */
[----:B------:R-:W3:Y:S01]  /*a160*/  MUFU.EX2 R220, R220 ;  /* 0x000000dc00dc7308 */ /* 0x000ee20000000800 */
[-C--:B------:R-:W-:Y:S01]  /*a170*/  FMUL.FTZ R146, R146, R3.reuse ;  /* 0x0000000392927220 */ /* 0x080fe20000410000 */
[-C--:B------:R-:W-:Y:S01]  /*a180*/  FMUL.FTZ R147, R147, R3.reuse ;  /* 0x0000000393937220 */ /* 0x080fe20000410000 */
[----:B------:R-:W-:Y:S01]  /*a190*/  FFMA.FTZ R174, R244, R176, R174 ;  /* 0x000000b0f4ae7223 */ /* 0x000fe200000100ae */
[----:B------:R-:W-:Y:S01]  /*a1a0*/  HMMA.16816.F32 R104, R4, R10, R104 ;  /* 0x0000000a0468723c */ /* 0x000fe20000001868 */
[----:B------:R-:W4:Y:S01]  /*a1b0*/  LDSM.16.MT88.4 R8, [R212+0x16000] ;  /* 0x01600000d408783b */ /* 0x000f220000004200 */
[----:B------:R-:W-:Y:S01]  /*a1c0*/  FFMA.FTZ R3, R239, R3, R170 ;  /* 0x00000003ef037223 */ /* 0x000fe200000100aa */
[----:B------:R-:W-:Y:S01]  /*a1d0*/  FADD.FTZ R174, R173, R174 ;  /* 0x000000aeadae7221 */ /* 0x000fe20000010000 */
[----:B------:R-:W-:Y:S02]  /*a1e0*/  MUFU.EX2 R221, R221 ;  /* 0x000000dd00dd7308 */ /* 0x000fe40000000800 */
[----:B------:R-:W-:Y:S01]  /*a1f0*/  FADD.FTZ R3, R169, R3 ;  /* 0x00000003a9037221 */ /* 0x000fe20000010000 */
[----:B------:R-:W-:-:S03]  /*a200*/  FADD.FTZ R172, R172, R174 ;  /* 0x000000aeacac7221 */ /* 0x000fc60000010000 */
[----:B------:R-:W-:Y:S01]  /*a210*/  FADD.FTZ R3, R168, R3 ;  /* 0x00000003a8037221 */ /* 0x000fe20000010000 */
[----:B------:R-:W-:Y:S01]  /*a220*/  FADD.FTZ R172, R171, R172 ;  /* 0x000000acabac7221 */ /* 0x000fe20000010000 */
[----:B------:R-:W4:Y:S01]  /*a230*/  MUFU.EX2 R222, R222 ;  /* 0x000000de00de7308 */ /* 0x000f220000000800 */
[C---:B-1----:R-:W-:Y:S01]  /*a240*/  HMMA.16816.F32 R108, R4.reuse, R16, R108 ;  /* 0x00000010046c723c */ /* 0x042fe2000000186c */
[----:B------:R-:W-:Y:S01]  /*a250*/  FADD.FTZ R175, R175, R3 ;  /* 0x00000003afaf7221 */ /* 0x000fe20000010000 */
[----:B--2---:R-:W-:Y:S01]  /*a260*/  FADD.FTZ R172, R187, R172 ;  /* 0x000000acbbac7221 */ /* 0x004fe20000010000 */
[-C--:B------:R-:W-:Y:S02]  /*a270*/  MOV R3, R0.reuse ;  /* 0x0000000000037202 */ /* 0x080fe40000000f00 */
[----:B-----5:R-:W-:Y:S01]  /*a280*/  FADD.FTZ R175, R190, R175 ;  /* 0x000000afbeaf7221 */ /* 0x020fe20000010000 */
[----:B------:R-:W-:Y:S01]  /*a290*/  HMMA.16816.F32 R112, R4, R18, R112 ;  /* 0x000000120470723c */ /* 0x000fe20000001870 */
[----:B------:R-:W1:Y:S01]  /*a2a0*/  LDSM.16.MT88.4 R16, [R210+0x16000] ;  /* 0x01600000d210783b */ /* 0x000e620000004200 */
[----:B------:R-:W2:Y:S01]  /*a2b0*/  MUFU.EX2 R236, R236 ;  /* 0x000000ec00ec7308 */ /* 0x000ea20000000800 */
[----:B---3--:R-:W-:Y:S01]  /*a2c0*/  FADD.FTZ R175, R220, R175 ;  /* 0x000000afdcaf7221 */ /* 0x008fe20000010000 */
[----:B------:R-:W-:-:S02]  /*a2d0*/  @P0 MOV R3, R0 ;  /* 0x0000000000030202 */ /* 0x000fc40000000f00 */
[C---:B----4-:R-:W-:Y:S04]  /*a2e0*/  HMMA.16816.F32 R116, R4.reuse, R12, R116 ;  /* 0x0000000c0474723c */ /* 0x050fe80000001874 */
[----:B------:R-:W3:Y:S02]  /*a2f0*/  MUFU.EX2 R231, R231 ;  /* 0x000000e700e77308 */ /* 0x000ee40000000800 */
[C---:B------:R-:W-:Y:S01]  /*a300*/  HMMA.16816.F32 R120, R4.reuse, R14, R120 ;  /* 0x0000000e0478723c */ /* 0x040fe20000001878 */
[----:B------:R-:W4:Y:S05]  /*a310*/  LDSM.16.MT88.4 R12, [R209+0x16000] ;  /* 0x01600000d10c783b */ /* 0x000f2a0000004200 */
[----:B------:R-:W-:Y:S01]  /*a320*/  MUFU.EX2 R237, R237 ;  /* 0x000000ed00ed7308 */ /* 0x000fe20000000800 */
[C---:B------:R-:W-:Y:S07]  /*a330*/  HMMA.16816.F32 R124, R4.reuse, R8, R124 ;  /* 0x00000008047c723c */ /* 0x040fee000000187c */
[----:B------:R-:W-:Y:S01]  /*a340*/  MUFU.EX2 R225, R225 ;  /* 0x000000e100e17308 */ /* 0x000fe20000000800 */
[C---:B------:R-:W-:Y:S01]  /*a350*/  HMMA.16816.F32 R128, R4.reuse, R10, R128 ;  /* 0x0000000a0480723c */ /* 0x040fe20000001880 */
[----:B------:R-:W5:Y:S06]  /*a360*/  LDSM.16.MT88.4 R8, [R208+0x16000] ;  /* 0x01600000d008783b */ /* 0x000f6c0000004200 */
[----:B------:R-:W-:Y:S01]  /*a370*/  MUFU.EX2 R226, R226 ;  /* 0x000000e200e27308 */ /* 0x000fe20000000800 */
[C---:B-1----:R-:W-:Y:S07]  /*a380*/  HMMA.16816.F32 R152, R4.reuse, R16, R152 ;  /* 0x000000100498723c */ /* 0x042fee0000001898 */
[----:B------:R-:W1:Y:S01]  /*a390*/  MUFU.EX2 R227, R227 ;  /* 0x000000e300e37308 */ /* 0x000e620000000800 */
[C---:B------:R-:W-:Y:S01]  /*a3a0*/  HMMA.16816.F32 R132, R4.reuse, R18, R132 ;  /* 0x000000120484723c */ /* 0x040fe20000001884 */
[----:B------:R-:W3:Y:S06]  /*a3b0*/  LDSM.16.MT88.4 R16, [R208+0x10800] ;  /* 0x01080000d010783b */ /* 0x000eec0000004200 */
[----:B------:R-:W-:Y:S01]  /*a3c0*/  MUFU.EX2 R224, R224 ;  /* 0x000000e000e07308 */ /* 0x000fe20000000800 */
[C---:B----4-:R-:W-:Y:S07]  /*a3d0*/  HMMA.16816.F32 R136, R4.reuse, R12, R136 ;  /* 0x0000000c0488723c */ /* 0x050fee0000001888 */
[----:B------:R-:W4:Y:S01]  /*a3e0*/  MUFU.EX2 R223, R223 ;  /* 0x000000df00df7308 */ /* 0x000f220000000800 */
[C---:B------:R-:W-:Y:S01]  /*a3f0*/  HMMA.16816.F32 R148, R4.reuse, R14, R148 ;  /* 0x0000000e0494723c */ /* 0x040fe20000001894 */
[----:B------:R-:W-:Y:S06]  /*a400*/  LDSM.16.MT88.4 R12, [R212+0x12800] ;  /* 0x01280000d40c783b */ /* 0x000fec0000004200 */
[----:B------:R-:W4:Y:S01]  /*a410*/  MUFU.EX2 R186, R186 ;  /* 0x000000ba00ba7308 */ /* 0x000f220000000800 */
[C---:B-----5:R-:W-:Y:S06]  /*a420*/  HMMA.16816.F32 R140, R4.reuse, R8, R140 ;  /* 0x00000008048c723c */ /* 0x060fec000000188c */
[----:B------:R-:W-:Y:S01]  /*a430*/  HMMA.16816.F32 R144, R4, R10, R144 ;  /* 0x0000000a0490723c */ /* 0x000fe20000001890 */
[----:B------:R-:W-:Y:S01]  /*a440*/  LDSM.16.MT88.4 R8, [R210+0x12800] ;  /* 0x01280000d208783b */ /* 0x000fe20000004200 */
[----:B------:R-:W5:Y:S05]  /*a450*/  MUFU.EX2 R185, R185 ;  /* 0x000000b900b97308 */ /* 0x000f6a0000000800 */
[C---:B------:R-:W-:Y:S01]  /*a460*/  F2FP.F16.F32.PACK_AB R4, R188.reuse, R187 ;  /* 0x000000bbbc04723e */ /* 0x040fe200000000ff */
[----:B------:R-:W-:Y:S01]  /*a470*/  FADD.FTZ R188, R188, R172 ;  /* 0x000000acbcbc7221 */ /* 0x000fe20000010000 */
[----:B------:R-:W-:Y:S01]  /*a480*/  F2FP.F16.F32.PACK_AB R5, R220, R190 ;  /* 0x000000bedc05723e */ /* 0x000fe200000000ff */
[----:B------:R-:W-:Y:S01]  /*a490*/  MUFU.EX2 R184, R184 ;  /* 0x000000b800b87308 */ /* 0x000fe20000000800 */
[----:B------:R-:W-:Y:S01]  /*a4a0*/  F2FP.F16.F32.PACK_AB R6, R191, R189 ;  /* 0x000000bdbf06723e */ /* 0x000fe200000000ff */
[----:B------:R-:W-:Y:S01]  /*a4b0*/  FADD.FTZ R188, R189, R188 ;  /* 0x000000bcbdbc7221 */ /* 0x000fe20000010000 */
[----:B------:R-:W-:Y:S01]  /*a4c0*/  F2FP.F16.F32.PACK_AB R7, R222, R221 ;  /* 0x000000ddde07723e */ /* 0x000fe200000000ff */
[----:B------:R-:W-:-:S02]  /*a4d0*/  FADD.FTZ R221, R221, R175 ;  /* 0x000000afdddd7221 */ /* 0x000fc40000010000 */
[----:B------:R-:W-:Y:S02]  /*a4e0*/  FADD.FTZ R191, R191, R188 ;  /* 0x000000bcbfbf7221 */ /* 0x000fe40000010000 */
[----:B------:R-:W-:Y:S01]  /*a4f0*/  MUFU.EX2 R182, R182 ;  /* 0x000000b600b67308 */ /* 0x000fe20000000800 */
[----:B------:R-:W-:Y:S01]  /*a500*/  FADD.FTZ R221, R222, R221 ;  /* 0x000000dddedd7221 */ /* 0x000fe20000010000 */
[----:B------:R-:W-:Y:S01]  /*a510*/  HMMA.16816.F32 R44, R4, R20, R44 ;  /* 0x00000014042c723c */ /* 0x000fe2000000182c */
[----:B--2---:R-:W-:-:S05]  /*a520*/  FADD.FTZ R191, R236, R191 ;  /* 0x000000bfecbf7221 */ /* 0x004fca0000010000 */
[C---:B------:R-:W-:Y:S01]  /*a530*/  HMMA.16816.F32 R48, R4.reuse, R22, R48 ;  /* 0x000000160430723c */ /* 0x040fe20000001830 */
[----:B------:R-:W2:Y:S01]  /*a540*/  LDSM.16.MT88.4 R20, [R212+0x14800] ;  /* 0x01480000d414783b */ /* 0x000ea20000004200 */
[----:B------:R-:W5:Y:S04]  /*a550*/  MUFU.EX2 R181, R181 ;  /* 0x000000b500b57308 */ /* 0x000f680000000800 */
[C---:B---3--:R-:W-:Y:S04]  /*a560*/  HMMA.16816.F32 R52, R4.reuse, R16, R52 ;  /* 0x000000100434723c */ /* 0x048fe80000001834 */
[----:B------:R-:W3:Y:S02]  /*a570*/  MUFU.EX2 R180, R180 ;  /* 0x000000b400b47308 */ /* 0x000ee40000000800 */
[C---:B------:R-:W-:Y:S01]  /*a580*/  HMMA.16816.F32 R56, R4.reuse, R18, R56 ;  /* 0x000000120438723c */ /* 0x040fe20000001838 */
[----:B------:R-:W1:Y:S05]  /*a590*/  LDSM.16.MT88.4 R16, [R210+0x14800] ;  /* 0x01480000d210783b */ /* 0x000e6a0000004200 */
[C---:B------:R-:W-:Y:S01]  /*a5a0*/  HMMA.16816.F32 R160, R4.reuse, R28, R160 ;  /* 0x0000001c04a0723c */ /* 0x040fe200000018a0 */
[----:B------:R-:W3:Y:S05]  /*a5b0*/  MUFU.EX2 R179, R179 ;  /* 0x000000b300b37308 */ /* 0x000eea0000000800 */
[C---:B------:R-:W-:Y:S01]  /*a5c0*/  HMMA.16816.F32 R156, R4.reuse, R30, R156 ;  /* 0x0000001e049c723c */ /* 0x040fe2000000189c */
[----:B------:R-:W-:Y:S02]  /*a5d0*/  LDSM.16.MT88.4 R28, [R209+0x12800] ;  /* 0x01280000d11c783b */ /* 0x000fe40000004200 */
[----:B------:R-:W3:Y:S03]  /*a5e0*/  MUFU.EX2 R177, R177 ;  /* 0x000000b100b17308 */ /* 0x000ee60000000800 */
[C---:B------:R-:W-:Y:S06]  /*a5f0*/  HMMA.16816.F32 R36, R4.reuse, R24, R36 ;  /* 0x000000180424723c */ /* 0x040fec0000001824 */
[C---:B------:R-:W-:Y:S01]  /*a600*/  HMMA.16816.F32 R40, R4.reuse, R26, R40 ;  /* 0x0000001a0428723c */ /* 0x040fe20000001828 */
[----:B------:R-:W-:Y:S05]  /*a610*/  LDSM.16.MT88.4 R24, [R208+0x12800] ;  /* 0x01280000d018783b */ /* 0x000fea0000004200 */
[C---:B--2---:R-:W-:Y:S06]  /*a620*/  HMMA.16816.F32 R92, R4.reuse, R20, R92 ;  /* 0x00000014045c723c */ /* 0x044fec000000185c */
[C---:B------:R-:W-:Y:S01]  /*a630*/  HMMA.16816.F32 R96, R4.reuse, R22, R96 ;  /* 0x000000160460723c */ /* 0x040fe20000001860 */
[----:B------:R-:W2:Y:S05]  /*a640*/  LDSM.16.MT88.4 R20, [R212+0x16800] ;  /* 0x01680000d414783b */ /* 0x000eaa0000004200 */
[C---:B------:R-:W-:Y:S06]  /*a650*/  HMMA.16816.F32 R60, R4.reuse, R12, R60 ;  /* 0x0000000c043c723c */ /* 0x040fec000000183c */
[C---:B------:R-:W-:Y:S01]  /*a660*/  HMMA.16816.F32 R64, R4.reuse, R14, R64 ;  /* 0x0000000e0440723c */ /* 0x040fe20000001840 */
[----:B------:R-:W4:Y:S05]  /*a670*/  LDSM.16.MT88.4 R12, [R209+0x14800] ;  /* 0x01480000d10c783b */ /* 0x000f2a0000004200 */
[C---:B------:R-:W-:Y:S06]  /*a680*/  HMMA.16816.F32 R68, R4.reuse, R8, R68 ;  /* 0x000000080444723c */ /* 0x040fec0000001844 */
[C---:B------:R-:W-:Y:S01]  /*a690*/  HMMA.16816.F32 R72, R4.reuse, R10, R72 ;  /* 0x0000000a0448723c */ /* 0x040fe20000001848 */
[----:B------:R-:W5:Y:S05]  /*a6a0*/  LDSM.16.MT88.4 R8, [R208+0x14800] ;  /* 0x01480000d008783b */ /* 0x000f6a0000004200 */
        /* <DEDUP_REMOVED lines=8> */
[----:B------:R-:W-:Y:S05]  /*a730*/  LDSM.16.MT88.4 R28, [R212+0x11000] ;  /* 0x01100000d41c783b */ /* 0x000fea0000004200 */
[C---:B------:R-:W-:Y:S06]  /*a740*/  HMMA.16816.F32 R84, R4.reuse, R24, R84 ;  /* 0x000000180454723c */ /* 0x040fec0000001854 */
[C---:B------:R-:W-:Y:S01]  /*a750*/  HMMA.16816.F32 R88, R4.reuse, R26, R88 ;  /* 0x0000001a0458723c */ /* 0x040fe20000001858 */
[----:B------:R-:W3:Y:S05]  /*a760*/  LDSM.16.MT88.4 R24, [R210+0x11000] ;  /* 0x01100000d218783b */ /* 0x000eea0000004200 */
[C---:B----4-:R-:W-:Y:S06]  /*a770*/  HMMA.16816.F32 R108, R4.reuse, R12, R108 ;  /* 0x0000000c046c723c */ /* 0x050fec000000186c */
[C---:B------:R-:W-:Y:S01]  /*a780*/  HMMA.16816.F32 R112, R4.reuse, R14, R112 ;  /* 0x0000000e0470723c */ /* 0x040fe20000001870 */
[----:B------:R-:W-:Y:S05]  /*a790*/  LDSM.16.MT88.4 R12, [R208+0x11000] ;  /* 0x01100000d00c783b */ /* 0x000fea0000004200 */
[C---:B-----5:R-:W-:Y:S06]  /*a7a0*/  HMMA.16816.F32 R116, R4.reuse, R8, R116 ;  /* 0x000000080474723c */ /* 0x060fec0000001874 */
        /* <DEDUP_REMOVED lines=8> */
[C---:B-1----:R-:W-:Y:S06]  /*a830*/  HMMA.16816.F32 R140, R4.reuse, R16, R140 ;  /* 0x00000010048c723c */ /* 0x042fec000000188c */
[----:B------:R-:W-:Y:S01]  /*a840*/  HMMA.16816.F32 R144, R4, R18, R144 ;  /* 0x000000120490723c */ /* 0x000fe20000001890 */
[----:B------:R-:W1:Y:S06]  /*a850*/  LDSM.16.MT88.4 R16, [R212+0x13000] ;  /* 0x01300000d410783b */ /* 0x000e6c0000004200 */
[C---:B------:R-:W-:Y:S01]  /*a860*/  F2FP.F16.F32.PACK_AB R4, R231.reuse, R236 ;  /* 0x000000ece704723e */ /* 0x040fe200000000ff */
[----:B------:R-:W-:Y:S01]  /*a870*/  FADD.FTZ R231, R231, R191 ;  /* 0x000000bfe7e77221 */ /* 0x000fe20000010000 */
[----:B------:R-:W-:Y:S01]  /*a880*/  F2FP.F16.F32.PACK_AB R5, R227, R226 ;  /* 0x000000e2e305723e */ /* 0x000fe200000000ff */
[----:B------:R-:W-:Y:S01]  /*a890*/  FADD.FTZ R226, R226, R221 ;  /* 0x000000dde2e27221 */ /* 0x000fe20000010000 */
[----:B------:R-:W-:Y:S01]  /*a8a0*/  F2FP.F16.F32.PACK_AB R6, R225, R237 ;  /* 0x000000ede106723e */ /* 0x000fe200000000ff */
[----:B------:R-:W-:Y:S01]  /*a8b0*/  FADD.FTZ R231, R237, R231 ;  /* 0x000000e7ede77221 */ /* 0x000fe20000010000 */
[----:B------:R-:W-:Y:S01]  /*a8c0*/  F2FP.F16.F32.PACK_AB R7, R223, R224 ;  /* 0x000000e0df07723e */ /* 0x000fe200000000ff */
[----:B------:R-:W-:-:S02]  /*a8d0*/  FADD.FTZ R226, R227, R226 ;  /* 0x000000e2e3e27221 */ /* 0x000fc40000010000 */
[----:B------:R-:W-:Y:S02]  /*a8e0*/  FADD.FTZ R225, R225, R231 ;  /* 0x000000e7e1e17221 */ /* 0x000fe40000010000 */
[----:B------:R-:W-:Y:S02]  /*a8f0*/  FADD.FTZ R224, R224, R226 ;  /* 0x000000e2e0e07221 */ /* 0x000fe40000010000 */
[----:B--2---:R-:W-:Y:S01]  /*a900*/  HMMA.16816.F32 R44, R4, R20, R44 ;  /* 0x00000014042c723c */ /* 0x004fe2000000182c */
[----:B------:R-:W-:Y:S01]  /*a910*/  FADD.FTZ R225, R186, R225 ;  /* 0x000000e1bae17221 */ /* 0x000fe20000010000 */
[----:B------:R-:W-:-:S03]  /*a920*/  FADD.FTZ R224, R223, R224 ;  /* 0x000000e0dfe07221 */ /* 0x000fc60000010000 */
[----:B------:R-:W-:Y:S01]  /*a930*/  FADD.FTZ R225, R185, R225 ;  /* 0x000000e1b9e17221 */ /* 0x000fe20000010000 */
[----:B------:R-:W-:Y:S01]  /*a940*/  HMMA.16816.F32 R48, R4, R22, R48 ;  /* 0x000000160430723c */ /* 0x000fe20000001830 */
[----:B------:R-:W2:Y:S01]  /*a950*/  LDSM.16.MT88.4 R20, [R210+0x15000] ;  /* 0x01500000d214783b */ /* 0x000ea20000004200 */
[----:B------:R-:W-:Y:S01]  /*a960*/  FADD.FTZ R224, R181, R224 ;  /* 0x000000e0b5e07221 */ /* 0x000fe20000010000 */
[----:B------:R-:W-:-:S03]  /*a970*/  FADD.FTZ R225, R184, R225 ;  /* 0x000000e1b8e17221 */ /* 0x000fc60000010000 */
[----:B---3--:R-:W-:Y:S01]  /*a980*/  HMMA.16816.F32 R36, R4, R24, R36 ;  /* 0x000000180424723c */ /* 0x008fe20000001824 */
[----:B------:R-:W-:Y:S01]  /*a990*/  FADD.FTZ R224, R180, R224 ;  /* 0x000000e0b4e07221 */ /* 0x000fe20000010000 */
[----:B------:R-:W-:-:S03]  /*a9a0*/  FADD.FTZ R244, R182, R225 ;  /* 0x000000e1b6f47221 */ /* 0x000fc60000010000 */
[----:B------:R-:W-:Y:S01]  /*a9b0*/  FADD.FTZ R224, R179, R224 ;  /* 0x000000e0b3e07221 */ /* 0x000fe20000010000 */
[----:B------:R-:W-:Y:S01]  /*a9c0*/  HMMA.16816.F32 R40, R4, R26, R40 ;  /* 0x0000001a0428723c */ /* 0x000fe20000001828 */
[----:B------:R-:W3:Y:S02]  /*a9d0*/  LDSM.16.MT88.4 R24, [R212+0x15000] ;  /* 0x01500000d418783b */ /* 0x000ee40000004200 */
[----:B------:R-:W-:-:S03]  /*a9e0*/  FADD.FTZ R239, R177, R224 ;  /* 0x000000e0b1ef7221 */ /* 0x000fc60000010000 */
[C---:B-1----:R-:W-:Y:S06]  /*a9f0*/  HMMA.16816.F32 R60, R4.reuse, R16, R60 ;  /* 0x00000010043c723c */ /* 0x042fec000000183c */
[C---:B------:R-:W-:Y:S01]  /*aa00*/  HMMA.16816.F32 R64, R4.reuse, R18, R64 ;  /* 0x000000120440723c */ /* 0x040fe20000001840 */
[----:B------:R-:W1:Y:S05]  /*aa10*/  LDSM.16.MT88.4 R16, [R209+0x15000] ;  /* 0x01500000d110783b */ /* 0x000e6a0000004200 */
        /* <DEDUP_REMOVED lines=14> */
[----:B------:R-:W-:Y:S05]  /*ab00*/  LDSM.16.MT88.4 R32, [R208+0x17000] ;  /* 0x01700000d020783b */ /* 0x000fea0000004200 */
[C---:B---3--:R-:W-:Y:S06]  /*ab10*/  HMMA.16816.F32 R92, R4.reuse, R24, R92 ;  /* 0x00000018045c723c */ /* 0x048fec000000185c */
[C---:B------:R-:W-:Y:S01]  /*ab20*/  HMMA.16816.F32 R96, R4.reuse, R26, R96 ;  /* 0x0000001a0460723c */ /* 0x040fe20000001860 */
[----:B------:R-:W3:Y:S05]  /*ab30*/  LDSM.16.MT88.4 R24, [R210+0x17000] ;  /* 0x01700000d218783b */ /* 0x000eea0000004200 */
        /* <DEDUP_REMOVED lines=8> */
[----:B------:R-:W2:Y:S05]  /*abc0*/  LDSM.16.MT88.4 R28, [R210+0x11800] ;  /* 0x01180000d21c783b */ /* 0x000eaa0000004200 */
[C---:B----4-:R-:W-:Y:S06]  /*abd0*/  HMMA.16816.F32 R116, R4.reuse, R12, R116 ;  /* 0x0000000c0474723c */ /* 0x050fec0000001874 */
[C---:B------:R-:W-:Y:S01]  /*abe0*/  HMMA.16816.F32 R120, R4.reuse, R14, R120 ;  /* 0x0000000e0478723c */ /* 0x040fe20000001878 */
[----:B------:R-:W-:Y:S05]  /*abf0*/  LDSM.16.MT88.4 R12, [R210+0x13800] ;  /* 0x01380000d20c783b */ /* 0x000fea0000004200 */
[C---:B-----5:R-:W-:Y:S06]  /*ac00*/  HMMA.16816.F32 R124, R4.reuse, R8, R124 ;  /* 0x00000008047c723c */ /* 0x060fec000000187c */
[C---:B------:R-:W-:Y:S01]  /*ac10*/  HMMA.16816.F32 R128, R4.reuse, R10, R128 ;  /* 0x0000000a0480723c */ /* 0x040fe20000001880 */
[----:B------:R-:W-:Y:S05]  /*ac20*/  LDSM.16.MT88.4 R8, [R209+0x13800] ;  /* 0x01380000d108783b */ /* 0x000fea0000004200 */
[C---:B---3--:R-:W-:Y:S06]  /*ac30*/  HMMA.16816.F32 R152, R4.reuse, R24, R152 ;  /* 0x000000180498723c */ /* 0x048fec0000001898 */
[C---:B------:R-:W-:Y:S01]  /*ac40*/  HMMA.16816.F32 R132, R4.reuse, R26, R132 ;  /* 0x0000001a0484723c */ /* 0x040fe20000001884 */
[----:B------:R-:W3:Y:S05]  /*ac50*/  LDSM.16.MT88.4 R24, [R208+0x11800] ;  /* 0x01180000d018783b */ /* 0x000eea0000004200 */
[C---:B------:R-:W-:Y:S06]  /*ac60*/  HMMA.16816.F32 R140, R4.reuse, R32, R140 ;  /* 0x00000020048c723c */ /* 0x040fec000000188c */
[----:B------:R-:W-:Y:S01]  /*ac70*/  HMMA.16816.F32 R144, R4, R34, R144 ;  /* 0x000000220490723c */ /* 0x000fe20000001890 */
[----:B------:R-:W-:Y:S06]  /*ac80*/  LDSM.16.MT88.4 R32, [R210+0x15800] ;  /* 0x01580000d220783b */ /* 0x000fec0000004200 */
[----:B------:R-:W-:-:S02]  /*ac90*/  F2FP.F16.F32.PACK_AB R4, R185, R186 ;  /* 0x000000bab904723e */ /* 0x000fc400000000ff */
[----:B------:R-:W-:Y:S02]  /*aca0*/  F2FP.F16.F32.PACK_AB R5, R180, R181 ;  /* 0x000000b5b405723e */ /* 0x000fe400000000ff */
[----:B------:R-:W-:Y:S02]  /*acb0*/  F2FP.F16.F32.PACK_AB R6, R182, R184 ;  /* 0x000000b8b606723e */ /* 0x000fe400000000ff */
[----:B------:R-:W-:-:S07]  /*acc0*/  F2FP.F16.F32.PACK_AB R7, R177, R179 ;  /* 0x000000b3b107723e */ /* 0x000fce00000000ff */
        /* <DEDUP_REMOVED lines=8> */
[----:B------:R-:W4:Y:S05]  /*ad50*/  LDSM.16.MT88.4 R28, [R212+0x15800] ;  /* 0x01580000d41c783b */ /* 0x000f2a0000004200 */
[C---:B---3--:R-:W-:Y:S06]  /*ad60*/  HMMA.16816.F32 R52, R4.reuse, R24, R52 ;  /* 0x000000180434723c */ /* 0x048fec0000001834 */
[C---:B------:R-:W-:Y:S01]  /*ad70*/  HMMA.16816.F32 R56, R4.reuse, R26, R56 ;  /* 0x0000001a0438723c */ /* 0x040fe20000001838 */
[----:B------:R-:W3:Y:S05]  /*ad80*/  LDSM.16.MT88.4 R24, [R209+0x15800] ;  /* 0x01580000d118783b */ /* 0x000eea0000004200 */
[C---:B------:R-:W-:Y:S06]  /*ad90*/  HMMA.16816.F32 R68, R4.reuse, R12, R68 ;  /* 0x0000000c0444723c */ /* 0x040fec0000001844 */
[C---:B------:R-:W-:Y:S01]  /*ada0*/  HMMA.16816.F32 R72, R4.reuse, R14, R72 ;  /* 0x0000000e0448723c */ /* 0x040fe20000001848 */
[----:B------:R-:W5:Y:S05]  /*adb0*/  LDSM.16.MT88.4 R12, [R212+0x17800] ;  /* 0x01780000d40c783b */ /* 0x000f6a0000004200 */
        /* <DEDUP_REMOVED lines=10> */
[----:B------:R-:W-:Y:S01]  /*ae60*/  HMMA.16816.F32 R156, R4, R166, R156 ;  /* 0x000000a6049c723c */ /* 0x000fe2000000189c */
[----:B------:R-:W-:-:S02]  /*ae70*/  MOV R164, R2 ;  /* 0x0000000200a47202 */ /* 0x000fc40000000f00 */
[----:B------:R-:W-:-:S03]  /*ae80*/  @P0 MOV R164, R2 ;  /* 0x0000000200a40202 */ /* 0x000fc60000000f00 */
[C---:B----4-:R-:W-:Y:S06]  /*ae90*/  HMMA.16816.F32 R92, R4.reuse, R28, R92 ;  /* 0x0000001c045c723c */ /* 0x050fec000000185c */
[C---:B------:R-:W-:Y:S06]  /*aea0*/  HMMA.16816.F32 R96, R4.reuse, R30, R96 ;  /* 0x0000001e0460723c */ /* 0x040fec0000001860 */
[C---:B------:R-:W-:Y:S06]  /*aeb0*/  HMMA.16816.F32 R100, R4.reuse, R32, R100 ;  /* 0x000000200464723c */ /* 0x040fec0000001864 */
[C---:B------:R-:W-:Y:S06]  /*aec0*/  HMMA.16816.F32 R104, R4.reuse, R34, R104 ;  /* 0x000000220468723c */ /* 0x040fec0000001868 */
[C---:B---3--:R-:W-:Y:S06]  /*aed0*/  HMMA.16816.F32 R108, R4.reuse, R24, R108 ;  /* 0x00000018046c723c */ /* 0x048fec000000186c */
[C---:B------:R-:W-:Y:S06]  /*aee0*/  HMMA.16816.F32 R112, R4.reuse, R26, R112 ;  /* 0x0000001a0470723c */ /* 0x040fec0000001870 */
[C---:B-----5:R-:W-:Y:S06]  /*aef0*/  HMMA.16816.F32 R124, R4.reuse, R12, R124 ;  /* 0x0000000c047c723c */ /* 0x060fec000000187c */
[C---:B------:R-:W-:Y:S06]  /*af00*/  HMMA.16816.F32 R128, R4.reuse, R14, R128 ;  /* 0x0000000e0480723c */ /* 0x040fec0000001880 */
[C---:B------:R-:W-:Y:S06]  /*af10*/  HMMA.16816.F32 R152, R4.reuse, R8, R152 ;  /* 0x000000080498723c */ /* 0x040fec0000001898 */
[C---:B------:R-:W-:Y:S06]  /*af20*/  HMMA.16816.F32 R132, R4.reuse, R10, R132 ;  /* 0x0000000a0484723c */ /* 0x040fec0000001884 */
[C---:B-1----:R-:W-:Y:S06]  /*af30*/  HMMA.16816.F32 R136, R4.reuse, R16, R136 ;  /* 0x000000100488723c */ /* 0x042fec0000001888 */
[C---:B------:R-:W-:Y:S06]  /*af40*/  HMMA.16816.F32 R148, R4.reuse, R18, R148 ;  /* 0x000000120494723c */ /* 0x040fec0000001894 */
[C---:B--2---:R-:W-:Y:S06]  /*af50*/  HMMA.16816.F32 R140, R4.reuse, R20, R140 ;  /* 0x00000014048c723c */ /* 0x044fec000000188c */
[----:B------:R-:W-:Y:S01]  /*af60*/  HMMA.16816.F32 R144, R4, R22, R144 ;  /* 0x000000160490723c */ /* 0x000fe20000001890 */
[----:B------:R-:W-:-:S08]  /*af70*/  NOP ;  /* 0x0000000000007918 */ /* 0x000fd00000000000 */
[----:B------:R-:W-:-:S15]  /*af80*/  @P0 BRA `(.L_x_74) ;  /* 0x0000000000040947 */ /* 0x000fde0003800000 */
.L_x_70:
[----:B------:R-:W-:-:S12]  /*af90*/  UIADD3 UR19, UR17, -0x1, URZ ;  /* 0xffffffff11137890 */ /* 0x000fd8000fffe03f */
.L_x_74:
[----:B------:R-:W-:-:S13]  /*afa0*/  ISETP.LE.AND P0, PT, RZ, UR19, PT ;  /* 0x00000013ff007c0c */ /* 0x000fda000bf03270 */
[----:B------:R-:W-:Y:S05]  /*afb0*/  @!P0 BRA `(.L_x_75) ;  /* 0x0000004000f08947 */ /* 0x000fea0003800000 */
[----:B------:R-:W2:Y:S01]  /*afc0*/  LDL.64 R8, [R1] ;  /* 0x0000000001087983 */ /* 0x000ea20000100a00 */
[----:B------:R-:W-:Y:S01]  /*afd0*/  ULDC UR6, c[0x0][0x2d0] ;  /* 0x0000b40000067ab9 */ /* 0x000fe20000000800 */
[----:B------:R-:W-:Y:S01]  /*afe0*/  ULDC UR5, c[0x0][0x260] ;  /* 0x0000980000057ab9 */ /* 0x000fe20000000800 */
[----:B------:R-:W-:Y:S01]  /*aff0*/  ULDC UR4, c[0x0][0x268] ;  /* 0x00009a0000047ab9 */ /* 0x000fe20000000800 */
[----:B------:R-:W3:Y:S01]  /*b000*/  LDL.LU.64 R10, [R1+0x8] ;  /* 0x00000800010a7983 */ /* 0x000ee20000300a00 */
[----:B------:R-:W-:Y:S01]  /*b010*/  IMAD.U32 R237, RZ, RZ, UR21 ;  /* 0x00000015ffed7e24 */ /* 0x000fe2000f8e00ff */
[----:B------:R-:W-:Y:S01]  /*b020*/  ULDC.64 UR8, c[0x0][0x248] ;  /* 0x0000920000087ab9 */ /* 0x000fe20000000a00 */
[----:B------:R-:W-:Y:S01]  /*b030*/  IMAD.U32 R231, RZ, RZ, UR23 ;  /* 0x00000017ffe77e24 */ /* 0x000fe2000f8e00ff */
[----:B------:R-:W1:Y:S02]  /*b040*/  S2R R2, SR_TID.X ;  /* 0x0000000000027919 */ /* 0x000e640000002100 */
[----:B-1----:R-:W-:-:S04]  /*b050*/  SHF.R.S32.HI R0, RZ, 0x1f, R2 ;  /* 0x0000001fff007819 */ /* 0x002fc80000011402 */
[----:B------:R-:W-:-:S04]  /*b060*/  LEA.HI R0, R0, R2, RZ, 0x3 ;  /* 0x0000000200007211 */ /* 0x000fc800078f18ff */
[----:B------:R-:W-:-:S05]  /*b070*/  LOP3.LUT R0, R0, 0xfffffff8, RZ, 0xc0, !PT ;  /* 0xfffffff800007812 */ /* 0x000fca00078ec0ff */
[----:B------:R-:W-:Y:S02]  /*b080*/  IMAD.IADD R0, R2, 0x1, -R0 ;  /* 0x0000000102007824 */ /* 0x000fe400078e0a00 */
[----:B------:R-:W-:Y:S02]  /*b090*/  IMAD.U32 R2, RZ, RZ, UR5 ;  /* 0x00000005ff027e24 */ /* 0x000fe4000f8e00ff */
[----:B------:R-:W-:Y:S02]  /*b0a0*/  IMAD.SHL.U32 R4, R0, 0x8, RZ ;  /* 0x0000000800047824 */ /* 0x000fe400078e00ff */
[----:B------:R-:W-:Y:S01]  /*b0b0*/  IMAD.U32 R0, RZ, RZ, UR4 ;  /* 0x00000004ff007e24 */ /* 0x000fe2000f8e00ff */
[----:B------:R-:W-:Y:S02]  /*b0c0*/  ULDC.64 UR4, c[0x0][0x220] ;  /* 0x0000880000047ab9 */ /* 0x000fe40000000a00 */
[----:B------:R-:W-:Y:S01]  /*b0d0*/  ISETP.GE.AND P6, PT, R4, UR6, PT ;  /* 0x0000000604007c0c */ /* 0x000fe2000bfc6270 */
[----:B------:R-:W-:Y:S01]  /*b0e0*/  ULDC.64 UR6, c[0x0][0x218] ;  /* 0x0000860000067ab9 */ /* 0x000fe20000000a00 */
[----:B------:R-:W-:-:S03]  /*b0f0*/  SHF.R.S32.HI R5, RZ, 0x1f, R4 ;  /* 0x0000001fff057819 */ /* 0x000fc60000011404 */
[----:B------:R-:W-:-:S04]  /*b100*/  IMAD.WIDE.U32 R6, R2, UR18, R4 ;  /* 0x0000001202067c25 */ /* 0x000fc8000f8e0004 */
[----:B------:R-:W-:Y:S01]  /*b110*/  IMAD.WIDE.U32 R4, R0, UR18, R4 ;  /* 0x0000001200047c25 */ /* 0x000fe2000f8e0004 */
[----:B------:R-:W-:-:S03]  /*b120*/  IADD3 R2, P1, R6, UR22, RZ ;  /* 0x0000001606027c10 */ /* 0x000fc6000ff3e0ff */
[----:B------:R-:W1:Y:S01]  /*b130*/  @!P6 LDC.64 R226, c[0x0][0x220] ;  /* 0x00008800ffe2eb82 */ /* 0x000e620000000a00 */
[----:B------:R-:W-:Y:S02]  /*b140*/  IADD3 R0, P0, R4, UR24, RZ ;  /* 0x0000001804007c10 */ /* 0x000fe4000ff1e0ff */
[----:B------:R-:W-:Y:S02]  /*b150*/  IADD3.X R237, R237, UR13, R7, P1, !PT ;  /* 0x0000000deded7c10 */ /* 0x000fe40008ffe407 */
[----:B------:R-:W-:-:S03]  /*b160*/  IADD3.X R231, R231, UR12, R5, P0, !PT ;  /* 0x0000000ce7e77c10 */ /* 0x000fc600087fe405 */
[----:B------:R-:W4:Y:S01]  /*b170*/  @!P6 LDC.64 R224, c[0x0][0x220] ;  /* 0x00008800ffe0eb82 */ /* 0x000f220000000a00 */
[----:B------:R-:W-:Y:S01]  /*b180*/  LEA R238, P1, R2, UR6, 0x1 ;  /* 0x0000000602ee7c11 */ /* 0x000fe2000f8208ff */
[----:B------:R-:W-:Y:S01]  /*b190*/  UMOV UR12, URZ ;  /* 0x0000003f000c7c82 */ /* 0x000fe20008000000 */
[----:B------:R-:W-:Y:S01]  /*b1a0*/  LEA R236, P0, R0, UR4, 0x1 ;  /* 0x0000000400ec7c11 */ /* 0x000fe2000f8008ff */
[----:B------:R-:W-:Y:S01]  /*b1b0*/  ULDC UR4, c[0x0][0x2ec] ;  /* 0x0000bb0000047ab9 */ /* 0x000fe20000000800 */
[----:B------:R-:W-:Y:S01]  /*b1c0*/  LEA.HI.X R237, R2, UR7, R237, 0x1, P1 ;  /* 0x0000000702ed7c11 */ /* 0x000fe200088f0ced */
[----:B------:R-:W-:Y:S01]  /*b1d0*/  IMAD.MOV.U32 R2, RZ, RZ, R164 ;  /* 0x000000ffff027224 */ /* 0x000fe200078e00a4 */
[----:B------:R-:W-:Y:S01]  /*b1e0*/  LEA.HI.X R231, R0, UR5, R231, 0x1, P0 ;  /* 0x0000000500e77c11 */ /* 0x000fe200080f0ce7 */
[----:B------:R-:W1:Y:S01]  /*b1f0*/  @!P6 LDC.64 R222, c[0x0][0x220] ;  /* 0x00008800ffdeeb82 */ /* 0x000e620000000a00 */
[----:B------:R-:W-:Y:S01]  /*b200*/  IMAD.MOV.U32 R0, RZ, RZ, R3 ;  /* 0x000000ffff007224 */ /* 0x000fe200078e0003 */
[----:B------:R-:W-:Y:S01]  /*b210*/  ULDC UR5, c[0x0][0x2d0] ;  /* 0x0000b40000057ab9 */ /* 0x000fe20000000800 */
[----:B------:R-:W-:-:S05]  /*b220*/  ULDC.64 UR6, c[0x0][0x250] ;  /* 0x0000940000067ab9 */ /* 0x000fca0000000a00 */
[----:B------:R-:W1:Y:S01]  /*b230*/  @!P6 LDC.64 R220, c[0x0][0x220] ;  /* 0x00008800ffdceb82 */ /* 0x000e620000000a00 */
[----:B--2---:R-:W-:Y:S02]  /*b240*/  SHF.R.S32.HI R251, RZ, 0x1f, R8 ;  /* 0x0000001ffffb7819 */ /* 0x004fe40000011408 */
[C---:B------:R-:W-:Y:S02]  /*b250*/  IADD3 R246, P2, R8.reuse, 0x10, RZ ;  /* 0x0000001008f67810 */ /* 0x040fe40007f5e0ff */
[C---:B------:R-:W-:Y:S02]  /*b260*/  IADD3 R242, P1, R8.reuse, 0x20, RZ ;  /* 0x0000002008f27810 */ /* 0x040fe40007f3e0ff */
[----:B------:R-:W-:Y:S01]  /*b270*/  IADD3 R240, P0, R8, 0x30, RZ ;  /* 0x0000003008f07810 */ /* 0x000fe20007f1e0ff */
[--C-:B------:R-:W-:Y:S02]  /*b280*/  IMAD.X R247, RZ, RZ, R251.reuse, P2 ;  /* 0x000000fffff77224 */ /* 0x100fe400010e06fb */
[----:B------:R-:W-:-:S02]  /*b290*/  IMAD.X R243, RZ, RZ, R251, P1 ;  /* 0x000000fffff37224 */ /* 0x000fc400008e06fb */
[----:B------:R-:W-:Y:S02]  /*b2a0*/  IMAD.X R241, RZ, RZ, R251, P0 ;  /* 0x000000fffff17224 */ /* 0x000fe400000e06fb */
[----:B---3--:R-:W-:Y:S02]  /*b2b0*/  IMAD.MOV.U32 R249, RZ, RZ, R11 ;  /* 0x000000fffff97224 */ /* 0x008fe400078e000b */
[----:B------:R-:W-:Y:S01]  /*b2c0*/  IMAD.MOV.U32 R250, RZ, RZ, R8 ;  /* 0x000000fffffa7224 */ /* 0x000fe200078e0008 */
[----:B-1--4-:R-:W-:Y:S06]  /*b2d0*/  BRA `(.L_x_76) ;  /* 0x0000000400b87947 */ /* 0x012fec0003800000 */
.L_x_78:
[----:B------:R1:W-:Y:S01]  /*b2e0*/  @P6 STS.128 [R219+0x8000], RZ ;  /* 0x008000ffdb006388 */ /* 0x0003e20000000c00 */
[----:B------:R-:W2:Y:S01]  /*b2f0*/  @!P6 LDC.64 R170, c[0x0][0x218] ;  /* 0x00008600ffaaeb82 */ /* 0x000ea20000000a00 */
[----:B------:R-:W-:Y:S02]  /*b300*/  USHF.R.S32.HI UR11, URZ, 0x1f, UR10 ;  /* 0x0000001f3f0b7899 */ /* 0x000fe4000801140a */
[----:B------:R-:W-:Y:S02]  /*b310*/  UIMAD.WIDE.U32 UR20, UR10, UR8, URZ ;  /* 0x000000080a1472a5 */ /* 0x000fe4000f8e003f */
[----:B------:R-:W-:Y:S03]  /*b320*/  UIMAD UR11, UR11, UR8, URZ ;  /* 0x000000080b0b72a4 */ /* 0x000fe6000f8e023f */
[----:B------:R-:W3:Y:S01]  /*b330*/  @!P6 LDC.64 R168, c[0x0][0x218] ;  /* 0x00008600ffa8eb82 */ /* 0x000ee20000000a00 */
[----:B------:R-:W-:Y:S01]  /*b340*/  UIMAD UR11, UR10, UR9, UR11 ;  /* 0x000000090a0b72a4 */ /* 0x000fe2000f8e020b */
[----:B------:R-:W-:Y:S02]  /*b350*/  IMAD.U32 R180, RZ, RZ, UR20 ;  /* 0x00000014ffb47e24 */ /* 0x000fe4000f8e00ff */
[----:B------:R-:W-:Y:S01]  /*b360*/  IMAD.U32 R181, RZ, RZ, UR21 ;  /* 0x00000015ffb57e24 */ /* 0x000fe2000f8e00ff */
[----:B------:R-:W-:Y:S02]  /*b370*/  UIADD3 UR11, UR21, UR11, URZ ;  /* 0x0000000b150b7290 */ /* 0x000fe4000fffe03f */
[C---:B------:R-:W-:Y:S01]  /*b380*/  LEA R179, P1, R180.reuse, R232, 0x6 ;  /* 0x000000e8b4b37211 */ /* 0x040fe200078230ff */
[----:B------:R-:W4:Y:S03]  /*b390*/  @!P6 LDC.64 R166, c[0x0][0x218] ;  /* 0x00008600ffa6eb82 */ /* 0x000f260000000a00 */
[----:B------:R-:W-:Y:S05]  /*b3a0*/  IMAD.U32 R178, RZ, RZ, UR11 ;  /* 0x0000000bffb27e24 */ /* 0x000fea000f8e00ff */
[----:B------:R-:W-:Y:S01]  /*b3b0*/  LEA.HI.X R178, R180, R235, R178, 0x6, P1 ;  /* 0x000000ebb4b27211 */ /* 0x000fe200008f34b2 */
[----:B------:R-:W5:Y:S01]  /*b3c0*/  @!P6 LDC.64 R164, c[0x0][0x218] ;  /* 0x00008600ffa4eb82 */ /* 0x000f620000000a00 */
[C---:B------:R-:W-:Y:S04]  /*b3d0*/  IADD3 R177, P1, R179.reuse, UR32, RZ ;  /* 0x00000020b3b17c10 */ /* 0x040fe8000ff3e0ff */
[----:B------:R-:W-:Y:S02]  /*b3e0*/  IADD3.X R180, R178, UR31, RZ, P1, !PT ;  /* 0x0000001fb2b47c10 */ /* 0x000fe40008ffe4ff */
[----:B--2---:R-:W-:Y:S02]  /*b3f0*/  @!P6 LEA R186, P2, R179, R170, 0x1 ;  /* 0x000000aab3bae211 */ /* 0x004fe400078408ff */
[----:B------:R-:W-:Y:S02]  /*b400*/  IADD3 R170, P1, R177, UR32, RZ ;  /* 0x00000020b1aa7c10 */ /* 0x000fe4000ff3e0ff */
[----:B------:R-:W-:Y:S02]  /*b410*/  @!P6 LEA.HI.X R187, R179, R171, R178, 0x1, P2 ;  /* 0x000000abb3bbe211 */ /* 0x000fe400010f0cb2 */
[C---:B---3--:R-:W-:Y:S02]  /*b420*/  @!P6 LEA R178, P2, R177.reuse, R168, 0x1 ;  /* 0x000000a8b1b2e211 */ /* 0x048fe400078408ff */
[----:B------:R-:W-:Y:S01]  /*b430*/  IADD3.X R171, R180, UR31, RZ, P1, !PT ;  /* 0x0000001fb4ab7c10 */ /* 0x000fe20008ffe4ff */
[----:B------:R-:W-:Y:S01]  /*b440*/  @!PT LDS RZ, [RZ] ;  /* 0x00000000fffff984 */ /* 0x000fe20000000800 */
[----:B------:R-:W-:Y:S01]  /*b450*/  @!PT LDS RZ, [RZ] ;  /* 0x00000000fffff984 */ /* 0x000fe20000000800 */
[----:B------:R-:W-:Y:S01]  /*b460*/  @!PT LDS RZ, [RZ] ;  /* 0x00000000fffff984 */ /* 0x000fe20000000800 */
[----:B------:R1:W-:Y:S01]  /*b470*/  @!P6 LDGSTS.E.BYPASS.LTC128B.128 [R219+0x8000], desc[UR26][R186.64] ;  /* 0x08000000badbefae */ /* 0x0003e2000b901d5a */
[----:B------:R-:W-:Y:S02]  /*b480*/  @!P6 LEA.HI.X R179, R177, R169, R180, 0x1, P2 ;  /* 0x000000a9b1b3e211 */ /* 0x000fe400010f0cb4 */
[C---:B----4-:R-:W-:Y:S01]  /*b490*/  @!P6 LEA R180, P2, R170.reuse, R166, 0x1 ;  /* 0x000000a6aab4e211 */ /* 0x050fe200078408ff */
[----:B------:R1:W-:Y:S01]  /*b4a0*/  @P5 STS.128 [R219+0xa000], RZ ;  /* 0x00a000ffdb005388 */ /* 0x0003e20000000c00 */
[C---:B------:R-:W-:Y:S02]  /*b4b0*/  IADD3 R168, P1, R170.reuse, UR32, RZ ;  /* 0x00000020aaa87c10 */ /* 0x040fe4000ff3e0ff */
[----:B------:R-:W-:Y:S01]  /*b4c0*/  @!P6 LEA.HI.X R181, R170, R167, R171, 0x1, P2 ;  /* 0x000000a7aab5e211 */ /* 0x000fe200010f0cab */
[----:B------:R-:W-:Y:S01]  /*b4d0*/  @!PT LDS RZ, [RZ] ;  /* 0x00000000fffff984 */ /* 0x000fe20000000800 */
[----:B------:R-:W-:Y:S01]  /*b4e0*/  @!PT LDS RZ, [RZ] ;  /* 0x00000000fffff984 */ /* 0x000fe20000000800 */
[----:B------:R-:W-:Y:S01]  /*b4f0*/  @!PT LDS RZ, [RZ] ;  /* 0x00000000fffff984 */ /* 0x000fe20000000800 */
[----:B------:R1:W-:Y:S01]  /*b500*/  @!P5 LDGSTS.E.BYPASS.LTC128B.128 [R219+0xa000], desc[UR26][R174.64+0x80] ;  /* 0x0a000080aedbdfae */ /* 0x0003e2000b901d5a */
[----:B------:R-:W-:Y:S02]  /*b510*/  IADD3.X R166, R171, UR31, RZ, P1, !PT ;  /* 0x0000001faba67c10 */ /* 0x000fe40008ffe4ff */
[C---:B-----5:R-:W-:Y:S01]  /*b520*/  @!P6 LEA R164, P1, R168.reuse, R164, 0x1 ;  /* 0x000000a4a8a4e211 */ /* 0x060fe200078208ff */
[----:B------:R1:W-:Y:S03]  /*b530*/  @P4 STS.128 [R219+0xc000], RZ ;  /* 0x00c000ffdb004388 */ /* 0x0003e60000000c00 */
[----:B------:R-:W-:Y:S01]  /*b540*/  @!P6 LEA.HI.X R165, R168, R165, R166, 0x1, P1 ;  /* 0x000000a5a8a5e211 */ /* 0x000fe200008f0ca6 */
        /* <DEDUP_REMOVED lines=69> */
[----:B------:R-:W0:Y:S01]  /*b9a0*/  LDGDEPBAR ;  /* 0x00000000000079af */ /* 0x000e220000000000 */
[----:B------:R-:W-:Y:S05]  /*b9b0*/  BRA `(.L_x_77) ;  /* 0x0000001800bc7947 */ /* 0x000fea0003800000 */
.L_x_76:
[----:B------:R-:W-:Y:S01]  /*b9c0*/  UIADD3 UR11, -UR12, UR19, URZ ;  /* 0x000000130c0b7290 */ /* 0x000fe2000fffe13f */
[----:B------:R-:W-:Y:S04]  /*b9d0*/  DEPBAR.LE SB0, 0x0 ;  /* 0x000080000000791a */ /* 0x000fe80000000000 */
[----:B------:R-:W-:Y:S01]  /*b9e0*/  BAR.SYNC.DEFER_BLOCKING 0x0 ;  /* 0x0000000000007b1d */ /* 0x000fe20000010000 */
[----:B------:R-:W-:Y:S01]  /*b9f0*/  IMAD.U32 R20, RZ, RZ, UR11 ;  /* 0x0000000bff147e24 */ /* 0x000fe2000f8e00ff */
[----:B------:R-:W-:Y:S01]  /*ba00*/  USHF.R.S32.HI UR13, URZ, 0x1f, UR11 ;  /* 0x0000001f3f0d7899 */ /* 0x000fe2000801140b */
[----:B------:R-:W-:Y:S01]  /*ba10*/  IMAD.U32 R4, RZ, RZ, UR11 ;  /* 0x0000000bff047e24 */ /* 0x000fe2000f8e00ff */
[----:B------:R-:W-:Y:S01]  /*ba20*/  UIMAD UR10, UR33, UR11, URZ ;  /* 0x0000000b210a72a4 */ /* 0x000fe2000f8e023f */
[----:B------:R-:W-:Y:S01]  /*ba30*/  IMAD.U32 R8, RZ, RZ, UR11 ;  /* 0x0000000bff087e24 */ /* 0x000fe2000f8e00ff */
[----:B------:R-:W-:Y:S02]  /*ba40*/  LEA R20, P0, R20, R250, 0x6 ;  /* 0x000000fa14147211 */ /* 0x000fe400078030ff */
[----:B------:R-:W-:Y:S01]  /*ba50*/  UIMAD UR10, UR13, UR34, UR10 ;  /* 0x000000220d0a72a4 */ /* 0x000fe2000f8e020a */
[----:B------:R-:W-:Y:S01]  /*ba60*/  IMAD.WIDE.U32 R8, R8, UR34, R248 ;  /* 0x0000002208087c25 */ /* 0x000fe2000f8e00f8 */
[----:B------:R-:W-:Y:S02]  /*ba70*/  LEA.HI.X.SX32 R21, R4, R251, 0x6, P0 ;  /* 0x000000fb04157211 */ /* 0x000fe400000f36ff */
[----:B------:R-:W-:Y:S02]  /*ba80*/  ISETP.GE.AND P5, PT, R230, UR5, PT ;  /* 0x00000005e6007c0c */ /* 0x000fe4000bfa6270 */
[----:B------:R-:W-:Y:S01]  /*ba90*/  VIADD R3, R9, UR10 ;  /* 0x0000000a09037c36 */ /* 0x000fe20008000000 */
[C---:B------:R-:W-:Y:S01]  /*baa0*/  @!P6 LEA R18, P0, R8.reuse, R226, 0x1 ;  /* 0x000000e20812e211 */ /* 0x040fe200078008ff */
[----:B------:R-:W-:Y:S01]  /*bab0*/  IMAD R7, R21, UR6, RZ ;  /* 0x0000000615077c24 */ /* 0x000fe2000f8e02ff */
[C---:B------:R-:W-:Y:S01]  /*bac0*/  IADD3 R6, P1, R8.reuse, UR36, RZ ;  /* 0x0000002408067c10 */ /* 0x040fe2000ff3e0ff */
[----:B------:R-:W-:Y:S01]  /*bad0*/  UIADD3 UR10, UR19, -0x1, URZ ;  /* 0xffffffff130a7890 */ /* 0x000fe2000fffe03f */
[----:B------:R-:W-:Y:S01]  /*bae0*/  @!P6 LEA.HI.X R19, R8, R227, R3, 0x1, P0 ;  /* 0x000000e30813e211 */ /* 0x000fe200000f0c03 */
[C---:B------:R-:W-:Y:S01]  /*baf0*/  IMAD R7, R20.reuse, UR7, R7 ;  /* 0x0000000714077c24 */ /* 0x040fe2000f8e0207 */
[----:B------:R-:W-:Y:S01]  /*bb00*/  ISETP.GE.AND P4, PT, R229, UR5, PT ;  /* 0x00000005e5007c0c */ /* 0x000fe2000bf86270 */
[----:B------:R-:W-:Y:S01]  /*bb10*/  IMAD.WIDE.U32 R20, R20, UR6, RZ ;  /* 0x0000000614147c25 */ /* 0x000fe2000f8e00ff */
[----:B------:R-:W-:Y:S01]  /*bb20*/  IADD3.X R5, R3, UR35, RZ, P1, !PT ;  /* 0x0000002303057c10 */ /* 0x000fe20008ffe4ff */
[----:B------:R-:W-:Y:S01]  /*bb30*/  @P6 STS.128 [R219+0x10000], RZ ;  /* 0x010000ffdb006388 */ /* 0x000fe20000000c00 */
[----:B------:R-:W-:Y:S01]  /*bb40*/  IADD3 R4, P1, R6, UR36, RZ ;  /* 0x0000002406047c10 */ /* 0x000fe2000ff3e0ff */
[----:B------:R-:W-:Y:S01]  /*bb50*/  IMAD.IADD R7, R21, 0x1, R7 ;  /* 0x0000000115077824 */ /* 0x000fe200078e0207 */
[C---:B------:R-:W-:Y:S01]  /*bb60*/  LEA R10, P3, R20.reuse, R236, 0x1 ;  /* 0x000000ec140a7211 */ /* 0x040fe200078608ff */
[----:B------:R-:W-:Y:S01]  /*bb70*/  @!PT LDS RZ, [RZ] ;  /* 0x00000000fffff984 */ /* 0x000fe20000000800 */
[----:B------:R-:W-:Y:S01]  /*bb80*/  @!PT LDS RZ, [RZ] ;  /* 0x00000000fffff984 */ /* 0x000fe20000000800 */
[----:B------:R-:W-:Y:S01]  /*bb90*/  @!PT LDS RZ, [RZ] ;  /* 0x00000000fffff984 */ /* 0x000fe20000000800 */
[----:B------:R-:W-:Y:S01]  /*bba0*/  @!P6 LDGSTS.E.BYPASS.LTC128B.128 [R219+0x10000], desc[UR26][R18.64] ;  /* 0x1000000012dbefae */ /* 0x000fe2000b901d5a */
[----:B------:R-:W-:Y:S01]  /*bbb0*/  IADD3.X R3, R5, UR35, RZ, P1, !PT ;  /* 0x0000002305037c10 */ /* 0x000fe20008ffe4ff */
[----:B------:R-:W-:Y:S01]  /*bbc0*/  UIADD3 UR10, UR10, -UR12, URZ ;  /* 0x8000000c0a0a7290 */ /* 0x000fe2000fffe03f */
[----:B------:R-:W-:Y:S01]  /*bbd0*/  LEA.HI.X R11, R20, R231, R7, 0x1, P3 ;  /* 0x000000e7140b7211 */ /* 0x000fe200018f0c07 */
[----:B------:R-:W-:Y:S01]  /*bbe0*/  @P5 STS.128 [R219+0x12000], RZ ;  /* 0x012000ffdb005388 */ /* 0x000fe20000000c00 */
[----:B------:R-:W-:Y:S01]  /*bbf0*/  @!P6 LEA R16, P2, R6, R224, 0x1 ;  /* 0x000000e00610e211 */ /* 0x000fe200078408ff */
[----:B------:R-:W-:Y:S01]  /*bc00*/  IMAD.U32 R7, RZ, RZ, UR11 ;  /* 0x0000000bff077e24 */ /* 0x000fe2000f8e00ff */
[----:B------:R-:W-:Y:S01]  /*bc10*/  @!P6 LEA R14, P1, R4, R222, 0x1 ;  /* 0x000000de040ee211 */ /* 0x000fe200078208ff */
[----:B------:R-:W-:Y:S01]  /*bc20*/  @!PT LDS RZ, [RZ] ;  /* 0x00000000fffff984 */ /* 0x000fe20000000800 */
[----:B------:R-:W-:Y:S01]  /*bc30*/  @!PT LDS RZ, [RZ] ;  /* 0x00000000fffff984 */ /* 0x000fe20000000800 */
[----:B------:R-:W-:Y:S01]  /*bc40*/  @!PT LDS RZ, [RZ] ;  /* 0x00000000fffff984 */ /* 0x000fe20000000800 */
[----:B------:R-:W-:Y:S01]  /*bc50*/  @!P5 LDGSTS.E.BYPASS.LTC128B.128 [R219+0x12000], desc[UR26][R10.64+0x80] ;  /* 0x120000800adbdfae */ /* 0x000fe2000b901d5a */
[----:B------:R-:W-:Y:S02]  /*bc60*/  ISETP.GE.AND P3, PT, R228, UR5, PT ;  /* 0x00000005e4007c0c */ /* 0x000fe4000bf66270 */
[----:B------:R-:W-:Y:S01]  /*bc70*/  @!P6 IADD3 R9, P0, R4, UR36, RZ ;  /* 0x000000240409ec10 */ /* 0x000fe2000ff1e0ff */
[----:B------:R-:W-:Y:S01]  /*bc80*/  @P4 STS.128 [R219+0x14000], RZ ;  /* 0x014000ffdb004388 */ /* 0x000fe20000000c00 */
[----:B------:R-:W-:Y:S01]  /*bc90*/  @!P6 LEA.HI.X R17, R6, R225, R5, 0x1, P2 ;  /* 0x000000e10611e211 */ /* 0x000fe200010f0c05 */
[----:B------:R-:W-:Y:S01]  /*bca0*/  IMAD.U32 R6, RZ, RZ, UR11 ;  /* 0x0000000bff067e24 */ /* 0x000fe2000f8e00ff */
[----:B------:R-:W-:Y:S01]  /*bcb0*/  @!P6 LEA.HI.X R15, R4, R223, R3, 0x1, P1 ;  /* 0x000000df040fe211 */ /* 0x000fe200008f0c03 */
[----:B------:R-:W-:Y:S01]  /*bcc0*/  @!PT LDS RZ, [RZ] ;  /* 0x00000000fffff984 */ /* 0x000fe20000000800 */
[----:B------:R-:W-:Y:S01]  /*bcd0*/  @!PT LDS RZ, [RZ] ;  /* 0x00000000fffff984 */ /* 0x000fe20000000800 */
[----:B------:R-:W-:Y:S01]  /*bce0*/  @!PT LDS RZ, [RZ] ;  /* 0x00000000fffff984 */ /* 0x000fe20000000800 */
[----:B------:R-:W-:Y:S01]  /*bcf0*/  @!P4 LDGSTS.E.BYPASS.LTC128B.128 [R219+0x14000], desc[UR26][R10.64+0x100] ;  /* 0x140001000adbcfae */ /* 0x000fe2000b901d5a */
[----:B------:R-:W-:Y:S01]  /*bd00*/  @!P6 IADD3.X R8, R3, UR35, RZ, P0, !PT ;  /* 0x000000230308ec10 */ /* 0x000fe200087fe4ff */
[----:B------:R-:W-:Y:S01]  /*bd10*/  IMAD.U32 R3, RZ, RZ, UR11 ;  /* 0x0000000bff037e24 */ /* 0x000fe2000f8e00ff */
[----:B------:R-:W-:Y:S01]  /*bd20*/  @!P6 LEA R12, P0, R9, R220, 0x1 ;  /* 0x000000dc090ce211 */ /* 0x000fe200078008ff */
[----:B------:R-:W-:Y:S01]  /*bd30*/  IMAD.U32 R5, RZ, RZ, UR11 ;  /* 0x0000000bff057e24 */ /* 0x000fe2000f8e00ff */
[----:B------:R-:W-:Y:S01]  /*bd40*/  LEA R20, P2, R7, R246, 0x6 ;  /* 0x000000f607147211 */ /* 0x000fe200078430ff */
[----:B------:R-:W-:Y:S01]  /*bd50*/  @P3 STS.128 [R219+0x16000], RZ ;  /* 0x016000ffdb003388 */ /* 0x000fe20000000c00 */
[----:B------:R-:W-:Y:S01]  /*bd60*/  @!P6 LEA.HI.X R13, R9, R221, R8, 0x1, P0 ;  /* 0x000000dd090de211 */ /* 0x000fe200000f0c08 */
[----:B------:R-:W-:Y:S01]  /*bd70*/  IMAD.U32 R4, RZ, RZ, UR11 ;  /* 0x0000000bff047e24 */ /* 0x000fe2000f8e00ff */
[----:B------:R-:W-:Y:S01]  /*bd80*/  LEA R26, P0, R3, R240, 0x6 ;  /* 0x000000f0031a7211 */ /* 0x000fe200078030ff */
[----:B------:R-:W-:Y:S01]  /*bd90*/  @!PT LDS RZ, [RZ] ;  /* 0x00000000fffff984 */ /* 0x000fe20000000800 */
[----:B------:R-:W-:Y:S01]  /*bda0*/  @!PT LDS RZ, [RZ] ;  /* 0x00000000fffff984 */ /* 0x000fe20000000800 */
[----:B------:R-:W-:Y:S01]  /*bdb0*/  @!PT LDS RZ, [RZ] ;  /* 0x00000000fffff984 */ /* 0x000fe20000000800 */
[----:B------:R1:W-:Y:S01]  /*bdc0*/  @!P3 LDGSTS.E.BYPASS.LTC128B.128 [R219+0x16000], desc[UR26][R10.64+0x180] ;  /* 0x160001800adbbfae */ /* 0x0003e2000b901d5a */
[----:B------:R-:W-:Y:S01]  /*bdd0*/  LEA.HI.X.SX32 R21, R6, R247, 0x6, P2 ;  /* 0x000000f706157211 */ /* 0x000fe200010f36ff */
[----:B------:R-:W-:Y:S01]  /*bde0*/  IMAD.WIDE.U32 R6, R20, UR6, RZ ;  /* 0x0000000614067c25 */ /* 0x000fe2000f8e00ff */
[C---:B------:R-:W-:Y:S01]  /*bdf0*/  LEA R8, P1, R5.reuse, R242, 0x6 ;  /* 0x000000f205087211 */ /* 0x040fe200078230ff */
[----:B------:R-:W-:Y:S01]  /*be00*/  @P6 STS.128 [R219+0x10800], RZ ;  /* 0x010800ffdb006388 */ /* 0x000fe20000000c00 */
[----:B------:R-:W-:Y:S01]  /*be10*/  LEA.HI.X.SX32 R27, R5, R241, 0x6, P0 ;  /* 0x000000f1051b7211 */ /* 0x000fe200000f36ff */
[----:B------:R-:W-:Y:S01]  /*be20*/  IMAD R5, R21, UR6, RZ ;  /* 0x0000000615057c24 */ /* 0x000fe2000f8e02ff */
[-C--:B------:R-:W-:Y:S01]  /*be30*/  LEA R24, P2, R6, R236.reuse, 0x1 ;  /* 0x000000ec06187211 */ /* 0x080fe200078408ff */
[----:B------:R-:W-:Y:S01]  /*be40*/  @!PT LDS RZ, [RZ] ;  /* 0x00000000fffff984 */ /* 0x000fe20000000800 */
[----:B------:R-:W-:Y:S01]  /*be50*/  @!PT LDS RZ, [RZ] ;  /* 0x00000000fffff984 */ /* 0x000fe20000000800 */
[----:B------:R-:W-:Y:S01]  /*be60*/  @!PT LDS RZ, [RZ] ;  /* 0x00000000fffff984 */ /* 0x000fe20000000800 */
[----:B------:R2:W-:Y:S01]  /*be70*/  @!P6 LDGSTS.E.BYPASS.LTC128B.128 [R219+0x10800], desc[UR26][R16.64] ;  /* 0x1080000010dbefae */ /* 0x0005e2000b901d5a */
[----:B------:R-:W-:Y:S01]  /*be80*/  LEA.HI.X.SX32 R9, R4, R243, 0x6, P1 ;  /* 0x000000f304097211 */ /* 0x000fe200008f36ff */
[----:B------:R-:W-:Y:S02]  /*be90*/  IMAD R5, R20, UR7, R5 ;  /* 0x0000000714057c24 */ /* 0x000fe4000f8e0205 */
[----:B------:R-:W-:Y:S01]  /*bea0*/  @P5 STS.128 [R219+0x12800], RZ ;  /* 0x012800ffdb005388 */ /* 0x000fe20000000c00 */
[----:B------:R-:W-:Y:S02]  /*beb0*/  IMAD R3, R27, UR6, RZ ;  /* 0x000000061b037c24 */ /* 0x000fe4000f8e02ff */
[----:B------:R-:W-:Y:S02]  /*bec0*/  IMAD.IADD R5, R7, 0x1, R5 ;  /* 0x0000000107057824 */ /* 0x000fe400078e0205 */
[----:B------:R-:W-:Y:S02]  /*bed0*/  IMAD R4, R9, UR6, RZ ;  /* 0x0000000609047c24 */ /* 0x000fe4000f8e02ff */
[----:B------:R-:W-:Y:S01]  /*bee0*/  IMAD R3, R26, UR7, R3 ;  /* 0x000000071a037c24 */ /* 0x000fe2000f8e0203 */
[-C--:B------:R-:W-:Y:S01]  /*bef0*/  LEA.HI.X R25, R6, R231.reuse, R5, 0x1, P2 ;  /* 0x000000e706197211 */ /* 0x080fe200010f0c05 */
[C---:B------:R-:W-:Y:S02]  /*bf00*/  IMAD R4, R8.reuse, UR7, R4 ;  /* 0x0000000708047c24 */ /* 0x040fe4000f8e0204 */
[----:B------:R-:W-:Y:S02]  /*bf10*/  IMAD.WIDE.U32 R8, R8, UR6, RZ ;  /* 0x0000000608087c25 */ /* 0x000fe4000f8e00ff */
[----:B------:R-:W-:Y:S01]  /*bf20*/  @!PT LDS RZ, [RZ] ;  /* 0x00000000fffff984 */ /* 0x000fe20000000800 */
[----:B------:R-:W-:Y:S01]  /*bf30*/  @!PT LDS RZ, [RZ] ;  /* 0x00000000fffff984 */ /* 0x000fe20000000800 */
[----:B------:R-:W-:Y:S01]  /*bf40*/  @!PT LDS RZ, [RZ] ;  /* 0x00000000fffff984 */ /* 0x000fe20000000800 */
[----:B------:R-:W-:Y:S02]  /*bf50*/  @!P5 LDGSTS.E.BYPASS.LTC128B.128 [R219+0x12800], desc[UR26][R24.64+0x80] ;  /* 0x1280008018dbdfae */ /* 0x000fe4000b901d5a */
[----:B------:R-:W-:Y:S01]  /*bf60*/  IMAD.IADD R4, R9, 0x1, R4 ;  /* 0x0000000109047824 */ /* 0x000fe200078e0204 */
[-C--:B------:R-:W-:Y:S01]  /*bf70*/  LEA R22, P1, R8, R236.reuse, 0x1 ;  /* 0x000000ec08167211 */ /* 0x080fe200078208ff */
[----:B------:R-:W-:Y:S01]  /*bf80*/  @P4 STS.128 [R219+0x14800], RZ ;  /* 0x014800ffdb004388 */ /* 0x000fe20000000c00 */
[----:B------:R-:W-:Y:S03]  /*bf90*/  IMAD.WIDE.U32 R26, R26, UR6, RZ ;  /* 0x000000061a1a7c25 */ /* 0x000fe6000f8e00ff */
[----:B------:R-:W-:Y:S01]  /*bfa0*/  @!PT LDS RZ, [RZ] ;  /* 0x00000000fffff984 */ /* 0x000fe20000000800 */
[----:B------:R-:W-:Y:S01]  /*bfb0*/  @!PT LDS RZ, [RZ] ;  /* 0x00000000fffff984 */ /* 0x000fe20000000800 */
[----:B------:R-:W-:Y:S01]  /*bfc0*/  @!PT LDS RZ, [RZ] ;  /* 0x00000000fffff984 */ /* 0x000fe20000000800 */
[----:B------:R-:W-:Y:S01]  /*bfd0*/  @!P4 LDGSTS.E.BYPASS.LTC128B.128 [R219+0x14800], desc[UR26][R24.64+0x100] ;  /* 0x1480010018dbcfae */ /* 0x000fe2000b901d5a */
[-C--:B------:R-:W-:Y:S01]  /*bfe0*/  LEA.HI.X R23, R8, R231.reuse, R4, 0x1, P1 ;  /* 0x000000e708177211 */ /* 0x080fe200008f0c04 */
[----:B------:R-:W-:Y:S01]  /*bff0*/  IMAD.IADD R3, R27, 0x1, R3 ;  /* 0x000000011b037824 */ /* 0x000fe200078e0203 */
[C---:B------:R-:W-:Y:S01]  /*c000*/  LEA R20, P0, R26.reuse, R236, 0x1 ;  /* 0x000000ec1a147211 */ /* 0x040fe200078008ff */
[----:B------:R-:W-:Y:S03]  /*c010*/  @P3 STS.128 [R219+0x16800], RZ ;  /* 0x016800ffdb003388 */ /* 0x000fe60000000c00 */
[----:B------:R-:W-:Y:S01]  /*c020*/  LEA.HI.X R21, R26, R231, R3, 0x1, P0 ;  /* 0x000000e71a157211 */ /* 0x000fe200000f0c03 */
[----:B------:R-:W-:Y:S01]  /*c030*/  @!PT LDS RZ, [RZ] ;  /* 0x00000000fffff984 */ /* 0x000fe20000000800 */
[----:B------:R-:W-:Y:S01]  /*c040*/  @!PT LDS RZ, [RZ] ;  /* 0x00000000fffff984 */ /* 0x000fe20000000800 */
[----:B------:R-:W-:Y:S01]  /*c050*/  @!PT LDS RZ, [RZ] ;  /* 0x00000000fffff984 */ /* 0x000fe20000000800 */
[----:B------:R3:W-:Y:S01]  /*c060*/  @!P3 LDGSTS.E.BYPASS.LTC128B.128 [R219+0x16800], desc[UR26][R24.64+0x180] ;  /* 0x1680018018dbbfae */ /* 0x0007e2000b901d5a */
[----:B------:R-:W-:Y:S03]  /*c070*/  IMAD.U32 R3, RZ, RZ, UR10 ;  /* 0x0000000aff037e24 */ /* 0x000fe6000f8e00ff */
        /* <DEDUP_REMOVED lines=39> */
[----:B-----5:R5:W-:Y:S04]  /*c2f0*/  @!P3 LDGSTS.E.BYPASS.LTC128B.128 [R219+0x17800], desc[UR26][R20.64+0x180] ;  /* 0x1780018014dbbfae */ /* 0x020be8000b901d5a */
[----:B------:R-:W-:Y:S04]  /*c300*/  LDSM.16.M88.4 R32, [R218] ;  /* 0x00000000da20783b */ /* 0x000fe80000000200 */
[----:B-1----:R-:W1:Y:S04]  /*c310*/  LDSM.16.M88.4 R8, [R217+0x8000] ;  /* 0x00800000d908783b */ /* 0x002e680000000200 */
[----:B--2---:R-:W4:Y:S04]  /*c320*/  LDSM.16.M88.4 R16, [R217+0x8800] ;  /* 0x00880000d910783b */ /* 0x004f280000000200 */
[----:B---3--:R-:W5:Y:S04]  /*c330*/  LDSM.16.M88.4 R24, [R217+0x9000] ;  /* 0x00900000d918783b */ /* 0x008f680000000200 */
[----:B------:R-:W2:Y:S04]  /*c340*/  LDSM.16.M88.4 R164, [R217+0x9800] ;  /* 0x00980000d9a4783b */ /* 0x000ea80000000200 */
[----:B------:R-:W0:Y:S04]  /*c350*/  LDGDEPBAR ;  /* 0x00000000000079af */ /* 0x000e280000000000 */
[----:B------:R-:W-:Y:S04]  /*c360*/  LDSM.16.M88.4 R168, [R216] ;  /* 0x00000000d8a8783b */ /* 0x000fe80000000200 */
[----:B------:R-:W3:Y:S04]  /*c370*/  LDSM.16.M88.4 R172, [R215] ;  /* 0x00000000d7ac783b */ /* 0x000ee80000000200 */
[----:B------:R-:W3:Y:S04]  /*c380*/  LDSM.16.M88.4 R176, [R207] ;  /* 0x00000000cfb0783b */ /* 0x000ee80000000200 */
[----:B------:R-:W3:Y:S04]  /*c390*/  LDSM.16.M88.4 R180, [R206] ;  /* 0x00000000ceb4783b */ /* 0x000ee80000000200 */
[----:B------:R-:W3:Y:S01]  /*c3a0*/  LDSM.16.M88.4 R184, [R205] ;  /* 0x00000000cdb8783b */ /* 0x000ee20000000200 */
[C---:B-1----:R-:W-:Y:S03]  /*c3b0*/  HMMA.16816.F32 R4, R32.reuse, R8, RZ ;  /* 0x000000082004723c */ /* 0x042fe600000018ff */
[----:B------:R-:W-:Y:S03]  /*c3c0*/  LDSM.16.M88.4 R188, [R211+0x8000] ;  /* 0x00800000d3bc783b */ /* 0x000fe60000000200 */
[C---:B------:R-:W-:Y:S06]  /*c3d0*/  HMMA.16816.F32 R8, R32.reuse, R10, RZ ;  /* 0x0000000a2008723c */ /* 0x040fec00000018ff */
[C---:B----4-:R-:W-:Y:S06]  /*c3e0*/  HMMA.16816.F32 R12, R32.reuse, R16, RZ ;  /* 0x00000010200c723c */ /* 0x050fec00000018ff */
[C---:B------:R-:W-:Y:S06]  /*c3f0*/  HMMA.16816.F32 R16, R32.reuse, R18, RZ ;  /* 0x000000122010723c */ /* 0x040fec00000018ff */
[C---:B-----5:R-:W-:Y:S06]  /*c400*/  HMMA.16816.F32 R20, R32.reuse, R24, RZ ;  /* 0x000000182014723c */ /* 0x060fec00000018ff */
[C---:B------:R-:W-:Y:S06]  /*c410*/  HMMA.16816.F32 R24, R32.reuse, R26, RZ ;  /* 0x0000001a2018723c */ /* 0x040fec00000018ff */
[C---:B--2---:R-:W-:Y:S06]  /*c420*/  HMMA.16816.F32 R28, R32.reuse, R164, RZ ;  /* 0x000000a4201c723c */ /* 0x044fec00000018ff */
[----:B------:R-:W-:Y:S01]  /*c430*/  HMMA.16816.F32 R32, R32, R166, RZ ;  /* 0x000000a62020723c */ /* 0x000fe200000018ff */
[----:B------:R-:W1:Y:S05]  /*c440*/  LDSM.16.M88.4 R164, [R214] ;  /* 0x00000000d6a4783b */ /* 0x000e6a0000000200 */
[C---:B---3--:R-:W-:Y:S06]  /*c450*/  HMMA.16816.F32 R4, R168.reuse, R172, R4 ;  /* 0x000000aca804723c */ /* 0x048fec0000001804 */
[C---:B------:R-:W-:Y:S01]  /*c460*/  HMMA.16816.F32 R8, R168.reuse, R174, R8 ;  /* 0x000000aea808723c */ /* 0x040fe20000001808 */
[----:B------:R-:W2:Y:S05]  /*c470*/  LDSM.16.M88.4 R172, [R211+0x8800] ;  /* 0x00880000d3ac783b */ /* 0x000eaa0000000200 */
[C---:B------:R-:W-:Y:S06]  /*c480*/  HMMA.16816.F32 R12, R168.reuse, R176, R12 ;  /* 0x000000b0a80c723c */ /* 0x040fec000000180c */
[C---:B------:R-:W-:Y:S01]  /*c490*/  HMMA.16816.F32 R16, R168.reuse, R178, R16 ;  /* 0x000000b2a810723c */ /* 0x040fe20000001810 */
[----:B------:R-:W3:Y:S05]  /*c4a0*/  LDSM.16.M88.4 R176, [R211+0x9000] ;  /* 0x00900000d3b0783b */ /* 0x000eea0000000200 */
[C---:B------:R-:W-:Y:S06]  /*c4b0*/  HMMA.16816.F32 R20, R168.reuse, R180, R20 ;  /* 0x000000b4a814723c */ /* 0x040fec0000001814 */
[C---:B------:R-:W-:Y:S01]  /*c4c0*/  HMMA.16816.F32 R24, R168.reuse, R182, R24 ;  /* 0x000000b6a818723c */ /* 0x040fe20000001818 */
[----:B------:R-:W-:Y:S05]  /*c4d0*/  LDSM.16.M88.4 R180, [R213] ;  /* 0x00000000d5b4783b */ /* 0x000fea0000000200 */
[C---:B------:R-:W-:Y:S06]  /*c4e0*/  HMMA.16816.F32 R28, R168.reuse, R184, R28 ;  /* 0x000000b8a81c723c */ /* 0x040fec000000181c */
[----:B------:R-:W-:Y:S01]  /*c4f0*/  HMMA.16816.F32 R32, R168, R186, R32 ;  /* 0x000000baa820723c */ /* 0x000fe20000001820 */
[----:B------:R-:W4:Y:S04]  /*c500*/  LDSM.16.M88.4 R168, [R211+0x9800] ;  /* 0x00980000d3a8783b */ /* 0x000f280000000200 */
        /* <DEDUP_REMOVED lines=14> */
[C---:B-----5:R-:W-:Y:S06]  /*c5f0*/  HMMA.16816.F32 R4, R180.reuse, R184, R4 ;  /* 0x000000b8b404723c */ /* 0x060fec0000001804 */
[C---:B------:R-:W-:Y:S01]  /*c600*/  HMMA.16816.F32 R8, R180.reuse, R186, R8 ;  /* 0x000000bab408723c */ /* 0x040fe20000001808 */
[----:B------:R-:W5:Y:S05]  /*c610*/  LDSM.16.M88.4 R184, [R217+0xa800] ;  /* 0x00a80000d9b8783b */ /* 0x000f6a0000000200 */
[C---:B-1----:R-:W-:Y:S06]  /*c620*/  HMMA.16816.F32 R12, R180.reuse, R188, R12 ;  /* 0x000000bcb40c723c */ /* 0x042fec000000180c */
[C---:B------:R-:W-:Y:S01]  /*c630*/  HMMA.16816.F32 R16, R180.reuse, R190, R16 ;  /* 0x000000beb410723c */ /* 0x040fe20000001810 */
[----:B------:R-:W1:Y:S05]  /*c640*/  LDSM.16.M88.4 R188, [R217+0xb000] ;  /* 0x00b00000d9bc783b */ /* 0x000e6a0000000200 */
[C---:B--2---:R-:W-:Y:S06]  /*c650*/  HMMA.16816.F32 R20, R180.reuse, R172, R20 ;  /* 0x000000acb414723c */ /* 0x044fec0000001814 */
[C---:B------:R-:W-:Y:S01]  /*c660*/  HMMA.16816.F32 R24, R180.reuse, R174, R24 ;  /* 0x000000aeb418723c */ /* 0x040fe20000001818 */
[----:B------:R-:W2:Y:S05]  /*c670*/  LDSM.16.M88.4 R172, [R217+0xb800] ;  /* 0x00b80000d9ac783b */ /* 0x000eaa0000000200 */
[C---:B---3--:R-:W-:Y:S06]  /*c680*/  HMMA.16816.F32 R28, R180.reuse, R176, R28 ;  /* 0x000000b0b41c723c */ /* 0x048fec000000181c */
[----:B------:R-:W-:Y:S01]  /*c690*/  HMMA.16816.F32 R32, R180, R178, R32 ;  /* 0x000000b2b420723c */ /* 0x000fe20000001820 */
[----:B------:R-:W-:Y:S04]  /*c6a0*/  LDSM.16.M88.4 R176, [R216+0x2000] ;  /* 0x00200000d8b0783b */ /* 0x000fe80000000200 */
[----:B------:R-:W3:Y:S01]  /*c6b0*/  LDSM.16.M88.4 R180, [R203] ;  /* 0x00000000cbb4783b */ /* 0x000ee20000000200 */
[C---:B----4-:R-:W-:Y:S06]  /*c6c0*/  HMMA.16816.F32 R4, R164.reuse, R168, R4 ;  /* 0x000000a8a404723c */ /* 0x050fec0000001804 */
[C---:B------:R-:W-:Y:S01]  /*c6d0*/  HMMA.16816.F32 R8, R164.reuse, R170, R8 ;  /* 0x000000aaa408723c */ /* 0x040fe20000001808 */
[----:B------:R-:W4:Y:S05]  /*c6e0*/  LDSM.16.M88.4 R168, [R202] ;  /* 0x00000000caa8783b */ /* 0x000f2a0000000200 */
[C---:B-----5:R-:W-:Y:S06]  /*c6f0*/  HMMA.16816.F32 R12, R164.reuse, R184, R12 ;  /* 0x000000b8a40c723c */ /* 0x060fec000000180c */
[C---:B------:R-:W-:Y:S01]  /*c700*/  HMMA.16816.F32 R16, R164.reuse, R186, R16 ;  /* 0x000000baa410723c */ /* 0x040fe20000001810 */
[----:B------:R-:W5:Y:S05]  /*c710*/  LDSM.16.M88.4 R184, [R201] ;  /* 0x00000000c9b8783b */ /* 0x000f6a0000000200 */
[C---:B-1----:R-:W-:Y:S06]  /*c720*/  HMMA.16816.F32 R20, R164.reuse, R188, R20 ;  /* 0x000000bca414723c */ /* 0x042fec0000001814 */
[C---:B------:R-:W-:Y:S01]  /*c730*/  HMMA.16816.F32 R24, R164.reuse, R190, R24 ;  /* 0x000000bea418723c */ /* 0x040fe20000001818 */
[----:B------:R-:W-:Y:S05]  /*c740*/  LDSM.16.M88.4 R188, [R211+0xa000] ;  /* 0x00a00000d3bc783b */ /* 0x000fea0000000200 */
[C---:B--2---:R-:W-:Y:S06]  /*c750*/  HMMA.16816.F32 R28, R164.reuse, R172, R28 ;  /* 0x000000aca41c723c */ /* 0x044fec000000181c */
[----:B------:R-:W-:Y:S01]  /*c760*/  HMMA.16816.F32 R32, R164, R174, R32 ;  /* 0x000000aea420723c */ /* 0x000fe20000001820 */
[----:B------:R-:W1:Y:S04]  /*c770*/  LDSM.16.M88.4 R164, [R200] ;  /* 0x00000000c8a4783b */ /* 0x000e680000000200 */
[----:B------:R-:W2:Y:S01]  /*c780*/  LDSM.16.M88.4 R172, [R214+0x2000] ;  /* 0x00200000d6ac783b */ /* 0x000ea20000000200 */
[C---:B---3--:R-:W-:Y:S06]  /*c790*/  HMMA.16816.F32 R4, R176.reuse, R180, R4 ;  /* 0x000000b4b004723c */ /* 0x048fec0000001804 */
[C---:B------:R-:W-:Y:S01]  /*c7a0*/  HMMA.16816.F32 R8, R176.reuse, R182, R8 ;  /* 0x000000b6b008723c */ /* 0x040fe20000001808 */
[----:B------:R-:W3:Y:S05]  /*c7b0*/  LDSM.16.M88.4 R180, [R211+0xa800] ;  /* 0x00a80000d3b4783b */ /* 0x000eea0000000200 */
[C---:B----4-:R-:W-:Y:S06]  /*c7c0*/  HMMA.16816.F32 R12, R176.reuse, R168, R12 ;  /* 0x000000a8b00c723c */ /* 0x050fec000000180c */
[C---:B------:R-:W-:Y:S01]  /*c7d0*/  HMMA.16816.F32 R16, R176.reuse, R170, R16 ;  /* 0x000000aab010723c */ /* 0x040fe20000001810 */
[----:B------:R-:W4:Y:S05]  /*c7e0*/  LDSM.16.M88.4 R168, [R211+0xb000] ;  /* 0x00b00000d3a8783b */ /* 0x000f2a0000000200 */
[C---:B-----5:R-:W-:Y:S06]  /*c7f0*/  HMMA.16816.F32 R20, R176.reuse, R184, R20 ;  /* 0x000000b8b014723c */ /* 0x060fec0000001814 */
[C---:B------:R-:W-:Y:S01]  /*c800*/  HMMA.16816.F32 R24, R176.reuse, R186, R24 ;  /* 0x000000bab018723c */ /* 0x040fe20000001818 */
[----:B------:R-:W5:Y:S05]  /*c810*/  LDSM.16.M88.4 R184, [R211+0xb800] ;  /* 0x00b80000d3b8783b */ /* 0x000f6a0000000200 */
[C---:B-1----:R-:W-:Y:S06]  /*c820*/  HMMA.16816.F32 R28, R176.reuse, R164, R28 ;  /* 0x000000a4b01c723c */ /* 0x042fec000000181c */
[----:B------:R-:W-:Y:S01]  /*c830*/  HMMA.16816.F32 R32, R176, R166, R32 ;  /* 0x000000a6b020723c */ /* 0x000fe20000001820 */
[----:B------:R-:W-:Y:S04]  /*c840*/  LDSM.16.M88.4 R164, [R213+0x2000] ;  /* 0x00200000d5a4783b */ /* 0x000fe80000000200 */
[----:B------:R-:W1:Y:S01]  /*c850*/  LDSM.16.M88.4 R176, [R204+0x2000] ;  /* 0x00200000ccb0783b */ /* 0x000e620000000200 */
        /* <DEDUP_REMOVED lines=9> */
[C---:B-----5:R-:W-:Y:S06]  /*c8f0*/  HMMA.16816.F32 R28, R172.reuse, R184, R28 ;  /* 0x000000b8ac1c723c */ /* 0x060fec000000181c */
[----:B------:R-:W-:Y:S01]  /*c900*/  HMMA.16816.F32 R32, R172, R186, R32 ;  /* 0x000000baac20723c */ /* 0x000fe20000001820 */
[----:B------:R-:W-:Y:S04]  /*c910*/  LDSM.16.M88.4 R172, [R218+0x4000] ;  /* 0x00400000daac783b */ /* 0x000fe80000000200 */
[----:B------:R-:W5:Y:S01]  /*c920*/  LDSM.16.M88.4 R184, [R217+0xc000] ;  /* 0x00c00000d9b8783b */ /* 0x000f620000000200 */
        /* <DEDUP_REMOVED lines=12> */
[----:B------:R-:W4:Y:S01]  /*c9f0*/  LDSM.16.M88.4 R168, [R199] ;  /* 0x00000000c7a8783b */ /* 0x000f220000000200 */
[C---:B-----5:R-:W-:Y:S06]  /*ca00*/  HMMA.16816.F32 R4, R172.reuse, R184, R4 ;  /* 0x000000b8ac04723c */ /* 0x060fec0000001804 */
[C---:B------:R-:W-:Y:S01]  /*ca10*/  HMMA.16816.F32 R8, R172.reuse, R186, R8 ;  /* 0x000000baac08723c */ /* 0x040fe20000001808 */
[----:B------:R-:W-:Y:S05]  /*ca20*/  LDSM.16.M88.4 R184, [R197] ;  /* 0x00000000c5b8783b */ /* 0x000fea0000000200 */
[C---:B-1----:R-:W-:Y:S06]  /*ca30*/  HMMA.16816.F32 R12, R172.reuse, R176, R12 ;  /* 0x000000b0ac0c723c */ /* 0x042fec000000180c */
[C---:B------:R-:W-:Y:S01]  /*ca40*/  HMMA.16816.F32 R16, R172.reuse, R178, R16 ;  /* 0x000000b2ac10723c */ /* 0x040fe20000001810 */
[----:B------:R-:W1:Y:S05]  /*ca50*/  LDSM.16.M88.4 R176, [R198] ;  /* 0x00000000c6b0783b */ /* 0x000e6a0000000200 */
[C---:B--2---:R-:W-:Y:S06]  /*ca60*/  HMMA.16816.F32 R20, R172.reuse, R188, R20 ;  /* 0x000000bcac14723c */ /* 0x044fec0000001814 */
[C---:B------:R-:W-:Y:S01]  /*ca70*/  HMMA.16816.F32 R24, R172.reuse, R190, R24 ;  /* 0x000000beac18723c */ /* 0x040fe20000001818 */
[----:B------:R-:W2:Y:S05]  /*ca80*/  LDSM.16.M88.4 R188, [R196] ;  /* 0x00000000c4bc783b */ /* 0x000eaa0000000200 */
        /* <DEDUP_REMOVED lines=10> */
[C---:B------:R-:W-:Y:S06]  /*cb30*/  HMMA.16816.F32 R20, R164.reuse, R184, R20 ;  /* 0x000000b8a414723c */ /* 0x040fec0000001814 */
[C---:B------:R-:W-:Y:S01]  /*cb40*/  HMMA.16816.F32 R24, R164.reuse, R186, R24 ;  /* 0x000000baa418723c */ /* 0x040fe20000001818 */
[----:B------:R-:W-:Y:S05]  /*cb50*/  LDSM.16.M88.4 R184, [R213+0x4000] ;  /* 0x00400000d5b8783b */ /* 0x000fea0000000200 */
[C---:B--2---:R-:W-:Y:S06]  /*cb60*/  HMMA.16816.F32 R28, R164.reuse, R188, R28 ;  /* 0x000000bca41c723c */ /* 0x044fec000000181c */
[----:B------:R-:W-:Y:S01]  /*cb70*/  HMMA.16816.F32 R32, R164, R190, R32 ;  /* 0x000000bea420723c */ /* 0x000fe20000001820 */
[----:B------:R-:W2:Y:S04]  /*cb80*/  LDSM.16.M88.4 R164, [R211+0xd800] ;  /* 0x00d80000d3a4783b */ /* 0x000ea80000000200 */
[----:B------:R-:W5:Y:S01]  /*cb90*/  LDSM.16.M88.4 R188, [R204+0x4000] ;  /* 0x00400000ccbc783b */ /* 0x000f620000000200 */
[C---:B---3--:R-:W-:Y:S06]  /*cba0*/  HMMA.16816.F32 R4, R172.reuse, R180, R4 ;  /* 0x000000b4ac04723c */ /* 0x048fec0000001804 */
[C---:B------:R-:W-:Y:S01]  /*cbb0*/  HMMA.16816.F32 R8, R172.reuse, R182, R8 ;  /* 0x000000b6ac08723c */ /* 0x040fe20000001808 */
[----:B------:R-:W3:Y:S05]  /*cbc0*/  LDSM.16.M88.4 R180, [R204+0x4800] ;  /* 0x00480000ccb4783b */ /* 0x000eea0000000200 */
[C---:B----4-:R-:W-:Y:S06]  /*cbd0*/  HMMA.16816.F32 R12, R172.reuse, R168, R12 ;  /* 0x000000a8ac0c723c */ /* 0x050fec000000180c */
[C---:B------:R-:W-:Y:S01]  /*cbe0*/  HMMA.16816.F32 R16, R172.reuse, R170, R16 ;  /* 0x000000aaac10723c */ /* 0x040fe20000001810 */
[----:B------:R-:W4:Y:S05]  /*cbf0*/  LDSM.16.M88.4 R168, [R204+0x5000] ;  /* 0x00500000cca8783b */ /* 0x000f2a0000000200 */
[C---:B-1----:R-:W-:Y:S06]  /*cc00*/  HMMA.16816.F32 R20, R172.reuse, R176, R20 ;  /* 0x000000b0ac14723c */ /* 0x042fec0000001814 */
[C---:B------:R-:W-:Y:S01]  /*cc10*/  HMMA.16816.F32 R24, R172.reuse, R178, R24 ;  /* 0x000000b2ac18723c */ /* 0x040fe20000001818 */
[----:B------:R-:W-:Y:S05]  /*cc20*/  LDSM.16.M88.4 R176, [R217+0xe000] ;  /* 0x00e00000d9b0783b */ /* 0x000fea0000000200 */
[C---:B--2---:R-:W-:Y:S06]  /*cc30*/  HMMA.16816.F32 R28, R172.reuse, R164, R28 ;  /* 0x000000a4ac1c723c */ /* 0x044fec000000181c */
[----:B------:R-:W-:Y:S01]  /*cc40*/  HMMA.16816.F32 R32, R172, R166, R32 ;  /* 0x000000a6ac20723c */ /* 0x000fe20000001820 */
[----:B------:R-:W1:Y:S04]  /*cc50*/  LDSM.16.M88.4 R164, [R204+0x5800] ;  /* 0x00580000cca4783b */ /* 0x000e680000000200 */
[----:B------:R-:W2:Y:S01]  /*cc60*/  LDSM.16.M88.4 R172, [R218+0x6000] ;  /* 0x00600000daac783b */ /* 0x000ea20000000200 */
[C---:B-----5:R-:W-:Y:S06]  /*cc70*/  HMMA.16816.F32 R4, R184.reuse, R188, R4 ;  /* 0x000000bcb804723c */ /* 0x060fec0000001804 */
[C---:B------:R-:W-:Y:S01]  /*cc80*/  HMMA.16816.F32 R8, R184.reuse, R190, R8 ;  /* 0x000000beb808723c */ /* 0x040fe20000001808 */
[----:B------:R-:W5:Y:S05]  /*cc90*/  LDSM.16.M88.4 R188, [R217+0xe800] ;  /* 0x00e80000d9bc783b */ /* 0x000f6a0000000200 */
        /* <DEDUP_REMOVED lines=9> */
[----:B------:R-:W1:Y:S01]  /*cd30*/  LDSM.16.M88.4 R184, [R195] ;  /* 0x00000000c3b8783b */ /* 0x000e620000000200 */
[C---:B--2---:R-:W-:Y:S06]  /*cd40*/  HMMA.16816.F32 R4, R172.reuse, R176, R4 ;  /* 0x000000b0ac04723c */ /* 0x044fec0000001804 */
[C---:B------:R-:W-:Y:S01]  /*cd50*/  HMMA.16816.F32 R8, R172.reuse, R178, R8 ;  /* 0x000000b2ac08723c */ /* 0x040fe20000001808 */
[----:B------:R-:W2:Y:S05]  /*cd60*/  LDSM.16.M88.4 R176, [R194] ;  /* 0x00000000c2b0783b */ /* 0x000eaa0000000200 */
[C---:B-----5:R-:W-:Y:S06]  /*cd70*/  HMMA.16816.F32 R12, R172.reuse, R188, R12 ;  /* 0x000000bcac0c723c */ /* 0x060fec000000180c */
[C---:B------:R-:W-:Y:S01]  /*cd80*/  HMMA.16816.F32 R16, R172.reuse, R190, R16 ;  /* 0x000000beac10723c */ /* 0x040fe20000001810 */
[----:B------:R-:W5:Y:S05]  /*cd90*/  LDSM.16.M88.4 R188, [R193] ;  /* 0x00000000c1bc783b */ /* 0x000f6a0000000200 */
[C---:B---3--:R-:W-:Y:S06]  /*cda0*/  HMMA.16816.F32 R20, R172.reuse, R180, R20 ;  /* 0x000000b4ac14723c */ /* 0x048fec0000001814 */
[C---:B------:R-:W-:Y:S01]  /*cdb0*/  HMMA.16816.F32 R24, R172.reuse, R182, R24 ;  /* 0x000000b6ac18723c */ /* 0x040fe20000001818 */
[----:B------:R-:W3:Y:S05]  /*cdc0*/  LDSM.16.M88.4 R180, [R192] ;  /* 0x00000000c0b4783b */ /* 0x000eea0000000200 */
[C---:B----4-:R-:W-:Y:S06]  /*cdd0*/  HMMA.16816.F32 R28, R172.reuse, R168, R28 ;  /* 0x000000a8ac1c723c */ /* 0x050fec000000181c */
[----:B------:R-:W-:Y:S01]  /*cde0*/  HMMA.16816.F32 R32, R172, R170, R32 ;  /* 0x000000aaac20723c */ /* 0x000fe20000001820 */
[----:B------:R-:W-:Y:S04]  /*cdf0*/  LDSM.16.M88.4 R168, [R214+0x6000] ;  /* 0x00600000d6a8783b */ /* 0x000fe80000000200 */
[----:B------:R-:W4:Y:S01]  /*ce00*/  LDSM.16.M88.4 R172, [R211+0xe000] ;  /* 0x00e00000d3ac783b */ /* 0x000f220000000200 */
[C---:B-1----:R-:W-:Y:S06]  /*ce10*/  HMMA.16816.F32 R4, R164.reuse, R184, R4 ;  /* 0x000000b8a404723c */ /* 0x042fec0000001804 */
[C---:B------:R-:W-:Y:S01]  /*ce20*/  HMMA.16816.F32 R8, R164.reuse, R186, R8 ;  /* 0x000000baa408723c */ /* 0x040fe20000001808 */
[----:B------:R-:W1:Y:S05]  /*ce30*/  LDSM.16.M88.4 R184, [R211+0xe800] ;  /* 0x00e80000d3b8783b */ /* 0x000e6a0000000200 */
[C---:B--2---:R-:W-:Y:S06]  /*ce40*/  HMMA.16816.F32 R12, R164.reuse, R176, R12 ;  /* 0x000000b0a40c723c */ /* 0x044fec000000180c */
[C---:B------:R-:W-:Y:S01]  /*ce50*/  HMMA.16816.F32 R16, R164.reuse, R178, R16 ;  /* 0x000000b2a410723c */ /* 0x040fe20000001810 */
[----:B------:R-:W2:Y:S05]  /*ce60*/  LDSM.16.M88.4 R176, [R211+0xf000] ;  /* 0x00f00000d3b0783b */ /* 0x000eaa0000000200 */
[C---:B-----5:R-:W-:Y:S06]  /*ce70*/  HMMA.16816.F32 R20, R164.reuse, R188, R20 ;  /* 0x000000bca414723c */ /* 0x060fec0000001814 */
[C---:B------:R-:W-:Y:S01]  /*ce80*/  HMMA.16816.F32 R24, R164.reuse, R190, R24 ;  /* 0x000000bea418723c */ /* 0x040fe20000001818 */
[----:B------:R-:W-:Y:S05]  /*ce90*/  LDSM.16.M88.4 R188, [R204+0x6000] ;  /* 0x00600000ccbc783b */ /* 0x000fea0000000200 */
[C---:B---3--:R-:W-:Y:S06]  /*cea0*/  HMMA.16816.F32 R28, R164.reuse, R180, R28 ;  /* 0x000000b4a41c723c */ /* 0x048fec000000181c */
[----:B------:R-:W-:Y:S01]  /*ceb0*/  HMMA.16816.F32 R32, R164, R182, R32 ;  /* 0x000000b6a420723c */ /* 0x000fe20000001820 */
[----:B------:R-:W3:Y:S04]  /*cec0*/  LDSM.16.M88.4 R164, [R211+0xf800] ;  /* 0x00f80000d3a4783b */ /* 0x000ee80000000200 */
[----:B------:R-:W5:Y:S01]  /*ced0*/  LDSM.16.M88.4 R180, [R213+0x6000] ;  /* 0x00600000d5b4783b */ /* 0x000f620000000200 */
[C---:B----4-:R-:W-:Y:S06]  /*cee0*/  HMMA.16816.F32 R4, R168.reuse, R172, R4 ;  /* 0x000000aca804723c */ /* 0x050fec0000001804 */
[C---:B------:R-:W-:Y:S01]  /*cef0*/  HMMA.16816.F32 R8, R168.reuse, R174, R8 ;  /* 0x000000aea808723c */ /* 0x040fe20000001808 */
[----:B------:R-:W4:Y:S05]  /*cf00*/  LDSM.16.M88.4 R172, [R204+0x6800] ;  /* 0x00680000ccac783b */ /* 0x000f2a0000000200 */
[C---:B-1----:R-:W-:Y:S06]  /*cf10*/  HMMA.16816.F32 R12, R168.reuse, R184, R12 ;  /* 0x000000b8a80c723c */ /* 0x042fec000000180c */
[C---:B------:R-:W-:Y:S01]  /*cf20*/  HMMA.16816.F32 R16, R168.reuse, R186, R16 ;  /* 0x000000baa810723c */ /* 0x040fe20000001810 */
[----:B------:R-:W1:Y:S05]  /*cf30*/  LDSM.16.M88.4 R184, [R204+0x7000] ;  /* 0x00700000ccb8783b */ /* 0x000e6a0000000200 */
[C---:B--2---:R-:W-:Y:S06]  /*cf40*/  HMMA.16816.F32 R20, R168.reuse, R176, R20 ;  /* 0x000000b0a814723c */ /* 0x044fec0000001814 */
[C---:B------:R-:W-:Y:S06]  /*cf50*/  HMMA.16816.F32 R24, R168.reuse, R178, R24 ;  /* 0x000000b2a818723c */ /* 0x040fec0000001818 */
[C---:B---3--:R-:W-:Y:S06]  /*cf60*/  HMMA.16816.F32 R28, R168.reuse, R164, R28 ;  /* 0x000000a4a81c723c */ /* 0x048fec000000181c */
[----:B------:R-:W-:Y:S01]  /*cf70*/  HMMA.16816.F32 R32, R168, R166, R32 ;  /* 0x000000a6a820723c */ /* 0x000fe20000001820 */
[----:B------:R-:W2:Y:S01]  /*cf80*/  LDSM.16.M88.4 R164, [R204+0x7800] ;  /* 0x00780000cca4783b */ /* 0x000ea20000000200 */
[----:B------:R-:W-:Y:S04]  /*cf90*/  DEPBAR.LE SB0, 0x0 ;  /* 0x000080000000791a */ /* 0x000fe80000000000 */
[C---:B-----5:R-:W-:Y:S01]  /*cfa0*/  HMMA.16816.F32 R4, R180.reuse, R188, R4 ;  /* 0x000000bcb404723c */ /* 0x060fe20000001804 */
[----:B------:R-:W-:Y:S01]  /*cfb0*/  BAR.SYNC.DEFER_BLOCKING 0x0 ;  /* 0x0000000000007b1d */ /* 0x000fe20000010000 */
[----:B------:R-:W-:Y:S03]  /*cfc0*/  IMAD.U32 R170, RZ, RZ, UR10 ;  /* 0x0000000affaa7e24 */ /* 0x000fe6000f8e00ff */
[----:B------:R-:W-:Y:S01]  /*cfd0*/  IMAD.U32 R168, RZ, RZ, UR10 ;  /* 0x0000000affa87e24 */ /* 0x000fe2000f8e00ff */
[C---:B------:R-:W-:Y:S05]  /*cfe0*/  HMMA.16816.F32 R8, R180.reuse, R190, R8 ;  /* 0x000000beb408723c */ /* 0x040fea0000001808 */
[----:B------:R-:W-:Y:S01]  /*cff0*/  LEA R170, P0, R170, R246, 0x6 ;  /* 0x000000f6aaaa7211 */ /* 0x000fe200078030ff */
[C---:B----4-:R-:W-:Y:S05]  /*d000*/  HMMA.16816.F32 R12, R180.reuse, R172, R12 ;  /* 0x000000acb40c723c */ /* 0x050fea000000180c */
[----:B------:R-:W-:Y:S01]  /*d010*/  LEA.HI.X.SX32 R171, R3, R247, 0x6, P0 ;  /* 0x000000f703ab7211 */ /* 0x000fe200000f36ff */
[C---:B------:R-:W-:Y:S01]  /*d020*/  HMMA.16816.F32 R16, R180.reuse, R174, R16 ;  /* 0x000000aeb410723c */ /* 0x040fe20000001810 */
[----:B------:R-:W-:Y:S04]  /*d030*/  IMAD.U32 R172, RZ, RZ, UR10 ;  /* 0x0000000affac7e24 */ /* 0x000fe8000f8e00ff */
[----:B------:R-:W-:Y:S01]  /*d040*/  IMAD R3, R171, UR8, RZ ;  /* 0x00000008ab037c24 */ /* 0x000fe2000f8e02ff */
[----:B------:R-:W-:Y:S01]  /*d050*/  LEA R172, P1, R172, R250, 0x6 ;  /* 0x000000faacac7211 */ /* 0x000fe200078230ff */
[C---:B-1----:R-:W-:Y:S04]  /*d060*/  HMMA.16816.F32 R20, R180.reuse, R184, R20 ;  /* 0x000000b8b414723c */ /* 0x042fe80000001814 */
[----:B------:R-:W-:Y:S01]  /*d070*/  LEA.HI.X.SX32 R173, R168, R251, 0x6, P1 ;  /* 0x000000fba8ad7211 */ /* 0x000fe200008f36ff */
[----:B------:R-:W-:Y:S01]  /*d080*/  IMAD.WIDE.U32 R178, R172, UR8, RZ ;  /* 0x00000008acb27c25 */ /* 0x000fe2000f8e00ff */
[----:B------:R-:W-:Y:S01]  /*d090*/  FMNMX.FTZ R169, R6, R0, !PT ;  /* 0x0000000006a97209 */ /* 0x000fe20007810000 */
[C---:B------:R-:W-:Y:S04]  /*d0a0*/  HMMA.16816.F32 R24, R180.reuse, R186, R24 ;  /* 0x000000bab418723c */ /* 0x040fe80000001818 */
[----:B------:R-:W-:Y:S01]  /*d0b0*/  LEA R174, P1, R178, R238, 0x1 ;  /* 0x000000eeb2ae7211 */ /* 0x000fe200078208ff */
[----:B------:R-:W-:Y:S01]  /*d0c0*/  IMAD R168, R173, UR8, RZ ;  /* 0x00000008ada87c24 */ /* 0x000fe2000f8e02ff */
[----:B------:R-:W-:Y:S01]  /*d0d0*/  FMNMX.FTZ R169, R7, R169, !PT ;  /* 0x000000a907a97209 */ /* 0x000fe20007810000 */
[----:B------:R-:W-:Y:S01]  /*d0e0*/  IMAD R3, R170, UR9, R3 ;  /* 0x00000009aa037c24 */ /* 0x000fe2000f8e0203 */
[C---:B--2---:R-:W-:Y:S03]  /*d0f0*/  HMMA.16816.F32 R28, R180.reuse, R164, R28 ;  /* 0x000000a4b41c723c */ /* 0x044fe6000000181c */
[----:B------:R-:W-:Y:S02]  /*d100*/  IMAD R168, R172, UR9, R168 ;  /* 0x00000009aca87c24 */ /* 0x000fe4000f8e02a8 */
[----:B------:R-:W-:Y:S01]  /*d110*/  IMAD.WIDE.U32 R176, R170, UR8, RZ ;  /* 0x00000008aab07c25 */ /* 0x000fe2000f8e00ff */
[----:B------:R-:W-:Y:S01]  /*d120*/  FMNMX.FTZ R170, R4, R2, !PT ;  /* 0x0000000204aa7209 */ /* 0x000fe20007810000 */
[----:B------:R-:W-:Y:S04]  /*d130*/  HMMA.16816.F32 R32, R180, R166, R32 ;  /* 0x000000a6b420723c */ /* 0x000fe80000001820 */
[----:B------:R-:W-:Y:S01]  /*d140*/  LEA R172, P0, R176, R238, 0x1 ;  /* 0x000000eeb0ac7211 */ /* 0x000fe200078008ff */
[----:B------:R-:W-:Y:S01]  /*d150*/  IMAD.IADD R168, R179, 0x1, R168 ;  /* 0x00000001b3a87824 */ /* 0x000fe200078e02a8 */
[----:B------:R-:W-:Y:S01]  /*d160*/  FMNMX.FTZ R170, R5, R170, !PT ;  /* 0x000000aa05aa7209 */ /* 0x000fe20007810000 */
[----:B------:R-:W-:Y:S04]  /*d170*/  IMAD.IADD R3, R177, 0x1, R3 ;  /* 0x00000001b1037824 */ /* 0x000fe800078e0203 */
[-C--:B------:R-:W-:Y:S01]  /*d180*/  LEA.HI.X R175, R178, R237.reuse, R168, 0x1, P1 ;  /* 0x000000edb2af7211 */ /* 0x080fe200008f0ca8 */
[----:B------:R-:W-:Y:S01]  /*d190*/  IMAD.U32 R168, RZ, RZ, UR10 ;  /* 0x0000000affa87e24 */ /* 0x000fe2000f8e00ff */
[----:B------:R-:W-:Y:S01]  /*d1a0*/  LEA.HI.X R173, R176, R237, R3, 0x1, P0 ;  /* 0x000000edb0ad7211 */ /* 0x000fe200000f0c03 */
[----:B------:R-:W-:Y:S01]  /*d1b0*/  IMAD.U32 R3, RZ, RZ, UR10 ;  /* 0x0000000aff037e24 */ /* 0x000fe2000f8e00ff */
[----:B------:R-:W-:Y:S01]  /*d1c0*/  FMNMX.FTZ R170, R8, R170, !PT ;  /* 0x000000aa08aa7209 */ /* 0x000fe20007810000 */
[----:B------:R-:W-:Y:S01]  /*d1d0*/  IMAD.U32 R164, RZ, RZ, UR10 ;  /* 0x0000000affa47e24 */ /* 0x000fe2000f8e00ff */
[----:B------:R-:W-:Y:S01]  /*d1e0*/  LEA R176, P1, R168, R242, 0x6 ;  /* 0x000000f2a8b07211 */ /* 0x000fe200078230ff */
[----:B------:R-:W-:Y:S01]  /*d1f0*/  IMAD.U32 R165, RZ, RZ, UR10 ;  /* 0x0000000affa57e24 */ /* 0x000fe2000f8e00ff */
[----:B------:R-:W-:Y:S02]  /*d200*/  LEA R168, P0, R3, R240, 0x6 ;  /* 0x000000f003a87211 */ /* 0x000fe400078030ff */
[----:B------:R-:W-:Y:S02]  /*d210*/  LEA.HI.X.SX32 R177, R164, R243, 0x6, P1 ;  /* 0x000000f3a4b17211 */ /* 0x000fe400008f36ff */
[----:B------:R-:W-:Y:S02]  /*d220*/  FMNMX.FTZ R3, R10, R169, !PT ;  /* 0x000000a90a037209 */ /* 0x000fe40007810000 */
[----:B------:R-:W-:Y:S02]  /*d230*/  FMNMX.FTZ R164, R9, R170, !PT ;  /* 0x000000aa09a47209 */ /* 0x000fe40007810000 */
[----:B------:R-:W-:Y:S02]  /*d240*/  FMNMX.FTZ R3, R11, R3, !PT ;  /* 0x000000030b037209 */ /* 0x000fe40007810000 */
[----:B------:R-:W-:Y:S02]  /*d250*/  FMNMX.FTZ R164, R12, R164, !PT ;  /* 0x000000a40ca47209 */ /* 0x000fe40007810000 */
[----:B------:R-:W-:Y:S02]  /*d260*/  LEA.HI.X.SX32 R169, R165, R241, 0x6, P0 ;  /* 0x000000f1a5a97211 */ /* 0x000fe400000f36ff */
[----:B------:R-:W-:Y:S01]  /*d270*/  FMNMX.FTZ R165, R14, R3, !PT ;  /* 0x000000030ea57209 */ /* 0x000fe20007810000 */
[----:B------:R-:W-:Y:S01]  /*d280*/  IMAD R3, R177, UR8, RZ ;  /* 0x00000008b1037c24 */ /* 0x000fe2000f8e02ff */
[----:B------:R-:W-:Y:S01]  /*d290*/  FMNMX.FTZ R166, R13, R164, !PT ;  /* 0x000000a40da67209 */ /* 0x000fe20007810000 */
[----:B------:R-:W-:Y:S01]  /*d2a0*/  IMAD R164, R169, UR8, RZ ;  /* 0x00000008a9a47c24 */ /* 0x000fe2000f8e02ff */
[----:B------:R-:W-:Y:S01]  /*d2b0*/  FMNMX.FTZ R165, R15, R165, !PT ;  /* 0x000000a50fa57209 */ /* 0x000fe20007810000 */
[----:B------:R-:W-:Y:S01]  /*d2c0*/  IMAD R3, R176, UR9, R3 ;  /* 0x00000009b0037c24 */ /* 0x000fe2000f8e0203 */
[----:B------:R-:W-:Y:S01]  /*d2d0*/  FMNMX.FTZ R166, R16, R166, !PT ;  /* 0x000000a610a67209 */ /* 0x000fe20007810000 */
[----:B------:R-:W-:Y:S01]  /*d2e0*/  IMAD R164, R168, UR9, R164 ;  /* 0x00000009a8a47c24 */ /* 0x000fe2000f8e02a4 */
[----:B------:R-:W-:Y:S01]  /*d2f0*/  FMNMX.FTZ R165, R18, R165, !PT ;  /* 0x000000a512a57209 */ /* 0x000fe20007810000 */
[----:B------:R-:W-:Y:S01]  /*d300*/  IMAD.WIDE.U32 R168, R168, UR8, RZ ;  /* 0x00000008a8a87c25 */ /* 0x000fe2000f8e00ff */
[----:B------:R-:W-:Y:S02]  /*d310*/  FMNMX.FTZ R166, R17, R166, !PT ;  /* 0x000000a611a67209 */ /* 0x000fe40007810000 */
[----:B------:R-:W-:Y:S01]  /*d320*/  FMNMX.FTZ R165, R19, R165, !PT ;  /* 0x000000a513a57209 */ /* 0x000fe20007810000 */
[----:B------:R-:W-:Y:S01]  /*d330*/  IMAD.WIDE.U32 R176, R176, UR8, RZ ;  /* 0x00000008b0b07c25 */ /* 0x000fe2000f8e00ff */
[----:B------:R-:W-:Y:S02]  /*d340*/  FMNMX.FTZ R166, R20, R166, !PT ;  /* 0x000000a614a67209 */ /* 0x000fe40007810000 */
[----:B------:R-:W-:Y:S01]  /*d350*/  FMNMX.FTZ R165, R22, R165, !PT ;  /* 0x000000a516a57209 */ /* 0x000fe20007810000 */
[----:B------:R-:W-:Y:S01]  /*d360*/  IMAD.IADD R164, R169, 0x1, R164 ;  /* 0x00000001a9a47824 */ /* 0x000fe200078e02a4 */
[----:B------:R-:W-:Y:S01]  /*d370*/  FMNMX.FTZ R166, R21, R166, !PT ;  /* 0x000000a615a67209 */ /* 0x000fe20007810000 */
[----:B------:R-:W-:Y:S01]  /*d380*/  IMAD.IADD R3, R177, 0x1, R3 ;  /* 0x00000001b1037824 */ /* 0x000fe200078e0203 */
[----:B------:R-:W-:Y:S02]  /*d390*/  LEA R182, P0, R168, R238, 0x1 ;  /* 0x000000eea8b67211 */ /* 0x000fe400078008ff */
[----:B------:R-:W-:Y:S02]  /*d3a0*/  FMNMX.FTZ R165, R23, R165, !PT ;  /* 0x000000a517a57209 */ /* 0x000fe40007810000 */
[----:B------:R-:W-:Y:S02]  /*d3b0*/  FMNMX.FTZ R166, R24, R166, !PT ;  /* 0x000000a618a67209 */ /* 0x000fe40007810000 */
[----:B------:R-:W-:Y:S02]  /*d3c0*/  LEA R184, P1, R176, R238, 0x1 ;  /* 0x000000eeb0b87211 */ /* 0x000fe400078208ff */
[----:B------:R-:W-:Y:S02]  /*d3d0*/  FMNMX.FTZ R165, R26, R165, !PT ;  /* 0x000000a51aa57209 */ /* 0x000fe40007810000 */
[----:B------:R-:W-:Y:S02]  /*d3e0*/  FMNMX.FTZ R166, R25, R166, !PT ;  /* 0x000000a619a67209 */ /* 0x000fe40007810000 */
[-C--:B------:R-:W-:Y:S02]  /*d3f0*/  LEA.HI.X R183, R168, R237.reuse, R164, 0x1, P0 ;  /* 0x000000eda8b77211 */ /* 0x080fe400000f0ca4 */
[----:B------:R-:W-:Y:S02]  /*d400*/  ISETP.LT.AND P0, PT, RZ, UR11, PT ;  /* 0x0000000bff007c0c */ /* 0x000fe4000bf01270 */
[----:B------:R-:W-:Y:S02]  /*d410*/  LEA.HI.X R185, R176, R237, R3, 0x1, P1 ;  /* 0x000000edb0b97211 */ /* 0x000fe400008f0c03 */
        /* <DEDUP_REMOVED lines=9> */
.L_x_77:
[----:B------:R-:W-:Y:S01]  /*d4b0*/  FMNMX.FTZ R3, R35, R3, !PT ;  /* 0x0000000323037209 */ /* 0x000fe20007810000 */
[----:B-1----:R-:W1:Y:S01]  /*d4c0*/  SHFL.BFLY PT, R164, R176, 0x2, 0x1f ;  /* 0x0c401f00b0a47f89 */ /* 0x002e6200000e0000 */
[----:B------:R-:W-:Y:S07]  /*d4d0*/  UIADD3 UR12, UR12, 0x1, URZ ;  /* 0x000000010c0c7890 */ /* 0x000fee000fffe03f */
[----:B------:R-:W2:Y:S08]  /*d4e0*/  SHFL.BFLY PT, R165, R3, 0x2, 0x1f ;  /* 0x0c401f0003a57f89 */ /* 0x000eb000000e0000 */
[----:B------:R-:W-:Y:S08]  /*d4f0*/  LDSM.16.MT88.4 R168, [R212+0x10000] ;  /* 0x01000000d4a8783b */ /* 0x000ff00000004200 */
[----:B------:R-:W-:Y:S08]  /*d500*/  LDSM.16.MT88.4 R172, [R210+0x10000] ;  /* 0x01000000d2ac783b */ /* 0x000ff00000004200 */
[----:B------:R-:W-:Y:S08]  /*d510*/  LDSM.16.MT88.4 R180, [R208+0x10000] ;  /* 0x01000000d0b4783b */ /* 0x000ff00000004200 */
[----:B------:R-:W-:Y:S04]  /*d520*/  STL [R1+0x18], R194 ;  /* 0x000018c201007387 */ /* 0x000fe80000100800 */
[----:B------:R-:W-:Y:S04]  /*d530*/  STL [R1+0x14], R193 ;  /* 0x000014c101007387 */ /* 0x000fe80000100800 */
[----:B------:R-:W-:Y:S01]  /*d540*/  STL [R1+0x10], R192 ;  /* 0x000010c001007387 */ /* 0x000fe20000100800 */
[----:B-1----:R-:W-:Y:S02]  /*d550*/  FMNMX.FTZ R176, R176, R164, !PT ;  /* 0x000000a4b0b07209 */ /* 0x002fe40007810000 */
[----:B--2---:R-:W-:Y:S03]  /*d560*/  FMNMX.FTZ R165, R3, R165, !PT ;  /* 0x000000a503a57209 */ /* 0x004fe60007810000 */
[----:B------:R-:W1:Y:S08]  /*d570*/  SHFL.BFLY PT, R164, R176, 0x1, 0x1f ;  /* 0x0c201f00b0a47f89 */ /* 0x000e7000000e0000 */
[----:B------:R-:W2:Y:S01]  /*d580*/  SHFL.BFLY PT, R3, R165, 0x1, 0x1f ;  /* 0x0c201f00a5037f89 */ /* 0x000ea200000e0000 */
[----:B-1----:R-:W-:Y:S07]  /*d590*/  FMNMX.FTZ R164, R176, R164, !PT ;  /* 0x000000a4b0a47209 */ /* 0x002fee0007810000 */
[----:B------:R-:W1:Y:S01]  /*d5a0*/  LDSM.16.MT88.4 R176, [R209+0x10000] ;  /* 0x01000000d1b0783b */ /* 0x000e620000004200 */
[----:B--2---:R-:W-:Y:S01]  /*d5b0*/  FMNMX.FTZ R3, R165, R3, !PT ;  /* 0x00000003a5037209 */ /* 0x004fe20007810000 */
[C---:B------:R-:W-:Y:S01]  /*d5c0*/  FMUL.FTZ R190, R164.reuse, UR4 ;  /* 0x00000004a4be7c20 */ /* 0x040fe20008410000 */
[C---:B------:R-:W-:Y:S01]  /*d5d0*/  FSETP.NEU.FTZ.AND P1, PT, R164.reuse, -INF , PT ;  /* 0xff800000a400780b */ /* 0x040fe20003f3d000 */
[----:B------:R-:W-:Y:S02]  /*d5e0*/  FADD.FTZ R2, -R164, R2 ;  /* 0x00000002a4027221 */ /* 0x000fe40000010100 */
[C---:B------:R-:W-:Y:S01]  /*d5f0*/  FMUL.FTZ R189, R3.reuse, UR4 ;  /* 0x0000000403bd7c20 */ /* 0x040fe20008410000 */
[----:B------:R-:W-:Y:S01]  /*d600*/  FSEL R190, R190, RZ, P1 ;  /* 0x000000ffbebe7208 */ /* 0x000fe20000800000 */
[C---:B------:R-:W-:Y:S01]  /*d610*/  FADD.FTZ R0, -R3.reuse, R0 ;  /* 0x0000000003007221 */ /* 0x040fe20000010100 */
[----:B------:R-:W-:Y:S01]  /*d620*/  FSETP.NEU.FTZ.AND P1, PT, R3, -INF , PT ;  /* 0xff8000000300780b */ /* 0x000fe20003f3d000 */
[----:B------:R-:W-:Y:S02]  /*d630*/  FMUL.FTZ R2, R2, UR4 ;  /* 0x0000000402027c20 */ /* 0x000fe40008410000 */
[----:B------:R-:W-:Y:S01]  /*d640*/  FMUL.FTZ R0, R0, UR4 ;  /* 0x0000000400007c20 */ /* 0x000fe20008410000 */
[----:B------:R-:W-:Y:S01]  /*d650*/  FSEL R189, R189, RZ, P1 ;  /* 0x000000ffbdbd7208 */ /* 0x000fe20000800000 */
[--C-:B------:R-:W-:Y:S01]  /*d660*/  FFMA.FTZ R184, R4, UR4, -R190.reuse ;  /* 0x0000000404b87c23 */ /* 0x100fe200080108be */
[--C-:B------:R-:W-:Y:S01]  /*d670*/  FFMA.FTZ R165, R5, UR4, -R190.reuse ;  /* 0x0000000405a57c23 */ /* 0x100fe200080108be */
[--C-:B------:R-:W-:Y:S01]  /*d680*/  FFMA.FTZ R167, R8, UR4, -R190.reuse ;  /* 0x0000000408a77c23 */ /* 0x100fe200080108be */
[--C-:B------:R-:W-:Y:S01]  /*d690*/  FFMA.FTZ R185, R9, UR4, -R190.reuse ;  /* 0x0000000409b97c23 */ /* 0x100fe200080108be */
[--C-:B------:R-:W-:Y:S01]  /*d6a0*/  FFMA.FTZ R187, R6, UR4, -R189.reuse ;  /* 0x0000000406bb7c23 */ /* 0x100fe200080108bd */
[--C-:B------:R-:W-:Y:S01]  /*d6b0*/  FFMA.FTZ R166, R7, UR4, -R189.reuse ;  /* 0x0000000407a67c23 */ /* 0x100fe200080108bd */
[--C-:B------:R-:W-:Y:S01]  /*d6c0*/  FFMA.FTZ R186, R10, UR4, -R189.reuse ;  /* 0x000000040aba7c23 */ /* 0x100fe200080108bd */
[--C-:B------:R-:W-:Y:S01]  /*d6d0*/  FFMA.FTZ R188, R11, UR4, -R189.reuse ;  /* 0x000000040bbc7c23 */ /* 0x100fe200080108bd */
[----:B------:R-:W2:Y:S01]  /*d6e0*/  MUFU.EX2 R2, R2 ;  /* 0x0000000200027308 */ /* 0x000ea20000000800 */
[--C-:B------:R-:W-:Y:S01]  /*d6f0*/  FFMA.FTZ R30, R30, UR4, -R189.reuse ;  /* 0x000000041e1e7c23 */ /* 0x100fe200080108bd */
[--C-:B------:R-:W-:Y:S01]  /*d700*/  FFMA.FTZ R31, R31, UR4, -R189.reuse ;  /* 0x000000041f1f7c23 */ /* 0x100fe200080108bd */
[--C-:B------:R-:W-:Y:S01]  /*d710*/  FFMA.FTZ R32, R32, UR4, -R190.reuse ;  /* 0x0000000420207c23 */ /* 0x100fe200080108be */
[--C-:B------:R-:W-:Y:S01]  /*d720*/  FFMA.FTZ R28, R28, UR4, -R190.reuse ;  /* 0x000000041c1c7c23 */ /* 0x100fe200080108be */
[--C-:B------:R-:W-:Y:S01]  /*d730*/  FFMA.FTZ R29, R29, UR4, -R190.reuse ;  /* 0x000000041d1d7c23 */ /* 0x100fe200080108be */
[--C-:B------:R-:W-:Y:S01]  /*d740*/  FFMA.FTZ R34, R34, UR4, -R189.reuse ;  /* 0x0000000422227c23 */ /* 0x100fe200080108bd */
[--C-:B------:R-:W-:Y:S03]  /*d750*/  FFMA.FTZ R191, R20, UR4, -R190.reuse ;  /* 0x0000000414bf7c23 */ /* 0x100fe600080108be */
[----:B------:R-:W3:Y:S01]  /*d760*/  MUFU.EX2 R0, R0 ;  /* 0x0000000000007308 */ /* 0x000ee20000000800 */
[--C-:B------:R-:W-:Y:S01]  /*d770*/  FFMA.FTZ R20, R27, UR4, -R189.reuse ;  /* 0x000000041b147c23 */ /* 0x100fe200080108bd */
[--C-:B------:R-:W-:Y:S01]  /*d780*/  FFMA.FTZ R245, R21, UR4, -R190.reuse ;  /* 0x0000000415f57c23 */ /* 0x100fe200080108be */
[--C-:B------:R-:W-:Y:S07]  /*d790*/  FFMA.FTZ R252, R22, UR4, -R189.reuse ;  /* 0x0000000416fc7c23 */ /* 0x100fee00080108bd */
[----:B------:R-:W-:Y:S01]  /*d7a0*/  MUFU.EX2 R184, R184 ;  /* 0x000000b800b87308 */ /* 0x000fe20000000800 */
[C---:B--2---:R-:W-:Y:S01]  /*d7b0*/  FMUL.FTZ R4, R2.reuse, R160 ;  /* 0x000000a002047220 */ /* 0x044fe20000410000 */
[C---:B------:R-:W-:Y:S01]  /*d7c0*/  FMUL.FTZ R5, R2.reuse, R161 ;  /* 0x000000a102057220 */ /* 0x040fe20000410000 */
[C---:B------:R-:W-:Y:S01]  /*d7d0*/  FMUL.FTZ R8, R2.reuse, R156 ;  /* 0x0000009c02087220 */ /* 0x040fe20000410000 */
[C---:B------:R-:W-:Y:S01]  /*d7e0*/  FMUL.FTZ R9, R2.reuse, R157 ;  /* 0x0000009d02097220 */ /* 0x040fe20000410000 */
[C---:B------:R-:W-:Y:S01]  /*d7f0*/  FMUL.FTZ R36, R2.reuse, R36 ;  /* 0x0000002402247220 */ /* 0x040fe20000410000 */
[C---:B------:R-:W-:Y:S01]  /*d800*/  FMUL.FTZ R37, R2.reuse, R37 ;  /* 0x0000002502257220 */ /* 0x040fe20000410000 */
[----:B------:R-:W-:Y:S03]  /*d810*/  FMUL.FTZ R40, R2, R40 ;  /* 0x0000002802287220 */ /* 0x000fe60000410000 */
[----:B------:R-:W2:Y:S01]  /*d820*/  MUFU.EX2 R165, R165 ;  /* 0x000000a500a57308 */ /* 0x000ea20000000800 */
[C---:B---3--:R-:W-:Y:S01]  /*d830*/  FMUL.FTZ R6, R0.reuse, R162 ;  /* 0x000000a200067220 */ /* 0x048fe20000410000 */
[C---:B------:R-:W-:Y:S01]  /*d840*/  FMUL.FTZ R7, R0.reuse, R163 ;  /* 0x000000a300077220 */ /* 0x040fe20000410000 */
[C---:B------:R-:W-:Y:S01]  /*d850*/  FMUL.FTZ R10, R0.reuse, R158 ;  /* 0x0000009e000a7220 */ /* 0x040fe20000410000 */
[C---:B------:R-:W-:Y:S01]  /*d860*/  FMUL.FTZ R11, R0.reuse, R159 ;  /* 0x0000009f000b7220 */ /* 0x040fe20000410000 */
[C---:B------:R-:W-:Y:S01]  /*d870*/  FMUL.FTZ R38, R0.reuse, R38 ;  /* 0x0000002600267220 */ /* 0x040fe20000410000 */
[----:B------:R-:W-:Y:S01]  /*d880*/  FMUL.FTZ R39, R0, R39 ;  /* 0x0000002700277220 */ /* 0x000fe20000410000 */
[----:B------:R-:W3:Y:S03]  /*d890*/  LDSM.16.MT88.4 R156, [R212+0x12000] ;  /* 0x01200000d49c783b */ /* 0x000ee60000004200 */
        /* <DEDUP_REMOVED lines=8> */
[----:B------:R-:W4:Y:S01]  /*d920*/  MUFU.EX2 R166, R166 ;  /* 0x000000a600a67308 */ /* 0x000f220000000800 */
[----:B--2---:R-:W-:Y:S01]  /*d930*/  F2FP.F16.F32.PACK_AB R160, R165, R184 ;  /* 0x000000b8a5a0723e */ /* 0x004fe200000000ff */
[C---:B------:R-:W-:Y:S01]  /*d940*/  FMUL.FTZ R48, R2.reuse, R48 ;  /* 0x0000003002307220 */ /* 0x040fe20000410000 */
[----:B------:R-:W-:Y:S01]  /*d950*/  FMUL.FTZ R49, R2, R49 ;  /* 0x0000003102317220 */ /* 0x000fe20000410000 */
[C---:B------:R-:W-:Y:S01]  /*d960*/  FMUL.FTZ R50, R0.reuse, R50 ;  /* 0x0000003200327220 */ /* 0x040fe20000410000 */
[----:B------:R-:W-:Y:S01]  /*d970*/  FMUL.FTZ R51, R0, R51 ;  /* 0x0000003300337220 */ /* 0x000fe20000410000 */
[C---:B------:R-:W-:Y:S01]  /*d980*/  FMUL.FTZ R52, R2.reuse, R52 ;  /* 0x0000003402347220 */ /* 0x040fe20000410000 */
[----:B------:R-:W-:Y:S03]  /*d990*/  FMUL.FTZ R53, R2, R53 ;  /* 0x0000003502357220 */ /* 0x000fe60000410000 */
[----:B------:R-:W-:Y:S01]  /*d9a0*/  MUFU.EX2 R167, R167 ;  /* 0x000000a700a77308 */ /* 0x000fe20000000800 */
[C---:B------:R-:W-:Y:S01]  /*d9b0*/  FMUL.FTZ R54, R0.reuse, R54 ;  /* 0x0000003600367220 */ /* 0x040fe20000410000 */
[----:B------:R-:W-:Y:S01]  /*d9c0*/  FMUL.FTZ R55, R0, R55 ;  /* 0x0000003700377220 */ /* 0x000fe20000410000 */
[C---:B------:R-:W-:Y:S01]  /*d9d0*/  FMUL.FTZ R56, R2.reuse, R56 ;  /* 0x0000003802387220 */ /* 0x040fe20000410000 */
[----:B------:R-:W-:Y:S01]  /*d9e0*/  FMUL.FTZ R57, R2, R57 ;  /* 0x0000003902397220 */ /* 0x000fe20000410000 */
[C---:B------:R-:W-:Y:S01]  /*d9f0*/  FMUL.FTZ R58, R0.reuse, R58 ;  /* 0x0000003a003a7220 */ /* 0x040fe20000410000 */
[----:B------:R-:W-:Y:S01]  /*da00*/  FMUL.FTZ R59, R0, R59 ;  /* 0x0000003b003b7220 */ /* 0x000fe20000410000 */
[----:B------:R-:W-:Y:S03]  /*da10*/  FMUL.FTZ R60, R2, R60 ;  /* 0x0000003c023c7220 */ /* 0x000fe60000410000 */
[----:B------:R-:W2:Y:S01]  /*da20*/  MUFU.EX2 R185, R185 ;  /* 0x000000b900b97308 */ /* 0x000ea20000000800 */
[----:B----4-:R-:W-:Y:S01]  /*da30*/  F2FP.F16.F32.PACK_AB R161, R166, R187 ;  /* 0x000000bba6a1723e */ /* 0x010fe200000000ff */
        /* <DEDUP_REMOVED lines=30> */
[----:B------:R-:W-:Y:S01]  /*dc20*/  FMUL.FTZ R88, R2, R88 ;  /* 0x0000005802587220 */ /* 0x000fe20000410000 */
[----:B----4-:R-:W-:Y:S01]  /*dc30*/  F2FP.F16.F32.PACK_AB R163, R188, R186 ;  /* 0x000000babca3723e */ /* 0x010fe200000000ff */
[----:B------:R-:W-:Y:S01]  /*dc40*/  MUFU.EX2 R194, R20 ;  /* 0x0000001400c27308 */ /* 0x000fe20000000800 */
[----:B------:R-:W-:Y:S01]  /*dc50*/  FMUL.FTZ R89, R2, R89 ;  /* 0x0000005902597220 */ /* 0x000fe20000410000 */
[C---:B------:R-:W-:Y:S01]  /*dc60*/  FMUL.FTZ R90, R0.reuse, R90 ;  /* 0x0000005a005a7220 */ /* 0x040fe20000410000 */
[----:B------:R-:W-:Y:S01]  /*dc70*/  FMUL.FTZ R91, R0, R91 ;  /* 0x0000005b005b7220 */ /* 0x000fe20000410000 */
[C---:B------:R-:W-:Y:S01]  /*dc80*/  FMUL.FTZ R92, R2.reuse, R92 ;  /* 0x0000005c025c7220 */ /* 0x040fe20000410000 */
[----:B------:R-:W-:Y:S01]  /*dc90*/  FMUL.FTZ R93, R2, R93 ;  /* 0x0000005d025d7220 */ /* 0x000fe20000410000 */
[C---:B------:R-:W-:Y:S04]  /*dca0*/  HMMA.16816.F32 R4, R160.reuse, R168, R4 ;  /* 0x000000a8a004723c */ /* 0x040fe80000001804 */
[----:B------:R-:W-:Y:S01]  /*dcb0*/  MUFU.EX2 R192, R28 ;  /* 0x0000001c00c07308 */ /* 0x000fe20000000800 */
[C---:B------:R-:W-:Y:S01]  /*dcc0*/  FMUL.FTZ R94, R0.reuse, R94 ;  /* 0x0000005e005e7220 */ /* 0x040fe20000410000 */
[C---:B------:R-:W-:Y:S01]  /*dcd0*/  HMMA.16816.F32 R8, R160.reuse, R170, R8 ;  /* 0x000000aaa008723c */ /* 0x040fe20000001808 */
[----:B------:R-:W2:Y:S07]  /*dce0*/  LDSM.16.MT88.4 R168, [R210+0x12000] ;  /* 0x01200000d2a8783b */ /* 0x000eae0000004200 */
[----:B------:R-:W-:Y:S03]  /*dcf0*/  MUFU.EX2 R193, R29 ;  /* 0x0000001d00c17308 */ /* 0x000fe60000000800 */
[----:B------:R-:W-:Y:S01]  /*dd00*/  FMUL.FTZ R95, R0, R95 ;  /* 0x0000005f005f7220 */ /* 0x000fe20000410000 */
[C---:B------:R-:W-:Y:S03]  /*dd10*/  HMMA.16816.F32 R36, R160.reuse, R172, R36 ;  /* 0x000000aca024723c */ /* 0x040fe60000001824 */
[C---:B------:R-:W-:Y:S03]  /*dd20*/  FMUL.FTZ R96, R2.reuse, R96 ;  /* 0x0000006002607220 */ /* 0x040fe60000410000 */
[C---:B------:R-:W-:Y:S01]  /*dd30*/  HMMA.16816.F32 R40, R160.reuse, R174, R40 ;  /* 0x000000aea028723c */ /* 0x040fe20000001828 */
[----:B------:R-:W4:Y:S01]  /*dd40*/  LDSM.16.MT88.4 R172, [R209+0x12000] ;  /* 0x01200000d1ac783b */ /* 0x000f220000004200 */
[----:B------:R-:W-:Y:S03]  /*dd50*/  MUFU.EX2 R191, R191 ;  /* 0x000000bf00bf7308 */ /* 0x000fe60000000800 */
[----:B------:R-:W-:Y:S01]  /*dd60*/  FMUL.FTZ R97, R2, R97 ;  /* 0x0000006102617220 */ /* 0x000fe20000410000 */
[C---:B-1----:R-:W-:Y:S06]  /*dd70*/  HMMA.16816.F32 R44, R160.reuse, R176, R44 ;  /* 0x000000b0a02c723c */ /* 0x042fec000000182c */
[----:B------:R-:W-:Y:S01]  /*dd80*/  MUFU.EX2 R245, R245 ;  /* 0x000000f500f57308 */ /* 0x000fe20000000800 */
[C---:B------:R-:W-:Y:S01]  /*dd90*/  FMUL.FTZ R98, R0.reuse, R98 ;  /* 0x0000006200627220 */ /* 0x040fe20000410000 */
[C---:B------:R-:W-:Y:S01]  /*dda0*/  HMMA.16816.F32 R48, R160.reuse, R178, R48 ;  /* 0x000000b2a030723c */ /* 0x040fe20000001830 */
[----:B------:R-:W1:Y:S02]  /*ddb0*/  LDSM.16.MT88.4 R176, [R208+0x12000] ;  /* 0x01200000d0b0783b */ /* 0x000e640000004200 */
[----:B------:R-:W-:Y:S03]  /*ddc0*/  FMUL.FTZ R99, R0, R99 ;  /* 0x0000006300637220 */ /* 0x000fe60000410000 */
[C---:B------:R-:W-:Y:S02]  /*ddd0*/  HMMA.16816.F32 R52, R160.reuse, R180, R52 ;  /* 0x000000b4a034723c */ /* 0x040fe40000001834 */
[----:B------:R-:W-:Y:S03]  /*dde0*/  MUFU.EX2 R252, R252 ;  /* 0x000000fc00fc7308 */ /* 0x000fe60000000800 */
[C---:B------:R-:W-:Y:S01]  /*ddf0*/  FMUL.FTZ R100, R2.reuse, R100 ;  /* 0x0000006402647220 */ /* 0x040fe20000410000 */
[C---:B------:R-:W-:Y:S05]  /*de00*/  HMMA.16816.F32 R56, R160.reuse, R182, R56 ;  /* 0x000000b6a038723c */ /* 0x040fea0000001838 */
[----:B------:R-:W-:Y:S01]  /*de10*/  FMUL.FTZ R101, R2, R101 ;  /* 0x0000006502657220 */ /* 0x000fe20000410000 */
[C---:B---3--:R-:W-:Y:S05]  /*de20*/  HMMA.16816.F32 R60, R160.reuse, R156, R60 ;  /* 0x0000009ca03c723c */ /* 0x048fea000000183c */
[C---:B------:R-:W-:Y:S01]  /*de30*/  FMUL.FTZ R102, R0.reuse, R102 ;  /* 0x0000006600667220 */ /* 0x040fe20000410000 */
[C---:B------:R-:W-:Y:S01]  /*de40*/  HMMA.16816.F32 R64, R160.reuse, R158, R64 ;  /* 0x0000009ea040723c */ /* 0x040fe20000001840 */
[----:B------:R-:W3:Y:S04]  /*de50*/  LDSM.16.MT88.4 R156, [R212+0x14000] ;  /* 0x01400000d49c783b */ /* 0x000ee80000004200 */
[----:B------:R-:W-:Y:S01]  /*de60*/  FMUL.FTZ R103, R0, R103 ;  /* 0x0000006700677220 */ /* 0x000fe20000410000 */
[C---:B--2---:R-:W-:Y:S05]  /*de70*/  HMMA.16816.F32 R68, R160.reuse, R168, R68 ;  /* 0x000000a8a044723c */ /* 0x044fea0000001844 */
[C---:B------:R-:W-:Y:S01]  /*de80*/  FMUL.FTZ R104, R2.reuse, R104 ;  /* 0x0000006802687220 */ /* 0x040fe20000410000 */
[C---:B------:R-:W-:Y:S01]  /*de90*/  HMMA.16816.F32 R72, R160.reuse, R170, R72 ;  /* 0x000000aaa048723c */ /* 0x040fe20000001848 */
[----:B------:R-:W2:Y:S04]  /*dea0*/  LDSM.16.MT88.4 R168, [R210+0x14000] ;  /* 0x01400000d2a8783b */ /* 0x000ea80000004200 */
[----:B------:R-:W-:Y:S01]  /*deb0*/  FMUL.FTZ R105, R2, R105 ;  /* 0x0000006902697220 */ /* 0x000fe20000410000 */
[C---:B----4-:R-:W-:Y:S05]  /*dec0*/  HMMA.16816.F32 R76, R160.reuse, R172, R76 ;  /* 0x000000aca04c723c */ /* 0x050fea000000184c */
[C---:B------:R-:W-:Y:S01]  /*ded0*/  FMUL.FTZ R106, R0.reuse, R106 ;  /* 0x0000006a006a7220 */ /* 0x040fe20000410000 */
[C---:B------:R-:W-:Y:S01]  /*dee0*/  HMMA.16816.F32 R80, R160.reuse, R174, R80 ;  /* 0x000000aea050723c */ /* 0x040fe20000001850 */
[----:B------:R-:W4:Y:S04]  /*def0*/  LDSM.16.MT88.4 R172, [R209+0x14000] ;  /* 0x01400000d1ac783b */ /* 0x000f280000004200 */
[----:B------:R-:W-:Y:S01]  /*df00*/  FMUL.FTZ R107, R0, R107 ;  /* 0x0000006b006b7220 */ /* 0x000fe20000410000 */
[C---:B-1----:R-:W-:Y:S05]  /*df10*/  HMMA.16816.F32 R84, R160.reuse, R176, R84 ;  /* 0x000000b0a054723c */ /* 0x042fea0000001854 */
[C---:B------:R-:W-:Y:S01]  /*df20*/  FMUL.FTZ R108, R2.reuse, R108 ;  /* 0x0000006c026c7220 */ /* 0x040fe20000410000 */
[C---:B------:R-:W-:Y:S01]  /*df30*/  HMMA.16816.F32 R88, R160.reuse, R178, R88 ;  /* 0x000000b2a058723c */ /* 0x040fe20000001858 */
[----:B------:R-:W1:Y:S04]  /*df40*/  LDSM.16.MT88.4 R176, [R208+0x14000] ;  /* 0x01400000d0b0783b */ /* 0x000e680000004200 */
        /* <DEDUP_REMOVED lines=13> */
[----:B------:R-:W-:Y:S01]  /*e020*/  FMUL.FTZ R115, R0, R115 ;  /* 0x0000007300737220 */ /* 0x000fe20000410000 */
[C---:B------:R-:W-:Y:S01]  /*e030*/  FMUL.FTZ R116, R2.reuse, R116 ;  /* 0x0000007402747220 */ /* 0x040fe20000410000 */
[----:B------:R-:W-:Y:S03]  /*e040*/  FMUL.FTZ R117, R2, R117 ;  /* 0x0000007502757220 */ /* 0x000fe60000410000 */
[C---:B------:R-:W-:Y:S01]  /*e050*/  FMUL.FTZ R118, R0.reuse, R118 ;  /* 0x0000007600767220 */ /* 0x040fe20000410000 */
[----:B------:R-:W-:Y:S01]  /*e060*/  FMUL.FTZ R119, R0, R119 ;  /* 0x0000007700777220 */ /* 0x000fe20000410000 */
[C---:B------:R-:W-:Y:S01]  /*e070*/  HMMA.16816.F32 R112, R160.reuse, R174, R112 ;  /* 0x000000aea070723c */ /* 0x040fe20000001870 */
[----:B------:R-:W4:Y:S02]  /*e080*/  LDSM.16.MT88.4 R172, [R209+0x16000] ;  /* 0x01600000d1ac783b */ /* 0x000f240000004200 */
[C---:B------:R-:W-:Y:S01]  /*e090*/  FMUL.FTZ R120, R2.reuse, R120 ;  /* 0x0000007802787220 */ /* 0x040fe20000410000 */
[----:B------:R-:W-:Y:S01]  /*e0a0*/  FMUL.FTZ R121, R2, R121 ;  /* 0x0000007902797220 */ /* 0x000fe20000410000 */
[C---:B------:R-:W-:Y:S01]  /*e0b0*/  FMUL.FTZ R122, R0.reuse, R122 ;  /* 0x0000007a007a7220 */ /* 0x040fe20000410000 */
[C---:B-1----:R-:W-:Y:S05]  /*e0c0*/  HMMA.16816.F32 R116, R160.reuse, R176, R116 ;  /* 0x000000b0a074723c */ /* 0x042fea0000001874 */
[----:B------:R-:W-:Y:S01]  /*e0d0*/  FMUL.FTZ R123, R0, R123 ;  /* 0x0000007b007b7220 */ /* 0x000fe20000410000 */
[C---:B------:R-:W-:Y:S01]  /*e0e0*/  FMUL.FTZ R124, R2.reuse, R124 ;  /* 0x0000007c027c7220 */ /* 0x040fe20000410000 */
[----:B------:R-:W-:Y:S01]  /*e0f0*/  FMUL.FTZ R125, R2, R125 ;  /* 0x0000007d027d7220 */ /* 0x000fe20000410000 */
[C---:B------:R-:W-:Y:S03]  /*e100*/  FMUL.FTZ R126, R0.reuse, R126 ;  /* 0x0000007e007e7220 */ /* 0x040fe60000410000 */
[----:B------:R-:W-:Y:S01]  /*e110*/  FMUL.FTZ R127, R0, R127 ;  /* 0x0000007f007f7220 */ /* 0x000fe20000410000 */
[C---:B------:R-:W-:Y:S03]  /*e120*/  HMMA.16816.F32 R120, R160.reuse, R178, R120 ;  /* 0x000000b2a078723c */ /* 0x040fe60000001878 */
[C---:B------:R-:W-:Y:S01]  /*e130*/  FMUL.FTZ R128, R2.reuse, R128 ;  /* 0x0000008002807220 */ /* 0x040fe20000410000 */
[----:B------:R-:W-:Y:S01]  /*e140*/  FMUL.FTZ R129, R2, R129 ;  /* 0x0000008102817220 */ /* 0x000fe20000410000 */
[C---:B------:R-:W-:Y:S01]  /*e150*/  FMUL.FTZ R130, R0.reuse, R130 ;  /* 0x0000008200827220 */ /* 0x040fe20000410000 */
[C---:B---3--:R-:W-:Y:S05]  /*e160*/  HMMA.16816.F32 R124, R160.reuse, R156, R124 ;  /* 0x0000009ca07c723c */ /* 0x048fea000000187c */
[----:B------:R-:W-:Y:S01]  /*e170*/  FMUL.FTZ R131, R0, R131 ;  /* 0x0000008300837220 */ /* 0x000fe20000410000 */
[--C-:B------:R-:W-:Y:S01]  /*e180*/  FFMA.FTZ R176, R12, UR4, -R190.reuse ;  /* 0x000000040cb07c23 */ /* 0x100fe200080108be */
[C---:B------:R-:W-:Y:S01]  /*e190*/  FMUL.FTZ R12, R2.reuse, R152 ;  /* 0x00000098020c7220 */ /* 0x040fe20000410000 */
[--C-:B------:R-:W-:Y:S03]  /*e1a0*/  FFMA.FTZ R177, R13, UR4, -R190.reuse ;  /* 0x000000040db17c23 */ /* 0x100fe600080108be */
[----:B------:R-:W-:Y:S01]  /*e1b0*/  FMUL.FTZ R13, R2, R153 ;  /* 0x00000099020d7220 */ /* 0x000fe20000410000 */
[C---:B------:R-:W-:Y:S01]  /*e1c0*/  HMMA.16816.F32 R128, R160.reuse, R158, R128 ;  /* 0x0000009ea080723c */ /* 0x040fe20000001880 */
[----:B------:R-:W1:Y:S01]  /*e1d0*/  LDSM.16.MT88.4 R156, [R208+0x16000] ;  /* 0x01600000d09c783b */ /* 0x000e620000004200 */
[----:B------:R-:W-:Y:S01]  /*e1e0*/  MUFU.EX2 R176, R176 ;  /* 0x000000b000b07308 */ /* 0x000fe20000000800 */
[--C-:B------:R-:W-:Y:S01]  /*e1f0*/  FFMA.FTZ R178, R14, UR4, -R189.reuse ;  /* 0x000000040eb27c23 */ /* 0x100fe200080108bd */
[--C-:B------:R-:W-:Y:S01]  /*e200*/  FFMA.FTZ R179, R15, UR4, -R189.reuse ;  /* 0x000000040fb37c23 */ /* 0x100fe200080108bd */
[C---:B------:R-:W-:Y:S01]  /*e210*/  FMUL.FTZ R14, R0.reuse, R154 ;  /* 0x0000009a000e7220 */ /* 0x040fe20000410000 */
[----:B------:R-:W-:Y:S01]  /*e220*/  FMUL.FTZ R15, R0, R155 ;  /* 0x0000009b000f7220 */ /* 0x000fe20000410000 */
[C---:B------:R-:W-:Y:S01]  /*e230*/  FMUL.FTZ R132, R2.reuse, R132 ;  /* 0x0000008402847220 */ /* 0x040fe20000410000 */
[----:B------:R-:W-:Y:S01]  /*e240*/  FMUL.FTZ R133, R2, R133 ;  /* 0x0000008502857220 */ /* 0x000fe20000410000 */
[----:B------:R-:W3:Y:S03]  /*e250*/  LDSM.16.MT88.4 R152, [R212+0x10800] ;  /* 0x01080000d498783b */ /* 0x000ee60000004200 */
[----:B------:R-:W1:Y:S01]  /*e260*/  MUFU.EX2 R177, R177 ;  /* 0x000000b100b17308 */ /* 0x000e620000000800 */
[C---:B------:R-:W-:Y:S01]  /*e270*/  FMUL.FTZ R134, R0.reuse, R134 ;  /* 0x0000008600867220 */ /* 0x040fe20000410000 */
[----:B------:R-:W-:Y:S01]  /*e280*/  FMUL.FTZ R135, R0, R135 ;  /* 0x0000008700877220 */ /* 0x000fe20000410000 */
[C---:B--2---:R-:W-:Y:S03]  /*e290*/  HMMA.16816.F32 R12, R160.reuse, R168, R12 ;  /* 0x000000a8a00c723c */ /* 0x044fe6000000180c */
[C---:B------:R-:W-:Y:S01]  /*e2a0*/  FMUL.FTZ R136, R2.reuse, R136 ;  /* 0x0000008802887220 */ /* 0x040fe20000410000 */
[----:B------:R-:W-:Y:S01]  /*e2b0*/  FMUL.FTZ R137, R2, R137 ;  /* 0x0000008902897220 */ /* 0x000fe20000410000 */
[C---:B------:R-:W-:Y:S01]  /*e2c0*/  FMUL.FTZ R138, R0.reuse, R138 ;  /* 0x0000008a008a7220 */ /* 0x040fe20000410000 */
[C---:B------:R-:W-:Y:S01]  /*e2d0*/  HMMA.16816.F32 R132, R160.reuse, R170, R132 ;  /* 0x000000aaa084723c */ /* 0x040fe20000001884 */
[----:B------:R-:W2:Y:S01]  /*e2e0*/  LDSM.16.MT88.4 R168, [R210+0x10800] ;  /* 0x01080000d2a8783b */ /* 0x000ea20000004200 */
[----:B------:R-:W-:Y:S03]  /*e2f0*/  MUFU.EX2 R178, R178 ;  /* 0x000000b200b27308 */ /* 0x000fe60000000800 */
[----:B------:R-:W-:Y:S01]  /*e300*/  FMUL.FTZ R139, R0, R139 ;  /* 0x0000008b008b7220 */ /* 0x000fe20000410000 */
[--C-:B------:R-:W-:Y:S01]  /*e310*/  FFMA.FTZ R181, R16, UR4, -R190.reuse ;  /* 0x0000000410b57c23 */ /* 0x100fe200080108be */
[----:B------:R-:W-:Y:S01]  /*e320*/  FFMA.FTZ R180, R17, UR4, -R190 ;  /* 0x0000000411b47c23 */ /* 0x000fe200080108be */
[--C-:B------:R-:W-:Y:S04]  /*e330*/  FFMA.FTZ R182, R18, UR4, -R189.reuse ;  /* 0x0000000412b67c23 */ /* 0x100fe800080108bd */
[----:B------:R-:W3:Y:S01]  /*e340*/  MUFU.EX2 R179, R179 ;  /* 0x000000b300b37308 */ /* 0x000ee20000000800 */
[----:B------:R-:W-:Y:S01]  /*e350*/  FFMA.FTZ R183, R19, UR4, -R189 ;  /* 0x0000000413b77c23 */ /* 0x000fe200080108bd */
[C---:B----4-:R-:W-:Y:S03]  /*e360*/  HMMA.16816.F32 R136, R160.reuse, R172, R136 ;  /* 0x000000aca088723c */ /* 0x050fe60000001888 */
[C---:B------:R-:W-:Y:S01]  /*e370*/  FMUL.FTZ R16, R2.reuse, R148 ;  /* 0x0000009402107220 */ /* 0x040fe20000410000 */
[----:B------:R-:W-:Y:S01]  /*e380*/  FMUL.FTZ R17, R2, R149 ;  /* 0x0000009502117220 */ /* 0x000fe20000410000 */
[C---:B------:R-:W-:Y:S01]  /*e390*/  FMUL.FTZ R18, R0.reuse, R150 ;  /* 0x0000009600127220 */ /* 0x040fe20000410000 */
[----:B------:R-:W-:Y:S02]  /*e3a0*/  FMUL.FTZ R19, R0, R151 ;  /* 0x0000009700137220 */ /* 0x000fe40000410000 */
[----:B------:R-:W-:Y:S03]  /*e3b0*/  MUFU.EX2 R181, R181 ;  /* 0x000000b500b57308 */ /* 0x000fe60000000800 */
[C---:B------:R-:W-:Y:S01]  /*e3c0*/  FMUL.FTZ R140, R2.reuse, R140 ;  /* 0x0000008c028c7220 */ /* 0x040fe20000410000 */
[----:B------:R-:W-:Y:S01]  /*e3d0*/  FMUL.FTZ R141, R2, R141 ;  /* 0x0000008d028d7220 */ /* 0x000fe20000410000 */
[C---:B------:R-:W-:Y:S01]  /*e3e0*/  FMUL.FTZ R142, R0.reuse, R142 ;  /* 0x0000008e008e7220 */ /* 0x040fe20000410000 */
[C---:B------:R-:W-:Y:S01]  /*e3f0*/  HMMA.16816.F32 R16, R160.reuse, R174, R16 ;  /* 0x000000aea010723c */ /* 0x040fe20000001810 */
[----:B------:R-:W4:Y:S03]  /*e400*/  LDSM.16.MT88.4 R172, [R209+0x10800] ;  /* 0x01080000d1ac783b */ /* 0x000f260000004200 */
[----:B------:R-:W2:Y:S01]  /*e410*/  MUFU.EX2 R180, R180 ;  /* 0x000000b400b47308 */ /* 0x000ea20000000800 */
[----:B------:R-:W-:Y:S01]  /*e420*/  FMUL.FTZ R143, R0, R143 ;  /* 0x0000008f008f7220 */ /* 0x000fe20000410000 */
[C---:B------:R-:W-:Y:S01]  /*e430*/  FMUL.FTZ R144, R2.reuse, R144 ;  /* 0x0000009002907220 */ /* 0x040fe20000410000 */
[----:B------:R-:W-:Y:S01]  /*e440*/  FMUL.FTZ R145, R2, R145 ;  /* 0x0000009102917220 */ /* 0x000fe20000410000 */
[C---:B------:R-:W-:Y:S03]  /*e450*/  FMUL.FTZ R146, R0.reuse, R146 ;  /* 0x0000009200927220 */ /* 0x040fe60000410000 */
[----:B------:R-:W-:Y:S01]  /*e460*/  FMUL.FTZ R147, R0, R147 ;  /* 0x0000009300937220 */ /* 0x000fe20000410000 */
[----:B-1----:R-:W-:Y:S01]  /*e470*/  F2FP.F16.F32.PACK_AB R148, R177, R176 ;  /* 0x000000b0b194723e */ /* 0x002fe200000000ff */
[C---:B------:R-:W-:Y:S01]  /*e480*/  HMMA.16816.F32 R140, R160.reuse, R156, R140 ;  /* 0x0000009ca08c723c */ /* 0x040fe2000000188c */
[----:B------:R-:W-:Y:S02]  /*e490*/  MUFU.EX2 R182, R182 ;  /* 0x000000b600b67308 */ /* 0x000fe40000000800 */
[----:B---3--:R-:W-:Y:S01]  /*e4a0*/  F2FP.F16.F32.PACK_AB R149, R179, R178 ;  /* 0x000000b2b395723e */ /* 0x008fe200000000ff */
[----:B------:R-:W-:Y:S01]  /*e4b0*/  FFMA.FTZ R184, R2, R244, R184 ;  /* 0x000000f402b87223 */ /* 0x000fe200000100b8 */
[----:B------:R-:W-:Y:S01]  /*e4c0*/  F2FP.F16.F32.PACK_AB R20, R245, R191 ;  /* 0x000000bff514723e */ /* 0x000fe200000000ff */
[----:B------:R-:W-:Y:S01]  /*e4d0*/  HMMA.16816.F32 R144, R160, R158, R144 ;  /* 0x0000009ea090723c */ /* 0x000fe20000001890 */
[----:B------:R-:W1:Y:S04]  /*e4e0*/  LDSM.16.MT88.4 R156, [R208+0x10800] ;  /* 0x01080000d09c783b */ /* 0x000e680000004200 */
[----:B------:R-:W3:Y:S01]  /*e4f0*/  MUFU.EX2 R183, R183 ;  /* 0x000000b700b77308 */ /* 0x000ee20000000800 */
[----:B--2---:R-:W-:Y:S01]  /*e500*/  F2FP.F16.F32.PACK_AB R150, R180, R181 ;  /* 0x000000b5b496723e */ /* 0x004fe200000000ff */
[----:B------:R-:W-:Y:S01]  /*e510*/  FFMA.FTZ R187, R0, R239, R187 ;  /* 0x000000ef00bb7223 */ /* 0x000fe200000100bb */
[----:B------:R-:W-:Y:S03]  /*e520*/  MOV R0, R3 ;  /* 0x0000000300007202 */ /* 0x000fe60000000f00 */
[----:B------:R-:W-:Y:S01]  /*e530*/  FADD.FTZ R184, R165, R184 ;  /* 0x000000b8a5b87221 */ /* 0x000fe20000010000 */
[----:B------:R-:W2:Y:S01]  /*e540*/  LDSM.16.MT88.4 R160, [R212+0x12800] ;  /* 0x01280000d4a0783b */ /* 0x000ea20000004200 */
[----:B------:R-:W-:Y:S02]  /*e550*/  FADD.FTZ R187, R166, R187 ;  /* 0x000000bba6bb7221 */ /* 0x000fe40000010000 */
[----:B------:R-:W-:Y:S02]  /*e560*/  FADD.FTZ R184, R167, R184 ;  /* 0x000000b8a7b87221 */ /* 0x000fe40000010000 */
[----:B------:R-:W-:Y:S02]  /*e570*/  FADD.FTZ R187, R186, R187 ;  /* 0x000000bbbabb7221 */ /* 0x000fe40000010000 */
[----:B------:R-:W-:Y:S02]  /*e580*/  FADD.FTZ R184, R185, R184 ;  /* 0x000000b8b9b87221 */ /* 0x000fe40000010000 */
[----:B------:R-:W-:Y:S01]  /*e590*/  FADD.FTZ R187, R188, R187 ;  /* 0x000000bbbcbb7221 */ /* 0x000fe20000010000 */
[----:B---3--:R-:W-:Y:S01]  /*e5a0*/  F2FP.F16.F32.PACK_AB R151, R183, R182 ;  /* 0x000000b6b797723e */ /* 0x008fe200000000ff */
[----:B------:R-:W-:Y:S02]  /*e5b0*/  FADD.FTZ R184, R176, R184 ;  /* 0x000000b8b0b87221 */ /* 0x000fe40000010000 */
[----:B------:R-:W-:Y:S02]  /*e5c0*/  FADD.FTZ R187, R178, R187 ;  /* 0x000000bbb2bb7221 */ /* 0x000fe40000010000 */
[----:B------:R-:W-:Y:S02]  /*e5d0*/  FADD.FTZ R184, R177, R184 ;  /* 0x000000b8b1b87221 */ /* 0x000fe40000010000 */
[C---:B------:R-:W-:Y:S05]  /*e5e0*/  HMMA.16816.F32 R4, R148.reuse, R152, R4 ;  /* 0x000000989404723c */ /* 0x040fea0000001804 */
[----:B------:R-:W-:Y:S01]  /*e5f0*/  FADD.FTZ R187, R179, R187 ;  /* 0x000000bbb3bb7221 */ /* 0x000fe20000010000 */
[C---:B------:R-:W-:Y:S01]  /*e600*/  HMMA.16816.F32 R8, R148.reuse, R154, R8 ;  /* 0x0000009a9408723c */ /* 0x040fe20000001808 */
[----:B------:R-:W3:Y:S04]  /*e610*/  LDSM.16.MT88.4 R152, [R210+0x12800] ;  /* 0x01280000d298783b */ /* 0x000ee80000004200 */
[----:B------:R-:W-:Y:S01]  /*e620*/  FADD.FTZ R184, R181, R184 ;  /* 0x000000b8b5b87221 */ /* 0x000fe20000010000 */
[C---:B------:R-:W-:Y:S05]  /*e630*/  HMMA.16816.F32 R36, R148.reuse, R168, R36 ;  /* 0x000000a89424723c */ /* 0x040fea0000001824 */
[----:B------:R-:W-:Y:S01]  /*e640*/  FADD.FTZ R187, R182, R187 ;  /* 0x000000bbb6bb7221 */ /* 0x000fe20000010000 */
[C---:B------:R-:W-:Y:S01]  /*e650*/  HMMA.16816.F32 R40, R148.reuse, R170, R40 ;  /* 0x000000aa9428723c */ /* 0x040fe20000001828 */
[----:B------:R-:W3:Y:S04]  /*e660*/  LDSM.16.MT88.4 R168, [R209+0x12800] ;  /* 0x01280000d1a8783b */ /* 0x000ee80000004200 */
[----:B------:R-:W-:Y:S01]  /*e670*/  FADD.FTZ R184, R180, R184 ;  /* 0x000000b8b4b87221 */ /* 0x000fe20000010000 */
[C---:B----4-:R-:W-:Y:S05]  /*e680*/  HMMA.16816.F32 R44, R148.reuse, R172, R44 ;  /* 0x000000ac942c723c */ /* 0x050fea000000182c */
[----:B------:R-:W-:Y:S01]  /*e690*/  FADD.FTZ R187, R183, R187 ;  /* 0x000000bbb7bb7221 */ /* 0x000fe20000010000 */
[C---:B------:R-:W-:Y:S01]  /*e6a0*/  HMMA.16816.F32 R48, R148.reuse, R174, R48 ;  /* 0x000000ae9430723c */ /* 0x040fe20000001830 */
[----:B------:R-:W4:Y:S04]  /*e6b0*/  LDSM.16.MT88.4 R172, [R208+0x12800] ;  /* 0x01280000d0ac783b */ /* 0x000f280000004200 */
[----:B------:R-:W-:Y:S01]  /*e6c0*/  FADD.FTZ R184, R191, R184 ;  /* 0x000000b8bfb87221 */ /* 0x000fe20000010000 */
[C---:B-1----:R-:W-:Y:S05]  /*e6d0*/  HMMA.16816.F32 R52, R148.reuse, R156, R52 ;  /* 0x0000009c9434723c */ /* 0x042fea0000001834 */
[----:B------:R-:W-:Y:S01]  /*e6e0*/  FADD.FTZ R187, R252, R187 ;  /* 0x000000bbfcbb7221 */ /* 0x000fe20000010000 */
[C---:B------:R-:W-:Y:S01]  /*e6f0*/  HMMA.16816.F32 R56, R148.reuse, R158, R56 ;  /* 0x0000009e9438723c */ /* 0x040fe20000001838 */
[----:B------:R-:W1:Y:S04]  /*e700*/  LDSM.16.MT88.4 R156, [R212+0x14800] ;  /* 0x01480000d49c783b */ /* 0x000e680000004200 */
[----:B------:R-:W-:Y:S01]  /*e710*/  FADD.FTZ R184, R245, R184 ;  /* 0x000000b8f5b87221 */ /* 0x000fe20000010000 */
[C---:B--2---:R-:W-:Y:S06]  /*e720*/  HMMA.16816.F32 R60, R148.reuse, R160, R60 ;  /* 0x000000a0943c723c */ /* 0x044fec000000183c */
[C---:B------:R-:W-:Y:S01]  /*e730*/  HMMA.16816.F32 R64, R148.reuse, R162, R64 ;  /* 0x000000a29440723c */ /* 0x040fe20000001840 */
[----:B------:R-:W-:Y:S05]  /*e740*/  LDSM.16.MT88.4 R160, [R209+0x14800] ;  /* 0x01480000d1a0783b */ /* 0x000fea0000004200 */
[C---:B---3--:R-:W-:Y:S06]  /*e750*/  HMMA.16816.F32 R68, R148.reuse, R152, R68 ;  /* 0x000000989444723c */ /* 0x048fec0000001844 */
[C---:B------:R-:W-:Y:S01]  /*e760*/  HMMA.16816.F32 R72, R148.reuse, R154, R72 ;  /* 0x0000009a9448723c */ /* 0x040fe20000001848 */
[----:B------:R-:W2:Y:S05]  /*e770*/  LDSM.16.MT88.4 R152, [R210+0x14800] ;  /* 0x01480000d298783b */ /* 0x000eaa0000004200 */
[C---:B------:R-:W-:Y:S06]  /*e780*/  HMMA.16816.F32 R76, R148.reuse, R168, R76 ;  /* 0x000000a8944c723c */ /* 0x040fec000000184c */
[C---:B------:R-:W-:Y:S01]  /*e790*/  HMMA.16816.F32 R80, R148.reuse, R170, R80 ;  /* 0x000000aa9450723c */ /* 0x040fe20000001850 */
[----:B------:R-:W3:Y:S05]  /*e7a0*/  LDSM.16.MT88.4 R168, [R208+0x14800] ;  /* 0x01480000d0a8783b */ /* 0x000eea0000004200 */
[C---:B----4-:R-:W-:Y:S06]  /*e7b0*/  HMMA.16816.F32 R84, R148.reuse, R172, R84 ;  /* 0x000000ac9454723c */ /* 0x050fec0000001854 */
[C---:B------:R-:W-:Y:S01]  /*e7c0*/  HMMA.16816.F32 R88, R148.reuse, R174, R88 ;  /* 0x000000ae9458723c */ /* 0x040fe20000001858 */
[----:B------:R-:W4:Y:S05]  /*e7d0*/  LDSM.16.MT88.4 R172, [R212+0x16800] ;  /* 0x01680000d4ac783b */ /* 0x000f2a0000004200 */
        /* <DEDUP_REMOVED lines=9> */
[C---:B---3--:R-:W-:Y:S06]  /*e870*/  HMMA.16816.F32 R116, R148.reuse, R168, R116 ;  /* 0x000000a89474723c */ /* 0x048fec0000001874 */
[C---:B------:R-:W-:Y:S01]  /*e880*/  HMMA.16816.F32 R120, R148.reuse, R170, R120 ;  /* 0x000000aa9478723c */ /* 0x040fe20000001878 */
[----:B------:R-:W3:Y:S05]  /*e890*/  LDSM.16.MT88.4 R168, [R212+0x11000] ;  /* 0x01100000d4a8783b */ /* 0x000eea0000004200 */
[C---:B----4-:R-:W-:Y:S06]  /*e8a0*/  HMMA.16816.F32 R124, R148.reuse, R172, R124 ;  /* 0x000000ac947c723c */ /* 0x050fec000000187c */
[C---:B------:R-:W-:Y:S05]  /*e8b0*/  HMMA.16816.F32 R128, R148.reuse, R174, R128 ;  /* 0x000000ae9480723c */ /* 0x040fea0000001880 */
[--C-:B------:R-:W-:Y:S01]  /*e8c0*/  FFMA.FTZ R173, R24, UR4, -R190.reuse ;  /* 0x0000000418ad7c23 */ /* 0x100fe200080108be */
[C---:B-1----:R-:W-:Y:S05]  /*e8d0*/  HMMA.16816.F32 R12, R148.reuse, R156, R12 ;  /* 0x0000009c940c723c */ /* 0x042fea000000180c */
[--C-:B------:R-:W-:Y:S01]  /*e8e0*/  FFMA.FTZ R174, R25, UR4, -R190.reuse ;  /* 0x0000000419ae7c23 */ /* 0x100fe200080108be */
[C---:B------:R-:W-:Y:S01]  /*e8f0*/  HMMA.16816.F32 R132, R148.reuse, R158, R132 ;  /* 0x0000009e9484723c */ /* 0x040fe20000001884 */
[----:B------:R-:W-:Y:S01]  /*e900*/  LDSM.16.MT88.4 R156, [R208+0x11000] ;  /* 0x01100000d09c783b */ /* 0x000fe20000004200 */
[----:B------:R-:W-:Y:S03]  /*e910*/  MUFU.EX2 R173, R173 ;  /* 0x000000ad00ad7308 */ /* 0x000fe60000000800 */
[--C-:B------:R-:W-:Y:S01]  /*e920*/  FFMA.FTZ R175, R26, UR4, -R189.reuse ;  /* 0x000000041aaf7c23 */ /* 0x100fe200080108bd */
[C---:B--2---:R-:W-:Y:S03]  /*e930*/  HMMA.16816.F32 R136, R148.reuse, R152, R136 ;  /* 0x000000989488723c */ /* 0x044fe60000001888 */
[----:B------:R-:W1:Y:S03]  /*e940*/  LDSM.16.MT88.4 R24, [R210+0x11000] ;  /* 0x01100000d218783b */ /* 0x000e660000004200 */
[----:B------:R-:W2:Y:S01]  /*e950*/  MUFU.EX2 R174, R174 ;  /* 0x000000ae00ae7308 */ /* 0x000ea20000000800 */
[--C-:B------:R-:W-:Y:S01]  /*e960*/  FFMA.FTZ R172, R23, UR4, -R189.reuse ;  /* 0x0000000417ac7c23 */ /* 0x100fe200080108bd */
[C---:B------:R-:W-:Y:S03]  /*e970*/  HMMA.16816.F32 R16, R148.reuse, R154, R16 ;  /* 0x0000009a9410723c */ /* 0x040fe60000001810 */
[----:B------:R-:W4:Y:S03]  /*e980*/  LDSM.16.MT88.4 R152, [R209+0x11000] ;  /* 0x01100000d198783b */ /* 0x000f260000004200 */
[C---:B------:R-:W-:Y:S02]  /*e990*/  HMMA.16816.F32 R140, R148.reuse, R160, R140 ;  /* 0x000000a0948c723c */ /* 0x040fe4000000188c */
[----:B------:R-:W3:Y:S03]  /*e9a0*/  MUFU.EX2 R175, R175 ;  /* 0x000000af00af7308 */ /* 0x000ee60000000800 */
[----:B------:R-:W-:Y:S01]  /*e9b0*/  FFMA.FTZ R190, R33, UR4, -R190 ;  /* 0x0000000421be7c23 */ /* 0x000fe200080108be */
[----:B------:R-:W-:Y:S01]  /*e9c0*/  HMMA.16816.F32 R144, R148, R162, R144 ;  /* 0x000000a29490723c */ /* 0x000fe20000001890 */
[----:B------:R-:W4:Y:S05]  /*e9d0*/  LDSM.16.MT88.4 R148, [R212+0x13000] ;  /* 0x01300000d494783b */ /* 0x000f2a0000004200 */
[----:B------:R-:W1:Y:S01]  /*e9e0*/  MUFU.EX2 R172, R172 ;  /* 0x000000ac00ac7308 */ /* 0x000e620000000800 */
[----:B--2---:R-:W-:Y:S01]  /*e9f0*/  F2FP.F16.F32.PACK_AB R22, R174, R173 ;  /* 0x000000adae16723e */ /* 0x004fe200000000ff */
[----:B------:R-:W-:Y:S03]  /*ea00*/  FFMA.FTZ R189, R35, UR4, -R189 ;  /* 0x0000000423bd7c23 */ /* 0x000fe600080108bd */
[----:B------:R-:W-:Y:S01]  /*ea10*/  FADD.FTZ R184, R173, R184 ;  /* 0x000000b8adb87221 */ /* 0x000fe20000010000 */
[----:B------:R-:W2:Y:S04]  /*ea20*/  LDSM.16.MT88.4 R160, [R210+0x13000] ;  /* 0x01300000d2a0783b */ /* 0x000ea80000004200 */
[----:B------:R-:W-:Y:S01]  /*ea30*/  MUFU.EX2 R190, R190 ;  /* 0x000000be00be7308 */ /* 0x000fe20000000800 */
[----:B---3--:R-:W-:Y:S01]  /*ea40*/  F2FP.F16.F32.PACK_AB R23, R194, R175 ;  /* 0x000000afc217723e */ /* 0x008fe200000000ff */
[----:B------:R-:W-:Y:S08]  /*ea50*/  FADD.FTZ R184, R174, R184 ;  /* 0x000000b8aeb87221 */ /* 0x000ff00000010000 */
[----:B------:R-:W-:Y:S01]  /*ea60*/  MUFU.EX2 R189, R189 ;  /* 0x000000bd00bd7308 */ /* 0x000fe20000000800 */
[C---:B-1----:R-:W-:Y:S01]  /*ea70*/  F2FP.F16.F32.PACK_AB R21, R172.reuse, R252 ;  /* 0x000000fcac15723e */ /* 0x042fe200000000ff */
[----:B------:R-:W-:Y:S04]  /*ea80*/  FADD.FTZ R187, R172, R187 ;  /* 0x000000bbacbb7221 */ /* 0x000fe80000010000 */
[----:B------:R-:W-:Y:S02]  /*ea90*/  FADD.FTZ R187, R175, R187 ;  /* 0x000000bbafbb7221 */ /* 0x000fe40000010000 */
[C---:B------:R-:W-:Y:S02]  /*eaa0*/  HMMA.16816.F32 R4, R20.reuse, R168, R4 ;  /* 0x000000a81404723c */ /* 0x040fe40000001804 */
[----:B------:R-:W-:Y:S04]  /*eab0*/  MUFU.EX2 R168, R30 ;  /* 0x0000001e00a87308 */ /* 0x000fe80000000800 */
[C---:B------:R-:W-:Y:S06]  /*eac0*/  HMMA.16816.F32 R8, R20.reuse, R170, R8 ;  /* 0x000000aa1408723c */ /* 0x040fec0000001808 */
[----:B------:R1:W-:Y:S01]  /*ead0*/  MUFU.EX2 R169, R31 ;  /* 0x0000001f00a97308 */ /* 0x0003e20000000800 */
[C---:B------:R-:W-:Y:S09]  /*eae0*/  HMMA.16816.F32 R36, R20.reuse, R24, R36 ;  /* 0x000000181424723c */ /* 0x040ff20000001824 */
[----:B------:R-:W3:Y:S01]  /*eaf0*/  MUFU.EX2 R171, R32 ;  /* 0x0000002000ab7308 */ /* 0x000ee20000000800 */
[C---:B------:R-:W-:Y:S01]  /*eb00*/  HMMA.16816.F32 R40, R20.reuse, R26, R40 ;  /* 0x0000001a1428723c */ /* 0x040fe20000001828 */
[----:B------:R-:W3:Y:S05]  /*eb10*/  LDSM.16.MT88.4 R24, [R209+0x13000] ;  /* 0x01300000d118783b */ /* 0x000eea0000004200 */
[C---:B----4-:R-:W-:Y:S03]  /*eb20*/  HMMA.16816.F32 R44, R20.reuse, R152, R44 ;  /* 0x00000098142c723c */ /* 0x050fe6000000182c */
[----:B-1----:R-:W-:Y:S03]  /*eb30*/  LDSM.16.MT88.4 R28, [R210+0x11800] ;  /* 0x01180000d21c783b */ /* 0x002fe60000004200 */
[C---:B------:R-:W-:Y:S05]  /*eb40*/  HMMA.16816.F32 R48, R20.reuse, R154, R48 ;  /* 0x0000009a1430723c */ /* 0x040fea0000001830 */
[----:B------:R-:W1:Y:S01]  /*eb50*/  LDSM.16.MT88.4 R152, [R208+0x13000] ;  /* 0x01300000d098783b */ /* 0x000e620000004200 */
[C---:B------:R-:W-:Y:S06]  /*eb60*/  HMMA.16816.F32 R52, R20.reuse, R156, R52 ;  /* 0x0000009c1434723c */ /* 0x040fec0000001834 */
[C---:B------:R-:W-:Y:S01]  /*eb70*/  HMMA.16816.F32 R56, R20.reuse, R158, R56 ;  /* 0x0000009e1438723c */ /* 0x040fe20000001838 */
[----:B------:R-:W4:Y:S05]  /*eb80*/  LDSM.16.MT88.4 R156, [R212+0x15000] ;  /* 0x01500000d49c783b */ /* 0x000f2a0000004200 */
[C---:B------:R-:W-:Y:S06]  /*eb90*/  HMMA.16816.F32 R60, R20.reuse, R148, R60 ;  /* 0x00000094143c723c */ /* 0x040fec000000183c */
[C---:B------:R-:W-:Y:S01]  /*eba0*/  HMMA.16816.F32 R64, R20.reuse, R150, R64 ;  /* 0x000000961440723c */ /* 0x040fe20000001840 */
[----:B------:R-:W4:Y:S05]  /*ebb0*/  LDSM.16.MT88.4 R148, [R210+0x15000] ;  /* 0x01500000d294783b */ /* 0x000f2a0000004200 */
        /* <DEDUP_REMOVED lines=24> */
[C---:B----4-:R-:W-:Y:S01]  /*ed40*/  HMMA.16816.F32 R12, R20.reuse, R156, R12 ;  /* 0x0000009c140c723c */ /* 0x050fe2000000180c */
[----:B------:R4:W3:Y:S05]  /*ed50*/  MUFU.EX2 R156, R34 ;  /* 0x00000022009c7308 */ /* 0x0008ea0000000800 */
[C---:B------:R-:W-:Y:S05]  /*ed60*/  HMMA.16816.F32 R132, R20.reuse, R158, R132 ;  /* 0x0000009e1484723c */ /* 0x040fea0000001884 */
[----:B------:R-:W-:Y:S01]  /*ed70*/  MOV R157, R171 ;  /* 0x000000ab009d7202 */ /* 0x000fe20000000f00 */
[C---:B------:R-:W-:Y:S05]  /*ed80*/  HMMA.16816.F32 R136, R20.reuse, R148, R136 ;  /* 0x000000941488723c */ /* 0x040fea0000001888 */
[----:B------:R-:W-:Y:S01]  /*ed90*/  MOV R158, R168 ;  /* 0x000000a8009e7202 */ /* 0x000fe20000000f00 */
[C---:B------:R-:W-:Y:S01]  /*eda0*/  HMMA.16816.F32 R16, R20.reuse, R150, R16 ;  /* 0x000000961410723c */ /* 0x040fe20000001810 */
[----:B----4-:R-:W4:Y:S04]  /*edb0*/  LDSM.16.MT88.4 R32, [R208+0x11800] ;  /* 0x01180000d020783b */ /* 0x010f280000004200 */
[----:B------:R-:W-:Y:S01]  /*edc0*/  MOV R159, R169 ;  /* 0x000000a9009f7202 */ /* 0x000fe20000000f00 */
[C---:B--2---:R-:W-:Y:S03]  /*edd0*/  HMMA.16816.F32 R140, R20.reuse, R160, R140 ;  /* 0x000000a0148c723c */ /* 0x044fe6000000188c */
[----:B------:R-:W2:Y:S03]  /*ede0*/  LDSM.16.MT88.4 R148, [R212+0x13800] ;  /* 0x01380000d494783b */ /* 0x000ea60000004200 */
[----:B------:R-:W-:Y:S05]  /*edf0*/  HMMA.16816.F32 R144, R20, R162, R144 ;  /* 0x000000a21490723c */ /* 0x000fea0000001890 */
[----:B------:R-:W2:Y:S02]  /*ee00*/  LDSM.16.MT88.4 R168, [R210+0x13800] ;  /* 0x01380000d2a8783b */ /* 0x000ea40000004200 */
[----:B------:R-:W-:Y:S04]  /*ee10*/  F2FP.F16.F32.PACK_AB R20, R193, R192 ;  /* 0x000000c0c114723e */ /* 0x000fe800000000ff */
[----:B------:R-:W-:Y:S02]  /*ee20*/  F2FP.F16.F32.PACK_AB R21, R159, R158 ;  /* 0x0000009e9f15723e */ /* 0x000fe400000000ff */
[----:B------:R-:W-:Y:S02]  /*ee30*/  F2FP.F16.F32.PACK_AB R22, R190, R157 ;  /* 0x0000009dbe16723e */ /* 0x000fe400000000ff */
[----:B---3--:R-:W-:Y:S07]  /*ee40*/  F2FP.F16.F32.PACK_AB R23, R189, R156 ;  /* 0x0000009cbd17723e */ /* 0x008fee00000000ff */
[C---:B------:R-:W-:Y:S07]  /*ee50*/  HMMA.16816.F32 R160, R20.reuse, R24, R4 ;  /* 0x0000001814a0723c */ /* 0x040fee0000001804 */
[----:B------:R-:W-:Y:S04]  /*ee60*/  MOV R6, R158 ;  /* 0x0000009e00067202 */ /* 0x000fe80000000f00 */
[----:B------:R-:W-:Y:S02]  /*ee70*/  MOV R7, R159 ;  /* 0x0000009f00077202 */ /* 0x000fe40000000f00 */
[----:B------:R-:W-:Y:S02]  /*ee80*/  MOV R24, R156 ;  /* 0x0000009c00187202 */ /* 0x000fe40000000f00 */
[----:B------:R-:W-:Y:S02]  /*ee90*/  MOV R25, R157 ;  /* 0x0000009d00197202 */ /* 0x000fe40000000f00 */
[C---:B------:R-:W-:Y:S03]  /*eea0*/  HMMA.16816.F32 R156, R20.reuse, R26, R8 ;  /* 0x0000001a149c723c */ /* 0x040fe60000001808 */
[----:B------:R-:W-:Y:S02]  /*eeb0*/  MOV R4, R194 ;  /* 0x000000c200047202 */ /* 0x000fe40000000f00 */
[----:B------:R3:W5:Y:S01]  /*eec0*/  LDL.LU R194, [R1+0x18] ;  /* 0x0000180001c27983 */ /* 0x0007620000300800 */
[C---:B------:R-:W-:Y:S05]  /*eed0*/  HMMA.16816.F32 R36, R20.reuse, R28, R36 ;  /* 0x0000001c1424723c */ /* 0x040fea0000001824 */
[----:B------:R-:W-:Y:S01]  /*eee0*/  MOV R5, R193 ;  /* 0x000000c100057202 */ /* 0x000fe20000000f00 */
[C---:B------:R-:W-:Y:S01]  /*eef0*/  HMMA.16816.F32 R40, R20.reuse, R30, R40 ;  /* 0x0000001e1428723c */ /* 0x040fe20000001828 */
[----:B------:R3:W5:Y:S04]  /*ef00*/  LDL.LU R193, [R1+0x14] ;  /* 0x0000140001c17983 */ /* 0x0007680000300800 */
[----:B------:R-:W-:Y:S01]  /*ef10*/  MOV R10, R192 ;  /* 0x000000c0000a7202 */ /* 0x000fe20000000f00 */
[C---:B-1----:R-:W-:Y:S01]  /*ef20*/  HMMA.16816.F32 R44, R20.reuse, R152, R44 ;  /* 0x00000098142c723c */ /* 0x042fe2000000182c */
[----:B------:R3:W5:Y:S04]  /*ef30*/  LDL.LU R192, [R1+0x10] ;  /* 0x0000100001c07983 */ /* 0x0007680000300800 */
[----:B------:R-:W-:Y:S01]  /*ef40*/  MOV R11, R4 ;  /* 0x00000004000b7202 */ /* 0x000fe20000000f00 */
[C---:B------:R-:W-:Y:S05]  /*ef50*/  HMMA.16816.F32 R48, R20.reuse, R154, R48 ;  /* 0x0000009a1430723c */ /* 0x040fea0000001830 */
[----:B------:R-:W-:Y:S01]  /*ef60*/  MOV R26, R5 ;  /* 0x00000005001a7202 */ /* 0x000fe20000000f00 */
[C---:B----4-:R-:W-:Y:S05]  /*ef70*/  HMMA.16816.F32 R52, R20.reuse, R32, R52 ;  /* 0x000000201434723c */ /* 0x050fea0000001834 */
[----:B------:R-:W-:Y:S01]  /*ef80*/  MOV R27, R6 ;  /* 0x00000006001b7202 */ /* 0x000fe20000000f00 */
[C---:B------:R-:W-:Y:S05]  /*ef90*/  HMMA.16816.F32 R56, R20.reuse, R34, R56 ;  /* 0x000000221438723c */ /* 0x040fea0000001838 */
[----:B------:R-:W-:Y:S01]  /*efa0*/  MOV R29, R7 ;  /* 0x00000007001d7202 */ /* 0x000fe20000000f00 */
[C---:B--2---:R-:W-:Y:S01]  /*efb0*/  HMMA.16816.F32 R60, R20.reuse, R148, R60 ;  /* 0x00000094143c723c */ /* 0x044fe2000000183c */
[----:B------:R-:W1:Y:S04]  /*efc0*/  LDSM.16.MT88.4 R4, [R209+0x13800] ;  /* 0x01380000d104783b */ /* 0x000e680000004200 */
[----:B------:R-:W-:Y:S01]  /*efd0*/  MOV R152, R10 ;  /* 0x0000000a00987202 */ /* 0x000fe20000000f00 */
[C---:B------:R-:W-:Y:S05]  /*efe0*/  HMMA.16816.F32 R64, R20.reuse, R150, R64 ;  /* 0x000000961440723c */ /* 0x040fea0000001840 */
[----:B------:R-:W-:Y:S01]  /*eff0*/  MOV R153, R11 ;  /* 0x0000000b00997202 */ /* 0x000fe20000000f00 */
[C---:B------:R-:W-:Y:S01]  /*f000*/  HMMA.16816.F32 R68, R20.reuse, R168, R68 ;  /* 0x000000a81444723c */ /* 0x040fe20000001844 */
[----:B------:R-:W2:Y:S04]  /*f010*/  LDSM.16.MT88.4 R8, [R208+0x13800] ;  /* 0x01380000d008783b */ /* 0x000ea80000004200 */
[----:B------:R-:W-:Y:S01]  /*f020*/  MOV R154, R26 ;  /* 0x0000001a009a7202 */ /* 0x000fe20000000f00 */
[C---:B------:R-:W-:Y:S05]  /*f030*/  HMMA.16816.F32 R72, R20.reuse, R170, R72 ;  /* 0x000000aa1448723c */ /* 0x040fea0000001848 */
[----:B------:R-:W-:Y:S02]  /*f040*/  MOV R155, R27 ;  /* 0x0000001b009b7202 */ /* 0x000fe40000000f00 */
[----:B------:R-:W-:Y:S04]  /*f050*/  MOV R32, R24 ;  /* 0x0000001800207202 */ /* 0x000fe80000000f00 */
[----:B------:R-:W-:Y:S02]  /*f060*/  MOV R33, R25 ;  /* 0x0000001900217202 */ /* 0x000fe40000000f00 */
[----:B------:R-:W4:Y:S01]  /*f070*/  LDSM.16.MT88.4 R24, [R212+0x15800] ;  /* 0x01580000d418783b */ /* 0x000f220000004200 */
[----:B------:R-:W-:Y:S02]  /*f080*/  MOV R149, R29 ;  /* 0x0000001d00957202 */ /* 0x000fe40000000f00 */
[----:B------:R-:W-:Y:S02]  /*f090*/  MOV R169, R32 ;  /* 0x0000002000a97202 */ /* 0x000fe40000000f00 */
[----:B------:R-:W-:Y:S02]  /*f0a0*/  MOV R168, R33 ;  /* 0x0000002100a87202 */ /* 0x000fe40000000f00 */
[----:B------:R-:W-:Y:S01]  /*f0b0*/  MOV R171, R149 ;  /* 0x0000009500ab7202 */ /* 0x000fe20000000f00 */
[----:B------:R-:W3:Y:S01]  /*f0c0*/  LDSM.16.MT88.4 R28, [R210+0x15800] ;  /* 0x01580000d21c783b */ /* 0x000ee20000004200 */
[----:B------:R-:W-:Y:S01]  /*f0d0*/  MOV R170, R154 ;  /* 0x0000009a00aa7202 */ /* 0x000fe20000000f00 */
[C---:B-1----:R-:W-:Y:S03]  /*f0e0*/  HMMA.16816.F32 R76, R20.reuse, R4, R76 ;  /* 0x00000004144c723c */ /* 0x042fe6000000184c */
[----:B------:R-:W-:Y:S02]  /*f0f0*/  MOV R244, R155 ;  /* 0x0000009b00f47202 */ /* 0x000fe40000000f00 */
[----:B------:R-:W-:Y:S01]  /*f100*/  MOV R2, R152 ;  /* 0x0000009800027202 */ /* 0x000fe20000000f00 */
[C---:B------:R-:W-:Y:S01]  /*f110*/  HMMA.16816.F32 R80, R20.reuse, R6, R80 ;  /* 0x000000061450723c */ /* 0x040fe20000001850 */
[----:B------:R-:W1:Y:S04]  /*f120*/  LDSM.16.MT88.4 R32, [R209+0x15800] ;  /* 0x01580000d120783b */ /* 0x000e680000004200 */
[----:B------:R-:W-:Y:S01]  /*f130*/  MOV R239, R153 ;  /* 0x0000009900ef7202 */ /* 0x000fe20000000f00 */
[C---:B--2---:R-:W-:Y:S03]  /*f140*/  HMMA.16816.F32 R84, R20.reuse, R8, R84 ;  /* 0x000000081454723c */ /* 0x044fe60000001854 */
[----:B------:R-:W2:Y:S02]  /*f150*/  LDSM.16.MT88.4 R148, [R208+0x15800] ;  /* 0x01580000d094783b */ /* 0x000ea40000004200 */
[----:B------:R-:W-:Y:S01]  /*f160*/  FADD.FTZ R187, R239, R187 ;  /* 0x000000bbefbb7221 */ /* 0x000fe20000010000 */
[C---:B------:R-:W-:Y:S05]  /*f170*/  HMMA.16816.F32 R88, R20.reuse, R10, R88 ;  /* 0x0000000a1458723c */ /* 0x040fea0000001858 */
[----:B------:R-:W2:Y:S01]  /*f180*/  LDSM.16.MT88.4 R4, [R212+0x17800] ;  /* 0x01780000d404783b */ /* 0x000ea20000004200 */
[----:B------:R-:W-:Y:S01]  /*f190*/  FADD.FTZ R184, R2, R184 ;  /* 0x000000b802b87221 */ /* 0x000fe20000010000 */
[----:B------:R-:W-:Y:S01]  /*f1a0*/  FADD.FTZ R187, R244, R187 ;  /* 0x000000bbf4bb7221 */ /* 0x000fe20000010000 */
[----:B------:R-:W-:Y:S03]  /*f1b0*/  MOV R2, R164 ;  /* 0x000000a400027202 */ /* 0x000fe60000000f00 */
[----:B------:R-:W-:Y:S01]  /*f1c0*/  FADD.FTZ R184, R170, R184 ;  /* 0x000000b8aab87221 */ /* 0x000fe20000010000 */
[C---:B----4-:R-:W-:Y:S01]  /*f1d0*/  HMMA.16816.F32 R92, R20.reuse, R24, R92 ;  /* 0x00000018145c723c */ /* 0x050fe2000000185c */
[----:B------:R-:W4:Y:S02]  /*f1e0*/  LDSM.16.MT88.4 R8, [R210+0x17800] ;  /* 0x01780000d208783b */ /* 0x000f240000004200 */
[----:B------:R-:W-:Y:S01]  /*f1f0*/  FADD.FTZ R187, R171, R187 ;  /* 0x000000bbabbb7221 */ /* 0x000fe20000010000 */
[----:B------:R-:W-:Y:S02]  /*f200*/  FADD.FTZ R184, R168, R184 ;  /* 0x000000b8a8b87221 */ /* 0x000fe40000010000 */
[C---:B------:R-:W-:Y:S03]  /*f210*/  HMMA.16816.F32 R96, R20.reuse, R26, R96 ;  /* 0x0000001a1460723c */ /* 0x040fe60000001860 */
[----:B------:R-:W4:Y:S02]  /*f220*/  LDSM.16.MT88.4 R24, [R209+0x17800] ;  /* 0x01780000d118783b */ /* 0x000f240000004200 */
[----:B------:R-:W-:Y:S01]  /*f230*/  FADD.FTZ R187, R169, R187 ;  /* 0x000000bba9bb7221 */ /* 0x000fe20000010000 */
[C---:B---3--:R-:W-:Y:S05]  /*f240*/  HMMA.16816.F32 R100, R20.reuse, R28, R100 ;  /* 0x0000001c1464723c */ /* 0x048fea0000001864 */
[----:B------:R-:W-:Y:S01]  /*f250*/  FADD.FTZ R244, R190, R184 ;  /* 0x000000b8bef47221 */ /* 0x000fe20000010000 */
[C---:B------:R-:W-:Y:S01]  /*f260*/  HMMA.16816.F32 R104, R20.reuse, R30, R104 ;  /* 0x0000001e1468723c */ /* 0x040fe20000001868 */
[----:B------:R-:W3:Y:S04]  /*f270*/  LDSM.16.MT88.4 R28, [R208+0x17800] ;  /* 0x01780000d01c783b */ /* 0x000ee80000004200 */
[----:B------:R-:W-:Y:S01]  /*f280*/  FADD.FTZ R239, R189, R187 ;  /* 0x000000bbbdef7221 */ /* 0x000fe20000010000 */
[C---:B-1----:R-:W-:Y:S06]  /*f290*/  HMMA.16816.F32 R108, R20.reuse, R32, R108 ;  /* 0x00000020146c723c */ /* 0x042fec000000186c */
[C---:B------:R-:W-:Y:S06]  /*f2a0*/  HMMA.16816.F32 R112, R20.reuse, R34, R112 ;  /* 0x000000221470723c */ /* 0x040fec0000001870 */
[C---:B--2---:R-:W-:Y:S06]  /*f2b0*/  HMMA.16816.F32 R116, R20.reuse, R148, R116 ;  /* 0x000000941474723c */ /* 0x044fec0000001874 */
[C---:B------:R-:W-:Y:S06]  /*f2c0*/  HMMA.16816.F32 R120, R20.reuse, R150, R120 ;  /* 0x000000961478723c */ /* 0x040fec0000001878 */
[C---:B------:R-:W-:Y:S06]  /*f2d0*/  HMMA.16816.F32 R124, R20.reuse, R4, R124 ;  /* 0x00000004147c723c */ /* 0x040fec000000187c */
[C---:B------:R-:W-:Y:S06]  /*f2e0*/  HMMA.16816.F32 R128, R20.reuse, R6, R128 ;  /* 0x000000061480723c */ /* 0x040fec0000001880 */
[C---:B----4-:R-:W-:Y:S06]  /*f2f0*/  HMMA.16816.F32 R152, R20.reuse, R8, R12 ;  /* 0x000000081498723c */ /* 0x050fec000000180c */
[C---:B------:R-:W-:Y:S06]  /*f300*/  HMMA.16816.F32 R132, R20.reuse, R10, R132 ;  /* 0x0000000a1484723c */ /* 0x040fec0000001884 */
[C---:B------:R-:W-:Y:S06]  /*f310*/  HMMA.16816.F32 R136, R20.reuse, R24, R136 ;  /* 0x000000181488723c */ /* 0x040fec0000001888 */
[C---:B------:R-:W-:Y:S06]  /*f320*/  HMMA.16816.F32 R148, R20.reuse, R26, R16 ;  /* 0x0000001a1494723c */ /* 0x040fec0000001810 */
[C---:B---3--:R-:W-:Y:S06]  /*f330*/  HMMA.16816.F32 R140, R20.reuse, R28, R140 ;  /* 0x0000001c148c723c */ /* 0x048fec000000188c */
[----:B------:R-:W-:Y:S01]  /*f340*/  HMMA.16816.F32 R144, R20, R30, R144 ;  /* 0x0000001e1490723c */ /* 0x000fe20000001890 */
[----:B------:R-:W-:Y:S11]  /*f350*/  @!UPT UIADD3 URZ, URZ, URZ, URZ ;  /* 0x0000003f3f3ff290 */ /* 0x000ff6000fffe03f */
[----:B------:R-:W-:Y:S01]  /*f360*/  @!UPT UIADD3 URZ, URZ, URZ, URZ ;  /* 0x0000003f3f3ff290 */ /* 0x000fe2000fffe03f */
[----:B------:R-:W-:Y:S11]  /*f370*/  @P0 BRA `(.L_x_76) ;  /* 0xffffffc400900947 */ /* 0x000ff6000383ffff */
.L_x_75:
[----:B------:R-:W1:Y:S01]  /*f380*/  S2R R2, SR_TID.X ;  /* 0x0000000000027919 */ /* 0x000e620000002100 */
[----:B------:R-:W2:Y:S01]  /*f390*/  S2UR UR6, SR_CgaCtaId ;  /* 0x00000000000679c3 */ /* 0x000ea20000008800 */
[----:B------:R-:W-:Y:S01]  /*f3a0*/  UISETP.NE.AND UP0, UPT, UR14, -0x1, UPT ;  /* 0xffffffff0e00788c */ /* 0x000fe2000bf05270 */
[----:B------:R-:W-:Y:S01]  /*f3b0*/  IMAD.MOV.U32 R10, RZ, RZ, 0x20 ;  /* 0x00000020ff0a7424 */ /* 0x000fe200078e00ff */
[----:B------:R-:W3:Y:S01]  /*f3c0*/  SHFL.BFLY PT, R7, R244, 0x2, 0x1f ;  /* 0x0c401f00f4077f89 */ /* 0x000ee200000e0000 */
[----:B------:R-:W-:-:S03]  /*f3d0*/  IMAD.MOV.U32 R9, RZ, RZ, 0x40 ;  /* 0x00000040ff097424 */ /* 0x000fc600078e00ff */
[----:B------:R-:W4:Y:S01]  /*f3e0*/  SHFL.BFLY PT, R8, R239, 0x2, 0x1f ;  /* 0x0c401f00ef087f89 */ /* 0x000f2200000e0000 */
[----:B------:R-:W-:-:S04]  /*f3f0*/  PLOP3.LUT P0, PT, PT, PT, UP0, 0x80, 0x0 ;  /* 0x000000000000781c */ /* 0x000fc80003f0f008 */
[----:B------:R-:W-:Y:S02]  /*f400*/  @UP0 ULDC.64 UR4, c[0x0][0x298] ;  /* 0x0000a60000040ab9 */ /* 0x000fe40000000a00 */
[----:B------:R-:W-:-:S03]  /*f410*/  @UP0 UIMAD.WIDE.U32 UR8, UR14, UR4, URZ ;  /* 0x000000040e0802a5 */ /* 0x000fc6000f8e003f */
[----:B------:R-:W-:Y:S01]  /*f420*/  UMOV UR4, 0x400 ;  /* 0x0000040000047882 */ /* 0x000fe20000000000 */
[----:B------:R-:W-:Y:S02]  /*f430*/  @UP0 UIMAD UR7, UR14, UR5, UR9 ;  /* 0x000000050e0702a4 */ /* 0x000fe4000f8e0209 */
[----:B--2---:R-:W-:Y:S01]  /*f440*/  ULEA UR6, UR6, UR4, 0x18 ;  /* 0x0000000406067291 */ /* 0x004fe2000f8ec03f */
[----:B---3--:R-:W-:Y:S01]  /*f450*/  FADD.FTZ R7, R7, R244 ;  /* 0x000000f407077221 */ /* 0x008fe20000010000 */
[----:B-1----:R-:W-:Y:S01]  /*f460*/  SHF.R.S32.HI R5, RZ, 0x1f, R2 ;  /* 0x0000001fff057819 */ /* 0x002fe20000011402 */
[----:B----4-:R-:W-:-:S03]  /*f470*/  FADD.FTZ R239, R8, R239 ;  /* 0x000000ef08ef7221 */ /* 0x010fc60000010000 */
[----:B------:R1:W2:Y:S01]  /*f480*/  SHFL.BFLY PT, R8, R7, 0x1, 0x1f ;  /* 0x0c201f0007087f89 */ /* 0x0002a200000e0000 */
[CC--:B------:R-:W-:Y:S02]  /*f490*/  LEA.HI R12, R5.reuse, R2.reuse, RZ, 0x2 ;  /* 0x00000002050c7211 */ /* 0x0c0fe400078f10ff */
[----:B------:R-:W-:Y:S02]  /*f4a0*/  LEA.HI R14, R5, R2, RZ, 0x5 ;  /* 0x00000002050e7211 */ /* 0x000fe400078f28ff */
[--C-:B------:R-:W-:Y:S02]  /*f4b0*/  SHF.R.S32.HI R0, RZ, 0x2, R12.reuse ;  /* 0x00000002ff007819 */ /* 0x100fe4000001140c */
[----:B------:R-:W-:Y:S02]  /*f4c0*/  SHF.R.S32.HI R4, RZ, 0x1f, R12 ;  /* 0x0000001fff047819 */ /* 0x000fe4000001140c */
[----:B------:R-:W-:Y:S02]  /*f4d0*/  LOP3.LUT R12, R12, 0x3ffffffc, RZ, 0xc0, !PT ;  /* 0x3ffffffc0c0c7812 */ /* 0x000fe400078ec0ff */
[----:B------:R-:W-:-:S03]  /*f4e0*/  LEA.HI R4, R4, R0, RZ, 0x3 ;  /* 0x0000000004047211 */ /* 0x000fc600078f18ff */
[----:B------:R-:W-:Y:S01]  /*f4f0*/  IMAD.IADD R12, R2, 0x1, -R12 ;  /* 0x00000001020c7824 */ /* 0x000fe200078e0a0c */
[----:B------:R-:W-:-:S05]  /*f500*/  LOP3.LUT R4, R4, 0xfffffff8, RZ, 0xc0, !PT ;  /* 0xfffffff804047812 */ /* 0x000fca00078ec0ff */
[----:B------:R-:W-:Y:S01]  /*f510*/  IMAD.IADD R4, R0, 0x1, -R4 ;  /* 0x0000000100047824 */ /* 0x000fe200078e0a04 */
[----:B------:R-:W-:-:S03]  /*f520*/  SHF.R.S32.HI R0, RZ, 0x5, R14 ;  /* 0x00000005ff007819 */ /* 0x000fc6000001140e */
[C---:B------:R-:W-:Y:S01]  /*f530*/  IMAD.SHL.U32 R6, R4.reuse, 0x40, RZ ;  /* 0x0000004004067824 */ /* 0x040fe200078e00ff */
[----:B------:R-:W-:Y:S01]  /*f540*/  R2P PR, R4, 0x6 ;  /* 0x0000000604007804 */ /* 0x000fe20000000000 */
[----:B------:R-:W-:-:S03]  /*f550*/  IMAD R12, R0, 0x200, R12 ;  /* 0x00000200000c7824 */ /* 0x000fc600078e020c */
[----:B------:R-:W-:Y:S02]  /*f560*/  LOP3.LUT R6, R6, 0x1c0, RZ, 0xc0, !PT ;  /* 0x000001c006067812 */ /* 0x000fe400078ec0ff */
[----:B------:R-:W-:Y:S02]  /*f570*/  SEL R10, R10, 0xffffffe0, !P1 ;  /* 0xffffffe00a0a7807 */ /* 0x000fe40004800000 */
[----:B------:R-:W-:Y:S02]  /*f580*/  LEA.HI R6, R6, R6, RZ, 0x1d ;  /* 0x0000000606067211 */ /* 0x000fe400078fe8ff */
[----:B------:R-:W-:-:S03]  /*f590*/  SEL R9, R9, 0xffffffc0, !P2 ;  /* 0xffffffc009097807 */ /* 0x000fc60005000000 */
[----:B------:R-:W-:Y:S02]  /*f5a0*/  IMAD.U32 R12, R12, 0x2, R6 ;  /* 0x000000020c0c7824 */ /* 0x000fe400078e0006 */
[----:B------:R1:W3:Y:S03]  /*f5b0*/  SHFL.BFLY PT, R6, R239, 0x1, 0x1f ;  /* 0x0c201f00ef067f89 */ /* 0x0002e600000e0000 */
[----:B------:R-:W-:Y:S01]  /*f5c0*/  LEA R12, R12, UR6, 0x1 ;  /* 0x000000060c0c7c11 */ /* 0x000fe2000f8e08ff */
[----:B--2---:R-:W-:Y:S06]  /*f5d0*/  @P0 BRA `(.L_x_79) ;  /* 0x00000000001c0947 */ /* 0x004fec0003800000 */
[----:B------:R-:W2:Y:S01]  /*f5e0*/  S2UR UR7, SR_CTAID.Y ;  /* 0x00000000000779c3 */ /* 0x000ea20000002600 */
[----:B------:R-:W-:Y:S01]  /*f5f0*/  ULDC.64 UR4, c[0x0][0x290] ;  /* 0x0000a40000047ab9 */ /* 0x000fe20000000a00 */
[----:B--2---:R-:W-:Y:S02]  /*f600*/  USHF.R.S32.HI UR6, URZ, 0x1f, UR7 ;  /* 0x0000001f3f067899 */ /* 0x004fe40008011407 */
[----:B------:R-:W-:Y:S02]  /*f610*/  UIMAD.WIDE.U32 UR8, UR7, UR4, URZ ;  /* 0x00000004070872a5 */ /* 0x000fe4000f8e003f */
[----:B------:R-:W-:-:S04]  /*f620*/  UIMAD UR6, UR6, UR4, URZ ;  /* 0x00000004060672a4 */ /* 0x000fc8000f8e023f */
[----:B------:R-:W-:-:S04]  /*f630*/  UIMAD UR5, UR7, UR5, UR6 ;  /* 0x00000005070572a4 */ /* 0x000fc8000f8e0206 */
[----:B------:R-:W-:-:S12]  /*f640*/  UIADD3 UR7, UR9, UR5, URZ ;  /* 0x0000000509077290 */ /* 0x000fd8000fffe03f */
.L_x_79:
[----:B------:R-:W-:Y:S01]  /*f650*/  ULDC.U8 UR4, c[0x0][0x3d8] ;  /* 0x0000f60000047ab9 */ /* 0x000fe20000000000 */
[----:B------:R-:W-:Y:S01]  /*f660*/  ULDC.U8 UR6, c[0x0][0x3d9] ;  /* 0x0000f64000067ab9 */ /* 0x000fe20000000000 */
[----:B------:R-:W-:Y:S02]  /*f670*/  ISETP.NE.AND P2, PT, RZ, UR4, PT ;  /* 0x00000004ff007c0c */ /* 0x000fe4000bf45270 */
[----:B------:R-:W-:Y:S02]  /*f680*/  CS2R R16, SRZ ;  /* 0x0000000000107805 */ /* 0x000fe4000001ff00 */
[----:B------:R-:W-:Y:S02]  /*f690*/  PLOP3.LUT P6, PT, PT, PT, PT, 0x8, 0x0 ;  /* 0x000000000000781c */ /* 0x000fe40003fce170 */
[----:B------:R-:W-:-:S13]  /*f6a0*/  ISETP.NE.OR P0, PT, RZ, UR6, !P2 ;  /* 0x00000006ff007c0c */ /* 0x000fda000d705670 */
[----:B------:R-:W-:Y:S05]  /*f6b0*/  @P0 BRA `(.L_x_80) ;  /* 0x0000000000200947 */ /* 0x000fea0003800000 */
[----:B------:R-:W2:Y:S01]  /*f6c0*/  S2UR UR4, SR_CTAID.Y ;  /* 0x00000000000479c3 */ /* 0x000ea20000002600 */
[----:B------:R-:W-:Y:S01]  /*f6d0*/  ULDC UR5, c[0x0][0x2c4] ;  /* 0x0000b10000057ab9 */ /* 0x000fe20000000800 */
[----:B------:R-:W-:Y:S01]  /*f6e0*/  PLOP3.LUT P6, PT, PT, PT, PT, 0x80, 0x0 ;  /* 0x000000000000781c */ /* 0x000fe20003fcf070 */
[----:B--2---:R-:W-:-:S04]  /*f6f0*/  UIMAD UR4, UR4, UR5, URZ ;  /* 0x00000005040472a4 */ /* 0x004fc8000f8e023f */
[----:B------:R-:W-:-:S04]  /*f700*/  USEL UR14, UR4, UR14, !UP0 ;  /* 0x0000000e040e7287 */ /* 0x000fc8000c000000 */
[----:B------:R-:W-:Y:S02]  /*f710*/  USHF.R.S32.HI UR4, URZ, 0x1f, UR14 ;  /* 0x0000001f3f047899 */ /* 0x000fe4000801140e */
[----:B------:R-:W-:-:S04]  /*f720*/  IMAD.U32 R16, RZ, RZ, UR14 ;  /* 0x0000000eff107e24 */ /* 0x000fc8000f8e00ff */
[----:B------:R-:W-:-:S07]  /*f730*/  MOV R17, UR4 ;  /* 0x0000000400117c02 */ /* 0x000fce0008000f00 */
.L_x_80:
[----:B-1----:R-:W-:Y:S01]  /*f740*/  FADD.FTZ R7, R7, R8 ;  /* 0x0000000807077221 */ /* 0x002fe20000010000 */
[----:B---3--:R-:W-:Y:S01]  /*f750*/  FADD.FTZ R6, R239, R6 ;  /* 0x00000006ef067221 */ /* 0x008fe20000010000 */
[----:B------:R-:W-:Y:S01]  /*f760*/  ISETP.NE.AND P3, PT, RZ, UR6, PT ;  /* 0x00000006ff007c0c */ /* 0x000fe2000bf65270 */
[----:B------:R-:W1:Y:S01]  /*f770*/  S2UR UR4, SR_CTAID.X ;  /* 0x00000000000479c3 */ /* 0x000e620000002500 */
[----:B------:R-:W-:Y:S01]  /*f780*/  MOV R13, 0x3f800000 ;  /* 0x3f800000000d7802 */ /* 0x000fe20000000f00 */
[----:B------:R-:W2:Y:S01]  /*f790*/  S2R R23, SR_CTAID.Y ;  /* 0x0000000000177919 */ /* 0x000ea20000002600 */
[----:B------:R-:W-:Y:S01]  /*f7a0*/  FSETP.NE.FTZ.AND P5, PT, R7, RZ, PT ;  /* 0x000000ff0700720b */ /* 0x000fe20003fb5000 */
[----:B------:R-:W-:Y:S01]  /*f7b0*/  BSSY B0, `(.L_x_81) ;  /* 0x000015f000007945 */ /* 0x000fe20003800000 */
[----:B------:R-:W-:Y:S01]  /*f7c0*/  FSETP.NE.FTZ.AND P4, PT, R6, RZ, PT ;  /* 0x000000ff0600720b */ /* 0x000fe20003f95000 */
[----:B------:R-:W3:Y:S01]  /*f7d0*/  S2R R22, SR_TID.X ;  /* 0x0000000000167919 */ /* 0x000ee20000002100 */
[----:B------:R-:W-:-:S02]  /*f7e0*/  MOV R15, 0x3f800000 ;  /* 0x3f800000000f7802 */ /* 0x000fc40000000f00 */
[----:B------:R-:W-:Y:S01]  /*f7f0*/  LOP3.LUT R4, R4, 0x1, RZ, 0xc0, !PT ;  /* 0x0000000104047812 */ /* 0x000fe200078ec0ff */
[----:B------:R-:W4:Y:S01]  /*f800*/  S2R R25, SR_CTAID.Z ;  /* 0x0000000000197919 */ /* 0x000f220000002700 */
[----:B------:R-:W-:Y:S01]  /*f810*/  PLOP3.LUT P0, PT, PT, PT, PT, 0x8, 0x0 ;  /* 0x000000000000781c */ /* 0x000fe20003f0e170 */
[----:B------:R-:W2:Y:S01]  /*f820*/  @!P3 LDC R8, c[0x0][0x2c4] ;  /* 0x0000b100ff08bb82 */ /* 0x000ea20000000800 */
[----:B------:R-:W-:Y:S02]  /*f830*/  ISETP.NE.U32.AND P1, PT, R4, 0x1, PT ;  /* 0x000000010400780c */ /* 0x000fe40003f25070 */
[----:B------:R-:W-:Y:S01]  /*f840*/  @!P3 PLOP3.LUT P0, PT, P2, PT, PT, 0x80, 0x0 ;  /* 0x000000000000b81c */ /* 0x000fe2000170f070 */
[----:B------:R-:W3:Y:S01]  /*f850*/  @P5 MUFU.RCP R13, R7 ;  /* 0x00000007000d5308 */ /* 0x000ee20000001000 */
[----:B------:R-:W-:Y:S02]  /*f860*/  LEA.HI R5, R5, R2, RZ, 0x3 ;  /* 0x0000000205057211 */ /* 0x000fe400078f18ff */
[----:B------:R-:W-:Y:S01]  /*f870*/  LOP3.LUT R14, R14, 0xffffffe0, RZ, 0xc0, !PT ;  /* 0xffffffe00e0e7812 */ /* 0x000fe200078ec0ff */
[----:B------:R-:W4:Y:S01]  /*f880*/  @!P3 LDC R24, c[0x0][0x270] ;  /* 0x00009c00ff18bb82 */ /* 0x000f220000000800 */
[----:B------:R-:W-:-:S02]  /*f890*/  SHF.R.S32.HI R4, RZ, 0x3, R5 ;  /* 0x00000003ff047819 */ /* 0x000fc40000011405 */
[----:B------:R-:W-:Y:S01]  /*f8a0*/  IADD3 R11, R12, -0x10, RZ ;  /* 0xfffffff00c0b7810 */ /* 0x000fe20007ffe0ff */
[----:B------:R-:W3:Y:S01]  /*f8b0*/  @P4 MUFU.RCP R15, R6 ;  /* 0x00000006000f4308 */ /* 0x000ee20000001000 */
[----:B-1----:R-:W-:Y:S01]  /*f8c0*/  UIMAD UR6, UR4, -0x40, UR16 ;  /* 0xffffffc0040678a4 */ /* 0x002fe2000f8e0210 */
[----:B------:R-:W-:Y:S02]  /*f8d0*/  IADD3 R2, -R14, R2, RZ ;  /* 0x000000020e027210 */ /* 0x000fe40007ffe1ff */
[----:B------:R-:W-:Y:S01]  /*f8e0*/  LEA.HI.SX32 R14, R5, 0x10, 0x1d ;  /* 0x00000010050e7811 */ /* 0x000fe200078feaff */
[----:B------:R-:W1:Y:S01]  /*f8f0*/  @P3 LDC.64 R20, c[0x0][0x2c0] ;  /* 0x0000b000ff143b82 */ /* 0x000e620000000a00 */
[----:B------:R-:W-:Y:S02]  /*f900*/  @P1 IADD3 R11, R12, 0x10, RZ ;  /* 0x000000100c0b1810 */ /* 0x000fe40007ffe0ff */
[----:B------:R-:W-:Y:S01]  /*f910*/  ISETP.GE.AND P2, PT, R4, UR6, PT ;  /* 0x0000000604007c0c */ /* 0x000fe2000bf46270 */
[C---:B---3--:R-:W-:Y:S01]  /*f920*/  FMUL.FTZ R160, R13.reuse, R160 ;  /* 0x000000a00da07220 */ /* 0x048fe20000410000 */
[C---:B------:R-:W-:Y:S01]  /*f930*/  FMUL.FTZ R161, R13.reuse, R161 ;  /* 0x000000a10da17220 */ /* 0x040fe20000410000 */
[C---:B------:R-:W-:Y:S01]  /*f940*/  FMUL.FTZ R156, R13.reuse, R156 ;  /* 0x0000009c0d9c7220 */ /* 0x040fe20000410000 */
[----:B------:R-:W-:Y:S01]  /*f950*/  FMUL.FTZ R157, R13, R157 ;  /* 0x0000009d0d9d7220 */ /* 0x000fe20000410000 */
[----:B------:R-:W-:Y:S01]  /*f960*/  LEA.HI.SX32 R4, R5, 0x20, 0x1d ;  /* 0x0000002005047811 */ /* 0x000fe200078feaff */
[C---:B------:R-:W-:Y:S01]  /*f970*/  FMUL.FTZ R36, R13.reuse, R36 ;  /* 0x000000240d247220 */ /* 0x040fe20000410000 */
[C---:B------:R-:W-:Y:S01]  /*f980*/  FMUL.FTZ R37, R13.reuse, R37 ;  /* 0x000000250d257220 */ /* 0x040fe20000410000 */
[----:B------:R-:W-:Y:S01]  /*f990*/  FMUL.FTZ R40, R13, R40 ;  /* 0x000000280d287220 */ /* 0x000fe20000410000 */
[C---:B------:R-:W-:Y:S01]  /*f9a0*/  FMUL.FTZ R163, R15.reuse, R163 ;  /* 0x000000a30fa37220 */ /* 0x040fe20000410000 */
[C---:B------:R-:W-:Y:S01]  /*f9b0*/  FMUL.FTZ R162, R15.reuse, R162 ;  /* 0x000000a20fa27220 */ /* 0x040fe20000410000 */
[C---:B------:R-:W-:Y:S01]  /*f9c0*/  FMUL.FTZ R159, R15.reuse, R159 ;  /* 0x0000009f0f9f7220 */ /* 0x040fe20000410000 */
[C---:B------:R-:W-:Y:S01]  /*f9d0*/  FMUL.FTZ R158, R15.reuse, R158 ;  /* 0x0000009e0f9e7220 */ /* 0x040fe20000410000 */
[C---:B------:R-:W-:Y:S01]  /*f9e0*/  FMUL.FTZ R39, R15.reuse, R39 ;  /* 0x000000270f277220 */ /* 0x040fe20000410000 */
[----:B------:R-:W-:Y:S01]  /*f9f0*/  FMUL.FTZ R38, R15, R38 ;  /* 0x000000260f267220 */ /* 0x000fe20000410000 */
[----:B------:R-:W-:Y:S01]  /*fa00*/  FMUL.FTZ R41, R13, R41 ;  /* 0x000000290d297220 */ /* 0x000fe20000410000 */
[C---:B------:R-:W-:Y:S01]  /*fa10*/  FMUL.FTZ R43, R15.reuse, R43 ;  /* 0x0000002b0f2b7220 */ /* 0x040fe20000410000 */
[----:B------:R-:W-:Y:S01]  /*fa20*/  FMUL.FTZ R42, R15, R42 ;  /* 0x0000002a0f2a7220 */ /* 0x000fe20000410000 */
[C---:B------:R-:W-:Y:S01]  /*fa30*/  FMUL.FTZ R44, R13.reuse, R44 ;  /* 0x0000002c0d2c7220 */ /* 0x040fe20000410000 */
[----:B------:R-:W-:Y:S01]  /*fa40*/  FMUL.FTZ R45, R13, R45 ;  /* 0x0000002d0d2d7220 */ /* 0x000fe20000410000 */
[C---:B------:R-:W-:Y:S01]  /*fa50*/  FMUL.FTZ R47, R15.reuse, R47 ;  /* 0x0000002f0f2f7220 */ /* 0x040fe20000410000 */
[----:B------:R-:W-:Y:S01]  /*fa60*/  FMUL.FTZ R46, R15, R46 ;  /* 0x0000002e0f2e7220 */ /* 0x000fe20000410000 */
[----:B--2---:R-:W2:Y:S01]  /*fa70*/  @P0 LDC R8, c[0x0][0x2e4] ;  /* 0x0000b900ff080b82 */ /* 0x004ea20000000800 */
[C---:B------:R-:W-:Y:S01]  /*fa80*/  FMUL.FTZ R48, R13.reuse, R48 ;  /* 0x000000300d307220 */ /* 0x040fe20000410000 */
[----:B------:R-:W-:Y:S01]  /*fa90*/  FMUL.FTZ R49, R13, R49 ;  /* 0x000000310d317220 */ /* 0x000fe20000410000 */
[C---:B------:R-:W-:Y:S01]  /*faa0*/  FMUL.FTZ R51, R15.reuse, R51 ;  /* 0x000000330f337220 */ /* 0x040fe20000410000 */
[----:B------:R-:W-:Y:S01]  /*fab0*/  FMUL.FTZ R50, R15, R50 ;  /* 0x000000320f327220 */ /* 0x000fe20000410000 */
[----:B------:R-:W-:Y:S01]  /*fac0*/  F2FP.F16.F32.PACK_AB R160, R161, R160 ;  /* 0x000000a0a1a0723e */ /* 0x000fe200000000ff */
[----:B------:R-:W-:Y:S01]  /*fad0*/  FMUL.FTZ R52, R13, R52 ;  /* 0x000000340d347220 */ /* 0x000fe20000410000 */
[----:B------:R-:W-:Y:S01]  /*fae0*/  F2FP.F16.F32.PACK_AB R162, R163, R162 ;  /* 0x000000a2a3a2723e */ /* 0x000fe200000000ff */
[----:B------:R-:W-:Y:S01]  /*faf0*/  FMUL.FTZ R53, R13, R53 ;  /* 0x000000350d357220 */ /* 0x000fe20000410000 */
[----:B------:R-:W-:Y:S01]  /*fb00*/  ISETP.GE.AND P0, PT, R4, UR6, PT ;  /* 0x0000000604007c0c */ /* 0x000fe2000bf06270 */
[C---:B------:R-:W-:Y:S01]  /*fb10*/  FMUL.FTZ R55, R15.reuse, R55 ;  /* 0x000000370f377220 */ /* 0x040fe20000410000 */
[----:B------:R-:W-:Y:S01]  /*fb20*/  FMUL.FTZ R54, R15, R54 ;  /* 0x000000360f367220 */ /* 0x000fe20000410000 */
[----:B------:R-:W-:Y:S01]  /*fb30*/  F2FP.F16.F32.PACK_AB R156, R157, R156 ;  /* 0x0000009c9d9c723e */ /* 0x000fe200000000ff */
[----:B------:R-:W-:Y:S01]  /*fb40*/  FMUL.FTZ R56, R13, R56 ;  /* 0x000000380d387220 */ /* 0x000fe20000410000 */
[----:B------:R-:W-:Y:S01]  /*fb50*/  F2FP.F16.F32.PACK_AB R158, R159, R158 ;  /* 0x0000009e9f9e723e */ /* 0x000fe200000000ff */
[----:B------:R-:W-:Y:S01]  /*fb60*/  FMUL.FTZ R57, R13, R57 ;  /* 0x000000390d397220 */ /* 0x000fe20000410000 */
[C---:B------:R-:W-:Y:S01]  /*fb70*/  FMUL.FTZ R59, R15.reuse, R59 ;  /* 0x0000003b0f3b7220 */ /* 0x040fe20000410000 */
[----:B------:R-:W-:Y:S01]  /*fb80*/  FMUL.FTZ R58, R15, R58 ;  /* 0x0000003a0f3a7220 */ /* 0x000fe20000410000 */
[----:B------:R-:W-:Y:S01]  /*fb90*/  F2FP.F16.F32.PACK_AB R36, R37, R36 ;  /* 0x000000242524723e */ /* 0x000fe200000000ff */
[----:B------:R-:W-:Y:S01]  /*fba0*/  FMUL.FTZ R60, R13, R60 ;  /* 0x0000003c0d3c7220 */ /* 0x000fe20000410000 */
[----:B------:R-:W-:Y:S01]  /*fbb0*/  F2FP.F16.F32.PACK_AB R38, R39, R38 ;  /* 0x000000262726723e */ /* 0x000fe200000000ff */
[----:B------:R-:W-:Y:S01]  /*fbc0*/  FMUL.FTZ R61, R13, R61 ;  /* 0x0000003d0d3d7220 */ /* 0x000fe20000410000 */
[----:B------:R-:W-:Y:S01]  /*fbd0*/  IADD3 R4, R12, R10, RZ ;  /* 0x0000000a0c047210 */ /* 0x000fe20007ffe0ff */
[C---:B------:R-:W-:Y:S01]  /*fbe0*/  FMUL.FTZ R63, R15.reuse, R63 ;  /* 0x0000003f0f3f7220 */ /* 0x040fe20000410000 */
[----:B------:R-:W-:Y:S01]  /*fbf0*/  ISETP.GE.AND P1, PT, R14, UR6, PT ;  /* 0x000000060e007c0c */ /* 0x000fe2000bf26270 */
[----:B------:R-:W-:Y:S01]  /*fc00*/  FMUL.FTZ R62, R15, R62 ;  /* 0x0000003e0f3e7220 */ /* 0x000fe20000410000 */
[----:B------:R-:W-:Y:S01]  /*fc10*/  F2FP.F16.F32.PACK_AB R40, R41, R40 ;  /* 0x000000282928723e */ /* 0x000fe200000000ff */
[----:B------:R-:W-:Y:S01]  /*fc20*/  FMUL.FTZ R64, R13, R64 ;  /* 0x000000400d407220 */ /* 0x000fe20000410000 */
[----:B------:R-:W-:Y:S01]  /*fc30*/  F2FP.F16.F32.PACK_AB R42, R43, R42 ;  /* 0x0000002a2b2a723e */ /* 0x000fe200000000ff */
[----:B------:R-:W-:Y:S01]  /*fc40*/  FMUL.FTZ R65, R13, R65 ;  /* 0x000000410d417220 */ /* 0x000fe20000410000 */
[----:B------:R-:W-:Y:S01]  /*fc50*/  IADD3 R10, R10, R11, RZ ;  /* 0x0000000b0a0a7210 */ /* 0x000fe20007ffe0ff */
        /* <DEDUP_REMOVED lines=10> */
[----:B------:R-:W-:Y:S01]  /*fd00*/  STS [R12], R160 ;  /* 0x000000a00c007388 */ /* 0x000fe20000000800 */
[----:B------:R-:W-:Y:S01]  /*fd10*/  F2FP.F16.F32.PACK_AB R50, R51, R50 ;  /* 0x000000323332723e */ /* 0x000fe200000000ff */
[----:B------:R-:W-:Y:S01]  /*fd20*/  FMUL.FTZ R72, R13, R72 ;  /* 0x000000480d487220 */ /* 0x000fe20000410000 */
[----:B------:R-:W-:Y:S01]  /*fd30*/  IADD3 R18, R9, R11, RZ ;  /* 0x0000000b09127210 */ /* 0x000fe20007ffe0ff */
[----:B------:R-:W-:Y:S01]  /*fd40*/  STS [R12+0x400], R162 ;  /* 0x000400a20c007388 */ /* 0x000fe20000000800 */
[----:B------:R-:W-:Y:S01]  /*fd50*/  FMUL.FTZ R73, R13, R73 ;  /* 0x000000490d497220 */ /* 0x000fe20000410000 */
[C---:B------:R-:W-:Y:S01]  /*fd60*/  FMUL.FTZ R75, R15.reuse, R75 ;  /* 0x0000004b0f4b7220 */ /* 0x040fe20000410000 */
[----:B------:R-:W-:Y:S01]  /*fd70*/  FMUL.FTZ R74, R15, R74 ;  /* 0x0000004a0f4a7220 */ /* 0x000fe20000410000 */
[----:B------:R-:W-:Y:S01]  /*fd80*/  F2FP.F16.F32.PACK_AB R52, R53, R52 ;  /* 0x000000343534723e */ /* 0x000fe200000000ff */
[----:B------:R-:W-:Y:S01]  /*fd90*/  STS [R11], R156 ;  /* 0x0000009c0b007388 */ /* 0x000fe20000000800 */
[----:B------:R-:W-:Y:S01]  /*fda0*/  F2FP.F16.F32.PACK_AB R54, R55, R54 ;  /* 0x000000363736723e */ /* 0x000fe200000000ff */
[C---:B------:R-:W-:Y:S01]  /*fdb0*/  FMUL.FTZ R76, R13.reuse, R76 ;  /* 0x0000004c0d4c7220 */ /* 0x040fe20000410000 */
        /* <DEDUP_REMOVED lines=18> */
[----:B------:R-:W-:Y:S01]  /*fee0*/  FMUL.FTZ R85, R13, R85 ;  /* 0x000000550d557220 */ /* 0x000fe20000410000 */
[----:B------:R-:W-:Y:S01]  /*fef0*/  STS [R10+0x400], R42 ;  /* 0x0004002a0a007388 */ /* 0x000fe20000000800 */
        /* <DEDUP_REMOVED lines=35> */
[----:B------:R-:W-:Y:S01]  /*10130*/  STS [R12+0x2000], R60 ;  /* 0x0020003c0c007388 */ /* 0x000fe20000000800 */
        /* <DEDUP_REMOVED lines=90> */
[C---:B------:R-:W-:Y:S01]  /*106e0*/  FMUL.FTZ R141, R13.reuse, R141 ;  /* 0x0000008d0d8d7220 */ /* 0x040fe20000410000 */
[----:B------:R-:W-:Y:S01]  /*106f0*/  STS [R10+0x4400], R106 ;  /* 0x0044006a0a007388 */ /* 0x000fe20000000800 */
[----:B------:R-:W-:Y:S01]  /*10700*/  FMUL.FTZ R144, R13, R144 ;  /* 0x000000900d907220 */ /* 0x000fe20000410000 */
[C---:B------:R-:W-:Y:S01]  /*10710*/  FMUL.FTZ R143, R15.reuse, R143 ;  /* 0x0000008f0f8f7220 */ /* 0x040fe20000410000 */
[C---:B------:R-:W-:Y:S01]  /*10720*/  FMUL.FTZ R142, R15.reuse, R142 ;  /* 0x0000008e0f8e7220 */ /* 0x040fe20000410000 */
[----:B------:R-:W-:Y:S01]  /*10730*/  FMUL.FTZ R147, R15, R147 ;  /* 0x000000930f937220 */ /* 0x000fe20000410000 */
[----:B------:R-:W-:Y:S01]  /*10740*/  F2FP.F16.F32.PACK_AB R128, R129, R128 ;  /* 0x000000808180723e */ /* 0x000fe200000000ff */
[----:B------:R-:W-:Y:S01]  /*10750*/  STS [R14+0x4000], R108 ;  /* 0x0040006c0e007388 */ /* 0x000fe20000000800 */
[----:B------:R-:W-:Y:S01]  /*10760*/  F2FP.F16.F32.PACK_AB R130, R131, R130 ;  /* 0x000000828382723e */ /* 0x000fe200000000ff */
[----:B------:R-:W-:Y:S01]  /*10770*/  FMUL.FTZ R13, R13, R145 ;  /* 0x000000910d0d7220 */ /* 0x000fe20000410000 */
[----:B------:R-:W-:Y:S01]  /*10780*/  FMUL.FTZ R15, R15, R146 ;  /* 0x000000920f0f7220 */ /* 0x000fe20000410000 */
[----:B------:R-:W-:Y:S01]  /*10790*/  STS [R14+0x4400], R110 ;  /* 0x0044006e0e007388 */ /* 0x000fe20000000800 */
[----:B------:R-:W-:Y:S01]  /*107a0*/  F2FP.F16.F32.PACK_AB R152, R153, R152 ;  /* 0x000000989998723e */ /* 0x000fe200000000ff */
[----:B------:R-:W3:Y:S01]  /*107b0*/  @P5 MUFU.LG2 R7, R7 ;  /* 0x0000000700075308 */ /* 0x000ee20000000c00 */
[----:B------:R-:W-:Y:S01]  /*107c0*/  F2FP.F16.F32.PACK_AB R154, R155, R154 ;  /* 0x0000009a9b9a723e */ /* 0x000fe200000000ff */
[----:B------:R-:W-:Y:S01]  /*107d0*/  STS [R18+0x4000], R112 ;  /* 0x0040007012007388 */ /* 0x000fe20000000800 */
[----:B------:R-:W-:Y:S01]  /*107e0*/  F2FP.F16.F32.PACK_AB R132, R133, R132 ;  /* 0x000000848584723e */ /* 0x000fe200000000ff */
[----:B-1----:R-:W-:Y:S01]  /*107f0*/  @P3 IMAD R20, R21, R20, RZ ;  /* 0x0000001415143224 */ /* 0x002fe200078e02ff */
[----:B------:R-:W-:Y:S01]  /*10800*/  F2FP.F16.F32.PACK_AB R134, R135, R134 ;  /* 0x000000868786723e */ /* 0x000fe200000000ff */
[----:B------:R-:W-:Y:S01]  /*10810*/  STS [R18+0x4400], R114 ;  /* 0x0044007212007388 */ /* 0x000fe20000000800 */
[----:B------:R-:W-:Y:S01]  /*10820*/  F2FP.F16.F32.PACK_AB R136, R137, R136 ;  /* 0x000000888988723e */ /* 0x000fe200000000ff */
[----:B------:R-:W1:Y:S01]  /*10830*/  @P4 MUFU.LG2 R6, R6 ;  /* 0x0000000600064308 */ /* 0x000e620000000c00 */
[----:B------:R-:W-:Y:S01]  /*10840*/  F2FP.F16.F32.PACK_AB R138, R139, R138 ;  /* 0x0000008a8b8a723e */ /* 0x000fe200000000ff */
[----:B------:R-:W-:Y:S01]  /*10850*/  STS [R19+0x4000], R116 ;  /* 0x0040007413007388 */ /* 0x000fe20000000800 */
[----:B------:R-:W-:-:S02]  /*10860*/  F2FP.F16.F32.PACK_AB R148, R149, R148 ;  /* 0x000000949594723e */ /* 0x000fc400000000ff */
[----:B------:R-:W-:Y:S01]  /*10870*/  F2FP.F16.F32.PACK_AB R150, R151, R150 ;  /* 0x000000969796723e */ /* 0x000fe200000000ff */
[----:B------:R-:W-:Y:S01]  /*10880*/  STS [R19+0x4400], R118 ;  /* 0x0044007613007388 */ /* 0x000fe20000000800 */
[----:B------:R-:W-:Y:S02]  /*10890*/  F2FP.F16.F32.PACK_AB R140, R141, R140 ;  /* 0x0000008c8d8c723e */ /* 0x000fe400000000ff */
[----:B------:R-:W-:Y:S01]  /*108a0*/  F2FP.F16.F32.PACK_AB R142, R143, R142 ;  /* 0x0000008e8f8e723e */ /* 0x000fe200000000ff */
[----:B------:R-:W-:Y:S01]  /*108b0*/  STS [R9+0x4000], R120 ;  /* 0x0040007809007388 */ /* 0x000fe20000000800 */
[----:B------:R-:W-:Y:S01]  /*108c0*/  F2FP.F16.F32.PACK_AB R13, R13, R144 ;  /* 0x000000900d0d723e */ /* 0x000fe200000000ff */
[----:B---3--:R-:W-:Y:S01]  /*108d0*/  @P5 FMUL.FTZ R7, R7, 0.69314718246459960938 ;  /* 0x3f31721807075820 */ /* 0x008fe20000410000 */
[----:B------:R-:W-:Y:S01]  /*108e0*/  F2FP.F16.F32.PACK_AB R15, R147, R15 ;  /* 0x0000000f930f723e */ /* 0x000fe200000000ff */
[----:B------:R-:W-:Y:S01]  /*108f0*/  STS [R9+0x4400], R122 ;  /* 0x0044007a09007388 */ /* 0x000fe20000000800 */
[----:B--2---:R-:W-:Y:S01]  /*10900*/  @!P3 MOV R20, R8 ;  /* 0x000000080014b202 */ /* 0x004fe20000000f00 */
[----:B-1----:R-:W-:-:S02]  /*10910*/  @P4 FMUL.FTZ R6, R6, 0.69314718246459960938 ;  /* 0x3f31721806064820 */ /* 0x002fc40000410000 */
[----:B------:R-:W-:Y:S04]  /*10920*/  STS [R12+0x6000], R124 ;  /* 0x0060007c0c007388 */ /* 0x000fe80000000800 */
[----:B------:R-:W-:Y:S04]  /*10930*/  STS [R12+0x6400], R126 ;  /* 0x0064007e0c007388 */ /* 0x000fe80000000800 */
[----:B------:R-:W-:Y:S04]  /*10940*/  STS [R11+0x6000], R128 ;  /* 0x006000800b007388 */ /* 0x000fe80000000800 */
[----:B------:R1:W-:Y:S04]  /*10950*/  STS [R11+0x6400], R130 ;  /* 0x006400820b007388 */ /* 0x0003e80000000800 */
[----:B------:R-:W-:Y:S04]  /*10960*/  STS [R4+0x6000], R152 ;  /* 0x0060009804007388 */ /* 0x000fe80000000800 */
[----:B------:R2:W-:Y:S04]  /*10970*/  STS [R4+0x6400], R154 ;  /* 0x0064009a04007388 */ /* 0x0005e80000000800 */
[----:B------:R-:W-:Y:S04]  /*10980*/  STS [R10+0x6000], R132 ;  /* 0x006000840a007388 */ /* 0x000fe80000000800 */
[----:B------:R3:W-:Y:S04]  /*10990*/  STS [R10+0x6400], R134 ;  /* 0x006400860a007388 */ /* 0x0007e80000000800 */
[----:B------:R-:W-:Y:S04]  /*109a0*/  STS [R14+0x6000], R136 ;  /* 0x006000880e007388 */ /* 0x000fe80000000800 */
[----:B------:R-:W-:Y:S01]  /*109b0*/  STS [R14+0x6400], R138 ;  /* 0x0064008a0e007388 */ /* 0x000fe20000000800 */
[----:B-1----:R-:W-:-:S03]  /*109c0*/  SHF.R.S32.HI R11, RZ, 0x1f, R22 ;  /* 0x0000001fff0b7819 */ /* 0x002fc60000011416 */
[----:B------:R-:W-:Y:S04]  /*109d0*/  STS [R18+0x6000], R148 ;  /* 0x0060009412007388 */ /* 0x000fe80000000800 */
[----:B------:R1:W-:Y:S01]  /*109e0*/  STS [R18+0x6400], R150 ;  /* 0x0064009612007388 */ /* 0x0003e20000000800 */
[----:B--2---:R-:W-:Y:S01]  /*109f0*/  @P3 MOV R4, 0x1 ;  /* 0x0000000100043802 */ /* 0x004fe20000000f00 */
[----:B----4-:R-:W-:Y:S02]  /*10a00*/  @!P3 IMAD R4, R8, R24, RZ ;  /* 0x000000180804b224 */ /* 0x010fe400078e02ff */
[----:B------:R-:W-:Y:S02]  /*10a10*/  STS [R19+0x6000], R140 ;  /* 0x0060008c13007388 */ /* 0x000fe40000000800 */
[----:B------:R-:W-:Y:S01]  /*10a20*/  IMAD R23, R23, R4, RZ ;  /* 0x0000000417177224 */ /* 0x000fe200078e02ff */
[----:B------:R-:W-:Y:S01]  /*10a30*/  SHF.R.S32.HI R4, RZ, 0x1f, R0 ;  /* 0x0000001fff047819 */ /* 0x000fe20000011400 */
[----:B------:R2:W-:Y:S01]  /*10a40*/  STS [R19+0x6400], R142 ;  /* 0x0064008e13007388 */ /* 0x0005e20000000800 */
[----:B---3--:R-:W3:Y:S02]  /*10a50*/  @P3 LDC R10, c[0x0][0x2c0] ;  /* 0x0000b000ff0a3b82 */ /* 0x008ee40000000800 */
[----:B------:R-:W-:Y:S01]  /*10a60*/  LEA.HI R4, R4, R0, RZ, 0x2 ;  /* 0x0000000004047211 */ /* 0x000fe200078f10ff */
[----:B------:R-:W-:Y:S01]  /*10a70*/  STS [R9+0x6000], R13 ;  /* 0x0060000d09007388 */ /* 0x000fe20000000800 */
[----:B------:R-:W-:-:S02]  /*10a80*/  SEL R23, R23, RZ, !P6 ;  /* 0x000000ff17177207 */ /* 0x000fc40007000000 */
[----:B------:R-:W-:Y:S01]  /*10a90*/  LOP3.LUT R8, R4, 0xffffffc, RZ, 0xc0, !PT ;  /* 0x0ffffffc04087812 */ /* 0x000fe200078ec0ff */
[----:B------:R4:W-:Y:S01]  /*10aa0*/  STS [R9+0x6400], R15 ;  /* 0x0064000f09007388 */ /* 0x0009e20000000800 */
[----:B------:R-:W-:Y:S01]  /*10ab0*/  LOP3.LUT P6, RZ, R2, 0x3, RZ, 0xc0, !PT ;  /* 0x0000000302ff7812 */ /* 0x000fe200078cc0ff */
[----:B------:R-:W-:Y:S01]  /*10ac0*/  IMAD R20, R25, R20, R23 ;  /* 0x0000001419147224 */ /* 0x000fe200078e0217 */
[----:B------:R-:W-:Y:S01]  /*10ad0*/  IADD3 R8, R0, -R8, RZ ;  /* 0x8000000800087210 */ /* 0x000fe20007ffe0ff */
[----:B------:R-:W-:Y:S01]  /*10ae0*/  BAR.SYNC.DEFER_BLOCKING 0x0 ;  /* 0x0000000000007b1d */ /* 0x000fe20000010000 */
[----:B------:R-:W-:-:S07]  /*10af0*/  MOV R4, 0x7f800000 ;  /* 0x7f80000000047802 */ /* 0x000fce0000000f00 */
[----:B-1----:R-:W1:Y:S01]  /*10b00*/  @P5 LDC R18, c[0x0][0x2e8] ;  /* 0x0000ba00ff125b82 */ /* 0x002e620000000800 */
[----:B------:R-:W-:-:S07]  /*10b10*/  @!P3 MOV R10, 0x1 ;  /* 0x00000001000ab802 */ /* 0x000fce0000000f00 */
[----:B--2---:R-:W2:Y:S01]  /*10b20*/  @P4 LDC R19, c[0x0][0x2e8] ;  /* 0x0000ba00ff134b82 */ /* 0x004ea20000000800 */
[----:B---3--:R-:W-:Y:S01]  /*10b30*/  IMAD R0, R10, UR4, RZ ;  /* 0x000000040a007c24 */ /* 0x008fe2000f8e02ff */
[----:B----4-:R-:W-:-:S04]  /*10b40*/  LEA.HI R9, R11, R22, RZ, 0x5 ;  /* 0x000000160b097211 */ /* 0x010fc800078f28ff */
[----:B------:R-:W-:Y:S01]  /*10b50*/  SHF.L.U32 R0, R0, 0x6, RZ ;  /* 0x0000000600007819 */ /* 0x000fe200000006ff */
[----:B------:R3:W4:Y:S01]  /*10b60*/  LDS.128 R12, [R219+0x1800] ;  /* 0x00180000db0c7984 */ /* 0x0007220000000c00 */
[----:B------:R-:W-:Y:S02]  /*10b70*/  LOP3.LUT R9, R9, 0xffffffe0, RZ, 0xc0, !PT ;  /* 0xffffffe009097812 */ /* 0x000fe400078ec0ff */
[-C--:B------:R-:W-:Y:S02]  /*10b80*/  LEA.HI R11, R11, R22.reuse, RZ, 0x3 ;  /* 0x000000160b0b7211 */ /* 0x080fe400078f18ff */
[----:B------:R-:W-:Y:S01]  /*10b90*/  IADD3 R9, -R9, R22, RZ ;  /* 0x0000001609097210 */ /* 0x000fe20007ffe1ff */
[----:B-1----:R-:W-:Y:S01]  /*10ba0*/  @P5 FFMA.FTZ R4, R164, R18, R7 ;  /* 0x00000012a4045223 */ /* 0x002fe20000010007 */
[----:B------:R-:W-:Y:S02]  /*10bb0*/  SHF.R.S32.HI R18, RZ, 0x1f, R0 ;  /* 0x0000001fff127819 */ /* 0x000fe40000011400 */
[----:B------:R-:W-:-:S02]  /*10bc0*/  SHF.R.S32.HI R2, RZ, 0x1f, R9 ;  /* 0x0000001fff027819 */ /* 0x000fc40000011409 */
[----:B------:R-:W-:Y:S02]  /*10bd0*/  IADD3 R0, P5, P3, R0, R16, R20 ;  /* 0x0000001000007210 */ /* 0x000fe40007bbe014 */
[----:B------:R-:W-:Y:S02]  /*10be0*/  LEA.HI R2, R2, R9, RZ, 0x2 ;  /* 0x0000000902027211 */ /* 0x000fe400078f10ff */
[----:B------:R-:W-:Y:S02]  /*10bf0*/  LOP3.LUT R7, R11, 0xfffffff8, RZ, 0xc0, !PT ;  /* 0xfffffff80b077812 */ /* 0x000fe400078ec0ff */
[----:B------:R-:W-:Y:S02]  /*10c00*/  SHF.R.S32.HI R2, RZ, 0x2, R2 ;  /* 0x00000002ff027819 */ /* 0x000fe40000011402 */
[----:B------:R-:W-:Y:S02]  /*10c10*/  SHF.R.S32.HI R20, RZ, 0x1f, R20 ;  /* 0x0000001fff147819 */ /* 0x000fe40000011414 */
[----:B------:R-:W-:Y:S01]  /*10c20*/  MOV R9, 0x7f800000 ;  /* 0x7f80000000097802 */ /* 0x000fe20000000f00 */
[----:B--2---:R-:W-:Y:S01]  /*10c30*/  @P4 FFMA.FTZ R9, R3, R19, R6 ;  /* 0x0000001303094223 */ /* 0x004fe20000010006 */
[----:B------:R-:W-:-:S02]  /*10c40*/  IADD3 R22, -R7, R22, RZ ;  /* 0x0000001607167210 */ /* 0x000fc40007ffe1ff */
[----:B------:R-:W-:Y:S02]  /*10c50*/  LEA R8, R8, R2, 0x4 ;  /* 0x0000000208087211 */ /* 0x000fe400078e20ff */
[----:B------:R-:W-:Y:S01]  /*10c60*/  IADD3.X R18, R18, R17, R20, P5, P3 ;  /* 0x0000001112127210 */ /* 0x000fe20002fe6414 */
[----:B---34-:R-:W-:Y:S06]  /*10c70*/  @P6 BRA `(.L_x_82) ;  /* 0x0000000000486947 */ /* 0x018fec0003800000 */
        /* <DEDUP_REMOVED lines=18> */
.L_x_82:
[----:B------:R-:W-:Y:S05]  /*10da0*/  BSYNC B0 ;  /* 0x0000000000007941 */ /* 0x000fea0003800000 */
.L_x_81:
[----:B------:R-:W-:Y:S01]  /*10db0*/  IMAD.SHL.U32 R0, R22, 0x8, RZ ;  /* 0x0000000816007824 */ /* 0x000fe200078e00ff */
[----:B-1----:R-:W-:Y:S01]  /*10dc0*/  SHF.R.S32.HI R3, RZ, 0x1f, R25 ;  /* 0x0000001fff037819 */ /* 0x002fe20000011419 */
[----:B------:R-:W-:Y:S01]  /*10dd0*/  ULDC.64 UR4, c[0x0][0x2a0] ;  /* 0x0000a80000047ab9 */ /* 0x000fe20000000a00 */
[----:B------:R-:W-:Y:S01]  /*10de0*/  SHF.R.S32.HI R8, RZ, 0x3, R11 ;  /* 0x00000003ff087819 */ /* 0x000fe2000001140b */
[----:B------:R-:W-:Y:S01]  /*10df0*/  IMAD.U32 R2, RZ, RZ, UR15 ;  /* 0x0000000fff027e24 */ /* 0x000fe2000f8e00ff */
[----:B------:R-:W-:Y:S01]  /*10e00*/  SHF.R.S32.HI R4, RZ, 0x1f, R0 ;  /* 0x0000001fff047819 */ /* 0x000fe20000011400 */
[----:B------:R-:W-:Y:S01]  /*10e10*/  IMAD R26, R3, UR4, RZ ;  /* 0x00000004031a7c24 */ /* 0x000fe2000f8e02ff */
[----:B------:R-:W-:Y:S01]  /*10e20*/  IADD3 R6, P3, R0, UR8, RZ ;  /* 0x0000000800067c10 */ /* 0x000fe2000ff7e0ff */
[----:B------:R1:W2:Y:S01]  /*10e30*/  LDS.128 R20, [R219] ;  /* 0x00000000db147984 */ /* 0x0002a20000000c00 */
[----:B------:R-:W-:Y:S01]  /*10e40*/  LEA.HI.SX32 R5, R5, 0x30, 0x1d ;  /* 0x0000003005057811 */ /* 0x000fe200078feaff */
[----:B------:R-:W-:Y:S01]  /*10e50*/  IMAD R26, R25, UR5, R26 ;  /* 0x00000005191a7c24 */ /* 0x000fe2000f8e021a */
[--C-:B------:R-:W-:Y:S01]  /*10e60*/  SHF.R.S32.HI R9, RZ, 0x1f, R8.reuse ;  /* 0x0000001fff097819 */ /* 0x100fe20000011408 */
[----:B------:R1:W3:Y:S01]  /*10e70*/  LDS.128 R16, [R219+0x2000] ;  /* 0x00200000db107984 */ /* 0x0002e20000000c00 */
[----:B------:R-:W-:Y:S01]  /*10e80*/  IADD3.X R7, R4, UR7, RZ, P3, !PT ;  /* 0x0000000704077c10 */ /* 0x000fe20009ffe4ff */
[----:B------:R-:W-:Y:S01]  /*10e90*/  BSSY B0, `(.L_x_83) ;  /* 0x000001a000007945 */ /* 0x000fe20003800000 */
[----:B------:R-:W-:Y:S01]  /*10ea0*/  ISETP.GE.AND P3, PT, R5, UR6, PT ;  /* 0x0000000605007c0c */ /* 0x000fe2000bf66270 */
[----:B------:R-:W-:-:S02]  /*10eb0*/  IMAD.WIDE R2, R2, 0x40, R8 ;  /* 0x0000004002027825 */ /* 0x000fc400078e0208 */
[----:B------:R1:W4:Y:S02]  /*10ec0*/  LDS.128 R8, [R219+0x4000] ;  /* 0x00400000db087984 */ /* 0x0003240000000c00 */
[----:B------:R-:W-:Y:S02]  /*10ed0*/  IMAD.WIDE.U32 R24, R25, UR4, R6 ;  /* 0x0000000419187c25 */ /* 0x000fe4000f8e0006 */
[----:B------:R1:W1:Y:S02]  /*10ee0*/  LDS.128 R4, [R219+0x6000] ;  /* 0x00600000db047984 */ /* 0x0002640000000c00 */
[----:B------:R-:W-:Y:S01]  /*10ef0*/  IMAD.IADD R27, R25, 0x1, R26 ;  /* 0x00000001191b7824 */ /* 0x000fe200078e021a */
[----:B------:R-:W-:Y:S06]  /*10f00*/  @P2 BRA `(.L_x_84) ;  /* 0x0000000000482947 */ /* 0x000fec0003800000 */
[----:B------:R-:W-:Y:S01]  /*10f10*/  ULDC.64 UR4, c[0x0][0x298] ;  /* 0x0000a60000047ab9 */ /* 0x000fe20000000a00 */
[----:B------:R-:W-:Y:S01]  /*10f20*/  IMAD.MOV.U32 R26, RZ, RZ, R24 ;  /* 0x000000ffff1a7224 */ /* 0x000fe200078e0018 */
[----:B------:R-:W-:Y:S01]  /*10f30*/  ULDC UR7, c[0x0][0x2d0] ;  /* 0x0000b40000077ab9 */ /* 0x000fe20000000800 */
[----:B------:R-:W-:Y:S01]  /*10f40*/  IMAD R28, R3, UR4, RZ ;  /* 0x00000004031c7c24 */ /* 0x000fe2000f8e02ff */
[----:B------:R-:W-:Y:S01]  /*10f50*/  ISETP.GE.AND P6, PT, R0, UR7, PT ;  /* 0x0000000700007c0c */ /* 0x000fe2000bfc6270 */
[----:B------:R-:W-:Y:S01]  /*10f60*/  IMAD.WIDE.U32 R30, R2, UR4, R26 ;  /* 0x00000004021e7c25 */ /* 0x000fe2000f8e001a */
[----:B------:R-:W-:Y:S02]  /*10f70*/  ISETP.GE.AND P5, PT, R230, UR7, PT ;  /* 0x00000007e6007c0c */ /* 0x000fe4000bfa6270 */
[----:B------:R-:W-:Y:S01]  /*10f80*/  ISETP.GE.AND P4, PT, R229, UR7, PT ;  /* 0x00000007e5007c0c */ /* 0x000fe2000bf86270 */
[----:B------:R-:W-:Y:S01]  /*10f90*/  IMAD R28, R2, UR5, R28 ;  /* 0x00000005021c7c24 */ /* 0x000fe2000f8e021c */
[----:B------:R-:W-:-:S02]  /*10fa0*/  ULDC.64 UR4, c[0x0][0x280] ;  /* 0x0000a00000047ab9 */ /* 0x000fc40000000a00 */
[----:B------:R-:W-:Y:S01]  /*10fb0*/  LEA R32, P2, R30, UR4, 0x1 ;  /* 0x000000041e207c11 */ /* 0x000fe2000f8408ff */
[----:B------:R-:W-:-:S05]  /*10fc0*/  IMAD.IADD R28, R31, 0x1, R28 ;  /* 0x000000011f1c7824 */ /* 0x000fca00078e021c */
[----:B------:R-:W-:Y:S02]  /*10fd0*/  LEA.HI.X R33, R30, UR5, R28, 0x1, P2 ;  /* 0x000000051e217c11 */ /* 0x000fe400090f0c1c */
[----:B------:R-:W-:-:S03]  /*10fe0*/  ISETP.GE.AND P2, PT, R228, UR7, PT ;  /* 0x00000007e4007c0c */ /* 0x000fc6000bf46270 */
[----:B--2---:R2:W-:Y:S04]  /*10ff0*/  @!P6 STG.E.128 desc[UR26][R32.64], R20 ;  /* 0x000000142000e986 */ /* 0x0045e8000c101d1a */
[----:B---3--:R2:W-:Y:S04]  /*11000*/  @!P5 STG.E.128 desc[UR26][R32.64+0x80], R16 ;  /* 0x000080102000d986 */ /* 0x0085e8000c101d1a */
[----:B----4-:R2:W-:Y:S04]  /*11010*/  @!P4 STG.E.128 desc[UR26][R32.64+0x100], R8 ;  /* 0x000100082000c986 */ /* 0x0105e8000c101d1a */
[----:B-1----:R2:W-:Y:S02]  /*11020*/  @!P2 STG.E.128 desc[UR26][R32.64+0x180], R4 ;  /* 0x000180042000a986 */ /* 0x0025e4000c101d1a */
.L_x_84:
[----:B------:R-:W-:Y:S05]  /*11030*/  BSYNC B0 ;  /* 0x0000000000007941 */ /* 0x000fea0003800000 */
.L_x_83:
        /* <DEDUP_REMOVED lines=8> */
[----:B------:R-:W-:Y:S01]  /*110c0*/  IMAD.MOV.U32 R30, RZ, RZ, R24 ;  /* 0x000000ffff1e7224 */ /* 0x000fe200078e0018 */
[----:B------:R-:W-:Y:S01]  /*110d0*/  ULDC UR7, c[0x0][0x2d0] ;  /* 0x0000b40000077ab9 */ /* 0x000fe20000000800 */
[----:B------:R-:W-:Y:S01]  /*110e0*/  IMAD.MOV.U32 R31, RZ, RZ, R27 ;  /* 0x000000ffff1f7224 */ /* 0x000fe200078e001b */
[----:B------:R-:W-:Y:S01]  /*110f0*/  ISETP.GE.AND P5, PT, R0, UR7, PT ;  /* 0x0000000700007c0c */ /* 0x000fe2000bfa6270 */
[----:B------:R-:W-:Y:S01]  /*11100*/  IMAD.X R28, RZ, RZ, R3, P1 ;  /* 0x000000ffff1c7224 */ /* 0x000fe200008e0603 */
[----:B------:R-:W-:Y:S01]  /*11110*/  ISETP.GE.AND P4, PT, R230, UR7, PT ;  /* 0x00000007e6007c0c */ /* 0x000fe2000bf86270 */
[----:B------:R-:W-:Y:S01]  /*11120*/  IMAD.WIDE.U32 R30, R29, UR4, R30 ;  /* 0x000000041d1e7c25 */ /* 0x000fe2000f8e001e */
[----:B------:R-:W-:Y:S02]  /*11130*/  ISETP.GE.AND P2, PT, R229, UR7, PT ;  /* 0x00000007e5007c0c */ /* 0x000fe4000bf46270 */
[----:B------:R-:W-:Y:S01]  /*11140*/  ISETP.GE.AND P1, PT, R228, UR7, PT ;  /* 0x00000007e4007c0c */ /* 0x000fe2000bf26270 */
[----:B------:R-:W-:-:S04]  /*11150*/  IMAD R28, R28, UR4, RZ ;  /* 0x000000041c1c7c24 */ /* 0x000fc8000f8e02ff */
[----:B------:R-:W-:Y:S01]  /*11160*/  IMAD R28, R29, UR5, R28 ;  /* 0x000000051d1c7c24 */ /* 0x000fe2000f8e021c */
[----:B------:R-:W-:Y:S02]  /*11170*/  ULDC.64 UR4, c[0x0][0x280] ;  /* 0x0000a00000047ab9 */ /* 0x000fe40000000a00 */
[----:B------:R-:W-:Y:S01]  /*11180*/  LEA R32, P6, R30, UR4, 0x1 ;  /* 0x000000041e207c11 */ /* 0x000fe2000f8c08ff */
[----:B------:R-:W-:-:S05]  /*11190*/  IMAD.IADD R28, R31, 0x1, R28 ;  /* 0x000000011f1c7824 */ /* 0x000fca00078e021c */
[----:B------:R-:W-:-:S05]  /*111a0*/  LEA.HI.X R33, R30, UR5, R28, 0x1, P6 ;  /* 0x000000051e217c11 */ /* 0x000fca000b0f0c1c */
[----:B--2---:R2:W-:Y:S04]  /*111b0*/  @!P5 STG.E.128 desc[UR26][R32.64], R20 ;  /* 0x000000142000d986 */ /* 0x0045e8000c101d1a */
[----:B------:R2:W-:Y:S04]  /*111c0*/  @!P4 STG.E.128 desc[UR26][R32.64+0x80], R16 ;  /* 0x000080102000c986 */ /* 0x0005e8000c101d1a */
[----:B----4-:R2:W-:Y:S04]  /*111d0*/  @!P2 STG.E.128 desc[UR26][R32.64+0x100], R8 ;  /* 0x000100082000a986 */ /* 0x0105e8000c101d1a */
[----:B-1----:R2:W-:Y:S02]  /*111e0*/  @!P1 STG.E.128 desc[UR26][R32.64+0x180], R4 ;  /* 0x0001800420009986 */ /* 0x0025e4000c101d1a */
.L_x_86:
[----:B------:R-:W-:Y:S05]  /*111f0*/  BSYNC B0 ;  /* 0x0000000000007941 */ /* 0x000fea0003800000 */
.L_x_85:
        /* <DEDUP_REMOVED lines=25> */
[----:B------:R2:W-:Y:S04]  /*11390*/  @!P1 STG.E.128 desc[UR26][R32.64+0x100], R8 ;  /* 0x0001000820009986 */ /* 0x0005e8000c101d1a */
[----:B-1----:R2:W-:Y:S02]  /*113a0*/  @!P0 STG.E.128 desc[UR26][R32.64+0x180], R4 ;  /* 0x0001800420008986 */ /* 0x0025e4000c101d1a */
.L_x_88:
[----:B------:R-:W-:Y:S05]  /*113b0*/  BSYNC B0 ;  /* 0x0000000000007941 */ /* 0x000fea0003800000 */
.L_x_87:
[----:B--2---:R2:W2:Y:S04]  /*113c0*/  LDS.128 R8, [R219+0x3800] ;  /* 0x00380000db087984 */ /* 0x0044a80000000c00 */
[----:B-1----:R1:W1:Y:S04]  /*113d0*/  LDS.128 R4, [R219+0x5800] ;  /* 0x00580000db047984 */ /* 0x0022680000000c00 */
[----:B------:R1:W1:Y:S01]  /*113e0*/  LDS.128 R16, [R219+0x7800] ;  /* 0x00780000db107984 */ /* 0x0002620000000c00 */
[----:B------:R-:W-:Y:S05]  /*113f0*/  @P3 EXIT ;  /* 0x000000000000394d */ /* 0x000fea0003800000 */
        /* <DEDUP_REMOVED lines=9> */
[----:B------:R-:W-:-:S03]  /*11490*/  ISETP.GE.AND P1, PT, R229, UR6, PT ;  /* 0x00000006e5007c0c */ /* 0x000fc6000bf26270 */
[----:B------:R-:W-:-:S04]  /*114a0*/  IMAD R3, R3, UR4, RZ ;  /* 0x0000000403037c24 */ /* 0x000fc8000f8e02ff */
[----:B------:R-:W-:Y:S01]  /*114b0*/  IMAD R3, R2, UR5, R3 ;  /* 0x0000000502037c24 */ /* 0x000fe2000f8e0203 */
[----:B------:R-:W-:Y:S02]  /*114c0*/  ULDC.64 UR4, c[0x0][0x280] ;  /* 0x0000a00000047ab9 */ /* 0x000fe40000000a00 */
[----:B------:R-:W-:Y:S01]  /*114d0*/  LEA R2, P0, R20, UR4, 0x1 ;  /* 0x0000000414027c11 */ /* 0x000fe2000f8008ff */
[----:B------:R-:W-:-:S05]  /*114e0*/  IMAD.IADD R3, R21, 0x1, R3 ;  /* 0x0000000115037824 */ /* 0x000fca00078e0203 */
[----:B------:R-:W-:Y:S02]  /*114f0*/  LEA.HI.X R3, R20, UR5, R3, 0x1, P0 ;  /* 0x0000000514037c11 */ /* 0x000fe400080f0c03 */
[----:B------:R-:W-:-:S03]  /*11500*/  ISETP.GE.AND P0, PT, R228, UR6, PT ;  /* 0x00000006e4007c0c */ /* 0x000fc6000bf06270 */
[----:B------:R3:W-:Y:S04]  /*11510*/  @!P3 STG.E.128 desc[UR26][R2.64], R12 ;  /* 0x0000000c0200b986 */ /* 0x0007e8000c101d1a */
[----:B--2---:R3:W-:Y:S04]  /*11520*/  @!P2 STG.E.128 desc[UR26][R2.64+0x80], R8 ;  /* 0x000080080200a986 */ /* 0x0047e8000c101d1a */
[----:B-1----:R3:W-:Y:S02]  /*11530*/  @!P1 STG.E.128 desc[UR26][R2.64+0x100], R4 ;  /* 0x0001000402009986 */ /* 0x0027e4000c101d1a */
[----:B------:R-:W-:Y:S05]  /*11540*/  @P0 EXIT ;  /* 0x000000000000094d */ /* 0x000fea0003800000 */
[----:B------:R-:W-:Y:S01]  /*11550*/  STG.E.128 desc[UR26][R2.64+0x180], R16 ;  /* 0x0001801002007986 */ /* 0x000fe2000c101d1a */
[----:B------:R-:W-:Y:S05]  /*11560*/  EXIT ;  /* 0x000000000000794d */ /* 0x000fea0003800000 */
.L_x_40:
[----:B------:R-:W-:Y:S01]  /*11570*/  UISETP.NE.AND UP4, UPT, UR14, -0x1, UPT ;  /* 0xffffffff0e00788c */ /* 0x000fe2000bf85270 */
[----:B------:R-:W-:Y:S01]  /*11580*/  SHF.R.S32.HI R16, RZ, 0x1f, R84 ;  /* 0x0000001fff107819 */ /* 0x000fe20000011454 */
[----:B------:R-:W-:Y:S01]  /*11590*/  ULDC.U8 UR8, c[0x0][0x3d9] ;  /* 0x0000f64000087ab9 */ /* 0x000fe20000000000 */
[----:B------:R-:W-:Y:S01]  /*115a0*/  UIADD3 UR16, -UR25, UR16, URZ ;  /* 0x0000001019107290 */ /* 0x000fe2000fffe13f */
[----:B------:R-:W-:Y:S01]  /*115b0*/  IMAD.U32 R14, RZ, RZ, UR15 ;  /* 0x0000000fff0e7e24 */ /* 0x000fe2000f8e00ff */
[----:B------:R-:W-:Y:S01]  /*115c0*/  UISETP.NE.AND UP2, UPT, UR8, URZ, UPT ;  /* 0x0000003f0800728c */ /* 0x000fe2000bf45270 */
[----:B------:R-:W-:Y:S01]  /*115d0*/  LEA.HI R16, R16, R84, RZ, 0x3 ;  /* 0x0000005410107211 */ /* 0x000fe200078f18ff */
[----:B------:R-:W-:Y:S01]  /*115e0*/  UMOV UR22, URZ ;  /* 0x0000003f00167c82 */ /* 0x000fe20008000000 */
[----:B------:R-:W-:Y:S01]  /*115f0*/  UMOV UR23, URZ ;  /* 0x0000003f00177c82 */ /* 0x000fe20008000000 */
[----:B------:R-:W-:Y:S01]  /*11600*/  BSSY B0, `(.L_x_89) ;  /* 0x0000050000007945 */ /* 0x000fe20003800000 */
        /* <DEDUP_REMOVED lines=10> */
[--C-:B------:R-:W-:Y:S01]  /*116b0*/  SHF.R.S32.HI R17, RZ, 0x1f, R16.reuse ;  /* 0x0000001fff117819 */ /* 0x100fe20000011410 */
[----:B------:R-:W-:Y:S01]  /*116c0*/  ULDC.U8 UR9, c[0x0][0x3d8] ;  /* 0x0000f60000097ab9 */ /* 0x000fe20000000000 */
[----:B------:R-:W-:Y:S01]  /*116d0*/  @!UP4 UIMAD UR6, UR10, UR5, UR6 ;  /* 0x000000050a06c2a4 */ /* 0x000fe2000f8e0206 */
[C---:B------:R-:W-:Y:S01]  /*116e0*/  ISETP.NE.AND P3, PT, R7.reuse, RZ, PT ;  /* 0x000000ff0700720c */ /* 0x040fe20003f65270 */
[----:B------:R-:W-:Y:S01]  /*116f0*/  UISETP.NE.AND UP0, UPT, UR9, URZ, !UP2 ;  /* 0x0000003f0900728c */ /* 0x000fe2000d705270 */
[----:B------:R-:W-:Y:S01]  /*11700*/  IMAD.SHL.U32 R7, R7, 0x8, RZ ;  /* 0x0000000807077824 */ /* 0x000fe200078e00ff */
[----:B------:R-:W-:Y:S01]  /*11710*/  UISETP.NE.AND UP3, UPT, UR9, URZ, UPT ;  /* 0x0000003f0900728c */ /* 0x000fe2000bf65270 */
[----:B------:R-:W-:Y:S01]  /*11720*/  IMAD.WIDE R14, R14, 0x40, R16 ;  /* 0x000000400e0e7825 */ /* 0x000fe200078e0210 */
[----:B------:R-:W-:-:S02]  /*11730*/  @UP4 UIMAD UR7, UR14, UR7, UR13 ;  /* 0x000000070e0742a4 */ /* 0x000fc4000f8e020d */
[----:B------:R-:W-:Y:S01]  /*11740*/  UISETP.NE.OR UP3, UPT, UR8, URZ, !UP3 ;  /* 0x0000003f0800728c */ /* 0x000fe2000df65670 */
[C---:B------:R-:W-:Y:S01]  /*11750*/  VIADD R6, R7.reuse, 0x40 ;  /* 0x0000004007067836 */ /* 0x040fe20000000000 */
[----:B------:R-:W-:Y:S01]  /*11760*/  @!UP2 ULDC UR9, c[0x0][0x270] ;  /* 0x00009c000009aab9 */ /* 0x000fe20000000800 */
[----:B------:R-:W-:Y:S01]  /*11770*/  @!UP2 ULDC UR8, c[0x0][0x2c4] ;  /* 0x0000b1000008aab9 */ /* 0x000fe20000000800 */
[----:B------:R-:W-:Y:S01]  /*11780*/  UISETP.NE.OR UP1, UPT, UR14, -0x1, UP3 ;  /* 0xffffffff0e00788c */ /* 0x000fe20009f25670 */
[C---:B------:R-:W-:Y:S01]  /*11790*/  VIADD R5, R7.reuse, 0x80 ;  /* 0x0000008007057836 */ /* 0x040fe20000000000 */
[----:B------:R-:W-:Y:S01]  /*117a0*/  @UP0 ULDC UR8, c[0x0][0x2e4] ;  /* 0x0000b90000080ab9 */ /* 0x000fe20000000800 */
[----:B------:R-:W-:Y:S01]  /*117b0*/  @UP2 ULDC.64 UR4, c[0x0][0x2c0] ;  /* 0x0000b00000042ab9 */ /* 0x000fe20000000a00 */
[----:B------:R-:W-:Y:S01]  /*117c0*/  @UP2 UMOV UR17, 0x1 ;  /* 0x0000000100112882 */ /* 0x000fe20000000000 */
[----:B------:R-:W-:Y:S01]  /*117d0*/  USHF.R.S32.HI UR13, URZ, 0x1f, UR31 ;  /* 0x0000001f3f0d7899 */ /* 0x000fe2000801141f */
[----:B------:R-:W-:Y:S01]  /*117e0*/  IADD3 R4, R7, 0xc0, RZ ;  /* 0x000000c007047810 */ /* 0x000fe20007ffe0ff */
[----:B------:R-:W-:-:S02]  /*117f0*/  @!UP2 UIMAD UR17, UR8, UR9, URZ ;  /* 0x000000090811a2a4 */ /* 0x000fc4000f8e023f */
[----:B------:R-:W-:Y:S02]  /*11800*/  @UP2 UIMAD UR11, UR5, UR4, URZ ;  /* 0x00000004050b22a4 */ /* 0x000fe4000f8e023f */
[----:B------:R-:W-:Y:S01]  /*11810*/  UIMAD UR17, UR10, UR17, URZ ;  /* 0x000000110a1172a4 */ /* 0x000fe2000f8e023f */
[----:B------:R-:W-:Y:S01]  /*11820*/  ULDC.64 UR4, c[0x0][0x2a0] ;  /* 0x0000a80000047ab9 */ /* 0x000fe20000000a00 */
[----:B------:R-:W-:Y:S01]  /*11830*/  @!UP4 UIADD3 UR7, UR19, UR6, URZ ;  /* 0x000000061307c290 */ /* 0x000fe2000fffe03f */
[----:B------:R-:W-:Y:S01]  /*11840*/  IMAD.U32 R10, RZ, RZ, UR4 ;  /* 0x00000004ff0a7e24 */ /* 0x000fe2000f8e00ff */
[----:B------:R-:W-:Y:S01]  /*11850*/  UIMAD UR13, UR13, UR4, URZ ;  /* 0x000000040d0d72a4 */ /* 0x000fe2000f8e023f */
[----:B------:R-:W-:Y:S02]  /*11860*/  @!UP4 UMOV UR12, UR18 ;  /* 0x00000012000ccc82 */ /* 0x000fe40008000000 */
[----:B------:R-:W-:Y:S01]  /*11870*/  @!UP3 ULDC UR4, c[0x0][0x2c4] ;  /* 0x0000b1000004bab9 */ /* 0x000fe20000000800 */
[C---:B------:R-:W-:Y:S01]  /*11880*/  IADD3 R2, P0, R7.reuse, UR12, RZ ;  /* 0x0000000c07027c10 */ /* 0x040fe2000ff1e0ff */
[----:B------:R-:W-:Y:S01]  /*11890*/  @!UP1 UIMAD UR14, UR10, UR4, URZ ;  /* 0x000000040a0e92a4 */ /* 0x000fe2000f8e023f */
[----:B------:R-:W-:Y:S01]  /*118a0*/  @UP2 ULDC UR20, c[0x0][0x2c0] ;  /* 0x0000b00000142ab9 */ /* 0x000fe20000000800 */
[----:B------:R-:W-:Y:S01]  /*118b0*/  USEL UR17, UR17, URZ, UP3 ;  /* 0x0000003f11117287 */ /* 0x000fe20009800000 */
[----:B------:R-:W-:Y:S01]  /*118c0*/  LEA.HI.X.SX32 R3, R7, UR7, 0x1, P0 ;  /* 0x0000000707037c11 */ /* 0x000fe200080f0eff */
[----:B------:R-:W-:Y:S01]  /*118d0*/  @!UP2 UMOV UR20, 0x1 ;  /* 0x000000010014a882 */ /* 0x000fe20000000000 */
[----:B------:R-:W-:Y:S01]  /*118e0*/  @!UP2 UMOV UR11, UR8 ;  /* 0x00000008000bac82 */ /* 0x000fe20008000000 */
[----:B------:R-:W-:-:S02]  /*118f0*/  UIMAD UR6, UR25, UR20, URZ ;  /* 0x00000014190672a4 */ /* 0x000fc4000f8e023f */
[----:B------:R-:W-:Y:S01]  /*11900*/  UIMAD UR11, UR31, UR11, UR17 ;  /* 0x0000000b1f0b72a4 */ /* 0x000fe2000f8e0211 */
[----:B------:R-:W-:Y:S01]  /*11910*/  IMAD.WIDE.U32 R10, R10, UR31, R2 ;  /* 0x0000001f0a0a7c25 */ /* 0x000fe2000f8e0002 */
[----:B------:R-:W-:Y:S01]  /*11920*/  UIMAD UR5, UR31, UR5, UR13 ;  /* 0x000000051f0572a4 */ /* 0x000fe2000f8e020d */
[C---:B------:R-:W-:Y:S01]  /*11930*/  IADD3 R2, R16.reuse, 0x20, RZ ;  /* 0x0000002010027810 */ /* 0x040fe20007ffe0ff */
[----:B------:R-:W-:Y:S01]  /*11940*/  @!UP3 UMOV UR22, UR14 ;  /* 0x0000000e0016bc82 */ /* 0x000fe20008000000 */
[----:B------:R-:W-:Y:S01]  /*11950*/  USHF.R.S32.HI UR4, URZ, 0x1f, UR6 ;  /* 0x0000001f3f047899 */ /* 0x000fe20008011406 */
[----:B------:R-:W-:Y:S01]  /*11960*/  VIADD R3, R16, 0x10 ;  /* 0x0000001010037836 */ /* 0x000fe20000000000 */
[----:B------:R-:W-:Y:S01]  /*11970*/  @!UP3 USHF.R.S32.HI UR23, URZ, 0x1f, UR14 ;  /* 0x0000001f3f17b899 */ /* 0x000fe2000801140e */
[----:B------:R-:W-:Y:S01]  /*11980*/  VIADD R13, R11, UR5 ;  /* 0x000000050b0d7c36 */ /* 0x000fe20008000000 */
[----:B------:R-:W-:Y:S02]  /*11990*/  USHF.R.S32.HI UR7, URZ, 0x1f, UR11 ;  /* 0x0000001f3f077899 */ /* 0x000fe4000801140b */
[----:B------:R-:W-:Y:S01]  /*119a0*/  UIADD3 UR6, UP1, UP0, UR6, UR22, UR11 ;  /* 0x0000001606067290 */ /* 0x000fe2000f83e00b */
[----:B------:R-:W-:-:S03]  /*119b0*/  ISETP.GE.AND P0, PT, R3, UR16, PT ;  /* 0x0000001003007c0c */ /* 0x000fc6000bf06270 */
[----:B------:R-:W-:Y:S01]  /*119c0*/  UIADD3.X UR22, UR4, UR23, UR7, UP1, UP0 ;  /* 0x0000001704167290 */ /* 0x000fe20008fe0407 */
[----:B------:R-:W-:Y:S11]  /*119d0*/  @P1 BRA `(.L_x_90) ;  /* 0x0000000000481947 */ /* 0x000ff60003800000 */
        /* <DEDUP_REMOVED lines=9> */
[----:B------:R-:W-:Y:S01]  /*11a70*/  ISETP.GE.AND P1, PT, R4, UR7, PT ;  /* 0x0000000704007c0c */ /* 0x000fe2000bf26270 */
[----:B------:R-:W-:-:S02]  /*11a80*/  ULDC.64 UR4, c[0x0][0x280] ;  /* 0x0000a00000047ab9 */ /* 0x000fc40000000a00 */
[----:B------:R-:W-:Y:S01]  /*11a90*/  IMAD.IADD R0, R9, 0x1, R0 ;  /* 0x0000000109007824 */ /* 0x000fe200078e0200 */
[----:B------:R-:W-:-:S04]  /*11aa0*/  LEA R18, P6, R8, UR4, 0x1 ;  /* 0x0000000408127c11 */ /* 0x000fc8000f8c08ff */
[----:B------:R-:W-:-:S05]  /*11ab0*/  LEA.HI.X R19, R8, UR5, R0, 0x1, P6 ;  /* 0x0000000508137c11 */ /* 0x000fca000b0f0c00 */
[----:B------:R1:W-:Y:S04]  /*11ac0*/  @!P5 STG.E.128 desc[UR26][R18.64], RZ ;  /* 0x000000ff1200d986 */ /* 0x0003e8000c101d1a */
[----:B------:R1:W-:Y:S04]  /*11ad0*/  @!P4 STG.E.128 desc[UR26][R18.64+0x80], RZ ;  /* 0x000080ff1200c986 */ /* 0x0003e8000c101d1a */
[----:B------:R1:W-:Y:S04]  /*11ae0*/  @!P2 STG.E.128 desc[UR26][R18.64+0x100], RZ ;  /* 0x000100ff1200a986 */ /* 0x0003e8000c101d1a */
[----:B------:R1:W-:Y:S02]  /*11af0*/  @!P1 STG.E.128 desc[UR26][R18.64+0x180], RZ ;  /* 0x000180ff12009986 */ /* 0x0003e4000c101d1a */
.L_x_90:
[----:B------:R-:W-:Y:S05]  /*11b00*/  BSYNC B0 ;  /* 0x0000000000007941 */ /* 0x000fea0003800000 */
.L_x_89:
[----:B------:R-:W-:Y:S01]  /*11b10*/  BSSY B0, `(.L_x_91) ;  /* 0x0000019000007945 */ /* 0x000fe20003800000 */
[----:B------:R-:W-:Y:S02]  /*11b20*/  ISETP.GE.AND P1, PT, R2, UR16, PT ;  /* 0x0000001002007c0c */ /* 0x000fe4000bf26270 */
[----:B------:R-:W-:Y:S01]  /*11b30*/  IADD3 R0, R16, 0x30, RZ ;  /* 0x0000003010007810 */ /* 0x000fe20007ffe0ff */
[----:B------:R-:W-:Y:S05]  /*11b40*/  @P0 BRA `(.L_x_92) ;  /* 0x0000000000540947 */ /* 0x000fea0003800000 */
[----:B------:R-:W-:Y:S01]  /*11b50*/  IADD3 R9, P0, R14, 0x10, RZ ;  /* 0x000000100e097810 */ /* 0x000fe20007f1e0ff */
[----:B------:R-:W-:Y:S01]  /*11b60*/  ULDC.64 UR4, c[0x0][0x298] ;  /* 0x0000a60000047ab9 */ /* 0x000fe20000000a00 */
[----:B-1----:R-:W-:Y:S01]  /*11b70*/  IMAD.MOV.U32 R18, RZ, RZ, R10 ;  /* 0x000000ffff127224 */ /* 0x002fe200078e000a */
        /* <DEDUP_REMOVED lines=14> */
[----:B------:R2:W-:Y:S04]  /*11c60*/  @!P5 STG.E.128 desc[UR26][R20.64], RZ ;  /* 0x000000ff1400d986 */ /* 0x0005e8000c101d1a */
[----:B------:R2:W-:Y:S04]  /*11c70*/  @!P4 STG.E.128 desc[UR26][R20.64+0x80], RZ ;  /* 0x000080ff1400c986 */ /* 0x0005e8000c101d1a */
[----:B------:R2:W-:Y:S04]  /*11c80*/  @!P2 STG.E.128 desc[UR26][R20.64+0x100], RZ ;  /* 0x000100ff1400a986 */ /* 0x0005e8000c101d1a */
[----:B------:R2:W-:Y:S02]  /*11c90*/  @!P0 STG.E.128 desc[UR26][R20.64+0x180], RZ ;  /* 0x000180ff14008986 */ /* 0x0005e4000c101d1a */
.L_x_92:
[----:B------:R-:W-:Y:S05]  /*11ca0*/  BSYNC B0 ;  /* 0x0000000000007941 */ /* 0x000fea0003800000 */
.L_x_91:
[----:B------:R-:W-:Y:S01]  /*11cb0*/  BSSY B0, `(.L_x_93) ;  /* 0x0000018000007945 */ /* 0x000fe20003800000 */
[----:B------:R-:W-:-:S03]  /*11cc0*/  ISETP.GE.AND P0, PT, R0, UR16, PT ;  /* 0x0000001000007c0c */ /* 0x000fc6000bf06270 */
[----:B------:R-:W-:Y:S10]  /*11cd0*/  @P1 BRA `(.L_x_94) ;  /* 0x0000000000541947 */ /* 0x000ff40003800000 */
        /* <DEDUP_REMOVED lines=14> */
[----:B--2---:R-:W-:Y:S01]  /*11dc0*/  LEA R20, P6, R18, UR4, 0x1 ;  /* 0x0000000412147c11 */ /* 0x004fe2000f8c08ff */
[----:B------:R-:W-:-:S05]  /*11dd0*/  IMAD.IADD R8, R19, 0x1, R8 ;  /* 0x0000000113087824 */ /* 0x000fca00078e0208 */
[----:B------:R-:W-:-:S05]  /*11de0*/  LEA.HI.X R21, R18, UR5, R8, 0x1, P6 ;  /* 0x0000000512157c11 */ /* 0x000fca000b0f0c08 */
[----:B------:R3:W-:Y:S04]  /*11df0*/  @!P5 STG.E.128 desc[UR26][R20.64], RZ ;  /* 0x000000ff1400d986 */ /* 0x0007e8000c101d1a */
[----:B------:R3:W-:Y:S04]  /*11e00*/  @!P4 STG.E.128 desc[UR26][R20.64+0x80], RZ ;  /* 0x000080ff1400c986 */ /* 0x0007e8000c101d1a */
[----:B------:R3:W-:Y:S04]  /*11e10*/  @!P2 STG.E.128 desc[UR26][R20.64+0x100], RZ ;  /* 0x000100ff1400a986 */ /* 0x0007e8000c101d1a */
[----:B------:R3:W-:Y:S02]  /*11e20*/  @!P1 STG.E.128 desc[UR26][R20.64+0x180], RZ ;  /* 0x000180ff14009986 */ /* 0x0007e4000c101d1a */
.L_x_94:
[----:B------:R-:W-:Y:S05]  /*11e30*/  BSYNC B0 ;  /* 0x0000000000007941 */ /* 0x000fea0003800000 */
.L_x_93:
[----:B------:R-:W-:Y:S01]  /*11e40*/  BSSY B0, `(.L_x_95) ;  /* 0x000001a000007945 */ /* 0x000fe20003800000 */
[----:B------:R-:W-:Y:S02]  /*11e50*/  ISETP.GE.OR P6, PT, R16, UR16, P3 ;  /* 0x0000001010007c0c */ /* 0x000fe40009fc6670 */
[----:B------:R-:W-:Y:S02]  /*11e60*/  ISETP.GE.OR P5, PT, R3, UR16, P3 ;  /* 0x0000001003007c0c */ /* 0x000fe40009fa6670 */
[----:B------:R-:W-:Y:S02]  /*11e70*/  ISETP.GE.OR P4, PT, R2, UR16, P3 ;  /* 0x0000001002007c0c */ /* 0x000fe40009f86670 */
[----:B------:R-:W-:Y:S01]  /*11e80*/  ISETP.GE.OR P3, PT, R0, UR16, P3 ;  /* 0x0000001000007c0c */ /* 0x000fe20009f66670 */
[----:B------:R-:W-:-:S12]  /*11e90*/  @P0 BRA `(.L_x_96) ;  /* 0x0000000000500947 */ /* 0x000fd80003800000 */
[----:B------:R-:W-:Y:S01]  /*11ea0*/  IADD3 R8, P0, R14, 0x30, RZ ;  /* 0x000000300e087810 */ /* 0x000fe20007f1e0ff */
[----:B------:R-:W-:Y:S01]  /*11eb0*/  ULDC.64 UR4, c[0x0][0x298] ;  /* 0x0000a60000047ab9 */ /* 0x000fe20000000a00 */
[----:B------:R-:W-:Y:S01]  /*11ec0*/  IMAD.MOV.U32 R11, RZ, RZ, R13 ;  /* 0x000000ffff0b7224 */ /* 0x000fe200078e000d */
[----:B------:R-:W-:Y:S02]  /*11ed0*/  ULDC UR7, c[0x0][0x2d0] ;  /* 0x0000b40000077ab9 */ /* 0x000fe40000000800 */
        /* <DEDUP_REMOVED lines=11> */
[----:B------:R4:W-:Y:S01]  /*11f90*/  @!P0 STG.E.128 desc[UR26][R8.64], RZ ;  /* 0x000000ff08008986 */ /* 0x0009e2000c101d1a */
[----:B------:R-:W-:-:S03]  /*11fa0*/  ISETP.GE.AND P0, PT, R4, UR7, PT ;  /* 0x0000000704007c0c */ /* 0x000fc6000bf06270 */
[----:B------:R4:W-:Y:S06]  /*11fb0*/  @!P2 STG.E.128 desc[UR26][R8.64+0x80], RZ ;  /* 0x000080ff0800a986 */ /* 0x0009ec000c101d1a */
[----:B------:R4:W-:Y:S04]  /*11fc0*/  @!P1 STG.E.128 desc[UR26][R8.64+0x100], RZ ;  /* 0x000100ff08009986 */ /* 0x0009e8000c101d1a */
[----:B------:R4:W-:Y:S02]  /*11fd0*/  @!P0 STG.E.128 desc[UR26][R8.64+0x180], RZ ;  /* 0x000180ff08008986 */ /* 0x0009e4000c101d1a */
.L_x_96:
[----:B------:R-:W-:Y:S05]  /*11fe0*/  BSYNC B0 ;  /* 0x0000000000007941 */ /* 0x000fea0003800000 */
.L_x_95:
[----:B------:R-:W-:Y:S04]  /*11ff0*/  BSSY B0, `(.L_x_97) ;  /* 0x000000a000007945 */ /* 0x000fe80003800000 */
[----:B------:R-:W-:Y:S05]  /*12000*/  @P6 BRA `(.L_x_98) ;  /* 0x0000000000206947 */ /* 0x000fea0003800000 */
[----:B------:R-:W-:Y:S01]  /*12010*/  IMAD R4, R16, UR20, RZ ;  /* 0x0000001410047c24 */ /* 0x000fe2000f8e02ff */
[----:B------:R-:W-:-:S04]  /*12020*/  ULDC.64 UR4, c[0x0][0x2b0] ;  /* 0x0000ac0000047ab9 */ /* 0x000fc80000000a00 */
[----:B------:R-:W-:-:S04]  /*12030*/  IADD3 R5, P0, R4, UR6, RZ ;  /* 0x0000000604057c10 */ /* 0x000fc8000ff1e0ff */
[----:B------:R-:W-:Y:S02]  /*12040*/  LEA.HI.X.SX32 R4, R4, UR22, 0x1, P0 ;  /* 0x0000001604047c11 */ /* 0x000fe400080f0eff */
[----:B------:R-:W-:-:S04]  /*12050*/  LEA R6, P0, R5, UR4, 0x2 ;  /* 0x0000000405067c11 */ /* 0x000fc8000f8010ff */
[----:B------:R-:W-:Y:S01]  /*12060*/  LEA.HI.X R7, R5, UR5, R4, 0x2, P0 ;  /* 0x0000000505077c11 */ /* 0x000fe200080f1404 */
[----:B------:R-:W-:-:S05]  /*12070*/  IMAD.MOV.U32 R4, RZ, RZ, 0x7f800000 ;  /* 0x7f800000ff047424 */ /* 0x000fca00078e00ff */
[----:B------:R1:W-:Y:S03]  /*12080*/  STG.E desc[UR26][R6.64], R4 ;  /* 0x0000000406007986 */ /* 0x0003e6000c10191a */
.L_x_98:
[----:B------:R-:W-:Y:S05]  /*12090*/  BSYNC B0 ;  /* 0x0000000000007941 */ /* 0x000fea0003800000 */
.L_x_97:
[----:B------:R-:W-:Y:S04]  /*120a0*/  BSSY B0, `(.L_x_99) ;  /* 0x000000a000007945 */ /* 0x000fe80003800000 */
[----:B------:R-:W-:Y:S05]  /*120b0*/  @P5 BRA `(.L_x_100) ;  /* 0x0000000000205947 */ /* 0x000fea0003800000 */
[----:B------:R-:W-:Y:S01]  /*120c0*/  IMAD R3, R3, UR20, RZ ;  /* 0x0000001403037c24 */ /* 0x000fe2000f8e02ff */
[----:B------:R-:W-:-:S04]  /*120d0*/  ULDC.64 UR4, c[0x0][0x2b0] ;  /* 0x0000ac0000047ab9 */ /* 0x000fc80000000a00 */
[----:B-1----:R-:W-:-:S04]  /*120e0*/  IADD3 R4, P0, R3, UR6, RZ ;  /* 0x0000000603047c10 */ /* 0x002fc8000ff1e0ff */
[----:B------:R-:W-:Y:S02]  /*120f0*/  LEA.HI.X.SX32 R3, R3, UR22, 0x1, P0 ;  /* 0x0000001603037c11 */ /* 0x000fe400080f0eff */
[----:B------:R-:W-:-:S04]  /*12100*/  LEA R6, P0, R4, UR4, 0x2 ;  /* 0x0000000404067c11 */ /* 0x000fc8000f8010ff */
[----:B------:R-:W-:Y:S01]  /*12110*/  LEA.HI.X R7, R4, UR5, R3, 0x2, P0 ;  /* 0x0000000504077c11 */ /* 0x000fe200080f1403 */
[----:B------:R-:W-:-:S05]  /*12120*/  IMAD.MOV.U32 R3, RZ, RZ, 0x7f800000 ;  /* 0x7f800000ff037424 */ /* 0x000fca00078e00ff */
[----:B------:R1:W-:Y:S03]  /*12130*/  STG.E desc[UR26][R6.64], R3 ;  /* 0x0000000306007986 */ /* 0x0003e6000c10191a */
.L_x_100:
[----:B------:R-:W-:Y:S05]  /*12140*/  BSYNC B0 ;  /* 0x0000000000007941 */ /* 0x000fea0003800000 */
.L_x_99:
        /* <DEDUP_REMOVED lines=10> */
.L_x_102:
[----:B------:R-:W-:Y:S05]  /*121f0*/  BSYNC B0 ;  /* 0x0000000000007941 */ /* 0x000fea0003800000 */
.L_x_101:
[----:B------:R-:W-:Y:S05]  /*12200*/  @P3 EXIT ;  /* 0x000000000000394d */ /* 0x000fea0003800000 */
[----:B------:R-:W-:Y:S01]  /*12210*/  IMAD R0, R0, UR20, RZ ;  /* 0x0000001400007c24 */ /* 0x000fe2000f8e02ff */
[----:B------:R-:W-:-:S04]  /*12220*/  ULDC.64 UR4, c[0x0][0x2b0] ;  /* 0x0000ac0000047ab9 */ /* 0x000fc80000000a00 */
[----:B-1----:R-:W-:-:S04]  /*12230*/  IADD3 R2, P0, R0, UR6, RZ ;  /* 0x0000000600027c10 */ /* 0x002fc8000ff1e0ff */
[----:B------:R-:W-:Y:S02]  /*12240*/  LEA.HI.X.SX32 R0, R0, UR22, 0x1, P0 ;  /* 0x0000001600007c11 */ /* 0x000fe400080f0eff */
[----:B------:R-:W-:-:S04]  /*12250*/  LEA R4, P0, R2, UR4, 0x2 ;  /* 0x0000000402047c11 */ /* 0x000fc8000f8010ff */
[----:B------:R-:W-:Y:S01]  /*12260*/  LEA.HI.X R5, R2, UR5, R0, 0x2, P0 ;  /* 0x0000000502057c11 */ /* 0x000fe200080f1400 */
[----:B------:R-:W-:-:S05]  /*12270*/  IMAD.MOV.U32 R0, RZ, RZ, 0x7f800000 ;  /* 0x7f800000ff007424 */ /* 0x000fca00078e00ff */
[----:B------:R-:W-:Y:S01]  /*12280*/  STG.E desc[UR26][R4.64], R0 ;  /* 0x0000000004007986 */ /* 0x000fe2000c10191a */
[----:B------:R-:W-:Y:S05]  /*12290*/  EXIT ;  /* 0x000000000000794d */ /* 0x000fea0003800000 */
.L_x_103:
        /* <DEDUP_REMOVED lines=14> */
.L_x_1258:


//--------------------- .text._ZN5flash16flash_fwd_kernelI23Flash_fwd_kernel_traitsILi256ELi64ELi64ELi4ELb0ELb0EN7cutlass6half_tE19Flash_kernel_traitsILi256ELi64ELi64ELi4ES3_EELb0ELb1ELb0ELb1ELb0ELb0ELb0ELb0EEEvNS_16Flash_fwd_paramsE --------------------------
	.section	.text._ZN5flash16flash_fwd_kernelI23Flash_fwd_kernel_traitsILi256ELi64ELi64ELi4ELb0ELb0EN7cutlass6half_tE19Flash_kernel_traitsILi256ELi64ELi64ELi4ES3_EELb0ELb1ELb0ELb1ELb0ELb0ELb0ELb0EEEvNS_16Flash_fwd_paramsE,"ax",@progbits
	.align	128
        .global         _ZN5flash16flash_fwd_kernelI23Flash_fwd_kernel_traitsILi256ELi64ELi64ELi4ELb0ELb0EN7cutlass6half_tE19Flash_kernel_traitsILi256ELi64ELi64ELi4ES3_EELb0ELb1ELb0ELb1ELb0ELb0ELb0ELb0EEEvNS_16Flash_fwd_paramsE
        .type           _ZN5flash16flash_fwd_kernelI23Flash_fwd_kernel_traitsILi256ELi64ELi64ELi4ELb0ELb0EN7cutlass6half_tE19Flash_kernel_traitsILi256ELi64ELi64ELi4ES3_EELb0ELb1ELb0ELb1ELb0ELb0ELb0ELb0EEEvNS_16Flash_fwd_paramsE,@function
        .size           _ZN5flash16flash_fwd_kernelI23Flash_fwd_kernel_traitsILi256ELi64ELi64ELi4ELb0ELb0EN7cutlass6half_tE19Flash_kernel_traitsILi256ELi64ELi64ELi4ES3_EELb0ELb1ELb0ELb1ELb0ELb0ELb0ELb0EEEvNS_16Flash_fwd_paramsE,(.L_x_1259 - _ZN5flash16flash_fwd_kernelI23Flash_fwd_kernel_traitsILi256ELi64ELi64ELi4ELb0ELb0EN7cutlass6half_tE19Flash_kernel_traitsILi256ELi64ELi64ELi4ES3_EELb0ELb1ELb0ELb1ELb0ELb0ELb0ELb0EEEvNS_16Flash_fwd_paramsE)
        .other          _ZN5flash16flash_fwd_kernelI23Flash_fwd_kernel_traitsILi256ELi64ELi64ELi4ELb0ELb0EN7cutlass6half_tE19Flash_kernel_traitsILi256ELi64ELi64ELi4ES3_EELb0ELb1ELb0ELb1ELb0ELb0ELb0ELb0EEEvNS_16Flash_fwd_paramsE,@"STO_CUDA_ENTRY STV_DEFAULT"
_ZN5flash16flash_fwd_kernelI23Flash_fwd_kernel_traitsILi256ELi64ELi64ELi4ELb0ELb0EN7cutlass6half_tE19Flash_kernel_traitsILi256ELi64ELi64ELi4ES3_EELb0ELb1ELb0ELb1ELb0ELb0ELb0ELb0EEEvNS_16Flash_fwd_paramsE:
.text._ZN5flash16flash_fwd_kernelI23Flash_fwd_kernel_traitsILi256ELi64ELi64ELi4ELb0ELb0EN7cutlass6half_tE19Flash_kernel_traitsILi256ELi64ELi64ELi4ES3_EELb0ELb1ELb0ELb1ELb0ELb0ELb0ELb0EEEvNS_16Flash_fwd_paramsE:
        /* <DEDUP_REMOVED lines=55> */
.L_x_104:
[----:B------:R-:W-:-:S05]  /*0370*/  ULDC UR7, c[0x0][0x2c8] ;  /* 0x0000b20000077ab9 */ /* 0x000fca0000000800 */
.L_x_105:
        /* <DEDUP_REMOVED lines=40> */
[----:B------:R-:W-:Y:S01]  /*0600*/  @UP1 ULDC.64 UR4, c[0x0][0x240] ;  /* 0x0000900000041ab9 */ /* 0x000fe20000000a00 */
[----:B------:R-:W-:Y:S02]  /*0610*/  @!UP1 USHF.R.S32.HI UR7, URZ, 0x1f, UR30 ;  /* 0x0000001f3f079899 */ /* 0x000fe4000801141e */
[----:B------:R-:W-:Y:S02]  /*0620*/  @UP1 UIMAD.WIDE.U32 UR36, UR14, UR4, URZ ;  /* 0x000000040e2412a5 */ /* 0x000fe4000f8e003f */
[----:B------:R-:W-:Y:S02]  /*0630*/  @UP0 UIADD3 UR21, UR11, UR6, URZ ;  /* 0x000000060b150290 */ /* 0x000fe4000fffe03f */
[----:B------:R-:W-:Y:S01]  /*0640*/  @UP1 UIMAD UR34, UR14, UR5, UR37 ;  /* 0x000000050e2212a4 */ /* 0x000fe2000f8e0225 */
[----:B------:R-:W-:Y:S02]  /*0650*/  @UP0 ULDC.64 UR8, c[0x0][0x248] ;  /* 0x0000920000080ab9 */ /* 0x000fe40000000a00 */
[----:B------:R-:W-:Y:S01]  /*0660*/  @!UP1 ULDC.64 UR4, c[0x0][0x228] ;  /* 0x00008a0000049ab9 */ /* 0x000fe20000000a00 */
[----:B------:R-:W-:-:S02]  /*0670*/  @UP0 UIMAD.WIDE.U32 UR22, UR21, UR8, URZ ;  /* 0x00000008151602a5 */ /* 0x000fc4000f8e003f */
[----:B------:R-:W-:Y:S02]  /*0680*/  @!UP1 UIMAD.WIDE.U32 UR12, UR30, UR4, URZ ;  /* 0x000000041e0c92a5 */ /* 0x000fe4000f8e003f */
[----:B------:R-:W-:Y:S02]  /*0690*/  @!UP1 UIMAD UR4, UR7, UR4, URZ ;  /* 0x00000004070492a4 */ /* 0x000fe4000f8e023f */
[----:B------:R-:W-:Y:S02]  /*06a0*/  @UP0 UIMAD UR21, UR21, UR9, URZ ;  /* 0x00000009151502a4 */ /* 0x000fe4000f8e023f */
[----:B------:R-:W-:Y:S01]  /*06b0*/  @!UP1 UIMAD UR5, UR30, UR5, UR4 ;  /* 0x000000051e0592a4 */ /* 0x000fe2000f8e0204 */
[----:B------:R-:W-:Y:S01]  /*06c0*/  @UP1 UMOV UR10, UR36 ;  /* 0x00000024000a1c82 */ /* 0x000fe20008000000 */
        /* <DEDUP_REMOVED lines=16> */
[----:B------:R-:W-:-:S12]  /*07d0*/  UIADD3 UR21, UR23, UR5, URZ ;  /* 0x0000000517157290 */ /* 0x000fd8000fffe03f */
.L_x_107:
[----:B------:R-:W-:Y:S01]  /*07e0*/  ULDC UR4, c[0x0][0x278] ;  /* 0x00009e0000047ab9 */ /* 0x000fe20000000800 */
[----:B------:R-:W1:Y:S01]  /*07f0*/  S2R R2, SR_CTAID.Z ;  /* 0x0000000000027919 */ /* 0x000e620000002700 */
[----:B------:R-:W-:Y:S01]  /*0800*/  IMAD.U32 R0, RZ, RZ, UR4 ;  /* 0x00000004ff007e24 */ /* 0x000fe2000f8e00ff */
[----:B------:R-:W-:Y:S01]  /*0810*/  SHF.R.S32.HI R82, RZ, 0x1f, R80 ;  /* 0x0000001fff527819 */ /* 0x000fe20000011450 */
[----:B------:R-:W-:Y:S01]  /*0820*/  IMAD.U32 R22, RZ, RZ, UR15 ;  /* 0x0000000fff167e24 */ /* 0x000fe2000f8e00ff */
[----:B------:R-:W-:Y:S02]  /*0830*/  USHF.R.S32.HI UR31, URZ, 0x1f, UR32 ;  /* 0x0000001f3f1f7899 */ /* 0x000fe40008011420 */
[----:B------:R-:W-:Y:S01]  /*0840*/  IABS R0, R0 ;  /* 0x0000000000007213 */ /* 0x000fe20000000000 */
[----:B------:R-:W-:Y:S01]  /*0850*/  UIADD3 UR36, -UR25, UR16, URZ ;  /* 0x0000001019247290 */ /* 0x000fe2000fffe13f */
[----:B------:R-:W-:Y:S02]  /*0860*/  LEA.HI R166, R82, R80, RZ, 0x3 ;  /* 0x0000005052a67211 */ /* 0x000fe400078f18ff */
[----:B------:R-:W-:-:S02]  /*0870*/  R2UR UR5, R0 ;  /* 0x00000000000572ca */ /* 0x000fc400000e0000 */
[----:B------:R-:W-:Y:S02]  /*0880*/  LOP3.LUT R12, R166, 0xfffffff8, RZ, 0xc0, !PT ;  /* 0xfffffff8a60c7812 */ /* 0x000fe400078ec0ff */
[----:B------:R-:W-:-:S03]  /*0890*/  SHF.R.S32.HI R166, RZ, 0x3, R166 ;  /* 0x00000003ffa67819 */ /* 0x000fc600000114a6 */
[----:B------:R-:W-:Y:S01]  /*08a0*/  IMAD.IADD R12, R80, 0x1, -R12 ;  /* 0x00000001500c7824 */ /* 0x000fe200078e0a0c */
[--C-:B------:R-:W-:Y:S01]  /*08b0*/  SHF.R.S32.HI R167, RZ, 0x1f, R166.reuse ;  /* 0x0000001fffa77819 */ /* 0x100fe200000114a6 */
[----:B------:R-:W-:Y:S02]  /*08c0*/  IMAD.SHL.U32 R219, R166, 0x40, RZ ;  /* 0x00000040a6db7824 */ /* 0x000fe400078e00ff */
[----:B------:R-:W-:Y:S02]  /*08d0*/  IMAD.SHL.U32 R6, R12, 0x8, RZ ;  /* 0x000000080c067824 */ /* 0x000fe400078e00ff */
[----:B------:R-:W2:Y:S01]  /*08e0*/  I2F.RP R0, UR5 ;  /* 0x0000000500007d06 */ /* 0x000ea20008209400 */
[----:B------:R-:W-:Y:S01]  /*08f0*/  LOP3.LUT R219, R219, 0x1c0, RZ, 0xc0, !PT ;  /* 0x000001c0dbdb7812 */ /* 0x000fe200078ec0ff */
[----:B------:R-:W-:Y:S01]  /*0900*/  IMAD.WIDE R22, R22, 0x40, R166 ;  /* 0x0000004016167825 */ /* 0x000fe200078e02a6 */
[----:B------:R-:W-:Y:S02]  /*0910*/  SHF.R.S32.HI R7, RZ, 0x1f, R6 ;  /* 0x0000001fff077819 */ /* 0x000fe40000011406 */
[----:B-1----:R-:W-:-:S04]  /*0920*/  IABS R2, R2 ;  /* 0x0000000200027213 */ /* 0x002fc80000000000 */
[----:B------:R-:W-:Y:S01]  /*0930*/  R2UR UR7, R2 ;  /* 0x00000000020772ca */ /* 0x000fe200000e0000 */
[----:B--2---:R-:W1:Y:S01]  /*0940*/  MUFU.RCP R0, R0 ;  /* 0x0000000000007308 */ /* 0x004e620000001000 */
[----:B------:R-:W-:Y:S02]  /*0950*/  LOP3.LUT R2, R219, 0x38, R6, 0xf8, !PT ;  /* 0x00000038db027812 */ /* 0x000fe400078ef806 */
[----:B------:R-:W-:-:S04]  /*0960*/  SHF.R.U32.HI R219, RZ, 0x3, R219 ;  /* 0x00000003ffdb7819 */ /* 0x000fc800000116db */
[----:B------:R-:W-:Y:S01]  /*0970*/  LOP3.LUT R219, R2, R219, RZ, 0x3c, !PT ;  /* 0x000000db02db7212 */ /* 0x000fe200078e3cff */
[----:B-1----:R-:W-:-:S06]  /*0980*/  VIADD R0, R0, 0xffffffe ;  /* 0x0ffffffe00007836 */ /* 0x002fcc0000000000 */
[----:B------:R-:W1:Y:S02]  /*0990*/  F2I.FTZ.U32.TRUNC.NTZ R0, R0 ;  /* 0x0000000000007305 */ /* 0x000e64000021f000 */
[----:B-1----:R-:W-:Y:S02]  /*09a0*/  R2UR UR13, R0 ;  /* 0x00000000000d72ca */ /* 0x002fe400000e0000 */
[----:B------:R-:W-:-:S05]  /*09b0*/  LEA.HI R0, R82, R80, RZ, 0x6 ;  /* 0x0000005052007211 */ /* 0x000fca00078f30ff */
[----:B------:R-:W-:-:S06]  /*09c0*/  IMAD.SHL.U32 R0, R0, 0x8, RZ ;  /* 0x0000000800007824 */ /* 0x000fcc00078e00ff */
[----:B------:R-:W-:-:S04]  /*09d0*/  UIADD3 UR12, URZ, -UR13, URZ ;  /* 0x8000000d3f0c7290 */ /* 0x000fc8000fffe03f */
[----:B------:R-:W-:-:S03]  /*09e0*/  UIMAD UR17, UR12, UR5, URZ ;  /* 0x000000050c1172a4 */ /* 0x000fc6000f8e023f */
[----:B------:R-:W-:Y:S02]  /*09f0*/  UMOV UR12, URZ ;  /* 0x0000003f000c7c82 */ /* 0x000fe40008000000 */
[----:B------:R-:W-:Y:S02]  /*0a00*/  UIMAD.WIDE.U32 UR12, UR13, UR17, UR12 ;  /* 0x000000110d0c72a5 */ /* 0x000fe4000f8e000c */
[----:B------:R-:W-:Y:S02]  /*0a10*/  UIADD3 UR17, UR19, -0x1, URZ ;  /* 0xffffffff13117890 */ /* 0x000fe4000fffe03f */
        /* <DEDUP_REMOVED lines=22> */
[----:B------:R-:W-:Y:S11]  /*0b80*/  @P0 BRA `(.L_x_108) ;  /* 0x0000000000380947 */ /* 0x000ff60003800000 */
        /* <DEDUP_REMOVED lines=8> */
[----:B------:R-:W-:Y:S01]  /*0c10*/  UIMAD UR11, UR11, UR4, URZ ;  /* 0x000000040b0b72a4 */ /* 0x000fe2000f8e023f */
[----:B------:R-:W-:Y:S02]  /*0c20*/  UMOV UR12, UR38 ;  /* 0x00000026000c7c82 */ /* 0x000fe40008000000 */
[----:B------:R-:W-:Y:S02]  /*0c30*/  UIMAD.WIDE.U32 UR12, UR30, UR4, UR12 ;  /* 0x000000041e0c72a5 */ /* 0x000fe4000f8e000c */
[----:B------:R-:W-:-:S04]  /*0c40*/  UIMAD UR5, UR30, UR5, UR11 ;  /* 0x000000051e0572a4 */ /* 0x000fc8000f8e020b */
[----:B------:R-:W-:Y:S01]  /*0c50*/  UIADD3 UR23, UR13, UR5, URZ ;  /* 0x000000050d177290 */ /* 0x000fe2000fffe03f */
[----:B------:R-:W-:-:S11]  /*0c60*/  UMOV UR24, UR12 ;  /* 0x0000000c00187c82 */ /* 0x000fd60008000000 */
.L_x_108:
[----:B------:R-:W1:Y:S01]  /*0c70*/  S2UR UR37, SR_CgaCtaId ;  /* 0x00000000002579c3 */ /* 0x000e620000008800 */
[----:B------:R-:W-:Y:S01]  /*0c80*/  ULDC.64 UR4, c[0x0][0x258] ;  /* 0x0000960000047ab9 */ /* 0x000fe20000000a00 */
[----:B------:R-:W-:Y:S01]  /*0c90*/  IADD3 R2, P0, R6, UR10, RZ ;  /* 0x0000000a06027c10 */ /* 0x000fe2000ff1e0ff */
[----:B------:R-:W-:Y:S01]  /*0ca0*/  ULDC.64 UR12, c[0x0][0x260] ;  /* 0x00009800000c7ab9 */ /* 0x000fe20000000a00 */
[----:B------:R-:W-:Y:S01]  /*0cb0*/  UIMAD UR35, UR31, UR4, URZ ;  /* 0x000000041f2372a4 */ /* 0x000fe2000f8e023f */
[----:B------:R-:W-:Y:S01]  /*0cc0*/  IMAD.U32 R18, RZ, RZ, UR4 ;  /* 0x00000004ff127e24 */ /* 0x000fe2000f8e00ff */
[----:B------:R-:W-:Y:S01]  /*0cd0*/  UIMAD UR4, UR33, UR12, URZ ;  /* 0x0000000c210472a4 */ /* 0x000fe2000f8e023f */
[C---:B------:R-:W-:Y:S01]  /*0ce0*/  ISETP.GE.AND P1, PT, R166.reuse, UR36, PT ;  /* 0x00000024a6007c0c */ /* 0x040fe2000bf26270 */
[----:B------:R-:W-:Y:S01]  /*0cf0*/  ULDC.64 UR10, c[0x0][0x268] ;  /* 0x00009a00000a7ab9 */ /* 0x000fe20000000a00 */
[----:B------:R-:W-:Y:S01]  /*0d00*/  IADD3.X R3, R7, UR34, RZ, P0, !PT ;  /* 0x0000002207037c10 */ /* 0x000fe200087fe4ff */
[----:B------:R-:W-:Y:S01]  /*0d10*/  UIMAD UR34, UR33, UR10, URZ ;  /* 0x0000000a212272a4 */ /* 0x000fe2000f8e023f */
[----:B------:R-:W-:Y:S01]  /*0d20*/  LOP3.LUT R219, R219, 0xfffffe00, R0, 0xf8, !PT ;  /* 0xfffffe00dbdb7812 */ /* 0x000fe200078ef800 */
[----:B------:R-:W-:Y:S01]  /*0d30*/  UIMAD UR5, UR32, UR5, UR35 ;  /* 0x00000005200572a4 */ /* 0x000fe2000f8e0223 */
[----:B------:R-:W-:Y:S01]  /*0d40*/  VIADD R0, R166, 0x10 ;  /* 0x00000010a6007836 */ /* 0x000fe20000000000 */
[----:B------:R-:W-:Y:S01]  /*0d50*/  UIMAD UR33, UR18, UR13, UR4 ;  /* 0x0000000d122172a4 */ /* 0x000fe2000f8e0204 */
[----:B------:R-:W-:Y:S01]  /*0d60*/  IMAD.WIDE.U32 R18, R18, UR32, R2 ;  /* 0x0000002012127c25 */ /* 0x000fe2000f8e0002 */
[----:B------:R-:W-:Y:S01]  /*0d70*/  UIMAD UR34, UR18, UR11, UR34 ;  /* 0x0000000b122272a4 */ /* 0x000fe2000f8e0222 */
[----:B------:R-:W-:Y:S01]  /*0d80*/  MOV R248, UR10 ;  /* 0x0000000a00f87c02 */ /* 0x000fe20008000f00 */
[----:B------:R-:W-:Y:S01]  /*0d90*/  UMOV UR4, 0x400 ;  /* 0x0000040000047882 */ /* 0x000fe20000000000 */
[C---:B------:R-:W-:Y:S01]  /*0da0*/  VIADD R14, R166.reuse, 0x20 ;  /* 0x00000020a60e7836 */ /* 0x040fe20000000000 */
[----:B------:R-:W-:Y:S01]  /*0db0*/  UIMAD UR35, UR17, -0x40, UR28 ;  /* 0xffffffc0112378a4 */ /* 0x000fe2000f8e021c */
[----:B------:R-:W-:Y:S01]  /*0dc0*/  IMAD.U32 R232, RZ, RZ, UR12 ;  /* 0x0000000cffe87e24 */ /* 0x000fe2000f8e00ff */
[----:B------:R-:W-:Y:S01]  /*0dd0*/  IADD3 R21, R19, UR5, RZ ;  /* 0x0000000513157c10 */ /* 0x000fe2000fffe0ff */
[----:B------:R-:W-:Y:S01]  /*0de0*/  BSSY B0, `(.L_x_109) ;  /* 0x0000038000007945 */ /* 0x000fe20003800000 */
[----:B-1----:R-:W-:Y:S01]  /*0df0*/  ULEA UR4, UR37, UR4, 0x18 ;  /* 0x0000000425047291 */ /* 0x002fe2000f8ec03f */
[----:B------:R-:W-:Y:S01]  /*0e00*/  IADD3 R13, R166, 0x30, RZ ;  /* 0x00000030a60d7810 */ /* 0x000fe20007ffe0ff */
[----:B------:R-:W-:Y:S01]  /*0e10*/  VIADD R230, R6, 0x40 ;  /* 0x0000004006e67836 */ /* 0x000fe20000000000 */
[----:B------:R-:W-:Y:S01]  /*0e20*/  ISETP.GE.AND P0, PT, R0, UR36, PT ;  /* 0x0000002400007c0c */ /* 0x000fe2000bf06270 */
[----:B------:R-:W-:Y:S01]  /*0e30*/  VIADD R228, R6, 0xc0 ;  /* 0x000000c006e47836 */ /* 0x000fe20000000000 */
[----:B------:R-:W-:Y:S01]  /*0e40*/  ISETP.GE.AND P5, PT, R14, UR36, PT ;  /* 0x000000240e007c0c */ /* 0x000fe2000bfa6270 */
[----:B------:R-:W-:Y:S01]  /*0e50*/  IMAD R11, R167, UR8, RZ ;  /* 0x00000008a70b7c24 */ /* 0x000fe2000f8e02ff */
[----:B------:R-:W-:Y:S01]  /*0e60*/  IADD3 R229, R6, 0x80, RZ ;  /* 0x0000008006e57810 */ /* 0x000fe20007ffe0ff */
[----:B------:R-:W-:Y:S01]  /*0e70*/  IMAD.WIDE.U32 R24, R166, UR8, R6 ;  /* 0x00000008a6187c25 */ /* 0x000fe2000f8e0006 */
        /* <DEDUP_REMOVED lines=46> */
.L_x_110:
[----:B------:R-:W-:Y:S05]  /*1160*/  BSYNC B0 ;  /* 0x0000000000007941 */ /* 0x000fea0003800000 */
.L_x_109:
[----:B------:R-:W-:Y:S01]  /*1170*/  IMAD R11, R166, UR9, R11 ;  /* 0x00000009a60b7c24 */ /* 0x000fe2000f8e020b */
[----:B------:R-:W-:Y:S01]  /*1180*/  IADD3 R24, P1, R24, UR22, RZ ;  /* 0x0000001618187c10 */ /* 0x000fe2000ff3e0ff */
[----:B--2---:R-:W-:Y:S01]  /*1190*/  IMAD R4, R167, UR6, RZ ;  /* 0x00000006a7047c24 */ /* 0x004fe2000f8e02ff */
[----:B------:R-:W-:Y:S01]  /*11a0*/  BSSY B0, `(.L_x_111) ;  /* 0x0000035000007945 */ /* 0x000fe20003800000 */
[----:B------:R-:W-:Y:S01]  /*11b0*/  ISETP.GE.AND P6, PT, R13, UR36, PT ;  /* 0x000000240d007c0c */ /* 0x000fe2000bfc6270 */
[----:B------:R-:W-:Y:S01]  /*11c0*/  IMAD.WIDE.U32 R16, R166, UR6, R6 ;  /* 0x00000006a6107c25 */ /* 0x000fe2000f8e0006 */
[----:B------:R-:W-:-:S03]  /*11d0*/  IADD3.X R25, R25, UR21, R11, P1, !PT ;  /* 0x0000001519197c10 */ /* 0x000fc60008ffe40b */
[----:B------:R-:W-:Y:S01]  /*11e0*/  IMAD R4, R166, UR7, R4 ;  /* 0x00000007a6047c24 */ /* 0x000fe2000f8e0204 */
[----:B------:R-:W-:Y:S07]  /*11f0*/  @P0 BRA `(.L_x_112) ;  /* 0x0000000000bc0947 */ /* 0x000fee0003800000 */
        /* <DEDUP_REMOVED lines=8> */
[----:B------:R-:W-:Y:S02]  /*1280*/  IMAD.MOV.U32 R27, RZ, RZ, R21 ;  /* 0x000000ffff1b7224 */ /* 0x000fe400078e0015 */
[----:B------:R-:W-:-:S02]  /*1290*/  IMAD R5, R5, UR10, RZ ;  /* 0x0000000a05057c24 */ /* 0x000fc4000f8e02ff */
[----:B------:R-:W-:-:S04]  /*12a0*/  IMAD.WIDE.U32 R26, R15, UR10, R26 ;  /* 0x0000000a0f1a7c25 */ /* 0x000fc8000f8e001a */
[----:B------:R-:W2:Y:S01]  /*12b0*/  @!P3 LDC.64 R8, c[0x0][0x210] ;  /* 0x00008400ff08bb82 */ /* 0x000ea20000000a00 */
[----:B------:R-:W-:Y:S01]  /*12c0*/  IMAD R5, R15, UR11, R5 ;  /* 0x0000000b0f057c24 */ /* 0x000fe2000f8e0205 */
[----:B------:R3:W-:Y:S03]  /*12d0*/  @P4 STS.128 [R219+0x800], RZ ;  /* 0x000800ffdb004388 */ /* 0x0007e60000000c00 */
[----:B------:R-:W-:-:S03]  /*12e0*/  IMAD.IADD R5, R27, 0x1, R5 ;  /* 0x000000011b057824 */ /* 0x000fc600078e0205 */
[----:B------:R-:W4:Y:S08]  /*12f0*/  @!P4 LDC.64 R10, c[0x0][0x210] ;  /* 0x00008400ff0acb82 */ /* 0x000f300000000a00 */
[----:B-1----:R-:W1:Y:S01]  /*1300*/  @!P2 LDC.64 R2, c[0x0][0x210] ;  /* 0x00008400ff02ab82 */ /* 0x002e620000000a00 */
[----:B--2---:R-:W-:-:S04]  /*1310*/  @!P3 LEA R8, P0, R26, R8, 0x1 ;  /* 0x000000081a08b211 */ /* 0x004fc800078008ff */
[----:B------:R-:W-:Y:S02]  /*1320*/  @!P3 LEA.HI.X R9, R26, R9, R5, 0x1, P0 ;  /* 0x000000091a09b211 */ /* 0x000fe400000f0c05 */
[----:B------:R-:W-:Y:S02]  /*1330*/  ISETP.GE.AND P0, PT, R228, UR5, PT ;  /* 0x00000005e4007c0c */ /* 0x000fe4000bf06270 */
[----:B----4-:R-:W-:-:S04]  /*1340*/  @!P4 LEA R10, P1, R26, R10, 0x1 ;  /* 0x0000000a1a0ac211 */ /* 0x010fc800078208ff */
        /* <DEDUP_REMOVED lines=26> */
.L_x_112:
[----:B------:R-:W-:Y:S05]  /*14f0*/  BSYNC B0 ;  /* 0x0000000000007941 */ /* 0x000fea0003800000 */
.L_x_111:
        /* <DEDUP_REMOVED lines=13> */
[----:B---3--:R-:W3:Y:S01]  /*15d0*/  @!P5 LDC.64 R10, c[0x0][0x210] ;  /* 0x00008400ff0adb82 */ /* 0x008ee20000000a00 */
[----:B------:R-:W-:Y:S01]  /*15e0*/  IMAD R5, R15, UR11, R5 ;  /* 0x0000000b0f057c24 */ /* 0x000fe2000f8e0205 */
[----:B------:R4:W-:Y:S03]  /*15f0*/  @P5 STS.128 [R219+0x1000], RZ ;  /* 0x001000ffdb005388 */ /* 0x0009e60000000c00 */
[----:B------:R-:W-:-:S03]  /*1600*/  IMAD.IADD R5, R27, 0x1, R5 ;  /* 0x000000011b057824 */ /* 0x000fc600078e0205 */
[----:B------:R-:W5:Y:S08]  /*1610*/  @!P4 LDC.64 R8, c[0x0][0x210] ;  /* 0x00008400ff08cb82 */ /* 0x000f700000000a00 */
[----:B-12---:R-:W1:Y:S01]  /*1620*/  @!P2 LDC.64 R2, c[0x0][0x210] ;  /* 0x00008400ff02ab82 */ /* 0x006e620000000a00 */
[----:B---3--:R-:W-:-:S04]  /*1630*/  @!P5 LEA R10, P0, R26, R10, 0x1 ;  /* 0x0000000a1a0ad211 */ /* 0x008fc800078008ff */
        /* <DEDUP_REMOVED lines=23> */
[----:B----4-:R-:W-:-:S04]  /*17b0*/  LEA R2, P0, R26, UR10, 0x1 ;  /* 0x0000000a1a027c11 */ /* 0x010fc8000f8008ff */
[----:B------:R-:W-:-:S05]  /*17c0*/  LEA.HI.X R3, R26, UR11, R5, 0x1, P0 ;  /* 0x0000000b1a037c11 */ /* 0x000fca00080f0c05 */
[----:B------:R-:W-:Y:S01]  /*17d0*/  @!PT LDS RZ, [RZ] ;  /* 0x00000000fffff984 */ /* 0x000fe20000000800 */
[----:B------:R-:W-:Y:S01]  /*17e0*/  @!PT LDS RZ, [RZ] ;  /* 0x00000000fffff984 */ /* 0x000fe20000000800 */
[----:B------:R-:W-:Y:S01]  /*17f0*/  @!PT LDS RZ, [RZ] ;  /* 0x00000000fffff984 */ /* 0x000fe20000000800 */
[----:B------:R1:W-:Y:S04]  /*1800*/  LDGSTS.E.BYPASS.LTC128B.128 [R219+0x7000], desc[UR26][R2.64+0x180] ;  /* 0x0700018002db7fae */ /* 0x0003e8000b901d5a */
.L_x_114:
[----:B------:R-:W-:Y:S05]  /*1810*/  BSYNC B0 ;  /* 0x0000000000007941 */ /* 0x000fea0003800000 */
.L_x_113:
[----:B------:R-:W-:Y:S01]  /*1820*/  USHF.L.U32 UR36, UR8, 0x6, URZ ;  /* 0x0000000608247899 */ /* 0x000fe2000800063f */
[----:B------:R-:W-:Y:S01]  /*1830*/  BSSY B0, `(.L_x_115) ;  /* 0x0000031000007945 */ /* 0x000fe20003800000 */
[----:B------:R-:W-:-:S03]  /*1840*/  IMAD.WIDE.U32 R232, R232, UR18, R24 ;  /* 0x00000012e8e87c25 */ /* 0x000fc6000f8e0018 */
        /* <DEDUP_REMOVED lines=11> */
[----:B---34-:R-:W3:Y:S01]  /*1900*/  @!P5 LDC.64 R10, c[0x0][0x210] ;  /* 0x00008400ff0adb82 */ /* 0x018ee20000000a00 */
        /* <DEDUP_REMOVED lines=35> */
.L_x_116:
[----:B------:R-:W-:Y:S05]  /*1b40*/  BSYNC B0 ;  /* 0x0000000000007941 */ /* 0x000fea0003800000 */
.L_x_115:
[----:B------:R-:W-:Y:S01]  /*1b50*/  USHF.L.U64.HI UR37, UR8, 0x6, UR9 ;  /* 0x0000000608257899 */ /* 0x000fe20008010209 */
[----:B------:R-:W-:Y:S01]  /*1b60*/  ISETP.GE.AND P1, PT, R166, UR35, PT ;  /* 0x00000023a6007c0c */ /* 0x000fe2000bf26270 */
[----:B------:R-:W-:Y:S01]  /*1b70*/  VIADD R235, R233, UR33 ;  /* 0x00000021e9eb7c36 */ /* 0x000fe20008000000 */
[----:B------:R-:W-:Y:S01]  /*1b80*/  MOV R234, R232 ;  /* 0x000000e800ea7202 */ /* 0x000fe20000000f00 */
[----:B------:R-:W-:Y:S01]  /*1b90*/  UIMAD UR5, UR37, UR17, URZ ;  /* 0x00000011250572a4 */ /* 0x000fe2000f8e023f */
[----:B------:R-:W-:Y:S01]  /*1ba0*/  IMAD.U32 R5, RZ, RZ, UR36 ;  /* 0x00000024ff057e24 */ /* 0x000fe2000f8e00ff */
[----:B------:R-:W-:Y:S01]  /*1bb0*/  BSSY B0, `(.L_x_117) ;  /* 0x000002d000007945 */ /* 0x000fe20003800000 */
[----:B------:R-:W-:Y:S01]  /*1bc0*/  ISETP.GE.AND P0, PT, R0, UR35, PT ;  /* 0x0000002300007c0c */ /* 0x000fe2000bf06270 */
[----:B------:R-:W-:Y:S01]  /*1bd0*/  UIMAD UR5, UR29, UR36, UR5 ;  /* 0x000000241d0572a4 */ /* 0x000fe2000f8e0205 */
[----:B------:R-:W-:Y:S01]  /*1be0*/  IMAD.WIDE.U32 R18, R5, UR17, R234 ;  /* 0x0000001105127c25 */ /* 0x000fe2000f8e00ea */
[----:B------:R-:W-:-:S04]  /*1bf0*/  ISETP.GE.AND P5, PT, R14, UR35, PT ;  /* 0x000000230e007c0c */ /* 0x000fc8000bfa6270 */
[----:B------:R-:W-:Y:S01]  /*1c00*/  VIADD R21, R19, UR5 ;  /* 0x0000000513157c36 */ /* 0x000fe20008000000 */
[----:B------:R-:W-:Y:S08]  /*1c10*/  @P1 BRA `(.L_x_118) ;  /* 0x0000000000981947 */ /* 0x000ff00003800000 */
[----:B------:R-:W-:Y:S02]  /*1c20*/  ULDC UR5, c[0x0][0x2d0] ;  /* 0x0000b40000057ab9 */ /* 0x000fe40000000800 */
[----:B------:R-:W-:Y:S02]  /*1c30*/  ISETP.GE.AND P4, PT, R230, UR5, PT ;  /* 0x00000005e6007c0c */ /* 0x000fe4000bf86270 */
[----:B------:R-:W-:Y:S02]  /*1c40*/  ISETP.GE.AND P6, PT, R6, UR5, PT ;  /* 0x0000000506007c0c */ /* 0x000fe4000bfc6270 */
[----:B------:R-:W-:-:S09]  /*1c50*/  ISETP.GE.AND P3, PT, R229, UR5, PT ;  /* 0x00000005e5007c0c */ /* 0x000fd2000bf66270 */
[----:B---34-:R-:W3:Y:S02]  /*1c60*/  @!P4 LDC.64 R8, c[0x0][0x218] ;  /* 0x00008600ff08cb82 */ /* 0x018ee40000000a00 */
[----:B------:R4:W-:Y:S06]  /*1c70*/  @P6 STS.128 [R219+0x8000], RZ ;  /* 0x008000ffdb006388 */ /* 0x0009ec0000000c00 */
[----:B------:R-:W5:Y:S08]  /*1c80*/  @!P6 LDC.64 R10, c[0x0][0x218] ;  /* 0x00008600ff0aeb82 */ /* 0x000f700000000a00 */
[----:B-12---:R-:W1:Y:S01]  /*1c90*/  @!P3 LDC.64 R2, c[0x0][0x218] ;  /* 0x00008600ff02bb82 */ /* 0x006e620000000a00 */
[----:B---3--:R-:W-:-:S04]  /*1ca0*/  @!P4 LEA R8, P1, R18, R8, 0x1 ;  /* 0x000000081208c211 */ /* 0x008fc800078208ff */
        /* <DEDUP_REMOVED lines=29> */
.L_x_118:
[----:B------:R-:W-:Y:S05]  /*1e80*/  BSYNC B0 ;  /* 0x0000000000007941 */ /* 0x000fea0003800000 */
.L_x_117:
[----:B------:R-:W-:Y:S01]  /*1e90*/  USHF.L.U64.HI UR38, UR8, 0x4, UR9 ;  /* 0x0000000408267899 */ /* 0x000fe20008010209 */
[----:B------:R-:W-:Y:S01]  /*1ea0*/  BSSY B0, `(.L_x_119) ;  /* 0x000002c000007945 */ /* 0x000fe20003800000 */
[----:B------:R-:W-:Y:S01]  /*1eb0*/  USHF.L.U32 UR39, UR8, 0x4, URZ ;  /* 0x0000000408277899 */ /* 0x000fe2000800063f */
[----:B------:R-:W-:Y:S02]  /*1ec0*/  ISETP.GE.AND P6, PT, R13, UR35, PT ;  /* 0x000000230d007c0c */ /* 0x000fe4000bfc6270 */
[----:B------:R-:W-:Y:S11]  /*1ed0*/  @P0 BRA `(.L_x_120) ;  /* 0x0000000000a00947 */ /* 0x000ff60003800000 */
[----:B------:R-:W-:Y:S01]  /*1ee0*/  ULDC UR5, c[0x0][0x2d0] ;  /* 0x0000b40000057ab9 */ /* 0x000fe20000000800 */
[----:B------:R-:W-:Y:S02]  /*1ef0*/  IADD3 R22, P0, R18, UR39, RZ ;  /* 0x0000002712167c10 */ /* 0x000fe4000ff1e0ff */
[----:B------:R-:W-:Y:S02]  /*1f00*/  ISETP.GE.AND P3, PT, R230, UR5, PT ;  /* 0x00000005e6007c0c */ /* 0x000fe4000bf66270 */
[----:B------:R-:W-:Y:S02]  /*1f10*/  ISETP.GE.AND P4, PT, R6, UR5, PT ;  /* 0x0000000506007c0c */ /* 0x000fe4000bf86270 */
[----:B------:R-:W-:Y:S02]  /*1f20*/  ISETP.GE.AND P2, PT, R229, UR5, PT ;  /* 0x00000005e5007c0c */ /* 0x000fe4000bf46270 */
[----:B------:R-:W-:-:S07]  /*1f30*/  IADD3.X R15, R21, UR38, RZ, P0, !PT ;  /* 0x00000026150f7c10 */ /* 0x000fce00087fe4ff */
        /* <DEDUP_REMOVED lines=34> */
.L_x_120:
[----:B------:R-:W-:Y:S05]  /*2160*/  BSYNC B0 ;  /* 0x0000000000007941 */ /* 0x000fea0003800000 */
.L_x_119:
        /* <DEDUP_REMOVED lines=11> */
[----:B---34-:R-:W3:Y:S01]  /*2220*/  @!P5 LDC.64 R10, c[0x0][0x218] ;  /* 0x00008600ff0adb82 */ /* 0x018ee20000000a00 */
[----:B------:R4:W-:Y:S07]  /*2230*/  @P5 STS.128 [R219+0x9000], RZ ;  /* 0x009000ffdb005388 */ /* 0x0009ee0000000c00 */
[----:B------:R-:W5:Y:S08]  /*2240*/  @!P4 LDC.64 R8, c[0x0][0x218] ;  /* 0x00008600ff08cb82 */ /* 0x000f700000000a00 */
[----:B-12---:R-:W1:Y:S01]  /*2250*/  @!P2 LDC.64 R2, c[0x0][0x218] ;  /* 0x00008600ff02ab82 */ /* 0x006e620000000a00 */
[----:B---3--:R-:W-:-:S04]  /*2260*/  @!P5 LEA R10, P0, R23, R10, 0x1 ;  /* 0x0000000a170ad211 */ /* 0x008fc800078008ff */
        /* <DEDUP_REMOVED lines=29> */
.L_x_122:
[----:B------:R-:W-:Y:S05]  /*2440*/  BSYNC B0 ;  /* 0x0000000000007941 */ /* 0x000fea0003800000 */
.L_x_121:
        /* <DEDUP_REMOVED lines=11> */
[----:B---34-:R-:W3:Y:S01]  /*2500*/  @!P5 LDC.64 R10, c[0x0][0x218] ;  /* 0x00008600ff0adb82 */ /* 0x018ee20000000a00 */
[----:B------:R4:W-:Y:S07]  /*2510*/  @P5 STS.128 [R219+0x9800], RZ ;  /* 0x009800ffdb005388 */ /* 0x0009ee0000000c00 */
        /* <DEDUP_REMOVED lines=32> */
.L_x_124:
[----:B------:R-:W-:Y:S05]  /*2720*/  BSYNC B0 ;  /* 0x0000000000007941 */ /* 0x000fea0003800000 */
.L_x_123:
[----:B------:R-:W-:Y:S01]  /*2730*/  ULDC.64 UR12, c[0x0][0x3c8] ;  /* 0x0000f200000c7ab9 */ /* 0x000fe20000000a00 */
[----:B------:R-:W0:Y:S01]  /*2740*/  LDGDEPBAR ;  /* 0x00000000000079af */ /* 0x000e220000000000 */
[----:B------:R-:W-:-:S04]  /*2750*/  UISETP.NE.U32.AND UP1, UPT, UR12, URZ, UPT ;  /* 0x0000003f0c00728c */ /* 0x000fc8000bf25070 */
[----:B------:R-:W-:-:S06]  /*2760*/  UISETP.NE.AND.EX UP1, UPT, UR13, URZ, UPT, UP1 ;  /* 0x0000003f0d00728c */ /* 0x000fcc000bf25310 */
[----:B------:R-:W-:-:S05]  /*2770*/  PLOP3.LUT P1, PT, PT, PT, UP1, 0x80, 0x0 ;  /* 0x000000000000781c */ /* 0x000fca0003f2f018 */
[----:B------:R-:W-:Y:S01]  /*2780*/  @UP1 USHF.R.S32.HI UR5, URZ, 0x1f, UR30 ;  /* 0x0000001f3f051899 */ /* 0x000fe2000801141e */
[----:B------:R-:W-:Y:S01]  /*2790*/  @UP1 ULDC.64 UR10, c[0x0][0x3d0] ;  /* 0x0000f400000a1ab9 */ /* 0x000fe20000000a00 */
[----:B------:R-:W-:Y:S02]  /*27a0*/  @UP1 UMOV UR40, UR32 ;  /* 0x0000002000281c82 */ /* 0x000fe40008000000 */
[----:B------:R-:W-:Y:S01]  /*27b0*/  @UP1 UIMAD UR5, UR5, UR10, URZ ;  /* 0x0000000a050512a4 */ /* 0x000fe2000f8e023f */
[----:B------:R-:W-:Y:S02]  /*27c0*/  @UP1 UMOV UR41, UR31 ;  /* 0x0000001f00291c82 */ /* 0x000fe40008000000 */
[----:B------:R-:W-:Y:S01]  /*27d0*/  @UP1 UIMAD.WIDE.U32 UR40, UR30, UR10, UR40 ;  /* 0x0000000a1e2812a5 */ /* 0x000fe2000f8e0028 */
[----:B------:R-:W-:Y:S01]  /*27e0*/  LEA.HI R217, R82, R80, RZ, 0x4 ;  /* 0x0000005052d97211 */ /* 0x000fe200078f20ff */
[----:B------:R-:W-:Y:S01]  /*27f0*/  @UP1 UIMAD UR5, UR30, UR11, UR5 ;  /* 0x0000000b1e0512a4 */ /* 0x000fe2000f8e0205 */
[----:B------:R-:W-:-:S04]  /*2800*/  DEPBAR.LE SB0, 0x0 ;  /* 0x000080000000791a */ /* 0x000fc80000000000 */
[----:B------:R-:W-:Y:S02]  /*2810*/  @UP1 ULEA UR12, UP0, UR40, UR12, 0x2 ;  /* 0x0000000c280c1291 */ /* 0x000fe4000f80103f */
[----:B------:R-:W-:-:S04]  /*2820*/  @UP1 UIADD3 UR5, UR41, UR5, URZ ;  /* 0x0000000529051290 */ /* 0x000fc8000fffe03f */
[----:B------:R-:W-:Y:S01]  /*2830*/  @UP1 ULEA.HI.X UR13, UR40, UR13, UR5, 0x2, UP0 ;  /* 0x0000000d280d1291 */ /* 0x000fe200080f1405 */
[----:B-1234-:R-:W-:Y:S01]  /*2840*/  IMAD.U32 R2, RZ, RZ, UR12 ;  /* 0x0000000cff027e24 */ /* 0x01efe2000f8e00ff */
[----:B------:R-:W-:Y:S01]  /*2850*/  LOP3.LUT R10, R217, 0xfffffff0, RZ, 0xc0, !PT ;  /* 0xfffffff0d90a7812 */ /* 0x000fe200078ec0ff */
[----:B------:R-:W-:-:S03]  /*2860*/  @UP1 ULDC UR5, c[0x0][0x2e8] ;  /* 0x0000ba0000051ab9 */ /* 0x000fc60000000800 */
[----:B------:R-:W-:-:S05]  /*2870*/  IMAD.U32 R3, RZ, RZ, UR13 ;  /* 0x0000000dff037e24 */ /* 0x000fca000f8e00ff */
[----:B------:R1:W2:Y:S01]  /*2880*/  @P1 LDG.E R2, desc[UR26][R2.64] ;  /* 0x0000001a02021981 */ /* 0x0002a2000c1e1900 */
[----:B------:R-:W-:Y:S01]  /*2890*/  IMAD.IADD R10, R80, 0x1, -R10 ;  /* 0x00000001500a7824 */ /* 0x000fe200078e0a0a */
[----:B------:R-:W-:Y:S01]  /*28a0*/  IADD3 R16, P2, R16, UR24, RZ ;  /* 0x0000001810107c10 */ /* 0x000fe2000ff5e0ff */
[----:B------:R-:W-:Y:S01]  /*28b0*/  USHF.L.U64.HI UR12, UR6, 0x6, UR7 ;  /* 0x00000006060c7899 */ /* 0x000fe20008010207 */
[----:B------:R-:W-:Y:S01]  /*28c0*/  ISETP.GE.AND P0, PT, R0, UR35, PT ;  /* 0x0000002300007c0c */ /* 0x000fe2000bf06270 */
[----:B------:R-:W-:Y:S01]  /*28d0*/  USHF.L.U32 UR13, UR6, 0x6, URZ ;  /* 0x00000006060d7899 */ /* 0x000fe2000800063f */
[----:B------:R-:W-:Y:S01]  /*28e0*/  SHF.R.S32.HI R8, RZ, 0x1f, R10 ;  /* 0x0000001fff087819 */ /* 0x000fe2000001140a */
[----:B------:R-:W-:Y:S01]  /*28f0*/  BSSY B0, `(.L_x_125) ;  /* 0x0000057000007945 */ /* 0x000fe20003800000 */
[----:B------:R-:W-:Y:S02]  /*2900*/  IADD3.X R17, R17, UR23, R4, P2, !PT ;  /* 0x0000001711117c10 */ /* 0x000fe400097fe404 */
[----:B------:R-:W-:Y:S01]  /*2910*/  LEA.HI R8, R8, R10, RZ, 0x3 ;  /* 0x0000000a08087211 */ /* 0x000fe200078f18ff */
[----:B------:R-:W-:Y:S01]  /*2920*/  BAR.SYNC.DEFER_BLOCKING 0x0 ;  /* 0x0000000000007b1d */ /* 0x000fe20000010000 */
[----:B------:R-:W-:Y:S01]  /*2930*/  ISETP.GE.AND P2, PT, R166, UR35, PT ;  /* 0x00000023a6007c0c */ /* 0x000fe2000bf46270 */
[----:B------:R-:W-:Y:S01]  /*2940*/  IMAD.WIDE.U32 R248, R248, UR18, R16 ;  /* 0x00000012f8f87c25 */ /* 0x000fe2000f8e0010 */
[----:B------:R-:W-:-:S02]  /*2950*/  LOP3.LUT R9, R8, 0xfffffff8, RZ, 0xc0, !PT ;  /* 0xfffffff808097812 */ /* 0x000fc400078ec0ff */
[----:B------:R-:W-:Y:S01]  /*2960*/  ISETP.GE.AND P5, PT, R14, UR35, PT ;  /* 0x000000230e007c0c */ /* 0x000fe2000bfa6270 */
[----:B------:R-:W-:Y:S01]  /*2970*/  VIADD R239, R249, UR34 ;  /* 0x00000022f9ef7c36 */ /* 0x000fe20008000000 */
[----:B------:R-:W-:Y:S01]  /*2980*/  LEA.HI R82, R82, R80, RZ, 0x5 ;  /* 0x0000005052527211 */ /* 0x000fe200078f28ff */
[----:B------:R-:W-:Y:S02]  /*2990*/  IMAD.IADD R0, R10, 0x1, -R9 ;  /* 0x000000010a007824 */ /* 0x000fe400078e0a09 */
[----:B------:R-:W-:Y:S01]  /*29a0*/  IMAD.MOV.U32 R238, RZ, RZ, R248 ;  /* 0x000000ffffee7224 */ /* 0x000fe200078e00f8 */
[----:B------:R-:W-:Y:S01]  /*29b0*/  SHF.R.S32.HI R81, RZ, 0x5, R82 ;  /* 0x00000005ff517819 */ /* 0x000fe20000011452 */
[----:B------:R-:W-:Y:S01]  /*29c0*/  IMAD.SHL.U32 R15, R0, 0x40, RZ ;  /* 0x00000040000f7824 */ /* 0x000fe200078e00ff */
[----:B-1----:R-:W-:Y:S02]  /*29d0*/  SHF.R.S32.HI R3, RZ, 0x4, R217 ;  /* 0x00000004ff037819 */ /* 0x002fe400000114d9 */
[----:B------:R1:W-:Y:S01]  /*29e0*/  STL.64 [R1], R238 ;  /* 0x000000ee01007387 */ /* 0x0003e20000100a00 */
[----:B------:R-:W-:Y:S01]  /*29f0*/  IMAD.SHL.U32 R10, R12, 0x40, RZ ;  /* 0x000000400c0a7824 */ /* 0x000fe200078e00ff */
[----:B------:R-:W-:Y:S01]  /*2a00*/  LOP3.LUT R15, R15, 0x1c0, RZ, 0xc0, !PT ;  /* 0x000001c00f0f7812 */ /* 0x000fe200078ec0ff */
[----:B------:R-:W-:Y:S01]  /*2a10*/  IMAD.SHL.U32 R9, R166, 0x8, RZ ;  /* 0x00000008a6097824 */ /* 0x000fe200078e00ff */
[----:B------:R-:W-:Y:S01]  /*2a20*/  LEA.HI R217, R217, R3, RZ, 0x1 ;  /* 0x00000003d9d97211 */ /* 0x000fe200078f08ff */
[----:B------:R-:W-:Y:S01]  /*2a30*/  IMAD.U32 R14, RZ, RZ, UR17 ;  /* 0x00000011ff0e7e24 */ /* 0x000fe2000f8e00ff */
[----:B------:R-:W-:Y:S01]  /*2a40*/  LOP3.LUT R10, R10, 0x1c0, RZ, 0xc0, !PT ;  /* 0x000001c00a0a7812 */ /* 0x000fe200078ec0ff */
[----:B------:R-:W-:Y:S01]  /*2a50*/  IMAD.SHL.U32 R8, R8, 0x40, RZ ;  /* 0x0000004008087824 */ /* 0x000fe200078e00ff */
[----:B------:R-:W-:Y:S01]  /*2a60*/  LOP3.LUT R217, R217, 0xfffffffe, RZ, 0xc0, !PT ;  /* 0xfffffffed9d97812 */ /* 0x000fe200078ec0ff */
[----:B------:R1:W-:Y:S01]  /*2a70*/  @P2 STS.128 [R219+0x10000], RZ ;  /* 0x010000ffdb002388 */ /* 0x0003e20000000c00 */
[----:B------:R-:W-:-:S02]  /*2a80*/  LOP3.LUT R9, R10, 0x8, R9, 0xf8, !PT ;  /* 0x000000080a097812 */ /* 0x000fc400078ef809 */
[----:B------:R-:W-:Y:S01]  /*2a90*/  SHF.R.U32.HI R10, RZ, 0x3, R10 ;  /* 0x00000003ff0a7819 */ /* 0x000fe2000001160a */
[----:B------:R-:W-:Y:S01]  /*2aa0*/  IMAD.IADD R217, R3, 0x1, -R217 ;  /* 0x0000000103d97824 */ /* 0x000fe200078e0ad9 */
[----:B------:R1:W-:Y:S01]  /*2ab0*/  @P2 STS.128 [R219+0x12000], RZ ;  /* 0x012000ffdb002388 */ /* 0x0003e20000000c00 */
[----:B------:R-:W2:Y:S01]  /*2ac0*/  @P1 MUFU.RCP R3, UR5 ;  /* 0x0000000500031d08 */ /* 0x000ea20008001000 */
[----:B------:R-:W-:Y:S01]  /*2ad0*/  UIMAD UR5, UR12, UR17, URZ ;  /* 0x000000110c0572a4 */ /* 0x000fe2000f8e023f */
[----:B------:R-:W-:Y:S01]  /*2ae0*/  IMAD.SHL.U32 R11, R217, 0x8, RZ ;  /* 0x00000008d90b7824 */ /* 0x000fe200078e00ff */
[----:B------:R1:W-:Y:S01]  /*2af0*/  @P2 STS.128 [R219+0x14000], RZ ;  /* 0x014000ffdb002388 */ /* 0x0003e20000000c00 */
[----:B------:R-:W-:Y:S01]  /*2b00*/  LOP3.LUT R9, R9, R10, RZ, 0x3c, !PT ;  /* 0x0000000a09097212 */ /* 0x000fe200078e3cff */
[----:B------:R-:W-:Y:S02]  /*2b10*/  UIMAD UR29, UR29, UR13, UR5 ;  /* 0x0000000d1d1d72a4 */ /* 0x000fe4000f8e0205 */
[----:B------:R1:W-:Y:S01]  /*2b20*/  @P2 STS.128 [R219+0x16000], RZ ;  /* 0x016000ffdb002388 */ /* 0x0003e20000000c00 */
[----:B------:R-:W-:Y:S01]  /*2b30*/  LOP3.LUT R11, R15, 0x8, R11, 0xf8, !PT ;  /* 0x000000080f0b7812 */ /* 0x000fe200078ef80b */
[----:B------:R-:W-:Y:S01]  /*2b40*/  UMOV UR5, URZ ;  /* 0x0000003f00057c82 */ /* 0x000fe20008000000 */
[----:B------:R-:W-:Y:S01]  /*2b50*/  SHF.R.U32.HI R15, RZ, 0x3, R15 ;  /* 0x00000003ff0f7819 */ /* 0x000fe2000001160f */
[----:B------:R-:W-:-:S03]  /*2b60*/  IMAD R217, R217, 0x200, R9 ;  /* 0x00000200d9d97824 */ /* 0x000fc600078e0209 */
[----:B------:R-:W-:Y:S01]  /*2b70*/  LOP3.LUT R4, R11, R15, RZ, 0x3c, !PT ;  /* 0x0000000f0b047212 */ /* 0x000fe200078e3cff */
[----:B------:R-:W-:-:S03]  /*2b80*/  IMAD.WIDE.U32 R14, R14, UR13, R238 ;  /* 0x0000000d0e0e7c25 */ /* 0x000fc6000f8e00ee */
[----:B------:R-:W-:Y:S01]  /*2b90*/  LOP3.LUT R4, R4, 0xfffffe00, R8, 0xf8, !PT ;  /* 0xfffffe0004047812 */ /* 0x000fe200078ef808 */
[----:B------:R-:W-:-:S04]  /*2ba0*/  VIADD R17, R15, UR29 ;  /* 0x0000001d0f117c36 */ /* 0x000fc80008000000 */
[----:B------:R-:W-:Y:S02]  /*2bb0*/  IMAD R218, R81, 0x400, R4 ;  /* 0x0000040051da7824 */ /* 0x000fe400078e0204 */
[----:B--2---:R-:W-:-:S05]  /*2bc0*/  @P1 FMUL.FTZ R2, R2, R3 ;  /* 0x0000000302021220 */ /* 0x004fca0000410000 */
[----:B------:R-:W-:-:S13]  /*2bd0*/  @P1 R2UR UR10, R2 ;  /* 0x00000000020a12ca */ /* 0x000fda00000e0000 */
[----:B------:R-:W-:Y:S01]  /*2be0*/  @UP1 UMOV UR5, UR10 ;  /* 0x0000000a00051c82 */ /* 0x000fe20008000000 */
[----:B-1----:R-:W-:Y:S05]  /*2bf0*/  @P2 BRA `(.L_x_126) ;  /* 0x0000000000982947 */ /* 0x002fea0003800000 */
        /* <DEDUP_REMOVED lines=38> */
.L_x_126:
[----:B------:R-:W-:Y:S05]  /*2e60*/  BSYNC B0 ;  /* 0x0000000000007941 */ /* 0x000fea0003800000 */
.L_x_125:
        /* <DEDUP_REMOVED lines=17> */
[----:B--2---:R-:W2:Y:S02]  /*2f80*/  @!P3 LDC.64 R8, c[0x0][0x220] ;  /* 0x00008800ff08bb82 */ /* 0x004ea40000000a00 */
[----:B------:R4:W-:Y:S06]  /*2f90*/  @P4 STS.128 [R219+0x10800], RZ ;  /* 0x010800ffdb004388 */ /* 0x0009ec0000000c00 */
[----:B------:R-:W5:Y:S08]  /*2fa0*/  @!P4 LDC.64 R10, c[0x0][0x220] ;  /* 0x00008800ff0acb82 */ /* 0x000f700000000a00 */
[----:B-1----:R-:W1:Y:S01]  /*2fb0*/  @!P2 LDC.64 R2, c[0x0][0x220] ;  /* 0x00008800ff02ab82 */ /* 0x002e620000000a00 */
        /* <DEDUP_REMOVED lines=30> */
.L_x_128:
[----:B------:R-:W-:Y:S05]  /*31a0*/  BSYNC B0 ;  /* 0x0000000000007941 */ /* 0x000fea0003800000 */
.L_x_127:
        /* <DEDUP_REMOVED lines=14> */
[----:B--2-4-:R-:W2:Y:S01]  /*3290*/  @!P5 LDC.64 R10, c[0x0][0x220] ;  /* 0x00008800ff0adb82 */ /* 0x014ea20000000a00 */
[----:B------:R4:W-:Y:S07]  /*32a0*/  @P5 STS.128 [R219+0x11000], RZ ;  /* 0x011000ffdb005388 */ /* 0x0009ee0000000c00 */
[----:B------:R-:W5:Y:S08]  /*32b0*/  @!P4 LDC.64 R8, c[0x0][0x220] ;  /* 0x00008800ff08cb82 */ /* 0x000f700000000a00 */
[----:B-1----:R-:W1:Y:S01]  /*32c0*/  @!P2 LDC.64 R2, c[0x0][0x220] ;  /* 0x00008800ff02ab82 */ /* 0x002e620000000a00 */
        /* <DEDUP_REMOVED lines=30> */
.L_x_130:
[----:B------:R-:W-:Y:S05]  /*34b0*/  BSYNC B0 ;  /* 0x0000000000007941 */ /* 0x000fea0003800000 */
.L_x_129:
        /* <DEDUP_REMOVED lines=15> */
[----:B--2-4-:R-:W2:Y:S01]  /*35b0*/  @!P5 LDC.64 R10, c[0x0][0x220] ;  /* 0x00008800ff0adb82 */ /* 0x014ea20000000a00 */
[----:B------:R4:W-:Y:S07]  /*35c0*/  @P5 STS.128 [R219+0x11800], RZ ;  /* 0x011800ffdb005388 */ /* 0x0009ee0000000c00 */
[----:B------:R-:W5:Y:S08]  /*35d0*/  @!P4 LDC.64 R8, c[0x0][0x220] ;  /* 0x00008800ff08cb82 */ /* 0x000f700000000a00 */
[----:B-1----:R-:W1:Y:S01]  /*35e0*/  @!P2 LDC.64 R2, c[0x0][0x220] ;  /* 0x00008800ff02ab82 */ /* 0x002e620000000a00 */
        /* <DEDUP_REMOVED lines=30> */
.L_x_132:
[----:B------:R-:W-:Y:S05]  /*37d0*/  BSYNC B0 ;  /* 0x0000000000007941 */ /* 0x000fea0003800000 */
.L_x_131:
[----:B------:R-:W-:Y:S01]  /*37e0*/  LDSM.16.M88.4 R16, [R218] ;  /* 0x00000000da10783b */ /* 0x000fe20000000200 */
[----:B------:R-:W-:Y:S01]  /*37f0*/  R2P PR, R12, 0x6 ;  /* 0x000000060c007804 */ /* 0x000fe20000000000 */
[----:B-12-4-:R-:W-:Y:S01]  /*3800*/  IMAD.MOV.U32 R2, RZ, RZ, 0x10 ;  /* 0x00000010ff027424 */ /* 0x016fe200078e00ff */
[----:B------:R-:W-:Y:S01]  /*3810*/  LOP3.LUT P0, RZ, R0, 0x2, RZ, 0xc0, !PT ;  /* 0x0000000200ff7812 */ /* 0x000fe2000780c0ff */
[----:B------:R-:W1:Y:S01]  /*3820*/  LDSM.16.M88.4 R36, [R217+0x8000] ;  /* 0x00800000d924783b */ /* 0x000e620000000200 */
[C---:B------:R-:W-:Y:S01]  /*3830*/  VIADD R3, R217.reuse, 0x8000 ;  /* 0x00008000d9037836 */ /* 0x040fe20000000000 */
[----:B------:R-:W-:Y:S01]  /*3840*/  LOP3.LUT R82, R82, 0xffffffe0, RZ, 0xc0, !PT ;  /* 0xffffffe052527812 */ /* 0x000fe200078ec0ff */
[----:B------:R-:W-:Y:S01]  /*3850*/  VIADD R215, R217, 0x8020 ;  /* 0x00008020d9d77836 */ /* 0x000fe20000000000 */
[----:B------:R-:W-:Y:S01]  /*3860*/  SEL R2, R2, 0xfffffff0, !P0 ;  /* 0xfffffff002027807 */ /* 0x000fe20004000000 */
[----:B------:R-:W2:Y:S01]  /*3870*/  LDSM.16.M88.4 R28, [R217+0x8800] ;  /* 0x00880000d91c783b */ /* 0x000ea20000000200 */
[----:B------:R-:W-:Y:S01]  /*3880*/  LOP3.LUT P0, RZ, R0, 0x4, RZ, 0xc0, !PT ;  /* 0x0000000400ff7812 */ /* 0x000fe2000780c0ff */
[----:B------:R-:W-:Y:S01]  /*3890*/  IMAD.MOV.U32 R0, RZ, RZ, 0x20 ;  /* 0x00000020ff007424 */ /* 0x000fe200078e00ff */
[----:B------:R-:W-:Y:S01]  /*38a0*/  UISETP.GE.AND UP0, UPT, UR19, 0x2, UPT ;  /* 0x000000021300788c */ /* 0x000fe2000bf06270 */
[----:B------:R-:W4:Y:S01]  /*38b0*/  LDSM.16.M88.4 R20, [R217+0x9000] ;  /* 0x00900000d914783b */ /* 0x000f220000000200 */
[----:B------:R-:W-:-:S02]  /*38c0*/  IMAD R216, R2, 0x2, R218 ;  /* 0x0000000202d87824 */ /* 0x000fc400078e02da */
[----:B------:R-:W-:Y:S01]  /*38d0*/  @P1 VIADD R215, R3, 0xffffffe0 ;  /* 0xffffffe003d71836 */ /* 0x000fe20000000000 */
[----:B------:R-:W5:Y:S01]  /*38e0*/  LDSM.16.M88.4 R56, [R217+0x9800] ;  /* 0x00980000d938783b */ /* 0x000f620000000200 */
[----:B------:R-:W-:Y:S01]  /*38f0*/  IMAD.MOV.U32 R3, RZ, RZ, 0x40 ;  /* 0x00000040ff037424 */ /* 0x000fe200078e00ff */
[----:B------:R-:W-:Y:S01]  /*3900*/  SEL R0, R0, 0xffffffe0, !P0 ;  /* 0xffffffe000007807 */ /* 0x000fe20004000000 */
[C---:B------:R-:W-:Y:S01]  /*3910*/  IMAD.IADD R82, R80.reuse, 0x1, -R82 ;  /* 0x0000000150527824 */ /* 0x040fe200078e0a52 */
[----:B------:R-:W-:Y:S01]  /*3920*/  LDSM.16.M88.4 R52, [R216] ;  /* 0x00000000d834783b */ /* 0x000fe20000000200 */
[----:B------:R-:W-:Y:S01]  /*3930*/  IMAD.SHL.U32 R231, R80, 0x2, RZ ;  /* 0x0000000250e77824 */ /* 0x000fe200078e00ff */
[----:B------:R-:W-:Y:S01]  /*3940*/  SEL R3, R3, 0xffffffc0, !P2 ;  /* 0xffffffc003037807 */ /* 0x000fe20005000000 */
[C---:B------:R-:W-:Y:S01]  /*3950*/  IMAD R214, R0.reuse, 0x2, R218 ;  /* 0x0000000200d67824 */ /* 0x040fe200078e02da */
[----:B------:R-:W3:Y:S01]  /*3960*/  LDSM.16.M88.4 R8, [R215] ;  /* 0x00000000d708783b */ /* 0x000ee20000000200 */
[----:B------:R-:W-:Y:S01]  /*3970*/  IMAD R213, R0, 0x2, R216 ;  /* 0x0000000200d57824 */ /* 0x000fe200078e02d8 */
[----:B------:R-:W-:Y:S01]  /*3980*/  LOP3.LUT R231, R231, 0x6, RZ, 0xc0, !PT ;  /* 0x00000006e7e77812 */ /* 0x000fe200078ec0ff */
[----:B------:R-:W-:Y:S01]  /*3990*/  IMAD.IADD R211, R217, 0x1, R3 ;  /* 0x00000001d9d37824 */ /* 0x000fe200078e0203 */
[----:B------:R-:W3:Y:S01]  /*39a0*/  LDSM.16.M88.4 R48, [R215+0x800] ;  /* 0x00080000d730783b */ /* 0x000ee20000000200 */
[----:B------:R-:W-:Y:S01]  /*39b0*/  IMAD.IADD R204, R3, 0x1, R215 ;  /* 0x0000000103cc7824 */ /* 0x000fe200078e02d7 */
[----:B------:R-:W-:Y:S01]  /*39c0*/  SHF.R.S32.HI R3, RZ, 0x1f, R82 ;  /* 0x0000001fff037819 */ /* 0x000fe20000011452 */
[----:B------:R-:W-:Y:S01]  /*39d0*/  IMAD.U32 R165, RZ, RZ, UR28 ;  /* 0x0000001cffa57e24 */ /* 0x000fe2000f8e00ff */
[----:B------:R-:W3:Y:S01]  /*39e0*/  LDSM.16.M88.4 R12, [R215+0x1000] ;  /* 0x00100000d70c783b */ /* 0x000ee20000000200 */
[----:B------:R-:W-:Y:S01]  /*39f0*/  VIADD R207, R215, 0x800 ;  /* 0x00000800d7cf7836 */ /* 0x000fe20000000000 */
[----:B------:R-:W-:Y:S01]  /*3a00*/  LEA.HI R82, R3, R82, RZ, 0x2 ;  /* 0x0000005203527211 */ /* 0x000fe200078f10ff */
[----:B------:R-:W-:Y:S01]  /*3a10*/  VIADD R206, R215, 0x1000 ;  /* 0x00001000d7ce7836 */ /* 0x000fe20000000000 */
[----:B------:R-:W3:Y:S01]  /*3a20*/  LDSM.16.M88.4 R60, [R215+0x1800] ;  /* 0x00180000d73c783b */ /* 0x000ee20000000200 */
[----:B------:R-:W-:Y:S01]  /*3a30*/  LEA R3, R81, UR25, 0x4 ;  /* 0x0000001951037c11 */ /* 0x000fe2000f8e20ff */
[C---:B------:R-:W-:Y:S01]  /*3a40*/  VIADD R205, R215.reuse, 0x1800 ;  /* 0x00001800d7cd7836 */ /* 0x040fe20000000000 */
[----:B------:R-:W-:Y:S01]  /*3a50*/  SHF.R.S32.HI R82, RZ, 0x2, R82 ;  /* 0x00000002ff527819 */ /* 0x000fe20000011452 */
[----:B------:R-:W-:Y:S01]  /*3a60*/  LDSM.16.M88.4 R64, [R214] ;  /* 0x00000000d640783b */ /* 0x000fe20000000200 */
[----:B------:R-:W-:Y:S01]  /*3a70*/  VIADD R203, R215, 0x2000 ;  /* 0x00002000d7cb7836 */ /* 0x000fe20000000000 */
[----:B-1----:R-:W-:Y:S02]  /*3a80*/  HMMA.16816.F32 R40, R16, R36, RZ ;  /* 0x000000241028723c */ /* 0x002fe400000018ff */
[----:B------:R-:W1:Y:S01]  /*3a90*/  LDSM.16.M88.4 R44, [R211+0x8000] ;  /* 0x00800000d32c783b */ /* 0x000e620000000200 */
[----:B------:R-:W-:Y:S01]  /*3aa0*/  IADD3 R3, R3, 0x1, R82 ;  /* 0x0000000103037810 */ /* 0x000fe20007ffe052 */
[----:B------:R-:W-:-:S02]  /*3ab0*/  VIADD R202, R215, 0x2800 ;  /* 0x00002800d7ca7836 */ /* 0x000fc40000000000 */
[----:B------:R-:W-:Y:S01]  /*3ac0*/  LDSM.16.M88.4 R72, [R211+0x9800] ;  /* 0x00980000d348783b */ /* 0x000fe20000000200 */
[C---:B------:R-:W-:Y:S01]  /*3ad0*/  HMMA.16816.F32 R36, R16.reuse, R38, RZ ;  /* 0x000000261024723c */ /* 0x040fe200000018ff */
[C---:B------:R-:W-:Y:S02]  /*3ae0*/  VIADD R201, R215.reuse, 0x3000 ;  /* 0x00003000d7c97836 */ /* 0x040fe40000000000 */
[----:B------:R-:W-:Y:S01]  /*3af0*/  LDSM.16.M88.4 R76, [R217+0xd800] ;  /* 0x00d80000d94c783b */ /* 0x000fe20000000200 */
[C---:B------:R-:W-:Y:S02]  /*3b00*/  VIADD R200, R215.reuse, 0x3800 ;  /* 0x00003800d7c87836 */ /* 0x040fe40000000000 */
[----:B--2---:R-:W-:Y:S01]  /*3b10*/  HMMA.16816.F32 R32, R16, R28, RZ ;  /* 0x0000001c1020723c */ /* 0x004fe200000018ff */
[----:B------:R-:W0:Y:S01]  /*3b20*/  LDGDEPBAR ;  /* 0x00000000000079af */ /* 0x000e220000000000 */
[C---:B------:R-:W-:Y:S02]  /*3b30*/  VIADD R199, R215.reuse, 0x4000 ;  /* 0x00004000d7c77836 */ /* 0x040fe40000000000 */
[----:B------:R-:W-:-:S02]  /*3b40*/  VIADD R198, R215, 0x4800 ;  /* 0x00004800d7c67836 */ /* 0x000fc40000000000 */
[C---:B----4-:R-:W-:Y:S01]  /*3b50*/  HMMA.16816.F32 R24, R16.reuse, R20, RZ ;  /* 0x000000141018723c */ /* 0x050fe200000018ff */
[C---:B------:R-:W-:Y:S02]  /*3b60*/  VIADD R197, R215.reuse, 0x5000 ;  /* 0x00005000d7c57836 */ /* 0x040fe40000000000 */
[C---:B------:R-:W-:Y:S02]  /*3b70*/  VIADD R196, R215.reuse, 0x5800 ;  /* 0x00005800d7c47836 */ /* 0x040fe40000000000 */
[C---:B------:R-:W-:Y:S01]  /*3b80*/  VIADD R195, R215.reuse, 0x6000 ;  /* 0x00006000d7c37836 */ /* 0x040fe20000000000 */
[C---:B------:R-:W-:Y:S01]  /*3b90*/  HMMA.16816.F32 R28, R16.reuse, R30, RZ ;  /* 0x0000001e101c723c */ /* 0x040fe200000018ff */
[C---:B------:R-:W-:Y:S02]  /*3ba0*/  VIADD R194, R215.reuse, 0x6800 ;  /* 0x00006800d7c27836 */ /* 0x040fe40000000000 */
[C---:B------:R-:W-:Y:S02]  /*3bb0*/  VIADD R193, R215.reuse, 0x7000 ;  /* 0x00007000d7c17836 */ /* 0x040fe40000000000 */
[----:B------:R-:W-:Y:S01]  /*3bc0*/  VIADD R192, R215, 0x7800 ;  /* 0x00007800d7c07836 */ /* 0x000fe20000000000 */
[C---:B------:R-:W-:Y:S06]  /*3bd0*/  HMMA.16816.F32 R20, R16.reuse, R22, RZ ;  /* 0x000000161014723c */ /* 0x040fec00000018ff */
[C---:B-----5:R-:W-:Y:S06]  /*3be0*/  HMMA.16816.F32 R68, R16.reuse, R56, RZ ;  /* 0x000000381044723c */ /* 0x060fec00000018ff */
[----:B------:R-:W-:Y:S01]  /*3bf0*/  HMMA.16816.F32 R16, R16, R58, RZ ;  /* 0x0000003a1010723c */ /* 0x000fe200000018ff */
[----:B------:R-:W2:Y:S05]  /*3c00*/  LDSM.16.M88.4 R56, [R211+0x8800] ;  /* 0x00880000d338783b */ /* 0x000eaa0000000200 */
[C---:B---3--:R-:W-:Y:S06]  /*3c10*/  HMMA.16816.F32 R40, R52.reuse, R8, R40 ;  /* 0x000000083428723c */ /* 0x048fec0000001828 */
[C---:B------:R-:W-:Y:S01]  /*3c20*/  HMMA.16816.F32 R36, R52.reuse, R10, R36 ;  /* 0x0000000a3424723c */ /* 0x040fe20000001824 */
[----:B------:R-:W3:Y:S05]  /*3c30*/  LDSM.16.M88.4 R8, [R211+0x9000] ;  /* 0x00900000d308783b */ /* 0x000eea0000000200 */
        /* <DEDUP_REMOVED lines=41> */
[----:B------:R-:W-:Y:S05]  /*3ed0*/  LDSM.16.M88.4 R16, [R211+0xa000] ;  /* 0x00a00000d310783b */ /* 0x000fea0000000200 */
[C---:B----4-:R-:W-:Y:S06]  /*3ee0*/  HMMA.16816.F32 R24, R60.reuse, R12, R24 ;  /* 0x0000000c3c18723c */ /* 0x050fec0000001818 */
[C---:B------:R-:W-:Y:S01]  /*3ef0*/  HMMA.16816.F32 R20, R60.reuse, R14, R20 ;  /* 0x0000000e3c14723c */ /* 0x040fe20000001814 */
[----:B------:R-:W4:Y:S05]  /*3f00*/  LDSM.16.M88.4 R12, [R214+0x2000] ;  /* 0x00200000d60c783b */ /* 0x000f2a0000000200 */
        /* <DEDUP_REMOVED lines=9> */
[----:B------:R-:W-:Y:S05]  /*3fa0*/  LDSM.16.M88.4 R48, [R213+0x2000] ;  /* 0x00200000d530783b */ /* 0x000fea0000000200 */
[C---:B---3--:R-:W-:Y:S06]  /*3fb0*/  HMMA.16816.F32 R24, R52.reuse, R8, R24 ;  /* 0x000000083418723c */ /* 0x048fec0000001818 */
        /* <DEDUP_REMOVED lines=15> */
[C---:B------:R-:W-:Y:S06]  /*40b0*/  HMMA.16816.F32 R68, R12.reuse, R60, R68 ;  /* 0x0000003c0c44723c */ /* 0x040fec0000001844 */
[----:B------:R-:W-:Y:S01]  /*40c0*/  HMMA.16816.F32 R64, R12, R62, R64 ;  /* 0x0000003e0c40723c */ /* 0x000fe20000001840 */
[----:B------:R-:W5:Y:S04]  /*40d0*/  LDSM.16.M88.4 R12, [R217+0xc800] ;  /* 0x00c80000d90c783b */ /* 0x000f680000000200 */
        /* <DEDUP_REMOVED lines=13> */
[----:B------:R-:W-:Y:S01]  /*41b0*/  LDSM.16.M88.4 R48, [R214+0x4000] ;  /* 0x00400000d630783b */ /* 0x000fe20000000200 */
[C---:B-1----:R-:W-:Y:S06]  /*41c0*/  HMMA.16816.F32 R40, R72.reuse, R44, R40 ;  /* 0x0000002c4828723c */ /* 0x042fec0000001828 */
[C---:B------:R-:W-:Y:S01]  /*41d0*/  HMMA.16816.F32 R36, R72.reuse, R46, R36 ;  /* 0x0000002e4824723c */ /* 0x040fe20000001824 */
[----:B------:R-:W1:Y:S05]  /*41e0*/  LDSM.16.M88.4 R44, [R215+0x5800] ;  /* 0x00580000d72c783b */ /* 0x000e6a0000000200 */
[C---:B-----5:R-:W-:Y:S06]  /*41f0*/  HMMA.16816.F32 R32, R72.reuse, R12, R32 ;  /* 0x0000000c4820723c */ /* 0x060fec0000001820 */
[C---:B------:R-:W-:Y:S01]  /*4200*/  HMMA.16816.F32 R28, R72.reuse, R14, R28 ;  /* 0x0000000e481c723c */ /* 0x040fe2000000181c */
[----:B------:R-:W-:Y:S05]  /*4210*/  LDSM.16.M88.4 R12, [R211+0xc800] ;  /* 0x00c80000d30c783b */ /* 0x000fea0000000200 */
[C---:B--2---:R-:W-:Y:S06]  /*4220*/  HMMA.16816.F32 R24, R72.reuse, R8, R24 ;  /* 0x000000084818723c */ /* 0x044fec0000001818 */
[C---:B------:R-:W-:Y:S01]  /*4230*/  HMMA.16816.F32 R20, R72.reuse, R10, R20 ;  /* 0x0000000a4814723c */ /* 0x040fe20000001814 */
[----:B------:R-:W2:Y:S05]  /*4240*/  LDSM.16.M88.4 R8, [R211+0xc000] ;  /* 0x00c00000d308783b */ /* 0x000eaa0000000200 */
[C---:B------:R-:W-:Y:S06]  /*4250*/  HMMA.16816.F32 R68, R72.reuse, R76, R68 ;  /* 0x0000004c4844723c */ /* 0x040fec0000001844 */
[----:B------:R-:W-:Y:S01]  /*4260*/  HMMA.16816.F32 R64, R72, R78, R64 ;  /* 0x0000004e4840723c */ /* 0x000fe20000001840 */
[----:B------:R-:W-:Y:S04]  /*4270*/  LDSM.16.M88.4 R76, [R204+0x4000] ;  /* 0x00400000cc4c783b */ /* 0x000fe80000000200 */
        /* <DEDUP_REMOVED lines=10> */
[C---:B-1----:R-:W-:Y:S06]  /*4320*/  HMMA.16816.F32 R68, R16.reuse, R44, R68 ;  /* 0x0000002c1044723c */ /* 0x042fec0000001844 */
[----:B------:R-:W-:Y:S01]  /*4330*/  HMMA.16816.F32 R64, R16, R46, R64 ;  /* 0x0000002e1040723c */ /* 0x000fe20000001840 */
[----:B------:R-:W1:Y:S04]  /*4340*/  LDSM.16.M88.4 R16, [R204+0x4800] ;  /* 0x00480000cc10783b */ /* 0x000e680000000200 */
[----:B------:R-:W-:Y:S01]  /*4350*/  LDSM.16.M88.4 R44, [R218+0x6000] ;  /* 0x00600000da2c783b */ /* 0x000fe20000000200 */
[C---:B--2---:R-:W-:Y:S06]  /*4360*/  HMMA.16816.F32 R40, R48.reuse, R8, R40 ;  /* 0x000000083028723c */ /* 0x044fec0000001828 */
[C---:B------:R-:W-:Y:S01]  /*4370*/  HMMA.16816.F32 R36, R48.reuse, R10, R36 ;  /* 0x0000000a3024723c */ /* 0x040fe20000001824 */
[----:B------:R-:W2:Y:S05]  /*4380*/  LDSM.16.M88.4 R8, [R204+0x5000] ;  /* 0x00500000cc08783b */ /* 0x000eaa0000000200 */
[C---:B------:R-:W-:Y:S06]  /*4390*/  HMMA.16816.F32 R32, R48.reuse, R12, R32 ;  /* 0x0000000c3020723c */ /* 0x040fec0000001820 */
[C---:B------:R-:W-:Y:S01]  /*43a0*/  HMMA.16816.F32 R28, R48.reuse, R14, R28 ;  /* 0x0000000e301c723c */ /* 0x040fe2000000181c */
[----:B------:R-:W5:Y:S05]  /*43b0*/  LDSM.16.M88.4 R12, [R217+0xe000] ;  /* 0x00e00000d90c783b */ /* 0x000f6a0000000200 */
[C---:B---3--:R-:W-:Y:S06]  /*43c0*/  HMMA.16816.F32 R24, R48.reuse, R56, R24 ;  /* 0x000000383018723c */ /* 0x048fec0000001818 */
[C---:B------:R-:W-:Y:S01]  /*43d0*/  HMMA.16816.F32 R20, R48.reuse, R58, R20 ;  /* 0x0000003a3014723c */ /* 0x040fe20000001814 */
[----:B------:R-:W3:Y:S05]  /*43e0*/  LDSM.16.M88.4 R56, [R217+0xe800] ;  /* 0x00e80000d938783b */ /* 0x000eea0000000200 */
[C---:B----4-:R-:W-:Y:S06]  /*43f0*/  HMMA.16816.F32 R68, R48.reuse, R52, R68 ;  /* 0x000000343044723c */ /* 0x050fec0000001844 */
[----:B------:R-:W-:Y:S01]  /*4400*/  HMMA.16816.F32 R64, R48, R54, R64 ;  /* 0x000000363040723c */ /* 0x000fe20000001840 */
[----:B------:R-:W4:Y:S04]  /*4410*/  LDSM.16.M88.4 R52, [R217+0xf000] ;  /* 0x00f00000d934783b */ /* 0x000f280000000200 */
[----:B------:R-:W4:Y:S01]  /*4420*/  LDSM.16.M88.4 R48, [R217+0xf800] ;  /* 0x00f80000d930783b */ /* 0x000f220000000200 */
[C---:B------:R-:W-:Y:S06]  /*4430*/  HMMA.16816.F32 R40, R60.reuse, R76, R40 ;  /* 0x0000004c3c28723c */ /* 0x040fec0000001828 */
[C---:B------:R-:W-:Y:S01]  /*4440*/  HMMA.16816.F32 R36, R60.reuse, R78, R36 ;  /* 0x0000004e3c24723c */ /* 0x040fe20000001824 */
[----:B------:R-:W-:Y:S05]  /*4450*/  LDSM.16.M88.4 R76, [R216+0x6000] ;  /* 0x00600000d84c783b */ /* 0x000fea0000000200 */
[C---:B-1----:R-:W-:Y:S06]  /*4460*/  HMMA.16816.F32 R32, R60.reuse, R16, R32 ;  /* 0x000000103c20723c */ /* 0x042fec0000001820 */
[C---:B--2---:R-:W-:Y:S06]  /*4470*/  HMMA.16816.F32 R24, R60.reuse, R8, R24 ;  /* 0x000000083c18723c */ /* 0x044fec0000001818 */
[C---:B------:R-:W-:Y:S01]  /*4480*/  HMMA.16816.F32 R20, R60.reuse, R10, R20 ;  /* 0x0000000a3c14723c */ /* 0x040fe20000001814 */
[----:B------:R-:W-:Y:S05]  /*4490*/  LDSM.16.M88.4 R8, [R215+0x6800] ;  /* 0x00680000d708783b */ /* 0x000fea0000000200 */
[C---:B------:R-:W-:Y:S01]  /*44a0*/  HMMA.16816.F32 R28, R60.reuse, R18, R28 ;  /* 0x000000123c1c723c */ /* 0x040fe2000000181c */
[----:B------:R-:W1:Y:S05]  /*44b0*/  LDSM.16.M88.4 R16, [R215+0x6000] ;  /* 0x00600000d710783b */ /* 0x000e6a0000000200 */
[C---:B------:R-:W-:Y:S06]  /*44c0*/  HMMA.16816.F32 R68, R60.reuse, R72, R68 ;  /* 0x000000483c44723c */ /* 0x040fec0000001844 */
[----:B------:R-:W-:Y:S01]  /*44d0*/  HMMA.16816.F32 R64, R60, R74, R64 ;  /* 0x0000004a3c40723c */ /* 0x000fe20000001840 */
[----:B------:R-:W-:Y:S04]  /*44e0*/  LDSM.16.M88.4 R72, [R215+0x7800] ;  /* 0x00780000d748783b */ /* 0x000fe80000000200 */
[----:B------:R-:W-:Y:S01]  /*44f0*/  LDSM.16.M88.4 R60, [R214+0x6000] ;  /* 0x00600000d63c783b */ /* 0x000fe20000000200 */
[C---:B-----5:R-:W-:Y:S06]  /*4500*/  HMMA.16816.F32 R40, R44.reuse, R12, R40 ;  /* 0x0000000c2c28723c */ /* 0x060fec0000001828 */
[C---:B------:R-:W-:Y:S01]  /*4510*/  HMMA.16816.F32 R36, R44.reuse, R14, R36 ;  /* 0x0000000e2c24723c */ /* 0x040fe20000001824 */
[----:B------:R-:W2:Y:S05]  /*4520*/  LDSM.16.M88.4 R12, [R215+0x7000] ;  /* 0x00700000d70c783b */ /* 0x000eaa0000000200 */
[C---:B---3--:R-:W-:Y:S06]  /*4530*/  HMMA.16816.F32 R32, R44.reuse, R56, R32 ;  /* 0x000000382c20723c */ /* 0x048fec0000001820 */
[C---:B----4-:R-:W-:Y:S06]  /*4540*/  HMMA.16816.F32 R24, R44.reuse, R52, R24 ;  /* 0x000000342c18723c */ /* 0x050fec0000001818 */
[C---:B------:R-:W-:Y:S01]  /*4550*/  HMMA.16816.F32 R20, R44.reuse, R54, R20 ;  /* 0x000000362c14723c */ /* 0x040fe20000001814 */
[----:B------:R-:W-:Y:S05]  /*4560*/  LDSM.16.M88.4 R52, [R211+0xe800] ;  /* 0x00e80000d334783b */ /* 0x000fea0000000200 */
[C---:B------:R-:W-:Y:S01]  /*4570*/  HMMA.16816.F32 R28, R44.reuse, R58, R28 ;  /* 0x0000003a2c1c723c */ /* 0x040fe2000000181c */
[----:B------:R-:W3:Y:S05]  /*4580*/  LDSM.16.M88.4 R56, [R211+0xe000] ;  /* 0x00e00000d338783b */ /* 0x000eea0000000200 */
[C---:B------:R-:W-:Y:S06]  /*4590*/  HMMA.16816.F32 R68, R44.reuse, R48, R68 ;  /* 0x000000302c44723c */ /* 0x040fec0000001844 */
[----:B------:R-:W-:Y:S01]  /*45a0*/  HMMA.16816.F32 R64, R44, R50, R64 ;  /* 0x000000322c40723c */ /* 0x000fe20000001840 */
[----:B------:R-:W4:Y:S04]  /*45b0*/  LDSM.16.M88.4 R48, [R211+0xf000] ;  /* 0x00f00000d330783b */ /* 0x000f280000000200 */
[----:B------:R-:W5:Y:S01]  /*45c0*/  LDSM.16.M88.4 R44, [R211+0xf800] ;  /* 0x00f80000d32c783b */ /* 0x000f620000000200 */
[C---:B-1----:R-:W-:Y:S06]  /*45d0*/  HMMA.16816.F32 R40, R76.reuse, R16, R40 ;  /* 0x000000104c28723c */ /* 0x042fec0000001828 */
[C---:B------:R-:W-:Y:S01]  /*45e0*/  HMMA.16816.F32 R36, R76.reuse, R18, R36 ;  /* 0x000000124c24723c */ /* 0x040fe20000001824 */
[----:B------:R-:W-:Y:S05]  /*45f0*/  LDSM.16.M88.4 R16, [R204+0x6000] ;  /* 0x00600000cc10783b */ /* 0x000fea0000000200 */
[C---:B------:R-:W-:Y:S06]  /*4600*/  HMMA.16816.F32 R32, R76.reuse, R8, R32 ;  /* 0x000000084c20723c */ /* 0x040fec0000001820 */
[C---:B--2---:R-:W-:Y:S06]  /*4610*/  HMMA.16816.F32 R24, R76.reuse, R12, R24 ;  /* 0x0000000c4c18723c */ /* 0x044fec0000001818 */
[C---:B------:R-:W-:Y:S01]  /*4620*/  HMMA.16816.F32 R20, R76.reuse, R14, R20 ;  /* 0x0000000e4c14723c */ /* 0x040fe20000001814 */
[----:B------:R-:W-:Y:S05]  /*4630*/  LDSM.16.M88.4 R12, [R204+0x6800] ;  /* 0x00680000cc0c783b */ /* 0x000fea0000000200 */
[C---:B------:R-:W-:Y:S01]  /*4640*/  HMMA.16816.F32 R28, R76.reuse, R10, R28 ;  /* 0x0000000a4c1c723c */ /* 0x040fe2000000181c */
[----:B------:R-:W1:Y:S05]  /*4650*/  LDSM.16.M88.4 R8, [R213+0x6000] ;  /* 0x00600000d508783b */ /* 0x000e6a0000000200 */
[C---:B------:R-:W-:Y:S06]  /*4660*/  HMMA.16816.F32 R68, R76.reuse, R72, R68 ;  /* 0x000000484c44723c */ /* 0x040fec0000001844 */
[----:B------:R-:W-:Y:S06]  /*4670*/  HMMA.16816.F32 R64, R76, R74, R64 ;  /* 0x0000004a4c40723c */ /* 0x000fec0000001840 */
[C---:B---3--:R-:W-:Y:S06]  /*4680*/  HMMA.16816.F32 R40, R60.reuse, R56, R40 ;  /* 0x000000383c28723c */ /* 0x048fec0000001828 */
[C---:B------:R-:W-:Y:S01]  /*4690*/  HMMA.16816.F32 R36, R60.reuse, R58, R36 ;  /* 0x0000003a3c24723c */ /* 0x040fe20000001824 */
[----:B------:R-:W2:Y:S05]  /*46a0*/  LDSM.16.M88.4 R56, [R204+0x7000] ;  /* 0x00700000cc38783b */ /* 0x000eaa0000000200 */
[C---:B------:R-:W-:Y:S06]  /*46b0*/  HMMA.16816.F32 R32, R60.reuse, R52, R32 ;  /* 0x000000343c20723c */ /* 0x040fec0000001820 */
[C---:B----4-:R-:W-:Y:S06]  /*46c0*/  HMMA.16816.F32 R24, R60.reuse, R48, R24 ;  /* 0x000000303c18723c */ /* 0x050fec0000001818 */
[----:B------:R-:W-:Y:S01]  /*46d0*/  HMMA.16816.F32 R20, R60, R50, R20 ;  /* 0x000000323c14723c */ /* 0x000fe20000001814 */
[----:B------:R-:W3:Y:S01]  /*46e0*/  LDSM.16.M88.4 R48, [R204+0x7800] ;  /* 0x00780000cc30783b */ /* 0x000ee20000000200 */
[----:B------:R-:W-:-:S04]  /*46f0*/  DEPBAR.LE SB0, 0x0 ;  /* 0x000080000000791a */ /* 0x000fc80000000000 */
[C---:B------:R-:W-:Y:S06]  /*4700*/  HMMA.16816.F32 R28, R60.reuse, R54, R28 ;  /* 0x000000363c1c723c */ /* 0x040fec000000181c */
[C---:B-----5:R-:W-:Y:S06]  /*4710*/  HMMA.16816.F32 R68, R60.reuse, R44, R68 ;  /* 0x0000002c3c44723c */ /* 0x060fec0000001844 */
[----:B------:R-:W-:Y:S06]  /*4720*/  HMMA.16816.F32 R64, R60, R46, R64 ;  /* 0x0000002e3c40723c */ /* 0x000fec0000001840 */
[C---:B-1----:R-:W-:Y:S06]  /*4730*/  HMMA.16816.F32 R40, R8.reuse, R16, R40 ;  /* 0x000000100828723c */ /* 0x042fec0000001828 */
[C---:B------:R-:W-:Y:S06]  /*4740*/  HMMA.16816.F32 R32, R8.reuse, R12, R32 ;  /* 0x0000000c0820723c */ /* 0x040fec0000001820 */
[----:B------:R-:W-:Y:S01]  /*4750*/  HMMA.16816.F32 R36, R8, R18, R36 ;  /* 0x000000120824723c */ /* 0x000fe20000001824 */
[----:B------:R-:W-:Y:S01]  /*4760*/  IMAD.U32 R12, RZ, RZ, UR17 ;  /* 0x00000011ff0c7e24 */ /* 0x000fe2000f8e00ff */
[----:B------:R-:W-:-:S03]  /*4770*/  IADD3 R13, R165, -UR16, R3 ;  /* 0x80000010a50d7c10 */ /* 0x000fc6000fffe003 */
[----:B------:R-:W-:Y:S01]  /*4780*/  IMAD R3, R12, 0x40, R231 ;  /* 0x000000400c037824 */ /* 0x000fe200078e02e7 */
[C---:B------:R-:W-:Y:S01]  /*4790*/  HMMA.16816.F32 R28, R8.reuse, R14, R28 ;  /* 0x0000000e081c723c */ /* 0x040fe2000000181c */
[----:B------:R-:W-:Y:S02]  /*47a0*/  VIADD R12, R13, UR20 ;  /* 0x000000140d0c7c36 */ /* 0x000fe40008000000 */
[C---:B------:R-:W-:Y:S02]  /*47b0*/  VIADD R13, R3.reuse, 0x1 ;  /* 0x00000001030d7836 */ /* 0x040fe40000000000 */
[C---:B------:R-:W-:Y:S01]  /*47c0*/  VIADD R18, R3.reuse, 0x20 ;  /* 0x0000002003127836 */ /* 0x040fe20000000000 */
[C---:B------:R-:W-:Y:S01]  /*47d0*/  VIMNMX R236, R12.reuse, UR28, PT ;  /* 0x0000001c0cec7c48 */ /* 0x040fe2000bfe0100 */
[C---:B--2---:R-:W-:Y:S01]  /*47e0*/  HMMA.16816.F32 R24, R8.reuse, R56, R24 ;  /* 0x000000380818723c */ /* 0x044fe20000001818 */
[----:B------:R-:W-:Y:S01]  /*47f0*/  VIADDMNMX R165, R12, 0x8, R165, PT ;  /* 0x000000080ca57846 */ /* 0x000fe200038001a5 */
[C---:B------:R-:W-:Y:S01]  /*4800*/  VIADD R17, R3.reuse, 0x21 ;  /* 0x0000002103117836 */ /* 0x040fe20000000000 */
[----:B------:R-:W-:Y:S01]  /*4810*/  I2FP.F32.S32 R12, R13 ;  /* 0x0000000d000c7245 */ /* 0x000fe20000201400 */
[----:B------:R-:W-:Y:S01]  /*4820*/  VIADD R16, R3, 0x28 ;  /* 0x0000002803107836 */ /* 0x000fe20000000000 */
[----:B------:R-:W-:Y:S01]  /*4830*/  BAR.SYNC.DEFER_BLOCKING 0x0 ;  /* 0x0000000000007b1d */ /* 0x000fe20000010000 */
[C---:B------:R-:W-:Y:S01]  /*4840*/  HMMA.16816.F32 R20, R8.reuse, R58, R20 ;  /* 0x0000003a0814723c */ /* 0x040fe20000001814 */
[C---:B------:R-:W-:Y:S01]  /*4850*/  ISETP.GE.AND P5, PT, R13.reuse, R236, PT ;  /* 0x000000ec0d00720c */ /* 0x040fe20003fa6270 */
[C---:B------:R-:W-:Y:S01]  /*4860*/  FFMA.FTZ R41, R12.reuse, UR5, R41 ;  /* 0x000000050c297c23 */ /* 0x040fe20008010029 */
[----:B------:R-:W-:Y:S01]  /*4870*/  ISETP.GE.AND P2, PT, R13, R165, PT ;  /* 0x000000a50d00720c */ /* 0x000fe20003f46270 */
[----:B------:R-:W-:Y:S01]  /*4880*/  FFMA.FTZ R43, R12, UR5, R43 ;  /* 0x000000050c2b7c23 */ /* 0x000fe2000801002b */
[----:B------:R-:W-:Y:S01]  /*4890*/  VIADD R13, R3, 0x18 ;  /* 0x00000018030d7836 */ /* 0x000fe20000000000 */
[----:B---3--:R-:W-:Y:S01]  /*48a0*/  HMMA.16816.F32 R68, R8, R48, R68 ;  /* 0x000000300844723c */ /* 0x008fe20000001844 */
[----:B------:R-:W-:Y:S01]  /*48b0*/  FSEL R41, R41, -INF , !P5 ;  /* 0xff80000029297808 */ /* 0x000fe20006800000 */
[----:B------:R-:W-:-:S04]  /*48c0*/  VIADD R12, R3, 0x19 ;  /* 0x00000019030c7836 */ /* 0x000fc80000000000 */
[----:B------:R-:W-:Y:S07]  /*48d0*/  HMMA.16816.F32 R64, R8, R50, R64 ;  /* 0x000000320840723c */ /* 0x000fee0000001840 */
[C---:B------:R-:W-:Y:S02]  /*48e0*/  VIADD R10, R3.reuse, 0x8 ;  /* 0x00000008030a7836 */ /* 0x040fe40000000000 */
[C---:B------:R-:W-:Y:S02]  /*48f0*/  VIADD R11, R3.reuse, 0x9 ;  /* 0x00000009030b7836 */ /* 0x040fe40000000000 */
[----:B------:R-:W-:Y:S01]  /*4900*/  VIADD R9, R3, 0x10 ;  /* 0x0000001003097836 */ /* 0x000fe20000000000 */
[----:B------:R-:W-:-:S02]  /*4910*/  ISETP.GE.AND P4, PT, R10, R236, PT ;  /* 0x000000ec0a00720c */ /* 0x000fc40003f86270 */
[-C--:B------:R-:W-:Y:S02]  /*4920*/  ISETP.GE.AND P1, PT, R10, R165.reuse, PT ;  /* 0x000000a50a00720c */ /* 0x080fe40003f26270 */
[----:B------:R-:W-:Y:S02]  /*4930*/  I2FP.F32.S32 R10, R10 ;  /* 0x0000000a000a7245 */ /* 0x000fe40000201400 */
[CC--:B------:R-:W-:Y:S02]  /*4940*/  ISETP.GE.AND P0, PT, R11.reuse, R236.reuse, PT ;  /* 0x000000ec0b00720c */ /* 0x0c0fe40003f06270 */
[----:B------:R-:W-:Y:S01]  /*4950*/  ISETP.GE.AND P6, PT, R11, R165, PT ;  /* 0x000000a50b00720c */ /* 0x000fe20003fc6270 */
[C---:B------:R-:W-:Y:S01]  /*4960*/  FFMA.FTZ R8, R10.reuse, UR5, R36 ;  /* 0x000000050a087c23 */ /* 0x040fe20008010024 */
[----:B------:R-:W-:Y:S01]  /*4970*/  I2FP.F32.S32 R11, R11 ;  /* 0x0000000b000b7245 */ /* 0x000fe20000201400 */
[----:B------:R-:W-:Y:S01]  /*4980*/  FFMA.FTZ R10, R10, UR5, R38 ;  /* 0x000000050a0a7c23 */ /* 0x000fe20008010026 */
[----:B------:R-:W-:-:S02]  /*4990*/  ISETP.GE.AND P3, PT, R9, R236, PT ;  /* 0x000000ec0900720c */ /* 0x000fc40003f66270 */
[----:B------:R-:W-:Y:S01]  /*49a0*/  ISETP.GE.AND P5, PT, R9, R165, PT ;  /* 0x000000a50900720c */ /* 0x000fe20003fa6270 */
[C---:B------:R-:W-:Y:S01]  /*49b0*/  FFMA.FTZ R37, R11.reuse, UR5, R37 ;  /* 0x000000050b257c23 */ /* 0x040fe20008010025 */
[----:B------:R-:W-:Y:S01]  /*49c0*/  I2FP.F32.S32 R9, R9 ;  /* 0x0000000900097245 */ /* 0x000fe20000201400 */
[----:B------:R-:W-:Y:S01]  /*49d0*/  FFMA.FTZ R39, R11, UR5, R39 ;  /* 0x000000050b277c23 */ /* 0x000fe20008010027 */
[----:B------:R-:W-:Y:S01]  /*49e0*/  VIADD R11, R3, 0x11 ;  /* 0x00000011030b7836 */ /* 0x000fe20000000000 */
[----:B------:R-:W-:Y:S02]  /*49f0*/  FSEL R38, R8, -INF , !P4 ;  /* 0xff80000008267808 */ /* 0x000fe40006000000 */
[C---:B------:R-:W-:Y:S01]  /*4a00*/  FFMA.FTZ R15, R9.reuse, UR5, R32 ;  /* 0x00000005090f7c23 */ /* 0x040fe20008010020 */
[----:B------:R-:W-:Y:S01]  /*4a10*/  FFMA.FTZ R9, R9, UR5, R34 ;  /* 0x0000000509097c23 */ /* 0x000fe20008010022 */
[----:B------:R-:W-:Y:S02]  /*4a20*/  FSEL R34, R10, -INF , !P1 ;  /* 0xff8000000a227808 */ /* 0x000fe40004800000 */
[----:B------:R-:W-:-:S02]  /*4a30*/  FSEL R37, R37, -INF , !P0 ;  /* 0xff80000025257808 */ /* 0x000fc40004000000 */
[C---:B------:R-:W-:Y:S02]  /*4a40*/  ISETP.GE.AND P1, PT, R13.reuse, R236, PT ;  /* 0x000000ec0d00720c */ /* 0x040fe40003f26270 */
[----:B------:R-:W-:Y:S02]  /*4a50*/  ISETP.GE.AND P0, PT, R13, R165, PT ;  /* 0x000000a50d00720c */ /* 0x000fe40003f06270 */
[----:B------:R-:W-:Y:S02]  /*4a60*/  FSEL R32, R39, -INF , !P6 ;  /* 0xff80000027207808 */ /* 0x000fe40007000000 */
[----:B------:R-:W-:Y:S02]  /*4a70*/  FSEL R15, R15, -INF , !P3 ;  /* 0xff8000000f0f7808 */ /* 0x000fe40005800000 */
[----:B------:R-:W-:Y:S02]  /*4a80*/  I2FP.F32.S32 R8, R11 ;  /* 0x0000000b00087245 */ /* 0x000fe40000201400 */
[----:B------:R-:W-:-:S02]  /*4a90*/  I2FP.F32.S32 R13, R13 ;  /* 0x0000000d000d7245 */ /* 0x000fc40000201400 */
[----:B------:R-:W-:Y:S01]  /*4aa0*/  ISETP.GE.AND P6, PT, R12, R236, PT ;  /* 0x000000ec0c00720c */ /* 0x000fe20003fc6270 */
[----:B------:R-:W-:Y:S01]  /*4ab0*/  FFMA.FTZ R14, R8, UR5, R33 ;  /* 0x00000005080e7c23 */ /* 0x000fe20008010021 */
[-C--:B------:R-:W-:Y:S01]  /*4ac0*/  ISETP.GE.AND P3, PT, R12, R165.reuse, PT ;  /* 0x000000a50c00720c */ /* 0x080fe20003f66270 */
[----:B------:R-:W-:Y:S01]  /*4ad0*/  FFMA.FTZ R8, R8, UR5, R35 ;  /* 0x0000000508087c23 */ /* 0x000fe20008010023 */
[----:B------:R-:W-:Y:S02]  /*4ae0*/  I2FP.F32.S32 R12, R12 ;  /* 0x0000000c000c7245 */ /* 0x000fe40000201400 */
[----:B------:R-:W-:Y:S02]  /*4af0*/  FSEL R36, R43, -INF , !P2 ;  /* 0xff8000002b247808 */ /* 0x000fe40005000000 */
[C---:B------:R-:W-:Y:S01]  /*4b00*/  ISETP.GE.AND P2, PT, R11.reuse, R236, PT ;  /* 0x000000ec0b00720c */ /* 0x040fe20003f46270 */
[C---:B------:R-:W-:Y:S01]  /*4b10*/  FFMA.FTZ R10, R12.reuse, UR5, R29 ;  /* 0x000000050c0a7c23 */ /* 0x040fe2000801001d */
[----:B------:R-:W-:Y:S01]  /*4b20*/  ISETP.GE.AND P4, PT, R11, R165, PT ;  /* 0x000000a50b00720c */ /* 0x000fe20003f86270 */
[C---:B------:R-:W-:Y:S01]  /*4b30*/  FFMA.FTZ R11, R13.reuse, UR5, R28 ;  /* 0x000000050d0b7c23 */ /* 0x040fe2000801001c */
[----:B------:R-:W-:Y:S01]  /*4b40*/  FFMA.FTZ R13, R13, UR5, R30 ;  /* 0x000000050d0d7c23 */ /* 0x000fe2000801001e */
[----:B------:R-:W-:Y:S01]  /*4b50*/  FSEL R9, R9, -INF , !P5 ;  /* 0xff80000009097808 */ /* 0x000fe20006800000 */
[----:B------:R-:W-:Y:S01]  /*4b60*/  FFMA.FTZ R12, R12, UR5, R31 ;  /* 0x000000050c0c7c23 */ /* 0x000fe2000801001f */
[----:B------:R-:W-:-:S02]  /*4b70*/  FSEL R14, R14, -INF , !P2 ;  /* 0xff8000000e0e7808 */ /* 0x000fc40005000000 */
[C---:B------:R-:W-:Y:S02]  /*4b80*/  ISETP.GE.AND P5, PT, R18.reuse, R236, PT ;  /* 0x000000ec1200720c */ /* 0x040fe40003fa6270 */
[----:B------:R-:W-:Y:S02]  /*4b90*/  ISETP.GE.AND P2, PT, R18, R165, PT ;  /* 0x000000a51200720c */ /* 0x000fe40003f46270 */
[----:B------:R-:W-:Y:S02]  /*4ba0*/  FSEL R8, R8, -INF , !P4 ;  /* 0xff80000008087808 */ /* 0x000fe40006000000 */
[----:B------:R-:W-:Y:S02]  /*4bb0*/  FSEL R11, R11, -INF , !P1 ;  /* 0xff8000000b0b7808 */ /* 0x000fe40004800000 */
[----:B------:R-:W-:Y:S02]  /*4bc0*/  FSEL R13, R13, -INF , !P0 ;  /* 0xff8000000d0d7808 */ /* 0x000fe40004000000 */
[----:B------:R-:W-:-:S02]  /*4bd0*/  FSEL R10, R10, -INF , !P6 ;  /* 0xff8000000a0a7808 */ /* 0x000fc40007000000 */
[----:B------:R-:W-:Y:S02]  /*4be0*/  I2FP.F32.S32 R18, R18 ;  /* 0x0000001200127245 */ /* 0x000fe40000201400 */
[CC--:B------:R-:W-:Y:S02]  /*4bf0*/  ISETP.GE.AND P4, PT, R17.reuse, R236.reuse, PT ;  /* 0x000000ec1100720c */ /* 0x0c0fe40003f86270 */
[-C--:B------:R-:W-:Y:S01]  /*4c00*/  ISETP.GE.AND P1, PT, R17, R165.reuse, PT ;  /* 0x000000a51100720c */ /* 0x080fe20003f26270 */
[----:B------:R-:W-:Y:S01]  /*4c10*/  FFMA.FTZ R24, R18, UR5, R24 ;  /* 0x0000000512187c23 */ /* 0x000fe20008010018 */
[----:B------:R-:W-:Y:S01]  /*4c20*/  ISETP.GE.AND P0, PT, R16, R236, PT ;  /* 0x000000ec1000720c */ /* 0x000fe20003f06270 */
[----:B------:R-:W-:Y:S01]  /*4c30*/  FFMA.FTZ R26, R18, UR5, R26 ;  /* 0x00000005121a7c23 */ /* 0x000fe2000801001a */
[----:B------:R-:W-:Y:S01]  /*4c40*/  ISETP.GE.AND P6, PT, R16, R165, PT ;  /* 0x000000a51000720c */ /* 0x000fe20003fc6270 */
[----:B------:R-:W-:Y:S01]  /*4c50*/  VIADD R18, R3, 0x29 ;  /* 0x0000002903127836 */ /* 0x000fe20000000000 */
[----:B------:R-:W-:-:S02]  /*4c60*/  I2FP.F32.S32 R17, R17 ;  /* 0x0000001100117245 */ /* 0x000fc40000201400 */
[----:B------:R-:W-:Y:S02]  /*4c70*/  I2FP.F32.S32 R16, R16 ;  /* 0x0000001000107245 */ /* 0x000fe40000201400 */
[----:B------:R-:W-:Y:S01]  /*4c80*/  FSEL R12, R12, -INF , !P3 ;  /* 0xff8000000c0c7808 */ /* 0x000fe20005800000 */
[C---:B------:R-:W-:Y:S01]  /*4c90*/  FFMA.FTZ R27, R17.reuse, UR5, R27 ;  /* 0x00000005111b7c23 */ /* 0x040fe2000801001b */
[----:B------:R-:W-:Y:S01]  /*4ca0*/  FFMA.FTZ R25, R17, UR5, R25 ;  /* 0x0000000511197c23 */ /* 0x000fe20008010019 */
[C---:B------:R-:W-:Y:S01]  /*4cb0*/  FFMA.FTZ R20, R16.reuse, UR5, R20 ;  /* 0x0000000510147c23 */ /* 0x040fe20008010014 */
[----:B------:R-:W-:Y:S01]  /*4cc0*/  FFMA.FTZ R22, R16, UR5, R22 ;  /* 0x0000000510167c23 */ /* 0x000fe20008010016 */
[C---:B------:R-:W-:Y:S01]  /*4cd0*/  VIADD R16, R3.reuse, 0x31 ;  /* 0x0000003103107836 */ /* 0x040fe20000000000 */
[----:B------:R-:W-:Y:S01]  /*4ce0*/  FSEL R182, R24, -INF , !P5 ;  /* 0xff80000018b67808 */ /* 0x000fe20006800000 */
[----:B------:R-:W-:Y:S01]  /*4cf0*/  VIADD R17, R3, 0x30 ;  /* 0x0000003003117836 */ /* 0x000fe20000000000 */
[----:B------:R-:W-:-:S02]  /*4d00*/  ISETP.GE.AND P3, PT, R18, R236, PT ;  /* 0x000000ec1200720c */ /* 0x000fc40003f66270 */
[-C--:B------:R-:W-:Y:S02]  /*4d10*/  ISETP.GE.AND P5, PT, R18, R165.reuse, PT ;  /* 0x000000a51200720c */ /* 0x080fe40003fa6270 */
[----:B------:R-:W-:Y:S02]  /*4d20*/  FSEL R187, R27, -INF , !P1 ;  /* 0xff8000001bbb7808 */ /* 0x000fe40004800000 */
[----:B------:R-:W-:Y:S02]  /*4d30*/  FSEL R184, R20, -INF , !P0 ;  /* 0xff80000014b87808 */ /* 0x000fe40004000000 */
[----:B------:R-:W-:Y:S02]  /*4d40*/  I2FP.F32.S32 R18, R18 ;  /* 0x0000001200127245 */ /* 0x000fe40000201400 */
[C---:B------:R-:W-:Y:S02]  /*4d50*/  ISETP.GE.AND P1, PT, R16.reuse, R236, PT ;  /* 0x000000ec1000720c */ /* 0x040fe40003f26270 */
[----:B------:R-:W-:Y:S01]  /*4d60*/  ISETP.GE.AND P0, PT, R16, R165, PT ;  /* 0x000000a51000720c */ /* 0x000fe20003f06270 */
[C---:B------:R-:W-:Y:S01]  /*4d70*/  FFMA.FTZ R21, R18.reuse, UR5, R21 ;  /* 0x0000000512157c23 */ /* 0x040fe20008010015 */
[----:B------:R-:W-:Y:S01]  /*4d80*/  I2FP.F32.S32 R16, R16 ;  /* 0x0000001000107245 */ /* 0x000fe20000201400 */
[----:B------:R-:W-:Y:S01]  /*4d90*/  FFMA.FTZ R23, R18, UR5, R23 ;  /* 0x0000000512177c23 */ /* 0x000fe20008010017 */
[----:B------:R-:W-:-:S02]  /*4da0*/  FSEL R186, R26, -INF , !P2 ;  /* 0xff8000001aba7808 */ /* 0x000fc40005000000 */
[----:B------:R-:W-:Y:S01]  /*4db0*/  FSEL R183, R25, -INF , !P4 ;  /* 0xff80000019b77808 */ /* 0x000fe20006000000 */
[C---:B------:R-:W-:Y:S01]  /*4dc0*/  FFMA.FTZ R71, R16.reuse, UR5, R71 ;  /* 0x0000000510477c23 */ /* 0x040fe20008010047 */
[CC--:B------:R-:W-:Y:S01]  /*4dd0*/  ISETP.GE.AND P2, PT, R17.reuse, R236.reuse, PT ;  /* 0x000000ec1100720c */ /* 0x0c0fe20003f46270 */
[----:B------:R-:W-:Y:S01]  /*4de0*/  FFMA.FTZ R69, R16, UR5, R69 ;  /* 0x0000000510457c23 */ /* 0x000fe20008010045 */
[----:B------:R-:W-:Y:S01]  /*4df0*/  ISETP.GE.AND P4, PT, R17, R165, PT ;  /* 0x000000a51100720c */ /* 0x000fe20003f86270 */
[----:B------:R-:W-:Y:S01]  /*4e00*/  VIADD R16, R3, 0x38 ;  /* 0x0000003803107836 */ /* 0x000fe20000000000 */
[----:B------:R-:W-:Y:S02]  /*4e10*/  I2FP.F32.S32 R17, R17 ;  /* 0x0000001100117245 */ /* 0x000fe40000201400 */
[----:B------:R-:W-:Y:S02]  /*4e20*/  FSEL R188, R22, -INF , !P6 ;  /* 0xff80000016bc7808 */ /* 0x000fe40007000000 */
[----:B------:R-:W-:Y:S01]  /*4e30*/  FSEL R185, R21, -INF , !P3 ;  /* 0xff80000015b97808 */ /* 0x000fe20005800000 */
[C---:B------:R-:W-:Y:S01]  /*4e40*/  FFMA.FTZ R68, R17.reuse, UR5, R68 ;  /* 0x0000000511447c23 */ /* 0x040fe20008010044 */
[----:B------:R-:W-:Y:S01]  /*4e50*/  I2FP.F32.S32 R28, R3 ;  /* 0x00000003001c7245 */ /* 0x000fe20000201400 */
[----:B------:R-:W-:Y:S01]  /*4e60*/  FFMA.FTZ R70, R17, UR5, R70 ;  /* 0x0000000511467c23 */ /* 0x000fe20008010046 */
[----:B------:R-:W-:-:S02]  /*4e70*/  ISETP.GE.AND P6, PT, R3, R236, PT ;  /* 0x000000ec0300720c */ /* 0x000fc40003fc6270 */
[C---:B------:R-:W-:Y:S01]  /*4e80*/  ISETP.GE.AND P3, PT, R3.reuse, R165, PT ;  /* 0x000000a50300720c */ /* 0x040fe20003f66270 */
[----:B------:R-:W-:Y:S01]  /*4e90*/  VIADD R3, R3, 0x39 ;  /* 0x0000003903037836 */ /* 0x000fe20000000000 */
[----:B------:R-:W-:Y:S02]  /*4ea0*/  FSEL R221, R71, -INF , !P0 ;  /* 0xff80000047dd7808 */ /* 0x000fe40004000000 */
[----:B------:R-:W-:Y:S02]  /*4eb0*/  PLOP3.LUT P0, PT, PT, PT, UP0, 0x80, 0x0 ;  /* 0x000000000000781c */ /* 0x000fe40003f0f008 */
[----:B------:R-:W-:Y:S02]  /*4ec0*/  FSEL R189, R23, -INF , !P5 ;  /* 0xff80000017bd7808 */ /* 0x000fe40006800000 */
[----:B------:R-:W-:Y:S02]  /*4ed0*/  FSEL R227, R68, -INF , !P2 ;  /* 0xff80000044e37808 */ /* 0x000fe40005000000 */
[----:B------:R-:W-:-:S02]  /*4ee0*/  ISETP.GE.AND P5, PT, R16, R236, PT ;  /* 0x000000ec1000720c */ /* 0x000fc40003fa6270 */
[----:B------:R-:W-:Y:S02]  /*4ef0*/  ISETP.GE.AND P2, PT, R16, R165, PT ;  /* 0x000000a51000720c */ /* 0x000fe40003f46270 */
[----:B------:R-:W-:Y:S02]  /*4f00*/  I2FP.F32.S32 R17, R16 ;  /* 0x0000001000117245 */ /* 0x000fe40000201400 */
[----:B------:R-:W-:Y:S02]  /*4f10*/  I2FP.F32.S32 R16, R3 ;  /* 0x0000000300107245 */ /* 0x000fe40000201400 */
[----:B------:R-:W-:Y:S01]  /*4f20*/  FSEL R222, R70, -INF , !P4 ;  /* 0xff80000046de7808 */ /* 0x000fe20006000000 */
[----:B------:R-:W-:Y:S01]  /*4f30*/  FFMA.FTZ R64, R17, UR5, R64 ;  /* 0x0000000511407c23 */ /* 0x000fe20008010040 */
[----:B------:R-:W-:Y:S01]  /*4f40*/  FSEL R226, R69, -INF , !P1 ;  /* 0xff80000045e27808 */ /* 0x000fe20004800000 */
[----:B------:R-:W-:Y:S01]  /*4f50*/  FFMA.FTZ R66, R17, UR5, R66 ;  /* 0x0000000511427c23 */ /* 0x000fe20008010042 */
[C---:B------:R-:W-:Y:S01]  /*4f60*/  ISETP.GE.AND P4, PT, R3.reuse, R236, PT ;  /* 0x000000ec0300720c */ /* 0x040fe20003f86270 */
[----:B------:R-:W-:Y:S01]  /*4f70*/  FFMA.FTZ R65, R16, UR5, R65 ;  /* 0x0000000510417c23 */ /* 0x000fe20008010041 */
[----:B------:R-:W-:Y:S01]  /*4f80*/  ISETP.GE.AND P1, PT, R3, R165, PT ;  /* 0x000000a50300720c */ /* 0x000fe20003f26270 */
[C---:B------:R-:W-:Y:S01]  /*4f90*/  FFMA.FTZ R3, R28.reuse, UR5, R40 ;  /* 0x000000051c037c23 */ /* 0x040fe20008010028 */
[----:B------:R-:W-:Y:S01]  /*4fa0*/  FFMA.FTZ R28, R28, UR5, R42 ;  /* 0x000000051c1c7c23 */ /* 0x000fe2000801002a */
[----:B------:R-:W-:Y:S01]  /*4fb0*/  FFMA.FTZ R67, R16, UR5, R67 ;  /* 0x0000000510437c23 */ /* 0x000fe20008010043 */
        /* <DEDUP_REMOVED lines=31> */
[----:B------:R3:W-:Y:S03]  /*51b0*/  @!P6 LDGSTS.E.BYPASS.LTC128B.128 [R219+0x8000], desc[UR26][R42.64] ;  /* 0x080000002adbefae */ /* 0x0007e6000b901d5a */
[C-C-:B------:R-:W-:Y:S01]  /*51c0*/  @!P5 LEA.HI.X R31, R24.reuse, R17, R5.reuse, 0x1, P2 ;  /* 0x00000011181fd211 */ /* 0x140fe200010f0c05 */
[----:B------:R2:W-:Y:S01]  /*51d0*/  @P5 STS.128 [R219+0xa000], RZ ;  /* 0x00a000ffdb005388 */ /* 0x0005e20000000c00 */
[C---:B------:R-:W-:Y:S01]  /*51e0*/  IADD3 R29, P2, R24.reuse, UR39, RZ ;  /* 0x00000027181d7c10 */ /* 0x040fe2000ff5e0ff */
[----:B------:R-:W2:Y:S01]  /*51f0*/  @!P5 LDC.64 R18, c[0x0][0x218] ;  /* 0x00008600ff12db82 */ /* 0x000ea20000000a00 */
[C---:B----4-:R-:W-:Y:S01]  /*5200*/  @!P4 LEA R26, P1, R24.reuse, R6, 0x1 ;  /* 0x00000006181ac211 */ /* 0x050fe200078208ff */
[----:B------:R-:W-:Y:S01]  /*5210*/  @!PT LDS RZ, [RZ] ;  /* 0x00000000fffff984 */ /* 0x000fe20000000800 */
[----:B------:R-:W-:Y:S01]  /*5220*/  @!PT LDS RZ, [RZ] ;  /* 0x00000000fffff984 */ /* 0x000fe20000000800 */
[----:B------:R-:W-:Y:S01]  /*5230*/  @!PT LDS RZ, [RZ] ;  /* 0x00000000fffff984 */ /* 0x000fe20000000800 */
[----:B------:R-:W-:Y:S03]  /*5240*/  @!P5 LDGSTS.E.BYPASS.LTC128B.128 [R219+0xa000], desc[UR26][R30.64+0x80] ;  /* 0x0a0000801edbdfae */ /* 0x000fe6000b901d5a */
[C-C-:B------:R-:W-:Y:S01]  /*5250*/  @!P4 LEA.HI.X R27, R24.reuse, R7, R5.reuse, 0x1, P1 ;  /* 0x00000007181bc211 */ /* 0x140fe200008f0c05 */
[----:B------:R4:W-:Y:S02]  /*5260*/  @P4 STS.128 [R219+0xc000], RZ ;  /* 0x00c000ffdb004388 */ /* 0x0009e40000000c00 */
[----:B------:R-:W3:Y:S01]  /*5270*/  @!P4 LDC.64 R16, c[0x0][0x218] ;  /* 0x00008600ff10cb82 */ /* 0x000ee20000000a00 */
        /* <DEDUP_REMOVED lines=8> */
[----:B------:R-:W4:Y:S01]  /*5300*/  @!P3 LDC.64 R6, c[0x0][0x218] ;  /* 0x00008600ff06bb82 */ /* 0x000f220000000a00 */
[C---:B-1----:R-:W-:Y:S01]  /*5310*/  @!P6 LEA R20, P1, R29.reuse, R20, 0x1 ;  /* 0x000000141d14e211 */ /* 0x042fe200078208ff */
[----:B------:R-:W-:Y:S01]  /*5320*/  @!PT LDS RZ, [RZ] ;  /* 0x00000000fffff984 */ /* 0x000fe20000000800 */
[----:B------:R-:W-:Y:S01]  /*5330*/  @!PT LDS RZ, [RZ] ;  /* 0x00000000fffff984 */ /* 0x000fe20000000800 */
[----:B------:R-:W-:Y:S01]  /*5340*/  @!PT LDS RZ, [RZ] ;  /* 0x00000000fffff984 */ /* 0x000fe20000000800 */
[----:B------:R1:W-:Y:S03]  /*5350*/  @!P3 LDGSTS.E.BYPASS.LTC128B.128 [R219+0xe000], desc[UR26][R22.64+0x180] ;  /* 0x0e00018016dbbfae */ /* 0x0003e6000b901d5a */
[C-C-:B------:R-:W-:Y:S01]  /*5360*/  @!P6 LEA.HI.X R21, R29.reuse, R21, R5.reuse, 0x1, P1 ;  /* 0x000000151d15e211 */ /* 0x140fe200008f0c05 */
[----:B------:R1:W-:Y:S01]  /*5370*/  @P6 STS.128 [R219+0x8800], RZ ;  /* 0x008800ffdb006388 */ /* 0x0003e20000000c00 */
[C---:B--2---:R-:W-:Y:S01]  /*5380*/  @!P5 LEA R18, P1, R29.reuse, R18, 0x1 ;  /* 0x000000121d12d211 */ /* 0x044fe200078208ff */
[----:B------:R-:W2:Y:S02]  /*5390*/  @!P5 LDC.64 R24, c[0x0][0x218] ;  /* 0x00008600ff18db82 */ /* 0x000ea40000000a00 */
[----:B------:R-:W-:Y:S01]  /*53a0*/  @!PT LDS RZ, [RZ] ;  /* 0x00000000fffff984 */ /* 0x000fe20000000800 */
[----:B------:R-:W-:Y:S01]  /*53b0*/  @!PT LDS RZ, [RZ] ;  /* 0x00000000fffff984 */ /* 0x000fe20000000800 */
[----:B------:R-:W-:Y:S01]  /*53c0*/  @!PT LDS RZ, [RZ] ;  /* 0x00000000fffff984 */ /* 0x000fe20000000800 */
[----:B------:R2:W-:Y:S01]  /*53d0*/  @!P6 LDGSTS.E.BYPASS.LTC128B.128 [R219+0x8800], desc[UR26][R20.64] ;  /* 0x0880000014dbefae */ /* 0x0005e2000b901d5a */
[----:B------:R-:W-:-:S03]  /*53e0*/  @!P5 LEA.HI.X R19, R29, R19, R5, 0x1, P1 ;  /* 0x000000131d13d211 */ /* 0x000fc600008f0c05 */
[----:B------:R2:W-:Y:S01]  /*53f0*/  @P5 STS.128 [R219+0xa800], RZ ;  /* 0x00a800ffdb005388 */ /* 0x0005e20000000c00 */
[----:B---3--:R-:W-:-:S03]  /*5400*/  @!P4 LEA R42, P2, R29, R16, 0x1 ;  /* 0x000000101d2ac211 */ /* 0x008fc600078408ff */
        /* <DEDUP_REMOVED lines=8> */
[----:B----4-:R-:W-:-:S03]  /*5490*/  @!P3 LEA R44, P1, R29, R6, 0x1 ;  /* 0x000000061d2cb211 */ /* 0x010fc600078208ff */
[----:B------:R-:W-:Y:S01]  /*54a0*/  @!PT LDS RZ, [RZ] ;  /* 0x00000000fffff984 */ /* 0x000fe20000000800 */
[----:B------:R-:W-:Y:S01]  /*54b0*/  @!PT LDS RZ, [RZ] ;  /* 0x00000000fffff984 */ /* 0x000fe20000000800 */
[----:B------:R-:W-:Y:S01]  /*54c0*/  @!PT LDS RZ, [RZ] ;  /* 0x00000000fffff984 */ /* 0x000fe20000000800 */
[----:B------:R4:W-:Y:S01]  /*54d0*/  @!P4 LDGSTS.E.BYPASS.LTC128B.128 [R219+0xc800], desc[UR26][R42.64+0x100] ;  /* 0x0c8001002adbcfae */ /* 0x0009e2000b901d5a */
[----:B------:R-:W-:Y:S01]  /*54e0*/  @!P3 LEA.HI.X R45, R29, R7, R5, 0x1, P1 ;  /* 0x000000071d2db211 */ /* 0x000fe200008f0c05 */
[----:B-1----:R-:W4:Y:S01]  /*54f0*/  @!P4 LDC.64 R22, c[0x0][0x218] ;  /* 0x00008600ff16cb82 */ /* 0x002f220000000a00 */
[----:B------:R-:W-:Y:S01]  /*5500*/  IADD3.X R5, R5, UR38, RZ, P2, !PT ;  /* 0x0000002605057c10 */ /* 0x000fe200097fe4ff */
[----:B------:R1:W-:Y:S01]  /*5510*/  @P3 STS.128 [R219+0xe800], RZ ;  /* 0x00e800ffdb003388 */ /* 0x0003e20000000c00 */
[----:B--2---:R-:W-:-:S03]  /*5520*/  @!P5 LEA R24, P2, R30, R24, 0x1 ;  /* 0x000000181e18d211 */ /* 0x004fc600078408ff */
[----:B------:R-:W-:Y:S01]  /*5530*/  @!PT LDS RZ, [RZ] ;  /* 0x00000000fffff984 */ /* 0x000fe20000000800 */
[----:B------:R-:W-:Y:S01]  /*5540*/  @!PT LDS RZ, [RZ] ;  /* 0x00000000fffff984 */ /* 0x000fe20000000800 */
[----:B------:R-:W-:Y:S01]  /*5550*/  @!PT LDS RZ, [RZ] ;  /* 0x00000000fffff984 */ /* 0x000fe20000000800 */
[----:B------:R1:W-:Y:S02]  /*5560*/  @!P3 LDGSTS.E.BYPASS.LTC128B.128 [R219+0xe800], desc[UR26][R44.64+0x180] ;  /* 0x0e8001802cdbbfae */ /* 0x0003e4000b901d5a */
[----:B------:R-:W2:Y:S01]  /*5570*/  @!P3 LDC.64 R20, c[0x0][0x218] ;  /* 0x00008600ff14bb82 */ /* 0x000ea20000000a00 */
[C---:B------:R-:W-:Y:S01]  /*5580*/  @!P5 LEA.HI.X R25, R30.reuse, R25, R5, 0x1, P2 ;  /* 0x000000191e19d211 */ /* 0x040fe200010f0c05 */
[----:B------:R1:W-:Y:S06]  /*5590*/  @P6 STS.128 [R219+0x9000], RZ ;  /* 0x009000ffdb006388 */ /* 0x0003ec0000000c00 */
[----:B---3--:R-:W3:Y:S01]  /*55a0*/  @!P6 LDC.64 R18, c[0x0][0x218] ;  /* 0x00008600ff12eb82 */ /* 0x008ee20000000a00 */
[----:B-----5:R-:W-:-:S04]  /*55b0*/  @!P6 LEA R26, P1, R30, R26, 0x1 ;  /* 0x0000001a1e1ae211 */ /* 0x020fc800078208ff */
[----:B------:R-:W-:-:S03]  /*55c0*/  @!P6 LEA.HI.X R27, R30, R27, R5, 0x1, P1 ;  /* 0x0000001b1e1be211 */ /* 0x000fc600008f0c05 */
[----:B------:R-:W5:Y:S01]  /*55d0*/  @!P5 LDC.64 R16, c[0x0][0x218] ;  /* 0x00008600ff10db82 */ /* 0x000f620000000a00 */
[C---:B----4-:R-:W-:Y:S01]  /*55e0*/  @!P4 LEA R42, P1, R30.reuse, R22, 0x1 ;  /* 0x000000161e2ac211 */ /* 0x050fe200078208ff */
[----:B------:R-:W-:Y:S01]  /*55f0*/  @!PT LDS RZ, [RZ] ;  /* 0x00000000fffff984 */ /* 0x000fe20000000800 */
[----:B------:R-:W-:Y:S01]  /*5600*/  @!PT LDS RZ, [RZ] ;  /* 0x00000000fffff984 */ /* 0x000fe20000000800 */
[----:B------:R-:W-:Y:S01]  /*5610*/  @!PT LDS RZ, [RZ] ;  /* 0x00000000fffff984 */ /* 0x000fe20000000800 */
[----:B------:R1:W-:Y:S01]  /*5620*/  @!P6 LDGSTS.E.BYPASS.LTC128B.128 [R219+0x9000], desc[UR26][R26.64] ;  /* 0x090000001adbefae */ /* 0x0003e2000b901d5a */
[C---:B------:R-:W-:Y:S02]  /*5630*/  IADD3 R22, P2, R30.reuse, UR39, RZ ;  /* 0x000000271e167c10 */ /* 0x040fe4000ff5e0ff */
[C-C-:B------:R-:W-:Y:S01]  /*5640*/  @!P4 LEA.HI.X R43, R30.reuse, R23, R5.reuse, 0x1, P1 ;  /* 0x000000171e2bc211 */ /* 0x140fe200008f0c05 */
[----:B------:R1:W-:Y:S02]  /*5650*/  @P5 STS.128 [R219+0xb000], RZ ;  /* 0x00b000ffdb005388 */ /* 0x0003e40000000c00 */
[----:B------:R-:W4:Y:S01]  /*5660*/  @!P4 LDC.64 R6, c[0x0][0x218] ;  /* 0x00008600ff06cb82 */ /* 0x000f220000000a00 */
[C---:B--2---:R-:W-:Y:S01]  /*5670*/  @!P3 LEA R20, P1, R30.reuse, R20, 0x1 ;  /* 0x000000141e14b211 */ /* 0x044fe200078208ff */
[----:B------:R-:W-:Y:S01]  /*5680*/  @!PT LDS RZ, [RZ] ;  /* 0x00000000fffff984 */ /* 0x000fe20000000800 */
[----:B------:R-:W-:Y:S01]  /*5690*/  @!PT LDS RZ, [RZ] ;  /* 0x00000000fffff984 */ /* 0x000fe20000000800 */
[----:B------:R-:W-:Y:S01]  /*56a0*/  @!PT LDS RZ, [RZ] ;  /* 0x00000000fffff984 */ /* 0x000fe20000000800 */
[----:B------:R1:W-:Y:S03]  /*56b0*/  @!P5 LDGSTS.E.BYPASS.LTC128B.128 [R219+0xb000], desc[UR26][R24.64+0x80] ;  /* 0x0b00008018dbdfae */ /* 0x0003e6000b901d5a */
[----:B------:R-:W-:Y:S01]  /*56c0*/  @!P3 LEA.HI.X R21, R30, R21, R5, 0x1, P1 ;  /* 0x000000151e15b211 */ /* 0x000fe200008f0c05 */
[----:B------:R1:W-:Y:S01]  /*56d0*/  @P4 STS.128 [R219+0xd000], RZ ;  /* 0x00d000ffdb004388 */ /* 0x0003e20000000c00 */
[----:B------:R-:W-:-:S02]  /*56e0*/  IADD3.X R5, R5, UR38, RZ, P2, !PT ;  /* 0x0000002605057c10 */ /* 0x000fc400097fe4ff */
[C---:B---3--:R-:W-:Y:S01]  /*56f0*/  @!P6 LEA R18, P1, R22.reuse, R18, 0x1 ;  /* 0x000000121612e211 */ /* 0x048fe200078208ff */
        /* <DEDUP_REMOVED lines=32> */
[----:B-1----:R-:W-:-:S04]  /*5900*/  LEA R6, P1, R22, UR6, 0x1 ;  /* 0x0000000616067c11 */ /* 0x002fc8000f8208ff */
[----:B------:R-:W-:-:S05]  /*5910*/  LEA.HI.X R7, R22, UR7, R5, 0x1, P1 ;  /* 0x0000000716077c11 */ /* 0x000fca00088f0c05 */
[----:B------:R-:W-:Y:S01]  /*5920*/  @!PT LDS RZ, [RZ] ;  /* 0x00000000fffff984 */ /* 0x000fe20000000800 */
[----:B------:R-:W-:Y:S01]  /*5930*/  @!PT LDS RZ, [RZ] ;  /* 0x00000000fffff984 */ /* 0x000fe20000000800 */
[----:B------:R-:W-:Y:S01]  /*5940*/  @!PT LDS RZ, [RZ] ;  /* 0x00000000fffff984 */ /* 0x000fe20000000800 */
[----:B------:R2:W-:Y:S04]  /*5950*/  LDGSTS.E.BYPASS.LTC128B.128 [R219+0xf800], desc[UR26][R6.64+0x180] ;  /* 0x0f80018006db7fae */ /* 0x0005e8000b901d5a */
.L_x_135:
[----:B------:R-:W-:Y:S05]  /*5960*/  BSYNC B0 ;  /* 0x0000000000007941 */ /* 0x000fea0003800000 */
.L_x_134:
[----:B------:R-:W0:Y:S02]  /*5970*/  LDGDEPBAR ;  /* 0x00000000000079af */ /* 0x000e240000000000 */
.L_x_133:
[----:B-1----:R-:W-:Y:S01]  /*5980*/  FMNMX.FTZ R16, R3, R41, !PT ;  /* 0x0000002903107209 */ /* 0x002fe20007810000 */
        /* <DEDUP_REMOVED lines=31> */
[----:B--2---:R-:W1:Y:S03]  /*5b80*/  SHFL.BFLY PT, R7, R16, 0x2, 0x1f ;  /* 0x0c401f0010077f89 */ /* 0x004e6600000e0000 */
        /* <DEDUP_REMOVED lines=19> */
[C---:B------:R-:W-:Y:S01]  /*5cc0*/  FSETP.NEU.FTZ.AND P1, PT, R164.reuse, -INF , PT ;  /* 0xff800000a400780b */ /* 0x040fe20003f3d000 */
[----:B------:R-:W-:Y:S02]  /*5cd0*/  FMUL.FTZ R224, R164, UR6 ;  /* 0x00000006a4e07c20 */ /* 0x000fe40008410000 */
[----:B------:R-:W-:Y:S03]  /*5ce0*/  LDSM.16.MT88.4 R120, [R208+0x14000] ;  /* 0x01400000d078783b */ /* 0x000fe60000004200 */
[----:B------:R-:W-:Y:S01]  /*5cf0*/  FSEL R224, R224, RZ, P1 ;  /* 0x000000ffe0e07208 */ /* 0x000fe20000800000 */
[----:B------:R-:W-:Y:S04]  /*5d00*/  LDSM.16.MT88.4 R128, [R212+0x16000] ;  /* 0x01600000d480783b */ /* 0x000fe80000004200 */
[--C-:B------:R-:W-:Y:S01]  /*5d10*/  FFMA.FTZ R179, R3, UR6, -R224.reuse ;  /* 0x0000000603b37c23 */ /* 0x100fe200080108e0 */
[----:B--2---:R-:W-:Y:S01]  /*5d20*/  FMNMX.FTZ R3, R6, R5, !PT ;  /* 0x0000000506037209 */ /* 0x004fe20007810000 */
[--C-:B------:R-:W-:Y:S01]  /*5d30*/  FFMA.FTZ R178, R41, UR6, -R224.reuse ;  /* 0x0000000629b27c23 */ /* 0x100fe200080108e0 */
[--C-:B------:R-:W-:Y:S01]  /*5d40*/  FFMA.FTZ R176, R38, UR6, -R224.reuse ;  /* 0x0000000626b07c23 */ /* 0x100fe200080108e0 */
[----:B------:R-:W1:Y:S01]  /*5d50*/  LDSM.16.MT88.4 R40, [R210+0x10000] ;  /* 0x01000000d228783b */ /* 0x000e620000004200 */
[C---:B------:R-:W-:Y:S01]  /*5d60*/  FSETP.NEU.FTZ.AND P1, PT, R3.reuse, -INF , PT ;  /* 0xff8000000300780b */ /* 0x040fe20003f3d000 */
[----:B------:R-:W-:Y:S01]  /*5d70*/  FMUL.FTZ R191, R3, UR6 ;  /* 0x0000000603bf7c20 */ /* 0x000fe20008410000 */
[--C-:B------:R-:W-:Y:S01]  /*5d80*/  FFMA.FTZ R174, R37, UR6, -R224.reuse ;  /* 0x0000000625ae7c23 */ /* 0x100fe200080108e0 */
[----:B------:R-:W2:Y:S01]  /*5d90*/  LDSM.16.MT88.4 R136, [R210+0x16000] ;  /* 0x01600000d288783b */ /* 0x000ea20000004200 */
[----:B------:R-:W-:Y:S01]  /*5da0*/  MUFU.EX2 R179, R179 ;  /* 0x000000b300b37308 */ /* 0x000fe20000000800 */
[--C-:B------:R-:W-:Y:S01]  /*5db0*/  FFMA.FTZ R170, R11, UR6, -R224.reuse ;  /* 0x000000060baa7c23 */ /* 0x100fe200080108e0 */
[----:B------:R-:W-:Y:S01]  /*5dc0*/  FSEL R191, R191, RZ, P1 ;  /* 0x000000ffbfbf7208 */ /* 0x000fe20000800000 */
[----:B------:R-:W3:Y:S01]  /*5dd0*/  LDSM.16.MT88.4 R144, [R209+0x16000] ;  /* 0x01600000d190783b */ /* 0x000ee20000004200 */
[--C-:B------:R-:W-:Y:S01]  /*5de0*/  FFMA.FTZ R2, R10, UR6, -R224.reuse ;  /* 0x000000060a027c23 */ /* 0x100fe200080108e0 */
[--C-:B------:R-:W-:Y:S01]  /*5df0*/  FFMA.FTZ R173, R15, UR6, -R224.reuse ;  /* 0x000000060fad7c23 */ /* 0x100fe200080108e0 */
[--C-:B------:R-:W-:Y:S01]  /*5e00*/  FFMA.FTZ R171, R14, UR6, -R224.reuse ;  /* 0x000000060eab7c23 */ /* 0x100fe200080108e0 */
[--C-:B------:R-:W-:Y:S01]  /*5e10*/  FFMA.FTZ R180, R28, UR6, -R191.reuse ;  /* 0x000000061cb47c23 */ /* 0x100fe200080108bf */
[--C-:B------:R-:W-:Y:S01]  /*5e20*/  FFMA.FTZ R181, R36, UR6, -R191.reuse ;  /* 0x0000000624b57c23 */ /* 0x100fe200080108bf */
[--C-:B------:R-:W-:Y:S01]  /*5e30*/  FFMA.FTZ R177, R34, UR6, -R191.reuse ;  /* 0x0000000622b17c23 */ /* 0x100fe200080108bf */
[--C-:B------:R-:W-:Y:S01]  /*5e40*/  FFMA.FTZ R175, R32, UR6, -R191.reuse ;  /* 0x0000000620af7c23 */ /* 0x100fe200080108bf */
[----:B------:R-:W4:Y:S01]  /*5e50*/  MUFU.EX2 R178, R178 ;  /* 0x000000b200b27308 */ /* 0x000f220000000800 */
[----:B------:R-:W5:Y:S01]  /*5e60*/  LDSM.16.MT88.4 R16, [R208+0x16000] ;  /* 0x01600000d010783b */ /* 0x000f620000004200 */
[--C-:B------:R-:W-:Y:S01]  /*5e70*/  FFMA.FTZ R172, R9, UR6, -R191.reuse ;  /* 0x0000000609ac7c23 */ /* 0x100fe200080108bf */
[--C-:B------:R-:W-:Y:S01]  /*5e80*/  FFMA.FTZ R169, R8, UR6, -R191.reuse ;  /* 0x0000000608a97c23 */ /* 0x100fe200080108bf */
[--C-:B------:R-:W-:Y:S01]  /*5e90*/  FFMA.FTZ R168, R13, UR6, -R191.reuse ;  /* 0x000000060da87c23 */ /* 0x100fe200080108bf */
[----:B------:R-:W5:Y:S01]  /*5ea0*/  LDSM.16.MT88.4 R8, [R210+0x10800] ;  /* 0x01080000d208783b */ /* 0x000f620000004200 */
[--C-:B------:R-:W-:Y:S01]  /*5eb0*/  FFMA.FTZ R0, R12, UR6, -R191.reuse ;  /* 0x000000060c007c23 */ /* 0x100fe200080108bf */
[--C-:B------:R-:W-:Y:S01]  /*5ec0*/  FFMA.FTZ R182, R182, UR6, -R224.reuse ;  /* 0x00000006b6b67c23 */ /* 0x100fe200080108e0 */
[----:B------:R-:W-:Y:S01]  /*5ed0*/  MUFU.EX2 R176, R176 ;  /* 0x000000b000b07308 */ /* 0x000fe20000000800 */
[----:B------:R-:W5:Y:S01]  /*5ee0*/  LDSM.16.MT88.4 R20, [R209+0x10800] ;  /* 0x01080000d114783b */ /* 0x000f620000004200 */
[--C-:B------:R-:W-:Y:S01]  /*5ef0*/  FFMA.FTZ R183, R183, UR6, -R224.reuse ;  /* 0x00000006b7b77c23 */ /* 0x100fe200080108e0 */
[--C-:B------:R-:W-:Y:S01]  /*5f00*/  FFMA.FTZ R184, R184, UR6, -R224.reuse ;  /* 0x00000006b8b87c23 */ /* 0x100fe200080108e0 */
[--C-:B------:R-:W-:Y:S01]  /*5f10*/  FFMA.FTZ R185, R185, UR6, -R224.reuse ;  /* 0x00000006b9b97c23 */ /* 0x100fe200080108e0 */
[----:B------:R-:W5:Y:S01]  /*5f20*/  LDSM.16.MT88.4 R4, [R208+0x10800] ;  /* 0x01080000d004783b */ /* 0x000f620000004200 */
[--C-:B------:R-:W-:Y:S01]  /*5f30*/  FFMA.FTZ R186, R186, UR6, -R191.reuse ;  /* 0x00000006baba7c23 */ /* 0x100fe200080108bf */
[--C-:B------:R-:W-:Y:S01]  /*5f40*/  FFMA.FTZ R187, R187, UR6, -R191.reuse ;  /* 0x00000006bbbb7c23 */ /* 0x100fe200080108bf */
[----:B------:R-:W1:Y:S01]  /*5f50*/  MUFU.EX2 R174, R174 ;  /* 0x000000ae00ae7308 */ /* 0x000e620000000800 */
[----:B----4-:R-:W-:Y:S01]  /*5f60*/  F2FP.F16.F32.PACK_AB R148, R178, R179 ;  /* 0x000000b3b294723e */ /* 0x010fe200000000ff */
[----:B------:R-:W4:Y:S01]  /*5f70*/  LDSM.16.MT88.4 R12, [R212+0x12800] ;  /* 0x01280000d40c783b */ /* 0x000f220000004200 */
        /* <DEDUP_REMOVED lines=8> */
[----:B------:R-:W-:Y:S01]  /*6000*/  FFMA.FTZ R245, R223, UR6, -R224 ;  /* 0x00000006dff57c23 */ /* 0x000fe200080108e0 */
[--C-:B------:R-:W-:Y:S01]  /*6010*/  FFMA.FTZ R222, R222, UR6, -R191.reuse ;  /* 0x00000006dede7c23 */ /* 0x100fe200080108bf */
[--C-:B------:R-:W-:Y:S01]  /*6020*/  FFMA.FTZ R221, R221, UR6, -R191.reuse ;  /* 0x00000006dddd7c23 */ /* 0x100fe200080108bf */
[----:B------:R-:W-:Y:S01]  /*6030*/  LDSM.16.MT88.4 R32, [R210+0x12800] ;  /* 0x01280000d220783b */ /* 0x000fe20000004200 */
[--C-:B------:R-:W-:Y:S01]  /*6040*/  FFMA.FTZ R220, R220, UR6, -R191.reuse ;  /* 0x00000006dcdc7c23 */ /* 0x100fe200080108bf */
[----:B------:R-:W2:Y:S01]  /*6050*/  MUFU.EX2 R181, R181 ;  /* 0x000000b500b57308 */ /* 0x000ea20000000800 */
[----:B-1----:R-:W-:Y:S01]  /*6060*/  F2FP.F16.F32.PACK_AB R150, R174, R176 ;  /* 0x000000b0ae96723e */ /* 0x002fe200000000ff */
[----:B------:R-:W-:Y:S01]  /*6070*/  FFMA.FTZ R244, R190, UR6, -R191 ;  /* 0x00000006bef47c23 */ /* 0x000fe200080108bf */
[----:B------:R-:W-:-:S04]  /*6080*/  FADD.FTZ R178, R179, R178 ;  /* 0x000000b2b3b27221 */ /* 0x000fc80000010000 */
[----:B------:R-:W-:Y:S01]  /*6090*/  FADD.FTZ R178, R176, R178 ;  /* 0x000000b2b0b27221 */ /* 0x000fe20000010000 */
[----:B------:R-:W1:Y:S03]  /*60a0*/  MUFU.EX2 R177, R177 ;  /* 0x000000b100b17308 */ /* 0x000e660000000800 */
[----:B------:R-:W-:-:S05]  /*60b0*/  FADD.FTZ R178, R174, R178 ;  /* 0x000000b2aeb27221 */ /* 0x000fca0000010000 */
[----:B------:R-:W3:Y:S01]  /*60c0*/  MUFU.EX2 R175, R175 ;  /* 0x000000af00af7308 */ /* 0x000ee20000000800 */
[----:B--2---:R-:W-:Y:S01]  /*60d0*/  F2FP.F16.F32.PACK_AB R149, R181, R180 ;  /* 0x000000b4b595723e */ /* 0x004fe200000000ff */
[----:B------:R-:W-:-:S06]  /*60e0*/  FADD.FTZ R180, R180, R181 ;  /* 0x000000b5b4b47221 */ /* 0x000fcc0000010000 */
[----:B------:R-:W2:Y:S01]  /*60f0*/  MUFU.EX2 R173, R173 ;  /* 0x000000ad00ad7308 */ /* 0x000ea20000000800 */
[----:B-1----:R-:W-:-:S07]  /*6100*/  FADD.FTZ R180, R177, R180 ;  /* 0x000000b4b1b47221 */ /* 0x002fce0000010000 */
[----:B------:R-:W1:Y:S01]  /*6110*/  MUFU.EX2 R171, R171 ;  /* 0x000000ab00ab7308 */ /* 0x000e620000000800 */
[C---:B---3--:R-:W-:Y:S01]  /*6120*/  F2FP.F16.F32.PACK_AB R151, R175.reuse, R177 ;  /* 0x000000b1af97723e */ /* 0x048fe200000000ff */
[----:B------:R-:W-:-:S06]  /*6130*/  FADD.FTZ R180, R175, R180 ;  /* 0x000000b4afb47221 */ /* 0x000fcc0000010000 */
[----:B------:R-:W-:Y:S01]  /*6140*/  HMMA.16816.F32 R36, R148, R40, RZ ;  /* 0x000000289424723c */ /* 0x000fe200000018ff */
[----:B------:R-:W-:Y:S01]  /*6150*/  MUFU.EX2 R170, R170 ;  /* 0x000000aa00aa7308 */ /* 0x000fe20000000800 */
[----:B--2---:R-:W-:-:S04]  /*6160*/  FADD.FTZ R178, R173, R178 ;  /* 0x000000b2adb27221 */ /* 0x004fc80000010000 */
        /* <DEDUP_REMOVED lines=34> */
[----:B------:R-:W3:Y:S01]  /*6390*/  MUFU.EX2 R227, R227 ;  /* 0x000000e300e37308 */ /* 0x000ee20000000800 */
        /* <DEDUP_REMOVED lines=9> */
[----:B------:R-:W3:Y:S05]  /*6430*/  MUFU.EX2 R222, R222 ;  /* 0x000000de00de7308 */ /* 0x000eea0000000800 */
[C---:B------:R-:W-:Y:S03]  /*6440*/  HMMA.16816.F32 R112, R148.reuse, R114, RZ ;  /* 0x000000729470723c */ /* 0x040fe600000018ff */
[----:B------:R-:W3:Y:S03]  /*6450*/  MUFU.EX2 R221, R221 ;  /* 0x000000dd00dd7308 */ /* 0x000ee60000000800 */
[C---:B------:R-:W-:Y:S05]  /*6460*/  HMMA.16816.F32 R120, R148.reuse, R122, RZ ;  /* 0x0000007a9478723c */ /* 0x040fea00000018ff */
[----:B------:R-:W3:Y:S01]  /*6470*/  MUFU.EX2 R220, R220 ;  /* 0x000000dc00dc7308 */ /* 0x000ee20000000800 */
[C---:B------:R-:W-:Y:S06]  /*6480*/  HMMA.16816.F32 R128, R148.reuse, R130, RZ ;  /* 0x000000829480723c */ /* 0x040fec00000018ff */
[C---:B------:R-:W-:Y:S01]  /*6490*/  HMMA.16816.F32 R136, R148.reuse, R138, RZ ;  /* 0x0000008a9488723c */ /* 0x040fe200000018ff */
[----:B------:R-:W3:Y:S05]  /*64a0*/  MUFU.EX2 R244, R244 ;  /* 0x000000f400f47308 */ /* 0x000eea0000000800 */
[C---:B------:R-:W-:Y:S06]  /*64b0*/  HMMA.16816.F32 R144, R148.reuse, R146, RZ ;  /* 0x000000929490723c */ /* 0x040fec00000018ff */
[C---:B-----5:R-:W-:Y:S06]  /*64c0*/  HMMA.16816.F32 R152, R148.reuse, R16, RZ ;  /* 0x000000109498723c */ /* 0x060fec00000018ff */
        /* <DEDUP_REMOVED lines=9> */
[C---:B------:R-:W-:Y:S06]  /*6560*/  HMMA.16816.F32 R36, R16.reuse, R8, R36 ;  /* 0x000000081024723c */ /* 0x040fec0000001824 */
[C---:B------:R-:W-:Y:S01]  /*6570*/  HMMA.16816.F32 R40, R16.reuse, R10, R40 ;  /* 0x0000000a1028723c */ /* 0x040fe20000001828 */
[----:B------:R-:W1:Y:S05]  /*6580*/  LDSM.16.MT88.4 R8, [R209+0x12800] ;  /* 0x01280000d108783b */ /* 0x000e6a0000004200 */
[C---:B------:R-:W-:Y:S06]  /*6590*/  HMMA.16816.F32 R44, R16.reuse, R20, R44 ;  /* 0x00000014102c723c */ /* 0x040fec000000182c */
[C---:B------:R-:W-:Y:S01]  /*65a0*/  HMMA.16816.F32 R48, R16.reuse, R22, R48 ;  /* 0x000000161030723c */ /* 0x040fe20000001830 */
[----:B------:R-:W-:Y:S05]  /*65b0*/  LDSM.16.MT88.4 R20, [R209+0x14800] ;  /* 0x01480000d114783b */ /* 0x000fea0000004200 */
[C---:B------:R-:W-:Y:S06]  /*65c0*/  HMMA.16816.F32 R52, R16.reuse, R4, R52 ;  /* 0x000000041034723c */ /* 0x040fec0000001834 */
[C---:B------:R-:W-:Y:S01]  /*65d0*/  HMMA.16816.F32 R56, R16.reuse, R6, R56 ;  /* 0x000000061038723c */ /* 0x040fe20000001838 */
[----:B------:R-:W5:Y:S05]  /*65e0*/  LDSM.16.MT88.4 R4, [R210+0x14800] ;  /* 0x01480000d204783b */ /* 0x000f6a0000004200 */
[C---:B----4-:R-:W-:Y:S06]  /*65f0*/  HMMA.16816.F32 R60, R16.reuse, R12, R60 ;  /* 0x0000000c103c723c */ /* 0x050fec000000183c */
[C---:B------:R-:W-:Y:S01]  /*6600*/  HMMA.16816.F32 R64, R16.reuse, R14, R64 ;  /* 0x0000000e1040723c */ /* 0x040fe20000001840 */
[----:B------:R-:W4:Y:S05]  /*6610*/  LDSM.16.MT88.4 R12, [R208+0x14800] ;  /* 0x01480000d00c783b */ /* 0x000f2a0000004200 */
[C---:B-1----:R-:W-:Y:S06]  /*6620*/  HMMA.16816.F32 R76, R16.reuse, R8, R76 ;  /* 0x00000008104c723c */ /* 0x042fec000000184c */
[C---:B------:R-:W-:Y:S01]  /*6630*/  HMMA.16816.F32 R80, R16.reuse, R10, R80 ;  /* 0x0000000a1050723c */ /* 0x040fe20000001850 */
[----:B------:R-:W1:Y:S05]  /*6640*/  LDSM.16.MT88.4 R8, [R212+0x16800] ;  /* 0x01680000d408783b */ /* 0x000e6a0000004200 */
        /* <DEDUP_REMOVED lines=23> */
[----:B------:R-:W-:Y:S05]  /*67c0*/  LDSM.16.MT88.4 R24, [R212+0x11000] ;  /* 0x01100000d418783b */ /* 0x000fea0000004200 */
[C---:B-----5:R-:W-:Y:S06]  /*67d0*/  HMMA.16816.F32 R132, R16.reuse, R4, R132 ;  /* 0x000000041084723c */ /* 0x060fec0000001884 */
[C---:B------:R-:W-:Y:S01]  /*67e0*/  HMMA.16816.F32 R136, R16.reuse, R6, R136 ;  /* 0x000000061088723c */ /* 0x040fe20000001888 */
[----:B------:R-:W2:Y:S05]  /*67f0*/  LDSM.16.MT88.4 R4, [R208+0x11000] ;  /* 0x01100000d004783b */ /* 0x000eaa0000004200 */
[C---:B---3--:R-:W-:Y:S06]  /*6800*/  HMMA.16816.F32 R140, R16.reuse, R20, R140 ;  /* 0x00000014108c723c */ /* 0x048fec000000188c */
[C---:B------:R-:W-:Y:S01]  /*6810*/  HMMA.16816.F32 R144, R16.reuse, R22, R144 ;  /* 0x000000161090723c */ /* 0x040fe20000001890 */
[----:B------:R-:W3:Y:S05]  /*6820*/  LDSM.16.MT88.4 R20, [R212+0x13000] ;  /* 0x01300000d414783b */ /* 0x000eea0000004200 */
[C---:B------:R-:W-:Y:S06]  /*6830*/  HMMA.16816.F32 R152, R16.reuse, R28, R152 ;  /* 0x0000001c1098723c */ /* 0x040fec0000001898 */
[----:B------:R-:W-:Y:S01]  /*6840*/  HMMA.16816.F32 R148, R16, R30, R148 ;  /* 0x0000001e1094723c */ /* 0x000fe20000001894 */
[----:B------:R-:W-:Y:S06]  /*6850*/  LDSM.16.MT88.4 R28, [R208+0x13000] ;  /* 0x01300000d01c783b */ /* 0x000fec0000004200 */
[----:B------:R-:W-:Y:S01]  /*6860*/  F2FP.F16.F32.PACK_AB R16, R183, R182 ;  /* 0x000000b6b710723e */ /* 0x000fe200000000ff */
        /* <DEDUP_REMOVED lines=9> */
[----:B----4-:R-:W-:Y:S01]  /*6900*/  HMMA.16816.F32 R36, R16, R12, R36 ;  /* 0x0000000c1024723c */ /* 0x010fe20000001824 */
[----:B------:R-:W-:Y:S01]  /*6910*/  FADD.FTZ R184, R185, R184 ;  /* 0x000000b8b9b87221 */ /* 0x000fe20000010000 */
[----:B------:R-:W-:-:S03]  /*6920*/  FADD.FTZ R188, R189, R188 ;  /* 0x000000bcbdbc7221 */ /* 0x000fc60000010000 */
[----:B------:R-:W-:Y:S01]  /*6930*/  FADD.FTZ R184, R227, R184 ;  /* 0x000000b8e3b87221 */ /* 0x000fe20000010000 */
[----:B------:R-:W-:Y:S01]  /*6940*/  HMMA.16816.F32 R40, R16, R14, R40 ;  /* 0x0000000e1028723c */ /* 0x000fe20000001828 */
[----:B------:R-:W4:Y:S01]  /*6950*/  LDSM.16.MT88.4 R12, [R209+0x13000] ;  /* 0x01300000d10c783b */ /* 0x000f220000004200 */
[----:B------:R-:W-:Y:S01]  /*6960*/  FADD.FTZ R188, R222, R188 ;  /* 0x000000bcdebc7221 */ /* 0x000fe20000010000 */
[----:B------:R-:W-:-:S03]  /*6970*/  FADD.FTZ R184, R226, R184 ;  /* 0x000000b8e2b87221 */ /* 0x000fc60000010000 */
[----:B-1----:R-:W-:Y:S01]  /*6980*/  HMMA.16816.F32 R44, R16, R8, R44 ;  /* 0x00000008102c723c */ /* 0x002fe2000000182c */
[----:B------:R-:W-:Y:S01]  /*6990*/  FADD.FTZ R188, R221, R188 ;  /* 0x000000bcddbc7221 */ /* 0x000fe20000010000 */
[----:B------:R-:W-:-:S03]  /*69a0*/  FADD.FTZ R184, R225, R184 ;  /* 0x000000b8e1b87221 */ /* 0x000fc60000010000 */
[----:B------:R-:W-:Y:S01]  /*69b0*/  FADD.FTZ R188, R220, R188 ;  /* 0x000000bcdcbc7221 */ /* 0x000fe20000010000 */
        /* <DEDUP_REMOVED lines=30> */
[----:B------:R-:W-:Y:S01]  /*6ba0*/  HMMA.16816.F32 R144, R16, R6, R144 ;  /* 0x000000061090723c */ /* 0x000fe20000001890 */
[----:B------:R-:W-:-:S02]  /*6bb0*/  F2FP.F16.F32.PACK_AB R4, R226, R227 ;  /* 0x000000e3e204723e */ /* 0x000fc400000000ff */
[----:B------:R-:W-:-:S03]  /*6bc0*/  F2FP.F16.F32.PACK_AB R5, R221, R222 ;  /* 0x000000dedd05723e */ /* 0x000fc600000000ff */
[C---:B------:R-:W-:Y:S01]  /*6bd0*/  HMMA.16816.F32 R68, R16.reuse, R32, R68 ;  /* 0x000000201044723c */ /* 0x040fe20000001844 */
[C---:B------:R-:W-:Y:S01]  /*6be0*/  F2FP.F16.F32.PACK_AB R6, R245.reuse, R225 ;  /* 0x000000e1f506723e */ /* 0x040fe200000000ff */
[----:B------:R-:W-:Y:S01]  /*6bf0*/  FADD.FTZ R245, R245, R184 ;  /* 0x000000b8f5f57221 */ /* 0x000fe20000010000 */
[C---:B------:R-:W-:Y:S01]  /*6c00*/  F2FP.F16.F32.PACK_AB R7, R244.reuse, R220 ;  /* 0x000000dcf407723e */ /* 0x040fe200000000ff */
[----:B------:R-:W-:Y:S02]  /*6c10*/  FADD.FTZ R244, R244, R188 ;  /* 0x000000bcf4f47221 */ /* 0x000fe40000010000 */
[C---:B------:R-:W-:Y:S01]  /*6c20*/  HMMA.16816.F32 R72, R16.reuse, R34, R72 ;  /* 0x000000221048723c */ /* 0x040fe20000001848 */
[----:B------:R-:W2:Y:S05]  /*6c30*/  LDSM.16.MT88.4 R32, [R210+0x11800] ;  /* 0x01180000d220783b */ /* 0x000eaa0000004200 */
[C---:B------:R-:W-:Y:S06]  /*6c40*/  HMMA.16816.F32 R84, R16.reuse, R28, R84 ;  /* 0x0000001c1054723c */ /* 0x040fec0000001854 */
[C---:B------:R-:W-:Y:S01]  /*6c50*/  HMMA.16816.F32 R88, R16.reuse, R30, R88 ;  /* 0x0000001e1058723c */ /* 0x040fe20000001858 */
[----:B------:R-:W2:Y:S05]  /*6c60*/  LDSM.16.MT88.4 R28, [R209+0x11800] ;  /* 0x01180000d11c783b */ /* 0x000eaa0000004200 */
[C---:B-----5:R-:W-:Y:S06]  /*6c70*/  HMMA.16816.F32 R92, R16.reuse, R24, R92 ;  /* 0x00000018105c723c */ /* 0x060fec000000185c */
[C---:B------:R-:W-:Y:S01]  /*6c80*/  HMMA.16816.F32 R96, R16.reuse, R26, R96 ;  /* 0x0000001a1060723c */ /* 0x040fe20000001860 */
[----:B------:R-:W5:Y:S05]  /*6c90*/  LDSM.16.MT88.4 R24, [R208+0x11800] ;  /* 0x01180000d018783b */ /* 0x000f6a0000004200 */
[C---:B---3--:R-:W-:Y:S06]  /*6ca0*/  HMMA.16816.F32 R152, R16.reuse, R20, R152 ;  /* 0x000000141098723c */ /* 0x048fec0000001898 */
[----:B------:R-:W-:Y:S01]  /*6cb0*/  HMMA.16816.F32 R148, R16, R22, R148 ;  /* 0x000000161094723c */ /* 0x000fe20000001894 */
[----:B------:R-:W3:Y:S04]  /*6cc0*/  LDSM.16.MT88.4 R20, [R210+0x13800] ;  /* 0x01380000d214783b */ /* 0x000ee80000004200 */
[----:B------:R-:W3:Y:S01]  /*6cd0*/  LDSM.16.MT88.4 R16, [R209+0x13800] ;  /* 0x01380000d110783b */ /* 0x000ee20000004200 */
        /* <DEDUP_REMOVED lines=28> */
[C---:B------:R-:W-:Y:S06]  /*6ea0*/  HMMA.16816.F32 R96, R4.reuse, R34, R96 ;  /* 0x000000220460723c */ /* 0x040fec0000001860 */
[C---:B------:R-:W-:Y:S06]  /*6eb0*/  HMMA.16816.F32 R100, R4.reuse, R28, R100 ;  /* 0x0000001c0464723c */ /* 0x040fec0000001864 */
[C---:B------:R-:W-:Y:S06]  /*6ec0*/  HMMA.16816.F32 R104, R4.reuse, R30, R104 ;  /* 0x0000001e0468723c */ /* 0x040fec0000001868 */
[C---:B-----5:R-:W-:Y:S06]  /*6ed0*/  HMMA.16816.F32 R116, R4.reuse, R24, R116 ;  /* 0x000000180474723c */ /* 0x060fec0000001874 */
[C---:B------:R-:W-:Y:S06]  /*6ee0*/  HMMA.16816.F32 R120, R4.reuse, R26, R120 ;  /* 0x0000001a0478723c */ /* 0x040fec0000001878 */
[C---:B---3--:R-:W-:Y:S06]  /*6ef0*/  HMMA.16816.F32 R124, R4.reuse, R20, R124 ;  /* 0x00000014047c723c */ /* 0x048fec000000187c */
[C---:B------:R-:W-:Y:S06]  /*6f00*/  HMMA.16816.F32 R128, R4.reuse, R22, R128 ;  /* 0x000000160480723c */ /* 0x040fec0000001880 */
[C---:B------:R-:W-:Y:S06]  /*6f10*/  HMMA.16816.F32 R132, R4.reuse, R16, R132 ;  /* 0x000000100484723c */ /* 0x040fec0000001884 */
[C---:B------:R-:W-:Y:S06]  /*6f20*/  HMMA.16816.F32 R136, R4.reuse, R18, R136 ;  /* 0x000000120488723c */ /* 0x040fec0000001888 */
[C---:B----4-:R-:W-:Y:S06]  /*6f30*/  HMMA.16816.F32 R140, R4.reuse, R12, R140 ;  /* 0x0000000c048c723c */ /* 0x050fec000000188c */
[C---:B------:R-:W-:Y:S06]  /*6f40*/  HMMA.16816.F32 R144, R4.reuse, R14, R144 ;  /* 0x0000000e0490723c */ /* 0x040fec0000001890 */
[C---:B-1----:R-:W-:Y:S06]  /*6f50*/  HMMA.16816.F32 R152, R4.reuse, R8, R152 ;  /* 0x000000080498723c */ /* 0x042fec0000001898 */
        /* <DEDUP_REMOVED lines=24> */
[----:B------:R-:W-:-:S04]  /*70e0*/  IMAD.IADD R0, R2, 0x1, -R0 ;  /* 0x0000000102007824 */ /* 0x000fc800078e0a00 */
[----:B------:R-:W-:-:S05]  /*70f0*/  IMAD.SHL.U32 R0, R0, 0x8, RZ ;  /* 0x0000000800007824 */ /* 0x000fca00078e00ff */
        /* <DEDUP_REMOVED lines=41> */
[C---:B------:R-:W-:Y:S01]  /*7390*/  @!P6 LEA.HI.X R13, R0.reuse, R13, R18, 0x1, P0 ;  /* 0x0000000d000de211 */ /* 0x040fe200000f0c12 */
[----:B------:R-:W3:Y:S01]  /*73a0*/  @!P5 LDC.64 R16, c[0x0][0x220] ;  /* 0x00008800ff10db82 */ /* 0x000ee20000000a00 */
[----:B-----5:R-:W-:Y:S01]  /*73b0*/  @!P5 LEA R10, P0, R0, R10, 0x1 ;  /* 0x0000000a000ad211 */ /* 0x020fe200078008ff */
[----:B------:R-:W-:Y:S01]  /*73c0*/  @P6 STS.128 [R219+0x10800], RZ ;  /* 0x010800ffdb006388 */ /* 0x000fe20000000c00 */
[----:B------:R-:W-:-:S02]  /*73d0*/  IADD3.X R19, R18, UR29, RZ, P1, !PT ;  /* 0x0000001d12137c10 */ /* 0x000fc40008ffe4ff */
        /* <DEDUP_REMOVED lines=8> */
[----:B------:R-:W-:-:S03]  /*7460*/  @!P4 LEA.HI.X R9, R0, R9, R18, 0x1, P0 ;  /* 0x000000090009c211 */ /* 0x000fc600000f0c12 */
[----:B------:R-:W-:Y:S01]  /*7470*/  @!PT LDS RZ, [RZ] ;  /* 0x00000000fffff984 */ /* 0x000fe20000000800 */
[----:B------:R-:W-:Y:S01]  /*7480*/  @!PT LDS RZ, [RZ] ;  /* 0x00000000fffff984 */ /* 0x000fe20000000800 */
[----:B------:R-:W-:Y:S01]  /*7490*/  @!PT LDS RZ, [RZ] ;  /* 0x00000000fffff984 */ /* 0x000fe20000000800 */
[----:B------:R4:W-:Y:S01]  /*74a0*/  @!P5 LDGSTS.E.BYPASS.LTC128B.128 [R219+0x12800], desc[UR26][R10.64+0x80] ;  /* 0x128000800adbdfae */ /* 0x0009e2000b901d5a */
[----:B-1----:R-:W-:-:S03]  /*74b0*/  @!P6 LEA R22, P1, R2, R4, 0x1 ;  /* 0x000000040216e211 */ /* 0x002fc600078208ff */
[----:B------:R-:W-:Y:S01]  /*74c0*/  @P4 STS.128 [R219+0x14800], RZ ;  /* 0x014800ffdb004388 */ /* 0x000fe20000000c00 */
[----:B------:R-:W-:-:S03]  /*74d0*/  @!P6 LEA.HI.X R23, R2, R5, R19, 0x1, P1 ;  /* 0x000000050217e211 */ /* 0x000fc600008f0c13 */
[----:B------:R-:W-:Y:S01]  /*74e0*/  @!PT LDS RZ, [RZ] ;  /* 0x00000000fffff984 */ /* 0x000fe20000000800 */
[----:B------:R-:W-:Y:S01]  /*74f0*/  @!PT LDS RZ, [RZ] ;  /* 0x00000000fffff984 */ /* 0x000fe20000000800 */
[----:B------:R-:W-:Y:S01]  /*7500*/  @!PT LDS RZ, [RZ] ;  /* 0x00000000fffff984 */ /* 0x000fe20000000800 */
[----:B------:R1:W-:Y:S01]  /*7510*/  @!P4 LDGSTS.E.BYPASS.LTC128B.128 [R219+0x14800], desc[UR26][R8.64+0x100] ;  /* 0x1480010008dbcfae */ /* 0x0003e2000b901d5a */
[C---:B---3--:R-:W-:Y:S01]  /*7520*/  @!P3 LEA R20, P0, R0.reuse, R6, 0x1 ;  /* 0x000000060014b211 */ /* 0x048fe200078008ff */
[----:B------:R-:W3:Y:S02]  /*7530*/  @!P3 LDC.64 R4, c[0x0][0x220] ;  /* 0x00008800ff04bb82 */ /* 0x000ee40000000a00 */
[----:B------:R-:W-:Y:S01]  /*7540*/  @P3 STS.128 [R219+0x16800], RZ ;  /* 0x016800ffdb003388 */ /* 0x000fe20000000c00 */
[----:B------:R-:W-:Y:S02]  /*7550*/  @!P3 LEA.HI.X R21, R0, R7, R18, 0x1, P0 ;  /* 0x000000070015b211 */ /* 0x000fe400000f0c12 */
[C---:B------:R-:W-:Y:S02]  /*7560*/  @!P5 LEA R16, P0, R2.reuse, R16, 0x1 ;  /* 0x000000100210d211 */ /* 0x040fe400078008ff */
[C---:B------:R-:W-:Y:S01]  /*7570*/  IADD3 R0, P1, R2.reuse, UR30, RZ ;  /* 0x0000001e02007c10 */ /* 0x040fe2000ff3e0ff */
[----:B------:R-:W3:Y:S01]  /*7580*/  @!P4 LDC.64 R6, c[0x0][0x220] ;  /* 0x00008800ff06cb82 */ /* 0x000ee20000000a00 */
[C---:B------:R-:W-:Y:S01]  /*7590*/  @!P5 LEA.HI.X R17, R2.reuse, R17, R19, 0x1, P0 ;  /* 0x000000110211d211 */ /* 0x040fe200000f0c13 */
[----:B------:R-:W-:Y:S01]  /*75a0*/  @!PT LDS RZ, [RZ] ;  /* 0x00000000fffff984 */ /* 0x000fe20000000800 */
[----:B------:R-:W-:Y:S01]  /*75b0*/  @!PT LDS RZ, [RZ] ;  /* 0x00000000fffff984 */ /* 0x000fe20000000800 */
[----:B------:R-:W-:Y:S01]  /*75c0*/  @!PT LDS RZ, [RZ] ;  /* 0x00000000fffff984 */ /* 0x000fe20000000800 */
[----:B------:R-:W-:Y:S01]  /*75d0*/  @!P3 LDGSTS.E.BYPASS.LTC128B.128 [R219+0x16800], desc[UR26][R20.64+0x180] ;  /* 0x1680018014dbbfae */ /* 0x000fe2000b901d5a */
[----:B--2---:R-:W-:-:S03]  /*75e0*/  @!P4 LEA R14, P0, R2, R14, 0x1 ;  /* 0x0000000e020ec211 */ /* 0x004fc600078008ff */
[----:B------:R-:W-:Y:S01]  /*75f0*/  @P6 STS.128 [R219+0x11000], RZ ;  /* 0x011000ffdb006388 */ /* 0x000fe20000000c00 */
[C---:B------:R-:W-:Y:S01]  /*7600*/  @!P4 LEA.HI.X R15, R2.reuse, R15, R19, 0x1, P0 ;  /* 0x0000000f020fc211 */ /* 0x040fe200000f0c13 */
[----:B-----5:R-:W2:Y:S02]  /*7610*/  @!P3 LDC.64 R12, c[0x0][0x220] ;  /* 0x00008800ff0cbb82 */ /* 0x020ea40000000a00 */
[----:B------:R-:W-:Y:S01]  /*7620*/  @!PT LDS RZ, [RZ] ;  /* 0x00000000fffff984 */ /* 0x000fe20000000800 */
[----:B------:R-:W-:Y:S01]  /*7630*/  @!PT LDS RZ, [RZ] ;  /* 0x00000000fffff984 */ /* 0x000fe20000000800 */
[----:B------:R-:W-:Y:S01]  /*7640*/  @!PT LDS RZ, [RZ] ;  /* 0x00000000fffff984 */ /* 0x000fe20000000800 */
[----:B------:R-:W-:Y:S04]  /*7650*/  @!P6 LDGSTS.E.BYPASS.LTC128B.128 [R219+0x11000], desc[UR26][R22.64] ;  /* 0x1100000016dbefae */ /* 0x000fe8000b901d5a */
[----:B------:R-:W-:Y:S02]  /*7660*/  @P5 STS.128 [R219+0x13000], RZ ;  /* 0x013000ffdb005388 */ /* 0x000fe40000000c00 */
[----:B----4-:R-:W4:Y:S02]  /*7670*/  @!P6 LDC.64 R10, c[0x0][0x220] ;  /* 0x00008800ff0aeb82 */ /* 0x010f240000000a00 */
[----:B------:R-:W-:Y:S01]  /*7680*/  @!PT LDS RZ, [RZ] ;  /* 0x00000000fffff984 */ /* 0x000fe20000000800 */
[----:B------:R-:W-:Y:S01]  /*7690*/  @!PT LDS RZ, [RZ] ;  /* 0x00000000fffff984 */ /* 0x000fe20000000800 */
[----:B------:R-:W-:Y:S01]  /*76a0*/  @!PT LDS RZ, [RZ] ;  /* 0x00000000fffff984 */ /* 0x000fe20000000800 */
[----:B------:R2:W-:Y:S04]  /*76b0*/  @!P5 LDGSTS.E.BYPASS.LTC128B.128 [R219+0x13000], desc[UR26][R16.64+0x80] ;  /* 0x1300008010dbdfae */ /* 0x0005e8000b901d5a */
[----:B------:R-:W-:Y:S02]  /*76c0*/  @P4 STS.128 [R219+0x15000], RZ ;  /* 0x015000ffdb004388 */ /* 0x000fe40000000c00 */
[----:B-1----:R-:W1:Y:S02]  /*76d0*/  @!P5 LDC.64 R8, c[0x0][0x220] ;  /* 0x00008800ff08db82 */ /* 0x002e640000000a00 */
[----:B------:R-:W-:Y:S01]  /*76e0*/  @!PT LDS RZ, [RZ] ;  /* 0x00000000fffff984 */ /* 0x000fe20000000800 */
[----:B------:R-:W-:Y:S01]  /*76f0*/  @!PT LDS RZ, [RZ] ;  /* 0x00000000fffff984 */ /* 0x000fe20000000800 */
[----:B------:R-:W-:Y:S01]  /*7700*/  @!PT LDS RZ, [RZ] ;  /* 0x00000000fffff984 */ /* 0x000fe20000000800 */
[----:B------:R-:W-:Y:S04]  /*7710*/  @!P4 LDGSTS.E.BYPASS.LTC128B.128 [R219+0x15000], desc[UR26][R14.64+0x100] ;  /* 0x150001000edbcfae */ /* 0x000fe8000b901d5a */
[----:B------:R-:W-:Y:S01]  /*7720*/  @P3 STS.128 [R219+0x17000], RZ ;  /* 0x017000ffdb003388 */ /* 0x000fe20000000c00 */
[----:B--2---:R-:W-:-:S02]  /*7730*/  @!P3 LEA R16, P0, R2, R12, 0x1 ;  /* 0x0000000c0210b211 */ /* 0x004fc400078008ff */
[----:B------:R-:W-:Y:S02]  /*7740*/  IADD3.X R12, R19, UR29, RZ, P1, !PT ;  /* 0x0000001d130c7c10 */ /* 0x000fe40008ffe4ff */
[----:B----4-:R-:W-:Y:S02]  /*7750*/  @!P6 LEA R10, P1, R0, R10, 0x1 ;  /* 0x0000000a000ae211 */ /* 0x010fe400078208ff */
[----:B------:R-:W-:Y:S02]  /*7760*/  @!P3 LEA.HI.X R17, R2, R13, R19, 0x1, P0 ;  /* 0x0000000d0211b211 */ /* 0x000fe400000f0c13 */
[C---:B-1----:R-:W-:Y:S02]  /*7770*/  @!P5 LEA R8, P2, R0.reuse, R8, 0x1 ;  /* 0x000000080008d211 */ /* 0x042fe400078408ff */
[C---:B------:R-:W-:Y:S01]  /*7780*/  @!P6 LEA.HI.X R11, R0.reuse, R11, R12, 0x1, P1 ;  /* 0x0000000b000be211 */ /* 0x040fe200008f0c0c */
[----:B------:R-:W-:Y:S01]  /*7790*/  @!PT LDS RZ, [RZ] ;  /* 0x00000000fffff984 */ /* 0x000fe20000000800 */
[----:B------:R-:W-:Y:S01]  /*77a0*/  @!PT LDS RZ, [RZ] ;  /* 0x00000000fffff984 */ /* 0x000fe20000000800 */
[----:B------:R-:W-:Y:S01]  /*77b0*/  @!PT LDS RZ, [RZ] ;  /* 0x00000000fffff984 */ /* 0x000fe20000000800 */
[----:B------:R1:W-:Y:S01]  /*77c0*/  @!P3 LDGSTS.E.BYPASS.LTC128B.128 [R219+0x17000], desc[UR26][R16.64+0x180] ;  /* 0x1700018010dbbfae */ /* 0x0003e2000b901d5a */
[----:B---3--:R-:W-:-:S02]  /*77d0*/  @!P4 LEA R6, P1, R0, R6, 0x1 ;  /* 0x000000060006c211 */ /* 0x008fc400078208ff */
[C---:B------:R-:W-:Y:S01]  /*77e0*/  @!P3 LEA R4, P0, R0.reuse, R4, 0x1 ;  /* 0x000000040004b211 */ /* 0x040fe200078008ff */
        /* <DEDUP_REMOVED lines=26> */
[----:B------:R-:W3:Y:S04]  /*7990*/  LDSM.16.M88.4 R32, [R217+0x8800] ;  /* 0x00880000d920783b */ /* 0x000ee80000000200 */
[----:B------:R-:W4:Y:S04]  /*79a0*/  LDSM.16.M88.4 R24, [R217+0x9000] ;  /* 0x00900000d918783b */ /* 0x000f280000000200 */
[----:B------:R-:W-:Y:S04]  /*79b0*/  LDSM.16.M88.4 R176, [R217+0x9800] ;  /* 0x00980000d9b0783b */ /* 0x000fe80000000200 */
[----:B-1----:R-:W-:Y:S04]  /*79c0*/  LDSM.16.M88.4 R16, [R216] ;  /* 0x00000000d810783b */ /* 0x002fe80000000200 */
[----:B------:R-:W-:Y:S04]  /*79d0*/  LDSM.16.M88.4 R12, [R215] ;  /* 0x00000000d70c783b */ /* 0x000fe80000000200 */
[----:B--2---:R-:W1:Y:S04]  /*79e0*/  LDSM.16.M88.4 R4, [R217+0x8000] ;  /* 0x00800000d904783b */ /* 0x004e680000000200 */
[----:B------:R-:W2:Y:S04]  /*79f0*/  LDSM.16.M88.4 R20, [R207] ;  /* 0x00000000cf14783b */ /* 0x000ea80000000200 */
[----:B------:R-:W5:Y:S04]  /*7a00*/  LDSM.16.M88.4 R180, [R206] ;  /* 0x00000000ceb4783b */ /* 0x000f680000000200 */
[----:B------:R-:W5:Y:S04]  /*7a10*/  LDSM.16.M88.4 R172, [R205] ;  /* 0x00000000cdac783b */ /* 0x000f680000000200 */
[----:B------:R-:W-:Y:S01]  /*7a20*/  LDSM.16.M88.4 R224, [R211+0x8000] ;  /* 0x00800000d3e0783b */ /* 0x000fe20000000200 */
[C---:B---3--:R-:W-:Y:S03]  /*7a30*/  HMMA.16816.F32 R168, R184.reuse, R32, RZ ;  /* 0x00000020b8a8723c */ /* 0x048fe600000018ff */
[----:B------:R-:W-:Y:S04]  /*7a40*/  LDSM.16.M88.4 R220, [R211+0x9800] ;  /* 0x00980000d3dc783b */ /* 0x000fe80000000200 */
[----:B------:R-:W0:Y:S01]  /*7a50*/  LDGDEPBAR ;  /* 0x00000000000079af */ /* 0x000e220000000000 */
[C---:B------:R-:W-:Y:S06]  /*7a60*/  HMMA.16816.F32 R32, R184.reuse, R34, RZ ;  /* 0x00000022b820723c */ /* 0x040fec00000018ff */
[C---:B----4-:R-:W-:Y:S06]  /*7a70*/  HMMA.16816.F32 R28, R184.reuse, R24, RZ ;  /* 0x00000018b81c723c */ /* 0x050fec00000018ff */
[C---:B------:R-:W-:Y:S06]  /*7a80*/  HMMA.16816.F32 R24, R184.reuse, R26, RZ ;  /* 0x0000001ab818723c */ /* 0x040fec00000018ff */
[C---:B-1----:R-:W-:Y:S06]  /*7a90*/  HMMA.16816.F32 R8, R184.reuse, R4, RZ ;  /* 0x00000004b808723c */ /* 0x042fec00000018ff */
[C---:B------:R-:W-:Y:S06]  /*7aa0*/  HMMA.16816.F32 R4, R184.reuse, R6, RZ ;  /* 0x00000006b804723c */ /* 0x040fec00000018ff */
[C---:B------:R-:W-:Y:S06]  /*7ab0*/  HMMA.16816.F32 R188, R184.reuse, R176, RZ ;  /* 0x000000b0b8bc723c */ /* 0x040fec00000018ff */
[----:B------:R-:W-:Y:S01]  /*7ac0*/  HMMA.16816.F32 R184, R184, R178, RZ ;  /* 0x000000b2b8b8723c */ /* 0x000fe200000018ff */
[----:B------:R-:W-:Y:S05]  /*7ad0*/  LDSM.16.M88.4 R176, [R211+0x8800] ;  /* 0x00880000d3b0783b */ /* 0x000fea0000000200 */
[C---:B------:R-:W-:Y:S06]  /*7ae0*/  HMMA.16816.F32 R8, R16.reuse, R12, R8 ;  /* 0x0000000c1008723c */ /* 0x040fec0000001808 */
[C---:B------:R-:W-:Y:S01]  /*7af0*/  HMMA.16816.F32 R4, R16.reuse, R14, R4 ;  /* 0x0000000e1004723c */ /* 0x040fe20000001804 */
[----:B------:R-:W1:Y:S05]  /*7b00*/  LDSM.16.M88.4 R12, [R214] ;  /* 0x00000000d60c783b */ /* 0x000e6a0000000200 */
[C---:B--2---:R-:W-:Y:S06]  /*7b10*/  HMMA.16816.F32 R168, R16.reuse, R20, R168 ;  /* 0x0000001410a8723c */ /* 0x044fec00000018a8 */
[C---:B------:R-:W-:Y:S01]  /*7b20*/  HMMA.16816.F32 R32, R16.reuse, R22, R32 ;  /* 0x000000161020723c */ /* 0x040fe20000001820 */
[----:B------:R-:W2:Y:S05]  /*7b30*/  LDSM.16.M88.4 R20, [R211+0x9000] ;  /* 0x00900000d314783b */ /* 0x000eaa0000000200 */
[C---:B-----5:R-:W-:Y:S06]  /*7b40*/  HMMA.16816.F32 R28, R16.reuse, R180, R28 ;  /* 0x000000b4101c723c */ /* 0x060fec000000181c */
[C---:B------:R-:W-:Y:S01]  /*7b50*/  HMMA.16816.F32 R24, R16.reuse, R182, R24 ;  /* 0x000000b61018723c */ /* 0x040fe20000001818 */
[----:B------:R-:W-:Y:S05]  /*7b60*/  LDSM.16.M88.4 R180, [R204] ;  /* 0x00000000ccb4783b */ /* 0x000fea0000000200 */
[C---:B------:R-:W-:Y:S06]  /*7b70*/  HMMA.16816.F32 R188, R16.reuse, R172, R188 ;  /* 0x000000ac10bc723c */ /* 0x040fec00000018bc */
[----:B------:R-:W-:Y:S01]  /*7b80*/  HMMA.16816.F32 R184, R16, R174, R184 ;  /* 0x000000ae10b8723c */ /* 0x000fe200000018b8 */
[----:B------:R-:W3:Y:S04]  /*7b90*/  LDSM.16.M88.4 R16, [R213] ;  /* 0x00000000d510783b */ /* 0x000ee80000000200 */
[----:B------:R-:W4:Y:S01]  /*7ba0*/  LDSM.16.M88.4 R172, [R204+0x800] ;  /* 0x00080000ccac783b */ /* 0x000f220000000200 */
[C---:B-1----:R-:W-:Y:S06]  /*7bb0*/  HMMA.16816.F32 R8, R12.reuse, R224, R8 ;  /* 0x000000e00c08723c */ /* 0x042fec0000001808 */
[C---:B------:R-:W-:Y:S01]  /*7bc0*/  HMMA.16816.F32 R4, R12.reuse, R226, R4 ;  /* 0x000000e20c04723c */ /* 0x040fe20000001804 */
[----:B------:R-:W-:Y:S05]  /*7bd0*/  LDSM.16.M88.4 R224, [R217+0xa000] ;  /* 0x00a00000d9e0783b */ /* 0x000fea0000000200 */
[C---:B------:R-:W-:Y:S06]  /*7be0*/  HMMA.16816.F32 R168, R12.reuse, R176, R168 ;  /* 0x000000b00ca8723c */ /* 0x040fec00000018a8 */
[C---:B------:R-:W-:Y:S01]  /*7bf0*/  HMMA.16816.F32 R32, R12.reuse, R178, R32 ;  /* 0x000000b20c20723c */ /* 0x040fe20000001820 */
[----:B------:R-:W1:Y:S05]  /*7c00*/  LDSM.16.M88.4 R176, [R204+0x1000] ;  /* 0x00100000ccb0783b */ /* 0x000e6a0000000200 */
[C---:B--2---:R-:W-:Y:S06]  /*7c10*/  HMMA.16816.F32 R28, R12.reuse, R20, R28 ;  /* 0x000000140c1c723c */ /* 0x044fec000000181c */
[C---:B------:R-:W-:Y:S01]  /*7c20*/  HMMA.16816.F32 R24, R12.reuse, R22, R24 ;  /* 0x000000160c18723c */ /* 0x040fe20000001818 */
[----:B------:R-:W2:Y:S05]  /*7c30*/  LDSM.16.M88.4 R20, [R204+0x1800] ;  /* 0x00180000cc14783b */ /* 0x000eaa0000000200 */
[C---:B------:R-:W-:Y:S06]  /*7c40*/  HMMA.16816.F32 R188, R12.reuse, R220, R188 ;  /* 0x000000dc0cbc723c */ /* 0x040fec00000018bc */
[----:B------:R-:W-:Y:S01]  /*7c50*/  HMMA.16816.F32 R184, R12, R222, R184 ;  /* 0x000000de0cb8723c */ /* 0x000fe200000018b8 */
[----:B------:R-:W5:Y:S04]  /*7c60*/  LDSM.16.M88.4 R12, [R218+0x2000] ;  /* 0x00200000da0c783b */ /* 0x000f680000000200 */
        /* <DEDUP_REMOVED lines=12> */
[----:B------:R-:W1:Y:S04]  /*7d30*/  LDSM.16.M88.4 R20, [R203] ;  /* 0x00000000cb14783b */ /* 0x000e680000000200 */
[----:B------:R-:W2:Y:S01]  /*7d40*/  LDSM.16.M88.4 R16, [R202] ;  /* 0x00000000ca10783b */ /* 0x000ea20000000200 */
[C---:B-----5:R-:W-:Y:S06]  /*7d50*/  HMMA.16816.F32 R8, R12.reuse, R224, R8 ;  /* 0x000000e00c08723c */ /* 0x060fec0000001808 */
[C---:B------:R-:W-:Y:S01]  /*7d60*/  HMMA.16816.F32 R4, R12.reuse, R226, R4 ;  /* 0x000000e20c04723c */ /* 0x040fe20000001804 */
[----:B------:R-:W5:Y:S05]  /*7d70*/  LDSM.16.M88.4 R224, [R201] ;  /* 0x00000000c9e0783b */ /* 0x000f6a0000000200 */
[C---:B------:R-:W-:Y:S06]  /*7d80*/  HMMA.16816.F32 R168, R12.reuse, R220, R168 ;  /* 0x000000dc0ca8723c */ /* 0x040fec00000018a8 */
[C---:B------:R-:W-:Y:S01]  /*7d90*/  HMMA.16816.F32 R32, R12.reuse, R222, R32 ;  /* 0x000000de0c20723c */ /* 0x040fe20000001820 */
[----:B------:R-:W5:Y:S05]  /*7da0*/  LDSM.16.M88.4 R220, [R200] ;  /* 0x00000000c8dc783b */ /* 0x000f6a0000000200 */
[C---:B---3--:R-:W-:Y:S06]  /*7db0*/  HMMA.16816.F32 R28, R12.reuse, R180, R28 ;  /* 0x000000b40c1c723c */ /* 0x048fec000000181c */
[C---:B------:R-:W-:Y:S01]  /*7dc0*/  HMMA.16816.F32 R24, R12.reuse, R182, R24 ;  /* 0x000000b60c18723c */ /* 0x040fe20000001818 */
[----:B------:R-:W-:Y:S05]  /*7dd0*/  LDSM.16.M88.4 R180, [R211+0xa800] ;  /* 0x00a80000d3b4783b */ /* 0x000fea0000000200 */
[C---:B----4-:R-:W-:Y:S06]  /*7de0*/  HMMA.16816.F32 R188, R12.reuse, R172, R188 ;  /* 0x000000ac0cbc723c */ /* 0x050fec00000018bc */
[----:B------:R-:W-:Y:S01]  /*7df0*/  HMMA.16816.F32 R184, R12, R174, R184 ;  /* 0x000000ae0cb8723c */ /* 0x000fe200000018b8 */
[----:B------:R-:W-:Y:S04]  /*7e00*/  LDSM.16.M88.4 R12, [R214+0x2000] ;  /* 0x00200000d60c783b */ /* 0x000fe80000000200 */
[----:B------:R-:W3:Y:S01]  /*7e10*/  LDSM.16.M88.4 R172, [R211+0xa000] ;  /* 0x00a00000d3ac783b */ /* 0x000ee20000000200 */
        /* <DEDUP_REMOVED lines=9> */
[C---:B------:R-:W-:Y:S06]  /*7eb0*/  HMMA.16816.F32 R188, R176.reuse, R220, R188 ;  /* 0x000000dcb0bc723c */ /* 0x040fec00000018bc */
[----:B------:R-:W-:Y:S01]  /*7ec0*/  HMMA.16816.F32 R184, R176, R222, R184 ;  /* 0x000000deb0b8723c */ /* 0x000fe200000018b8 */
[----:B------:R-:W-:Y:S04]  /*7ed0*/  LDSM.16.M88.4 R176, [R213+0x2000] ;  /* 0x00200000d5b0783b */ /* 0x000fe80000000200 */
[----:B------:R-:W4:Y:S01]  /*7ee0*/  LDSM.16.M88.4 R220, [R204+0x2000] ;  /* 0x00200000ccdc783b */ /* 0x000f220000000200 */
[C---:B---3--:R-:W-:Y:S06]  /*7ef0*/  HMMA.16816.F32 R8, R12.reuse, R172, R8 ;  /* 0x000000ac0c08723c */ /* 0x048fec0000001808 */
[C---:B------:R-:W-:Y:S01]  /*7f00*/  HMMA.16816.F32 R4, R12.reuse, R174, R4 ;  /* 0x000000ae0c04723c */ /* 0x040fe20000001804 */
[----:B------:R-:W3:Y:S05]  /*7f10*/  LDSM.16.M88.4 R172, [R204+0x2800] ;  /* 0x00280000ccac783b */ /* 0x000eea0000000200 */
[C---:B------:R-:W-:Y:S06]  /*7f20*/  HMMA.16816.F32 R168, R12.reuse, R180, R168 ;  /* 0x000000b40ca8723c */ /* 0x040fec00000018a8 */
[C---:B------:R-:W-:Y:S01]  /*7f30*/  HMMA.16816.F32 R32, R12.reuse, R182, R32 ;  /* 0x000000b60c20723c */ /* 0x040fe20000001820 */
[----:B------:R-:W5:Y:S05]  /*7f40*/  LDSM.16.M88.4 R180, [R204+0x3800] ;  /* 0x00380000ccb4783b */ /* 0x000f6a0000000200 */
[C---:B-1----:R-:W-:Y:S06]  /*7f50*/  HMMA.16816.F32 R28, R12.reuse, R20, R28 ;  /* 0x000000140c1c723c */ /* 0x042fec000000181c */
[C---:B------:R-:W-:Y:S01]  /*7f60*/  HMMA.16816.F32 R24, R12.reuse, R22, R24 ;  /* 0x000000160c18723c */ /* 0x040fe20000001818 */
[----:B------:R-:W-:Y:S05]  /*7f70*/  LDSM.16.M88.4 R20, [R218+0x4000] ;  /* 0x00400000da14783b */ /* 0x000fea0000000200 */
[C---:B--2---:R-:W-:Y:S06]  /*7f80*/  HMMA.16816.F32 R188, R12.reuse, R16, R188 ;  /* 0x000000100cbc723c */ /* 0x044fec00000018bc */
[----:B------:R-:W-:Y:S01]  /*7f90*/  HMMA.16816.F32 R184, R12, R18, R184 ;  /* 0x000000120cb8723c */ /* 0x000fe200000018b8 */
[----:B------:R-:W1:Y:S04]  /*7fa0*/  LDSM.16.M88.4 R12, [R217+0xc000] ;  /* 0x00c00000d90c783b */ /* 0x000e680000000200 */
[----:B------:R-:W2:Y:S01]  /*7fb0*/  LDSM.16.M88.4 R16, [R217+0xc800] ;  /* 0x00c80000d910783b */ /* 0x000ea20000000200 */
[C---:B----4-:R-:W-:Y:S06]  /*7fc0*/  HMMA.16816.F32 R8, R176.reuse, R220, R8 ;  /* 0x000000dcb008723c */ /* 0x050fec0000001808 */
[C---:B------:R-:W-:Y:S01]  /*7fd0*/  HMMA.16816.F32 R4, R176.reuse, R222, R4 ;  /* 0x000000deb004723c */ /* 0x040fe20000001804 */
[----:B------:R-:W4:Y:S05]  /*7fe0*/  LDSM.16.M88.4 R220, [R217+0xd000] ;  /* 0x00d00000d9dc783b */ /* 0x000f2a0000000200 */
[C---:B---3--:R-:W-:Y:S06]  /*7ff0*/  HMMA.16816.F32 R168, R176.reuse, R172, R168 ;  /* 0x000000acb0a8723c */ /* 0x048fec00000018a8 */
[C---:B------:R-:W-:Y:S01]  /*8000*/  HMMA.16816.F32 R32, R176.reuse, R174, R32 ;  /* 0x000000aeb020723c */ /* 0x040fe20000001820 */
[----:B------:R-:W3:Y:S05]  /*8010*/  LDSM.16.M88.4 R172, [R217+0xd800] ;  /* 0x00d80000d9ac783b */ /* 0x000eea0000000200 */
[C---:B------:R-:W-:Y:S06]  /*8020*/  HMMA.16816.F32 R28, R176.reuse, R224, R28 ;  /* 0x000000e0b01c723c */ /* 0x040fec000000181c */
[C---:B------:R-:W-:Y:S01]  /*8030*/  HMMA.16816.F32 R24, R176.reuse, R226, R24 ;  /* 0x000000e2b018723c */ /* 0x040fe20000001818 */
[----:B------:R-:W-:Y:S05]  /*8040*/  LDSM.16.M88.4 R224, [R199] ;  /* 0x00000000c7e0783b */ /* 0x000fea0000000200 */
[C---:B-----5:R-:W-:Y:S06]  /*8050*/  HMMA.16816.F32 R188, R176.reuse, R180, R188 ;  /* 0x000000b4b0bc723c */ /* 0x060fec00000018bc */
[----:B------:R-:W-:Y:S01]  /*8060*/  HMMA.16816.F32 R184, R176, R182, R184 ;  /* 0x000000b6b0b8723c */ /* 0x000fe200000018b8 */
[----:B------:R-:W-:Y:S04]  /*8070*/  LDSM.16.M88.4 R180, [R198] ;  /* 0x00000000c6b4783b */ /* 0x000fe80000000200 */
[----:B------:R-:W-:Y:S01]  /*8080*/  LDSM.16.M88.4 R176, [R197] ;  /* 0x00000000c5b0783b */ /* 0x000fe20000000200 */
[C---:B-1----:R-:W-:Y:S06]  /*8090*/  HMMA.16816.F32 R8, R20.reuse, R12, R8 ;  /* 0x0000000c1408723c */ /* 0x042fec0000001808 */
[C---:B------:R-:W-:Y:S01]  /*80a0*/  HMMA.16816.F32 R4, R20.reuse, R14, R4 ;  /* 0x0000000e1404723c */ /* 0x040fe20000001804 */
[----:B------:R-:W1:Y:S05]  /*80b0*/  LDSM.16.M88.4 R12, [R216+0x4000] ;  /* 0x00400000d80c783b */ /* 0x000e6a0000000200 */
[C---:B--2---:R-:W-:Y:S06]  /*80c0*/  HMMA.16816.F32 R168, R20.reuse, R16, R168 ;  /* 0x0000001014a8723c */ /* 0x044fec00000018a8 */
[C---:B------:R-:W-:Y:S01]  /*80d0*/  HMMA.16816.F32 R32, R20.reuse, R18, R32 ;  /* 0x000000121420723c */ /* 0x040fe20000001820 */
[----:B------:R-:W2:Y:S05]  /*80e0*/  LDSM.16.M88.4 R16, [R196] ;  /* 0x00000000c410783b */ /* 0x000eaa0000000200 */
[C---:B----4-:R-:W-:Y:S06]  /*80f0*/  HMMA.16816.F32 R28, R20.reuse, R220, R28 ;  /* 0x000000dc141c723c */ /* 0x050fec000000181c */
[C---:B------:R-:W-:Y:S01]  /*8100*/  HMMA.16816.F32 R24, R20.reuse, R222, R24 ;  /* 0x000000de1418723c */ /* 0x040fe20000001818 */
[----:B------:R-:W-:Y:S05]  /*8110*/  LDSM.16.M88.4 R220, [R211+0xc000] ;  /* 0x00c00000d3dc783b */ /* 0x000fea0000000200 */
[C---:B---3--:R-:W-:Y:S06]  /*8120*/  HMMA.16816.F32 R188, R20.reuse, R172, R188 ;  /* 0x000000ac14bc723c */ /* 0x048fec00000018bc */
[----:B------:R-:W-:Y:S01]  /*8130*/  HMMA.16816.F32 R184, R20, R174, R184 ;  /* 0x000000ae14b8723c */ /* 0x000fe200000018b8 */
[----:B------:R-:W-:Y:S04]  /*8140*/  LDSM.16.M88.4 R172, [R214+0x4000] ;  /* 0x00400000d6ac783b */ /* 0x000fe80000000200 */
[----:B------:R-:W3:Y:S01]  /*8150*/  LDSM.16.M88.4 R20, [R211+0xc800] ;  /* 0x00c80000d314783b */ /* 0x000ee20000000200 */
[C---:B-1----:R-:W-:Y:S06]  /*8160*/  HMMA.16816.F32 R168, R12.reuse, R180, R168 ;  /* 0x000000b40ca8723c */ /* 0x042fec00000018a8 */
[C---:B------:R-:W-:Y:S01]  /*8170*/  HMMA.16816.F32 R32, R12.reuse, R182, R32 ;  /* 0x000000b60c20723c */ /* 0x040fe20000001820 */
[----:B------:R-:W1:Y:S05]  /*8180*/  LDSM.16.M88.4 R180, [R211+0xd000] ;  /* 0x00d00000d3b4783b */ /* 0x000e6a0000000200 */
[C---:B------:R-:W-:Y:S06]  /*8190*/  HMMA.16816.F32 R28, R12.reuse, R176, R28 ;  /* 0x000000b00c1c723c */ /* 0x040fec000000181c */
[C---:B------:R-:W-:Y:S01]  /*81a0*/  HMMA.16816.F32 R24, R12.reuse, R178, R24 ;  /* 0x000000b20c18723c */ /* 0x040fe20000001818 */
[----:B------:R-:W4:Y:S05]  /*81b0*/  LDSM.16.M88.4 R176, [R211+0xd800] ;  /* 0x00d80000d3b0783b */ /* 0x000f2a0000000200 */
[C---:B------:R-:W-:Y:S06]  /*81c0*/  HMMA.16816.F32 R8, R12.reuse, R224, R8 ;  /* 0x000000e00c08723c */ /* 0x040fec0000001808 */
[C---:B------:R-:W-:Y:S01]  /*81d0*/  HMMA.16816.F32 R4, R12.reuse, R226, R4 ;  /* 0x000000e20c04723c */ /* 0x040fe20000001804 */
[----:B------:R-:W-:Y:S05]  /*81e0*/  LDSM.16.M88.4 R224, [R204+0x4800] ;  /* 0x00480000cce0783b */ /* 0x000fea0000000200 */
[C---:B--2---:R-:W-:Y:S06]  /*81f0*/  HMMA.16816.F32 R188, R12.reuse, R16, R188 ;  /* 0x000000100cbc723c */ /* 0x044fec00000018bc */
[----:B------:R-:W-:Y:S01]  /*8200*/  HMMA.16816.F32 R184, R12, R18, R184 ;  /* 0x000000120cb8723c */ /* 0x000fe200000018b8 */
[----:B------:R-:W-:Y:S04]  /*8210*/  LDSM.16.M88.4 R16, [R213+0x4000] ;  /* 0x00400000d510783b */ /* 0x000fe80000000200 */
[----:B------:R-:W2:Y:S01]  /*8220*/  LDSM.16.M88.4 R12, [R204+0x4000] ;  /* 0x00400000cc0c783b */ /* 0x000ea20000000200 */
        /* <DEDUP_REMOVED lines=9> */
[C---:B----4-:R-:W-:Y:S06]  /*82c0*/  HMMA.16816.F32 R188, R172.reuse, R176, R188 ;  /* 0x000000b0acbc723c */ /* 0x050fec00000018bc */
[----:B------:R-:W-:Y:S01]  /*82d0*/  HMMA.16816.F32 R184, R172, R178, R184 ;  /* 0x000000b2acb8723c */ /* 0x000fe200000018b8 */
[----:B------:R-:W1:Y:S04]  /*82e0*/  LDSM.16.M88.4 R176, [R218+0x6000] ;  /* 0x00600000dab0783b */ /* 0x000e680000000200 */
[----:B------:R-:W4:Y:S01]  /*82f0*/  LDSM.16.M88.4 R172, [R217+0xe800] ;  /* 0x00e80000d9ac783b */ /* 0x000f220000000200 */
[C---:B--2---:R-:W-:Y:S06]  /*8300*/  HMMA.16816.F32 R8, R16.reuse, R12, R8 ;  /* 0x0000000c1008723c */ /* 0x044fec0000001808 */
[C---:B------:R-:W-:Y:S01]  /*8310*/  HMMA.16816.F32 R4, R16.reuse, R14, R4 ;  /* 0x0000000e1004723c */ /* 0x040fe20000001804 */
[----:B------:R-:W2:Y:S05]  /*8320*/  LDSM.16.M88.4 R12, [R217+0xf000] ;  /* 0x00f00000d90c783b */ /* 0x000eaa0000000200 */
[C---:B------:R-:W-:Y:S06]  /*8330*/  HMMA.16816.F32 R168, R16.reuse, R224, R168 ;  /* 0x000000e010a8723c */ /* 0x040fec00000018a8 */
[C---:B------:R-:W-:Y:S01]  /*8340*/  HMMA.16816.F32 R32, R16.reuse, R226, R32 ;  /* 0x000000e21020723c */ /* 0x040fe20000001820 */
[----:B------:R-:W-:Y:S05]  /*8350*/  LDSM.16.M88.4 R224, [R216+0x6000] ;  /* 0x00600000d8e0783b */ /* 0x000fea0000000200 */
[C---:B---3--:R-:W-:Y:S06]  /*8360*/  HMMA.16816.F32 R188, R16.reuse, R20, R188 ;  /* 0x0000001410bc723c */ /* 0x048fec00000018bc */
[C---:B------:R-:W-:Y:S01]  /*8370*/  HMMA.16816.F32 R184, R16.reuse, R22, R184 ;  /* 0x0000001610b8723c */ /* 0x040fe200000018b8 */
[----:B------:R-:W3:Y:S05]  /*8380*/  LDSM.16.M88.4 R20, [R195] ;  /* 0x00000000c314783b */ /* 0x000eea0000000200 */
[C---:B-----5:R-:W-:Y:S06]  /*8390*/  HMMA.16816.F32 R28, R16.reuse, R220, R28 ;  /* 0x000000dc101c723c */ /* 0x060fec000000181c */
[----:B------:R-:W-:Y:S01]  /*83a0*/  HMMA.16816.F32 R24, R16, R222, R24 ;  /* 0x000000de1018723c */ /* 0x000fe20000001818 */
[----:B------:R-:W5:Y:S04]  /*83b0*/  LDSM.16.M88.4 R220, [R217+0xf800] ;  /* 0x00f80000d9dc783b */ /* 0x000f680000000200 */
[----:B------:R-:W5:Y:S01]  /*83c0*/  LDSM.16.M88.4 R16, [R194] ;  /* 0x00000000c210783b */ /* 0x000f620000000200 */
[C---:B-1----:R-:W-:Y:S06]  /*83d0*/  HMMA.16816.F32 R8, R176.reuse, R180, R8 ;  /* 0x000000b4b008723c */ /* 0x042fec0000001808 */
[C---:B------:R-:W-:Y:S01]  /*83e0*/  HMMA.16816.F32 R4, R176.reuse, R182, R4 ;  /* 0x000000b6b004723c */ /* 0x040fe20000001804 */
[----:B------:R-:W-:Y:S05]  /*83f0*/  LDSM.16.M88.4 R180, [R214+0x6000] ;  /* 0x00600000d6b4783b */ /* 0x000fea0000000200 */
[C---:B----4-:R-:W-:Y:S06]  /*8400*/  HMMA.16816.F32 R168, R176.reuse, R172, R168 ;  /* 0x000000acb0a8723c */ /* 0x050fec00000018a8 */
[C---:B------:R-:W-:Y:S01]  /*8410*/  HMMA.16816.F32 R32, R176.reuse, R174, R32 ;  /* 0x000000aeb020723c */ /* 0x040fe20000001820 */
[----:B------:R-:W1:Y:S05]  /*8420*/  LDSM.16.M88.4 R172, [R211+0xe000] ;  /* 0x00e00000d3ac783b */ /* 0x000e6a0000000200 */
[C---:B--2---:R-:W-:Y:S06]  /*8430*/  HMMA.16816.F32 R28, R176.reuse, R12, R28 ;  /* 0x0000000cb01c723c */ /* 0x044fec000000181c */
[----:B------:R-:W-:Y:S01]  /*8440*/  HMMA.16816.F32 R24, R176, R14, R24 ;  /* 0x0000000eb018723c */ /* 0x000fe20000001818 */
[----:B------:R-:W2:Y:S05]  /*8450*/  LDSM.16.M88.4 R12, [R193] ;  /* 0x00000000c10c783b */ /* 0x000eaa0000000200 */
[C---:B---3--:R-:W-:Y:S06]  /*8460*/  HMMA.16816.F32 R8, R224.reuse, R20, R8 ;  /* 0x00000014e008723c */ /* 0x048fec0000001808 */
[----:B------:R-:W-:Y:S01]  /*8470*/  HMMA.16816.F32 R4, R224, R22, R4 ;  /* 0x00000016e004723c */ /* 0x000fe20000001804 */
[----:B------:R-:W-:Y:S05]  /*8480*/  LDSM.16.M88.4 R20, [R213+0x6000] ;  /* 0x00600000d514783b */ /* 0x000fea0000000200 */
[C---:B-----5:R-:W-:Y:S06]  /*8490*/  HMMA.16816.F32 R188, R176.reuse, R220, R188 ;  /* 0x000000dcb0bc723c */ /* 0x060fec00000018bc */
[----:B------:R-:W-:Y:S01]  /*84a0*/  HMMA.16816.F32 R184, R176, R222, R184 ;  /* 0x000000deb0b8723c */ /* 0x000fe200000018b8 */
[----:B------:R-:W3:Y:S04]  /*84b0*/  LDSM.16.M88.4 R176, [R211+0xe800] ;  /* 0x00e80000d3b0783b */ /* 0x000ee80000000200 */
[----:B------:R-:W4:Y:S01]  /*84c0*/  LDSM.16.M88.4 R220, [R192] ;  /* 0x00000000c0dc783b */ /* 0x000f220000000200 */
[C---:B------:R-:W-:Y:S06]  /*84d0*/  HMMA.16816.F32 R168, R224.reuse, R16, R168 ;  /* 0x00000010e0a8723c */ /* 0x040fec00000018a8 */
[----:B------:R-:W-:Y:S01]  /*84e0*/  HMMA.16816.F32 R32, R224, R18, R32 ;  /* 0x00000012e020723c */ /* 0x000fe20000001820 */
[----:B------:R-:W5:Y:S05]  /*84f0*/  LDSM.16.M88.4 R16, [R204+0x6000] ;  /* 0x00600000cc10783b */ /* 0x000f6a0000000200 */
[C---:B-1----:R-:W-:Y:S06]  /*8500*/  HMMA.16816.F32 R8, R180.reuse, R172, R8 ;  /* 0x000000acb408723c */ /* 0x042fec0000001808 */
[----:B------:R-:W-:Y:S01]  /*8510*/  HMMA.16816.F32 R4, R180, R174, R4 ;  /* 0x000000aeb404723c */ /* 0x000fe20000001804 */
[----:B------:R-:W1:Y:S05]  /*8520*/  LDSM.16.M88.4 R172, [R211+0xf000] ;  /* 0x00f00000d3ac783b */ /* 0x000e6a0000000200 */
[C---:B--2---:R-:W-:Y:S06]  /*8530*/  HMMA.16816.F32 R28, R224.reuse, R12, R28 ;  /* 0x0000000ce01c723c */ /* 0x044fec000000181c */
[----:B------:R-:W-:Y:S01]  /*8540*/  HMMA.16816.F32 R24, R224, R14, R24 ;  /* 0x0000000ee018723c */ /* 0x000fe20000001818 */
[----:B------:R-:W2:Y:S05]  /*8550*/  LDSM.16.M88.4 R12, [R204+0x6800] ;  /* 0x00680000cc0c783b */ /* 0x000eaa0000000200 */
[----:B---3--:R-:W-:Y:S06]  /*8560*/  HMMA.16816.F32 R168, R180, R176, R168 ;  /* 0x000000b0b4a8723c */ /* 0x008fec00000018a8 */
[----:B----4-:R-:W-:Y:S06]  /*8570*/  HMMA.16816.F32 R188, R224, R220, R188 ;  /* 0x000000dce0bc723c */ /* 0x010fec00000018bc */
[----:B-----5:R-:W-:Y:S01]  /*8580*/  HMMA.16816.F32 R8, R20, R16, R8 ;  /* 0x000000101408723c */ /* 0x020fe20000001808 */
[----:B------:R-:W-:-:S05]  /*8590*/  VIADD R220, R0, 0x1 ;  /* 0x0000000100dc7836 */ /* 0x000fca0000000000 */
[----:B------:R-:W-:Y:S01]  /*85a0*/  HMMA.16816.F32 R4, R20, R18, R4 ;  /* 0x000000121404723c */ /* 0x000fe20000001804 */
[----:B------:R-:W-:Y:S01]  /*85b0*/  I2FP.F32.S32 R2, R220 ;  /* 0x000000dc00027245 */ /* 0x000fe20000201400 */
[----:B------:R-:W3:Y:S01]  /*85c0*/  LDSM.16.M88.4 R16, [R211+0xf800] ;  /* 0x00f80000d310783b */ /* 0x000ee20000000200 */
[CC--:B------:R-:W-:Y:S02]  /*85d0*/  ISETP.GE.AND P2, PT, R220.reuse, R236.reuse, PT ;  /* 0x000000ecdc00720c */ /* 0x0c0fe40003f46270 */
[----:B------:R-:W-:Y:S01]  /*85e0*/  ISETP.GE.AND P1, PT, R220, R165, PT ;  /* 0x000000a5dc00720c */ /* 0x000fe20003f26270 */
[C---:B-1----:R-:W-:Y:S06]  /*85f0*/  HMMA.16816.F32 R28, R180.reuse, R172, R28 ;  /* 0x000000acb41c723c */ /* 0x042fec000000181c */
[----:B------:R-:W-:Y:S01]  /*8600*/  HMMA.16816.F32 R32, R180, R178, R32 ;  /* 0x000000b2b420723c */ /* 0x000fe20000001820 */
[----:B------:R-:W-:Y:S01]  /*8610*/  VIADD R173, R0, 0x8 ;  /* 0x0000000800ad7836 */ /* 0x000fe20000000000 */
[----:B------:R-:W1:Y:S04]  /*8620*/  LDSM.16.M88.4 R176, [R204+0x7000] ;  /* 0x00700000ccb0783b */ /* 0x000e680000000200 */
[----:B--2---:R-:W-:Y:S01]  /*8630*/  HMMA.16816.F32 R168, R20, R12, R168 ;  /* 0x0000000c14a8723c */ /* 0x004fe200000018a8 */
[C---:B------:R-:W-:Y:S01]  /*8640*/  FFMA.FTZ R9, R2.reuse, UR5, R9 ;  /* 0x0000000502097c23 */ /* 0x040fe20008010009 */
[----:B------:R-:W-:Y:S01]  /*8650*/  ISETP.GE.AND P0, PT, R173, R236, PT ;  /* 0x000000ecad00720c */ /* 0x000fe20003f06270 */
[----:B------:R-:W-:-:S03]  /*8660*/  FFMA.FTZ R11, R2, UR5, R11 ;  /* 0x00000005020b7c23 */ /* 0x000fc6000801000b */
[----:B------:R-:W-:Y:S01]  /*8670*/  FSEL R172, R9, -INF , !P2 ;  /* 0xff80000009ac7808 */ /* 0x000fe20005000000 */
[----:B------:R-:W-:Y:S01]  /*8680*/  VIADD R9, R0, 0x9 ;  /* 0x0000000900097836 */ /* 0x000fe20000000000 */
[----:B------:R-:W-:Y:S01]  /*8690*/  I2FP.F32.S32 R12, R173 ;  /* 0x000000ad000c7245 */ /* 0x000fe20000201400 */
[----:B------:R-:W-:Y:S01]  /*86a0*/  HMMA.16816.F32 R24, R180, R174, R24 ;  /* 0x000000aeb418723c */ /* 0x000fe20000001818 */
[----:B------:R-:W-:Y:S02]  /*86b0*/  ISETP.GE.AND P2, PT, R173, R165, PT ;  /* 0x000000a5ad00720c */ /* 0x000fe40003f46270 */
[----:B------:R-:W-:Y:S01]  /*86c0*/  I2FP.F32.S32 R2, R9 ;  /* 0x0000000900027245 */ /* 0x000fe20000201400 */
[C---:B------:R-:W-:Y:S01]  /*86d0*/  FFMA.FTZ R4, R12.reuse, UR5, R4 ;  /* 0x000000050c047c23 */ /* 0x040fe20008010004 */
[----:B------:R-:W-:Y:S01]  /*86e0*/  FFMA.FTZ R6, R12, UR5, R6 ;  /* 0x000000050c067c23 */ /* 0x000fe20008010006 */
[----:B------:R-:W-:Y:S01]  /*86f0*/  HMMA.16816.F32 R184, R224, R222, R184 ;  /* 0x000000dee0b8723c */ /* 0x000fe200000018b8 */
[----:B------:R-:W-:Y:S01]  /*8700*/  FSEL R174, R11, -INF , !P1 ;  /* 0xff8000000bae7808 */ /* 0x000fe20004800000 */
[----:B------:R-:W-:Y:S01]  /*8710*/  FFMA.FTZ R5, R2, UR5, R5 ;  /* 0x0000000502057c23 */ /* 0x000fe20008010005 */
[----:B------:R-:W-:Y:S01]  /*8720*/  FSEL R240, R4, -INF , !P0 ;  /* 0xff80000004f07808 */ /* 0x000fe20004000000 */
[----:B------:R-:W-:Y:S01]  /*8730*/  VIADD R4, R0, 0x10 ;  /* 0x0000001000047836 */ /* 0x000fe20000000000 */
[----:B------:R-:W-:Y:S01]  /*8740*/  FSEL R241, R6, -INF , !P2 ;  /* 0xff80000006f17808 */ /* 0x000fe20005000000 */
[----:B------:R-:W-:Y:S01]  /*8750*/  FFMA.FTZ R243, R2, UR5, R7 ;  /* 0x0000000502f37c23 */ /* 0x000fe20008010007 */
[----:B------:R-:W-:Y:S01]  /*8760*/  ISETP.GE.AND P1, PT, R9, R236, PT ;  /* 0x000000ec0900720c */ /* 0x000fe20003f26270 */
[----:B------:R-:W-:Y:S01]  /*8770*/  HMMA.16816.F32 R32, R20, R14, R32 ;  /* 0x0000000e1420723c */ /* 0x000fe20000001820 */
[----:B------:R-:W-:Y:S01]  /*8780*/  I2FP.F32.S32 R6, R4 ;  /* 0x0000000400067245 */ /* 0x000fe20000201400 */
[----:B------:R-:W-:Y:S01]  /*8790*/  VIADD R12, R0, 0x19 ;  /* 0x00000019000c7836 */ /* 0x000fe20000000000 */
[----:B------:R-:W-:-:S02]  /*87a0*/  FSEL R242, R5, -INF , !P1 ;  /* 0xff80000005f27808 */ /* 0x000fc40004800000 */
[----:B------:R-:W-:Y:S01]  /*87b0*/  ISETP.GE.AND P2, PT, R4, R236, PT ;  /* 0x000000ec0400720c */ /* 0x000fe20003f46270 */
[----:B------:R-:W-:Y:S01]  /*87c0*/  FFMA.FTZ R168, R6, UR5, R168 ;  /* 0x0000000506a87c23 */ /* 0x000fe200080100a8 */
[-C--:B------:R-:W-:Y:S01]  /*87d0*/  ISETP.GE.AND P1, PT, R4, R165.reuse, PT ;  /* 0x000000a50400720c */ /* 0x080fe20003f26270 */
[----:B------:R-:W-:Y:S01]  /*87e0*/  FFMA.FTZ R170, R6, UR5, R170 ;  /* 0x0000000506aa7c23 */ /* 0x000fe200080100aa */
[----:B------:R-:W-:Y:S01]  /*87f0*/  ISETP.GE.AND P0, PT, R9, R165, PT ;  /* 0x000000a50900720c */ /* 0x000fe20003f06270 */
[----:B------:R-:W2:Y:S01]  /*8800*/  LDSM.16.M88.4 R4, [R204+0x7800] ;  /* 0x00780000cc04783b */ /* 0x000ea20000000200 */
[----:B------:R-:W-:Y:S01]  /*8810*/  VIADD R9, R0, 0x11 ;  /* 0x0000001100097836 */ /* 0x000fe20000000000 */
[----:B---3--:R-:W-:Y:S01]  /*8820*/  HMMA.16816.F32 R188, R180, R16, R188 ;  /* 0x00000010b4bc723c */ /* 0x008fe200000018bc */
[----:B------:R-:W-:Y:S01]  /*8830*/  FSEL R243, R243, -INF , !P0 ;  /* 0xff800000f3f37808 */ /* 0x000fe20004000000 */
[----:B------:R-:W-:-:S04]  /*8840*/  DEPBAR.LE SB0, 0x0 ;  /* 0x000080000000791a */ /* 0x000fc80000000000 */
[----:B------:R-:W-:Y:S01]  /*8850*/  FSEL R239, R168, -INF , !P2 ;  /* 0xff800000a8ef7808 */ /* 0x000fe20005000000 */
[----:B-1----:R-:W-:Y:S01]  /*8860*/  HMMA.16816.F32 R28, R20, R176, R28 ;  /* 0x000000b0141c723c */ /* 0x002fe2000000181c */
[----:B------:R-:W-:Y:S02]  /*8870*/  I2FP.F32.S32 R11, R9 ;  /* 0x00000009000b7245 */ /* 0x000fe40000201400 */
[C---:B------:R-:W-:Y:S01]  /*8880*/  ISETP.GE.AND P0, PT, R9.reuse, R236, PT ;  /* 0x000000ec0900720c */ /* 0x040fe20003f06270 */
[----:B------:R-:W-:Y:S01]  /*8890*/  BAR.SYNC.DEFER_BLOCKING 0x0 ;  /* 0x0000000000007b1d */ /* 0x000fe20000010000 */
[----:B------:R-:W-:Y:S01]  /*88a0*/  ISETP.GE.AND P2, PT, R9, R165, PT ;  /* 0x000000a50900720c */ /* 0x000fe20003f46270 */
[----:B------:R-:W-:Y:S02]  /*88b0*/  VIADD R9, R0, 0x18 ;  /* 0x0000001800097836 */ /* 0x000fe40000000000 */
[C---:B------:R-:W-:Y:S01]  /*88c0*/  FFMA.FTZ R169, R11.reuse, UR5, R169 ;  /* 0x000000050ba97c23 */ /* 0x040fe200080100a9 */
[----:B------:R-:W-:Y:S01]  /*88d0*/  FSEL R227, R170, -INF , !P1 ;  /* 0xff800000aae37808 */ /* 0x000fe20004800000 */
[----:B------:R-:W-:Y:S01]  /*88e0*/  FFMA.FTZ R171, R11, UR5, R171 ;  /* 0x000000050bab7c23 */ /* 0x000fe200080100ab */
[----:B------:R-:W-:Y:S01]  /*88f0*/  HMMA.16816.F32 R184, R180, R18, R184 ;  /* 0x00000012b4b8723c */ /* 0x000fe200000018b8 */
[----:B------:R-:W-:-:S02]  /*8900*/  I2FP.F32.S32 R2, R9 ;  /* 0x0000000900027245 */ /* 0x000fc40000201400 */
[----:B------:R-:W-:Y:S02]  /*8910*/  FSEL R238, R169, -INF , !P0 ;  /* 0xff800000a9ee7808 */ /* 0x000fe40004000000 */
[C---:B------:R-:W-:Y:S01]  /*8920*/  ISETP.GE.AND P1, PT, R9.reuse, R236, PT ;  /* 0x000000ec0900720c */ /* 0x040fe20003f26270 */
[----:B------:R-:W-:Y:S01]  /*8930*/  FFMA.FTZ R32, R2, UR5, R32 ;  /* 0x0000000502207c23 */ /* 0x000fe20008010020 */
[C---:B------:R-:W-:Y:S01]  /*8940*/  HMMA.16816.F32 R24, R20.reuse, R178, R24 ;  /* 0x000000b21418723c */ /* 0x040fe20000001818 */
[-C--:B------:R-:W-:Y:S01]  /*8950*/  ISETP.GE.AND P0, PT, R9, R165.reuse, PT ;  /* 0x000000a50900720c */ /* 0x080fe20003f06270 */
[----:B------:R-:W-:Y:S01]  /*8960*/  VIADD R9, R0, 0x20 ;  /* 0x0000002000097836 */ /* 0x000fe20000000000 */
[----:B------:R-:W-:Y:S01]  /*8970*/  I2FP.F32.S32 R11, R12 ;  /* 0x0000000c000b7245 */ /* 0x000fe20000201400 */
[----:B------:R-:W-:Y:S01]  /*8980*/  FFMA.FTZ R34, R2, UR5, R34 ;  /* 0x0000000502227c23 */ /* 0x000fe20008010022 */
[----:B------:R-:W-:Y:S02]  /*8990*/  FSEL R225, R171, -INF , !P2 ;  /* 0xff800000abe17808 */ /* 0x000fe40005000000 */
[----:B------:R-:W-:Y:S01]  /*89a0*/  FSEL R237, R32, -INF , !P1 ;  /* 0xff80000020ed7808 */ /* 0x000fe20004800000 */
[C---:B------:R-:W-:Y:S01]  /*89b0*/  FFMA.FTZ R33, R11.reuse, UR5, R33 ;  /* 0x000000050b217c23 */ /* 0x040fe20008010021 */
[C---:B------:R-:W-:Y:S01]  /*89c0*/  ISETP.GE.AND P2, PT, R12.reuse, R236, PT ;  /* 0x000000ec0c00720c */ /* 0x040fe20003f46270 */
[----:B------:R-:W-:Y:S01]  /*89d0*/  FFMA.FTZ R35, R11, UR5, R35 ;  /* 0x000000050b237c23 */ /* 0x000fe20008010023 */
[----:B------:R-:W-:Y:S01]  /*89e0*/  ISETP.GE.AND P1, PT, R12, R165, PT ;  /* 0x000000a50c00720c */ /* 0x000fe20003f26270 */
[----:B------:R-:W-:Y:S01]  /*89f0*/  VIADD R11, R0, 0x21 ;  /* 0x00000021000b7836 */ /* 0x000fe20000000000 */
[----:B------:R-:W-:Y:S01]  /*8a00*/  I2FP.F32.S32 R12, R9 ;  /* 0x00000009000c7245 */ /* 0x000fe20000201400 */
[----:B--2---:R-:W-:Y:S01]  /*8a10*/  HMMA.16816.F32 R188, R20, R4, R188 ;  /* 0x0000000414bc723c */ /* 0x004fe200000018bc */
[----:B------:R-:W-:-:S02]  /*8a20*/  FSEL R226, R34, -INF , !P0 ;  /* 0xff80000022e27808 */ /* 0x000fc40004000000 */
[----:B------:R-:W-:Y:S01]  /*8a30*/  I2FP.F32.S32 R2, R11 ;  /* 0x0000000b00027245 */ /* 0x000fe20000201400 */
[C---:B------:R-:W-:Y:S01]  /*8a40*/  FFMA.FTZ R13, R12.reuse, UR5, R28 ;  /* 0x000000050c0d7c23 */ /* 0x040fe2000801001c */
[-C--:B------:R-:W-:Y:S01]  /*8a50*/  ISETP.GE.AND P0, PT, R9, R236.reuse, PT ;  /* 0x000000ec0900720c */ /* 0x080fe20003f06270 */
[----:B------:R-:W-:Y:S01]  /*8a60*/  FFMA.FTZ R30, R12, UR5, R30 ;  /* 0x000000050c1e7c23 */ /* 0x000fe2000801001e */
[----:B------:R-:W-:Y:S01]  /*8a70*/  VIADD R4, R0, 0x28 ;  /* 0x0000002800047836 */ /* 0x000fe20000000000 */
[----:B------:R-:W-:Y:S01]  /*8a80*/  FSEL R220, R35, -INF , !P1 ;  /* 0xff80000023dc7808 */ /* 0x000fe20004800000 */
[C---:B------:R-:W-:Y:S01]  /*8a90*/  FFMA.FTZ R29, R2.reuse, UR5, R29 ;  /* 0x00000005021d7c23 */ /* 0x040fe2000801001d */
[----:B------:R-:W-:Y:S01]  /*8aa0*/  FSEL R28, R33, -INF , !P2 ;  /* 0xff800000211c7808 */ /* 0x000fe20005000000 */
[----:B------:R-:W-:Y:S01]  /*8ab0*/  FFMA.FTZ R31, R2, UR5, R31 ;  /* 0x00000005021f7c23 */ /* 0x000fe2000801001f */
[----:B------:R-:W-:Y:S02]  /*8ac0*/  FSEL R35, R13, -INF , !P0 ;  /* 0xff8000000d237808 */ /* 0x000fe40004000000 */
[----:B------:R-:W-:Y:S01]  /*8ad0*/  ISETP.GE.AND P2, PT, R9, R165, PT ;  /* 0x000000a50900720c */ /* 0x000fe20003f46270 */
[----:B------:R-:W-:Y:S01]  /*8ae0*/  VIADD R9, R0, 0x29 ;  /* 0x0000002900097836 */ /* 0x000fe20000000000 */
[----:B------:R-:W-:-:S02]  /*8af0*/  ISETP.GE.AND P1, PT, R11, R236, PT ;  /* 0x000000ec0b00720c */ /* 0x000fc40003f26270 */
[-C--:B------:R-:W-:Y:S02]  /*8b00*/  ISETP.GE.AND P0, PT, R11, R165.reuse, PT ;  /* 0x000000a50b00720c */ /* 0x080fe40003f06270 */
[----:B------:R-:W-:Y:S02]  /*8b10*/  I2FP.F32.S32 R11, R4 ;  /* 0x00000004000b7245 */ /* 0x000fe40000201400 */
[----:B------:R-:W-:Y:S02]  /*8b20*/  FSEL R32, R30, -INF , !P2 ;  /* 0xff8000001e207808 */ /* 0x000fe40005000000 */
[----:B------:R-:W-:Y:S01]  /*8b30*/  FSEL R34, R29, -INF , !P1 ;  /* 0xff8000001d227808 */ /* 0x000fe20004800000 */
[C---:B------:R-:W-:Y:S01]  /*8b40*/  FFMA.FTZ R24, R11.reuse, UR5, R24 ;  /* 0x000000050b187c23 */ /* 0x040fe20008010018 */
[C---:B------:R-:W-:Y:S01]  /*8b50*/  ISETP.GE.AND P2, PT, R4.reuse, R236, PT ;  /* 0x000000ec0400720c */ /* 0x040fe20003f46270 */
[----:B------:R-:W-:Y:S01]  /*8b60*/  FFMA.FTZ R26, R11, UR5, R26 ;  /* 0x000000050b1a7c23 */ /* 0x000fe2000801001a */
[----:B------:R-:W-:Y:S01]  /*8b70*/  ISETP.GE.AND P1, PT, R4, R165, PT ;  /* 0x000000a50400720c */ /* 0x000fe20003f26270 */
[----:B------:R-:W-:Y:S01]  /*8b80*/  VIADD R11, R0, 0x30 ;  /* 0x00000030000b7836 */ /* 0x000fe20000000000 */
[----:B------:R-:W-:Y:S01]  /*8b90*/  HMMA.16816.F32 R4, R20, R6, R184 ;  /* 0x000000061404723c */ /* 0x000fe200000018b8 */
[----:B------:R-:W-:-:S02]  /*8ba0*/  FSEL R33, R31, -INF , !P0 ;  /* 0xff8000001f217808 */ /* 0x000fc40004000000 */
[----:B------:R-:W-:Y:S02]  /*8bb0*/  FSEL R224, R24, -INF , !P2 ;  /* 0xff80000018e07808 */ /* 0x000fe40005000000 */
[----:B------:R-:W-:Y:S02]  /*8bc0*/  I2FP.F32.S32 R2, R9 ;  /* 0x0000000900027245 */ /* 0x000fe40000201400 */
[CC--:B------:R-:W-:Y:S02]  /*8bd0*/  ISETP.GE.AND P0, PT, R9.reuse, R236.reuse, PT ;  /* 0x000000ec0900720c */ /* 0x0c0fe40003f06270 */
[----:B------:R-:W-:Y:S01]  /*8be0*/  ISETP.GE.AND P2, PT, R9, R165, PT ;  /* 0x000000a50900720c */ /* 0x000fe20003f46270 */
[C---:B------:R-:W-:Y:S01]  /*8bf0*/  FFMA.FTZ R25, R2.reuse, UR5, R25 ;  /* 0x0000000502197c23 */ /* 0x040fe20008010019 */
[----:B------:R-:W-:Y:S01]  /*8c00*/  I2FP.F32.S32 R9, R11 ;  /* 0x0000000b00097245 */ /* 0x000fe20000201400 */
[----:B------:R-:W-:Y:S01]  /*8c10*/  FFMA.FTZ R27, R2, UR5, R27 ;  /* 0x00000005021b7c23 */ /* 0x000fe2000801001b */
[----:B------:R-:W-:Y:S01]  /*8c20*/  FSEL R222, R26, -INF , !P1 ;  /* 0xff8000001ade7808 */ /* 0x000fe20004800000 */
[C---:B------:R-:W-:Y:S01]  /*8c30*/  VIADD R2, R0.reuse, 0x31 ;  /* 0x0000003100027836 */ /* 0x040fe20000000000 */
[----:B------:R-:W-:Y:S01]  /*8c40*/  ISETP.GE.AND P1, PT, R11, R236, PT ;  /* 0x000000ec0b00720c */ /* 0x000fe20003f26270 */
[C---:B------:R-:W-:Y:S01]  /*8c50*/  FFMA.FTZ R184, R9.reuse, UR5, R188 ;  /* 0x0000000509b87c23 */ /* 0x040fe200080100bc */
[----:B------:R-:W-:Y:S01]  /*8c60*/  FFMA.FTZ R179, R9, UR5, R190 ;  /* 0x0000000509b37c23 */ /* 0x000fe200080100be */
[----:B------:R-:W-:Y:S01]  /*8c70*/  VIADD R9, R0, 0x38 ;  /* 0x0000003800097836 */ /* 0x000fe20000000000 */
[----:B------:R-:W-:-:S02]  /*8c80*/  FSEL R223, R25, -INF , !P0 ;  /* 0xff80000019df7808 */ /* 0x000fc40004000000 */
        /* <DEDUP_REMOVED lines=10> */
[----:B------:R-:W-:Y:S01]  /*8d30*/  ISETP.GE.AND P0, PT, R9, R236, PT ;  /* 0x000000ec0900720c */ /* 0x000fe20003f06270 */
[C---:B------:R-:W-:Y:S01]  /*8d40*/  FFMA.FTZ R4, R2.reuse, UR5, R4 ;  /* 0x0000000502047c23 */ /* 0x040fe20008010004 */
[----:B------:R-:W-:Y:S01]  /*8d50*/  FFMA.FTZ R6, R2, UR5, R6 ;  /* 0x0000000502067c23 */ /* 0x000fe20008010006 */
[----:B------:R-:W-:Y:S01]  /*8d60*/  VIADD R2, R0, 0x39 ;  /* 0x0000003900027836 */ /* 0x000fe20000000000 */
[----:B------:R-:W-:Y:S02]  /*8d70*/  FSEL R178, R178, -INF , !P1 ;  /* 0xff800000b2b27808 */ /* 0x000fe40004800000 */
[----:B------:R-:W-:Y:S02]  /*8d80*/  FSEL R181, R4, -INF , !P0 ;  /* 0xff80000004b57808 */ /* 0x000fe40004000000 */
[----:B------:R-:W-:Y:S02]  /*8d90*/  I2FP.F32.S32 R4, R0 ;  /* 0x0000000000047245 */ /* 0x000fe40000201400 */
[----:B------:R-:W-:-:S02]  /*8da0*/  ISETP.GE.AND P0, PT, R0, R165, PT ;  /* 0x000000a50000720c */ /* 0x000fc40003f06270 */
[----:B------:R-:W-:Y:S01]  /*8db0*/  ISETP.GE.AND P1, PT, R0, R236, PT ;  /* 0x000000ec0000720c */ /* 0x000fe20003f26270 */
[C---:B------:R-:W-:Y:S01]  /*8dc0*/  FFMA.FTZ R10, R4.reuse, UR5, R10 ;  /* 0x00000005040a7c23 */ /* 0x040fe2000801000a */
[----:B------:R-:W-:Y:S01]  /*8dd0*/  FFMA.FTZ R0, R4, UR5, R8 ;  /* 0x0000000504007c23 */ /* 0x000fe20008010008 */
[----:B------:R-:W-:Y:S02]  /*8de0*/  FSEL R183, R183, -INF , !P2 ;  /* 0xff800000b7b77808 */ /* 0x000fe40005000000 */
[----:B------:R-:W-:Y:S02]  /*8df0*/  I2FP.F32.S32 R4, R2 ;  /* 0x0000000200047245 */ /* 0x000fe40000201400 */
[----:B------:R-:W-:Y:S02]  /*8e00*/  FSEL R18, R10, -INF , !P0 ;  /* 0xff8000000a127808 */ /* 0x000fe40004000000 */
[----:B------:R-:W-:Y:S01]  /*8e10*/  PLOP3.LUT P0, PT, PT, PT, UP0, 0x80, 0x0 ;  /* 0x000000000000781c */ /* 0x000fe20003f0f008 */
[C---:B------:R-:W-:Y:S01]  /*8e20*/  FFMA.FTZ R5, R4.reuse, UR5, R5 ;  /* 0x0000000504057c23 */ /* 0x040fe20008010005 */
[----:B------:R-:W-:Y:S01]  /*8e30*/  ISETP.GE.AND P2, PT, R9, R165, PT ;  /* 0x000000a50900720c */ /* 0x000fe20003f46270 */
[----:B------:R-:W-:Y:S01]  /*8e40*/  FFMA.FTZ R7, R4, UR5, R7 ;  /* 0x0000000504077c23 */ /* 0x000fe20008010007 */
[----:B------:R-:W-:-:S02]  /*8e50*/  FSEL R0, R0, -INF , !P1 ;  /* 0xff80000000007808 */ /* 0x000fc40004800000 */
[----:B------:R-:W-:Y:S02]  /*8e60*/  FSEL R177, R6, -INF , !P2 ;  /* 0xff80000006b17808 */ /* 0x000fe40005000000 */
[C---:B------:R-:W-:Y:S02]  /*8e70*/  ISETP.GE.AND P2, PT, R2.reuse, R236, PT ;  /* 0x000000ec0200720c */ /* 0x040fe40003f46270 */
        /* <DEDUP_REMOVED lines=32> */
[----:B------:R4:W-:Y:S01]  /*9080*/  @P5 STS.128 [R219+0xa000], RZ ;  /* 0x00a000ffdb005388 */ /* 0x0009e20000000c00 */
[C---:B------:R-:W-:Y:S02]  /*9090*/  IADD3 R19, P2, R14.reuse, UR39, RZ ;  /* 0x000000270e137c10 */ /* 0x040fe4000ff5e0ff */
[C-C-:B------:R-:W-:Y:S01]  /*90a0*/  @!P4 LEA.HI.X R17, R14.reuse, R5, R2.reuse, 0x1, P1 ;  /* 0x000000050e11c211 */ /* 0x140fe200008f0c02 */
[----:B------:R-:W-:Y:S01]  /*90b0*/  @!PT LDS RZ, [RZ] ;  /* 0x00000000fffff984 */ /* 0x000fe20000000800 */
[----:B------:R-:W-:Y:S01]  /*90c0*/  @!PT LDS RZ, [RZ] ;  /* 0x00000000fffff984 */ /* 0x000fe20000000800 */
[----:B------:R-:W-:Y:S01]  /*90d0*/  @!PT LDS RZ, [RZ] ;  /* 0x00000000fffff984 */ /* 0x000fe20000000800 */
[----:B------:R4:W-:Y:S02]  /*90e0*/  @!P5 LDGSTS.E.BYPASS.LTC128B.128 [R219+0xa000], desc[UR26][R20.64+0x80] ;  /* 0x0a00008014dbdfae */ /* 0x0009e4000b901d5a */
[----:B------:R-:W3:Y:S01]  /*90f0*/  @!P4 LDC.64 R6, c[0x0][0x218] ;  /* 0x00008600ff06cb82 */ /* 0x000ee20000000a00 */
[C---:B-----5:R-:W-:Y:S01]  /*9100*/  @!P3 LEA R12, P1, R14.reuse, R12, 0x1 ;  /* 0x0000000c0e0cb211 */ /* 0x060fe200078208ff */
[----:B------:R1:W-:Y:S03]  /*9110*/  @P4 STS.128 [R219+0xc000], RZ ;  /* 0x00c000ffdb004388 */ /* 0x0003e60000000c00 */
[----:B------:R-:W-:Y:S01]  /*9120*/  @!P3 LEA.HI.X R13, R14, R13, R2, 0x1, P1 ;  /* 0x0000000d0e0db211 */ /* 0x000fe200008f0c02 */
[----:B------:R-:W-:Y:S01]  /*9130*/  @!PT LDS RZ, [RZ] ;  /* 0x00000000fffff984 */ /* 0x000fe20000000800 */
[----:B------:R-:W-:Y:S01]  /*9140*/  @!PT LDS RZ, [RZ] ;  /* 0x00000000fffff984 */ /* 0x000fe20000000800 */
[----:B------:R-:W-:Y:S01]  /*9150*/  @!PT LDS RZ, [RZ] ;  /* 0x00000000fffff984 */ /* 0x000fe20000000800 */
[----:B------:R5:W-:Y:S01]  /*9160*/  @!P4 LDGSTS.E.BYPASS.LTC128B.128 [R219+0xc000], desc[UR26][R16.64+0x100] ;  /* 0x0c00010010dbcfae */ /* 0x000be2000b901d5a */
[----:B------:R-:W-:Y:S01]  /*9170*/  IADD3.X R2, R2, UR38, RZ, P2, !PT ;  /* 0x0000002602027c10 */ /* 0x000fe200097fe4ff */
[----:B------:R-:W4:Y:S01]  /*9180*/  @!P3 LDC.64 R4, c[0x0][0x218] ;  /* 0x00008600ff04bb82 */ /* 0x000f220000000a00 */
[C---:B-1----:R-:W-:Y:S01]  /*9190*/  @!P6 LEA R10, P1, R19.reuse, R10, 0x1 ;  /* 0x0000000a130ae211 */ /* 0x042fe200078208ff */
[----:B------:R1:W-:Y:S03]  /*91a0*/  @P3 STS.128 [R219+0xe000], RZ ;  /* 0x00e000ffdb003388 */ /* 0x0003e60000000c00 */
[C-C-:B------:R-:W-:Y:S01]  /*91b0*/  @!P6 LEA.HI.X R11, R19.reuse, R11, R2.reuse, 0x1, P1 ;  /* 0x0000000b130be211 */ /* 0x140fe200008f0c02 */
[----:B------:R-:W-:Y:S01]  /*91c0*/  @!PT LDS RZ, [RZ] ;  /* 0x00000000fffff984 */ /* 0x000fe20000000800 */
[----:B------:R-:W-:Y:S01]  /*91d0*/  @!PT LDS RZ, [RZ] ;  /* 0x00000000fffff984 */ /* 0x000fe20000000800 */
[----:B------:R-:W-:Y:S01]  /*91e0*/  @!PT LDS RZ, [RZ] ;  /* 0x00000000fffff984 */ /* 0x000fe20000000800 */
[----:B------:R1:W-:Y:S01]  /*91f0*/  @!P3 LDGSTS.E.BYPASS.LTC128B.128 [R219+0xe000], desc[UR26][R12.64+0x180] ;  /* 0x0e0001800cdbbfae */ /* 0x0003e2000b901d5a */
[C---:B--2---:R-:W-:Y:S01]  /*9200*/  @!P5 LEA R8, P1, R19.reuse, R8, 0x1 ;  /* 0x000000081308d211 */ /* 0x044fe200078208ff */
[----:B------:R-:W2:Y:S02]  /*9210*/  @!P5 LDC.64 R14, c[0x0][0x218] ;  /* 0x00008600ff0edb82 */ /* 0x000ea40000000a00 */
[----:B------:R1:W-:Y:S01]  /*9220*/  @P6 STS.128 [R219+0x8800], RZ ;  /* 0x008800ffdb006388 */ /* 0x0003e20000000c00 */
[----:B------:R-:W-:-:S03]  /*9230*/  @!P5 LEA.HI.X R9, R19, R9, R2, 0x1, P1 ;  /* 0x000000091309d211 */ /* 0x000fc600008f0c02 */
[----:B------:R-:W-:Y:S01]  /*9240*/  @!PT LDS RZ, [RZ] ;  /* 0x00000000fffff984 */ /* 0x000fe20000000800 */
[----:B------:R-:W-:Y:S01]  /*9250*/  @!PT LDS RZ, [RZ] ;  /* 0x00000000fffff984 */ /* 0x000fe20000000800 */
[----:B------:R-:W-:Y:S01]  /*9260*/  @!PT LDS RZ, [RZ] ;  /* 0x00000000fffff984 */ /* 0x000fe20000000800 */
[----:B------:R1:W-:Y:S01]  /*9270*/  @!P6 LDGSTS.E.BYPASS.LTC128B.128 [R219+0x8800], desc[UR26][R10.64] ;  /* 0x088000000adbefae */ /* 0x0003e2000b901d5a */
[----:B---3--:R-:W-:-:S03]  /*9280*/  @!P4 LEA R22, P2, R19, R6, 0x1 ;  /* 0x000000061316c211 */ /* 0x008fc600078408ff */
[----:B------:R3:W-:Y:S01]  /*9290*/  @P5 STS.128 [R219+0xa800], RZ ;  /* 0x00a800ffdb005388 */ /* 0x0007e20000000c00 */
[----:B------:R-:W-:-:S03]  /*92a0*/  @!P4 LEA.HI.X R23, R19, R7, R2, 0x1, P2 ;  /* 0x000000071317c211 */ /* 0x000fc600010f0c02 */
[----:B------:R-:W-:Y:S01]  /*92b0*/  @!PT LDS RZ, [RZ] ;  /* 0x00000000fffff984 */ /* 0x000fe20000000800 */
[----:B------:R-:W-:Y:S01]  /*92c0*/  @!PT LDS RZ, [RZ] ;  /* 0x00000000fffff984 */ /* 0x000fe20000000800 */
[----:B------:R-:W-:Y:S01]  /*92d0*/  @!PT LDS RZ, [RZ] ;  /* 0x00000000fffff984 */ /* 0x000fe20000000800 */
[----:B------:R3:W-:Y:S01]  /*92e0*/  @!P5 LDGSTS.E.BYPASS.LTC128B.128 [R219+0xa800], desc[UR26][R8.64+0x80] ;  /* 0x0a80008008dbdfae */ /* 0x0007e2000b901d5a */
[----:B------:R-:W3:Y:S01]  /*92f0*/  @!P5 LDC.64 R6, c[0x0][0x218] ;  /* 0x00008600ff06db82 */ /* 0x000ee20000000a00 */
[C---:B----4-:R-:W-:Y:S02]  /*9300*/  @!P3 LEA R24, P1, R19.reuse, R4, 0x1 ;  /* 0x000000041318b211 */ /* 0x050fe400078208ff */
[C---:B------:R-:W-:Y:S01]  /*9310*/  IADD3 R20, P2, R19.reuse, UR39, RZ ;  /* 0x0000002713147c10 */ /* 0x040fe2000ff5e0ff */
[----:B------:R4:W-:Y:S01]  /*9320*/  @P4 STS.128 [R219+0xc800], RZ ;  /* 0x00c800ffdb004388 */ /* 0x0009e20000000c00 */
[----:B------:R-:W-:Y:S02]  /*9330*/  @!P3 LEA.HI.X R25, R19, R5, R2, 0x1, P1 ;  /* 0x000000051319b211 */ /* 0x000fe400008f0c02 */
[----:B------:R-:W-:Y:S01]  /*9340*/  IADD3.X R2, R2, UR38, RZ, P2, !PT ;  /* 0x0000002602027c10 */ /* 0x000fe200097fe4ff */
[----:B-----5:R-:W5:Y:S01]  /*9350*/  @!P6 LDC.64 R16, c[0x0][0x218] ;  /* 0x00008600ff10eb82 */ /* 0x020f620000000a00 */
[----:B------:R-:W-:Y:S01]  /*9360*/  @!PT LDS RZ, [RZ] ;  /* 0x00000000fffff984 */ /* 0x000fe20000000800 */
[----:B------:R-:W-:Y:S01]  /*9370*/  @!PT LDS RZ, [RZ] ;  /* 0x00000000fffff984 */ /* 0x000fe20000000800 */
[----:B------:R-:W-:Y:S01]  /*9380*/  @!PT LDS RZ, [RZ] ;  /* 0x00000000fffff984 */ /* 0x000fe20000000800 */
[----:B------:R4:W-:Y:S01]  /*9390*/  @!P4 LDGSTS.E.BYPASS.LTC128B.128 [R219+0xc800], desc[UR26][R22.64+0x100] ;  /* 0x0c80010016dbcfae */ /* 0x0009e2000b901d5a */
[----:B--2---:R-:W-:-:S03]  /*93a0*/  @!P5 LEA R14, P2, R20, R14, 0x1 ;  /* 0x0000000e140ed211 */ /* 0x004fc600078408ff */
[----:B------:R2:W-:Y:S01]  /*93b0*/  @P3 STS.128 [R219+0xe800], RZ ;  /* 0x00e800ffdb003388 */ /* 0x0005e20000000c00 */
[C---:B------:R-:W-:Y:S02]  /*93c0*/  @!P5 LEA.HI.X R15, R20.reuse, R15, R2, 0x1, P2 ;  /* 0x0000000f140fd211 */ /* 0x040fe400010f0c02 */
[----:B-1----:R-:W4:Y:S01]  /*93d0*/  @!P4 LDC.64 R12, c[0x0][0x218] ;  /* 0x00008600ff0ccb82 */ /* 0x002f220000000a00 */
[----:B------:R-:W-:Y:S01]  /*93e0*/  @!PT LDS RZ, [RZ] ;  /* 0x00000000fffff984 */ /* 0x000fe20000000800 */
[----:B------:R-:W-:Y:S01]  /*93f0*/  @!PT LDS RZ, [RZ] ;  /* 0x00000000fffff984 */ /* 0x000fe20000000800 */
[----:B------:R-:W-:Y:S01]  /*9400*/  @!PT LDS RZ, [RZ] ;  /* 0x00000000fffff984 */ /* 0x000fe20000000800 */
[----:B------:R2:W-:Y:S04]  /*9410*/  @!P3 LDGSTS.E.BYPASS.LTC128B.128 [R219+0xe800], desc[UR26][R24.64+0x180] ;  /* 0x0e80018018dbbfae */ /* 0x0005e8000b901d5a */
[----:B------:R2:W-:Y:S03]  /*9420*/  @P6 STS.128 [R219+0x9000], RZ ;  /* 0x009000ffdb006388 */ /* 0x0005e60000000c00 */
[----:B------:R-:W1:Y:S08]  /*9430*/  @!P3 LDC.64 R10, c[0x0][0x218] ;  /* 0x00008600ff0abb82 */ /* 0x000e700000000a00 */
        /* <DEDUP_REMOVED lines=10> */
[C---:B------:R-:W-:Y:S01]  /*94e0*/  @!P4 LEA.HI.X R23, R20.reuse, R13, R2, 0x1, P1 ;  /* 0x0000000d1417c211 */ /* 0x040fe200008f0c02 */
[----:B------:R2:W-:Y:S01]  /*94f0*/  @P5 STS.128 [R219+0xb000], RZ ;  /* 0x00b000ffdb005388 */ /* 0x0005e20000000c00 */
[----:B-1----:R-:W-:-:S03]  /*9500*/  @!P3 LEA R10, P1, R20, R10, 0x1 ;  /* 0x0000000a140ab211 */ /* 0x002fc600078208ff */
[----:B------:R-:W-:Y:S01]  /*9510*/  @!PT LDS RZ, [RZ] ;  /* 0x00000000fffff984 */ /* 0x000fe20000000800 */
[----:B------:R-:W-:Y:S01]  /*9520*/  @!PT LDS RZ, [RZ] ;  /* 0x00000000fffff984 */ /* 0x000fe20000000800 */
[----:B------:R-:W-:Y:S01]  /*9530*/  @!PT LDS RZ, [RZ] ;  /* 0x00000000fffff984 */ /* 0x000fe20000000800 */
[----:B------:R2:W-:Y:S01]  /*9540*/  @!P5 LDGSTS.E.BYPASS.LTC128B.128 [R219+0xb000], desc[UR26][R14.64+0x80] ;  /* 0x0b0000800edbdfae */ /* 0x0005e2000b901d5a */
[----:B------:R-:W-:Y:S02]  /*9550*/  @!P3 LEA.HI.X R11, R20, R11, R2, 0x1, P1 ;  /* 0x0000000b140bb211 */ /* 0x000fe400008f0c02 */
[----:B------:R-:W-:Y:S01]  /*9560*/  IADD3.X R2, R2, UR38, RZ, P2, !PT ;  /* 0x0000002602027c10 */ /* 0x000fe200097fe4ff */
[----:B------:R2:W-:Y:S01]  /*9570*/  @P4 STS.128 [R219+0xd000], RZ ;  /* 0x00d000ffdb004388 */ /* 0x0005e20000000c00 */
[C---:B---3--:R-:W-:Y:S02]  /*9580*/  @!P6 LEA R8, P1, R12.reuse, R8, 0x1 ;  /* 0x000000080c08e211 */ /* 0x048fe400078208ff */
[C---:B------:R-:W-:Y:S01]  /*9590*/  @!P5 LEA R6, P2, R12.reuse, R6, 0x1 ;  /* 0x000000060c06d211 */ /* 0x040fe200078408ff */
[----:B------:R-:W-:Y:S01]  /*95a0*/  @!PT LDS RZ, [RZ] ;  /* 0x00000000fffff984 */ /* 0x000fe20000000800 */
[----:B------:R-:W-:Y:S01]  /*95b0*/  @!PT LDS RZ, [RZ] ;  /* 0x00000000fffff984 */ /* 0x000fe20000000800 */
[----:B------:R-:W-:Y:S01]  /*95c0*/  @!PT LDS RZ, [RZ] ;  /* 0x00000000fffff984 */ /* 0x000fe20000000800 */
[----:B------:R2:W-:Y:S01]  /*95d0*/  @!P4 LDGSTS.E.BYPASS.LTC128B.128 [R219+0xd000], desc[UR26][R22.64+0x100] ;  /* 0x0d00010016dbcfae */ /* 0x0005e2000b901d5a */
[C-C-:B------:R-:W-:Y:S02]  /*95e0*/  @!P6 LEA.HI.X R9, R12.reuse, R9, R2.reuse, 0x1, P1 ;  /* 0x000000090c09e211 */ /* 0x140fe400008f0c02 */
        /* <DEDUP_REMOVED lines=32> */
.L_x_139:
[----:B------:R-:W-:Y:S05]  /*97f0*/  BSYNC B0 ;  /* 0x0000000000007941 */ /* 0x000fea0003800000 */
.L_x_138:
[----:B------:R-:W0:Y:S02]  /*9800*/  LDGDEPBAR ;  /* 0x00000000000079af */ /* 0x000e240000000000 */
.L_x_137:
        /* <DEDUP_REMOVED lines=12> */
[----:B------:R-:W-:Y:S01]  /*98d0*/  FMNMX.FTZ R4, R243, R4, !PT ;  /* 0x00000004f3047209 */ /* 0x000fe20007810000 */
[----:B------:R-:W-:Y:S01]  /*98e0*/  LDSM.16.MT88.4 R20, [R208+0x10800] ;  /* 0x01080000d014783b */ /* 0x000fe20000004200 */
        /* <DEDUP_REMOVED lines=41> */
[----:B------:R-:W-:Y:S01]  /*9b80*/  FFMA.FTZ R170, R242, UR4, -R182 ;  /* 0x00000004f2aa7c23 */ /* 0x000fe200080108b6 */
[----:B------:R-:W-:Y:S01]  /*9b90*/  FADD.FTZ R4, R164, -R4 ;  /* 0x80000004a4047221 */ /* 0x000fe20000010000 */
[----:B------:R-:W-:Y:S01]  /*9ba0*/  FSEL R5, R0, RZ, P1 ;  /* 0x000000ff00057208 */ /* 0x000fe20000800000 */
[----:B------:R-:W-:Y:S01]  /*9bb0*/  MUFU.EX2 R173, R173 ;  /* 0x000000ad00ad7308 */ /* 0x000fe20000000800 */
[----:B------:R-:W-:Y:S01]  /*9bc0*/  FSEL R176, R176, RZ, P1 ;  /* 0x000000ffb0b07208 */ /* 0x000fe20000800000 */
[----:B------:R-:W-:Y:S01]  /*9bd0*/  FMUL.FTZ R4, R4, UR4 ;  /* 0x0000000404047c20 */ /* 0x000fe20008410000 */
[--C-:B------:R-:W-:Y:S01]  /*9be0*/  FFMA.FTZ R185, R239, UR4, -R182.reuse ;  /* 0x00000004efb97c23 */ /* 0x100fe200080108b6 */
[----:B------:R-:W-:Y:S01]  /*9bf0*/  FADD.FTZ R5, R3, -R5 ;  /* 0x8000000503057221 */ /* 0x000fe20000010000 */
[----:B------:R-:W-:Y:S01]  /*9c00*/  FFMA.FTZ R186, R238, UR4, -R182 ;  /* 0x00000004eeba7c23 */ /* 0x000fe200080108b6 */
[--C-:B------:R-:W-:Y:S01]  /*9c10*/  FFMA.FTZ R169, R18, UR4, -R176.reuse ;  /* 0x0000000412a97c23 */ /* 0x100fe200080108b0 */
[--C-:B------:R-:W-:Y:S01]  /*9c20*/  FFMA.FTZ R168, R174, UR4, -R176.reuse ;  /* 0x00000004aea87c23 */ /* 0x100fe200080108b0 */
[----:B------:R-:W1:Y:S01]  /*9c30*/  LDSM.16.MT88.4 R16, [R209+0x10000] ;  /* 0x01000000d110783b */ /* 0x000e620000004200 */
[--C-:B------:R-:W-:Y:S01]  /*9c40*/  FFMA.FTZ R165, R241, UR4, -R176.reuse ;  /* 0x00000004f1a57c23 */ /* 0x100fe200080108b0 */
[----:B------:R-:W-:Y:S01]  /*9c50*/  FFMA.FTZ R164, R243, UR4, -R176 ;  /* 0x00000004f3a47c23 */ /* 0x000fe200080108b0 */
[----:B------:R-:W-:Y:S01]  /*9c60*/  FMUL.FTZ R3, R5, UR4 ;  /* 0x0000000405037c20 */ /* 0x000fe20008410000 */
[----:B------:R-:W-:Y:S01]  /*9c70*/  MUFU.EX2 R172, R172 ;  /* 0x000000ac00ac7308 */ /* 0x000fe20000000800 */
[--C-:B------:R-:W-:Y:S01]  /*9c80*/  FFMA.FTZ R187, R237, UR4, -R182.reuse ;  /* 0x00000004edbb7c23 */ /* 0x100fe200080108b6 */
[----:B------:R-:W-:Y:S01]  /*9c90*/  FFMA.FTZ R188, R28, UR4, -R182 ;  /* 0x000000041cbc7c23 */ /* 0x000fe200080108b6 */
[--C-:B------:R-:W-:Y:S01]  /*9ca0*/  FFMA.FTZ R189, R227, UR4, -R176.reuse ;  /* 0x00000004e3bd7c23 */ /* 0x100fe200080108b0 */
[--C-:B------:R-:W-:Y:S01]  /*9cb0*/  FFMA.FTZ R190, R225, UR4, -R176.reuse ;  /* 0x00000004e1be7c23 */ /* 0x100fe200080108b0 */
[--C-:B------:R-:W-:Y:S01]  /*9cc0*/  FFMA.FTZ R191, R226, UR4, -R176.reuse ;  /* 0x00000004e2bf7c23 */ /* 0x100fe200080108b0 */
[----:B------:R-:W-:Y:S01]  /*9cd0*/  FFMA.FTZ R220, R220, UR4, -R176 ;  /* 0x00000004dcdc7c23 */ /* 0x000fe200080108b0 */
[----:B------:R-:W-:Y:S01]  /*9ce0*/  LDSM.16.MT88.4 R28, [R210+0x10800] ;  /* 0x01080000d21c783b */ /* 0x000fe20000004200 */
[----:B------:R-:W-:Y:S01]  /*9cf0*/  MUFU.EX2 R171, R171 ;  /* 0x000000ab00ab7308 */ /* 0x000fe20000000800 */
[--C-:B------:R-:W-:Y:S01]  /*9d00*/  FFMA.FTZ R225, R35, UR4, -R182.reuse ;  /* 0x0000000423e17c23 */ /* 0x100fe200080108b6 */
[--C-:B------:R-:W-:Y:S01]  /*9d10*/  FFMA.FTZ R226, R34, UR4, -R182.reuse ;  /* 0x0000000422e27c23 */ /* 0x100fe200080108b6 */
[--C-:B------:R-:W-:Y:S01]  /*9d20*/  FFMA.FTZ R224, R224, UR4, -R182.reuse ;  /* 0x00000004e0e07c23 */ /* 0x100fe200080108b6 */
[----:B------:R-:W-:Y:S01]  /*9d30*/  FFMA.FTZ R223, R223, UR4, -R182 ;  /* 0x00000004dfdf7c23 */ /* 0x000fe200080108b6 */
[--C-:B------:R-:W-:Y:S01]  /*9d40*/  FFMA.FTZ R227, R32, UR4, -R176.reuse ;  /* 0x0000000420e37c23 */ /* 0x100fe200080108b0 */
[--C-:B------:R-:W-:Y:S01]  /*9d50*/  FFMA.FTZ R236, R33, UR4, -R176.reuse ;  /* 0x0000000421ec7c23 */ /* 0x100fe200080108b0 */
[--C-:B------:R-:W-:Y:S01]  /*9d60*/  FFMA.FTZ R222, R222, UR4, -R176.reuse ;  /* 0x00000004dede7c23 */ /* 0x100fe200080108b0 */
[----:B------:R-:W2:Y:S01]  /*9d70*/  MUFU.EX2 R170, R170 ;  /* 0x000000aa00aa7308 */ /* 0x000ea20000000800 */
[----:B------:R-:W-:Y:S01]  /*9d80*/  FFMA.FTZ R221, R221, UR4, -R176 ;  /* 0x00000004dddd7c23 */ /* 0x000fe200080108b0 */
[----:B------:R-:W-:Y:S01]  /*9d90*/  LDSM.16.MT88.4 R32, [R210+0x11000] ;  /* 0x01100000d220783b */ /* 0x000fe20000004200 */
[--C-:B------:R-:W-:Y:S01]  /*9da0*/  FFMA.FTZ R184, R184, UR4, -R182.reuse ;  /* 0x00000004b8b87c23 */ /* 0x100fe200080108b6 */
[--C-:B------:R-:W-:Y:S01]  /*9db0*/  FFMA.FTZ R183, R183, UR4, -R182.reuse ;  /* 0x00000004b7b77c23 */ /* 0x100fe200080108b6 */
[--C-:B------:R-:W-:Y:S01]  /*9dc0*/  FFMA.FTZ R181, R181, UR4, -R182.reuse ;  /* 0x00000004b5b57c23 */ /* 0x100fe200080108b6 */
[----:B------:R-:W-:Y:S01]  /*9dd0*/  FFMA.FTZ R180, R180, UR4, -R182 ;  /* 0x00000004b4b47c23 */ /* 0x000fe200080108b6 */
[--C-:B------:R-:W-:Y:S01]  /*9de0*/  FFMA.FTZ R179, R179, UR4, -R176.reuse ;  /* 0x00000004b3b37c23 */ /* 0x100fe200080108b0 */
[----:B------:R-:W-:Y:S01]  /*9df0*/  MUFU.EX2 R169, R169 ;  /* 0x000000a900a97308 */ /* 0x000fe20000000800 */
[--C-:B------:R-:W-:Y:S01]  /*9e00*/  FFMA.FTZ R178, R178, UR4, -R176.reuse ;  /* 0x00000004b2b27c23 */ /* 0x100fe200080108b0 */
[--C-:B------:R-:W-:Y:S01]  /*9e10*/  FFMA.FTZ R177, R177, UR4, -R176.reuse ;  /* 0x00000004b1b17c23 */ /* 0x100fe200080108b0 */
[----:B------:R-:W-:-:S05]  /*9e20*/  FFMA.FTZ R175, R175, UR4, -R176 ;  /* 0x00000004afaf7c23 */ /* 0x000fca00080108b0 */
        /* <DEDUP_REMOVED lines=147> */
[----:B------:R-:W-:Y:S01]  /*a760*/  MUFU.EX2 R186, R186 ;  /* 0x000000ba00ba7308 */ /* 0x000fe20000000800 */
[-C--:B------:R-:W-:Y:S01]  /*a770*/  FMUL.FTZ R132, R132, R174.reuse ;  /* 0x000000ae84847220 */ /* 0x080fe20000410000 */
[C---:B------:R-:W-:Y:S01]  /*a780*/  HMMA.16816.F32 R88, R4.reuse, R10, R88 ;  /* 0x0000000a0458723c */ /* 0x040fe20000001858 */
[----:B------:R-:W4:Y:S01]  /*a790*/  LDSM.16.MT88.4 R8, [R209+0x14000] ;  /* 0x01400000d108783b */ /* 0x000f220000004200 */
        /* <DEDUP_REMOVED lines=15> */
[C---:B---3--:R-:W-:Y:S01]  /*a890*/  HMMA.16816.F32 R100, R4.reuse, R12, R100 ;  /* 0x0000000c0464723c */ /* 0x048fe20000001864 */
[-C--:B------:R-:W-:Y:S01]  /*a8a0*/  FMUL.FTZ R150, R150, R3.reuse ;  /* 0x0000000396967220 */ /* 0x080fe20000410000 */
[-C--:B------:R-:W-:Y:S01]  /*a8b0*/  FMUL.FTZ R151, R151, R3.reuse ;  /* 0x0000000397977220 */ /* 0x080fe20000410000 */
[----:B------:R-:W-:Y:S01]  /*a8c0*/  FFMA.FTZ R173, R245, R174, R173 ;  /* 0x000000aef5ad7223 */ /* 0x000fe200000100ad */
[----:B------:R-:W-:Y:S01]  /*a8d0*/  FFMA.FTZ R3, R244, R3, R169 ;  /* 0x00000003f4037223 */ /* 0x000fe200000100a9 */
[----:B------:R-:W3:Y:S01]  /*a8e0*/  MUFU.EX2 R189, R189 ;  /* 0x000000bd00bd7308 */ /* 0x000ee20000000800 */
[----:B------:R-:W-:Y:S01]  /*a8f0*/  HMMA.16816.F32 R104, R4, R14, R104 ;  /* 0x0000000e0468723c */ /* 0x000fe20000001868 */
[----:B------:R-:W5:Y:S01]  /*a900*/  LDSM.16.MT88.4 R12, [R212+0x16000] ;  /* 0x01600000d40c783b */ /* 0x000f620000004200 */
[----:B------:R-:W-:Y:S01]  /*a910*/  FADD.FTZ R173, R172, R173 ;  /* 0x000000adacad7221 */ /* 0x000fe20000010000 */
[----:B------:R-:W-:-:S03]  /*a920*/  FADD.FTZ R3, R168, R3 ;  /* 0x00000003a8037221 */ /* 0x000fc60000010000 */
[----:B-1----:R-:W-:Y:S01]  /*a930*/  HMMA.16816.F32 R116, R4, R16, R116 ;  /* 0x000000100474723c */ /* 0x002fe20000001874 */
[----:B------:R-:W1:Y:S01]  /*a940*/  MUFU.EX2 R190, R190 ;  /* 0x000000be00be7308 */ /* 0x000e620000000800 */
[----:B------:R-:W-:Y:S01]  /*a950*/  FADD.FTZ R171, R171, R173 ;  /* 0x000000adabab7221 */ /* 0x000fe20000010000 */
[----:B------:R-:W-:-:S03]  /*a960*/  FADD.FTZ R3, R165, R3 ;  /* 0x00000003a5037221 */ /* 0x000fc60000010000 */
[C---:B------:R-:W-:Y:S01]  /*a970*/  HMMA.16816.F32 R120, R4.reuse, R18, R120 ;  /* 0x000000120478723c */ /* 0x040fe20000001878 */
[----:B------:R-:W5:Y:S01]  /*a980*/  LDSM.16.MT88.4 R16, [R209+0x16000] ;  /* 0x01600000d110783b */ /* 0x000f620000004200 */
[----:B------:R-:W-:Y:S01]  /*a990*/  FADD.FTZ R171, R170, R171 ;  /* 0x000000abaaab7221 */ /* 0x000fe20000010000 */
[----:B------:R-:W-:Y:S01]  /*a9a0*/  MUFU.EX2 R191, R191 ;  /* 0x000000bf00bf7308 */ /* 0x000fe20000000800 */
[----:B------:R-:W-:Y:S01]  /*a9b0*/  FADD.FTZ R164, R164, R3 ;  /* 0x00000003a4a47221 */ /* 0x000fe20000010000 */
[-C--:B------:R-:W-:Y:S01]  /*a9c0*/  MOV R3, R0.reuse ;  /* 0x0000000000037202 */ /* 0x080fe20000000f00 */
[C---:B----4-:R-:W-:Y:S01]  /*a9d0*/  HMMA.16816.F32 R108, R4.reuse, R8, R108 ;  /* 0x00000008046c723c */ /* 0x050fe2000000186c */
[----:B--2---:R-:W-:Y:S01]  /*a9e0*/  FADD.FTZ R171, R185, R171 ;  /* 0x000000abb9ab7221 */ /* 0x004fe20000010000 */
[----:B---3--:R-:W-:Y:S01]  /*a9f0*/  FADD.FTZ R164, R189, R164 ;  /* 0x000000a4bda47221 */ /* 0x008fe20000010000 */
[----:B------:R-:W-:Y:S02]  /*aa00*/  @P0 MOV R3, R0 ;  /* 0x0000000000030202 */ /* 0x000fe40000000f00 */
[----:B------:R-:W2:Y:S01]  /*aa10*/  MUFU.EX2 R220, R220 ;  /* 0x000000dc00dc7308 */ /* 0x000ea20000000800 */
[----:B------:R-:W-:Y:S01]  /*aa20*/  HMMA.16816.F32 R112, R4, R10, R112 ;  /* 0x0000000a0470723c */ /* 0x000fe20000001870 */
[----:B------:R-:W3:Y:S01]  /*aa30*/  LDSM.16.MT88.4 R8, [R210+0x16000] ;  /* 0x01600000d208783b */ /* 0x000ee20000004200 */
[----:B-1----:R-:W-:-:S05]  /*aa40*/  FADD.FTZ R164, R190, R164 ;  /* 0x000000a4bea47221 */ /* 0x002fca0000010000 */
[----:B------:R-:W1:Y:S08]  /*aa50*/  MUFU.EX2 R225, R225 ;  /* 0x000000e100e17308 */ /* 0x000e700000000800 */
[----:B------:R-:W4:Y:S01]  /*aa60*/  MUFU.EX2 R226, R226 ;  /* 0x000000e200e27308 */ /* 0x000f220000000800 */
[C---:B-----5:R-:W-:Y:S06]  /*aa70*/  HMMA.16816.F32 R124, R4.reuse, R12, R124 ;  /* 0x0000000c047c723c */ /* 0x060fec000000187c */
[C---:B------:R-:W-:Y:S01]  /*aa80*/  HMMA.16816.F32 R128, R4.reuse, R14, R128 ;  /* 0x0000000e0480723c */ /* 0x040fe20000001880 */
[----:B------:R-:W5:Y:S01]  /*aa90*/  LDSM.16.MT88.4 R12, [R208+0x16000] ;  /* 0x01600000d00c783b */ /* 0x000f620000004200 */
[----:B------:R-:W-:Y:S04]  /*aaa0*/  MUFU.EX2 R224, R224 ;  /* 0x000000e000e07308 */ /* 0x000fe80000000800 */
[C---:B------:R-:W-:Y:S04]  /*aab0*/  HMMA.16816.F32 R140, R4.reuse, R16, R140 ;  /* 0x00000010048c723c */ /* 0x040fe8000000188c */
[----:B------:R-:W-:Y:S02]  /*aac0*/  MUFU.EX2 R223, R223 ;  /* 0x000000df00df7308 */ /* 0x000fe40000000800 */
[C---:B------:R-:W-:Y:S01]  /*aad0*/  HMMA.16816.F32 R144, R4.reuse, R18, R144 ;  /* 0x000000120490723c */ /* 0x040fe20000001890 */
[----:B------:R-:W1:Y:S05]  /*aae0*/  LDSM.16.MT88.4 R16, [R212+0x12800] ;  /* 0x01280000d410783b */ /* 0x000e6a0000004200 */
[C---:B---3--:R-:W-:Y:S01]  /*aaf0*/  HMMA.16816.F32 R132, R4.reuse, R8, R132 ;  /* 0x000000080484723c */ /* 0x048fe20000001884 */
[----:B------:R-:W-:Y:S05]  /*ab00*/  MUFU.EX2 R227, R227 ;  /* 0x000000e300e37308 */ /* 0x000fea0000000800 */
[C---:B------:R-:W-:Y:S01]  /*ab10*/  HMMA.16816.F32 R136, R4.reuse, R10, R136 ;  /* 0x0000000a0488723c */ /* 0x040fe20000001888 */
[----:B------:R-:W3:Y:S02]  /*ab20*/  LDSM.16.MT88.4 R8, [R212+0x10800] ;  /* 0x01080000d408783b */ /* 0x000ee40000004200 */
[----:B------:R-:W4:Y:S08]  /*ab30*/  MUFU.EX2 R236, R236 ;  /* 0x000000ec00ec7308 */ /* 0x000f300000000800 */
[----:B------:R-:W-:Y:S01]  /*ab40*/  MUFU.EX2 R222, R222 ;  /* 0x000000de00de7308 */ /* 0x000fe20000000800 */
[C---:B-----5:R-:W-:Y:S07]  /*ab50*/  HMMA.16816.F32 R152, R4.reuse, R12, R152 ;  /* 0x0000000c0498723c */ /* 0x060fee0000001898 */
[----:B------:R-:W5:Y:S01]  /*ab60*/  MUFU.EX2 R221, R221 ;  /* 0x000000dd00dd7308 */ /* 0x000f620000000800 */
[----:B------:R-:W-:Y:S01]  /*ab70*/  HMMA.16816.F32 R148, R4, R14, R148 ;  /* 0x0000000e0494723c */ /* 0x000fe20000001894 */
[----:B------:R-:W4:Y:S06]  /*ab80*/  LDSM.16.MT88.4 R12, [R210+0x12800] ;  /* 0x01280000d20c783b */ /* 0x000f2c0000004200 */
[----:B------:R-:W5:Y:S01]  /*ab90*/  MUFU.EX2 R184, R184 ;  /* 0x000000b800b87308 */ /* 0x000f620000000800 */
[C---:B------:R-:W-:Y:S01]  /*aba0*/  F2FP.F16.F32.PACK_AB R4, R186.reuse, R185 ;  /* 0x000000b9ba04723e */ /* 0x040fe200000000ff */
[----:B------:R-:W-:Y:S01]  /*abb0*/  FADD.FTZ R186, R186, R171 ;  /* 0x000000abbaba7221 */ /* 0x000fe20000010000 */
[----:B------:R-:W-:-:S02]  /*abc0*/  F2FP.F16.F32.PACK_AB R5, R190, R189 ;  /* 0x000000bdbe05723e */ /* 0x000fc400000000ff */
[----:B------:R-:W-:-:S03]  /*abd0*/  F2FP.F16.F32.PACK_AB R6, R188, R187 ;  /* 0x000000bbbc06723e */ /* 0x000fc600000000ff */
[----:B------:R-:W5:Y:S01]  /*abe0*/  MUFU.EX2 R183, R183 ;  /* 0x000000b700b77308 */ /* 0x000f620000000800 */
[----:B--2---:R-:W-:Y:S01]  /*abf0*/  F2FP.F16.F32.PACK_AB R7, R220, R191 ;  /* 0x000000bfdc07723e */ /* 0x004fe200000000ff */
[----:B------:R-:W-:Y:S01]  /*ac00*/  FADD.FTZ R186, R187, R186 ;  /* 0x000000babbba7221 */ /* 0x000fe20000010000 */
[----:B------:R-:W-:Y:S01]  /*ac10*/  FADD.FTZ R191, R191, R164 ;  /* 0x000000a4bfbf7221 */ /* 0x000fe20000010000 */
[-C--:B------:R-:W-:Y:S02]  /*ac20*/  MOV R164, R2.reuse ;  /* 0x0000000200a47202 */ /* 0x080fe40000000f00 */
[----:B------:R-:W-:Y:S01]  /*ac30*/  FADD.FTZ R188, R188, R186 ;  /* 0x000000babcbc7221 */ /* 0x000fe20000010000 */
[----:B------:R-:W-:Y:S01]  /*ac40*/  FADD.FTZ R191, R220, R191 ;  /* 0x000000bfdcbf7221 */ /* 0x000fe20000010000 */
[----:B-1----:R-:W-:Y:S01]  /*ac50*/  HMMA.16816.F32 R60, R4, R16, R60 ;  /* 0x00000010043c723c */ /* 0x002fe2000000183c */
[----:B------:R-:W-:Y:S01]  /*ac60*/  MUFU.EX2 R181, R181 ;  /* 0x000000b500b57308 */ /* 0x000fe20000000800 */
[----:B------:R-:W-:Y:S01]  /*ac70*/  FADD.FTZ R188, R225, R188 ;  /* 0x000000bce1bc7221 */ /* 0x000fe20000010000 */
[----:B------:R-:W-:-:S03]  /*ac80*/  @P0 MOV R164, R2 ;  /* 0x0000000200a40202 */ /* 0x000fc60000000f00 */
[C---:B------:R-:W-:Y:S01]  /*ac90*/  HMMA.16816.F32 R64, R4.reuse, R18, R64 ;  /* 0x000000120440723c */ /* 0x040fe20000001840 */
[----:B------:R-:W1:Y:S02]  /*aca0*/  LDSM.16.MT88.4 R16, [R209+0x14800] ;  /* 0x01480000d110783b */ /* 0x000e640000004200 */
[----:B------:R-:W-:Y:S03]  /*acb0*/  MUFU.EX2 R180, R180 ;  /* 0x000000b400b47308 */ /* 0x000fe60000000800 */
[C---:B---3--:R-:W-:Y:S05]  /*acc0*/  HMMA.16816.F32 R160, R4.reuse, R8, R160 ;  /* 0x0000000804a0723c */ /* 0x048fea00000018a0 */
[----:B------:R-:W2:Y:S01]  /*acd0*/  MUFU.EX2 R179, R179 ;  /* 0x000000b300b37308 */ /* 0x000ea20000000800 */
[C---:B------:R-:W-:Y:S01]  /*ace0*/  HMMA.16816.F32 R156, R4.reuse, R10, R156 ;  /* 0x0000000a049c723c */ /* 0x040fe2000000189c */
[----:B------:R-:W3:Y:S05]  /*acf0*/  LDSM.16.MT88.4 R8, [R209+0x12800] ;  /* 0x01280000d108783b */ /* 0x000eea0000004200 */
[C---:B------:R-:W-:Y:S01]  /*ad00*/  HMMA.16816.F32 R36, R4.reuse, R28, R36 ;  /* 0x0000001c0424723c */ /* 0x040fe20000001824 */
[----:B------:R-:W2:Y:S05]  /*ad10*/  MUFU.EX2 R178, R178 ;  /* 0x000000b200b27308 */ /* 0x000eaa0000000800 */
[C---:B------:R-:W-:Y:S01]  /*ad20*/  HMMA.16816.F32 R40, R4.reuse, R30, R40 ;  /* 0x0000001e0428723c */ /* 0x040fe20000001828 */
[----:B------:R-:W5:Y:S02]  /*ad30*/  LDSM.16.MT88.4 R28, [R208+0x12800] ;  /* 0x01280000d01c783b */ /* 0x000f640000004200 */
[----:B------:R-:W2:Y:S03]  /*ad40*/  MUFU.EX2 R177, R177 ;  /* 0x000000b100b17308 */ /* 0x000ea60000000800 */
[C---:B----4-:R-:W-:Y:S05]  /*ad50*/  HMMA.16816.F32 R68, R4.reuse, R12, R68 ;  /* 0x0000000c0444723c */ /* 0x050fea0000001844 */
[----:B------:R-:W4:Y:S01]  /*ad60*/  MUFU.EX2 R175, R175 ;  /* 0x000000af00af7308 */ /* 0x000f220000000800 */
[C---:B------:R-:W-:Y:S01]  /*ad70*/  HMMA.16816.F32 R72, R4.reuse, R14, R72 ;  /* 0x0000000e0448723c */ /* 0x040fe20000001848 */
[----:B------:R-:W2:Y:S05]  /*ad80*/  LDSM.16.MT88.4 R12, [R208+0x14800] ;  /* 0x01480000d00c783b */ /* 0x000eaa0000004200 */
[C---:B-1----:R-:W-:Y:S06]  /*ad90*/  HMMA.16816.F32 R108, R4.reuse, R16, R108 ;  /* 0x00000010046c723c */ /* 0x042fec000000186c */
[C---:B------:R-:W-:Y:S01]  /*ada0*/  HMMA.16816.F32 R112, R4.reuse, R18, R112 ;  /* 0x000000120470723c */ /* 0x040fe20000001870 */
[----:B------:R-:W1:Y:S05]  /*adb0*/  LDSM.16.MT88.4 R16, [R209+0x16800] ;  /* 0x01680000d110783b */ /* 0x000e6a0000004200 */
[C---:B------:R-:W-:Y:S06]  /*adc0*/  HMMA.16816.F32 R44, R4.reuse, R24, R44 ;  /* 0x00000018042c723c */ /* 0x040fec000000182c */
[C---:B------:R-:W-:Y:S01]  /*add0*/  HMMA.16816.F32 R48, R4.reuse, R26, R48 ;  /* 0x0000001a0430723c */ /* 0x040fe20000001830 */
[----:B------:R-:W4:Y:S05]  /*ade0*/  LDSM.16.MT88.4 R24, [R212+0x14800] ;  /* 0x01480000d418783b */ /* 0x000f2a0000004200 */
[C---:B------:R-:W-:Y:S06]  /*adf0*/  HMMA.16816.F32 R52, R4.reuse, R20, R52 ;  /* 0x000000140434723c */ /* 0x040fec0000001834 */
[C---:B------:R-:W-:Y:S01]  /*ae00*/  HMMA.16816.F32 R56, R4.reuse, R22, R56 ;  /* 0x000000160438723c */ /* 0x040fe20000001838 */
[----:B------:R-:W4:Y:S05]  /*ae10*/  LDSM.16.MT88.4 R20, [R210+0x14800] ;  /* 0x01480000d214783b */ /* 0x000f2a0000004200 */
[C---:B---3--:R-:W-:Y:S06]  /*ae20*/  HMMA.16816.F32 R76, R4.reuse, R8, R76 ;  /* 0x00000008044c723c */ /* 0x048fec000000184c */
[C---:B------:R-:W-:Y:S01]  /*ae30*/  HMMA.16816.F32 R80, R4.reuse, R10, R80 ;  /* 0x0000000a0450723c */ /* 0x040fe20000001850 */
[----:B------:R-:W3:Y:S05]  /*ae40*/  LDSM.16.MT88.4 R8, [R212+0x16800] ;  /* 0x01680000d408783b */ /* 0x000eea0000004200 */
[C---:B-----5:R-:W-:Y:S06]  /*ae50*/  HMMA.16816.F32 R84, R4.reuse, R28, R84 ;  /* 0x0000001c0454723c */ /* 0x060fec0000001854 */
[C---:B------:R-:W-:Y:S01]  /*ae60*/  HMMA.16816.F32 R88, R4.reuse, R30, R88 ;  /* 0x0000001e0458723c */ /* 0x040fe20000001858 */
[----:B------:R-:W5:Y:S05]  /*ae70*/  LDSM.16.MT88.4 R28, [R210+0x16800] ;  /* 0x01680000d21c783b */ /* 0x000f6a0000004200 */
[C---:B--2---:R-:W-:Y:S06]  /*ae80*/  HMMA.16816.F32 R116, R4.reuse, R12, R116 ;  /* 0x0000000c0474723c */ /* 0x044fec0000001874 */
[C---:B------:R-:W-:Y:S01]  /*ae90*/  HMMA.16816.F32 R120, R4.reuse, R14, R120 ;  /* 0x0000000e0478723c */ /* 0x040fe20000001878 */
[----:B------:R-:W2:Y:S05]  /*aea0*/  LDSM.16.MT88.4 R12, [R208+0x16800] ;  /* 0x01680000d00c783b */ /* 0x000eaa0000004200 */
[C---:B-1----:R-:W-:Y:S06]  /*aeb0*/  HMMA.16816.F32 R140, R4.reuse, R16, R140 ;  /* 0x00000010048c723c */ /* 0x042fec000000188c */
[C---:B------:R-:W-:Y:S01]  /*aec0*/  HMMA.16816.F32 R144, R4.reuse, R18, R144 ;  /* 0x000000120490723c */ /* 0x040fe20000001890 */
[----:B------:R-:W1:Y:S05]  /*aed0*/  LDSM.16.MT88.4 R16, [R212+0x13000] ;  /* 0x01300000d410783b */ /* 0x000e6a0000004200 */
[C---:B----4-:R-:W-:Y:S06]  /*aee0*/  HMMA.16816.F32 R92, R4.reuse, R24, R92 ;  /* 0x00000018045c723c */ /* 0x050fec000000185c */
[C---:B------:R-:W-:Y:S01]  /*aef0*/  HMMA.16816.F32 R96, R4.reuse, R26, R96 ;  /* 0x0000001a0460723c */ /* 0x040fe20000001860 */
[----:B------:R-:W-:Y:S05]  /*af00*/  LDSM.16.MT88.4 R24, [R209+0x11000] ;  /* 0x01100000d118783b */ /* 0x000fea0000004200 */
[C---:B------:R-:W-:Y:S06]  /*af10*/  HMMA.16816.F32 R100, R4.reuse, R20, R100 ;  /* 0x000000140464723c */ /* 0x040fec0000001864 */
[C---:B------:R-:W-:Y:S01]  /*af20*/  HMMA.16816.F32 R104, R4.reuse, R22, R104 ;  /* 0x000000160468723c */ /* 0x040fe20000001868 */
[----:B------:R-:W-:Y:S05]  /*af30*/  LDSM.16.MT88.4 R20, [R208+0x11000] ;  /* 0x01100000d014783b */ /* 0x000fea0000004200 */
[C---:B---3--:R-:W-:Y:S06]  /*af40*/  HMMA.16816.F32 R124, R4.reuse, R8, R124 ;  /* 0x00000008047c723c */ /* 0x048fec000000187c */
[C---:B------:R-:W-:Y:S01]  /*af50*/  HMMA.16816.F32 R128, R4.reuse, R10, R128 ;  /* 0x0000000a0480723c */ /* 0x040fe20000001880 */
[----:B------:R-:W3:Y:S05]  /*af60*/  LDSM.16.MT88.4 R8, [R212+0x11000] ;  /* 0x01100000d408783b */ /* 0x000eea0000004200 */
[C---:B-----5:R-:W-:Y:S06]  /*af70*/  HMMA.16816.F32 R132, R4.reuse, R28, R132 ;  /* 0x0000001c0484723c */ /* 0x060fec0000001884 */
[C---:B------:R-:W-:Y:S01]  /*af80*/  HMMA.16816.F32 R136, R4.reuse, R30, R136 ;  /* 0x0000001e0488723c */ /* 0x040fe20000001888 */
[----:B------:R-:W-:Y:S05]  /*af90*/  LDSM.16.MT88.4 R28, [R208+0x13000] ;  /* 0x01300000d01c783b */ /* 0x000fea0000004200 */
[C---:B--2---:R-:W-:Y:S06]  /*afa0*/  HMMA.16816.F32 R152, R4.reuse, R12, R152 ;  /* 0x0000000c0498723c */ /* 0x044fec0000001898 */
[----:B------:R-:W-:Y:S01]  /*afb0*/  HMMA.16816.F32 R148, R4, R14, R148 ;  /* 0x0000000e0494723c */ /* 0x000fe20000001894 */
[----:B------:R-:W2:Y:S06]  /*afc0*/  LDSM.16.MT88.4 R12, [R210+0x13000] ;  /* 0x01300000d20c783b */ /* 0x000eac0000004200 */
        /* <DEDUP_REMOVED lines=25> */
[C---:B------:R-:W-:Y:S06]  /*b160*/  HMMA.16816.F32 R44, R4.reuse, R24, R44 ;  /* 0x00000018042c723c */ /* 0x040fec000000182c */
[C---:B------:R-:W-:Y:S01]  /*b170*/  HMMA.16816.F32 R48, R4.reuse, R26, R48 ;  /* 0x0000001a0430723c */ /* 0x040fe20000001830 */
[----:B------:R-:W4:Y:S05]  /*b180*/  LDSM.16.MT88.4 R24, [R212+0x15000] ;  /* 0x01500000d418783b */ /* 0x000f2a0000004200 */
[C---:B--2---:R-:W-:Y:S06]  /*b190*/  HMMA.16816.F32 R68, R4.reuse, R12, R68 ;  /* 0x0000000c0444723c */ /* 0x044fec0000001844 */
[C---:B------:R-:W-:Y:S01]  /*b1a0*/  HMMA.16816.F32 R72, R4.reuse, R14, R72 ;  /* 0x0000000e0448723c */ /* 0x040fe20000001848 */
[----:B------:R-:W2:Y:S05]  /*b1b0*/  LDSM.16.MT88.4 R12, [R208+0x15000] ;  /* 0x01500000d00c783b */ /* 0x000eaa0000004200 */
[C---:B------:R-:W-:Y:S06]  /*b1c0*/  HMMA.16816.F32 R52, R4.reuse, R20, R52 ;  /* 0x000000140434723c */ /* 0x040fec0000001834 */
        /* <DEDUP_REMOVED lines=8> */
[C---:B----4-:R-:W-:Y:S06]  /*b250*/  HMMA.16816.F32 R92, R4.reuse, R24, R92 ;  /* 0x00000018045c723c */ /* 0x050fec000000185c */
[C---:B------:R-:W-:Y:S01]  /*b260*/  HMMA.16816.F32 R96, R4.reuse, R26, R96 ;  /* 0x0000001a0460723c */ /* 0x040fe20000001860 */
[----:B------:R-:W4:Y:S05]  /*b270*/  LDSM.16.MT88.4 R24, [R210+0x17000] ;  /* 0x01700000d218783b */ /* 0x000f2a0000004200 */
[C---:B--2---:R-:W-:Y:S06]  /*b280*/  HMMA.16816.F32 R116, R4.reuse, R12, R116 ;  /* 0x0000000c0474723c */ /* 0x044fec0000001874 */
[C---:B------:R-:W-:Y:S01]  /*b290*/  HMMA.16816.F32 R120, R4.reuse, R14, R120 ;  /* 0x0000000e0478723c */ /* 0x040fe20000001878 */
[----:B------:R-:W2:Y:S05]  /*b2a0*/  LDSM.16.MT88.4 R12, [R208+0x17000] ;  /* 0x01700000d00c783b */ /* 0x000eaa0000004200 */
        /* <DEDUP_REMOVED lines=9> */
[C---:B------:R-:W-:Y:S06]  /*b340*/  HMMA.16816.F32 R84, R4.reuse, R28, R84 ;  /* 0x0000001c0454723c */ /* 0x040fec0000001854 */
[C---:B------:R-:W-:Y:S01]  /*b350*/  HMMA.16816.F32 R88, R4.reuse, R30, R88 ;  /* 0x0000001e0458723c */ /* 0x040fe20000001858 */
[----:B------:R-:W-:Y:S05]  /*b360*/  LDSM.16.MT88.4 R28, [R208+0x11800] ;  /* 0x01180000d01c783b */ /* 0x000fea0000004200 */
[C---:B---3--:R-:W-:Y:S06]  /*b370*/  HMMA.16816.F32 R124, R4.reuse, R8, R124 ;  /* 0x00000008047c723c */ /* 0x048fec000000187c */
[C---:B------:R-:W-:Y:S01]  /*b380*/  HMMA.16816.F32 R128, R4.reuse, R10, R128 ;  /* 0x0000000a0480723c */ /* 0x040fe20000001880 */
[----:B------:R-:W-:Y:S05]  /*b390*/  LDSM.16.MT88.4 R8, [R209+0x13800] ;  /* 0x01380000d108783b */ /* 0x000fea0000004200 */
[C---:B----4-:R-:W-:Y:S06]  /*b3a0*/  HMMA.16816.F32 R132, R4.reuse, R24, R132 ;  /* 0x000000180484723c */ /* 0x050fec0000001884 */
[C---:B------:R-:W-:Y:S01]  /*b3b0*/  HMMA.16816.F32 R136, R4.reuse, R26, R136 ;  /* 0x0000001a0488723c */ /* 0x040fe20000001888 */
[----:B------:R-:W3:Y:S05]  /*b3c0*/  LDSM.16.MT88.4 R24, [R209+0x11800] ;  /* 0x01180000d118783b */ /* 0x000eea0000004200 */
[C---:B--2---:R-:W-:Y:S06]  /*b3d0*/  HMMA.16816.F32 R152, R4.reuse, R12, R152 ;  /* 0x0000000c0498723c */ /* 0x044fec0000001898 */
[----:B------:R-:W-:Y:S01]  /*b3e0*/  HMMA.16816.F32 R148, R4, R14, R148 ;  /* 0x0000000e0494723c */ /* 0x000fe20000001894 */
[----:B------:R-:W2:Y:S06]  /*b3f0*/  LDSM.16.MT88.4 R12, [R210+0x13800] ;  /* 0x01380000d20c783b */ /* 0x000eac0000004200 */
[----:B------:R-:W-:-:S02]  /*b400*/  F2FP.F16.F32.PACK_AB R4, R183, R184 ;  /* 0x000000b8b704723e */ /* 0x000fc400000000ff */
[----:B------:R-:W-:Y:S02]  /*b410*/  F2FP.F16.F32.PACK_AB R5, R178, R179 ;  /* 0x000000b3b205723e */ /* 0x000fe400000000ff */
[----:B------:R-:W-:Y:S02]  /*b420*/  F2FP.F16.F32.PACK_AB R6, R180, R181 ;  /* 0x000000b5b406723e */ /* 0x000fe400000000ff */
[----:B------:R-:W-:-:S07]  /*b430*/  F2FP.F16.F32.PACK_AB R7, R175, R177 ;  /* 0x000000b1af07723e */ /* 0x000fce00000000ff */
[C---:B-----5:R-:W-:Y:S06]  /*b440*/  HMMA.16816.F32 R36, R4.reuse, R20, R36 ;  /* 0x000000140424723c */ /* 0x060fec0000001824 */
        /* <DEDUP_REMOVED lines=8> */
[C---:B---3--:R-:W-:Y:S06]  /*b4d0*/  HMMA.16816.F32 R44, R4.reuse, R24, R44 ;  /* 0x00000018042c723c */ /* 0x048fec000000182c */
[C---:B------:R-:W-:Y:S01]  /*b4e0*/  HMMA.16816.F32 R48, R4.reuse, R26, R48 ;  /* 0x0000001a0430723c */ /* 0x040fe20000001830 */
[----:B------:R-:W3:Y:S05]  /*b4f0*/  LDSM.16.MT88.4 R24, [R212+0x15800] ;  /* 0x01580000d418783b */ /* 0x000eea0000004200 */
[C---:B------:R-:W-:Y:S06]  /*b500*/  HMMA.16816.F32 R52, R4.reuse, R28, R52 ;  /* 0x0000001c0434723c */ /* 0x040fec0000001834 */
[C---:B------:R-:W-:Y:S01]  /*b510*/  HMMA.16816.F32 R56, R4.reuse, R30, R56 ;  /* 0x0000001e0438723c */ /* 0x040fe20000001838 */
[----:B------:R-:W5:Y:S05]  /*b520*/  LDSM.16.MT88.4 R28, [R209+0x15800] ;  /* 0x01580000d11c783b */ /* 0x000f6a0000004200 */
        /* <DEDUP_REMOVED lines=8> */
[----:B------:R-:W4:Y:S05]  /*b5b0*/  LDSM.16.MT88.4 R20, [R209+0x17800] ;  /* 0x01780000d114783b */ /* 0x000f2a0000004200 */
[C---:B-1----:R-:W-:Y:S06]  /*b5c0*/  HMMA.16816.F32 R116, R4.reuse, R16, R116 ;  /* 0x000000100474723c */ /* 0x042fec0000001874 */
[C---:B------:R-:W-:Y:S01]  /*b5d0*/  HMMA.16816.F32 R120, R4.reuse, R18, R120 ;  /* 0x000000120478723c */ /* 0x040fe20000001878 */
[----:B------:R-:W1:Y:S05]  /*b5e0*/  LDSM.16.MT88.4 R16, [R208+0x17800] ;  /* 0x01780000d010783b */ /* 0x000e6a0000004200 */
[C---:B---3--:R-:W-:Y:S06]  /*b5f0*/  HMMA.16816.F32 R92, R4.reuse, R24, R92 ;  /* 0x00000018045c723c */ /* 0x048fec000000185c */
[C---:B------:R-:W-:Y:S06]  /*b600*/  HMMA.16816.F32 R96, R4.reuse, R26, R96 ;  /* 0x0000001a0460723c */ /* 0x040fec0000001860 */
[C---:B------:R-:W-:Y:S06]  /*b610*/  HMMA.16816.F32 R100, R4.reuse, R32, R100 ;  /* 0x000000200464723c */ /* 0x040fec0000001864 */
[C---:B------:R-:W-:Y:S06]  /*b620*/  HMMA.16816.F32 R104, R4.reuse, R34, R104 ;  /* 0x000000220468723c */ /* 0x040fec0000001868 */
[C---:B-----5:R-:W-:Y:S06]  /*b630*/  HMMA.16816.F32 R108, R4.reuse, R28, R108 ;  /* 0x0000001c046c723c */ /* 0x060fec000000186c */
[C---:B------:R-:W-:Y:S06]  /*b640*/  HMMA.16816.F32 R112, R4.reuse, R30, R112 ;  /* 0x0000001e0470723c */ /* 0x040fec0000001870 */
[C---:B--2---:R-:W-:Y:S06]  /*b650*/  HMMA.16816.F32 R124, R4.reuse, R12, R124 ;  /* 0x0000000c047c723c */ /* 0x044fec000000187c */
        /* <DEDUP_REMOVED lines=8> */
[----:B------:R-:W-:-:S15]  /*b6e0*/  @P0 BRA `(.L_x_140) ;  /* 0x0000000000040947 */ /* 0x000fde0003800000 */
.L_x_136:
[----:B------:R-:W-:-:S12]  /*b6f0*/  UIADD3 UR19, UR17, -0x1, URZ ;  /* 0xffffffff11137890 */ /* 0x000fd8000fffe03f */
.L_x_140:
[----:B------:R-:W-:-:S13]  /*b700*/  ISETP.LE.AND P0, PT, RZ, UR19, PT ;  /* 0x00000013ff007c0c */ /* 0x000fda000bf03270 */
[----:B------:R-:W-:Y:S05]  /*b710*/  @!P0 BRA `(.L_x_141) ;  /* 0x0000004800188947 */ /* 0x000fea0003800000 */
[----:B------:R-:W2:Y:S01]  /*b720*/  LDL.LU.64 R8, [R1] ;  /* 0x0000000001087983 */ /* 0x000ea20000300a00 */
[----:B------:R-:W-:Y:S01]  /*b730*/  ULDC UR7, c[0x0][0x2d0] ;  /* 0x0000b40000077ab9 */ /* 0x000fe20000000800 */
[----:B------:R-:W-:Y:S01]  /*b740*/  ULDC UR6, c[0x0][0x260] ;  /* 0x0000980000067ab9 */ /* 0x000fe20000000800 */
[----:B------:R-:W-:Y:S01]  /*b750*/  ULDC UR4, c[0x0][0x268] ;  /* 0x00009a0000047ab9 */ /* 0x000fe20000000800 */
[----:B------:R-:W1:Y:S01]  /*b760*/  S2R R2, SR_TID.X ;  /* 0x0000000000027919 */ /* 0x000e620000002100 */
[----:B------:R-:W-:Y:S01]  /*b770*/  IMAD.U32 R238, RZ, RZ, UR21 ;  /* 0x00000015ffee7e24 */ /* 0x000fe2000f8e00ff */
[----:B------:R-:W-:Y:S01]  /*b780*/  ULDC.64 UR8, c[0x0][0x218] ;  /* 0x0000860000087ab9 */ /* 0x000fe20000000a00 */
[----:B------:R-:W-:Y:S01]  /*b790*/  IMAD.U32 R236, RZ, RZ, UR23 ;  /* 0x00000017ffec7e24 */ /* 0x000fe2000f8e00ff */
[--C-:B------:R-:W-:Y:S01]  /*b7a0*/  SHF.R.S32.HI R251, RZ, 0x1f, R166.reuse ;  /* 0x0000001ffffb7819 */ /* 0x100fe200000114a6 */
[----:B------:R-:W-:Y:S01]  /*b7b0*/  ULDC UR10, c[0x0][0x2d0] ;  /* 0x0000b400000a7ab9 */ /* 0x000fe20000000800 */
[----:B------:R-:W-:Y:S01]  /*b7c0*/  IADD3 R246, P2, R166, 0x20, RZ ;  /* 0x00000020a6f67810 */ /* 0x000fe20007f5e0ff */
[----:B------:R-:W-:-:S04]  /*b7d0*/  IMAD.MOV.U32 R250, RZ, RZ, R166 ;  /* 0x000000fffffa7224 */ /* 0x000fc800078e00a6 */
[----:B------:R-:W-:Y:S01]  /*b7e0*/  IMAD.X R247, RZ, RZ, R251, P2 ;  /* 0x000000fffff77224 */ /* 0x000fe200010e06fb */
[----:B-1----:R-:W-:-:S04]  /*b7f0*/  SHF.R.S32.HI R0, RZ, 0x1f, R2 ;  /* 0x0000001fff007819 */ /* 0x002fc80000011402 */
[----:B------:R-:W-:-:S04]  /*b800*/  LEA.HI R0, R0, R2, RZ, 0x3 ;  /* 0x0000000200007211 */ /* 0x000fc800078f18ff */
[----:B------:R-:W-:-:S05]  /*b810*/  LOP3.LUT R0, R0, 0xfffffff8, RZ, 0xc0, !PT ;  /* 0xfffffff800007812 */ /* 0x000fca00078ec0ff */
[----:B------:R-:W-:Y:S02]  /*b820*/  IMAD.IADD R0, R2, 0x1, -R0 ;  /* 0x0000000102007824 */ /* 0x000fe400078e0a00 */
[----:B------:R-:W-:Y:S02]  /*b830*/  IMAD.U32 R2, RZ, RZ, UR6 ;  /* 0x00000006ff027e24 */ /* 0x000fe4000f8e00ff */
[----:B------:R-:W-:Y:S02]  /*b840*/  IMAD.SHL.U32 R4, R0, 0x8, RZ ;  /* 0x0000000800047824 */ /* 0x000fe400078e00ff */
[----:B------:R-:W-:Y:S01]  /*b850*/  IMAD.U32 R0, RZ, RZ, UR4 ;  /* 0x00000004ff007e24 */ /* 0x000fe2000f8e00ff */
[----:B------:R-:W-:Y:S02]  /*b860*/  ULDC UR4, c[0x0][0x2ec] ;  /* 0x0000bb0000047ab9 */ /* 0x000fe40000000800 */
[----:B------:R-:W-:Y:S01]  /*b870*/  ISETP.GE.AND P6, PT, R4, UR7, PT ;  /* 0x0000000704007c0c */ /* 0x000fe2000bfc6270 */
[----:B------:R-:W-:Y:S01]  /*b880*/  ULDC.64 UR6, c[0x0][0x220] ;  /* 0x0000880000067ab9 */ /* 0x000fe20000000a00 */
[----:B------:R-:W-:-:S03]  /*b890*/  SHF.R.S32.HI R5, RZ, 0x1f, R4 ;  /* 0x0000001fff057819 */ /* 0x000fc60000011404 */
[----:B------:R-:W-:-:S04]  /*b8a0*/  IMAD.WIDE.U32 R6, R2, UR18, R4 ;  /* 0x0000001202067c25 */ /* 0x000fc8000f8e0004 */
[----:B------:R-:W-:Y:S01]  /*b8b0*/  IMAD.WIDE.U32 R4, R0, UR18, R4 ;  /* 0x0000001200047c25 */ /* 0x000fe2000f8e0004 */
[----:B------:R-:W-:-:S03]  /*b8c0*/  IADD3 R2, P1, R6, UR22, RZ ;  /* 0x0000001606027c10 */ /* 0x000fc6000ff3e0ff */
[----:B------:R-:W1:Y:S01]  /*b8d0*/  @!P6 LDC.64 R226, c[0x0][0x220] ;  /* 0x00008800ffe2eb82 */ /* 0x000e620000000a00 */
[----:B------:R-:W-:Y:S01]  /*b8e0*/  UMOV UR18, URZ ;  /* 0x0000003f00127c82 */ /* 0x000fe20008000000 */
[----:B------:R-:W-:Y:S02]  /*b8f0*/  IADD3 R0, P0, R4, UR24, RZ ;  /* 0x0000001804007c10 */ /* 0x000fe4000ff1e0ff */
[----:B------:R-:W-:Y:S02]  /*b900*/  IADD3.X R238, R238, UR33, R7, P1, !PT ;  /* 0x00000021eeee7c10 */ /* 0x000fe40008ffe407 */
[----:B------:R-:W-:Y:S02]  /*b910*/  IADD3.X R236, R236, UR34, R5, P0, !PT ;  /* 0x00000022ecec7c10 */ /* 0x000fe400087fe405 */
[----:B------:R-:W3:Y:S01]  /*b920*/  @!P6 LDC.64 R224, c[0x0][0x220] ;  /* 0x00008800ffe0eb82 */ /* 0x000ee20000000a00 */
[----:B------:R-:W-:Y:S02]  /*b930*/  LEA R239, P1, R2, UR8, 0x1 ;  /* 0x0000000802ef7c11 */ /* 0x000fe4000f8208ff */
[----:B------:R-:W-:-:S02]  /*b940*/  LEA R237, P0, R0, UR6, 0x1 ;  /* 0x0000000600ed7c11 */ /* 0x000fc4000f8008ff */
[----:B------:R-:W-:Y:S01]  /*b950*/  LEA.HI.X R238, R2, UR9, R238, 0x1, P1 ;  /* 0x0000000902ee7c11 */ /* 0x000fe200088f0cee */
[----:B------:R-:W-:Y:S01]  /*b960*/  IMAD.MOV.U32 R2, RZ, RZ, R3 ;  /* 0x000000ffff027224 */ /* 0x000fe200078e0003 */
[----:B------:R-:W-:Y:S01]  /*b970*/  LEA.HI.X R236, R0, UR7, R236, 0x1, P0 ;  /* 0x0000000700ec7c11 */ /* 0x000fe200080f0cec */
[----:B------:R-:W4:Y:S01]  /*b980*/  @!P6 LDC.64 R222, c[0x0][0x220] ;  /* 0x00008800ffdeeb82 */ /* 0x000f220000000a00 */
[C---:B------:R-:W-:Y:S01]  /*b990*/  IADD3 R242, P1, R166.reuse, 0x30, RZ ;  /* 0x00000030a6f27810 */ /* 0x040fe20007f3e0ff */
[----:B------:R-:W-:Y:S01]  /*b9a0*/  IMAD.MOV.U32 R0, RZ, RZ, R164 ;  /* 0x000000ffff007224 */ /* 0x000fe200078e00a4 */
[----:B------:R-:W-:Y:S01]  /*b9b0*/  IADD3 R240, P0, R166, 0x10, RZ ;  /* 0x00000010a6f07810 */ /* 0x000fe20007f1e0ff */
[----:B------:R-:W-:Y:S01]  /*b9c0*/  ULDC.64 UR6, c[0x0][0x250] ;  /* 0x0000940000067ab9 */ /* 0x000fe20000000a00 */
[----:B------:R-:W-:-:S03]  /*b9d0*/  ULDC.64 UR8, c[0x0][0x248] ;  /* 0x0000920000087ab9 */ /* 0x000fc60000000a00 */
[----:B------:R-:W1:Y:S01]  /*b9e0*/  @!P6 LDC.64 R220, c[0x0][0x220] ;  /* 0x00008800ffdceb82 */ /* 0x000e620000000a00 */
[--C-:B------:R-:W-:Y:S02]  /*b9f0*/  IMAD.X R243, RZ, RZ, R251.reuse, P1 ;  /* 0x000000fffff37224 */ /* 0x100fe400008e06fb */
[----:B------:R-:W-:Y:S02]  /*ba00*/  IMAD.X R241, RZ, RZ, R251, P0 ;  /* 0x000000fffff17224 */ /* 0x000fe400000e06fb */
[----:B--2---:R-:W-:Y:S01]  /*ba10*/  IMAD.MOV.U32 R249, RZ, RZ, R9 ;  /* 0x000000fffff97224 */ /* 0x004fe200078e0009 */
[----:B-1-34-:R-:W-:Y:S06]  /*ba20*/  BRA `(.L_x_142) ;  /* 0x0000000400b87947 */ /* 0x01afec0003800000 */
.L_x_144:
        /* <DEDUP_REMOVED lines=110> */
.L_x_142:
        /* <DEDUP_REMOVED lines=71> */
[----:B------:R-:W-:Y:S01]  /*c580*/  LEA R24, P2, R6, R237, 0x1 ;  /* 0x000000ed06187211 */ /* 0x000fe200078408ff */
        /* <DEDUP_REMOVED lines=96> */
[----:B------:R-:W-:Y:S05]  /*cb90*/  LDSM.16.M88.4 R164, [R214] ;  /* 0x00000000d6a4783b */ /* 0x000fea0000000200 */
[C---:B---3--:R-:W-:Y:S06]  /*cba0*/  HMMA.16816.F32 R4, R168.reuse, R172, R4 ;  /* 0x000000aca804723c */ /* 0x048fec0000001804 */
[C---:B------:R-:W-:Y:S01]  /*cbb0*/  HMMA.16816.F32 R8, R168.reuse, R174, R8 ;  /* 0x000000aea808723c */ /* 0x040fe20000001808 */
[----:B------:R-:W1:Y:S05]  /*cbc0*/  LDSM.16.M88.4 R172, [R211+0x8000] ;  /* 0x00800000d3ac783b */ /* 0x000e6a0000000200 */
[C---:B------:R-:W-:Y:S06]  /*cbd0*/  HMMA.16816.F32 R12, R168.reuse, R176, R12 ;  /* 0x000000b0a80c723c */ /* 0x040fec000000180c */
[C---:B------:R-:W-:Y:S01]  /*cbe0*/  HMMA.16816.F32 R16, R168.reuse, R178, R16 ;  /* 0x000000b2a810723c */ /* 0x040fe20000001810 */
[----:B------:R-:W2:Y:S05]  /*cbf0*/  LDSM.16.M88.4 R176, [R211+0x9000] ;  /* 0x00900000d3b0783b */ /* 0x000eaa0000000200 */
[C---:B------:R-:W-:Y:S06]  /*cc00*/  HMMA.16816.F32 R20, R168.reuse, R180, R20 ;  /* 0x000000b4a814723c */ /* 0x040fec0000001814 */
[C---:B------:R-:W-:Y:S01]  /*cc10*/  HMMA.16816.F32 R24, R168.reuse, R182, R24 ;  /* 0x000000b6a818723c */ /* 0x040fe20000001818 */
[----:B------:R-:W3:Y:S05]  /*cc20*/  LDSM.16.M88.4 R180, [R211+0x9800] ;  /* 0x00980000d3b4783b */ /* 0x000eea0000000200 */
        /* <DEDUP_REMOVED lines=24> */
[C---:B------:R-:W-:Y:S01]  /*cdb0*/  HMMA.16816.F32 R24, R168.reuse, R178, R24 ;  /* 0x000000b2a818723c */ /* 0x040fe20000001818 */
[----:B------:R-:W-:Y:S05]  /*cdc0*/  LDSM.16.M88.4 R176, [R203] ;  /* 0x00000000cbb0783b */ /* 0x000fea0000000200 */
[C---:B---3--:R-:W-:Y:S06]  /*cdd0*/  HMMA.16816.F32 R28, R168.reuse, R164, R28 ;  /* 0x000000a4a81c723c */ /* 0x048fec000000181c */
[----:B------:R-:W-:Y:S01]  /*cde0*/  HMMA.16816.F32 R32, R168, R166, R32 ;  /* 0x000000a6a820723c */ /* 0x000fe20000001820 */
[----:B------:R-:W2:Y:S04]  /*cdf0*/  LDSM.16.M88.4 R164, [R217+0xb800] ;  /* 0x00b80000d9a4783b */ /* 0x000ea80000000200 */
[----:B------:R-:W3:Y:S01]  /*ce00*/  LDSM.16.M88.4 R168, [R216+0x2000] ;  /* 0x00200000d8a8783b */ /* 0x000ee20000000200 */
[C---:B-----5:R-:W-:Y:S06]  /*ce10*/  HMMA.16816.F32 R4, R180.reuse, R188, R4 ;  /* 0x000000bcb404723c */ /* 0x060fec0000001804 */
[C---:B------:R-:W-:Y:S01]  /*ce20*/  HMMA.16816.F32 R8, R180.reuse, R190, R8 ;  /* 0x000000beb408723c */ /* 0x040fe20000001808 */
[----:B------:R-:W5:Y:S05]  /*ce30*/  LDSM.16.M88.4 R188, [R202] ;  /* 0x00000000cabc783b */ /* 0x000f6a0000000200 */
[C---:B----4-:R-:W-:Y:S06]  /*ce40*/  HMMA.16816.F32 R12, R180.reuse, R184, R12 ;  /* 0x000000b8b40c723c */ /* 0x050fec000000180c */
[C---:B------:R-:W-:Y:S01]  /*ce50*/  HMMA.16816.F32 R16, R180.reuse, R186, R16 ;  /* 0x000000bab410723c */ /* 0x040fe20000001810 */
[----:B------:R-:W4:Y:S05]  /*ce60*/  LDSM.16.M88.4 R184, [R201] ;  /* 0x00000000c9b8783b */ /* 0x000f2a0000000200 */
[C---:B-1----:R-:W-:Y:S06]  /*ce70*/  HMMA.16816.F32 R20, R180.reuse, R172, R20 ;  /* 0x000000acb414723c */ /* 0x042fec0000001814 */
[C---:B------:R-:W-:Y:S01]  /*ce80*/  HMMA.16816.F32 R24, R180.reuse, R174, R24 ;  /* 0x000000aeb418723c */ /* 0x040fe20000001818 */
[----:B------:R-:W1:Y:S05]  /*ce90*/  LDSM.16.M88.4 R172, [R200] ;  /* 0x00000000c8ac783b */ /* 0x000e6a0000000200 */
[C---:B--2---:R-:W-:Y:S06]  /*cea0*/  HMMA.16816.F32 R28, R180.reuse, R164, R28 ;  /* 0x000000a4b41c723c */ /* 0x044fec000000181c */
[----:B------:R-:W-:Y:S01]  /*ceb0*/  HMMA.16816.F32 R32, R180, R166, R32 ;  /* 0x000000a6b420723c */ /* 0x000fe20000001820 */
[----:B------:R-:W-:Y:S04]  /*cec0*/  LDSM.16.M88.4 R164, [R214+0x2000] ;  /* 0x00200000d6a4783b */ /* 0x000fe80000000200 */
[----:B------:R-:W-:Y:S01]  /*ced0*/  LDSM.16.M88.4 R180, [R211+0xa800] ;  /* 0x00a80000d3b4783b */ /* 0x000fe20000000200 */
[C---:B---3--:R-:W-:Y:S06]  /*cee0*/  HMMA.16816.F32 R4, R168.reuse, R176, R4 ;  /* 0x000000b0a804723c */ /* 0x048fec0000001804 */
[C---:B------:R-:W-:Y:S01]  /*cef0*/  HMMA.16816.F32 R8, R168.reuse, R178, R8 ;  /* 0x000000b2a808723c */ /* 0x040fe20000001808 */
[----:B------:R-:W2:Y:S05]  /*cf00*/  LDSM.16.M88.4 R176, [R211+0xa000] ;  /* 0x00a00000d3b0783b */ /* 0x000eaa0000000200 */
[C---:B-----5:R-:W-:Y:S06]  /*cf10*/  HMMA.16816.F32 R12, R168.reuse, R188, R12 ;  /* 0x000000bca80c723c */ /* 0x060fec000000180c */
        /* <DEDUP_REMOVED lines=17> */
[----:B------:R-:W-:Y:S05]  /*d030*/  LDSM.16.M88.4 R188, [R217+0xc000] ;  /* 0x00c00000d9bc783b */ /* 0x000fea0000000200 */
[C---:B----4-:R-:W-:Y:S06]  /*d040*/  HMMA.16816.F32 R28, R164.reuse, R184, R28 ;  /* 0x000000b8a41c723c */ /* 0x050fec000000181c */
[----:B------:R-:W-:Y:S01]  /*d050*/  HMMA.16816.F32 R32, R164, R186, R32 ;  /* 0x000000baa420723c */ /* 0x000fe20000001820 */
[----:B------:R-:W3:Y:S04]  /*d060*/  LDSM.16.M88.4 R164, [R204+0x3800] ;  /* 0x00380000cca4783b */ /* 0x000ee80000000200 */
        /* <DEDUP_REMOVED lines=9> */
[----:B------:R-:W-:Y:S05]  /*d100*/  LDSM.16.M88.4 R180, [R199] ;  /* 0x00000000c7b4783b */ /* 0x000fea0000000200 */
[C---:B---3--:R-:W-:Y:S06]  /*d110*/  HMMA.16816.F32 R28, R168.reuse, R164, R28 ;  /* 0x000000a4a81c723c */ /* 0x048fec000000181c */
[----:B------:R-:W-:Y:S01]  /*d120*/  HMMA.16816.F32 R32, R168, R166, R32 ;  /* 0x000000a6a820723c */ /* 0x000fe20000001820 */
[----:B------:R-:W3:Y:S04]  /*d130*/  LDSM.16.M88.4 R164, [R217+0xd800] ;  /* 0x00d80000d9a4783b */ /* 0x000ee80000000200 */
[----:B------:R-:W5:Y:S01]  /*d140*/  LDSM.16.M88.4 R168, [R216+0x4000] ;  /* 0x00400000d8a8783b */ /* 0x000f620000000200 */
[C---:B----4-:R-:W-:Y:S06]  /*d150*/  HMMA.16816.F32 R4, R184.reuse, R188, R4 ;  /* 0x000000bcb804723c */ /* 0x050fec0000001804 */
[C---:B------:R-:W-:Y:S01]  /*d160*/  HMMA.16816.F32 R8, R184.reuse, R190, R8 ;  /* 0x000000beb808723c */ /* 0x040fe20000001808 */
[----:B------:R-:W4:Y:S05]  /*d170*/  LDSM.16.M88.4 R188, [R198] ;  /* 0x00000000c6bc783b */ /* 0x000f2a0000000200 */
        /* <DEDUP_REMOVED lines=9> */
[----:B------:R-:W-:Y:S01]  /*d210*/  LDSM.16.M88.4 R184, [R211+0xc800] ;  /* 0x00c80000d3b8783b */ /* 0x000fe20000000200 */
[C---:B-----5:R-:W-:Y:S06]  /*d220*/  HMMA.16816.F32 R4, R168.reuse, R180, R4 ;  /* 0x000000b4a804723c */ /* 0x060fec0000001804 */
[C---:B------:R-:W-:Y:S01]  /*d230*/  HMMA.16816.F32 R8, R168.reuse, R182, R8 ;  /* 0x000000b6a808723c */ /* 0x040fe20000001808 */
[----:B------:R-:W3:Y:S05]  /*d240*/  LDSM.16.M88.4 R180, [R211+0xc000] ;  /* 0x00c00000d3b4783b */ /* 0x000eea0000000200 */
[C---:B----4-:R-:W-:Y:S06]  /*d250*/  HMMA.16816.F32 R12, R168.reuse, R188, R12 ;  /* 0x000000bca80c723c */ /* 0x050fec000000180c */
[C---:B------:R-:W-:Y:S01]  /*d260*/  HMMA.16816.F32 R16, R168.reuse, R190, R16 ;  /* 0x000000bea810723c */ /* 0x040fe20000001810 */
[----:B------:R-:W4:Y:S05]  /*d270*/  LDSM.16.M88.4 R188, [R211+0xd000] ;  /* 0x00d00000d3bc783b */ /* 0x000f2a0000000200 */
[C---:B-1----:R-:W-:Y:S06]  /*d280*/  HMMA.16816.F32 R20, R168.reuse, R172, R20 ;  /* 0x000000aca814723c */ /* 0x042fec0000001814 */
[C---:B------:R-:W-:Y:S01]  /*d290*/  HMMA.16816.F32 R24, R168.reuse, R174, R24 ;  /* 0x000000aea818723c */ /* 0x040fe20000001818 */
[----:B------:R-:W1:Y:S05]  /*d2a0*/  LDSM.16.M88.4 R172, [R211+0xd800] ;  /* 0x00d80000d3ac783b */ /* 0x000e6a0000000200 */
        /* <DEDUP_REMOVED lines=10> */
[C---:B----4-:R-:W-:Y:S06]  /*d350*/  HMMA.16816.F32 R20, R164.reuse, R188, R20 ;  /* 0x000000bca414723c */ /* 0x050fec0000001814 */
[C---:B------:R-:W-:Y:S01]  /*d360*/  HMMA.16816.F32 R24, R164.reuse, R190, R24 ;  /* 0x000000bea418723c */ /* 0x040fe20000001818 */
[----:B------:R-:W-:Y:S05]  /*d370*/  LDSM.16.M88.4 R188, [R217+0xe000] ;  /* 0x00e00000d9bc783b */ /* 0x000fea0000000200 */
[C---:B-1----:R-:W-:Y:S06]  /*d380*/  HMMA.16816.F32 R28, R164.reuse, R172, R28 ;  /* 0x000000aca41c723c */ /* 0x042fec000000181c */
[----:B------:R-:W-:Y:S01]  /*d390*/  HMMA.16816.F32 R32, R164, R174, R32 ;  /* 0x000000aea420723c */ /* 0x000fe20000001820 */
[----:B------:R-:W1:Y:S04]  /*d3a0*/  LDSM.16.M88.4 R164, [R204+0x5800] ;  /* 0x00580000cca4783b */ /* 0x000e680000000200 */
[----:B------:R-:W4:Y:S01]  /*d3b0*/  LDSM.16.M88.4 R172, [R218+0x6000] ;  /* 0x00600000daac783b */ /* 0x000f220000000200 */
[C---:B--2---:R-:W-:Y:S06]  /*d3c0*/  HMMA.16816.F32 R4, R168.reuse, R176, R4 ;  /* 0x000000b0a804723c */ /* 0x044fec0000001804 */
[C---:B------:R-:W-:Y:S01]  /*d3d0*/  HMMA.16816.F32 R8, R168.reuse, R178, R8 ;  /* 0x000000b2a808723c */ /* 0x040fe20000001808 */
[----:B------:R-:W2:Y:S05]  /*d3e0*/  LDSM.16.M88.4 R176, [R217+0xe800] ;  /* 0x00e80000d9b0783b */ /* 0x000eaa0000000200 */
[C---:B---3--:R-:W-:Y:S06]  /*d3f0*/  HMMA.16816.F32 R12, R168.reuse, R180, R12 ;  /* 0x000000b4a80c723c */ /* 0x048fec000000180c */
[C---:B------:R-:W-:Y:S01]  /*d400*/  HMMA.16816.F32 R16, R168.reuse, R182, R16 ;  /* 0x000000b6a810723c */ /* 0x040fe20000001810 */
[----:B------:R-:W3:Y:S05]  /*d410*/  LDSM.16.M88.4 R180, [R217+0xf000] ;  /* 0x00f00000d9b4783b */ /* 0x000eea0000000200 */
[C---:B-----5:R-:W-:Y:S06]  /*d420*/  HMMA.16816.F32 R20, R168.reuse, R184, R20 ;  /* 0x000000b8a814723c */ /* 0x060fec0000001814 */
[C---:B------:R-:W-:Y:S01]  /*d430*/  HMMA.16816.F32 R24, R168.reuse, R186, R24 ;  /* 0x000000baa818723c */ /* 0x040fe20000001818 */
[----:B------:R-:W-:Y:S05]  /*d440*/  LDSM.16.M88.4 R184, [R195] ;  /* 0x00000000c3b8783b */ /* 0x000fea0000000200 */
[C---:B-1----:R-:W-:Y:S06]  /*d450*/  HMMA.16816.F32 R28, R168.reuse, R164, R28 ;  /* 0x000000a4a81c723c */ /* 0x042fec000000181c */
[----:B------:R-:W-:Y:S01]  /*d460*/  HMMA.16816.F32 R32, R168, R166, R32 ;  /* 0x000000a6a820723c */ /* 0x000fe20000001820 */
[----:B------:R-:W1:Y:S04]  /*d470*/  LDSM.16.M88.4 R164, [R217+0xf800] ;  /* 0x00f80000d9a4783b */ /* 0x000e680000000200 */
[----:B------:R-:W5:Y:S01]  /*d480*/  LDSM.16.M88.4 R168, [R216+0x6000] ;  /* 0x00600000d8a8783b */ /* 0x000f620000000200 */
[C---:B----4-:R-:W-:Y:S06]  /*d490*/  HMMA.16816.F32 R4, R172.reuse, R188, R4 ;  /* 0x000000bcac04723c */ /* 0x050fec0000001804 */
[C---:B------:R-:W-:Y:S01]  /*d4a0*/  HMMA.16816.F32 R8, R172.reuse, R190, R8 ;  /* 0x000000beac08723c */ /* 0x040fe20000001808 */
[----:B------:R-:W4:Y:S05]  /*d4b0*/  LDSM.16.M88.4 R188, [R194] ;  /* 0x00000000c2bc783b */ /* 0x000f2a0000000200 */
[C---:B--2---:R-:W-:Y:S06]  /*d4c0*/  HMMA.16816.F32 R12, R172.reuse, R176, R12 ;  /* 0x000000b0ac0c723c */ /* 0x044fec000000180c */
[C---:B------:R-:W-:Y:S01]  /*d4d0*/  HMMA.16816.F32 R16, R172.reuse, R178, R16 ;  /* 0x000000b2ac10723c */ /* 0x040fe20000001810 */
[----:B------:R-:W2:Y:S05]  /*d4e0*/  LDSM.16.M88.4 R176, [R193] ;  /* 0x00000000c1b0783b */ /* 0x000eaa0000000200 */
[C---:B---3--:R-:W-:Y:S06]  /*d4f0*/  HMMA.16816.F32 R20, R172.reuse, R180, R20 ;  /* 0x000000b4ac14723c */ /* 0x048fec0000001814 */
[C---:B------:R-:W-:Y:S01]  /*d500*/  HMMA.16816.F32 R24, R172.reuse, R182, R24 ;  /* 0x000000b6ac18723c */ /* 0x040fe20000001818 */
[----:B------:R-:W3:Y:S05]  /*d510*/  LDSM.16.M88.4 R180, [R192] ;  /* 0x00000000c0b4783b */ /* 0x000eea0000000200 */
[C---:B-1----:R-:W-:Y:S06]  /*d520*/  HMMA.16816.F32 R28, R172.reuse, R164, R28 ;  /* 0x000000a4ac1c723c */ /* 0x042fec000000181c */
[----:B------:R-:W-:Y:S01]  /*d530*/  HMMA.16816.F32 R32, R172, R166, R32 ;  /* 0x000000a6ac20723c */ /* 0x000fe20000001820 */
[----:B------:R-:W-:Y:S04]  /*d540*/  LDSM.16.M88.4 R164, [R214+0x6000] ;  /* 0x00600000d6a4783b */ /* 0x000fe80000000200 */
[----:B------:R-:W1:Y:S01]  /*d550*/  LDSM.16.M88.4 R172, [R211+0xe000] ;  /* 0x00e00000d3ac783b */ /* 0x000e620000000200 */
[C---:B-----5:R-:W-:Y:S06]  /*d560*/  HMMA.16816.F32 R4, R168.reuse, R184, R4 ;  /* 0x000000b8a804723c */ /* 0x060fec0000001804 */
[C---:B------:R-:W-:Y:S01]  /*d570*/  HMMA.16816.F32 R8, R168.reuse, R186, R8 ;  /* 0x000000baa808723c */ /* 0x040fe20000001808 */
[----:B------:R-:W5:Y:S05]  /*d580*/  LDSM.16.M88.4 R184, [R211+0xe800] ;  /* 0x00e80000d3b8783b */ /* 0x000f6a0000000200 */
[C---:B----4-:R-:W-:Y:S06]  /*d590*/  HMMA.16816.F32 R12, R168.reuse, R188, R12 ;  /* 0x000000bca80c723c */ /* 0x050fec000000180c */
[C---:B------:R-:W-:Y:S01]  /*d5a0*/  HMMA.16816.F32 R16, R168.reuse, R190, R16 ;  /* 0x000000bea810723c */ /* 0x040fe20000001810 */
[----:B------:R-:W4:Y:S05]  /*d5b0*/  LDSM.16.M88.4 R188, [R211+0xf000] ;  /* 0x00f00000d3bc783b */ /* 0x000f2a0000000200 */
[C---:B--2---:R-:W-:Y:S06]  /*d5c0*/  HMMA.16816.F32 R20, R168.reuse, R176, R20 ;  /* 0x000000b0a814723c */ /* 0x044fec0000001814 */
[C---:B------:R-:W-:Y:S01]  /*d5d0*/  HMMA.16816.F32 R24, R168.reuse, R178, R24 ;  /* 0x000000b2a818723c */ /* 0x040fe20000001818 */
[----:B------:R-:W2:Y:S05]  /*d5e0*/  LDSM.16.M88.4 R176, [R211+0xf800] ;  /* 0x00f80000d3b0783b */ /* 0x000eaa0000000200 */
[C---:B---3--:R-:W-:Y:S06]  /*d5f0*/  HMMA.16816.F32 R28, R168.reuse, R180, R28 ;  /* 0x000000b4a81c723c */ /* 0x048fec000000181c */
[----:B------:R-:W-:Y:S01]  /*d600*/  HMMA.16816.F32 R32, R168, R182, R32 ;  /* 0x000000b6a820723c */ /* 0x000fe20000001820 */
[----:B------:R-:W-:Y:S04]  /*d610*/  LDSM.16.M88.4 R168, [R213+0x6000] ;  /* 0x00600000d5a8783b */ /* 0x000fe80000000200 */
[----:B------:R-:W3:Y:S01]  /*d620*/  LDSM.16.M88.4 R180, [R204+0x6000] ;  /* 0x00600000ccb4783b */ /* 0x000ee20000000200 */
[C---:B-1----:R-:W-:Y:S06]  /*d630*/  HMMA.16816.F32 R4, R164.reuse, R172, R4 ;  /* 0x000000aca404723c */ /* 0x042fec0000001804 */
[C---:B------:R-:W-:Y:S01]  /*d640*/  HMMA.16816.F32 R8, R164.reuse, R174, R8 ;  /* 0x000000aea408723c */ /* 0x040fe20000001808 */
[----:B------:R-:W-:Y:S04]  /*d650*/  IMAD.U32 R172, RZ, RZ, UR11 ;  /* 0x0000000bffac7e24 */ /* 0x000fe8000f8e00ff */
[----:B------:R-:W-:Y:S01]  /*d660*/  IMAD.U32 R173, RZ, RZ, UR11 ;  /* 0x0000000bffad7e24 */ /* 0x000fe2000f8e00ff */
[C---:B-----5:R-:W-:Y:S06]  /*d670*/  HMMA.16816.F32 R12, R164.reuse, R184, R12 ;  /* 0x000000b8a40c723c */ /* 0x060fec000000180c */
[C---:B------:R-:W-:Y:S01]  /*d680*/  HMMA.16816.F32 R16, R164.reuse, R186, R16 ;  /* 0x000000baa410723c */ /* 0x040fe20000001810 */
[----:B------:R-:W-:Y:S05]  /*d690*/  IMAD.U32 R184, RZ, RZ, UR11 ;  /* 0x0000000bffb87e24 */ /* 0x000fea000f8e00ff */
[C---:B----4-:R-:W-:Y:S01]  /*d6a0*/  HMMA.16816.F32 R20, R164.reuse, R188, R20 ;  /* 0x000000bca414723c */ /* 0x050fe20000001814 */
[----:B------:R-:W-:Y:S05]  /*d6b0*/  IMAD.U32 R186, RZ, RZ, UR11 ;  /* 0x0000000bffba7e24 */ /* 0x000fea000f8e00ff */
[----:B------:R-:W-:Y:S01]  /*d6c0*/  LEA R186, P1, R186, R246, 0x6 ;  /* 0x000000f6baba7211 */ /* 0x000fe200078230ff */
[C---:B------:R-:W-:Y:S01]  /*d6d0*/  HMMA.16816.F32 R24, R164.reuse, R190, R24 ;  /* 0x000000bea418723c */ /* 0x040fe20000001818 */
[----:B------:R-:W-:Y:S03]  /*d6e0*/  IMAD.U32 R188, RZ, RZ, UR11 ;  /* 0x0000000bffbc7e24 */ /* 0x000fe6000f8e00ff */
[C---:B------:R-:W-:Y:S02]  /*d6f0*/  LEA.HI.X.SX32 R187, R172.reuse, R247, 0x6, P1 ;  /* 0x000000f7acbb7211 */ /* 0x040fe400008f36ff */
[C---:B--2---:R-:W-:Y:S06]  /*d700*/  HMMA.16816.F32 R28, R164.reuse, R176, R28 ;  /* 0x000000b0a41c723c */ /* 0x044fec000000181c */
[----:B------:R-:W-:Y:S01]  /*d710*/  HMMA.16816.F32 R32, R164, R178, R32 ;  /* 0x000000b2a420723c */ /* 0x000fe20000001820 */
[----:B------:R-:W1:Y:S05]  /*d720*/  LDSM.16.M88.4 R164, [R204+0x6800] ;  /* 0x00680000cca4783b */ /* 0x000e6a0000000200 */
[C---:B---3--:R-:W-:Y:S05]  /*d730*/  HMMA.16816.F32 R4, R168.reuse, R180, R4 ;  /* 0x000000b4a804723c */ /* 0x048fea0000001804 */
[----:B------:R-:W-:Y:S01]  /*d740*/  LEA R178, P0, R3, R250, 0x6 ;  /* 0x000000fa03b27211 */ /* 0x000fe200078030ff */
[C---:B------:R-:W-:Y:S05]  /*d750*/  HMMA.16816.F32 R8, R168.reuse, R182, R8 ;  /* 0x000000b6a808723c */ /* 0x040fea0000001808 */
[----:B------:R-:W-:Y:S02]  /*d760*/  LEA.HI.X.SX32 R179, R172, R251, 0x6, P0 ;  /* 0x000000fbacb37211 */ /* 0x000fe400000f36ff */
[----:B------:R-:W-:Y:S04]  /*d770*/  LEA R188, P0, R188, R240, 0x6 ;  /* 0x000000f0bcbc7211 */ /* 0x000fe800078030ff */
[----:B------:R-:W-:Y:S01]  /*d780*/  LEA.HI.X.SX32 R189, R173, R241, 0x6, P0 ;  /* 0x000000f1adbd7211 */ /* 0x000fe200000f36ff */
[----:B------:R-:W-:Y:S01]  /*d790*/  IMAD R177, R179, UR8, RZ ;  /* 0x00000008b3b17c24 */ /* 0x000fe2000f8e02ff */
[----:B------:R-:W-:Y:S01]  /*d7a0*/  LEA R184, P0, R184, R242, 0x6 ;  /* 0x000000f2b8b87211 */ /* 0x000fe200078030ff */
[----:B------:R-:W2:Y:S02]  /*d7b0*/  LDSM.16.M88.4 R172, [R204+0x7000] ;  /* 0x00700000ccac783b */ /* 0x000ea40000000200 */
[C---:B------:R-:W-:Y:S01]  /*d7c0*/  IMAD R177, R178.reuse, UR9, R177 ;  /* 0x00000009b2b17c24 */ /* 0x040fe2000f8e02b1 */
[----:B------:R-:W-:Y:S01]  /*d7d0*/  LEA.HI.X.SX32 R185, R3, R243, 0x6, P0 ;  /* 0x000000f303b97211 */ /* 0x000fe200000f36ff */
[----:B------:R-:W-:Y:S04]  /*d7e0*/  IMAD.WIDE.U32 R178, R178, UR8, RZ ;  /* 0x00000008b2b27c25 */ /* 0x000fe8000f8e00ff */
[----:B------:R-:W-:Y:S01]  /*d7f0*/  IMAD.IADD R177, R179, 0x1, R177 ;  /* 0x00000001b3b17824 */ /* 0x000fe200078e02b1 */
[CC--:B------:R-:W-:Y:S01]  /*d800*/  LEA R176, P2, R178.reuse, R239.reuse, 0x1 ;  /* 0x000000efb2b07211 */ /* 0x0c0fe200078408ff */
[----:B------:R-:W-:Y:S02]  /*d810*/  IMAD R181, R189, UR8, RZ ;  /* 0x00000008bdb57c24 */ /* 0x000fe4000f8e02ff */
[----:B------:R-:W-:Y:S01]  /*d820*/  IMAD R179, R187, UR8, RZ ;  /* 0x00000008bbb37c24 */ /* 0x000fe2000f8e02ff */
[-C--:B------:R-:W-:Y:S01]  /*d830*/  LEA.HI.X R177, R178, R238.reuse, R177, 0x1, P2 ;  /* 0x000000eeb2b17211 */ /* 0x080fe200010f0cb1 */
[----:B------:R-:W-:Y:S01]  /*d840*/  IMAD R3, R185, UR8, RZ ;  /* 0x00000008b9037c24 */ /* 0x000fe2000f8e02ff */
[C---:B-1----:R-:W-:Y:S03]  /*d850*/  HMMA.16816.F32 R12, R168.reuse, R164, R12 ;  /* 0x000000a4a80c723c */ /* 0x042fe6000000180c */
[----:B------:R-:W-:Y:S02]  /*d860*/  IMAD R181, R188, UR9, R181 ;  /* 0x00000009bcb57c24 */ /* 0x000fe4000f8e02b5 */
[----:B------:R-:W-:Y:S01]  /*d870*/  IMAD R179, R186, UR9, R179 ;  /* 0x00000009bab37c24 */ /* 0x000fe2000f8e02b3 */
[C---:B------:R-:W-:Y:S01]  /*d880*/  HMMA.16816.F32 R16, R168.reuse, R166, R16 ;  /* 0x000000a6a810723c */ /* 0x040fe20000001810 */
[----:B------:R-:W-:Y:S04]  /*d890*/  IMAD.U32 R164, RZ, RZ, UR17 ;  /* 0x00000011ffa47e24 */ /* 0x000fe8000f8e00ff */
[----:B------:R-:W-:Y:S03]  /*d8a0*/  IMAD.WIDE.U32 R188, R188, UR8, RZ ;  /* 0x00000008bcbc7c25 */ /* 0x000fe6000f8e00ff */
[-C--:B------:R-:W-:Y:S03]  /*d8b0*/  LEA R182, P2, R188, R239.reuse, 0x1 ;  /* 0x000000efbcb67211 */ /* 0x080fe600078408ff */
[----:B------:R-:W-:Y:S02]  /*d8c0*/  IMAD R3, R184, UR9, R3 ;  /* 0x00000009b8037c24 */ /* 0x000fe4000f8e0203 */
[----:B------:R-:W-:Y:S04]  /*d8d0*/  IMAD.WIDE.U32 R186, R186, UR8, RZ ;  /* 0x00000008baba7c25 */ /* 0x000fe8000f8e00ff */
[----:B------:R-:W-:Y:S01]  /*d8e0*/  IMAD.WIDE.U32 R184, R184, UR8, RZ ;  /* 0x00000008b8b87c25 */ /* 0x000fe2000f8e00ff */
[-C--:B------:R-:W-:Y:S01]  /*d8f0*/  LEA R180, P1, R186, R239.reuse, 0x1 ;  /* 0x000000efbab47211 */ /* 0x080fe200078208ff */
[C---:B--2---:R-:W-:Y:S03]  /*d900*/  HMMA.16816.F32 R20, R168.reuse, R172, R20 ;  /* 0x000000aca814723c */ /* 0x044fe60000001814 */
[----:B------:R-:W-:Y:S01]  /*d910*/  LEA R178, P0, R184, R239, 0x1 ;  /* 0x000000efb8b27211 */ /* 0x000fe200078008ff */
[----:B------:R-:W-:Y:S02]  /*d920*/  IMAD.IADD R181, R189, 0x1, R181 ;  /* 0x00000001bdb57824 */ /* 0x000fe400078e02b5 */
[----:B------:R-:W-:Y:S01]  /*d930*/  IMAD.IADD R179, R187, 0x1, R179 ;  /* 0x00000001bbb37824 */ /* 0x000fe200078e02b3 */
[C---:B------:R-:W-:Y:S04]  /*d940*/  HMMA.16816.F32 R24, R168.reuse, R174, R24 ;  /* 0x000000aea818723c */ /* 0x040fe80000001818 */
[-C--:B------:R-:W-:Y:S01]  /*d950*/  LEA.HI.X R183, R188, R238.reuse, R181, 0x1, P2 ;  /* 0x000000eebcb77211 */ /* 0x080fe200010f0cb5 */
[----:B------:R-:W-:Y:S01]  /*d960*/  IMAD.IADD R165, R185, 0x1, R3 ;  /* 0x00000001b9a57824 */ /* 0x000fe200078e0203 */
[-C--:B------:R-:W-:Y:S01]  /*d970*/  LEA.HI.X R181, R186, R238.reuse, R179, 0x1, P1 ;  /* 0x000000eebab57211 */ /* 0x080fe200008f0cb3 */
[----:B------:R-:W-:Y:S04]  /*d980*/  IMAD R3, R164, 0x40, R231 ;  /* 0x00000040a4037824 */ /* 0x000fe800078e02e7 */
[----:B------:R-:W-:Y:S01]  /*d990*/  LEA.HI.X R179, R184, R238, R165, 0x1, P0 ;  /* 0x000000eeb8b37211 */ /* 0x000fe200000f0ca5 */
[C---:B------:R-:W-:Y:S01]  /*d9a0*/  VIADD R186, R3.reuse, 0x1 ;  /* 0x0000000103ba7836 */ /* 0x040fe20000000000 */
[----:B------:R-:W-:Y:S01]  /*d9b0*/  I2FP.F32.S32 R184, R3 ;  /* 0x0000000300b87245 */ /* 0x000fe20000201400 */
[----:B------:R-:W1:Y:S01]  /*d9c0*/  LDSM.16.M88.4 R164, [R204+0x7800] ;  /* 0x00780000cca4783b */ /* 0x000e620000000200 */
[----:B------:R-:W-:Y:S01]  /*d9d0*/  ISETP.LT.AND P0, PT, RZ, UR17, PT ;  /* 0x00000011ff007c0c */ /* 0x000fe2000bf01270 */
[----:B------:R-:W-:Y:S04]  /*d9e0*/  DEPBAR.LE SB0, 0x0 ;  /* 0x000080000000791a */ /* 0x000fe80000000000 */
[----:B------:R-:W-:Y:S01]  /*d9f0*/  I2FP.F32.S32 R186, R186 ;  /* 0x000000ba00ba7245 */ /* 0x000fe20000201400 */
[----:B------:R-:W-:Y:S01]  /*da00*/  BAR.SYNC.DEFER_BLOCKING 0x0 ;  /* 0x0000000000007b1d */ /* 0x000fe20000010000 */
[C---:B------:R-:W-:Y:S02]  /*da10*/  VIADD R187, R3.reuse, 0x8 ;  /* 0x0000000803bb7836 */ /* 0x040fe40000000000 */
[C---:B------:R-:W-:Y:S01]  /*da20*/  FFMA.FTZ R6, R184.reuse, UR5, R6 ;  /* 0x00000005b8067c23 */ /* 0x040fe20008010006 */
[----:B------:R-:W-:Y:S01]  /*da30*/  FFMA.FTZ R4, R184, UR5, R4 ;  /* 0x00000005b8047c23 */ /* 0x000fe20008010004 */
[C---:B------:R-:W-:Y:S02]  /*da40*/  VIADD R185, R3.reuse, 0x9 ;  /* 0x0000000903b97836 */ /* 0x040fe40000000000 */
[C---:B------:R-:W-:Y:S01]  /*da50*/  FFMA.FTZ R7, R186.reuse, UR5, R7 ;  /* 0x00000005ba077c23 */ /* 0x040fe20008010007 */
[----:B------:R-:W-:Y:S01]  /*da60*/  I2FP.F32.S32 R184, R187 ;  /* 0x000000bb00b87245 */ /* 0x000fe20000201400 */
[----:B------:R-:W-:Y:S01]  /*da70*/  FFMA.FTZ R5, R186, UR5, R5 ;  /* 0x00000005ba057c23 */ /* 0x000fe20008010005 */
[C---:B------:R-:W-:Y:S01]  /*da80*/  VIADD R172, R3.reuse, 0x10 ;  /* 0x0000001003ac7836 */ /* 0x040fe20000000000 */
[----:B------:R-:W-:Y:S01]  /*da90*/  I2FP.F32.S32 R185, R185 ;  /* 0x000000b900b97245 */ /* 0x000fe20000201400 */
[----:B------:R-:W-:Y:S02]  /*daa0*/  VIADD R173, R3, 0x11 ;  /* 0x0000001103ad7836 */ /* 0x000fe40000000000 */
[C---:B------:R-:W-:Y:S01]  /*dab0*/  FFMA.FTZ R10, R184.reuse, UR5, R10 ;  /* 0x00000005b80a7c23 */ /* 0x040fe2000801000a */
[----:B------:R-:W-:Y:S01]  /*dac0*/  FFMA.FTZ R8, R184, UR5, R8 ;  /* 0x00000005b8087c23 */ /* 0x000fe20008010008 */
[----:B------:R-:W-:Y:S01]  /*dad0*/  I2FP.F32.S32 R172, R172 ;  /* 0x000000ac00ac7245 */ /* 0x000fe20000201400 */
[C---:B------:R-:W-:Y:S01]  /*dae0*/  FFMA.FTZ R11, R185.reuse, UR5, R11 ;  /* 0x00000005b90b7c23 */ /* 0x040fe2000801000b */
[----:B------:R-:W-:Y:S01]  /*daf0*/  I2FP.F32.S32 R173, R173 ;  /* 0x000000ad00ad7245 */ /* 0x000fe20000201400 */
[----:B------:R-:W-:Y:S01]  /*db00*/  FFMA.FTZ R9, R185, UR5, R9 ;  /* 0x00000005b9097c23 */ /* 0x000fe20008010009 */
[C---:B------:R-:W-:Y:S02]  /*db10*/  VIADD R174, R3.reuse, 0x18 ;  /* 0x0000001803ae7836 */ /* 0x040fe40000000000 */
[C---:B------:R-:W-:Y:S01]  /*db20*/  FFMA.FTZ R14, R172.reuse, UR5, R14 ;  /* 0x00000005ac0e7c23 */ /* 0x040fe2000801000e */
[----:B------:R-:W-:Y:S01]  /*db30*/  FFMA.FTZ R12, R172, UR5, R12 ;  /* 0x00000005ac0c7c23 */ /* 0x000fe2000801000c */
[----:B------:R-:W-:Y:S02]  /*db40*/  VIADD R175, R3, 0x19 ;  /* 0x0000001903af7836 */ /* 0x000fe40000000000 */
        /* <DEDUP_REMOVED lines=12> */
[C---:B-1----:R-:W-:Y:S05]  /*dc10*/  HMMA.16816.F32 R28, R168.reuse, R164, R28 ;  /* 0x000000a4a81c723c */ /* 0x042fea000000181c */
[----:B------:R-:W-:Y:S01]  /*dc20*/  VIADD R172, R3, 0x28 ;  /* 0x0000002803ac7836 */ /* 0x000fe20000000000 */
[----:B------:R-:W-:Y:S05]  /*dc30*/  HMMA.16816.F32 R32, R168, R166, R32 ;  /* 0x000000a6a820723c */ /* 0x000fea0000001820 */
[----:B------:R-:W-:Y:S01]  /*dc40*/  FMNMX.FTZ R164, R6, R2, !PT ;  /* 0x0000000206a47209 */ /* 0x000fe20007810000 */
[----:B------:R-:W-:Y:S01]  /*dc50*/  FFMA.FTZ R22, R174, UR5, R22 ;  /* 0x00000005ae167c23 */ /* 0x000fe20008010016 */
[----:B------:R-:W-:Y:S01]  /*dc60*/  FMNMX.FTZ R165, R4, R0, !PT ;  /* 0x0000000004a57209 */ /* 0x000fe20007810000 */
[----:B------:R-:W-:Y:S03]  /*dc70*/  FFMA.FTZ R20, R174, UR5, R20 ;  /* 0x00000005ae147c23 */ /* 0x000fe60008010014 */
[----:B------:R-:W-:Y:S01]  /*dc80*/  FMNMX.FTZ R164, R7, R164, !PT ;  /* 0x000000a407a47209 */ /* 0x000fe20007810000 */
[----:B------:R-:W-:Y:S01]  /*dc90*/  VIADD R168, R3, 0x29 ;  /* 0x0000002903a87836 */ /* 0x000fe20000000000 */
[----:B------:R-:W-:Y:S01]  /*dca0*/  FMNMX.FTZ R165, R5, R165, !PT ;  /* 0x000000a505a57209 */ /* 0x000fe20007810000 */
[C---:B------:R-:W-:Y:S01]  /*dcb0*/  FFMA.FTZ R23, R173.reuse, UR5, R23 ;  /* 0x00000005ad177c23 */ /* 0x040fe20008010017 */
[----:B------:R-:W-:Y:S01]  /*dcc0*/  FMNMX.FTZ R164, R10, R164, !PT ;  /* 0x000000a40aa47209 */ /* 0x000fe20007810000 */
[----:B------:R-:W-:Y:S01]  /*dcd0*/  FFMA.FTZ R21, R173, UR5, R21 ;  /* 0x00000005ad157c23 */ /* 0x000fe20008010015 */
[----:B------:R-:W-:Y:S01]  /*dce0*/  FMNMX.FTZ R167, R8, R165, !PT ;  /* 0x000000a508a77209 */ /* 0x000fe20007810000 */
[----:B------:R-:W-:Y:S01]  /*dcf0*/  VIADD R165, R3, 0x30 ;  /* 0x0000003003a57836 */ /* 0x000fe20000000000 */
[----:B------:R-:W-:Y:S01]  /*dd00*/  FMNMX.FTZ R166, R11, R164, !PT ;  /* 0x000000a40ba67209 */ /* 0x000fe20007810000 */
[----:B------:R-:W-:Y:S01]  /*dd10*/  VIADD R164, R3, 0x31 ;  /* 0x0000003103a47836 */ /* 0x000fe20000000000 */
[----:B------:R-:W-:Y:S02]  /*dd20*/  FMNMX.FTZ R167, R9, R167, !PT ;  /* 0x000000a709a77209 */ /* 0x000fe40007810000 */
[----:B------:R-:W-:Y:S02]  /*dd30*/  FMNMX.FTZ R166, R14, R166, !PT ;  /* 0x000000a60ea67209 */ /* 0x000fe40007810000 */
[----:B------:R-:W-:Y:S02]  /*dd40*/  FMNMX.FTZ R167, R12, R167, !PT ;  /* 0x000000a70ca77209 */ /* 0x000fe40007810000 */
[----:B------:R-:W-:Y:S02]  /*dd50*/  FMNMX.FTZ R166, R15, R166, !PT ;  /* 0x000000a60fa67209 */ /* 0x000fe40007810000 */
[----:B------:R-:W-:Y:S02]  /*dd60*/  FMNMX.FTZ R167, R13, R167, !PT ;  /* 0x000000a70da77209 */ /* 0x000fe40007810000 */
[----:B------:R-:W-:Y:S02]  /*dd70*/  I2FP.F32.S32 R165, R165 ;  /* 0x000000a500a57245 */ /* 0x000fe40000201400 */
[----:B------:R-:W-:Y:S02]  /*dd80*/  I2FP.F32.S32 R164, R164 ;  /* 0x000000a400a47245 */ /* 0x000fe40000201400 */
[----:B------:R-:W-:Y:S01]  /*dd90*/  FMNMX.FTZ R166, R18, R166, !PT ;  /* 0x000000a612a67209 */ /* 0x000fe20007810000 */
[C---:B------:R-:W-:Y:S01]  /*dda0*/  FFMA.FTZ R30, R165.reuse, UR5, R30 ;  /* 0x00000005a51e7c23 */ /* 0x040fe2000801001e */
[----:B------:R-:W-:Y:S01]  /*ddb0*/  FMNMX.FTZ R167, R16, R167, !PT ;  /* 0x000000a710a77209 */ /* 0x000fe20007810000 */
[----:B------:R-:W-:Y:S01]  /*ddc0*/  FFMA.FTZ R28, R165, UR5, R28 ;  /* 0x00000005a51c7c23 */ /* 0x000fe2000801001c */
[----:B------:R-:W-:Y:S01]  /*ddd0*/  I2FP.F32.S32 R172, R172 ;  /* 0x000000ac00ac7245 */ /* 0x000fe20000201400 */
[C---:B------:R-:W-:Y:S01]  /*dde0*/  FFMA.FTZ R31, R164.reuse, UR5, R31 ;  /* 0x00000005a41f7c23 */ /* 0x040fe2000801001f */
[----:B------:R-:W-:Y:S01]  /*ddf0*/  FMNMX.FTZ R165, R17, R167, !PT ;  /* 0x000000a711a57209 */ /* 0x000fe20007810000 */
[----:B------:R-:W-:Y:S01]  /*de00*/  FFMA.FTZ R29, R164, UR5, R29 ;  /* 0x00000005a41d7c23 */ /* 0x000fe2000801001d */
[----:B------:R-:W-:Y:S01]  /*de10*/  FMNMX.FTZ R164, R19, R166, !PT ;  /* 0x000000a613a47209 */ /* 0x000fe20007810000 */
[----:B------:R-:W-:Y:S01]  /*de20*/  FFMA.FTZ R26, R172, UR5, R26 ;  /* 0x00000005ac1a7c23 */ /* 0x000fe2000801001a */
[----:B------:R-:W-:Y:S01]  /*de30*/  FMNMX.FTZ R165, R20, R165, !PT ;  /* 0x000000a514a57209 */ /* 0x000fe20007810000 */
[----:B------:R-:W-:Y:S01]  /*de40*/  FFMA.FTZ R24, R172, UR5, R24 ;  /* 0x00000005ac187c23 */ /* 0x000fe20008010018 */
[----:B------:R-:W-:Y:S01]  /*de50*/  FMNMX.FTZ R164, R22, R164, !PT ;  /* 0x000000a416a47209 */ /* 0x000fe20007810000 */
[C---:B------:R-:W-:Y:S01]  /*de60*/  VIADD R166, R3.reuse, 0x38 ;  /* 0x0000003803a67836 */ /* 0x040fe20000000000 */
[----:B------:R-:W-:Y:S01]  /*de70*/  I2FP.F32.S32 R168, R168 ;  /* 0x000000a800a87245 */ /* 0x000fe20000201400 */
[----:B------:R-:W-:Y:S01]  /*de80*/  VIADD R3, R3, 0x39 ;  /* 0x0000003903037836 */ /* 0x000fe20000000000 */
[----:B------:R-:W-:Y:S02]  /*de90*/  FMNMX.FTZ R164, R23, R164, !PT ;  /* 0x000000a417a47209 */ /* 0x000fe40007810000 */
[----:B------:R-:W-:Y:S01]  /*dea0*/  FMNMX.FTZ R165, R21, R165, !PT ;  /* 0x000000a515a57209 */ /* 0x000fe20007810000 */
[----:B------:R-:W-:Y:S01]  /*deb0*/  FFMA.FTZ R27, R168, UR5, R27 ;  /* 0x00000005a81b7c23 */ /* 0x000fe2000801001b */
[----:B------:R-:W-:Y:S01]  /*dec0*/  FMNMX.FTZ R164, R26, R164, !PT ;  /* 0x000000a41aa47209 */ /* 0x000fe20007810000 */
[----:B------:R-:W-:Y:S01]  /*ded0*/  FFMA.FTZ R25, R168, UR5, R25 ;  /* 0x00000005a8197c23 */ /* 0x000fe20008010019 */
[----:B------:R-:W-:Y:S02]  /*dee0*/  FMNMX.FTZ R165, R24, R165, !PT ;  /* 0x000000a518a57209 */ /* 0x000fe40007810000 */
[----:B------:R-:W-:Y:S02]  /*def0*/  I2FP.F32.S32 R3, R3 ;  /* 0x0000000300037245 */ /* 0x000fe40000201400 */
[----:B------:R-:W-:Y:S02]  /*df00*/  FMNMX.FTZ R164, R27, R164, !PT ;  /* 0x000000a41ba47209 */ /* 0x000fe40007810000 */
[----:B------:R-:W-:Y:S01]  /*df10*/  FMNMX.FTZ R165, R25, R165, !PT ;  /* 0x000000a519a57209 */ /* 0x000fe20007810000 */
[C---:B------:R-:W-:Y:S01]  /*df20*/  FFMA.FTZ R35, R3.reuse, UR5, R35 ;  /* 0x0000000503237c23 */ /* 0x040fe20008010023 */
[----:B------:R-:W-:Y:S01]  /*df30*/  I2FP.F32.S32 R166, R166 ;  /* 0x000000a600a67245 */ /* 0x000fe20000201400 */
[----:B------:R-:W-:Y:S01]  /*df40*/  FFMA.FTZ R33, R3, UR5, R33 ;  /* 0x0000000503217c23 */ /* 0x000fe20008010021 */
[----:B------:R-:W-:Y:S02]  /*df50*/  FMNMX.FTZ R3, R30, R164, !PT ;  /* 0x000000a41e037209 */ /* 0x000fe40007810000 */
[----:B------:R-:W-:Y:S01]  /*df60*/  FMNMX.FTZ R165, R28, R165, !PT ;  /* 0x000000a51ca57209 */ /* 0x000fe20007810000 */
[C---:B------:R-:W-:Y:S01]  /*df70*/  FFMA.FTZ R34, R166.reuse, UR5, R34 ;  /* 0x00000005a6227c23 */ /* 0x040fe20008010022 */
[----:B------:R-:W-:Y:S01]  /*df80*/  FMNMX.FTZ R3, R31, R3, !PT ;  /* 0x000000031f037209 */ /* 0x000fe20007810000 */
[----:B------:R-:W-:Y:S01]  /*df90*/  FFMA.FTZ R32, R166, UR5, R32 ;  /* 0x00000005a6207c23 */ /* 0x000fe20008010020 */
[----:B------:R-:W-:Y:S02]  /*dfa0*/  FMNMX.FTZ R172, R29, R165, !PT ;  /* 0x000000a51dac7209 */ /* 0x000fe40007810000 */
[----:B------:R-:W-:Y:S02]  /*dfb0*/  FMNMX.FTZ R3, R34, R3, !PT ;  /* 0x0000000322037209 */ /* 0x000fe40007810000 */
[----:B------:R-:W-:Y:S02]  /*dfc0*/  FMNMX.FTZ R172, R32, R172, !PT ;  /* 0x000000ac20ac7209 */ /* 0x000fe40007810000 */
[----:B------:R-:W-:Y:S02]  /*dfd0*/  FMNMX.FTZ R3, R35, R3, !PT ;  /* 0x0000000323037209 */ /* 0x000fe40007810000 */
[----:B------:R-:W-:Y:S01]  /*dfe0*/  FMNMX.FTZ R172, R33, R172, !PT ;  /* 0x000000ac21ac7209 */ /* 0x000fe20007810000 */
[----:B------:R-:W-:Y:S06]  /*dff0*/  @P0 BRA `(.L_x_144) ;  /* 0xffffffd8008c0947 */ /* 0x000fec000383ffff */
.L_x_143:
        /* <DEDUP_REMOVED lines=13> */
[----:B-1----:R-:W-:Y:S02]  /*e0d0*/  FMNMX.FTZ R3, R164, R3, !PT ;  /* 0x00000003a4037209 */ /* 0x002fe40007810000 */
[----:B--2---:R-:W-:Y:S03]  /*e0e0*/  FMNMX.FTZ R164, R172, R165, !PT ;  /* 0x000000a5aca47209 */ /* 0x004fe60007810000 */
[C---:B------:R-:W-:Y:S01]  /*e0f0*/  FMUL.FTZ R190, R3.reuse, UR4 ;  /* 0x0000000403be7c20 */ /* 0x040fe20008410000 */
[C---:B------:R-:W-:Y:S01]  /*e100*/  FSETP.NEU.FTZ.AND P1, PT, R3.reuse, -INF , PT ;  /* 0xff8000000300780b */ /* 0x040fe20003f3d000 */
[----:B------:R-:W-:Y:S01]  /*e110*/  FADD.FTZ R2, -R3, R2 ;  /* 0x0000000203027221 */ /* 0x000fe20000010100 */
[----:B------:R-:W1:Y:S01]  /*e120*/  LDSM.16.MT88.4 R172, [R210+0x10000] ;  /* 0x01000000d2ac783b */ /* 0x000e620000004200 */
[----:B------:R-:W-:Y:S01]  /*e130*/  FMUL.FTZ R189, R164, UR4 ;  /* 0x00000004a4bd7c20 */ /* 0x000fe20008410000 */
        /* <DEDUP_REMOVED lines=25> */
[--C-:B------:R-:W-:Y:S01]  /*e2d0*/  FFMA.FTZ R191, R13, UR4, -R189.reuse ;  /* 0x000000040dbf7c23 */ /* 0x100fe200080108bd */
[--C-:B------:R-:W-:Y:S01]  /*e2e0*/  FFMA.FTZ R20, R20, UR4, -R189.reuse ;  /* 0x0000000414147c23 */ /* 0x100fe200080108bd */
[----:B------:R-:W-:Y:S01]  /*e2f0*/  FFMA.FTZ R21, R21, UR4, -R189 ;  /* 0x0000000415157c23 */ /* 0x000fe200080108bd */
[--C-:B------:R-:W-:Y:S04]  /*e300*/  FFMA.FTZ R34, R34, UR4, -R190.reuse ;  /* 0x0000000422227c23 */ /* 0x100fe800080108be */
        /* <DEDUP_REMOVED lines=14> */
[----:B------:R-:W3:Y:S01]  /*e3f0*/  LDSM.16.MT88.4 R156, [R208+0x10000] ;  /* 0x01000000d09c783b */ /* 0x000ee20000004200 */
[----:B------:R-:W-:Y:S03]  /*e400*/  FMUL.FTZ R37, R2, R37 ;  /* 0x0000002502257220 */ /* 0x000fe60000410000 */
        /* <DEDUP_REMOVED lines=23> */
[C---:B------:R-:W-:Y:S03]  /*e580*/  FMUL.FTZ R62, R0.reuse, R62 ;  /* 0x0000003e003e7220 */ /* 0x040fe60000410000 */
        /* <DEDUP_REMOVED lines=34> */
[C---:B------:R-:W-:Y:S01]  /*e7b0*/  FMUL.FTZ R12, R2.reuse, R152 ;  /* 0x00000098020c7220 */ /* 0x040fe20000410000 */
[----:B------:R-:W-:Y:S01]  /*e7c0*/  FMUL.FTZ R13, R2, R153 ;  /* 0x00000099020d7220 */ /* 0x000fe20000410000 */
[----:B------:R-:W-:Y:S01]  /*e7d0*/  MUFU.EX2 R193, R21 ;  /* 0x0000001500c17308 */ /* 0x000fe20000000800 */
[----:B------:R-:W-:Y:S01]  /*e7e0*/  FMUL.FTZ R91, R0, R91 ;  /* 0x0000005b005b7220 */ /* 0x000fe20000410000 */
[C---:B------:R-:W-:Y:S01]  /*e7f0*/  FMUL.FTZ R88, R2.reuse, R88 ;  /* 0x0000005802587220 */ /* 0x040fe20000410000 */
[----:B------:R-:W-:Y:S01]  /*e800*/  FMUL.FTZ R89, R2, R89 ;  /* 0x0000005902597220 */ /* 0x000fe20000410000 */
[C---:B------:R-:W-:Y:S06]  /*e810*/  HMMA.16816.F32 R4, R160.reuse, R168, R4 ;  /* 0x000000a8a004723c */ /* 0x040fec0000001804 */
[----:B------:R-:W-:Y:S01]  /*e820*/  MUFU.EX2 R194, R16 ;  /* 0x0000001000c27308 */ /* 0x000fe20000000800 */
[C---:B------:R-:W-:Y:S01]  /*e830*/  FMUL.FTZ R94, R0.reuse, R94 ;  /* 0x0000005e005e7220 */ /* 0x040fe20000410000 */
[C---:B------:R-:W-:Y:S01]  /*e840*/  HMMA.16816.F32 R8, R160.reuse, R170, R8 ;  /* 0x000000aaa008723c */ /* 0x040fe20000001808 */
[----:B------:R-:W2:Y:S02]  /*e850*/  LDSM.16.MT88.4 R168, [R212+0x12000] ;  /* 0x01200000d4a8783b */ /* 0x000ea40000004200 */
[----:B------:R-:W-:Y:S03]  /*e860*/  FMUL.FTZ R95, R0, R95 ;  /* 0x0000005f005f7220 */ /* 0x000fe60000410000 */
[C---:B-1----:R-:W-:Y:S02]  /*e870*/  HMMA.16816.F32 R36, R160.reuse, R172, R36 ;  /* 0x000000aca024723c */ /* 0x042fe40000001824 */
[----:B------:R-:W-:Y:S03]  /*e880*/  MUFU.EX2 R231, R17 ;  /* 0x0000001100e77308 */ /* 0x000fe60000000800 */
[C---:B------:R-:W-:Y:S01]  /*e890*/  FMUL.FTZ R92, R2.reuse, R92 ;  /* 0x0000005c025c7220 */ /* 0x040fe20000410000 */
[C---:B------:R-:W-:Y:S01]  /*e8a0*/  HMMA.16816.F32 R40, R160.reuse, R174, R40 ;  /* 0x000000aea028723c */ /* 0x040fe20000001828 */
[----:B------:R-:W1:Y:S05]  /*e8b0*/  LDSM.16.MT88.4 R172, [R210+0x12000] ;  /* 0x01200000d2ac783b */ /* 0x000e6a0000004200 */
[----:B------:R-:W-:Y:S01]  /*e8c0*/  MUFU.EX2 R252, R252 ;  /* 0x000000fc00fc7308 */ /* 0x000fe20000000800 */
[----:B------:R-:W-:Y:S01]  /*e8d0*/  FMUL.FTZ R93, R2, R93 ;  /* 0x0000005d025d7220 */ /* 0x000fe20000410000 */
[C---:B------:R-:W-:Y:S03]  /*e8e0*/  HMMA.16816.F32 R44, R160.reuse, R176, R44 ;  /* 0x000000b0a02c723c */ /* 0x040fe6000000182c */
[C---:B------:R-:W-:Y:S03]  /*e8f0*/  FMUL.FTZ R98, R0.reuse, R98 ;  /* 0x0000006200627220 */ /* 0x040fe60000410000 */
[C---:B------:R-:W-:Y:S01]  /*e900*/  HMMA.16816.F32 R48, R160.reuse, R178, R48 ;  /* 0x000000b2a030723c */ /* 0x040fe20000001830 */
[----:B------:R-:W-:Y:S01]  /*e910*/  LDSM.16.MT88.4 R176, [R209+0x14000] ;  /* 0x01400000d1b0783b */ /* 0x000fe20000004200 */
[----:B------:R-:W-:Y:S03]  /*e920*/  MUFU.EX2 R191, R191 ;  /* 0x000000bf00bf7308 */ /* 0x000fe60000000800 */
[----:B------:R-:W-:Y:S01]  /*e930*/  FMUL.FTZ R99, R0, R99 ;  /* 0x0000006300637220 */ /* 0x000fe20000410000 */
[C---:B---3--:R-:W-:Y:S06]  /*e940*/  HMMA.16816.F32 R52, R160.reuse, R156, R52 ;  /* 0x0000009ca034723c */ /* 0x048fec0000001834 */
[----:B------:R-:W3:Y:S01]  /*e950*/  MUFU.EX2 R192, R20 ;  /* 0x0000001400c07308 */ /* 0x000ee20000000800 */
[C---:B------:R-:W-:Y:S01]  /*e960*/  FMUL.FTZ R96, R2.reuse, R96 ;  /* 0x0000006002607220 */ /* 0x040fe20000410000 */
[C---:B------:R-:W-:Y:S01]  /*e970*/  HMMA.16816.F32 R56, R160.reuse, R158, R56 ;  /* 0x0000009ea038723c */ /* 0x040fe20000001838 */
[----:B------:R-:W4:Y:S02]  /*e980*/  LDSM.16.MT88.4 R156, [R209+0x12000] ;  /* 0x01200000d19c783b */ /* 0x000f240000004200 */
[----:B------:R-:W-:Y:S03]  /*e990*/  FMUL.FTZ R97, R2, R97 ;  /* 0x0000006102617220 */ /* 0x000fe60000410000 */
[C---:B--2---:R-:W-:Y:S05]  /*e9a0*/  HMMA.16816.F32 R60, R160.reuse, R168, R60 ;  /* 0x000000a8a03c723c */ /* 0x044fea000000183c */
[C---:B------:R-:W-:Y:S01]  /*e9b0*/  FMUL.FTZ R102, R0.reuse, R102 ;  /* 0x0000006600667220 */ /* 0x040fe20000410000 */
[C---:B------:R-:W-:Y:S01]  /*e9c0*/  HMMA.16816.F32 R64, R160.reuse, R170, R64 ;  /* 0x000000aaa040723c */ /* 0x040fe20000001840 */
[----:B------:R-:W2:Y:S04]  /*e9d0*/  LDSM.16.MT88.4 R168, [R208+0x12000] ;  /* 0x01200000d0a8783b */ /* 0x000ea80000004200 */
[----:B---3--:R-:W-:Y:S01]  /*e9e0*/  F2FP.F16.F32.PACK_AB R20, R193, R192 ;  /* 0x000000c0c114723e */ /* 0x008fe200000000ff */
[C---:B-1----:R-:W-:Y:S05]  /*e9f0*/  HMMA.16816.F32 R68, R160.reuse, R172, R68 ;  /* 0x000000aca044723c */ /* 0x042fea0000001844 */
[----:B------:R-:W-:Y:S01]  /*ea00*/  FMUL.FTZ R103, R0, R103 ;  /* 0x0000006700677220 */ /* 0x000fe20000410000 */
[C---:B------:R-:W-:Y:S01]  /*ea10*/  HMMA.16816.F32 R72, R160.reuse, R174, R72 ;  /* 0x000000aea048723c */ /* 0x040fe20000001848 */
[----:B------:R-:W1:Y:S04]  /*ea20*/  LDSM.16.MT88.4 R172, [R212+0x14000] ;  /* 0x01400000d4ac783b */ /* 0x000e680000004200 */
        /* <DEDUP_REMOVED lines=22> */
[C---:B-1----:R-:W-:Y:S05]  /*eb90*/  HMMA.16816.F32 R92, R160.reuse, R172, R92 ;  /* 0x000000aca05c723c */ /* 0x042fea000000185c */
[C---:B------:R-:W-:Y:S01]  /*eba0*/  FMUL.FTZ R116, R2.reuse, R116 ;  /* 0x0000007402747220 */ /* 0x040fe20000410000 */
[C---:B------:R-:W-:Y:S01]  /*ebb0*/  HMMA.16816.F32 R96, R160.reuse, R174, R96 ;  /* 0x000000aea060723c */ /* 0x040fe20000001860 */
[----:B------:R-:W-:Y:S04]  /*ebc0*/  LDSM.16.MT88.4 R172, [R208+0x16000] ;  /* 0x01600000d0ac783b */ /* 0x000fe80000004200 */
[----:B------:R-:W-:Y:S01]  /*ebd0*/  FMUL.FTZ R117, R2, R117 ;  /* 0x0000007502757220 */ /* 0x000fe20000410000 */
[C---:B------:R-:W-:Y:S01]  /*ebe0*/  FMUL.FTZ R122, R0.reuse, R122 ;  /* 0x0000007a007a7220 */ /* 0x040fe20000410000 */
[----:B------:R-:W-:Y:S01]  /*ebf0*/  FMUL.FTZ R123, R0, R123 ;  /* 0x0000007b007b7220 */ /* 0x000fe20000410000 */
[C---:B------:R-:W-:Y:S03]  /*ec00*/  FMUL.FTZ R120, R2.reuse, R120 ;  /* 0x0000007802787220 */ /* 0x040fe60000410000 */
[----:B------:R-:W-:Y:S01]  /*ec10*/  FMUL.FTZ R121, R2, R121 ;  /* 0x0000007902797220 */ /* 0x000fe20000410000 */
[C---:B------:R-:W-:Y:S01]  /*ec20*/  FMUL.FTZ R126, R0.reuse, R126 ;  /* 0x0000007e007e7220 */ /* 0x040fe20000410000 */
[----:B------:R-:W-:Y:S01]  /*ec30*/  FMUL.FTZ R127, R0, R127 ;  /* 0x0000007f007f7220 */ /* 0x000fe20000410000 */
[C---:B------:R-:W-:Y:S01]  /*ec40*/  FMUL.FTZ R124, R2.reuse, R124 ;  /* 0x0000007c027c7220 */ /* 0x040fe20000410000 */
[----:B------:R-:W-:Y:S01]  /*ec50*/  FMUL.FTZ R125, R2, R125 ;  /* 0x0000007d027d7220 */ /* 0x000fe20000410000 */
[C---:B------:R-:W-:Y:S01]  /*ec60*/  FMUL.FTZ R130, R0.reuse, R130 ;  /* 0x0000008200827220 */ /* 0x040fe20000410000 */
[C---:B---3--:R-:W-:Y:S03]  /*ec70*/  HMMA.16816.F32 R100, R160.reuse, R156, R100 ;  /* 0x0000009ca064723c */ /* 0x048fe60000001864 */
[----:B------:R-:W-:Y:S01]  /*ec80*/  FMUL.FTZ R131, R0, R131 ;  /* 0x0000008300837220 */ /* 0x000fe20000410000 */
[C---:B------:R-:W-:Y:S01]  /*ec90*/  FMUL.FTZ R128, R2.reuse, R128 ;  /* 0x0000008002807220 */ /* 0x040fe20000410000 */
[----:B------:R-:W-:Y:S01]  /*eca0*/  FMUL.FTZ R129, R2, R129 ;  /* 0x0000008102817220 */ /* 0x000fe20000410000 */
[C---:B------:R-:W-:Y:S01]  /*ecb0*/  HMMA.16816.F32 R104, R160.reuse, R158, R104 ;  /* 0x0000009ea068723c */ /* 0x040fe20000001868 */
[----:B------:R-:W1:Y:S04]  /*ecc0*/  LDSM.16.MT88.4 R156, [R210+0x16000] ;  /* 0x01600000d29c783b */ /* 0x000e680000004200 */
[C---:B------:R-:W-:Y:S01]  /*ecd0*/  FMUL.FTZ R134, R0.reuse, R134 ;  /* 0x0000008600867220 */ /* 0x040fe20000410000 */
        /* <DEDUP_REMOVED lines=10> */
[C---:B------:R-:W-:Y:S05]  /*ed80*/  HMMA.16816.F32 R124, R160.reuse, R180, R124 ;  /* 0x000000b4a07c723c */ /* 0x040fea000000187c */
[----:B------:R-:W-:Y:S01]  /*ed90*/  FMUL.FTZ R139, R0, R139 ;  /* 0x0000008b008b7220 */ /* 0x000fe20000410000 */
[C---:B------:R-:W-:Y:S05]  /*eda0*/  HMMA.16816.F32 R128, R160.reuse, R182, R128 ;  /* 0x000000b6a080723c */ /* 0x040fea0000001880 */
[C---:B------:R-:W-:Y:S01]  /*edb0*/  FMUL.FTZ R136, R2.reuse, R136 ;  /* 0x0000008802887220 */ /* 0x040fe20000410000 */
[C---:B-1----:R-:W-:Y:S05]  /*edc0*/  HMMA.16816.F32 R132, R160.reuse, R156, R132 ;  /* 0x0000009ca084723c */ /* 0x042fea0000001884 */
[----:B------:R-:W-:Y:S01]  /*edd0*/  FMUL.FTZ R137, R2, R137 ;  /* 0x0000008902897220 */ /* 0x000fe20000410000 */
[C---:B------:R-:W-:Y:S01]  /*ede0*/  FMUL.FTZ R142, R0.reuse, R142 ;  /* 0x0000008e008e7220 */ /* 0x040fe20000410000 */
[----:B------:R-:W-:Y:S01]  /*edf0*/  FMUL.FTZ R143, R0, R143 ;  /* 0x0000008f008f7220 */ /* 0x000fe20000410000 */
[C---:B------:R-:W-:Y:S03]  /*ee00*/  FMUL.FTZ R140, R2.reuse, R140 ;  /* 0x0000008c028c7220 */ /* 0x040fe60000410000 */
[----:B------:R-:W-:Y:S01]  /*ee10*/  FMUL.FTZ R141, R2, R141 ;  /* 0x0000008d028d7220 */ /* 0x000fe20000410000 */
[C---:B------:R-:W-:Y:S01]  /*ee20*/  HMMA.16816.F32 R136, R160.reuse, R158, R136 ;  /* 0x0000009ea088723c */ /* 0x040fe20000001888 */
[----:B------:R-:W1:Y:S02]  /*ee30*/  LDSM.16.MT88.4 R156, [R212+0x10800] ;  /* 0x01080000d49c783b */ /* 0x000e640000004200 */
[C---:B------:R-:W-:Y:S01]  /*ee40*/  FMUL.FTZ R146, R0.reuse, R146 ;  /* 0x0000009200927220 */ /* 0x040fe20000410000 */
[----:B------:R-:W-:Y:S01]  /*ee50*/  FMUL.FTZ R147, R0, R147 ;  /* 0x0000009300937220 */ /* 0x000fe20000410000 */
[C---:B------:R-:W-:Y:S01]  /*ee60*/  FMUL.FTZ R144, R2.reuse, R144 ;  /* 0x0000009002907220 */ /* 0x040fe20000410000 */
[----:B------:R-:W-:Y:S01]  /*ee70*/  FMUL.FTZ R145, R2, R145 ;  /* 0x0000009102917220 */ /* 0x000fe20000410000 */
[--C-:B------:R-:W-:Y:S01]  /*ee80*/  FFMA.FTZ R180, R14, UR4, -R190.reuse ;  /* 0x000000040eb47c23 */ /* 0x100fe200080108be */
[----:B------:R-:W-:Y:S01]  /*ee90*/  FMUL.FTZ R14, R0, R154 ;  /* 0x0000009a000e7220 */ /* 0x000fe20000410000 */
[C---:B--2---:R-:W-:Y:S04]  /*eea0*/  HMMA.16816.F32 R140, R160.reuse, R168, R140 ;  /* 0x000000a8a08c723c */ /* 0x044fe8000000188c */
[----:B------:R-:W-:Y:S01]  /*eeb0*/  MUFU.EX2 R180, R180 ;  /* 0x000000b400b47308 */ /* 0x000fe20000000800 */
[--C-:B------:R-:W-:Y:S01]  /*eec0*/  FFMA.FTZ R182, R15, UR4, -R190.reuse ;  /* 0x000000040fb67c23 */ /* 0x100fe200080108be */
[--C-:B------:R-:W-:Y:S01]  /*eed0*/  FFMA.FTZ R181, R18, UR4, -R190.reuse ;  /* 0x0000000412b57c23 */ /* 0x100fe200080108be */
[----:B------:R-:W-:Y:S01]  /*eee0*/  FFMA.FTZ R183, R19, UR4, -R190 ;  /* 0x0000000413b77c23 */ /* 0x000fe200080108be */
[C---:B------:R-:W-:Y:S01]  /*eef0*/  HMMA.16816.F32 R144, R160.reuse, R170, R144 ;  /* 0x000000aaa090723c */ /* 0x040fe20000001890 */
[----:B------:R-:W2:Y:S05]  /*ef00*/  LDSM.16.MT88.4 R168, [R210+0x10800] ;  /* 0x01080000d2a8783b */ /* 0x000eaa0000004200 */
[----:B------:R-:W3:Y:S01]  /*ef10*/  MUFU.EX2 R182, R182 ;  /* 0x000000b600b67308 */ /* 0x000ee20000000800 */
[C---:B------:R-:W-:Y:S01]  /*ef20*/  FMUL.FTZ R15, R0.reuse, R155 ;  /* 0x0000009b000f7220 */ /* 0x040fe20000410000 */
[C---:B------:R-:W-:Y:S03]  /*ef30*/  FMUL.FTZ R18, R0.reuse, R150 ;  /* 0x0000009600127220 */ /* 0x040fe60000410000 */
[----:B------:R-:W-:Y:S01]  /*ef40*/  FMUL.FTZ R19, R0, R151 ;  /* 0x0000009700137220 */ /* 0x000fe20000410000 */
[C---:B------:R-:W-:Y:S01]  /*ef50*/  FMUL.FTZ R16, R2.reuse, R148 ;  /* 0x0000009402107220 */ /* 0x040fe20000410000 */
[----:B------:R-:W4:Y:S01]  /*ef60*/  LDSM.16.MT88.4 R152, [R209+0x10800] ;  /* 0x01080000d198783b */ /* 0x000f220000004200 */
[C---:B------:R-:W-:Y:S01]  /*ef70*/  FMUL.FTZ R17, R2.reuse, R149 ;  /* 0x0000009502117220 */ /* 0x040fe20000410000 */
[C---:B------:R-:W-:Y:S01]  /*ef80*/  HMMA.16816.F32 R12, R160.reuse, R172, R12 ;  /* 0x000000aca00c723c */ /* 0x040fe2000000180c */
[----:B------:R-:W-:Y:S02]  /*ef90*/  MUFU.EX2 R181, R181 ;  /* 0x000000b500b57308 */ /* 0x000fe40000000800 */
[----:B------:R-:W-:Y:S01]  /*efa0*/  F2FP.F16.F32.PACK_AB R148, R191, R252 ;  /* 0x000000fcbf94723e */ /* 0x000fe200000000ff */
[----:B------:R-:W-:Y:S01]  /*efb0*/  FFMA.FTZ R188, R2, R245, R188 ;  /* 0x000000f502bc7223 */ /* 0x000fe200000100bc */
[----:B------:R-:W-:Y:S01]  /*efc0*/  F2FP.F16.F32.PACK_AB R150, R231, R194 ;  /* 0x000000c2e796723e */ /* 0x000fe200000000ff */
[----:B------:R-:W-:Y:S01]  /*efd0*/  HMMA.16816.F32 R16, R160, R174, R16 ;  /* 0x000000aea010723c */ /* 0x000fe20000001810 */
[----:B------:R-:W4:Y:S04]  /*efe0*/  LDSM.16.MT88.4 R160, [R212+0x12800] ;  /* 0x01280000d4a0783b */ /* 0x000f280000004200 */
[----:B------:R-:W1:Y:S01]  /*eff0*/  MUFU.EX2 R183, R183 ;  /* 0x000000b700b77308 */ /* 0x000e620000000800 */
[----:B---3--:R-:W-:Y:S01]  /*f000*/  F2FP.F16.F32.PACK_AB R149, R182, R180 ;  /* 0x000000b4b695723e */ /* 0x008fe200000000ff */
[----:B------:R-:W-:Y:S01]  /*f010*/  FADD.FTZ R188, R186, R188 ;  /* 0x000000bcbabc7221 */ /* 0x000fe20000010000 */
[----:B------:R-:W-:Y:S03]  /*f020*/  MOV R2, R3 ;  /* 0x0000000300027202 */ /* 0x000fe60000000f00 */
[----:B------:R-:W-:Y:S01]  /*f030*/  FFMA.FTZ R187, R0, R244, R187 ;  /* 0x000000f400bb7223 */ /* 0x000fe200000100bb */
[----:B------:R-:W-:Y:S01]  /*f040*/  LDSM.16.MT88.4 R172, [R212+0x14800] ;  /* 0x01480000d4ac783b */ /* 0x000fe20000004200 */
[----:B------:R-:W-:Y:S02]  /*f050*/  FADD.FTZ R188, R185, R188 ;  /* 0x000000bcb9bc7221 */ /* 0x000fe40000010000 */
[----:B------:R-:W-:Y:S01]  /*f060*/  FADD.FTZ R187, R167, R187 ;  /* 0x000000bba7bb7221 */ /* 0x000fe20000010000 */
[----:B------:R-:W-:Y:S01]  /*f070*/  MOV R0, R164 ;  /* 0x000000a400007202 */ /* 0x000fe20000000f00 */
[----:B------:R-:W-:Y:S02]  /*f080*/  FADD.FTZ R188, R184, R188 ;  /* 0x000000bcb8bc7221 */ /* 0x000fe40000010000 */
[----:B------:R-:W-:Y:S02]  /*f090*/  FADD.FTZ R187, R166, R187 ;  /* 0x000000bba6bb7221 */ /* 0x000fe40000010000 */
[----:B------:R-:W-:Y:S01]  /*f0a0*/  FADD.FTZ R188, R252, R188 ;  /* 0x000000bcfcbc7221 */ /* 0x000fe20000010000 */
[----:B-1----:R-:W-:Y:S01]  /*f0b0*/  F2FP.F16.F32.PACK_AB R151, R183, R181 ;  /* 0x000000b5b797723e */ /* 0x002fe200000000ff */
[----:B------:R-:W-:Y:S02]  /*f0c0*/  FADD.FTZ R187, R165, R187 ;  /* 0x000000bba5bb7221 */ /* 0x000fe40000010000 */
[----:B------:R-:W-:Y:S02]  /*f0d0*/  FADD.FTZ R188, R191, R188 ;  /* 0x000000bcbfbc7221 */ /* 0x000fe40000010000 */
[----:B------:R-:W-:Y:S02]  /*f0e0*/  FADD.FTZ R187, R180, R187 ;  /* 0x000000bbb4bb7221 */ /* 0x000fe40000010000 */
[C---:B------:R-:W-:Y:S05]  /*f0f0*/  HMMA.16816.F32 R4, R148.reuse, R156, R4 ;  /* 0x0000009c9404723c */ /* 0x040fea0000001804 */
[----:B------:R-:W-:Y:S01]  /*f100*/  FADD.FTZ R187, R182, R187 ;  /* 0x000000bbb6bb7221 */ /* 0x000fe20000010000 */
[C---:B------:R-:W-:Y:S01]  /*f110*/  HMMA.16816.F32 R8, R148.reuse, R158, R8 ;  /* 0x0000009e9408723c */ /* 0x040fe20000001808 */
[----:B------:R-:W1:Y:S04]  /*f120*/  LDSM.16.MT88.4 R156, [R210+0x12800] ;  /* 0x01280000d29c783b */ /* 0x000e680000004200 */
[----:B------:R-:W-:Y:S01]  /*f130*/  FADD.FTZ R187, R181, R187 ;  /* 0x000000bbb5bb7221 */ /* 0x000fe20000010000 */
[C---:B--2---:R-:W-:Y:S05]  /*f140*/  HMMA.16816.F32 R36, R148.reuse, R168, R36 ;  /* 0x000000a89424723c */ /* 0x044fea0000001824 */
[----:B------:R-:W-:Y:S01]  /*f150*/  FADD.FTZ R187, R183, R187 ;  /* 0x000000bbb7bb7221 */ /* 0x000fe20000010000 */
[C---:B------:R-:W-:Y:S01]  /*f160*/  HMMA.16816.F32 R40, R148.reuse, R170, R40 ;  /* 0x000000aa9428723c */ /* 0x040fe20000001828 */
[----:B------:R-:W2:Y:S05]  /*f170*/  LDSM.16.MT88.4 R168, [R209+0x12800] ;  /* 0x01280000d1a8783b */ /* 0x000eaa0000004200 */
[C---:B----4-:R-:W-:Y:S06]  /*f180*/  HMMA.16816.F32 R44, R148.reuse, R152, R44 ;  /* 0x00000098942c723c */ /* 0x050fec000000182c */
[C---:B------:R-:W-:Y:S01]  /*f190*/  HMMA.16816.F32 R48, R148.reuse, R154, R48 ;  /* 0x0000009a9430723c */ /* 0x040fe20000001830 */
[----:B------:R-:W3:Y:S05]  /*f1a0*/  LDSM.16.MT88.4 R152, [R208+0x12800] ;  /* 0x01280000d098783b */ /* 0x000eea0000004200 */
[C---:B------:R-:W-:Y:S06]  /*f1b0*/  HMMA.16816.F32 R52, R148.reuse, R176, R52 ;  /* 0x000000b09434723c */ /* 0x040fec0000001834 */
[C---:B------:R-:W-:Y:S05]  /*f1c0*/  HMMA.16816.F32 R56, R148.reuse, R178, R56 ;  /* 0x000000b29438723c */ /* 0x040fea0000001838 */
[--C-:B------:R-:W-:Y:S01]  /*f1d0*/  FFMA.FTZ R176, R22, UR4, -R190.reuse ;  /* 0x0000000416b07c23 */ /* 0x100fe200080108be */
[C---:B------:R-:W-:Y:S05]  /*f1e0*/  HMMA.16816.F32 R60, R148.reuse, R160, R60 ;  /* 0x000000a0943c723c */ /* 0x040fea000000183c */
[--C-:B------:R-:W-:Y:S01]  /*f1f0*/  FFMA.FTZ R178, R26, UR4, -R190.reuse ;  /* 0x000000041ab27c23 */ /* 0x100fe200080108be */
[C---:B------:R-:W-:Y:S01]  /*f200*/  HMMA.16816.F32 R64, R148.reuse, R162, R64 ;  /* 0x000000a29440723c */ /* 0x040fe20000001840 */
[----:B------:R-:W4:Y:S01]  /*f210*/  LDSM.16.MT88.4 R160, [R210+0x14800] ;  /* 0x01480000d2a0783b */ /* 0x000f220000004200 */
[----:B------:R-:W3:Y:S03]  /*f220*/  MUFU.EX2 R176, R176 ;  /* 0x000000b000b07308 */ /* 0x000ee60000000800 */
[--C-:B------:R-:W-:Y:S01]  /*f230*/  FFMA.FTZ R179, R27, UR4, -R190.reuse ;  /* 0x000000041bb37c23 */ /* 0x100fe200080108be */
[C---:B-1----:R-:W-:Y:S06]  /*f240*/  HMMA.16816.F32 R68, R148.reuse, R156, R68 ;  /* 0x0000009c9444723c */ /* 0x042fec0000001844 */
[----:B------:R-:W-:Y:S01]  /*f250*/  MUFU.EX2 R178, R178 ;  /* 0x000000b200b27308 */ /* 0x000fe20000000800 */
[----:B------:R-:W-:Y:S01]  /*f260*/  MOV R22, R194 ;  /* 0x000000c200167202 */ /* 0x000fe20000000f00 */
[C---:B------:R-:W-:Y:S01]  /*f270*/  HMMA.16816.F32 R72, R148.reuse, R158, R72 ;  /* 0x0000009e9448723c */ /* 0x040fe20000001848 */
[----:B------:R-:W1:Y:S02]  /*f280*/  LDSM.16.MT88.4 R156, [R209+0x14800] ;  /* 0x01480000d19c783b */ /* 0x000e640000004200 */
[--C-:B------:R-:W-:Y:S03]  /*f290*/  FFMA.FTZ R177, R23, UR4, -R190.reuse ;  /* 0x0000000417b17c23 */ /* 0x100fe600080108be */
[C---:B--2---:R-:W-:Y:S02]  /*f2a0*/  HMMA.16816.F32 R76, R148.reuse, R168, R76 ;  /* 0x000000a8944c723c */ /* 0x044fe4000000184c */
[----:B------:R-:W-:Y:S03]  /*f2b0*/  MUFU.EX2 R194, R24 ;  /* 0x0000001800c27308 */ /* 0x000fe60000000800 */
[----:B------:R-:W-:Y:S01]  /*f2c0*/  FFMA.FTZ R190, R35, UR4, -R190 ;  /* 0x0000000423be7c23 */ /* 0x000fe200080108be */
[C---:B------:R-:W-:Y:S01]  /*f2d0*/  HMMA.16816.F32 R80, R148.reuse, R170, R80 ;  /* 0x000000aa9450723c */ /* 0x040fe20000001850 */
[----:B------:R-:W2:Y:S05]  /*f2e0*/  LDSM.16.MT88.4 R168, [R208+0x14800] ;  /* 0x01480000d0a8783b */ /* 0x000eaa0000004200 */
[----:B------:R4:W-:Y:S01]  /*f2f0*/  MUFU.EX2 R23, R25 ;  /* 0x0000001900177308 */ /* 0x0009e20000000800 */
[----:B---3--:R-:W-:Y:S01]  /*f300*/  FADD.FTZ R187, R176, R187 ;  /* 0x000000bbb0bb7221 */ /* 0x008fe20000010000 */
[C---:B------:R-:W-:Y:S08]  /*f310*/  HMMA.16816.F32 R84, R148.reuse, R152, R84 ;  /* 0x000000989454723c */ /* 0x040ff00000001854 */
[----:B------:R-:W3:Y:S01]  /*f320*/  MUFU.EX2 R177, R177 ;  /* 0x000000b100b17308 */ /* 0x000ee20000000800 */
[C---:B------:R-:W-:Y:S01]  /*f330*/  HMMA.16816.F32 R88, R148.reuse, R154, R88 ;  /* 0x0000009a9458723c */ /* 0x040fe20000001858 */
[----:B------:R-:W2:Y:S05]  /*f340*/  LDSM.16.MT88.4 R152, [R212+0x16800] ;  /* 0x01680000d498783b */ /* 0x000eaa0000004200 */
[C---:B------:R-:W-:Y:S03]  /*f350*/  HMMA.16816.F32 R92, R148.reuse, R172, R92 ;  /* 0x000000ac945c723c */ /* 0x040fe6000000185c */
[----:B------:R-:W1:Y:S01]  /*f360*/  MUFU.EX2 R179, R179 ;  /* 0x000000b300b37308 */ /* 0x000e620000000800 */
[----:B----4-:R-:W-:Y:S02]  /*f370*/  LDSM.16.MT88.4 R24, [R210+0x11000] ;  /* 0x01100000d218783b */ /* 0x010fe40000004200 */
[C---:B------:R-:W-:Y:S07]  /*f380*/  HMMA.16816.F32 R96, R148.reuse, R174, R96 ;  /* 0x000000ae9460723c */ /* 0x040fee0000001860 */
[----:B------:R-:W-:Y:S01]  /*f390*/  MUFU.EX2 R190, R190 ;  /* 0x000000be00be7308 */ /* 0x000fe20000000800 */
[----:B------:R-:W-:Y:S01]  /*f3a0*/  LDSM.16.MT88.4 R172, [R208+0x16800] ;  /* 0x01680000d0ac783b */ /* 0x000fe20000004200 */
[C---:B------:R-:W-:Y:S03]  /*f3b0*/  HMMA.16816.F32 R100, R148.reuse, R160, R100 ;  /* 0x000000a09464723c */ /* 0x040fe60000001864 */
[C---:B---3--:R-:W-:Y:S03]  /*f3c0*/  F2FP.F16.F32.PACK_AB R21, R177.reuse, R176 ;  /* 0x000000b0b115723e */ /* 0x048fe600000000ff */
[C---:B------:R-:W-:Y:S01]  /*f3d0*/  HMMA.16816.F32 R104, R148.reuse, R162, R104 ;  /* 0x000000a29468723c */ /* 0x040fe20000001868 */
[----:B------:R-:W3:Y:S04]  /*f3e0*/  LDSM.16.MT88.4 R160, [R210+0x16800] ;  /* 0x01680000d2a0783b */ /* 0x000ee80000004200 */
[----:B------:R-:W-:Y:S01]  /*f3f0*/  FADD.FTZ R187, R177, R187 ;  /* 0x000000bbb1bb7221 */ /* 0x000fe20000010000 */
[C---:B-1----:R-:W-:Y:S05]  /*f400*/  HMMA.16816.F32 R108, R148.reuse, R156, R108 ;  /* 0x0000009c946c723c */ /* 0x042fea000000186c */
[----:B------:R-:W-:Y:S01]  /*f410*/  FADD.FTZ R187, R178, R187 ;  /* 0x000000bbb2bb7221 */ /* 0x000fe20000010000 */
[C---:B------:R-:W-:Y:S01]  /*f420*/  HMMA.16816.F32 R112, R148.reuse, R158, R112 ;  /* 0x0000009e9470723c */ /* 0x040fe20000001870 */
[----:B------:R-:W1:Y:S04]  /*f430*/  LDSM.16.MT88.4 R156, [R209+0x16800] ;  /* 0x01680000d19c783b */ /* 0x000e680000004200 */
[C---:B------:R-:W-:Y:S01]  /*f440*/  FADD.FTZ R187, R179.reuse, R187 ;  /* 0x000000bbb3bb7221 */ /* 0x040fe20000010000 */
[C---:B--2---:R-:W-:Y:S06]  /*f450*/  HMMA.16816.F32 R116, R148.reuse, R168, R116 ;  /* 0x000000a89474723c */ /* 0x044fec0000001874 */
[C---:B------:R-:W-:Y:S01]  /*f460*/  HMMA.16816.F32 R120, R148.reuse, R170, R120 ;  /* 0x000000aa9478723c */ /* 0x040fe20000001878 */
[----:B------:R-:W2:Y:S05]  /*f470*/  LDSM.16.MT88.4 R168, [R212+0x11000] ;  /* 0x01100000d4a8783b */ /* 0x000eaa0000004200 */
[C---:B------:R-:W-:Y:S06]  /*f480*/  HMMA.16816.F32 R124, R148.reuse, R152, R124 ;  /* 0x00000098947c723c */ /* 0x040fec000000187c */
[C---:B------:R-:W-:Y:S01]  /*f490*/  HMMA.16816.F32 R128, R148.reuse, R154, R128 ;  /* 0x0000009a9480723c */ /* 0x040fe20000001880 */
[----:B------:R-:W4:Y:S05]  /*f4a0*/  LDSM.16.MT88.4 R152, [R209+0x11000] ;  /* 0x01100000d198783b */ /* 0x000f2a0000004200 */
[C---:B---3--:R-:W-:Y:S06]  /*f4b0*/  HMMA.16816.F32 R132, R148.reuse, R160, R132 ;  /* 0x000000a09484723c */ /* 0x048fec0000001884 */
[C---:B------:R-:W-:Y:S05]  /*f4c0*/  HMMA.16816.F32 R136, R148.reuse, R162, R136 ;  /* 0x000000a29488723c */ /* 0x040fea0000001888 */
[----:B------:R-:W-:Y:S01]  /*f4d0*/  MOV R161, R23 ;  /* 0x0000001700a17202 */ /* 0x000fe20000000f00 */
[C---:B-1----:R-:W-:Y:S05]  /*f4e0*/  HMMA.16816.F32 R140, R148.reuse, R156, R140 ;  /* 0x0000009c948c723c */ /* 0x042fea000000188c */
[----:B------:R-:W-:Y:S01]  /*f4f0*/  F2FP.F16.F32.PACK_AB R23, R179, R178 ;  /* 0x000000b2b317723e */ /* 0x000fe200000000ff */
[C---:B------:R-:W-:Y:S01]  /*f500*/  HMMA.16816.F32 R144, R148.reuse, R158, R144 ;  /* 0x0000009e9490723c */ /* 0x040fe20000001890 */
[----:B------:R-:W-:Y:S05]  /*f510*/  LDSM.16.MT88.4 R156, [R212+0x13000] ;  /* 0x01300000d49c783b */ /* 0x000fea0000004200 */
[C---:B------:R-:W-:Y:S01]  /*f520*/  HMMA.16816.F32 R12, R148.reuse, R172, R12 ;  /* 0x000000ac940c723c */ /* 0x040fe2000000180c */
[----:B------:R-:W-:Y:S05]  /*f530*/  MUFU.EX2 R172, R28 ;  /* 0x0000001c00ac7308 */ /* 0x000fea0000000800 */
[----:B------:R-:W-:Y:S01]  /*f540*/  HMMA.16816.F32 R16, R148, R174, R16 ;  /* 0x000000ae9410723c */ /* 0x000fe20000001810 */
[----:B------:R-:W1:Y:S04]  /*f550*/  LDSM.16.MT88.4 R148, [R208+0x11000] ;  /* 0x01100000d094783b */ /* 0x000e680000004200 */
[----:B------:R-:W-:Y:S01]  /*f560*/  MUFU.EX2 R174, R30 ;  /* 0x0000001e00ae7308 */ /* 0x000fe20000000800 */
[----:B------:R-:W-:Y:S02]  /*f570*/  MOV R173, R22 ;  /* 0x0000001600ad7202 */ /* 0x000fe40000000f00 */
[----:B------:R-:W-:Y:S03]  /*f580*/  F2FP.F16.F32.PACK_AB R22, R161, R194 ;  /* 0x000000c2a116723e */ /* 0x000fe600000000ff */
[----:B------:R-:W-:Y:S02]  /*f590*/  MOV R175, R161 ;  /* 0x000000a100af7202 */ /* 0x000fe40000000f00 */
[----:B------:R-:W3:Y:S02]  /*f5a0*/  LDSM.16.MT88.4 R160, [R210+0x13000] ;  /* 0x01300000d2a0783b */ /* 0x000ee40000004200 */
[C---:B--2---:R-:W-:Y:S06]  /*f5b0*/  HMMA.16816.F32 R4, R20.reuse, R168, R4 ;  /* 0x000000a81404723c */ /* 0x044fec0000001804 */
[C---:B------:R-:W-:Y:S01]  /*f5c0*/  HMMA.16816.F32 R8, R20.reuse, R170, R8 ;  /* 0x000000aa1408723c */ /* 0x040fe20000001808 */
[----:B------:R-:W-:Y:S05]  /*f5d0*/  LDSM.16.MT88.4 R168, [R209+0x11800] ;  /* 0x01180000d1a8783b */ /* 0x000fea0000004200 */
        /* <DEDUP_REMOVED lines=11> */
[----:B------:R-:W1:Y:S05]  /*f690*/  LDSM.16.MT88.4 R156, [R210+0x15000] ;  /* 0x01500000d29c783b */ /* 0x000e6a0000004200 */
[C---:B---3--:R-:W-:Y:S06]  /*f6a0*/  HMMA.16816.F32 R68, R20.reuse, R160, R68 ;  /* 0x000000a01444723c */ /* 0x048fec0000001844 */
[C---:B------:R-:W-:Y:S01]  /*f6b0*/  HMMA.16816.F32 R72, R20.reuse, R162, R72 ;  /* 0x000000a21448723c */ /* 0x040fe20000001848 */
[----:B------:R-:W3:Y:S05]  /*f6c0*/  LDSM.16.MT88.4 R160, [R209+0x15000] ;  /* 0x01500000d1a0783b */ /* 0x000eea0000004200 */
[C---:B--2---:R-:W-:Y:S06]  /*f6d0*/  HMMA.16816.F32 R76, R20.reuse, R24, R76 ;  /* 0x00000018144c723c */ /* 0x044fec000000184c */
        /* <DEDUP_REMOVED lines=11> */
[C---:B---3--:R-:W-:Y:S01]  /*f790*/  HMMA.16816.F32 R108, R20.reuse, R160, R108 ;  /* 0x000000a0146c723c */ /* 0x048fe2000000186c */
[----:B------:R-:W-:Y:S05]  /*f7a0*/  MUFU.EX2 R161, R31 ;  /* 0x0000001f00a17308 */ /* 0x000fea0000000800 */
[C---:B------:R-:W-:Y:S06]  /*f7b0*/  HMMA.16816.F32 R112, R20.reuse, R162, R112 ;  /* 0x000000a21470723c */ /* 0x040fec0000001870 */
[C---:B--2---:R-:W-:Y:S05]  /*f7c0*/  HMMA.16816.F32 R116, R20.reuse, R24, R116 ;  /* 0x000000181474723c */ /* 0x044fea0000001874 */
[----:B------:R-:W-:Y:S01]  /*f7d0*/  MOV R162, R192 ;  /* 0x000000c000a27202 */ /* 0x000fe20000000f00 */
[C---:B------:R-:W-:Y:S01]  /*f7e0*/  HMMA.16816.F32 R120, R20.reuse, R26, R120 ;  /* 0x0000001a1478723c */ /* 0x040fe20000001878 */
[----:B------:R-:W2:Y:S01]  /*f7f0*/  LDSM.16.MT88.4 R24, [R208+0x17000] ;  /* 0x01700000d018783b */ /* 0x000ea20000004200 */
[----:B------:R3:W3:Y:S03]  /*f800*/  MUFU.EX2 R192, R34 ;  /* 0x0000002200c07308 */ /* 0x0006e60000000800 */
[----:B------:R-:W-:Y:S01]  /*f810*/  MOV R163, R231 ;  /* 0x000000e700a37202 */ /* 0x000fe20000000f00 */
[C---:B----4-:R-:W-:Y:S06]  /*f820*/  HMMA.16816.F32 R124, R20.reuse, R152, R124 ;  /* 0x00000098147c723c */ /* 0x050fec000000187c */
[----:B------:R-:W-:Y:S01]  /*f830*/  MUFU.EX2 R231, R32 ;  /* 0x0000002000e77308 */ /* 0x000fe20000000800 */
[C---:B------:R-:W-:Y:S01]  /*f840*/  HMMA.16816.F32 R128, R20.reuse, R154, R128 ;  /* 0x0000009a1480723c */ /* 0x040fe20000001880 */
[----:B------:R-:W-:Y:S05]  /*f850*/  LDSM.16.MT88.4 R152, [R210+0x11800] ;  /* 0x01180000d298783b */ /* 0x000fea0000004200 */
[C---:B-1----:R-:W-:Y:S05]  /*f860*/  HMMA.16816.F32 R132, R20.reuse, R148, R132 ;  /* 0x000000941484723c */ /* 0x042fea0000001884 */
[--C-:B---3--:R-:W-:Y:S01]  /*f870*/  FFMA.FTZ R34, R29, UR4, -R189.reuse ;  /* 0x000000041d227c23 */ /* 0x108fe200080108bd */
[C---:B------:R-:W-:Y:S01]  /*f880*/  HMMA.16816.F32 R136, R20.reuse, R150, R136 ;  /* 0x000000961488723c */ /* 0x040fe20000001888 */
[----:B------:R-:W1:Y:S02]  /*f890*/  LDSM.16.MT88.4 R28, [R212+0x11800] ;  /* 0x01180000d41c783b */ /* 0x000e640000004200 */
[----:B------:R3:W4:Y:S02]  /*f8a0*/  MUFU.EX2 R160, R34 ;  /* 0x0000002200a07308 */ /* 0x0007240000000800 */
[----:B------:R-:W-:Y:S01]  /*f8b0*/  FFMA.FTZ R189, R33, UR4, -R189 ;  /* 0x0000000421bd7c23 */ /* 0x000fe200080108bd */
[C---:B------:R-:W-:Y:S05]  /*f8c0*/  HMMA.16816.F32 R140, R20.reuse, R156, R140 ;  /* 0x0000009c148c723c */ /* 0x040fea000000188c */
[----:B------:R-:W-:Y:S01]  /*f8d0*/  F2FP.F16.F32.PACK_AB R151, R190, R192 ;  /* 0x000000c0be97723e */ /* 0x000fe200000000ff */
[C---:B------:R-:W-:Y:S01]  /*f8e0*/  HMMA.16816.F32 R144, R20.reuse, R158, R144 ;  /* 0x0000009e1490723c */ /* 0x040fe20000001890 */
[----:B------:R-:W4:Y:S04]  /*f8f0*/  MUFU.EX2 R189, R189 ;  /* 0x000000bd00bd7308 */ /* 0x000f280000000800 */
[----:B------:R-:W-:Y:S01]  /*f900*/  MOV R156, R162 ;  /* 0x000000a2009c7202 */ /* 0x000fe20000000f00 */
[C---:B--2---:R-:W-:Y:S01]  /*f910*/  HMMA.16816.F32 R12, R20.reuse, R24, R12 ;  /* 0x00000018140c723c */ /* 0x044fe2000000180c */
[----:B---3--:R-:W2:Y:S04]  /*f920*/  LDSM.16.MT88.4 R32, [R208+0x11800] ;  /* 0x01180000d020783b */ /* 0x008ea80000004200 */
[----:B------:R-:W-:Y:S01]  /*f930*/  MOV R158, R174 ;  /* 0x000000ae009e7202 */ /* 0x000fe20000000f00 */
[----:B------:R-:W-:Y:S03]  /*f940*/  HMMA.16816.F32 R16, R20, R26, R16 ;  /* 0x0000001a1410723c */ /* 0x000fe60000001810 */
[----:B------:R-:W-:Y:S02]  /*f950*/  LDSM.16.MT88.4 R20, [R210+0x13800] ;  /* 0x01380000d214783b */ /* 0x000fe40000004200 */
[----:B------:R-:W-:Y:S02]  /*f960*/  MOV R24, R172 ;  /* 0x000000ac00187202 */ /* 0x000fe40000000f00 */
[----:B----4-:R-:W-:Y:S04]  /*f970*/  MOV R26, R160 ;  /* 0x000000a0001a7202 */ /* 0x010fe80000000f00 */
[----:B------:R-:W-:Y:S02]  /*f980*/  MOV R27, R161 ;  /* 0x000000a1001b7202 */ /* 0x000fe40000000f00 */
[----:B------:R-:W-:Y:S02]  /*f990*/  F2FP.F16.F32.PACK_AB R148, R26, R24 ;  /* 0x000000181a94723e */ /* 0x000fe400000000ff */
[-C--:B------:R-:W-:Y:S02]  /*f9a0*/  F2FP.F16.F32.PACK_AB R149, R27, R158.reuse ;  /* 0x0000009e1b95723e */ /* 0x080fe400000000ff */
[----:B------:R-:W-:Y:S02]  /*f9b0*/  F2FP.F16.F32.PACK_AB R150, R189, R231 ;  /* 0x000000e7bd96723e */ /* 0x000fe400000000ff */
[----:B------:R-:W-:Y:S02]  /*f9c0*/  MOV R157, R163 ;  /* 0x000000a3009d7202 */ /* 0x000fe40000000f00 */
[----:B------:R-:W-:Y:S02]  /*f9d0*/  MOV R159, R175 ;  /* 0x000000af009f7202 */ /* 0x000fe40000000f00 */
[----:B------:R-:W-:Y:S01]  /*f9e0*/  MOV R25, R173 ;  /* 0x000000ad00197202 */ /* 0x000fe20000000f00 */
[C---:B-1----:R-:W-:Y:S01]  /*f9f0*/  HMMA.16816.F32 R160, R148.reuse, R28, R4 ;  /* 0x0000001c94a0723c */ /* 0x042fe20000001804 */
[----:B------:R-:W1:Y:S06]  /*fa00*/  LDSM.16.MT88.4 R172, [R212+0x13800] ;  /* 0x01380000d4ac783b */ /* 0x000e6c0000004200 */
        /* <DEDUP_REMOVED lines=12> */
[C---:B------:R-:W-:Y:S01]  /*fad0*/  HMMA.16816.F32 R44, R148.reuse, R168, R44 ;  /* 0x000000a8942c723c */ /* 0x040fe2000000182c */
[----:B------:R3:W5:Y:S04]  /*fae0*/  LDL.LU R192, [R1+0x8] ;  /* 0x0000080001c07983 */ /* 0x0007680000300800 */
[----:B------:R-:W-:Y:S01]  /*faf0*/  MOV R30, R4 ;  /* 0x00000004001e7202 */ /* 0x000fe20000000f00 */
[C---:B------:R-:W-:Y:S05]  /*fb00*/  HMMA.16816.F32 R48, R148.reuse, R170, R48 ;  /* 0x000000aa9430723c */ /* 0x040fea0000001830 */
[----:B------:R-:W-:Y:S01]  /*fb10*/  MOV R31, R5 ;  /* 0x00000005001f7202 */ /* 0x000fe20000000f00 */
[C---:B--2---:R-:W-:Y:S05]  /*fb20*/  HMMA.16816.F32 R52, R148.reuse, R32, R52 ;  /* 0x000000209434723c */ /* 0x044fea0000001834 */
[----:B------:R-:W-:Y:S01]  /*fb30*/  MOV R152, R6 ;  /* 0x0000000600987202 */ /* 0x000fe20000000f00 */
[C---:B------:R-:W-:Y:S05]  /*fb40*/  HMMA.16816.F32 R56, R148.reuse, R34, R56 ;  /* 0x000000229438723c */ /* 0x040fea0000001838 */
[----:B------:R-:W-:Y:S01]  /*fb50*/  MOV R153, R7 ;  /* 0x0000000700997202 */ /* 0x000fe20000000f00 */
[C---:B-1----:R-:W-:Y:S01]  /*fb60*/  HMMA.16816.F32 R60, R148.reuse, R172, R60 ;  /* 0x000000ac943c723c */ /* 0x042fe2000000183c */
[----:B------:R-:W1:Y:S04]  /*fb70*/  LDSM.16.MT88.4 R4, [R209+0x13800] ;  /* 0x01380000d104783b */ /* 0x000e680000004200 */
[----:B------:R-:W-:Y:S01]  /*fb80*/  MOV R169, R11 ;  /* 0x0000000b00a97202 */ /* 0x000fe20000000f00 */
[C---:B------:R-:W-:Y:S03]  /*fb90*/  HMMA.16816.F32 R64, R148.reuse, R174, R64 ;  /* 0x000000ae9440723c */ /* 0x040fe60000001840 */
[----:B------:R-:W2:Y:S02]  /*fba0*/  LDSM.16.MT88.4 R8, [R208+0x13800] ;  /* 0x01380000d008783b */ /* 0x000ea40000004200 */
[----:B------:R-:W-:Y:S01]  /*fbb0*/  MOV R168, R26 ;  /* 0x0000001a00a87202 */ /* 0x000fe20000000f00 */
[C---:B------:R-:W-:Y:S05]  /*fbc0*/  HMMA.16816.F32 R68, R148.reuse, R20, R68 ;  /* 0x000000149444723c */ /* 0x040fea0000001844 */
[----:B------:R-:W-:Y:S01]  /*fbd0*/  MOV R171, R27 ;  /* 0x0000001b00ab7202 */ /* 0x000fe20000000f00 */
[C---:B------:R-:W-:Y:S01]  /*fbe0*/  HMMA.16816.F32 R72, R148.reuse, R22, R72 ;  /* 0x000000169448723c */ /* 0x040fe20000001848 */
[----:B------:R-:W-:Y:S04]  /*fbf0*/  LDSM.16.MT88.4 R20, [R208+0x15800] ;  /* 0x01580000d014783b */ /* 0x000fe80000004200 */
[----:B------:R-:W-:Y:S02]  /*fc00*/  MOV R170, R24 ;  /* 0x0000001800aa7202 */ /* 0x000fe40000000f00 */
[----:B------:R-:W-:Y:S02]  /*fc10*/  MOV R33, R25 ;  /* 0x0000001900217202 */ /* 0x000fe40000000f00 */
[----:B------:R-:W4:Y:S02]  /*fc20*/  LDSM.16.MT88.4 R24, [R212+0x15800] ;  /* 0x01580000d418783b */ /* 0x000f240000004200 */
[----:B------:R-:W-:Y:S02]  /*fc30*/  MOV R173, R152 ;  /* 0x0000009800ad7202 */ /* 0x000fe40000000f00 */
[----:B------:R-:W-:Y:S02]  /*fc40*/  MOV R172, R153 ;  /* 0x0000009900ac7202 */ /* 0x000fe40000000f00 */
[----:B------:R-:W-:Y:S01]  /*fc50*/  MOV R153, R30 ;  /* 0x0000001e00997202 */ /* 0x000fe20000000f00 */
[----:B------:R-:W-:Y:S01]  /*fc60*/  FADD.FTZ R187, R173, R187 ;  /* 0x000000bbadbb7221 */ /* 0x000fe20000010000 */
[----:B------:R-:W-:Y:S02]  /*fc70*/  MOV R152, R31 ;  /* 0x0000001f00987202 */ /* 0x000fe40000000f00 */
[----:B------:R-:W-:Y:S01]  /*fc80*/  MOV R155, R28 ;  /* 0x0000001c009b7202 */ /* 0x000fe20000000f00 */
[----:B------:R-:W-:Y:S01]  /*fc90*/  FADD.FTZ R187, R171, R187 ;  /* 0x000000bbabbb7221 */ /* 0x000fe20000010000 */
[----:B------:R-:W-:Y:S01]  /*fca0*/  MOV R154, R29 ;  /* 0x0000001d009a7202 */ /* 0x000fe20000000f00 */
[C---:B-1----:R-:W-:Y:S01]  /*fcb0*/  HMMA.16816.F32 R76, R148.reuse, R4, R76 ;  /* 0x00000004944c723c */ /* 0x042fe2000000184c */
[----:B------:R-:W1:Y:S02]  /*fcc0*/  LDSM.16.MT88.4 R28, [R210+0x15800] ;  /* 0x01580000d21c783b */ /* 0x000e640000004200 */
[----:B------:R-:W-:Y:S01]  /*fcd0*/  MOV R175, R33 ;  /* 0x0000002100af7202 */ /* 0x000fe20000000f00 */
[----:B------:R-:W-:Y:S02]  /*fce0*/  FADD.FTZ R187, R169, R187 ;  /* 0x000000bba9bb7221 */ /* 0x000fe40000010000 */
[C---:B------:R-:W-:Y:S03]  /*fcf0*/  HMMA.16816.F32 R80, R148.reuse, R6, R80 ;  /* 0x000000069450723c */ /* 0x040fe60000001850 */
[----:B------:R-:W3:Y:S02]  /*fd00*/  LDSM.16.MT88.4 R32, [R209+0x15800] ;  /* 0x01580000d120783b */ /* 0x000ee40000004200 */
[----:B------:R-:W-:Y:S01]  /*fd10*/  FADD.FTZ R188, R175, R188 ;  /* 0x000000bcafbc7221 */ /* 0x000fe20000010000 */
[C---:B--2---:R-:W-:Y:S05]  /*fd20*/  HMMA.16816.F32 R84, R148.reuse, R8, R84 ;  /* 0x000000089454723c */ /* 0x044fea0000001854 */
[----:B------:R-:W2:Y:S01]  /*fd30*/  LDSM.16.MT88.4 R4, [R212+0x17800] ;  /* 0x01780000d404783b */ /* 0x000ea20000004200 */
[C---:B------:R-:W-:Y:S05]  /*fd40*/  HMMA.16816.F32 R88, R148.reuse, R10, R88 ;  /* 0x0000000a9458723c */ /* 0x040fea0000001858 */
[----:B------:R-:W-:Y:S01]  /*fd50*/  FADD.FTZ R188, R154, R188 ;  /* 0x000000bc9abc7221 */ /* 0x000fe20000010000 */
[----:B------:R-:W-:Y:S01]  /*fd60*/  FADD.FTZ R244, R190, R187 ;  /* 0x000000bbbef47221 */ /* 0x000fe20000010000 */
[----:B------:R-:W2:Y:S01]  /*fd70*/  LDSM.16.MT88.4 R8, [R210+0x17800] ;  /* 0x01780000d208783b */ /* 0x000ea20000004200 */
[C---:B----4-:R-:W-:Y:S03]  /*fd80*/  HMMA.16816.F32 R92, R148.reuse, R24, R92 ;  /* 0x00000018945c723c */ /* 0x050fe6000000185c */
[----:B------:R-:W-:Y:S03]  /*fd90*/  FADD.FTZ R188, R155, R188 ;  /* 0x000000bc9bbc7221 */ /* 0x000fe60000010000 */
        /* <DEDUP_REMOVED lines=8> */
[C---:B---3--:R-:W-:Y:S05]  /*fe20*/  HMMA.16816.F32 R108, R148.reuse, R32, R108 ;  /* 0x00000020946c723c */ /* 0x048fea000000186c */
[----:B------:R-:W-:Y:S01]  /*fe30*/  FADD.FTZ R188, R170, R188 ;  /* 0x000000bcaabc7221 */ /* 0x000fe20000010000 */
[C---:B------:R-:W-:Y:S05]  /*fe40*/  HMMA.16816.F32 R112, R148.reuse, R34, R112 ;  /* 0x000000229470723c */ /* 0x040fea0000001870 */
[----:B------:R-:W-:Y:S01]  /*fe50*/  FADD.FTZ R188, R168, R188 ;  /* 0x000000bca8bc7221 */ /* 0x000fe20000010000 */
[C---:B------:R-:W-:Y:S05]  /*fe60*/  HMMA.16816.F32 R116, R148.reuse, R20, R116 ;  /* 0x000000149474723c */ /* 0x040fea0000001874 */
[----:B------:R-:W-:Y:S01]  /*fe70*/  FADD.FTZ R188, R231, R188 ;  /* 0x000000bce7bc7221 */ /* 0x000fe20000010000 */
[C---:B------:R-:W-:Y:S01]  /*fe80*/  HMMA.16816.F32 R120, R148.reuse, R22, R120 ;  /* 0x000000169478723c */ /* 0x040fe20000001878 */
[----:B------:R-:W3:Y:S04]  /*fe90*/  S2R R231, SR_TID.X ;  /* 0x0000000000e77919 */ /* 0x000ee80000002100 */
[----:B------:R-:W-:Y:S01]  /*fea0*/  FADD.FTZ R245, R189, R188 ;  /* 0x000000bcbdf57221 */ /* 0x000fe20000010000 */
[C---:B--2---:R-:W-:Y:S06]  /*feb0*/  HMMA.16816.F32 R124, R148.reuse, R4, R124 ;  /* 0x00000004947c723c */ /* 0x044fec000000187c */
[C---:B------:R-:W-:Y:S06]  /*fec0*/  HMMA.16816.F32 R128, R148.reuse, R6, R128 ;  /* 0x000000069480723c */ /* 0x040fec0000001880 */
[C---:B------:R-:W-:Y:S06]  /*fed0*/  HMMA.16816.F32 R132, R148.reuse, R8, R132 ;  /* 0x000000089484723c */ /* 0x040fec0000001884 */
[C---:B------:R-:W-:Y:S06]  /*fee0*/  HMMA.16816.F32 R136, R148.reuse, R10, R136 ;  /* 0x0000000a9488723c */ /* 0x040fec0000001888 */
[C---:B----4-:R-:W-:Y:S05]  /*fef0*/  HMMA.16816.F32 R140, R148.reuse, R24, R140 ;  /* 0x00000018948c723c */ /* 0x050fea000000188c */
[----:B---3--:R-:W-:Y:S01]  /*ff00*/  SHF.L.U32 R231, R231, 0x1, RZ ;  /* 0x00000001e7e77819 */ /* 0x008fe200000006ff */
[C---:B------:R-:W-:Y:S05]  /*ff10*/  HMMA.16816.F32 R144, R148.reuse, R26, R144 ;  /* 0x0000001a9490723c */ /* 0x040fea0000001890 */
[----:B------:R-:W-:Y:S01]  /*ff20*/  LOP3.LUT R231, R231, 0x6, RZ, 0xc0, !PT ;  /* 0x00000006e7e77812 */ /* 0x000fe200078ec0ff */
[C---:B-1----:R-:W-:Y:S06]  /*ff30*/  HMMA.16816.F32 R152, R148.reuse, R28, R12 ;  /* 0x0000001c9498723c */ /* 0x042fec000000180c */
[----:B------:R-:W-:Y:S01]  /*ff40*/  HMMA.16816.F32 R148, R148, R30, R16 ;  /* 0x0000001e9494723c */ /* 0x000fe20000001810 */
[----:B------:R-:W-:Y:S11]  /*ff50*/  @!UPT UIADD3 URZ, URZ, URZ, URZ ;  /* 0x0000003f3f3ff290 */ /* 0x000ff6000fffe03f */
[----:B------:R-:W-:Y:S01]  /*ff60*/  @!UPT UIADD3 URZ, URZ, URZ, URZ ;  /* 0x0000003f3f3ff290 */ /* 0x000fe2000fffe03f */
[----:B------:R-:W-:Y:S11]  /*ff70*/  @P0 BRA `(.L_x_142) ;  /* 0xffffffc000640947 */ /* 0x000ff6000383ffff */
.L_x_141:
        /* <DEDUP_REMOVED lines=45> */
.L_x_145:
        /* <DEDUP_REMOVED lines=15> */
.L_x_146:
        /* <DEDUP_REMOVED lines=358> */
.L_x_148:
[----:B------:R-:W-:Y:S05]  /*119a0*/  BSYNC B0 ;  /* 0x0000000000007941 */ /* 0x000fea0003800000 */
.L_x_147:
        /* <DEDUP_REMOVED lines=40> */
.L_x_150:
[----:B------:R-:W-:Y:S05]  /*11c30*/  BSYNC B0 ;  /* 0x0000000000007941 */ /* 0x000fea0003800000 */
.L_x_149:
        /* <DEDUP_REMOVED lines=27> */
.L_x_152:
[----:B------:R-:W-:Y:S05]  /*11df0*/  BSYNC B0 ;  /* 0x0000000000007941 */ /* 0x000fea0003800000 */
.L_x_151:
        /* <DEDUP_REMOVED lines=27> */
.L_x_154:
[----:B------:R-:W-:Y:S05]  /*11fb0*/  BSYNC B0 ;  /* 0x0000000000007941 */ /* 0x000fea0003800000 */
.L_x_153:
        /* <DEDUP_REMOVED lines=27> */
.L_x_106:
[----:B------:R-:W-:Y:S01]  /*12170*/  UISETP.NE.AND UP4, UPT, UR14, -0x1, UPT ;  /* 0xffffffff0e00788c */ /* 0x000fe2000bf85270 */
[----:B------:R-:W-:Y:S01]  /*12180*/  SHF.R.S32.HI R16, RZ, 0x1f, R80 ;  /* 0x0000001fff107819 */ /* 0x000fe20000011450 */
[----:B------:R-:W-:Y:S01]  /*12190*/  ULDC.U8 UR8, c[0x0][0x3d9] ;  /* 0x0000f64000087ab9 */ /* 0x000fe20000000000 */
[----:B------:R-:W-:Y:S01]  /*121a0*/  USHF.R.S32.HI UR17, URZ, 0x1f, UR32 ;  /* 0x0000001f3f117899 */ /* 0x000fe20008011420 */
[----:B------:R-:W-:Y:S01]  /*121b0*/  IMAD.U32 R14, RZ, RZ, UR15 ;  /* 0x0000000fff0e7e24 */ /* 0x000fe2000f8e00ff */
[----:B------:R-:W-:Y:S01]  /*121c0*/  UISETP.NE.AND UP2, UPT, UR8, URZ, UPT ;  /* 0x0000003f0800728c */ /* 0x000fe2000bf45270 */
[----:B------:R-:W-:Y:S01]  /*121d0*/  LEA.HI R16, R16, R80, RZ, 0x3 ;  /* 0x0000005010107211 */ /* 0x000fe200078f18ff */
[----:B------:R-:W-:Y:S01]  /*121e0*/  UIADD3 UR16, -UR25, UR16, URZ ;  /* 0x0000001019107290 */ /* 0x000fe2000fffe13f */
[----:B------:R-:W-:Y:S01]  /*121f0*/  BSSY B0, `(.L_x_155) ;  /* 0x0000051000007945 */ /* 0x000fe20003800000 */
[----:B------:R-:W-:Y:S01]  /*12200*/  UMOV UR20, URZ ;  /* 0x0000003f00147c82 */ /* 0x000fe20008000000 */
        /* <DEDUP_REMOVED lines=18> */
[----:B------:R-:W-:Y:S01]  /*12330*/  @UP2 ULDC.64 UR4, c[0x0][0x2c0] ;  /* 0x0000b00000042ab9 */ /* 0x000fe20000000a00 */
[----:B------:R-:W-:Y:S01]  /*12340*/  @!UP2 ULDC UR9, c[0x0][0x270] ;  /* 0x00009c000009aab9 */ /* 0x000fe20000000800 */
[----:B------:R-:W-:Y:S01]  /*12350*/  UISETP.NE.OR UP3, UPT, UR8, URZ, !UP3 ;  /* 0x0000003f0800728c */ /* 0x000fe2000df65670 */
[C---:B------:R-:W-:Y:S01]  /*12360*/  VIADD R6, R7.reuse, 0x40 ;  /* 0x0000004007067836 */ /* 0x040fe20000000000 */
[----:B------:R-:W-:Y:S01]  /*12370*/  @UP2 UMOV UR18, 0x1 ;  /* 0x0000000100122882 */ /* 0x000fe20000000000 */
[----:B------:R-:W-:Y:S01]  /*12380*/  @!UP2 ULDC UR8, c[0x0][0x2c4] ;  /* 0x0000b1000008aab9 */ /* 0x000fe20000000800 */
[----:B------:R-:W-:Y:S01]  /*12390*/  UISETP.NE.OR UP1, UPT, UR14, -0x1, UP3 ;  /* 0xffffffff0e00788c */ /* 0x000fe20009f25670 */
[C---:B------:R-:W-:Y:S01]  /*123a0*/  VIADD R5, R7.reuse, 0x80 ;  /* 0x0000008007057836 */ /* 0x040fe20000000000 */
[----:B------:R-:W-:Y:S01]  /*123b0*/  @UP0 ULDC UR8, c[0x0][0x2e4] ;  /* 0x0000b90000080ab9 */ /* 0x000fe20000000800 */
[----:B------:R-:W-:Y:S01]  /*123c0*/  @UP4 UIMAD UR7, UR14, UR7, UR11 ;  /* 0x000000070e0742a4 */ /* 0x000fe2000f8e020b */
        /* <DEDUP_REMOVED lines=23> */
[----:B------:R-:W-:Y:S01]  /*12540*/  UMOV UR21, URZ ;  /* 0x0000003f00157c82 */ /* 0x000fe20008000000 */
[----:B------:R-:W-:Y:S01]  /*12550*/  USHF.R.S32.HI UR4, URZ, 0x1f, UR6 ;  /* 0x0000001f3f047899 */ /* 0x000fe20008011406 */
[----:B------:R-:W-:Y:S01]  /*12560*/  VIADD R3, R16, 0x10 ;  /* 0x0000001010037836 */ /* 0x000fe20000000000 */
[----:B------:R-:W-:Y:S01]  /*12570*/  @!UP3 USHF.R.S32.HI UR21, URZ, 0x1f, UR14 ;  /* 0x0000001f3f15b899 */ /* 0x000fe2000801140e */
[----:B------:R-:W-:Y:S01]  /*12580*/  VIADD R13, R11, UR5 ;  /* 0x000000050b0d7c36 */ /* 0x000fe20008000000 */
[----:B------:R-:W-:-:S02]  /*12590*/  USHF.R.S32.HI UR7, URZ, 0x1f, UR11 ;  /* 0x0000001f3f077899 */ /* 0x000fc4000801140b */
        /* <DEDUP_REMOVED lines=22> */
.L_x_156:
[----:B------:R-:W-:Y:S05]  /*12700*/  BSYNC B0 ;  /* 0x0000000000007941 */ /* 0x000fea0003800000 */
.L_x_155:
        /* <DEDUP_REMOVED lines=25> */
.L_x_158:
[----:B------:R-:W-:Y:S05]  /*128a0*/  BSYNC B0 ;  /* 0x0000000000007941 */ /* 0x000fea0003800000 */
.L_x_157:
        /* <DEDUP_REMOVED lines=24> */
.L_x_160:
[----:B------:R-:W-:Y:S05]  /*12a30*/  BSYNC B0 ;  /* 0x0000000000007941 */ /* 0x000fea0003800000 */
.L_x_159:
        /* <DEDUP_REMOVED lines=26> */
.L_x_162:
[----:B------:R-:W-:Y:S05]  /*12be0*/  BSYNC B0 ;  /* 0x0000000000007941 */ /* 0x000fea0003800000 */
.L_x_161:
        /* <DEDUP_REMOVED lines=10> */
.L_x_164:
[----:B------:R-:W-:Y:S05]  /*12c90*/  BSYNC B0 ;  /* 0x0000000000007941 */ /* 0x000fea0003800000 */
.L_x_163:
        /* <DEDUP_REMOVED lines=10> */
.L_x_166:
[----:B------:R-:W-:Y:S05]  /*12d40*/  BSYNC B0 ;  /* 0x0000000000007941 */ /* 0x000fea0003800000 */
.L_x_165:
        /* <DEDUP_REMOVED lines=10> */
.L_x_168:
[----:B------:R-:W-:Y:S05]  /*12df0*/  BSYNC B0 ;  /* 0x0000000000007941 */ /* 0x000fea0003800000 */
.L_x_167:
        /* <DEDUP_REMOVED lines=10> */
.L_x_169:
        /* <DEDUP_REMOVED lines=14> */
.L_x_1259:


//--------------------- .text._ZN5flash16flash_fwd_kernelI23Flash_fwd_kernel_traitsILi256ELi128ELi64ELi8ELb0ELb0EN7cutlass6half_tE19Flash_kernel_traitsILi256ELi128ELi64ELi8ES3_EELb0ELb1ELb0ELb0ELb0ELb1ELb0ELb0EEEvNS_16Flash_fwd_paramsE --------------------------
	.section	.text._ZN5flash16flash_fwd_kernelI23Flash_fwd_kernel_traitsILi256ELi128ELi64ELi8ELb0ELb0EN7cutlass6half_tE19Flash_kernel_traitsILi256ELi128ELi64ELi8ES3_EELb0ELb1ELb0ELb0ELb0ELb1ELb0ELb0EEEvNS_16Flash_fwd_paramsE,"ax",@progbits
	.align	128
        .global         _ZN5flash16flash_fwd_kernelI23Flash_fwd_kernel_traitsILi256ELi128ELi64ELi8ELb0ELb0EN7cutlass6half_tE19Flash_kernel_traitsILi256ELi128ELi64ELi8ES3_EELb0ELb1ELb0ELb0ELb0ELb1ELb0ELb0EEEvNS_16Flash_fwd_paramsE
        .type           _ZN5flash16flash_fwd_kernelI23Flash_fwd_kernel_traitsILi256ELi128ELi64ELi8ELb0ELb0EN7cutlass6half_tE19Flash_kernel_traitsILi256ELi128ELi64ELi8ES3_EELb0ELb1ELb0ELb0ELb0ELb1ELb0ELb0EEEvNS_16Flash_fwd_paramsE,@function
        .size           _ZN5flash16flash_fwd_kernelI23Flash_fwd_kernel_traitsILi256ELi128ELi64ELi8ELb0ELb0EN7cutlass6half_tE19Flash_kernel_traitsILi256ELi128ELi64ELi8ES3_EELb0ELb1ELb0ELb0ELb0ELb1ELb0ELb0EEEvNS_16Flash_fwd_paramsE,(.L_x_1260 - _ZN5flash16flash_fwd_kernelI23Flash_fwd_kernel_traitsILi256ELi128ELi64ELi8ELb0ELb0EN7cutlass6half_tE19Flash_kernel_traitsILi256ELi128ELi64ELi8ES3_EELb0ELb1ELb0ELb0ELb0ELb1ELb0ELb0EEEvNS_16Flash_fwd_paramsE)
        .other          _ZN5flash16flash_fwd_kernelI23Flash_fwd_kernel_traitsILi256ELi128ELi64ELi8ELb0ELb0EN7cutlass6half_tE19Flash_kernel_traitsILi256ELi128ELi64ELi8ES3_EELb0ELb1ELb0ELb0ELb0ELb1ELb0ELb0EEEvNS_16Flash_fwd_paramsE,@"STO_CUDA_ENTRY STV_DEFAULT"
_ZN5flash16flash_fwd_kernelI23Flash_fwd_kernel_traitsILi256ELi128ELi64ELi8ELb0ELb0EN7cutlass6half_tE19Flash_kernel_traitsILi256ELi128ELi64ELi8ES3_EELb0ELb1ELb0ELb0ELb0ELb1ELb0ELb0EEEvNS_16Flash_fwd_paramsE:
.text._ZN5flash16flash_fwd_kernelI23Flash_fwd_kernel_traitsILi256ELi128ELi64ELi8ELb0ELb0EN7cutlass6half_tE19Flash_kernel_traitsILi256ELi128ELi64ELi8ES3_EELb0ELb1ELb0ELb0ELb0ELb1ELb0ELb0EEEvNS_16Flash_fwd_paramsE:
        /* <DEDUP_REMOVED lines=55> */
.L_x_170:
[----:B------:R-:W-:-:S05]  /*0370*/  ULDC UR6, c[0x0][0x2c8] ;  /* 0x0000b20000067ab9 */ /* 0x000fca0000000800 */
.L_x_171:
        /* <DEDUP_REMOVED lines=38> */
[----:B------:R-:W-:Y:S01]  /*05e0*/  UIADD3 UR12, -UR23, UR15, URZ ;  /* 0x0000000f170c7290 */ /* 0x000fe2000fffe13f */
[----:B------:R-:W-:Y:S01]  /*05f0*/  IMAD.U32 R15, RZ, RZ, UR14 ;  /* 0x0000000eff0f7e24 */ /* 0x000fe2000f8e00ff */
[----:B------:R-:W-:-:S04]  /*0600*/  UISETP.NE.AND UP0, UPT, UR13, -0x1, UPT ;  /* 0xffffffff0d00788c */ /* 0x000fc8000bf05270 */
[----:B------:R-:W3:Y:S07]  /*0610*/  S2UR UR11, SR_CgaCtaId ;  /* 0x00000000000b79c3 */ /* 0x000eee0000008800 */
[----:B------:R-:W-:Y:S02]  /*0620*/  @UP0 ULDC.64 UR4, c[0x0][0x240] ;  /* 0x0000900000040ab9 */ /* 0x000fe40000000a00 */
[----:B------:R-:W-:-:S04]  /*0630*/  @UP0 UIMAD.WIDE.U32 UR6, UR13, UR4, URZ ;  /* 0x000000040d0602a5 */ /* 0x000fc8000f8e003f */
[----:B------:R-:W-:Y:S02]  /*0640*/  @UP0 UIMAD UR9, UR13, UR5, UR7 ;  /* 0x000000050d0902a4 */ /* 0x000fe4000f8e0207 */
[----:B------:R-:W-:Y:S01]  /*0650*/  @!UP0 USHF.R.S32.HI UR7, URZ, 0x1f, UR17 ;  /* 0x0000001f3f078899 */ /* 0x000fe20008011411 */
[----:B-1----:R-:W-:Y:S01]  /*0660*/  IABS R4, R12 ;  /* 0x0000000c00047213 */ /* 0x002fe20000000000 */
[----:B------:R-:W-:Y:S02]  /*0670*/  @!UP0 ULDC.64 UR4, c[0x0][0x228] ;  /* 0x00008a0000048ab9 */ /* 0x000fe40000000a00 */
[----:B------:R-:W-:Y:S01]  /*0680*/  @!UP0 UIMAD UR7, UR7, UR4, URZ ;  /* 0x00000004070782a4 */ /* 0x000fe2000f8e023f */
[----:B------:R-:W1:Y:S01]  /*0690*/  I2F.RP R5, R4 ;  /* 0x0000000400057306 */ /* 0x000e620000209400 */
[----:B------:R-:W-:Y:S02]  /*06a0*/  @!UP0 UIMAD.WIDE.U32 UR26, UR17, UR4, URZ ;  /* 0x00000004111a82a5 */ /* 0x000fe4000f8e003f */
[----:B------:R-:W-:Y:S01]  /*06b0*/  @!UP0 UIMAD UR7, UR17, UR5, UR7 ;  /* 0x00000005110782a4 */ /* 0x000fe2000f8e0207 */
[----:B--2---:R-:W-:Y:S01]  /*06c0*/  IABS R0, R0 ;  /* 0x0000000000007213 */ /* 0x004fe20000000000 */
[----:B------:R-:W-:-:S02]  /*06d0*/  UIADD3 UR5, UR16, -0x1, URZ ;  /* 0xffffffff10057890 */ /* 0x000fc4000fffe03f */
[----:B------:R-:W-:Y:S01]  /*06e0*/  @!UP0 UIADD3 UR9, UR27, UR7, URZ ;  /* 0x000000071b098290 */ /* 0x000fe2000fffe03f */
[----:B------:R-:W-:Y:S01]  /*06f0*/  @!UP0 UMOV UR6, UR26 ;  /* 0x0000001a00068c82 */ /* 0x000fe20008000000 */
[----:B------:R-:W-:Y:S02]  /*0700*/  USHF.R.S32.HI UR4, URZ, 0x1f, UR8 ;  /* 0x0000001f3f047899 */ /* 0x000fe40008011408 */
[----:B------:R-:W-:Y:S01]  /*0710*/  UIMAD UR21, UR5, -0x40, UR24 ;  /* 0xffffffc0051578a4 */ /* 0x000fe2000f8e0218 */
[----:B-1----:R-:W1:Y:S01]  /*0720*/  MUFU.RCP R6, R5 ;  /* 0x0000000500067308 */ /* 0x002e620000001000 */
[----:B------:R-:W-:-:S11]  /*0730*/  UISETP.NE.AND UP0, UPT, UR10, -0x1, UPT ;  /* 0xffffffff0a00788c */ /* 0x000fd6000bf05270 */
[----:B------:R-:W-:Y:S02]  /*0740*/  @UP0 UIADD3 UR25, UR20, UR10, URZ ;  /* 0x0000000a14190290 */ /* 0x000fe4000fffe03f */
[----:B------:R-:W-:Y:S01]  /*0750*/  @UP0 UIADD3 UR10, UR20, UR10, URZ ;  /* 0x0000000a140a0290 */ /* 0x000fe2000fffe03f */
[----:B-1----:R-:W-:-:S04]  /*0760*/  VIADD R6, R6, 0xffffffe ;  /* 0x0ffffffe06067836 */ /* 0x002fc80000000000 */
[----:B------:R-:W1:Y:S02]  /*0770*/  F2I.FTZ.U32.TRUNC.NTZ R7, R6 ;  /* 0x0000000600077305 */ /* 0x000e64000021f000 */
[----:B-1----:R-:W-:Y:S02]  /*0780*/  IMAD.MOV R3, RZ, RZ, -R7 ;  /* 0x000000ffff037224 */ /* 0x002fe400078e0a07 */
[----:B------:R-:W-:Y:S02]  /*0790*/  IMAD.MOV.U32 R6, RZ, RZ, RZ ;  /* 0x000000ffff067224 */ /* 0x000fe400078e00ff */
[----:B------:R-:W-:Y:S01]  /*07a0*/  IMAD R243, R3, R4, RZ ;  /* 0x0000000403f37224 */ /* 0x000fe200078e02ff */
[----:B------:R-:W-:-:S03]  /*07b0*/  SHF.R.S32.HI R3, RZ, 0x1f, R2 ;  /* 0x0000001fff037819 */ /* 0x000fc60000011402 */
[----:B------:R-:W-:Y:S01]  /*07c0*/  IMAD.HI.U32 R243, R7, R243, R6 ;  /* 0x000000f307f37227 */ /* 0x000fe200078e0006 */
[----:B------:R-:W-:-:S04]  /*07d0*/  LEA.HI R8, R3, R2, RZ, 0x3 ;  /* 0x0000000203087211 */ /* 0x000fc800078f18ff */
[----:B------:R-:W-:Y:S01]  /*07e0*/  SHF.R.S32.HI R22, RZ, 0x3, R8 ;  /* 0x00000003ff167819 */ /* 0x000fe20000011408 */
[----:B------:R-:W-:-:S03]  /*07f0*/  IMAD.HI.U32 R243, R243, R0, RZ ;  /* 0x00000000f3f37227 */ /* 0x000fc600078e00ff */
[C---:B------:R-:W-:Y:S01]  /*0800*/  ISETP.GE.AND P0, PT, R22.reuse, UR12, PT ;  /* 0x0000000c16007c0c */ /* 0x040fe2000bf06270 */
[C---:B------:R-:W-:Y:S01]  /*0810*/  VIADD R7, R22.reuse, 0x40 ;  /* 0x0000004016077836 */ /* 0x040fe20000000000 */
[----:B------:R-:W-:Y:S01]  /*0820*/  SHF.R.S32.HI R23, RZ, 0x1f, R22 ;  /* 0x0000001fff177819 */ /* 0x000fe20000011416 */
[----:B------:R-:W-:Y:S02]  /*0830*/  IMAD.MOV R5, RZ, RZ, -R243 ;  /* 0x000000ffff057224 */ /* 0x000fe400078e0af3 */
[----:B------:R-:W-:Y:S01]  /*0840*/  IMAD.SHL.U32 R17, R22, 0x40, RZ ;  /* 0x0000004016117824 */ /* 0x000fe200078e00ff */
[----:B------:R-:W-:Y:S01]  /*0850*/  ISETP.GE.AND P2, PT, R7, UR12, PT ;  /* 0x0000000c07007c0c */ /* 0x000fe2000bf46270 */
[----:B------:R-:W-:Y:S01]  /*0860*/  IMAD R5, R4, R5, R0 ;  /* 0x0000000504057224 */ /* 0x000fe200078e0200 */
[----:B------:R-:W-:Y:S01]  /*0870*/  LOP3.LUT R7, R8, 0xfffffff8, RZ, 0xc0, !PT ;  /* 0xfffffff808077812 */ /* 0x000fe200078ec0ff */
[----:B------:R-:W-:Y:S01]  /*0880*/  VIADD R6, R22, 0x60 ;  /* 0x0000006016067836 */ /* 0x000fe20000000000 */
[----:B------:R-:W-:Y:S01]  /*0890*/  LOP3.LUT R17, R17, 0x1c0, RZ, 0xc0, !PT ;  /* 0x000001c011117812 */ /* 0x000fe200078ec0ff */
[----:B------:R-:W-:Y:S01]  /*08a0*/  IMAD.WIDE R14, R15, 0x80, R22 ;  /* 0x000000800f0e7825 */ /* 0x000fe200078e0216 */
[----:B------:R-:W-:-:S02]  /*08b0*/  ISETP.GT.U32.AND P6, PT, R4, R5, PT ;  /* 0x000000050400720c */ /* 0x000fc40003fc4070 */
[----:B------:R-:W-:Y:S01]  /*08c0*/  ISETP.GE.AND P1, PT, R6, UR12, PT ;  /* 0x0000000c06007c0c */ /* 0x000fe2000bf26270 */
[----:B------:R-:W-:Y:S01]  /*08d0*/  IMAD.IADD R0, R2, 0x1, -R7 ;  /* 0x0000000102007824 */ /* 0x000fe200078e0a07 */
[----:B------:R-:W-:Y:S01]  /*08e0*/  LOP3.LUT R8, R12, UR8, RZ, 0x3c, !PT ;  /* 0x000000080c087c12 */ /* 0x000fe2000f8e3cff */
[----:B------:R-:W1:Y:S02]  /*08f0*/  @!P0 LDC.64 R6, c[0x0][0x240] ;  /* 0x00009000ff068b82 */ /* 0x000e640000000a00 */
[----:B------:R-:W-:Y:S01]  /*0900*/  IMAD.SHL.U32 R34, R0, 0x8, RZ ;  /* 0x0000000800227824 */ /* 0x000fe200078e00ff */
[----:B------:R-:W-:-:S04]  /*0910*/  ISETP.GE.AND P4, PT, R8, RZ, PT ;  /* 0x000000ff0800720c */ /* 0x000fc80003f86270 */
[----:B------:R-:W-:Y:S01]  /*0920*/  LOP3.LUT R10, R17, 0x38, R34, 0xf8, !PT ;  /* 0x00000038110a7812 */ /* 0x000fe200078ef822 */
[----:B------:R-:W-:Y:S01]  /*0930*/  @!P6 IMAD.IADD R5, R5, 0x1, -R4 ;  /* 0x000000010505e824 */ /* 0x000fe200078e0a04 */
[----:B------:R-:W-:Y:S01]  /*0940*/  SHF.R.U32.HI R17, RZ, 0x3, R17 ;  /* 0x00000003ff117819 */ /* 0x000fe20000011611 */
[----:B------:R-:W2:Y:S01]  /*0950*/  @!P0 LDC.64 R8, c[0x0][0x210] ;  /* 0x00008400ff088b82 */ /* 0x000ea20000000a00 */
[----:B------:R-:W-:Y:S01]  /*0960*/  @!P6 VIADD R243, R243, 0x1 ;  /* 0x00000001f3f3e836 */ /* 0x000fe20000000000 */
[----:B------:R-:W-:Y:S02]  /*0970*/  SHF.R.S32.HI R35, RZ, 0x1f, R34 ;  /* 0x0000001fff237819 */ /* 0x000fe40000011422 */
[----:B------:R-:W-:Y:S01]  /*0980*/  LOP3.LUT R17, R10, R17, RZ, 0x3c, !PT ;  /* 0x000000110a117212 */ /* 0x000fe200078e3cff */
[----:B------:R-:W-:Y:S01]  /*0990*/  VIADD R10, R22, 0x20 ;  /* 0x00000020160a7836 */ /* 0x000fe20000000000 */
[----:B------:R-:W-:Y:S02]  /*09a0*/  ISETP.GE.U32.AND P5, PT, R5, R4, PT ;  /* 0x000000040500720c */ /* 0x000fe40003fa6070 */
[----:B------:R-:W-:Y:S01]  /*09b0*/  IADD3 R18, P6, R34, UR6, RZ ;  /* 0x0000000622127c10 */ /* 0x000fe2000ffde0ff */
[----:B------:R-:W-:Y:S01]  /*09c0*/  ULDC.64 UR6, c[0x0][0x258] ;  /* 0x0000960000067ab9 */ /* 0x000fe20000000a00 */
[----:B------:R-:W-:Y:S01]  /*09d0*/  ISETP.GE.AND P3, PT, R10, UR12, PT ;  /* 0x0000000c0a007c0c */ /* 0x000fe2000bf66270 */
[----:B------:R-:W-:Y:S01]  /*09e0*/  UIMAD UR4, UR4, UR6, URZ ;  /* 0x00000006040472a4 */ /* 0x000fe2000f8e023f */
[----:B------:R-:W-:Y:S01]  /*09f0*/  IADD3.X R19, R35, UR9, RZ, P6, !PT ;  /* 0x0000000923137c10 */ /* 0x000fe2000b7fe4ff */
[----:B------:R-:W-:Y:S01]  /*0a00*/  IMAD.U32 R28, RZ, RZ, UR6 ;  /* 0x00000006ff1c7e24 */ /* 0x000fe2000f8e00ff */
[----:B------:R-:W-:Y:S01]  /*0a10*/  ISETP.GE.AND P6, PT, R22, UR21, PT ;  /* 0x0000001516007c0c */ /* 0x000fe2000bfc6270 */
[----:B------:R-:W-:Y:S01]  /*0a20*/  UIMAD UR4, UR8, UR7, UR4 ;  /* 0x00000007080472a4 */ /* 0x000fe2000f8e0204 */
[----:B-1----:R-:W-:-:S02]  /*0a30*/  @!P0 IMAD R13, R15, R6, RZ ;  /* 0x000000060f0d8224 */ /* 0x002fc400078e02ff */
[----:B------:R-:W-:Y:S01]  /*0a40*/  IMAD.WIDE.U32 R28, R28, UR8, R18 ;  /* 0x000000081c1c7c25 */ /* 0x000fe2000f8e0012 */
[----:B------:R-:W-:Y:S01]  /*0a50*/  LEA.HI R18, R3, R2, RZ, 0x6 ;  /* 0x0000000203127211 */ /* 0x000fe200078f30ff */
[----:B------:R-:W-:Y:S01]  /*0a60*/  @UP0 ULDC.64 UR8, c[0x0][0x248] ;  /* 0x0000920000080ab9 */ /* 0x000fe20000000a00 */
[----:B------:R-:W-:Y:S01]  /*0a70*/  @UP0 ULDC.64 UR6, c[0x0][0x250] ;  /* 0x0000940000060ab9 */ /* 0x000fe20000000a00 */
[----:B------:R-:W-:Y:S01]  /*0a80*/  @P5 VIADD R243, R243, 0x1 ;  /* 0x00000001f3f35836 */ /* 0x000fe20000000000 */
[----:B------:R-:W1:Y:S01]  /*0a90*/  @!P3 LDC.64 R4, c[0x0][0x240] ;  /* 0x00009000ff04bb82 */ /* 0x000e620000000a00 */
[----:B------:R-:W-:Y:S01]  /*0aa0*/  VIADD R31, R29, UR4 ;  /* 0x000000041d1f7c36 */ /* 0x000fe20008000000 */
[----:B------:R-:W-:Y:S01]  /*0ab0*/  UMOV UR4, 0x400 ;  /* 0x0000040000047882 */ /* 0x000fe20000000000 */
[----:B------:R-:W-:Y:S01]  /*0ac0*/  @!P0 IMAD.MOV.U32 R30, RZ, RZ, R28 ;  /* 0x000000ffff1e8224 */ /* 0x000fe200078e001c */
[----:B------:R-:W-:Y:S01]  /*0ad0*/  ISETP.NE.AND P5, PT, R12, RZ, PT ;  /* 0x000000ff0c00720c */ /* 0x000fe20003fa5270 */
[----:B------:R-:W-:Y:S01]  /*0ae0*/  @!P4 IMAD.MOV R243, RZ, RZ, -R243 ;  /* 0x000000fffff3c224 */ /* 0x000fe200078e0af3 */
[C---:B------:R-:W-:Y:S01]  /*0af0*/  @!P3 IADD3 R16, P4, R14.reuse, 0x20, RZ ;  /* 0x000000200e10b810 */ /* 0x040fe20007f9e0ff */
[C---:B------:R-:W-:Y:S01]  /*0b00*/  @!P0 IMAD R13, R14.reuse, R7, R13 ;  /* 0x000000070e0d8224 */ /* 0x040fe200078e020d */
[----:B------:R-:W4:Y:S01]  /*0b10*/  @!P3 LDC.64 R32, c[0x0][0x210] ;  /* 0x00008400ff20bb82 */ /* 0x000f220000000a00 */
[----:B------:R-:W-:Y:S01]  /*0b20*/  @!P0 IMAD.WIDE.U32 R20, R14, R6, R30 ;  /* 0x000000060e148225 */ /* 0x000fe200078e001e */
[----:B---3--:R-:W-:Y:S01]  /*0b30*/  ULEA UR4, UR11, UR4, 0x18 ;  /* 0x000000040b047291 */ /* 0x008fe2000f8ec03f */
[----:B------:R-:W3:Y:S01]  /*0b40*/  @!P6 S2R R11, SR_CgaCtaId ;  /* 0x00000000000be919 */ /* 0x000ee20000008800 */
[----:B------:R-:W-:Y:S01]  /*0b50*/  @UP0 UIMAD.WIDE.U32 UR30, UR25, UR8, URZ ;  /* 0x00000008191e02a5 */ /* 0x000fe2000f8e003f */
[----:B------:R-:W-:Y:S01]  /*0b60*/  IMAD.SHL.U32 R18, R18, 0x8, RZ ;  /* 0x0000000812127824 */ /* 0x000fe200078e00ff */
[----:B------:R-:W-:Y:S01]  /*0b70*/  @UP0 UIMAD.WIDE.U32 UR28, UR10, UR6, URZ ;  /* 0x000000060a1c02a5 */ /* 0x000fe2000f8e003f */
[----:B------:R-:W-:Y:S01]  /*0b80*/  @!P3 IMAD.X R19, RZ, RZ, R15, P4 ;  /* 0x000000ffff13b224 */ /* 0x000fe200020e060f */
[C---:B--2---:R-:W-:Y:S01]  /*0b90*/  @!P0 LEA R24, P4, R20.reuse, R8, 0x1 ;  /* 0x0000000814188211 */ /* 0x044fe200078808ff */
[----:B------:R-:W-:Y:S01]  /*0ba0*/  @!P0 IMAD.IADD R6, R21, 0x1, R13 ;  /* 0x0000000115068824 */ /* 0x000fe200078e020d */
[----:B------:R-:W-:Y:S01]  /*0bb0*/  LOP3.LUT R7, R17, 0xfffffe00, R18, 0xf8, !PT ;  /* 0xfffffe0011077812 */ /* 0x000fe200078ef812 */
[----:B------:R-:W-:Y:S01]  /*0bc0*/  @!P3 IMAD.MOV.U32 R8, RZ, RZ, R28 ;  /* 0x000000ffff08b224 */ /* 0x000fe200078e001c */
[----:B------:R-:W-:Y:S01]  /*0bd0*/  @!P5 LOP3.LUT R243, RZ, R12, RZ, 0x33, !PT ;  /* 0x0000000cfff3d212 */ /* 0x000fe200078e33ff */
[----:B------:R-:W2:Y:S01]  /*0be0*/  @!P1 S2R R18, SR_CgaCtaId ;  /* 0x0000000000129919 */ /* 0x000ea20000008800 */
[----:B------:R-:W-:Y:S01]  /*0bf0*/  @!P0 LEA.HI.X R25, R20, R9, R6, 0x1, P4 ;  /* 0x0000000914198211 */ /* 0x000fe200020f0c06 */
[----:B------:R-:W-:Y:S01]  /*0c00*/  @!P3 IMAD.MOV.U32 R9, RZ, RZ, R31 ;  /* 0x000000ffff09b224 */ /* 0x000fe200078e001f */
[----:B------:R-:W-:Y:S01]  /*0c10*/  LEA R239, R7, UR4, 0x1 ;  /* 0x0000000407ef7c11 */ /* 0x000fe2000f8e08ff */
[-C--:B-1----:R-:W-:Y:S01]  /*0c20*/  @!P3 IMAD R19, R19, R4.reuse, RZ ;  /* 0x000000041313b224 */ /* 0x082fe200078e02ff */
[C---:B------:R-:W-:Y:S01]  /*0c30*/  ISETP.GE.AND P5, PT, R10.reuse, UR21, PT ;  /* 0x000000150a007c0c */ /* 0x040fe2000bfa6270 */
[----:B------:R-:W1:Y:S01]  /*0c40*/  @!P2 S2R R6, SR_CgaCtaId ;  /* 0x000000000006a919 */ /* 0x000e620000008800 */
[----:B------:R-:W-:Y:S01]  /*0c50*/  ISETP.GE.AND P4, PT, R10, UR21, PT ;  /* 0x000000150a007c0c */ /* 0x000fe2000bf86270 */
[C---:B------:R-:W-:Y:S01]  /*0c60*/  @!P3 IMAD R5, R16.reuse, R5, R19 ;  /* 0x000000051005b224 */ /* 0x040fe200078e0213 */
[----:B------:R-:W-:Y:S01]  /*0c70*/  @UP0 UIMAD UR25, UR25, UR9, URZ ;  /* 0x00000009191902a4 */ /* 0x000fe2000f8e023f */
[----:B------:R-:W-:Y:S01]  /*0c80*/  @!P3 IMAD.WIDE.U32 R16, R16, R4, R8 ;  /* 0x000000041010b225 */ /* 0x000fe200078e0008 */
[----:B------:R-:W-:Y:S01]  /*0c90*/  @!PT LDS RZ, [RZ] ;  /* 0x00000000fffff984 */ /* 0x000fe20000000800 */
[----:B------:R-:W-:Y:S01]  /*0ca0*/  @!PT LDS RZ, [RZ] ;  /* 0x00000000fffff984 */ /* 0x000fe20000000800 */
[----:B------:R-:W-:Y:S01]  /*0cb0*/  @!PT LDS RZ, [RZ] ;  /* 0x00000000fffff984 */ /* 0x000fe20000000800 */
[----:B------:R-:W-:Y:S01]  /*0cc0*/  @!P0 LDGSTS.E.BYPASS.LTC128B.128 [R239], desc[UR18][R24.64] ;  /* 0x0000000018ef8fae */ /* 0x000fe2000b901d52 */
[----:B------:R-:W-:Y:S01]  /*0cd0*/  @!P6 MOV R8, 0x400 ;  /* 0x000004000008e802 */ /* 0x000fe20000000f00 */
[----:B------:R-:W-:Y:S01]  /*0ce0*/  @UP0 UIMAD UR10, UR10, UR7, URZ ;  /* 0x000000070a0a02a4 */ /* 0x000fe2000f8e023f */
[----:B------:R-:W-:Y:S01]  /*0cf0*/  @!P3 IMAD.IADD R4, R17, 0x1, R5 ;  /* 0x000000011104b824 */ /* 0x000fe200078e0205 */
[----:B------:R-:W-:Y:S01]  /*0d00*/  @!P0 LDGSTS.E.BYPASS.LTC128B.128 [R239+0x4000], desc[UR18][R24.64+0x80] ;  /* 0x0400008018ef8fae */ /* 0x000fe2000b901d52 */
[----:B------:R-:W-:Y:S01]  /*0d10*/  LEA.HI R5, R3, R2, RZ, 0x4 ;  /* 0x0000000203057211 */ /* 0x000fe200078f20ff */
[----:B------:R-:W-:Y:S01]  /*0d20*/  @UP0 UIADD3 UR27, UR29, UR10, URZ ;  /* 0x0000000a1d1b0290 */ /* 0x000fe2000fffe03f */
[----:B------:R-:W-:Y:S01]  /*0d30*/  @!P3 MOV R9, 0x400 ;  /* 0x000004000009b802 */ /* 0x000fe20000000f00 */
[----:B------:R-:W-:Y:S01]  /*0d40*/  @!P0 LDGSTS.E.BYPASS.LTC128B.128 [R239+0x8000], desc[UR18][R24.64+0x100] ;  /* 0x0800010018ef8fae */ /* 0x000fe2000b901d52 */
[----:B------:R-:W-:Y:S01]  /*0d50*/  @UP0 UIADD3 UR25, UR31, UR25, URZ ;  /* 0x000000191f190290 */ /* 0x000fe2000fffe03f */
[----:B---3--:R-:W-:-:S02]  /*0d60*/  @!P6 LEA R10, R11, R8, 0x18 ;  /* 0x000000080b0ae211 */ /* 0x008fc400078ec0ff */
[----:B------:R3:W-:Y:S01]  /*0d70*/  @!P0 LDGSTS.E.BYPASS.LTC128B.128 [R239+0xc000], desc[UR18][R24.64+0x180] ;  /* 0x0c00018018ef8fae */ /* 0x0007e2000b901d52 */
[C---:B----4-:R-:W-:Y:S01]  /*0d80*/  @!P3 LEA R32, P0, R16.reuse, R32, 0x1 ;  /* 0x000000201020b211 */ /* 0x050fe200078008ff */
[----:B------:R-:W-:Y:S01]  /*0d90*/  @UP0 UMOV UR26, UR30 ;  /* 0x0000001e001a0c82 */ /* 0x000fe20008000000 */
[----:B------:R-:W-:Y:S01]  /*0da0*/  SHF.R.S32.HI R8, RZ, 0x4, R5 ;  /* 0x00000004ff087819 */ /* 0x000fe20000011405 */
[----:B------:R-:W4:Y:S01]  /*0db0*/  @!P3 S2R R12, SR_CgaCtaId ;  /* 0x00000000000cb919 */ /* 0x000f220000008800 */
[----:B------:R-:W-:Y:S02]  /*0dc0*/  @!P3 LEA.HI.X R33, R16, R33, R4, 0x1, P0 ;  /* 0x000000211021b211 */ /* 0x000fe400000f0c04 */
[C---:B------:R-:W-:Y:S01]  /*0dd0*/  LOP3.LUT R11, R5.reuse, 0xfffffff0, RZ, 0xc0, !PT ;  /* 0xfffffff0050b7812 */ /* 0x040fe200078ec0ff */
[----:B------:R-:W2:Y:S01]  /*0de0*/  @!P5 S2R R4, SR_CgaCtaId ;  /* 0x000000000004d919 */ /* 0x000ea20000008800 */
[----:B------:R-:W-:Y:S02]  /*0df0*/  LEA.HI R237, R5, R8, RZ, 0x1 ;  /* 0x0000000805ed7211 */ /* 0x000fe400078f08ff */
[----:B------:R-:W-:-:S02]  /*0e00*/  @!P2 MOV R5, 0x400 ;  /* 0x000004000005a802 */ /* 0x000fc40000000f00 */
[----:B------:R-:W-:Y:S02]  /*0e10*/  LOP3.LUT R237, R237, 0xfffffffe, RZ, 0xc0, !PT ;  /* 0xfffffffeeded7812 */ /* 0x000fe400078ec0ff */
[----:B-1----:R-:W-:-:S03]  /*0e20*/  @!P2 LEA R6, R6, R5, 0x18 ;  /* 0x000000050606a211 */ /* 0x002fc600078ec0ff */
[----:B------:R-:W-:Y:S01]  /*0e30*/  IMAD.IADD R237, R8, 0x1, -R237 ;  /* 0x0000000108ed7824 */ /* 0x000fe200078e0aed */
[----:B---3--:R-:W-:-:S05]  /*0e40*/  @!P2 IADD3 R25, P0, R14, 0x40, RZ ;  /* 0x000000400e19a810 */ /* 0x008fca0007f1e0ff */
[----:B------:R-:W-:Y:S01]  /*0e50*/  @!P2 IMAD.X R13, RZ, RZ, R15, P0 ;  /* 0x000000ffff0da224 */ /* 0x000fe200000e060f */
[----:B------:R-:W-:Y:S01]  /*0e60*/  @!P1 IADD3 R20, P0, R14, 0x60, RZ ;  /* 0x000000600e149810 */ /* 0x000fe20007f1e0ff */
[----:B------:R-:W-:Y:S01]  /*0e70*/  IMAD.IADD R14, R2, 0x1, -R11 ;  /* 0x00000001020e7824 */ /* 0x000fe200078e0a0b */
[----:B----4-:R-:W-:-:S03]  /*0e80*/  @!P3 LEA R12, R12, R9, 0x18 ;  /* 0x000000090c0cb211 */ /* 0x010fc600078ec0ff */
[----:B------:R-:W-:Y:S01]  /*0e90*/  @!P1 IMAD.X R27, RZ, RZ, R15, P0 ;  /* 0x000000ffff1b9224 */ /* 0x000fe200000e060f */
[----:B------:R-:W-:Y:S02]  /*0ea0*/  PLOP3.LUT P0, PT, PT, PT, UP0, 0x80, 0x0 ;  /* 0x000000000000781c */ /* 0x000fe40003f0f008 */
[----:B------:R-:W-:-:S11]  /*0eb0*/  SHF.R.S32.HI R5, RZ, 0x1f, R14 ;  /* 0x0000001fff057819 */ /* 0x000fd6000001140e */
[----:B--2---:R-:W-:Y:S05]  /*0ec0*/  @P0 BRA `(.L_x_173) ;  /* 0x0000000000340947 */ /* 0x004fea0003800000 */
        /* <DEDUP_REMOVED lines=11> */
[----:B------:R-:W-:Y:S01]  /*0f80*/  UIADD3 UR25, UR31, UR11, URZ ;  /* 0x0000000b1f197290 */ /* 0x000fe2000fffe03f */
[----:B------:R-:W-:-:S11]  /*0f90*/  UMOV UR26, UR30 ;  /* 0x0000001e001a7c82 */ /* 0x000fd60008000000 */
.L_x_173:
[----:B------:R-:W-:Y:S01]  /*0fa0*/  LEA.HI R16, R5, R14, RZ, 0x3 ;  /* 0x0000000e05107211 */ /* 0x000fe200078f18ff */
[----:B------:R-:W-:Y:S06]  /*0fb0*/  @P0 BRA `(.L_x_174) ;  /* 0x0000000000300947 */ /* 0x000fec0003800000 */
        /* <DEDUP_REMOVED lines=11> */
[----:B------:R-:W-:-:S12]  /*1070*/  UIADD3 UR27, UR29, UR11, URZ ;  /* 0x0000000b1d1b7290 */ /* 0x000fd8000fffe03f */
.L_x_174:
[----:B------:R-:W-:Y:S01]  /*1080*/  IMAD R15, R23, UR8, RZ ;  /* 0x00000008170f7c24 */ /* 0x000fe2000f8e02ff */
[----:B------:R-:W-:Y:S01]  /*1090*/  @!P1 MOV R11, 0x400 ;  /* 0x00000400000b9802 */ /* 0x000fe20000000f00 */
[----:B------:R-:W-:Y:S01]  /*10a0*/  IMAD.WIDE.U32 R36, R22, UR8, R34 ;  /* 0x0000000816247c25 */ /* 0x000fe2000f8e0022 */
[----:B------:R-:W-:Y:S01]  /*10b0*/  @!P5 MOV R9, 0x400 ;  /* 0x000004000009d802 */ /* 0x000fe20000000f00 */
[----:B------:R-:W-:Y:S01]  /*10c0*/  ULDC.64 UR10, c[0x0][0x260] ;  /* 0x00009800000a7ab9 */ /* 0x000fe20000000a00 */
[----:B------:R-:W-:Y:S01]  /*10d0*/  @!P1 LEA R18, R18, R11, 0x18 ;  /* 0x0000000b12129211 */ /* 0x000fe200078ec0ff */
[----:B------:R-:W-:Y:S01]  /*10e0*/  IMAD R8, R22, UR9, R15 ;  /* 0x0000000916087c24 */ /* 0x000fe2000f8e020f */
[----:B------:R-:W-:Y:S01]  /*10f0*/  IADD3 R240, P0, R36, UR26, RZ ;  /* 0x0000001a24f07c10 */ /* 0x000fe2000ff1e0ff */
[----:B------:R-:W-:Y:S01]  /*1100*/  IMAD.WIDE.U32 R34, R22, UR6, R34 ;  /* 0x0000000616227c25 */ /* 0x000fe2000f8e0022 */
[----:B------:R-:W-:Y:S01]  /*1110*/  @!P5 LEA R4, R4, R9, 0x18 ;  /* 0x000000090404d211 */ /* 0x000fe200078ec0ff */
[----:B------:R-:W-:Y:S01]  /*1120*/  USHF.L.U64.HI UR17, UR8, 0x6, UR9 ;  /* 0x0000000608117899 */ /* 0x000fe20008010209 */
[----:B------:R-:W-:Y:S01]  /*1130*/  IADD3.X R241, R37, UR25, R8, P0, !PT ;  /* 0x0000001925f17c10 */ /* 0x000fe200087fe408 */
[----:B------:R-:W-:Y:S01]  /*1140*/  IMAD R11, R23, UR6, RZ ;  /* 0x00000006170b7c24 */ /* 0x000fe2000f8e02ff */
[----:B------:R-:W1:Y:S01]  /*1150*/  @!P2 LDC.64 R8, c[0x0][0x240] ;  /* 0x00009000ff08ab82 */ /* 0x000e620000000a00 */
[----:B------:R-:W-:Y:S01]  /*1160*/  LOP3.LUT R5, R16, 0xfffffff8, RZ, 0xc0, !PT ;  /* 0xfffffff810057812 */ /* 0x000fe200078ec0ff */
[C---:B------:R-:W-:Y:S01]  /*1170*/  @!P2 IMAD R19, R7.reuse, 0x2, R6 ;  /* 0x000000020713a824 */ /* 0x040fe200078e0206 */
[----:B------:R-:W-:Y:S01]  /*1180*/  IADD3 R34, P0, R34, UR28, RZ ;  /* 0x0000001c22227c10 */ /* 0x000fe2000ff1e0ff */
[----:B------:R-:W-:Y:S01]  /*1190*/  IMAD R6, R22, UR7, R11 ;  /* 0x0000000716067c24 */ /* 0x000fe2000f8e020b */
[----:B------:R-:W-:Y:S01]  /*11a0*/  SHF.R.S32.HI R26, RZ, 0x1f, R243 ;  /* 0x0000001fff1a7819 */ /* 0x000fe200000114f3 */
[----:B------:R-:W-:Y:S01]  /*11b0*/  IMAD.IADD R5, R14, 0x1, -R5 ;  /* 0x000000010e057824 */ /* 0x000fe200078e0a05 */
[----:B------:R-:W-:Y:S01]  /*11c0*/  USHF.L.U32 UR20, UR8, 0x6, URZ ;  /* 0x0000000608147899 */ /* 0x000fe2000800063f */
[----:B------:R-:W2:Y:S01]  /*11d0*/  @!P1 LDC.64 R14, c[0x0][0x240] ;  /* 0x00009000ff0e9b82 */ /* 0x000ea20000000a00 */
[----:B------:R-:W-:Y:S01]  /*11e0*/  @!P3 IMAD R21, R7, 0x2, R12 ;  /* 0x000000020715b824 */ /* 0x000fe200078e020c */
[----:B------:R-:W-:Y:S01]  /*11f0*/  IADD3.X R35, R35, UR27, R6, P0, !PT ;  /* 0x0000001b23237c10 */ /* 0x000fe200087fe406 */
[C---:B------:R-:W-:Y:S01]  /*1200*/  @!P1 IMAD R18, R7.reuse, 0x2, R18 ;  /* 0x0000000207129824 */ /* 0x040fe200078e0212 */
[----:B------:R-:W-:Y:S01]  /*1210*/  USHF.L.U32 UR26, UR8, 0x5, URZ ;  /* 0x00000005081a7899 */ /* 0x000fe2000800063f */
[C---:B------:R-:W-:Y:S01]  /*1220*/  @!P6 IMAD R17, R7.reuse, 0x2, R10 ;  /* 0x000000020711e824 */ /* 0x040fe200078e020a */
[----:B------:R-:W-:Y:S01]  /*1230*/  @!PT LDS RZ, [RZ] ;  /* 0x00000000fffff984 */ /* 0x000fe20000000800 */
[----:B------:R-:W-:Y:S01]  /*1240*/  @!PT LDS RZ, [RZ] ;  /* 0x00000000fffff984 */ /* 0x000fe20000000800 */
[----:B------:R-:W-:Y:S01]  /*1250*/  @!PT LDS RZ, [RZ] ;  /* 0x00000000fffff984 */ /* 0x000fe20000000800 */
[----:B------:R-:W-:Y:S01]  /*1260*/  @!P3 LDGSTS.E.BYPASS.LTC128B.128 [R21+0x1000], desc[UR18][R32.64] ;  /* 0x010000002015bfae */ /* 0x000fe2000b901d52 */
[----:B------:R-:W-:Y:S01]  /*1270*/  @!P5 IMAD R4, R7, 0x2, R4 ;  /* 0x000000020704d824 */ /* 0x000fe200078e0204 */
[----:B------:R-:W-:Y:S01]  /*1280*/  USHF.L.U64.HI UR25, UR8, 0x5, UR9 ;  /* 0x0000000508197899 */ /* 0x000fe20008010209 */
[----:B------:R-:W3:Y:S01]  /*1290*/  @!P2 LDC.64 R6, c[0x0][0x210] ;  /* 0x00008400ff06ab82 */ /* 0x000ee20000000a00 */
[C---:B------:R-:W-:Y:S01]  /*12a0*/  IMAD R10, R26.reuse, UR10, RZ ;  /* 0x0000000a1a0a7c24 */ /* 0x040fe2000f8e02ff */
[----:B------:R-:W-:Y:S01]  /*12b0*/  @!P3 LDGSTS.E.BYPASS.LTC128B.128 [R21+0x5000], desc[UR18][R32.64+0x80] ;  /* 0x050000802015bfae */ /* 0x000fe2000b901d52 */
[----:B------:R-:W-:Y:S01]  /*12c0*/  @!P2 IMAD.MOV.U32 R30, RZ, RZ, R28 ;  /* 0x000000ffff1ea224 */ /* 0x000fe200078e001c */
[----:B------:R-:W-:Y:S01]  /*12d0*/  UIMAD.WIDE.U32 UR28, UR5, UR6, URZ ;  /* 0x00000006051c72a5 */ /* 0x000fe2000f8e003f */
[----:B------:R-:W-:Y:S01]  /*12e0*/  IMAD R245, R243, UR11, R10 ;  /* 0x0000000bf3f57c24 */ /* 0x000fe2000f8e020a */
[----:B------:R-:W-:Y:S01]  /*12f0*/  @!P3 LDGSTS.E.BYPASS.LTC128B.128 [R21+0x9000], desc[UR18][R32.64+0x100] ;  /* 0x090001002015bfae */ /* 0x000fe2000b901d52 */
[----:B-1----:R-:W-:Y:S01]  /*1300*/  @!P2 IMAD R24, R13, R8, RZ ;  /* 0x000000080d18a224 */ /* 0x002fe200078e02ff */
[----:B------:R-:W1:Y:S01]  /*1310*/  @!P1 LDC.64 R10, c[0x0][0x210] ;  /* 0x00008400ff0a9b82 */ /* 0x000e620000000a00 */
[----:B------:R-:W-:Y:S01]  /*1320*/  IMAD.WIDE.U32 R240, R243, UR10, R240 ;  /* 0x0000000af3f07c25 */ /* 0x000fe2000f8e00f0 */
[----:B------:R-:W-:Y:S01]  /*1330*/  ULDC.64 UR10, c[0x0][0x268] ;  /* 0x00009a00000a7ab9 */ /* 0x000fe20000000a00 */
[----:B------:R4:W-:Y:S01]  /*1340*/  @!P3 LDGSTS.E.BYPASS.LTC128B.128 [R21+0xd000], desc[UR18][R32.64+0x180] ;  /* 0x0d0001802015bfae */ /* 0x0009e2000b901d52 */
[----:B------:R-:W-:Y:S01]  /*1350*/  LEA.HI R3, R3, R2, RZ, 0x5 ;  /* 0x0000000203037211 */ /* 0x000fe200078f28ff */
[----:B------:R-:W-:Y:S01]  /*1360*/  @!P1 IMAD.MOV.U32 R29, RZ, RZ, R31 ;  /* 0x000000ffff1d9224 */ /* 0x000fe200078e001f */
[----:B------:R-:W-:Y:S01]  /*1370*/  UISETP.GE.AND UP0, UPT, UR16, 0x2, UPT ;  /* 0x000000021000788c */ /* 0x000fe2000bf06270 */
[----:B------:R-:W-:-:S02]  /*1380*/  IMAD R26, R26, UR10, RZ ;  /* 0x0000000a1a1a7c24 */ /* 0x000fc4000f8e02ff */
[C---:B------:R-:W-:Y:S02]  /*1390*/  @!P2 IMAD R24, R25.reuse, R9, R24 ;  /* 0x000000091918a224 */ /* 0x040fe400078e0218 */
[----:B------:R-:W-:Y:S02]  /*13a0*/  @!P2 IMAD.WIDE.U32 R30, R25, R8, R30 ;  /* 0x00000008191ea225 */ /* 0x000fe400078e001e */
[----:B------:R-:W5:Y:S02]  /*13b0*/  @!P6 LDC.64 R8, c[0x0][0x218] ;  /* 0x00008600ff08eb82 */ /* 0x000f640000000a00 */
[----:B------:R-:W-:Y:S01]  /*13c0*/  IMAD.WIDE.U32 R12, R243, UR10, R34 ;  /* 0x0000000af30c7c25 */ /* 0x000fe2000f8e0022 */
[----:B------:R-:W-:-:S03]  /*13d0*/  UIMAD UR10, UR17, UR5, URZ ;  /* 0x00000005110a72a4 */ /* 0x000fc6000f8e023f */
[----:B------:R-:W-:Y:S01]  /*13e0*/  IMAD R243, R243, UR11, R26 ;  /* 0x0000000bf3f37c24 */ /* 0x000fe2000f8e021a */
[----:B---3--:R-:W-:Y:S01]  /*13f0*/  @!P2 LEA R26, P0, R30, R6, 0x1 ;  /* 0x000000061e1aa211 */ /* 0x008fe200078008ff */
[-C--:B--2---:R-:W-:Y:S01]  /*1400*/  @!P1 IMAD R27, R27, R14.reuse, RZ ;  /* 0x0000000e1b1b9224 */ /* 0x084fe200078e02ff */
[----:B------:R-:W-:Y:S01]  /*1410*/  USHF.R.S32.HI UR11, URZ, 0x1f, UR5 ;  /* 0x0000001f3f0b7899 */ /* 0x000fe20008011405 */
[----:B------:R-:W-:Y:S02]  /*1420*/  @!P2 IMAD.IADD R24, R31, 0x1, R24 ;  /* 0x000000011f18a824 */ /* 0x000fe400078e0218 */
[C---:B------:R-:W-:Y:S01]  /*1430*/  @!P1 IMAD R15, R20.reuse, R15, R27 ;  /* 0x0000000f140f9224 */ /* 0x040fe200078e021b */
[----:B------:R-:W-:Y:S01]  /*1440*/  UIMAD UR10, UR11, UR20, UR10 ;  /* 0x000000140b0a72a4 */ /* 0x000fe2000f8e020a */
[----:B------:R-:W-:Y:S01]  /*1450*/  @!P1 IMAD.WIDE.U32 R28, R20, R14, R28 ;  /* 0x0000000e141c9225 */ /* 0x000fe200078e001c */
[----:B------:R-:W-:Y:S01]  /*1460*/  @!P2 LEA.HI.X R27, R30, R7, R24, 0x1, P0 ;  /* 0x000000071e1ba211 */ /* 0x000fe200000f0c18 */
[----:B------:R-:W-:Y:S01]  /*1470*/  UIMAD UR11, UR11, UR6, URZ ;  /* 0x000000060b0b72a4 */ /* 0x000fe2000f8e023f */
[----:B------:R-:W2:Y:S01]  /*1480*/  @!P5 LDC.64 R6, c[0x0][0x218] ;  /* 0x00008600ff06db82 */ /* 0x000ea20000000a00 */
[----:B------:R-:W-:Y:S01]  /*1490*/  @!P1 IMAD.IADD R14, R29, 0x1, R15 ;  /* 0x000000011d0e9824 */ /* 0x000fe200078e020f */
[C---:B-1----:R-:W-:Y:S01]  /*14a0*/  @!P1 LEA R20, P0, R28.reuse, R10, 0x1 ;  /* 0x0000000a1c149211 */ /* 0x042fe200078008ff */
[----:B------:R-:W-:Y:S01]  /*14b0*/  IMAD.IADD R245, R241, 0x1, R245 ;  /* 0x00000001f1f57824 */ /* 0x000fe200078e02f5 */
[----:B------:R-:W-:Y:S01]  /*14c0*/  @!P2 LDGSTS.E.BYPASS.LTC128B.128 [R19+0x2000], desc[UR18][R26.64] ;  /* 0x020000001a13afae */ /* 0x000fe2000b901d52 */
[----:B------:R-:W-:Y:S01]  /*14d0*/  IMAD.U32 R15, RZ, RZ, UR5 ;  /* 0x00000005ff0f7e24 */ /* 0x000fe2000f8e00ff */
[----:B----4-:R-:W-:Y:S01]  /*14e0*/  @!P1 LEA.HI.X R21, R28, R11, R14, 0x1, P0 ;  /* 0x0000000b1c159211 */ /* 0x010fe200000f0c0e */
[----:B------:R-:W-:Y:S01]  /*14f0*/  IMAD.MOV.U32 R244, RZ, RZ, R240 ;  /* 0x000000fffff47224 */ /* 0x000fe200078e00f0 */
[----:B------:R-:W-:Y:S01]  /*1500*/  @!P2 LDGSTS.E.BYPASS.LTC128B.128 [R19+0x6000], desc[UR18][R26.64+0x80] ;  /* 0x060000801a13afae */ /* 0x000fe2000b901d52 */
[----:B------:R-:W-:Y:S01]  /*1510*/  UIMAD UR11, UR5, UR7, UR11 ;  /* 0x00000007050b72a4 */ /* 0x000fe2000f8e020b */
[----:B------:R-:W-:-:S02]  /*1520*/  IMAD.SHL.U32 R23, R22, 0x8, RZ ;  /* 0x0000000816177824 */ /* 0x000fc400078e00ff */
[----:B------:R-:W-:Y:S01]  /*1530*/  IMAD.WIDE.U32 R14, R15, UR20, R244 ;  /* 0x000000140f0e7c25 */ /* 0x000fe2000f8e00f4 */
[----:B------:R-:W-:Y:S01]  /*1540*/  @!P2 LDGSTS.E.BYPASS.LTC128B.128 [R19+0xa000], desc[UR18][R26.64+0x100] ;  /* 0x0a0001001a13afae */ /* 0x000fe2000b901d52 */
[----:B------:R-:W-:Y:S02]  /*1550*/  UIADD3 UR11, UR29, UR11, URZ ;  /* 0x0000000b1d0b7290 */ /* 0x000fe4000fffe03f */
[----:B------:R-:W-:Y:S01]  /*1560*/  VIADD R10, R15, UR10 ;  /* 0x0000000a0f0a7c36 */ /* 0x000fe20008000000 */
[C---:B-----5:R-:W-:Y:S01]  /*1570*/  @!P6 LEA R24, P0, R14.reuse, R8, 0x1 ;  /* 0x000000080e18e211 */ /* 0x060fe200078008ff */
[----:B------:R1:W-:Y:S01]  /*1580*/  @!P2 LDGSTS.E.BYPASS.LTC128B.128 [R19+0xe000], desc[UR18][R26.64+0x180] ;  /* 0x0e0001801a13afae */ /* 0x0003e2000b901d52 */
[C---:B------:R-:W-:Y:S01]  /*1590*/  @!P5 IADD3 R8, P2, R14.reuse, UR26, RZ ;  /* 0x0000001a0e08dc10 */ /* 0x040fe2000ff5e0ff */
[----:B------:R-:W-:Y:S01]  /*15a0*/  IMAD.SHL.U32 R15, R237, 0x8, RZ ;  /* 0x00000008ed0f7824 */ /* 0x000fe200078e00ff */
[----:B------:R-:W-:Y:S01]  /*15b0*/  @!P6 LEA.HI.X R25, R14, R9, R10, 0x1, P0 ;  /* 0x000000090e19e211 */ /* 0x000fe200000f0c0a */
[----:B------:R-:W-:Y:S01]  /*15c0*/  @!P1 LDGSTS.E.BYPASS.LTC128B.128 [R18+0x3000], desc[UR18][R20.64] ;  /* 0x0300000014129fae */ /* 0x000fe2000b901d52 */
[----:B------:R-:W-:Y:S01]  /*15d0*/  @!P5 IADD3.X R10, R10, UR25, RZ, P2, !PT ;  /* 0x000000190a0adc10 */ /* 0x000fe200097fe4ff */
[----:B------:R-:W-:Y:S01]  /*15e0*/  IMAD.SHL.U32 R14, R0, 0x40, RZ ;  /* 0x00000040000e7824 */ /* 0x000fe200078e00ff */
[C---:B--2---:R-:W-:Y:S01]  /*15f0*/  @!P5 LEA R28, P0, R8.reuse, R6, 0x1 ;  /* 0x00000006081cd211 */ /* 0x044fe200078008ff */
[----:B------:R-:W-:Y:S01]  /*1600*/  @!P1 LDGSTS.E.BYPASS.LTC128B.128 [R18+0x7000], desc[UR18][R20.64+0x80] ;  /* 0x0700008014129fae */ /* 0x000fe2000b901d52 */
[----:B------:R-:W-:Y:S01]  /*1610*/  USHF.L.U32 UR10, UR7, 0x5, URZ ;  /* 0x00000005070a7899 */ /* 0x000fe2000800063f */
[----:B------:R-:W-:Y:S01]  /*1620*/  IMAD.U32 R11, RZ, RZ, UR11 ;  /* 0x0000000bff0b7e24 */ /* 0x000fe2000f8e00ff */
[----:B------:R-:W-:Y:S01]  /*1630*/  @!P5 LEA.HI.X R29, R8, R7, R10, 0x1, P0 ;  /* 0x00000007081dd211 */ /* 0x000fe200000f0c0a */
[----:B------:R-:W-:Y:S01]  /*1640*/  @!P1 LDGSTS.E.BYPASS.LTC128B.128 [R18+0xb000], desc[UR18][R20.64+0x100] ;  /* 0x0b00010014129fae */ /* 0x000fe2000b901d52 */
[----:B------:R-:W-:Y:S01]  /*1650*/  ISETP.GE.AND P0, PT, R22, UR21, PT ;  /* 0x0000001516007c0c */ /* 0x000fe2000bf06270 */
[----:B------:R-:W-:Y:S01]  /*1660*/  IMAD.SHL.U32 R10, R5, 0x40, RZ ;  /* 0x00000040050a7824 */ /* 0x000fe200078e00ff */
[----:B------:R-:W2:Y:S01]  /*1670*/  @!P4 LDC.64 R8, c[0x0][0x220] ;  /* 0x00008800ff08cb82 */ /* 0x000ea20000000a00 */
[----:B------:R3:W-:Y:S01]  /*1680*/  @!P1 LDGSTS.E.BYPASS.LTC128B.128 [R18+0xf000], desc[UR18][R20.64+0x180] ;  /* 0x0f00018014129fae */ /* 0x0007e2000b901d52 */
[----:B------:R-:W-:Y:S01]  /*1690*/  IMAD.IADD R243, R13, 0x1, R243 ;  /* 0x000000010df37824 */ /* 0x000fe200078e02f3 */
[----:B------:R-:W-:-:S02]  /*16a0*/  LOP3.LUT R14, R14, 0x1c0, RZ, 0xc0, !PT ;  /* 0x000001c00e0e7812 */ /* 0x000fc400078ec0ff */
[----:B------:R-:W-:Y:S04]  /*16b0*/  @!P6 LDGSTS.E.BYPASS.LTC128B.128 [R17+0x10000], desc[UR18][R24.64] ;  /* 0x100000001811efae */ /* 0x000fe8000b901d52 */
[----:B------:R-:W-:Y:S02]  /*16c0*/  @!P6 LDGSTS.E.BYPASS.LTC128B.128 [R17+0x12000], desc[UR18][R24.64+0x80] ;  /* 0x120000801811efae */ /* 0x000fe4000b901d52 */
[----:B------:R-:W4:Y:S01]  /*16d0*/  @!P0 LDC.64 R6, c[0x0][0x220] ;  /* 0x00008800ff068b82 */ /* 0x000f220000000a00 */
[----:B-1----:R-:W-:Y:S01]  /*16e0*/  IMAD.U32 R19, RZ, RZ, UR29 ;  /* 0x0000001dff137e24 */ /* 0x002fe2000f8e00ff */
[----:B------:R-:W-:Y:S04]  /*16f0*/  @!P6 LDGSTS.E.BYPASS.LTC128B.128 [R17+0x14000], desc[UR18][R24.64+0x100] ;  /* 0x140001001811efae */ /* 0x000fe8000b901d52 */
[----:B------:R1:W-:Y:S04]  /*1700*/  @!P6 LDGSTS.E.BYPASS.LTC128B.128 [R17+0x16000], desc[UR18][R24.64+0x180] ;  /* 0x160001801811efae */ /* 0x0003e8000b901d52 */
[----:B------:R-:W-:Y:S04]  /*1710*/  @!P5 LDGSTS.E.BYPASS.LTC128B.128 [R4+0x11000], desc[UR18][R28.64] ;  /* 0x110000001c04dfae */ /* 0x000fe8000b901d52 */
[----:B------:R-:W-:Y:S01]  /*1720*/  @!P5 LDGSTS.E.BYPASS.LTC128B.128 [R4+0x13000], desc[UR18][R28.64+0x80] ;  /* 0x130000801c04dfae */ /* 0x000fe2000b901d52 */
[----:B---3--:R-:W-:-:S03]  /*1730*/  IMAD.U32 R18, RZ, RZ, UR28 ;  /* 0x0000001cff127e24 */ /* 0x008fc6000f8e00ff */
[----:B------:R-:W-:Y:S01]  /*1740*/  @!P5 LDGSTS.E.BYPASS.LTC128B.128 [R4+0x15000], desc[UR18][R28.64+0x100] ;  /* 0x150001001c04dfae */ /* 0x000fe2000b901d52 */
[----:B------:R-:W-:-:S03]  /*1750*/  UIMAD.WIDE.U32 UR28, UR6, 0x20, URZ ;  /* 0x00000020061c78a5 */ /* 0x000fc6000f8e003f */
[----:B------:R3:W-:Y:S04]  /*1760*/  @!P5 LDGSTS.E.BYPASS.LTC128B.128 [R4+0x17000], desc[UR18][R28.64+0x180] ;  /* 0x170001801c04dfae */ /* 0x0007e8000b901d52 */
[----:B------:R-:W0:Y:S01]  /*1770*/  LDGDEPBAR ;  /* 0x00000000000079af */ /* 0x000e220000000000 */
[----:B-1----:R-:W-:Y:S02]  /*1780*/  LOP3.LUT R17, R14, 0x8, R23, 0xf8, !PT ;  /* 0x000000080e117812 */ /* 0x002fe400078ef817 */
[----:B------:R-:W-:-:S04]  /*1790*/  SHF.R.U32.HI R14, RZ, 0x3, R14 ;  /* 0x00000003ff0e7819 */ /* 0x000fc8000001160e */
[----:B------:R-:W-:-:S05]  /*17a0*/  LOP3.LUT R14, R17, R14, RZ, 0x3c, !PT ;  /* 0x0000000e110e7212 */ /* 0x000fca00078e3cff */
[----:B------:R-:W-:Y:S02]  /*17b0*/  IMAD R237, R237, 0x200, R14 ;  /* 0x00000200eded7824 */ /* 0x000fe400078e020e */
[----:B------:R-:W-:Y:S01]  /*17c0*/  IMAD.SHL.U32 R14, R2, 0x2, RZ ;  /* 0x00000002020e7824 */ /* 0x000fe200078e00ff */
[----:B---3--:R-:W-:Y:S01]  /*17d0*/  LOP3.LUT R4, R10, 0x1c0, RZ, 0xc0, !PT ;  /* 0x000001c00a047812 */ /* 0x008fe200078ec0ff */
[----:B------:R-:W-:-:S04]  /*17e0*/  DEPBAR.LE SB0, 0x0 ;  /* 0x000080000000791a */ /* 0x000fc80000000000 */
[----:B------:R-:W-:Y:S01]  /*17f0*/  BAR.SYNC.DEFER_BLOCKING 0x0 ;  /* 0x0000000000007b1d */ /* 0x000fe20000010000 */
[----:B------:R-:W-:Y:S02]  /*1800*/  LOP3.LUT R15, R4, 0x8, R15, 0xf8, !PT ;  /* 0x00000008040f7812 */ /* 0x000fe400078ef80f */
[----:B------:R-:W-:Y:S02]  /*1810*/  SHF.R.U32.HI R4, RZ, 0x3, R4 ;  /* 0x00000003ff047819 */ /* 0x000fe40000011604 */
[----:B------:R-:W-:Y:S02]  /*1820*/  LEA R10, P1, R18, R12, 0x6 ;  /* 0x0000000c120a7211 */ /* 0x000fe400078230ff */
[----:B------:R-:W-:Y:S01]  /*1830*/  LOP3.LUT R4, R15, R4, RZ, 0x3c, !PT ;  /* 0x000000040f047212 */ /* 0x000fe200078e3cff */
[----:B------:R-:W-:Y:S01]  /*1840*/  IMAD.SHL.U32 R15, R16, 0x40, RZ ;  /* 0x00000040100f7824 */ /* 0x000fe200078e00ff */
[----:B------:R-:W-:Y:S01]  /*1850*/  LEA.HI.X R11, R18, R243, R11, 0x6, P1 ;  /* 0x000000f3120b7211 */ /* 0x000fe200008f340b */
[----:B------:R-:W-:Y:S01]  /*1860*/  IMAD.U32 R18, RZ, RZ, UR10 ;  /* 0x0000000aff127e24 */ /* 0x000fe2000f8e00ff */
[----:B----4-:R-:W-:-:S02]  /*1870*/  @!P0 LEA R20, P2, R10, R6, 0x1 ;  /* 0x000000060a148211 */ /* 0x010fc400078408ff */
[----:B------:R-:W-:Y:S02]  /*1880*/  SHF.R.S32.HI R6, RZ, 0x5, R3 ;  /* 0x00000005ff067819 */ /* 0x000fe40000011403 */
[----:B------:R-:W-:Y:S02]  /*1890*/  LOP3.LUT R15, R15, 0xfffffe00, RZ, 0xc0, !PT ;  /* 0xfffffe000f0f7812 */ /* 0x000fe400078ec0ff */
[C---:B------:R-:W-:Y:S02]  /*18a0*/  @!P4 IADD3 R16, P1, R10.reuse, UR28, RZ ;  /* 0x0000001c0a10cc10 */ /* 0x040fe4000ff3e0ff */
[----:B------:R-:W-:Y:S01]  /*18b0*/  @!P0 LEA.HI.X R21, R10, R7, R11, 0x1, P2 ;  /* 0x000000070a158211 */ /* 0x000fe200010f0c0b */
[----:B------:R-:W-:Y:S01]  /*18c0*/  IMAD R7, R6, 0x400, R15 ;  /* 0x0000040006077824 */ /* 0x000fe200078e020f */
[----:B------:R-:W-:Y:S02]  /*18d0*/  @!P4 IADD3.X R18, R11, UR29, R18, P1, !PT ;  /* 0x0000001d0b12cc10 */ /* 0x000fe40008ffe412 */
[----:B--2---:R-:W-:Y:S01]  /*18e0*/  @!P4 LEA R24, P1, R16, R8, 0x1 ;  /* 0x000000081018c211 */ /* 0x004fe200078208ff */
[----:B------:R-:W-:Y:S01]  /*18f0*/  IMAD.IADD R238, R4, 0x1, R7 ;  /* 0x0000000104ee7824 */ /* 0x000fe200078e0207 */
[----:B------:R-:W-:Y:S01]  /*1900*/  @P0 STS.128 [R239+0x18000], RZ ;  /* 0x018000ffef000388 */ /* 0x000fe20000000c00 */
[----:B------:R-:W-:Y:S01]  /*1910*/  LEA R237, R237, UR4, 0x1 ;  /* 0x00000004eded7c11 */ /* 0x000fe2000f8e08ff */
[----:B------:R-:W-:Y:S01]  /*1920*/  IMAD.MOV.U32 R7, RZ, RZ, 0x10 ;  /* 0x00000010ff077424 */ /* 0x000fe200078e00ff */
[----:B------:R-:W-:Y:S01]  /*1930*/  @!P4 LEA.HI.X R25, R16, R9, R18, 0x1, P1 ;  /* 0x000000091019c211 */ /* 0x000fe200008f0c12 */
[----:B------:R-:W-:Y:S01]  /*1940*/  @P0 STS.128 [R239+0x1a000], RZ ;  /* 0x01a000ffef000388 */ /* 0x000fe20000000c00 */
[----:B------:R-:W-:Y:S01]  /*1950*/  LEA R238, R238, UR4, 0x1 ;  /* 0x00000004eeee7c11 */ /* 0x000fe2000f8e08ff */
[----:B------:R-:W-:Y:S01]  /*1960*/  VIADD R235, R237, 0x10020 ;  /* 0x00010020edeb7836 */ /* 0x000fe20000000000 */
[----:B------:R-:W-:Y:S01]  /*1970*/  R2P PR, R5, 0x6 ;  /* 0x0000000605007804 */ /* 0x000fe20000000000 */
[----:B------:R-:W-:Y:S01]  /*1980*/  @P0 STS.128 [R239+0x1c000], RZ ;  /* 0x01c000ffef000388 */ /* 0x000fe20000000c00 */
[----:B------:R-:W-:Y:S01]  /*1990*/  IMAD.MOV.U32 R5, RZ, RZ, 0x20 ;  /* 0x00000020ff057424 */ /* 0x000fe200078e00ff */
[----:B------:R-:W-:-:S02]  /*19a0*/  LOP3.LUT R3, R3, 0xffffffe0, RZ, 0xc0, !PT ;  /* 0xffffffe003037812 */ /* 0x000fc400078ec0ff */
[----:B------:R-:W-:Y:S01]  /*19b0*/  @P0 STS.128 [R239+0x1e000], RZ ;  /* 0x01e000ffef000388 */ /* 0x000fe20000000c00 */
[----:B------:R-:W-:Y:S02]  /*19c0*/  SEL R7, R7, 0xfffffff0, !P1 ;  /* 0xfffffff007077807 */ /* 0x000fe40004800000 */
[----:B------:R-:W-:Y:S01]  /*19d0*/  SEL R5, R5, 0xffffffe0, !P2 ;  /* 0xffffffe005057807 */ /* 0x000fe20005000000 */
[----:B------:R-:W-:Y:S01]  /*19e0*/  @!PT LDS RZ, [RZ] ;  /* 0x00000000fffff984 */ /* 0x000fe20000000800 */
[----:B------:R-:W-:Y:S01]  /*19f0*/  @!PT LDS RZ, [RZ] ;  /* 0x00000000fffff984 */ /* 0x000fe20000000800 */
[----:B------:R-:W-:Y:S01]  /*1a00*/  @!PT LDS RZ, [RZ] ;  /* 0x00000000fffff984 */ /* 0x000fe20000000800 */
[----:B------:R-:W-:Y:S01]  /*1a10*/  @!P0 LDGSTS.E.BYPASS.LTC128B.128 [R239+0x18000], desc[UR18][R20.64] ;  /* 0x1800000014ef8fae */ /* 0x000fe2000b901d52 */
[----:B------:R-:W-:Y:S01]  /*1a20*/  R2P PR, R0, 0x6 ;  /* 0x0000000600007804 */ /* 0x000fe20000000000 */
[----:B------:R-:W-:Y:S01]  /*1a30*/  VIADD R0, R237, 0x10000 ;  /* 0x00010000ed007836 */ /* 0x000fe20000000000 */
[----:B------:R-:W-:Y:S01]  /*1a40*/  LEA R6, R6, UR23, 0x4 ;  /* 0x0000001706067c11 */ /* 0x000fe2000f8e20ff */
[----:B------:R-:W-:Y:S01]  /*1a50*/  @!P0 LDGSTS.E.BYPASS.LTC128B.128 [R239+0x1a000], desc[UR18][R20.64+0x80] ;  /* 0x1a00008014ef8fae */ /* 0x000fe2000b901d52 */
[--C-:B------:R-:W-:Y:S01]  /*1a60*/  IMAD R236, R7, 0x2, R238.reuse ;  /* 0x0000000207ec7824 */ /* 0x100fe200078e02ee */
[----:B------:R-:W-:Y:S01]  /*1a70*/  LOP3.LUT R14, R14, 0x6, RZ, 0xc0, !PT ;  /* 0x000000060e0e7812 */ /* 0x000fe200078ec0ff */
[C---:B------:R-:W-:Y:S01]  /*1a80*/  IMAD R234, R5.reuse, 0x2, R238 ;  /* 0x0000000205ea7824 */ /* 0x040fe200078e02ee */
[----:B------:R-:W-:Y:S01]  /*1a90*/  @!P0 LDGSTS.E.BYPASS.LTC128B.128 [R239+0x1c000], desc[UR18][R20.64+0x100] ;  /* 0x1c00010014ef8fae */ /* 0x000fe2000b901d52 */
[----:B------:R-:W-:-:S02]  /*1aa0*/  IMAD R233, R5, 0x2, R236 ;  /* 0x0000000205e97824 */ /* 0x000fc400078e02ec */
[----:B------:R-:W-:Y:S01]  /*1ab0*/  IMAD.IADD R3, R2, 0x1, -R3 ;  /* 0x0000000102037824 */ /* 0x000fe200078e0a03 */
[----:B------:R1:W-:Y:S02]  /*1ac0*/  @!P0 LDGSTS.E.BYPASS.LTC128B.128 [R239+0x1e000], desc[UR18][R20.64+0x180] ;  /* 0x1e00018014ef8fae */ /* 0x0003e4000b901d52 */
[----:B------:R-:W-:Y:S02]  /*1ad0*/  @P1 VIADD R235, R0, 0xffffffe0 ;  /* 0xffffffe000eb1836 */ /* 0x000fe40000000000 */
[----:B------:R-:W-:Y:S01]  /*1ae0*/  @P4 STS.128 [R239+0x19000], RZ ;  /* 0x019000ffef004388 */ /* 0x000fe20000000c00 */
[----:B------:R-:W-:-:S03]  /*1af0*/  IMAD.MOV.U32 R0, RZ, RZ, 0x40 ;  /* 0x00000040ff007424 */ /* 0x000fc600078e00ff */
[----:B------:R-:W-:Y:S02]  /*1b00*/  @P4 STS.128 [R239+0x1b000], RZ ;  /* 0x01b000ffef004388 */ /* 0x000fe40000000c00 */
[----:B------:R-:W-:Y:S02]  /*1b10*/  SEL R0, R0, 0xffffffc0, !P2 ;  /* 0xffffffc000007807 */ /* 0x000fe40005000000 */
[----:B------:R-:W-:Y:S03]  /*1b20*/  @P4 STS.128 [R239+0x1d000], RZ ;  /* 0x01d000ffef004388 */ /* 0x000fe60000000c00 */
[----:B------:R-:W-:Y:S01]  /*1b30*/  IMAD.IADD R231, R237, 0x1, R0 ;  /* 0x00000001ede77824 */ /* 0x000fe200078e0200 */
[----:B------:R-:W-:Y:S01]  /*1b40*/  @P4 STS.128 [R239+0x1f000], RZ ;  /* 0x01f000ffef004388 */ /* 0x000fe20000000c00 */
[----:B------:R-:W-:Y:S01]  /*1b50*/  IMAD.IADD R224, R0, 0x1, R235 ;  /* 0x0000000100e07824 */ /* 0x000fe200078e02eb */
[----:B------:R-:W-:-:S02]  /*1b60*/  SHF.R.S32.HI R0, RZ, 0x1f, R3 ;  /* 0x0000001fff007819 */ /* 0x000fc40000011403 */
[----:B------:R-:W-:Y:S01]  /*1b70*/  @!PT LDS RZ, [RZ] ;  /* 0x00000000fffff984 */ /* 0x000fe20000000800 */
[----:B------:R-:W-:Y:S01]  /*1b80*/  @!PT LDS RZ, [RZ] ;  /* 0x00000000fffff984 */ /* 0x000fe20000000800 */
[----:B------:R-:W-:Y:S01]  /*1b90*/  @!PT LDS RZ, [RZ] ;  /* 0x00000000fffff984 */ /* 0x000fe20000000800 */
[----:B------:R-:W-:Y:S02]  /*1ba0*/  @!P4 LDGSTS.E.BYPASS.LTC128B.128 [R239+0x19000], desc[UR18][R24.64] ;  /* 0x1900000018efcfae */ /* 0x000fe4000b901d52 */
[----:B------:R-:W-:Y:S01]  /*1bb0*/  LEA.HI R3, R0, R3, RZ, 0x2 ;  /* 0x0000000300037211 */ /* 0x000fe200078f10ff */
[----:B------:R-:W-:Y:S01]  /*1bc0*/  IMAD.U32 R0, RZ, RZ, UR24 ;  /* 0x00000018ff007e24 */ /* 0x000fe2000f8e00ff */
[----:B------:R-:W-:Y:S02]  /*1bd0*/  @!P4 LDGSTS.E.BYPASS.LTC128B.128 [R239+0x1b000], desc[UR18][R24.64+0x80] ;  /* 0x1b00008018efcfae */ /* 0x000fe4000b901d52 */
[----:B------:R-:W-:Y:S02]  /*1be0*/  SHF.R.S32.HI R3, RZ, 0x2, R3 ;  /* 0x00000002ff037819 */ /* 0x000fe40000011403 */
[----:B------:R-:W-:Y:S02]  /*1bf0*/  @!P4 LDGSTS.E.BYPASS.LTC128B.128 [R239+0x1d000], desc[UR18][R24.64+0x100] ;  /* 0x1d00010018efcfae */ /* 0x000fe4000b901d52 */
[----:B------:R-:W-:-:S02]  /*1c00*/  IADD3 R3, R6, 0x1, R3 ;  /* 0x0000000106037810 */ /* 0x000fc40007ffe003 */
[----:B------:R2:W-:Y:S02]  /*1c10*/  @!P4 LDGSTS.E.BYPASS.LTC128B.128 [R239+0x1f000], desc[UR18][R24.64+0x180] ;  /* 0x1f00018018efcfae */ /* 0x0005e4000b901d52 */
[----:B------:R-:W-:Y:S02]  /*1c20*/  IADD3 R2, R0, -UR15, R3 ;  /* 0x8000000f00027c10 */ /* 0x000fe4000fffe003 */
[----:B------:R-:W-:Y:S04]  /*1c30*/  LDSM.16.M88.4 R44, [R238] ;  /* 0x00000000ee2c783b */ /* 0x000fe80000000200 */
[----:B-1----:R-:W2:Y:S04]  /*1c40*/  LDSM.16.M88.4 R20, [R237+0x10000] ;  /* 0x01000000ed14783b */ /* 0x002ea80000000200 */
[----:B------:R-:W1:Y:S04]  /*1c50*/  LDSM.16.M88.4 R8, [R237+0x10800] ;  /* 0x01080000ed08783b */ /* 0x000e680000000200 */
[----:B------:R-:W3:Y:S04]  /*1c60*/  LDSM.16.M88.4 R52, [R237+0x11000] ;  /* 0x01100000ed34783b */ /* 0x000ee80000000200 */
[----:B------:R-:W4:Y:S04]  /*1c70*/  LDSM.16.M88.4 R28, [R237+0x11800] ;  /* 0x01180000ed1c783b */ /* 0x000f280000000200 */
[----:B------:R-:W-:Y:S04]  /*1c80*/  LDSM.16.M88.4 R60, [R236] ;  /* 0x00000000ec3c783b */ /* 0x000fe80000000200 */
[----:B------:R-:W5:Y:S04]  /*1c90*/  LDSM.16.M88.4 R68, [R235] ;  /* 0x00000000eb44783b */ /* 0x000f680000000200 */
[----:B------:R-:W5:Y:S04]  /*1ca0*/  LDSM.16.M88.4 R64, [R235+0x800] ;  /* 0x00080000eb40783b */ /* 0x000f680000000200 */
[----:B------:R-:W5:Y:S04]  /*1cb0*/  LDSM.16.M88.4 R84, [R235+0x1000] ;  /* 0x00100000eb54783b */ /* 0x000f680000000200 */
[----:B------:R-:W5:Y:S04]  /*1cc0*/  LDSM.16.M88.4 R56, [R235+0x1800] ;  /* 0x00180000eb38783b */ /* 0x000f680000000200 */
[----:B------:R-:W-:Y:S01]  /*1cd0*/  LDSM.16.M88.4 R40, [R234] ;  /* 0x00000000ea28783b */ /* 0x000fe20000000200 */
[C---:B--2---:R-:W-:Y:S03]  /*1ce0*/  HMMA.16816.F32 R24, R44.reuse, R20, RZ ;  /* 0x000000142c18723c */ /* 0x044fe600000018ff */
[----:B------:R-:W2:Y:S04]  /*1cf0*/  LDSM.16.M88.4 R36, [R231+0x10000] ;  /* 0x01000000e724783b */ /* 0x000ea80000000200 */
[----:B------:R-:W2:Y:S01]  /*1d00*/  LDSM.16.M88.4 R32, [R231+0x10800] ;  /* 0x01080000e720783b */ /* 0x000ea20000000200 */
[C---:B------:R-:W-:Y:S03]  /*1d10*/  HMMA.16816.F32 R20, R44.reuse, R22, RZ ;  /* 0x000000162c14723c */ /* 0x040fe600000018ff */
[----:B------:R-:W-:Y:S03]  /*1d20*/  LDSM.16.M88.4 R80, [R231+0x11800] ;  /* 0x01180000e750783b */ /* 0x000fe60000000200 */
[C---:B-1----:R-:W-:Y:S01]  /*1d30*/  HMMA.16816.F32 R16, R44.reuse, R8, RZ ;  /* 0x000000082c10723c */ /* 0x042fe200000018ff */
[----:B------:R-:W-:Y:S04]  /*1d40*/  LDSM.16.M88.4 R72, [R233] ;  /* 0x00000000e948783b */ /* 0x000fe80000000200 */
[----:B------:R-:W0:Y:S01]  /*1d50*/  LDGDEPBAR ;  /* 0x00000000000079af */ /* 0x000e220000000000 */
[C---:B------:R-:W-:Y:S06]  /*1d60*/  HMMA.16816.F32 R8, R44.reuse, R10, RZ ;  /* 0x0000000a2c08723c */ /* 0x040fec00000018ff */
[C---:B---3--:R-:W-:Y:S06]  /*1d70*/  HMMA.16816.F32 R76, R44.reuse, R52, RZ ;  /* 0x000000342c4c723c */ /* 0x048fec00000018ff */
[C---:B------:R-:W-:Y:S06]  /*1d80*/  HMMA.16816.F32 R52, R44.reuse, R54, RZ ;  /* 0x000000362c34723c */ /* 0x040fec00000018ff */
[C---:B----4-:R-:W-:Y:S06]  /*1d90*/  HMMA.16816.F32 R48, R44.reuse, R28, RZ ;  /* 0x0000001c2c30723c */ /* 0x050fec00000018ff */
[----:B------:R-:W-:Y:S01]  /*1da0*/  HMMA.16816.F32 R44, R44, R30, RZ ;  /* 0x0000001e2c2c723c */ /* 0x000fe200000018ff */
[----:B------:R-:W1:Y:S05]  /*1db0*/  LDSM.16.M88.4 R28, [R231+0x11000] ;  /* 0x01100000e71c783b */ /* 0x000e6a0000000200 */
[C---:B-----5:R-:W-:Y:S06]  /*1dc0*/  HMMA.16816.F32 R24, R60.reuse, R68, R24 ;  /* 0x000000443c18723c */ /* 0x060fec0000001818 */
[C---:B------:R-:W-:Y:S01]  /*1dd0*/  HMMA.16816.F32 R20, R60.reuse, R70, R20 ;  /* 0x000000463c14723c */ /* 0x040fe20000001814 */
[----:B------:R-:W3:Y:S05]  /*1de0*/  LDSM.16.M88.4 R68, [R224] ;  /* 0x00000000e044783b */ /* 0x000eea0000000200 */
[C---:B------:R-:W-:Y:S06]  /*1df0*/  HMMA.16816.F32 R16, R60.reuse, R64, R16 ;  /* 0x000000403c10723c */ /* 0x040fec0000001810 */
[C---:B------:R-:W-:Y:S01]  /*1e00*/  HMMA.16816.F32 R8, R60.reuse, R66, R8 ;  /* 0x000000423c08723c */ /* 0x040fe20000001808 */
[----:B------:R-:W4:Y:S05]  /*1e10*/  LDSM.16.M88.4 R64, [R224+0x800] ;  /* 0x00080000e040783b */ /* 0x000f2a0000000200 */
[C---:B------:R-:W-:Y:S06]  /*1e20*/  HMMA.16816.F32 R76, R60.reuse, R84, R76 ;  /* 0x000000543c4c723c */ /* 0x040fec000000184c */
[C---:B------:R-:W-:Y:S06]  /*1e30*/  HMMA.16816.F32 R52, R60.reuse, R86, R52 ;  /* 0x000000563c34723c */ /* 0x040fec0000001834 */
[C---:B------:R-:W-:Y:S06]  /*1e40*/  HMMA.16816.F32 R48, R60.reuse, R56, R48 ;  /* 0x000000383c30723c */ /* 0x040fec0000001830 */
[----:B------:R-:W-:Y:S01]  /*1e50*/  HMMA.16816.F32 R44, R60, R58, R44 ;  /* 0x0000003a3c2c723c */ /* 0x000fe2000000182c */
[----:B------:R-:W-:Y:S05]  /*1e60*/  LDSM.16.M88.4 R60, [R237+0x12800] ;  /* 0x01280000ed3c783b */ /* 0x000fea0000000200 */
[C---:B--2---:R-:W-:Y:S06]  /*1e70*/  HMMA.16816.F32 R24, R40.reuse, R36, R24 ;  /* 0x000000242818723c */ /* 0x044fec0000001818 */
[C---:B------:R-:W-:Y:S01]  /*1e80*/  HMMA.16816.F32 R20, R40.reuse, R38, R20 ;  /* 0x000000262814723c */ /* 0x040fe20000001814 */
[----:B------:R-:W2:Y:S05]  /*1e90*/  LDSM.16.M88.4 R36, [R224+0x1000] ;  /* 0x00100000e024783b */ /* 0x000eaa0000000200 */
[C---:B------:R-:W-:Y:S06]  /*1ea0*/  HMMA.16816.F32 R16, R40.reuse, R32, R16 ;  /* 0x000000202810723c */ /* 0x040fec0000001810 */
[C---:B------:R-:W-:Y:S01]  /*1eb0*/  HMMA.16816.F32 R8, R40.reuse, R34, R8 ;  /* 0x000000222808723c */ /* 0x040fe20000001808 */
[----:B------:R-:W5:Y:S05]  /*1ec0*/  LDSM.16.M88.4 R32, [R224+0x1800] ;  /* 0x00180000e020783b */ /* 0x000f6a0000000200 */
[C---:B-1----:R-:W-:Y:S06]  /*1ed0*/  HMMA.16816.F32 R76, R40.reuse, R28, R76 ;  /* 0x0000001c284c723c */ /* 0x042fec000000184c */
[C---:B------:R-:W-:Y:S01]  /*1ee0*/  HMMA.16816.F32 R56, R40.reuse, R30, R52 ;  /* 0x0000001e2838723c */ /* 0x040fe20000001834 */
[----:B------:R-:W-:Y:S04]  /*1ef0*/  LDSM.16.M88.4 R52, [R238+0x4000] ;  /* 0x00400000ee34783b */ /* 0x000fe80000000200 */
[----:B------:R-:W1:Y:S01]  /*1f00*/  LDSM.16.M88.4 R28, [R237+0x12000] ;  /* 0x01200000ed1c783b */ /* 0x000e620000000200 */
[C---:B------:R-:W-:Y:S06]  /*1f10*/  HMMA.16816.F32 R48, R40.reuse, R80, R48 ;  /* 0x000000502830723c */ /* 0x040fec0000001830 */
[----:B------:R-:W-:Y:S01]  /*1f20*/  HMMA.16816.F32 R44, R40, R82, R44 ;  /* 0x00000052282c723c */ /* 0x000fe2000000182c */
[----:B------:R-:W1:Y:S05]  /*1f30*/  LDSM.16.M88.4 R40, [R237+0x13000] ;  /* 0x01300000ed28783b */ /* 0x000e6a0000000200 */
[C---:B---3--:R-:W-:Y:S06]  /*1f40*/  HMMA.16816.F32 R24, R72.reuse, R68, R24 ;  /* 0x000000444818723c */ /* 0x048fec0000001818 */
[C---:B------:R-:W-:Y:S01]  /*1f50*/  HMMA.16816.F32 R20, R72.reuse, R70, R20 ;  /* 0x000000464814723c */ /* 0x040fe20000001814 */
[----:B------:R-:W-:Y:S05]  /*1f60*/  LDSM.16.M88.4 R68, [R235+0x2000] ;  /* 0x00200000eb44783b */ /* 0x000fea0000000200 */
[C---:B----4-:R-:W-:Y:S06]  /*1f70*/  HMMA.16816.F32 R16, R72.reuse, R64, R16 ;  /* 0x000000404810723c */ /* 0x050fec0000001810 */
[C---:B------:R-:W-:Y:S01]  /*1f80*/  HMMA.16816.F32 R8, R72.reuse, R66, R8 ;  /* 0x000000424808723c */ /* 0x040fe20000001808 */
[----:B------:R-:W3:Y:S05]  /*1f90*/  LDSM.16.M88.4 R64, [R237+0x13800] ;  /* 0x01380000ed40783b */ /* 0x000eea0000000200 */
[C---:B--2---:R-:W-:Y:S01]  /*1fa0*/  HMMA.16816.F32 R80, R72.reuse, R36, R76 ;  /* 0x000000244850723c */ /* 0x044fe2000000184c */
[----:B------:R-:W2:Y:S05]  /*1fb0*/  LDSM.16.M88.4 R76, [R236+0x4000] ;  /* 0x00400000ec4c783b */ /* 0x000eaa0000000200 */
[C---:B------:R-:W-:Y:S01]  /*1fc0*/  HMMA.16816.F32 R56, R72.reuse, R38, R56 ;  /* 0x000000264838723c */ /* 0x040fe20000001838 */
[----:B------:R-:W-:Y:S05]  /*1fd0*/  LDSM.16.M88.4 R36, [R235+0x3000] ;  /* 0x00300000eb24783b */ /* 0x000fea0000000200 */
[C---:B-----5:R-:W-:Y:S06]  /*1fe0*/  HMMA.16816.F32 R48, R72.reuse, R32, R48 ;  /* 0x000000204830723c */ /* 0x060fec0000001830 */
[----:B------:R-:W-:Y:S01]  /*1ff0*/  HMMA.16816.F32 R44, R72, R34, R44 ;  /* 0x00000022482c723c */ /* 0x000fe2000000182c */
[----:B------:R-:W4:Y:S05]  /*2000*/  LDSM.16.M88.4 R32, [R235+0x2800] ;  /* 0x00280000eb20783b */ /* 0x000f2a0000000200 */
[C---:B-1----:R-:W-:Y:S06]  /*2010*/  HMMA.16816.F32 R24, R52.reuse, R28, R24 ;  /* 0x0000001c3418723c */ /* 0x042fec0000001818 */
[C---:B------:R-:W-:Y:S01]  /*2020*/  HMMA.16816.F32 R20, R52.reuse, R30, R20 ;  /* 0x0000001e3414723c */ /* 0x040fe20000001814 */
[----:B------:R-:W-:Y:S05]  /*2030*/  LDSM.16.M88.4 R28, [R235+0x3800] ;  /* 0x00380000eb1c783b */ /* 0x000fea0000000200 */
[C---:B------:R-:W-:Y:S06]  /*2040*/  HMMA.16816.F32 R16, R52.reuse, R60, R16 ;  /* 0x0000003c3410723c */ /* 0x040fec0000001810 */
[C---:B------:R-:W-:Y:S06]  /*2050*/  HMMA.16816.F32 R8, R52.reuse, R62, R8 ;  /* 0x0000003e3408723c */ /* 0x040fec0000001808 */
[C---:B------:R-:W-:Y:S06]  /*2060*/  HMMA.16816.F32 R80, R52.reuse, R40, R80 ;  /* 0x000000283450723c */ /* 0x040fec0000001850 */
[C---:B------:R-:W-:Y:S01]  /*2070*/  HMMA.16816.F32 R60, R52.reuse, R42, R56 ;  /* 0x0000002a343c723c */ /* 0x040fe20000001838 */
[----:B------:R-:W-:Y:S04]  /*2080*/  LDSM.16.M88.4 R56, [R234+0x4000] ;  /* 0x00400000ea38783b */ /* 0x000fe80000000200 */
[----:B------:R-:W1:Y:S01]  /*2090*/  LDSM.16.M88.4 R40, [R231+0x12000] ;  /* 0x01200000e728783b */ /* 0x000e620000000200 */
[----:B---3--:R-:W-:Y:S03]  /*20a0*/  HMMA.16816.F32 R72, R52, R64, R48 ;  /* 0x000000403448723c */ /* 0x008fe60000001830 */
[----:B------:R-:W3:Y:S03]  /*20b0*/  LDSM.16.M88.4 R48, [R231+0x12800] ;  /* 0x01280000e730783b */ /* 0x000ee60000000200 */
[C---:B--2---:R-:W-:Y:S06]  /*20c0*/  HMMA.16816.F32 R24, R76.reuse, R68, R24 ;  /* 0x000000444c18723c */ /* 0x044fec0000001818 */
[----:B------:R-:W-:Y:S01]  /*20d0*/  HMMA.16816.F32 R20, R76, R70, R20 ;  /* 0x000000464c14723c */ /* 0x000fe20000001814 */
[----:B------:R-:W-:Y:S05]  /*20e0*/  LDSM.16.M88.4 R68, [R224+0x2800] ;  /* 0x00280000e044783b */ /* 0x000fea0000000200 */
[----:B------:R-:W-:Y:S01]  /*20f0*/  HMMA.16816.F32 R44, R52, R66, R44 ;  /* 0x00000042342c723c */ /* 0x000fe2000000182c */
[----:B------:R-:W2:Y:S04]  /*2100*/  LDSM.16.M88.4 R52, [R231+0x13000] ;  /* 0x01300000e734783b */ /* 0x000ea80000000200 */
[----:B------:R-:W-:Y:S01]  /*2110*/  LDSM.16.M88.4 R64, [R231+0x13800] ;  /* 0x01380000e740783b */ /* 0x000fe20000000200 */
[C---:B----4-:R-:W-:Y:S06]  /*2120*/  HMMA.16816.F32 R16, R76.reuse, R32, R16 ;  /* 0x000000204c10723c */ /* 0x050fec0000001810 */
[C---:B------:R-:W-:Y:S01]  /*2130*/  HMMA.16816.F32 R8, R76.reuse, R34, R8 ;  /* 0x000000224c08723c */ /* 0x040fe20000001808 */
[----:B------:R-:W-:Y:S05]  /*2140*/  LDSM.16.M88.4 R32, [R224+0x2000] ;  /* 0x00200000e020783b */ /* 0x000fea0000000200 */
[C---:B------:R-:W-:Y:S06]  /*2150*/  HMMA.16816.F32 R80, R76.reuse, R36, R80 ;  /* 0x000000244c50723c */ /* 0x040fec0000001850 */
[----:B------:R-:W-:Y:S01]  /*2160*/  HMMA.16816.F32 R60, R76, R38, R60 ;  /* 0x000000264c3c723c */ /* 0x000fe2000000183c */
[----:B------:R-:W4:Y:S05]  /*2170*/  LDSM.16.M88.4 R36, [R233+0x4000] ;  /* 0x00400000e924783b */ /* 0x000f2a0000000200 */
[C---:B-1----:R-:W-:Y:S06]  /*2180*/  HMMA.16816.F32 R24, R56.reuse, R40, R24 ;  /* 0x000000283818723c */ /* 0x042fec0000001818 */
[----:B------:R-:W-:Y:S01]  /*2190*/  HMMA.16816.F32 R20, R56, R42, R20 ;  /* 0x0000002a3814723c */ /* 0x000fe20000001814 */
[----:B------:R-:W-:Y:S05]  /*21a0*/  LDSM.16.M88.4 R40, [R224+0x3800] ;  /* 0x00380000e028783b */ /* 0x000fea0000000200 */
[C---:B------:R-:W-:Y:S06]  /*21b0*/  HMMA.16816.F32 R72, R76.reuse, R28, R72 ;  /* 0x0000001c4c48723c */ /* 0x040fec0000001848 */
[----:B------:R-:W-:Y:S01]  /*21c0*/  HMMA.16816.F32 R44, R76, R30, R44 ;  /* 0x0000001e4c2c723c */ /* 0x000fe2000000182c */
[----:B------:R-:W1:Y:S04]  /*21d0*/  LDSM.16.M88.4 R28, [R224+0x3000] ;  /* 0x00300000e01c783b */ /* 0x000e680000000200 */
[----:B------:R-:W-:Y:S01]  /*21e0*/  LDSM.16.M88.4 R76, [R236+0x8000] ;  /* 0x00800000ec4c783b */ /* 0x000fe20000000200 */
[C---:B---3--:R-:W-:Y:S06]  /*21f0*/  HMMA.16816.F32 R16, R56.reuse, R48, R16 ;  /* 0x000000303810723c */ /* 0x048fec0000001810 */
[C---:B------:R-:W-:Y:S01]  /*2200*/  HMMA.16816.F32 R8, R56.reuse, R50, R8 ;  /* 0x000000323808723c */ /* 0x040fe20000001808 */
[----:B------:R-:W-:Y:S05]  /*2210*/  LDSM.16.M88.4 R48, [R238+0x8000] ;  /* 0x00800000ee30783b */ /* 0x000fea0000000200 */
[C---:B--2---:R-:W-:Y:S06]  /*2220*/  HMMA.16816.F32 R80, R56.reuse, R52, R80 ;  /* 0x000000343850723c */ /* 0x044fec0000001850 */
[----:B------:R-:W-:Y:S01]  /*2230*/  HMMA.16816.F32 R60, R56, R54, R60 ;  /* 0x00000036383c723c */ /* 0x000fe2000000183c */
[----:B------:R-:W-:Y:S05]  /*2240*/  LDSM.16.M88.4 R52, [R237+0x15000] ;  /* 0x01500000ed34783b */ /* 0x000fea0000000200 */
[C---:B----4-:R-:W-:Y:S06]  /*2250*/  HMMA.16816.F32 R24, R36.reuse, R32, R24 ;  /* 0x000000202418723c */ /* 0x050fec0000001818 */
[----:B------:R-:W-:Y:S01]  /*2260*/  HMMA.16816.F32 R20, R36, R34, R20 ;  /* 0x000000222414723c */ /* 0x000fe20000001814 */
[----:B------:R-:W2:Y:S05]  /*2270*/  LDSM.16.M88.4 R32, [R237+0x14800] ;  /* 0x01480000ed20783b */ /* 0x000eaa0000000200 */
[C---:B------:R-:W-:Y:S06]  /*2280*/  HMMA.16816.F32 R72, R56.reuse, R64, R72 ;  /* 0x000000403848723c */ /* 0x040fec0000001848 */
[----:B------:R-:W-:Y:S01]  /*2290*/  HMMA.16816.F32 R56, R56, R66, R44 ;  /* 0x000000423838723c */ /* 0x000fe2000000182c */
[----:B------:R-:W3:Y:S04]  /*22a0*/  LDSM.16.M88.4 R44, [R237+0x14000] ;  /* 0x01400000ed2c783b */ /* 0x000ee80000000200 */
[----:B------:R-:W4:Y:S01]  /*22b0*/  LDSM.16.M88.4 R64, [R237+0x15800] ;  /* 0x01580000ed40783b */ /* 0x000f220000000200 */
[C---:B------:R-:W-:Y:S06]  /*22c0*/  HMMA.16816.F32 R16, R36.reuse, R68, R16 ;  /* 0x000000442410723c */ /* 0x040fec0000001810 */
        /* <DEDUP_REMOVED lines=8> */
[----:B------:R-:W5:Y:S01]  /*2350*/  LDSM.16.M88.4 R40, [R235+0x5800] ;  /* 0x00580000eb28783b */ /* 0x000f620000000200 */
[C---:B--2---:R-:W-:Y:S06]  /*2360*/  HMMA.16816.F32 R16, R48.reuse, R32, R16 ;  /* 0x000000203010723c */ /* 0x044fec0000001810 */
[C---:B------:R-:W-:Y:S01]  /*2370*/  HMMA.16816.F32 R8, R48.reuse, R34, R8 ;  /* 0x000000223008723c */ /* 0x040fe20000001808 */
[----:B------:R-:W-:Y:S05]  /*2380*/  LDSM.16.M88.4 R32, [R231+0x14000] ;  /* 0x01400000e720783b */ /* 0x000fea0000000200 */
[C---:B---3--:R-:W-:Y:S06]  /*2390*/  HMMA.16816.F32 R20, R48.reuse, R46, R20 ;  /* 0x0000002e3014723c */ /* 0x048fec0000001814 */
[C---:B------:R-:W-:Y:S01]  /*23a0*/  HMMA.16816.F32 R24, R48.reuse, R44, R24 ;  /* 0x0000002c3018723c */ /* 0x040fe20000001818 */
[----:B------:R-:W2:Y:S05]  /*23b0*/  LDSM.16.M88.4 R44, [R234+0x8000] ;  /* 0x00800000ea2c783b */ /* 0x000eaa0000000200 */
[C---:B------:R-:W-:Y:S06]  /*23c0*/  HMMA.16816.F32 R80, R48.reuse, R52, R80 ;  /* 0x000000343050723c */ /* 0x040fec0000001850 */
[C---:B------:R-:W-:Y:S01]  /*23d0*/  HMMA.16816.F32 R60, R48.reuse, R54, R60 ;  /* 0x00000036303c723c */ /* 0x040fe2000000183c */
[----:B------:R-:W-:Y:S05]  /*23e0*/  LDSM.16.M88.4 R52, [R233+0x8000] ;  /* 0x00800000e934783b */ /* 0x000fea0000000200 */
[C---:B----4-:R-:W-:Y:S06]  /*23f0*/  HMMA.16816.F32 R72, R48.reuse, R64, R72 ;  /* 0x000000403048723c */ /* 0x050fec0000001848 */
        /* <DEDUP_REMOVED lines=8> */
[----:B------:R-:W-:Y:S05]  /*2480*/  LDSM.16.M88.4 R68, [R224+0x5800] ;  /* 0x00580000e044783b */ /* 0x000fea0000000200 */
[C---:B-----5:R-:W-:Y:S06]  /*2490*/  HMMA.16816.F32 R80, R76.reuse, R36, R80 ;  /* 0x000000244c50723c */ /* 0x060fec0000001850 */
[C---:B------:R-:W-:Y:S01]  /*24a0*/  HMMA.16816.F32 R60, R76.reuse, R38, R60 ;  /* 0x000000264c3c723c */ /* 0x040fe2000000183c */
[----:B------:R-:W4:Y:S05]  /*24b0*/  LDSM.16.M88.4 R36, [R231+0x15800] ;  /* 0x01580000e724783b */ /* 0x000f2a0000000200 */
[C---:B------:R-:W-:Y:S06]  /*24c0*/  HMMA.16816.F32 R72, R76.reuse, R40, R72 ;  /* 0x000000284c48723c */ /* 0x040fec0000001848 */
[----:B------:R-:W-:Y:S01]  /*24d0*/  HMMA.16816.F32 R56, R76, R42, R56 ;  /* 0x0000002a4c38723c */ /* 0x000fe20000001838 */
[----:B------:R-:W5:Y:S05]  /*24e0*/  LDSM.16.M88.4 R40, [R224+0x4000] ;  /* 0x00400000e028783b */ /* 0x000f6a0000000200 */
[C---:B--2---:R-:W-:Y:S06]  /*24f0*/  HMMA.16816.F32 R20, R44.reuse, R34, R20 ;  /* 0x000000222c14723c */ /* 0x044fec0000001814 */
[C---:B------:R-:W-:Y:S01]  /*2500*/  HMMA.16816.F32 R24, R44.reuse, R32, R24 ;  /* 0x000000202c18723c */ /* 0x040fe20000001818 */
[----:B------:R-:W2:Y:S05]  /*2510*/  LDSM.16.M88.4 R32, [R224+0x5000] ;  /* 0x00500000e020783b */ /* 0x000eaa0000000200 */
[C---:B---3--:R-:W-:Y:S06]  /*2520*/  HMMA.16816.F32 R16, R44.reuse, R48, R16 ;  /* 0x000000302c10723c */ /* 0x048fec0000001810 */
[C---:B------:R-:W-:Y:S01]  /*2530*/  HMMA.16816.F32 R76, R44.reuse, R50, R8 ;  /* 0x000000322c4c723c */ /* 0x040fe20000001808 */
[----:B------:R-:W-:Y:S04]  /*2540*/  LDSM.16.M88.4 R48, [R238+0xc000] ;  /* 0x00c00000ee30783b */ /* 0x000fe80000000200 */
[----:B------:R-:W3:Y:S01]  /*2550*/  LDSM.16.M88.4 R8, [R237+0x16000] ;  /* 0x01600000ed08783b */ /* 0x000ee20000000200 */
[C---:B-1----:R-:W-:Y:S06]  /*2560*/  HMMA.16816.F32 R80, R44.reuse, R28, R80 ;  /* 0x0000001c2c50723c */ /* 0x042fec0000001850 */
[C---:B------:R-:W-:Y:S01]  /*2570*/  HMMA.16816.F32 R60, R44.reuse, R30, R60 ;  /* 0x0000001e2c3c723c */ /* 0x040fe2000000183c */
[----:B------:R-:W1:Y:S05]  /*2580*/  LDSM.16.M88.4 R28, [R237+0x16800] ;  /* 0x01680000ed1c783b */ /* 0x000e6a0000000200 */
[C---:B----4-:R-:W-:Y:S06]  /*2590*/  HMMA.16816.F32 R72, R44.reuse, R36, R72 ;  /* 0x000000242c48723c */ /* 0x050fec0000001848 */
[----:B------:R-:W-:Y:S01]  /*25a0*/  HMMA.16816.F32 R56, R44, R38, R56 ;  /* 0x000000262c38723c */ /* 0x000fe20000001838 */
[----:B------:R-:W4:Y:S04]  /*25b0*/  LDSM.16.M88.4 R36, [R237+0x17000] ;  /* 0x01700000ed24783b */ /* 0x000f280000000200 */
[----:B------:R-:W-:Y:S01]  /*25c0*/  LDSM.16.M88.4 R44, [R236+0xc000] ;  /* 0x00c00000ec2c783b */ /* 0x000fe20000000200 */
[C---:B-----5:R-:W-:Y:S06]  /*25d0*/  HMMA.16816.F32 R20, R52.reuse, R42, R20 ;  /* 0x0000002a3414723c */ /* 0x060fec0000001814 */
[C---:B------:R-:W-:Y:S06]  /*25e0*/  HMMA.16816.F32 R16, R52.reuse, R64, R16 ;  /* 0x000000403410723c */ /* 0x040fec0000001810 */
[C---:B------:R-:W-:Y:S01]  /*25f0*/  HMMA.16816.F32 R76, R52.reuse, R66, R76 ;  /* 0x00000042344c723c */ /* 0x040fe2000000184c */
[----:B------:R-:W5:Y:S05]  /*2600*/  LDSM.16.M88.4 R64, [R237+0x17800] ;  /* 0x01780000ed40783b */ /* 0x000f6a0000000200 */
[C---:B------:R-:W-:Y:S01]  /*2610*/  HMMA.16816.F32 R24, R52.reuse, R40, R24 ;  /* 0x000000283418723c */ /* 0x040fe20000001818 */
[----:B------:R-:W5:Y:S05]  /*2620*/  LDSM.16.M88.4 R40, [R235+0x6000] ;  /* 0x00600000eb28783b */ /* 0x000f6a0000000200 */
[C---:B--2---:R-:W-:Y:S06]  /*2630*/  HMMA.16816.F32 R80, R52.reuse, R32, R80 ;  /* 0x000000203450723c */ /* 0x044fec0000001850 */
[C---:B------:R-:W-:Y:S01]  /*2640*/  HMMA.16816.F32 R60, R52.reuse, R34, R60 ;  /* 0x00000022343c723c */ /* 0x040fe2000000183c */
[----:B------:R-:W-:Y:S05]  /*2650*/  LDSM.16.M88.4 R32, [R235+0x7000] ;  /* 0x00700000eb20783b */ /* 0x000fea0000000200 */
[C---:B------:R-:W-:Y:S06]  /*2660*/  HMMA.16816.F32 R72, R52.reuse, R68, R72 ;  /* 0x000000443448723c */ /* 0x040fec0000001848 */
[----:B------:R-:W-:Y:S01]  /*2670*/  HMMA.16816.F32 R56, R52, R70, R56 ;  /* 0x000000463438723c */ /* 0x000fe20000001838 */
[----:B------:R-:W2:Y:S04]  /*2680*/  LDSM.16.M88.4 R52, [R235+0x6800] ;  /* 0x00680000eb34783b */ /* 0x000ea80000000200 */
[----:B------:R-:W2:Y:S01]  /*2690*/  LDSM.16.M88.4 R68, [R235+0x7800] ;  /* 0x00780000eb44783b */ /* 0x000ea20000000200 */
[C---:B---3--:R-:W-:Y:S06]  /*26a0*/  HMMA.16816.F32 R20, R48.reuse, R10, R20 ;  /* 0x0000000a3014723c */ /* 0x048fec0000001814 */
[C---:B------:R-:W-:Y:S01]  /*26b0*/  HMMA.16816.F32 R24, R48.reuse, R8, R24 ;  /* 0x000000083018723c */ /* 0x040fe20000001818 */
[----:B------:R-:W-:Y:S05]  /*26c0*/  LDSM.16.M88.4 R8, [R234+0xc000] ;  /* 0x00c00000ea08783b */ /* 0x000fea0000000200 */
[C---:B-1----:R-:W-:Y:S06]  /*26d0*/  HMMA.16816.F32 R16, R48.reuse, R28, R16 ;  /* 0x0000001c3010723c */ /* 0x042fec0000001810 */
[C---:B------:R-:W-:Y:S01]  /*26e0*/  HMMA.16816.F32 R76, R48.reuse, R30, R76 ;  /* 0x0000001e304c723c */ /* 0x040fe2000000184c */
[----:B------:R-:W1:Y:S05]  /*26f0*/  LDSM.16.M88.4 R28, [R231+0x16000] ;  /* 0x01600000e71c783b */ /* 0x000e6a0000000200 */
[C---:B----4-:R-:W-:Y:S06]  /*2700*/  HMMA.16816.F32 R80, R48.reuse, R36, R80 ;  /* 0x000000243050723c */ /* 0x050fec0000001850 */
[C---:B------:R-:W-:Y:S01]  /*2710*/  HMMA.16816.F32 R60, R48.reuse, R38, R60 ;  /* 0x00000026303c723c */ /* 0x040fe2000000183c */
[----:B------:R-:W3:Y:S05]  /*2720*/  LDSM.16.M88.4 R36, [R231+0x16800] ;  /* 0x01680000e724783b */ /* 0x000eea0000000200 */
[C---:B-----5:R-:W-:Y:S06]  /*2730*/  HMMA.16816.F32 R72, R48.reuse, R64, R72 ;  /* 0x000000403048723c */ /* 0x060fec0000001848 */
[----:B------:R-:W-:Y:S01]  /*2740*/  HMMA.16816.F32 R56, R48, R66, R56 ;  /* 0x000000423038723c */ /* 0x000fe20000001838 */
[----:B------:R-:W-:Y:S05]  /*2750*/  LDSM.16.M88.4 R48, [R224+0x6000] ;  /* 0x00600000e030783b */ /* 0x000fea0000000200 */
[C---:B------:R-:W-:Y:S06]  /*2760*/  HMMA.16816.F32 R20, R44.reuse, R42, R20 ;  /* 0x0000002a2c14723c */ /* 0x040fec0000001814 */
[C---:B--2---:R-:W-:Y:S06]  /*2770*/  HMMA.16816.F32 R16, R44.reuse, R52, R16 ;  /* 0x000000342c10723c */ /* 0x044fec0000001810 */
[C---:B------:R-:W-:Y:S01]  /*2780*/  HMMA.16816.F32 R24, R44.reuse, R40, R24 ;  /* 0x000000282c18723c */ /* 0x040fe20000001818 */
[----:B------:R-:W2:Y:S05]  /*2790*/  LDSM.16.M88.4 R40, [R233+0xc000] ;  /* 0x00c00000e928783b */ /* 0x000eaa0000000200 */
[C---:B------:R-:W-:Y:S06]  /*27a0*/  HMMA.16816.F32 R76, R44.reuse, R54, R76 ;  /* 0x000000362c4c723c */ /* 0x040fec000000184c */
[C---:B------:R-:W-:Y:S06]  /*27b0*/  HMMA.16816.F32 R80, R44.reuse, R32, R80 ;  /* 0x000000202c50723c */ /* 0x040fec0000001850 */
[C---:B------:R-:W-:Y:S01]  /*27c0*/  HMMA.16816.F32 R60, R44.reuse, R34, R60 ;  /* 0x000000222c3c723c */ /* 0x040fe2000000183c */
[----:B------:R-:W4:Y:S05]  /*27d0*/  LDSM.16.M88.4 R32, [R231+0x17000] ;  /* 0x01700000e720783b */ /* 0x000f2a0000000200 */
[C---:B------:R-:W-:Y:S06]  /*27e0*/  HMMA.16816.F32 R72, R44.reuse, R68, R72 ;  /* 0x000000442c48723c */ /* 0x040fec0000001848 */
[----:B------:R-:W-:Y:S06]  /*27f0*/  HMMA.16816.F32 R56, R44, R70, R56 ;  /* 0x000000462c38723c */ /* 0x000fec0000001838 */
[C---:B-1----:R-:W-:Y:S01]  /*2800*/  HMMA.16816.F32 R44, R8.reuse, R30, R20 ;  /* 0x0000001e082c723c */ /* 0x042fe20000001814 */
[----:B------:R-:W1:Y:S05]  /*2810*/  LDSM.16.M88.4 R20, [R224+0x6800] ;  /* 0x00680000e014783b */ /* 0x000e6a0000000200 */
[C---:B---3--:R-:W-:Y:S06]  /*2820*/  HMMA.16816.F32 R16, R8.reuse, R36, R16 ;  /* 0x000000240810723c */ /* 0x048fec0000001810 */
[----:B------:R-:W-:Y:S01]  /*2830*/  HMMA.16816.F32 R76, R8, R38, R76 ;  /* 0x00000026084c723c */ /* 0x000fe2000000184c */
[----:B------:R-:W-:-:S04]  /*2840*/  IMAD.U32 R37, RZ, RZ, UR5 ;  /* 0x00000005ff257e24 */ /* 0x000fc8000f8e00ff */
[----:B------:R-:W-:Y:S01]  /*2850*/  IMAD R3, R37, 0x40, R14 ;  /* 0x0000004025037824 */ /* 0x000fe200078e020e */
[----:B------:R-:W-:Y:S01]  /*2860*/  HMMA.16816.F32 R24, R8, R28, R24 ;  /* 0x0000001c0818723c */ /* 0x000fe20000001818 */
[----:B------:R-:W3:Y:S04]  /*2870*/  LDSM.16.M88.4 R28, [R231+0x17800] ;  /* 0x01780000e71c783b */ /* 0x000ee80000000200 */
[----:B------:R-:W5:Y:S01]  /*2880*/  LDSM.16.M88.4 R36, [R224+0x7000] ;  /* 0x00700000e024783b */ /* 0x000f620000000200 */
[----:B--2---:R-:W-:Y:S06]  /*2890*/  HMMA.16816.F32 R44, R40, R50, R44 ;  /* 0x00000032282c723c */ /* 0x004fec000000182c */
[----:B----4-:R-:W-:Y:S01]  /*28a0*/  HMMA.16816.F32 R80, R8, R32, R80 ;  /* 0x000000200850723c */ /* 0x010fe20000001850 */
[----:B------:R-:W-:-:S05]  /*28b0*/  VIADD R51, R2, UR22 ;  /* 0x0000001602337c36 */ /* 0x000fca0008000000 */
[----:B------:R-:W-:Y:S01]  /*28c0*/  VIMNMX R2, R51, UR24, PT ;  /* 0x0000001833027c48 */ /* 0x000fe2000bfe0100 */
[----:B------:R-:W-:Y:S01]  /*28d0*/  VIADD R33, R3, 0x1 ;  /* 0x0000000103217836 */ /* 0x000fe20000000000 */
[----:B------:R-:W-:Y:S01]  /*28e0*/  VIADDMNMX R0, R51, 0x8, R0, PT ;  /* 0x0000000833007846 */ /* 0x000fe20003800100 */
[----:B------:R-:W-:Y:S03]  /*28f0*/  HMMA.16816.F32 R60, R8, R34, R60 ;  /* 0x00000022083c723c */ /* 0x000fe6000000183c */
[C---:B------:R-:W-:Y:S02]  /*2900*/  ISETP.GE.AND P6, PT, R33.reuse, R2, PT ;  /* 0x000000022100720c */ /* 0x040fe40003fc6270 */
[----:B------:R-:W-:Y:S01]  /*2910*/  ISETP.GE.AND P2, PT, R33, R0, PT ;  /* 0x000000002100720c */ /* 0x000fe20003f46270 */
[----:B-1----:R-:W-:Y:S01]  /*2920*/  HMMA.16816.F32 R16, R40, R20, R16 ;  /* 0x000000142810723c */ /* 0x002fe20000001810 */
[----:B------:R-:W-:-:S05]  /*2930*/  VIADD R33, R3, 0x9 ;  /* 0x0000000903217836 */ /* 0x000fca0000000000 */
[C---:B------:R-:W-:Y:S01]  /*2940*/  HMMA.16816.F32 R76, R40.reuse, R22, R76 ;  /* 0x00000016284c723c */ /* 0x040fe2000000184c */
[----:B------:R-:W-:Y:S01]  /*2950*/  VIADD R21, R3, 0x8 ;  /* 0x0000000803157836 */ /* 0x000fe20000000000 */
[C---:B------:R-:W-:Y:S02]  /*2960*/  ISETP.GE.AND P1, PT, R33.reuse, R2, PT ;  /* 0x000000022100720c */ /* 0x040fe40003f26270 */
[----:B------:R-:W-:Y:S01]  /*2970*/  ISETP.GE.AND P4, PT, R33, R0, PT ;  /* 0x000000002100720c */ /* 0x000fe20003f86270 */
[----:B------:R-:W-:Y:S01]  /*2980*/  VIADD R33, R3, 0x19 ;  /* 0x0000001903217836 */ /* 0x000fe20000000000 */
[----:B------:R-:W-:Y:S01]  /*2990*/  ISETP.GE.AND P3, PT, R21, R2, PT ;  /* 0x000000021500720c */ /* 0x000fe20003f66270 */
[----:B------:R-:W-:Y:S01]  /*29a0*/  VIADD R23, R3, 0x11 ;  /* 0x0000001103177836 */ /* 0x000fe20000000000 */
[----:B------:R-:W-:Y:S01]  /*29b0*/  ISETP.GE.AND P5, PT, R21, R0, PT ;  /* 0x000000001500720c */ /* 0x000fe20003fa6270 */
[----:B------:R-:W-:Y:S01]  /*29c0*/  VIADD R21, R3, 0x10 ;  /* 0x0000001003157836 */ /* 0x000fe20000000000 */
[----:B------:R-:W-:Y:S01]  /*29d0*/  FSEL R44, R44, -INF , !P3 ;  /* 0xff8000002c2c7808 */ /* 0x000fe20005800000 */
[----:B------:R-:W-:Y:S01]  /*29e0*/  HMMA.16816.F32 R24, R40, R48, R24 ;  /* 0x000000302818723c */ /* 0x000fe20000001818 */
[----:B------:R-:W-:-:S02]  /*29f0*/  FSEL R51, R46, -INF , !P5 ;  /* 0xff8000002e337808 */ /* 0x000fc40006800000 */
[C---:B------:R-:W-:Y:S02]  /*2a00*/  ISETP.GE.AND P0, PT, R21.reuse, R2, PT ;  /* 0x000000021500720c */ /* 0x040fe40003f06270 */
[----:B------:R-:W-:Y:S01]  /*2a10*/  ISETP.GE.AND P3, PT, R21, R0, PT ;  /* 0x000000001500720c */ /* 0x000fe20003f66270 */
[----:B------:R-:W-:Y:S01]  /*2a20*/  VIADD R21, R3, 0x18 ;  /* 0x0000001803157836 */ /* 0x000fe20000000000 */
[----:B------:R-:W-:Y:S01]  /*2a30*/  FSEL R34, R45, -INF , !P1 ;  /* 0xff8000002d227808 */ /* 0x000fe20004800000 */
[----:B---3--:R-:W-:Y:S01]  /*2a40*/  HMMA.16816.F32 R72, R8, R28, R72 ;  /* 0x0000001c0848723c */ /* 0x008fe20000001848 */
[----:B------:R-:W-:Y:S02]  /*2a50*/  FSEL R47, R47, -INF , !P4 ;  /* 0xff8000002f2f7808 */ /* 0x000fe40006000000 */
[----:B------:R-:W-:Y:S02]  /*2a60*/  FSEL R32, R16, -INF , !P0 ;  /* 0xff80000010207808 */ /* 0x000fe40004000000 */
[C---:B------:R-:W-:Y:S01]  /*2a70*/  ISETP.GE.AND P5, PT, R23.reuse, R2, PT ;  /* 0x000000021700720c */ /* 0x040fe20003fa6270 */
[----:B-----5:R-:W-:Y:S01]  /*2a80*/  HMMA.16816.F32 R80, R40, R36, R80 ;  /* 0x000000242850723c */ /* 0x020fe20000001850 */
[----:B------:R-:W-:-:S02]  /*2a90*/  ISETP.GE.AND P1, PT, R23, R0, PT ;  /* 0x000000001700720c */ /* 0x000fc40003f26270 */
[C---:B------:R-:W-:Y:S02]  /*2aa0*/  ISETP.GE.AND P4, PT, R21.reuse, R2, PT ;  /* 0x000000021500720c */ /* 0x040fe40003f86270 */
[----:B------:R-:W-:Y:S01]  /*2ab0*/  ISETP.GE.AND P0, PT, R21, R0, PT ;  /* 0x000000001500720c */ /* 0x000fe20003f06270 */
[----:B------:R-:W-:Y:S01]  /*2ac0*/  HMMA.16816.F32 R56, R8, R30, R56 ;  /* 0x0000001e0838723c */ /* 0x000fe20000001838 */
[----:B------:R-:W1:Y:S01]  /*2ad0*/  LDSM.16.M88.4 R20, [R224+0x7800] ;  /* 0x00780000e014783b */ /* 0x000e620000000200 */
[----:B------:R-:W-:Y:S01]  /*2ae0*/  FSEL R35, R18, -INF , !P3 ;  /* 0xff80000012237808 */ /* 0x000fe20005800000 */
[----:B------:R-:W-:-:S04]  /*2af0*/  DEPBAR.LE SB0, 0x0 ;  /* 0x000080000000791a */ /* 0x000fc80000000000 */
[----:B------:R-:W-:Y:S01]  /*2b00*/  FSEL R6, R17, -INF , !P5 ;  /* 0xff80000011067808 */ /* 0x000fe20006800000 */
[----:B------:R-:W-:Y:S01]  /*2b10*/  VIADD R17, R3, 0x20 ;  /* 0x0000002003117836 */ /* 0x000fe20000000000 */
[C---:B------:R-:W-:Y:S01]  /*2b20*/  ISETP.GE.AND P3, PT, R33.reuse, R2, PT ;  /* 0x000000022100720c */ /* 0x040fe20003f66270 */
[----:B------:R-:W-:Y:S01]  /*2b30*/  HMMA.16816.F32 R60, R40, R38, R60 ;  /* 0x00000026283c723c */ /* 0x000fe2000000183c */
[----:B------:R-:W-:Y:S01]  /*2b40*/  ISETP.GE.AND P5, PT, R33, R0, PT ;  /* 0x000000002100720c */ /* 0x000fe20003fa6270 */
[C---:B------:R-:W-:Y:S01]  /*2b50*/  VIADD R33, R3.reuse, 0x21 ;  /* 0x0000002103217836 */ /* 0x040fe20000000000 */
[----:B------:R-:W-:Y:S01]  /*2b60*/  FSEL R29, R78, -INF , !P0 ;  /* 0xff8000004e1d7808 */ /* 0x000fe20004000000 */
[----:B------:R-:W-:Y:S01]  /*2b70*/  VIADD R9, R3, 0x30 ;  /* 0x0000003003097836 */ /* 0x000fe20000000000 */
[----:B------:R-:W-:Y:S02]  /*2b80*/  FSEL R16, R77, -INF , !P3 ;  /* 0xff8000004d107808 */ /* 0x000fe40005800000 */
[----:B------:R-:W-:-:S02]  /*2b90*/  ISETP.GE.AND P0, PT, R33, R2, PT ;  /* 0x000000022100720c */ /* 0x000fc40003f06270 */
[----:B------:R-:W-:Y:S02]  /*2ba0*/  ISETP.GE.AND P3, PT, R33, R0, PT ;  /* 0x000000002100720c */ /* 0x000fe40003f66270 */
[----:B------:R-:W-:Y:S02]  /*2bb0*/  FSEL R33, R79, -INF , !P5 ;  /* 0xff8000004f217808 */ /* 0x000fe40006800000 */
[----:B------:R-:W-:Y:S02]  /*2bc0*/  ISETP.GE.AND P5, PT, R3, R2, PT ;  /* 0x000000020300720c */ /* 0x000fe40003fa6270 */
[----:B------:R-:W-:Y:S02]  /*2bd0*/  FSEL R28, R25, -INF , !P6 ;  /* 0xff800000191c7808 */ /* 0x000fe40007000000 */
[----:B------:R-:W-:Y:S02]  /*2be0*/  FSEL R24, R24, -INF , !P5 ;  /* 0xff80000018187808 */ /* 0x000fe40006800000 */
[----:B------:R-:W-:-:S02]  /*2bf0*/  FSEL R18, R76, -INF , !P4 ;  /* 0xff8000004c127808 */ /* 0x000fc40006000000 */
[----:B------:R-:W-:Y:S02]  /*2c00*/  FMNMX.FTZ R11, R24, R28, !PT ;  /* 0x0000001c180b7209 */ /* 0x000fe40007810000 */
[----:B------:R-:W-:Y:S02]  /*2c10*/  ISETP.GE.AND P4, PT, R17, R0, PT ;  /* 0x000000001100720c */ /* 0x000fe40003f86270 */
[----:B------:R-:W-:Y:S02]  /*2c20*/  FMNMX.FTZ R11, R44, R11, !PT ;  /* 0x0000000b2c0b7209 */ /* 0x000fe40007810000 */
[----:B------:R-:W-:Y:S02]  /*2c30*/  FSEL R19, R19, -INF , !P1 ;  /* 0xff80000013137808 */ /* 0x000fe40004800000 */
[----:B------:R-:W-:Y:S02]  /*2c40*/  FMNMX.FTZ R11, R34, R11, !PT ;  /* 0x0000000b220b7209 */ /* 0x000fe40007810000 */
[----:B------:R-:W-:Y:S01]  /*2c50*/  FSEL R219, R83, -INF , !P3 ;  /* 0xff80000053db7808 */ /* 0x000fe20005800000 */
[C---:B-1----:R-:W-:Y:S01]  /*2c60*/  HMMA.16816.F32 R72, R40.reuse, R20, R72 ;  /* 0x000000142848723c */ /* 0x042fe20000001848 */
[----:B------:R-:W-:Y:S01]  /*2c70*/  FMNMX.FTZ R11, R32, R11, !PT ;  /* 0x0000000b200b7209 */ /* 0x000fe20007810000 */
[----:B------:R-:W-:Y:S01]  /*2c80*/  BAR.SYNC.DEFER_BLOCKING 0x0 ;  /* 0x0000000000007b1d */ /* 0x000fe20000010000 */
[----:B------:R-:W-:Y:S01]  /*2c90*/  ISETP.GE.AND P1, PT, R17, R2, PT ;  /* 0x000000021100720c */ /* 0x000fe20003f26270 */
[C---:B------:R-:W-:Y:S01]  /*2ca0*/  VIADD R17, R3.reuse, 0x28 ;  /* 0x0000002803117836 */ /* 0x040fe20000000000 */
[----:B------:R-:W-:Y:S01]  /*2cb0*/  ISETP.GE.AND P3, PT, R3, R0, PT ;  /* 0x000000000300720c */ /* 0x000fe20003f66270 */
[----:B------:R-:W-:Y:S01]  /*2cc0*/  HMMA.16816.F32 R56, R40, R22, R56 ;  /* 0x000000162838723c */ /* 0x000fe20000001838 */
[----:B------:R-:W-:-:S02]  /*2cd0*/  FSEL R203, R82, -INF , !P4 ;  /* 0xff80000052cb7808 */ /* 0x000fc40006000000 */
[----:B------:R-:W-:Y:S02]  /*2ce0*/  FSEL R202, R81, -INF , !P0 ;  /* 0xff80000051ca7808 */ /* 0x000fe40004000000 */
[C---:B------:R-:W-:Y:S02]  /*2cf0*/  ISETP.GE.AND P4, PT, R9.reuse, R2, PT ;  /* 0x000000020900720c */ /* 0x040fe40003f86270 */
[----:B------:R-:W-:Y:S02]  /*2d00*/  ISETP.GE.AND P0, PT, R9, R0, PT ;  /* 0x000000000900720c */ /* 0x000fe40003f06270 */
[----:B------:R-:W-:Y:S02]  /*2d10*/  FMNMX.FTZ R11, R6, R11, !PT ;  /* 0x0000000b060b7209 */ /* 0x000fe40007810000 */
[----:B------:R-:W-:Y:S02]  /*2d20*/  FSEL R27, R27, -INF , !P2 ;  /* 0xff8000001b1b7808 */ /* 0x000fe40005000000 */
[----:B------:R-:W-:-:S02]  /*2d30*/  FSEL R9, R26, -INF , !P3 ;  /* 0xff8000001a097808 */ /* 0x000fc40005800000 */
[C---:B------:R-:W-:Y:S02]  /*2d40*/  ISETP.GE.AND P6, PT, R17.reuse, R2, PT ;  /* 0x000000021100720c */ /* 0x040fe40003fc6270 */
[----:B------:R-:W-:Y:S01]  /*2d50*/  ISETP.GE.AND P2, PT, R17, R0, PT ;  /* 0x000000001100720c */ /* 0x000fe20003f46270 */
[----:B------:R-:W-:Y:S01]  /*2d60*/  VIADD R17, R3, 0x29 ;  /* 0x0000002903117836 */ /* 0x000fe20000000000 */
[----:B------:R-:W-:Y:S02]  /*2d70*/  FMNMX.FTZ R11, R18, R11, !PT ;  /* 0x0000000b120b7209 */ /* 0x000fe40007810000 */
[----:B------:R-:W-:Y:S02]  /*2d80*/  FMNMX.FTZ R8, R9, R27, !PT ;  /* 0x0000001b09087209 */ /* 0x000fe40007810000 */
[----:B------:R-:W-:Y:S02]  /*2d90*/  FSEL R208, R80, -INF , !P1 ;  /* 0xff80000050d07808 */ /* 0x000fe40004800000 */
[----:B------:R-:W-:-:S02]  /*2da0*/  FMNMX.FTZ R11, R16, R11, !PT ;  /* 0x0000000b100b7209 */ /* 0x000fc40007810000 */
[C---:B------:R-:W-:Y:S02]  /*2db0*/  ISETP.GE.AND P5, PT, R17.reuse, R2, PT ;  /* 0x000000021100720c */ /* 0x040fe40003fa6270 */
[----:B------:R-:W-:Y:S01]  /*2dc0*/  ISETP.GE.AND P1, PT, R17, R0, PT ;  /* 0x000000001100720c */ /* 0x000fe20003f26270 */
[----:B------:R-:W-:Y:S01]  /*2dd0*/  VIADD R17, R3, 0x31 ;  /* 0x0000003103117836 */ /* 0x000fe20000000000 */
[----:B------:R-:W-:Y:S02]  /*2de0*/  FMNMX.FTZ R8, R51, R8, !PT ;  /* 0x0000000833087209 */ /* 0x000fe40007810000 */
[----:B------:R-:W-:Y:S02]  /*2df0*/  FMNMX.FTZ R11, R208, R11, !PT ;  /* 0x0000000bd00b7209 */ /* 0x000fe40007810000 */
[----:B------:R-:W-:Y:S02]  /*2e00*/  FMNMX.FTZ R8, R47, R8, !PT ;  /* 0x000000082f087209 */ /* 0x000fe40007810000 */
[----:B------:R-:W-:-:S02]  /*2e10*/  FSEL R206, R60, -INF , !P6 ;  /* 0xff8000003cce7808 */ /* 0x000fc40007000000 */
[C---:B------:R-:W-:Y:S02]  /*2e20*/  ISETP.GE.AND P6, PT, R17.reuse, R2, PT ;  /* 0x000000021100720c */ /* 0x040fe40003fc6270 */
[----:B------:R-:W-:Y:S02]  /*2e30*/  ISETP.GE.AND P3, PT, R17, R0, PT ;  /* 0x000000001100720c */ /* 0x000fe40003f66270 */
[----:B------:R-:W-:Y:S01]  /*2e40*/  FMNMX.FTZ R17, R202, R11, !PT ;  /* 0x0000000bca117209 */ /* 0x000fe20007810000 */
[----:B------:R-:W-:Y:S01]  /*2e50*/  VIADD R11, R3, 0x38 ;  /* 0x00000038030b7836 */ /* 0x000fe20000000000 */
[----:B------:R-:W-:Y:S01]  /*2e60*/  FMNMX.FTZ R8, R35, R8, !PT ;  /* 0x0000000823087209 */ /* 0x000fe20007810000 */
[----:B------:R-:W-:Y:S01]  /*2e70*/  VIADD R3, R3, 0x39 ;  /* 0x0000003903037836 */ /* 0x000fe20000000000 */
[----:B------:R-:W-:Y:S02]  /*2e80*/  FSEL R217, R63, -INF , !P1 ;  /* 0xff8000003fd97808 */ /* 0x000fe40004800000 */
[----:B------:R-:W-:-:S02]  /*2e90*/  FMNMX.FTZ R8, R19, R8, !PT ;  /* 0x0000000813087209 */ /* 0x000fc40007810000 */
[----:B------:R-:W-:Y:S02]  /*2ea0*/  FSEL R204, R61, -INF , !P5 ;  /* 0xff8000003dcc7808 */ /* 0x000fe40006800000 */
[----:B------:R-:W-:Y:S02]  /*2eb0*/  FMNMX.FTZ R17, R206, R17, !PT ;  /* 0x00000011ce117209 */ /* 0x000fe40007810000 */
[----:B------:R-:W-:Y:S02]  /*2ec0*/  ISETP.GE.AND P1, PT, R11, R2, PT ;  /* 0x000000020b00720c */ /* 0x000fe40003f26270 */
[----:B------:R-:W-:Y:S02]  /*2ed0*/  FMNMX.FTZ R8, R29, R8, !PT ;  /* 0x000000081d087209 */ /* 0x000fe40007810000 */
        /* <DEDUP_REMOVED lines=15> */
[----:B------:R-:W-:Y:S01]  /*2fd0*/  FMNMX.FTZ R8, R212, R17, !PT ;  /* 0x00000011d4087209 */ /* 0x000fe20007810000 */
[----:B------:R-:W-:Y:S06]  /*2fe0*/  @!P1 BRA `(.L_x_175) ;  /* 0x0000000000689947 */ /* 0x000fec0003800000 */
[----:B------:R-:W-:Y:S01]  /*2ff0*/  UIADD3 UR11, UR16, -0x2, URZ ;  /* 0xfffffffe100b7890 */ /* 0x000fe2000fffe03f */
[----:B------:R-:W-:-:S03]  /*3000*/  MOV R20, UR26 ;  /* 0x0000001a00147c02 */ /* 0x000fc60008000f00 */
[----:B------:R-:W-:Y:S02]  /*3010*/  USHF.R.S32.HI UR10, URZ, 0x1f, UR11 ;  /* 0x0000001f3f0a7899 */ /* 0x000fe4000801140b */
[----:B------:R-:W-:Y:S01]  /*3020*/  UIMAD UR21, UR17, UR11, URZ ;  /* 0x0000000b111572a4 */ /* 0x000fe2000f8e023f */
[----:B------:R-:W-:-:S03]  /*3030*/  IMAD.U32 R17, RZ, RZ, UR11 ;  /* 0x0000000bff117e24 */ /* 0x000fc6000f8e00ff */
[----:B------:R-:W-:Y:S01]  /*3040*/  UIMAD UR21, UR10, UR20, UR21 ;  /* 0x000000140a1572a4 */ /* 0x000fe2000f8e0215 */
[----:B------:R-:W-:Y:S02]  /*3050*/  IMAD.WIDE.U32 R22, R17, UR20, R244 ;  /* 0x0000001411167c25 */ /* 0x000fe4000f8e00f4 */
[----:B------:R-:W-:Y:S02]  /*3060*/  ULDC.64 UR10, c[0x0][0x218] ;  /* 0x00008600000a7ab9 */ /* 0x000fe40000000a00 */
[----:B------:R-:W-:Y:S01]  /*3070*/  IMAD.U32 R17, RZ, RZ, UR25 ;  /* 0x00000019ff117e24 */ /* 0x000fe2000f8e00ff */
[----:B------:R-:W-:Y:S01]  /*3080*/  LEA R30, P2, R22, UR10, 0x1 ;  /* 0x0000000a161e7c11 */ /* 0x000fe2000f8408ff */
[----:B------:R-:W-:-:S05]  /*3090*/  VIADD R21, R23, UR21 ;  /* 0x0000001517157c36 */ /* 0x000fca0008000000 */
[----:B------:R-:W-:Y:S02]  /*30a0*/  LEA.HI.X R31, R22, UR11, R21, 0x1, P2 ;  /* 0x0000000b161f7c11 */ /* 0x000fe400090f0c15 */
[----:B------:R-:W-:-:S03]  /*30b0*/  LEA R22, P2, R20, R30, 0x1 ;  /* 0x0000001e14167211 */ /* 0x000fc600078408ff */
[----:B------:R-:W-:Y:S01]  /*30c0*/  @!PT LDS RZ, [RZ] ;  /* 0x00000000fffff984 */ /* 0x000fe20000000800 */
[----:B------:R-:W-:Y:S01]  /*30d0*/  @!PT LDS RZ, [RZ] ;  /* 0x00000000fffff984 */ /* 0x000fe20000000800 */
[----:B------:R-:W-:Y:S01]  /*30e0*/  @!PT LDS RZ, [RZ] ;  /* 0x00000000fffff984 */ /* 0x000fe20000000800 */
[----:B------:R1:W-:Y:S01]  /*30f0*/  LDGSTS.E.BYPASS.LTC128B.128 [R239+0x10000], desc[UR18][R30.64] ;  /* 0x100000001eef7fae */ /* 0x0003e2000b901d52 */
[----:B------:R-:W-:-:S03]  /*3100*/  LEA.HI.X R23, R20, R31, R17, 0x1, P2 ;  /* 0x0000001f14177211 */ /* 0x000fc600010f0c11 */
        /* <DEDUP_REMOVED lines=8> */
.L_x_175:
[----:B------:R-:W-:Y:S01]  /*3190*/  FSEL R213, R74, -INF , !P0 ;  /* 0xff8000004ad57808 */ /* 0x000fe20004000000 */
[----:B------:R-:W2:Y:S01]  /*31a0*/  SHFL.BFLY PT, R17, R8, 0x2, 0x1f ;  /* 0x0c401f0008117f89 */ /* 0x000ea200000e0000 */
[----:B------:R-:W-:Y:S01]  /*31b0*/  FMNMX.FTZ R10, R217, R10, !PT ;  /* 0x0000000ad90a7209 */ /* 0x000fe20007810000 */
[----:B------:R-:W-:Y:S01]  /*31c0*/  ULDC UR21, c[0x0][0x2ec] ;  /* 0x0000bb0000157ab9 */ /* 0x000fe20000000800 */
[----:B------:R-:W-:Y:S01]  /*31d0*/  ISETP.GE.AND P0, PT, R11, R0, PT ;  /* 0x000000000b00720c */ /* 0x000fe20003f06270 */
[----:B------:R-:W-:Y:S01]  /*31e0*/  UMOV UR22, UR5 ;  /* 0x0000000500167c82 */ /* 0x000fe20008000000 */
        /* <DEDUP_REMOVED lines=9> */
[----:B------:R-:W-:Y:S02]  /*3280*/  LEA R232, R232, UR4, 0x1 ;  /* 0x00000004e8e87c11 */ /* 0x000fe4000f8e08ff */
        /* <DEDUP_REMOVED lines=15> */
[----:B------:R-:W-:Y:S01]  /*3380*/  IADD3 R220, R235, 0x3800, RZ ;  /* 0x00003800ebdc7810 */ /* 0x000fe20007ffe0ff */
[----:B------:R-:W-:Y:S01]  /*3390*/  LDSM.16.MT88.4 R40, [R230+0x18000] ;  /* 0x01800000e628783b */ /* 0x000fe20000004200 */
[----:B--2---:R-:W-:-:S03]  /*33a0*/  FMNMX.FTZ R8, R10, R3, !PT ;  /* 0x000000030a087209 */ /* 0x004fc60007810000 */
[----:B------:R-:W-:Y:S01]  /*33b0*/  LDSM.16.MT88.4 R56, [R228+0x18000] ;  /* 0x01800000e438783b */ /* 0x000fe20000004200 */
[----:B---3--:R-:W-:-:S03]  /*33c0*/  FMNMX.FTZ R164, R17, R164, !PT ;  /* 0x000000a411a47209 */ /* 0x008fc60007810000 */
[----:B------:R-:W2:Y:S01]  /*33d0*/  SHFL.BFLY PT, R3, R8, 0x1, 0x1f ;  /* 0x0c201f0008037f89 */ /* 0x000ea200000e0000 */
[C---:B------:R-:W-:Y:S01]  /*33e0*/  FSETP.NEU.FTZ.AND P0, PT, R164.reuse, -INF , PT ;  /* 0xff800000a400780b */ /* 0x040fe20003f1d000 */
[----:B------:R-:W-:Y:S02]  /*33f0*/  FMUL.FTZ R215, R164, UR21 ;  /* 0x00000015a4d77c20 */ /* 0x000fe40008410000 */
[----:B------:R-:W-:Y:S03]  /*3400*/  LDSM.16.MT88.4 R64, [R232+0x1a000] ;  /* 0x01a00000e840783b */ /* 0x000fe60000004200 */
[----:B------:R-:W-:Y:S01]  /*3410*/  FSEL R215, R215, RZ, P0 ;  /* 0x000000ffd7d77208 */ /* 0x000fe20000000000 */
[----:B------:R-:W-:Y:S04]  /*3420*/  LDSM.16.MT88.4 R72, [R230+0x1a000] ;  /* 0x01a00000e648783b */ /* 0x000fe80000004200 */
        /* <DEDUP_REMOVED lines=10> */
[----:B--2---:R-:W-:Y:S01]  /*34d0*/  FMNMX.FTZ R3, R8, R3, !PT ;  /* 0x0000000308037209 */ /* 0x004fe20007810000 */
[--C-:B------:R-:W-:Y:S01]  /*34e0*/  FFMA.FTZ R192, R32, UR21, -R215.reuse ;  /* 0x0000001520c07c23 */ /* 0x100fe200080108d7 */
[----:B------:R-:W-:Y:S01]  /*34f0*/  LDSM.16.MT88.4 R112, [R229+0x1c000] ;  /* 0x01c00000e570783b */ /* 0x000fe20000004200 */
[--C-:B------:R-:W-:Y:S01]  /*3500*/  FFMA.FTZ R199, R208, UR21, -R215.reuse ;  /* 0x00000015d0c77c23 */ /* 0x100fe200080108d7 */
[C---:B------:R-:W-:Y:S01]  /*3510*/  FSETP.NEU.FTZ.AND P0, PT, R3.reuse, -INF , PT ;  /* 0xff8000000300780b */ /* 0x040fe20003f1d000 */
[----:B------:R-:W-:Y:S01]  /*3520*/  FMUL.FTZ R210, R3, UR21 ;  /* 0x0000001503d27c20 */ /* 0x000fe20008410000 */
[----:B------:R-:W-:Y:S01]  /*3530*/  LDSM.16.MT88.4 R116, [R228+0x1c000] ;  /* 0x01c00000e474783b */ /* 0x000fe20000004200 */
[----:B------:R-:W2:Y:S01]  /*3540*/  MUFU.EX2 R197, R197 ;  /* 0x000000c500c57308 */ /* 0x000ea20000000800 */
[--C-:B------:R-:W-:Y:S01]  /*3550*/  FFMA.FTZ R201, R206, UR21, -R215.reuse ;  /* 0x00000015cec97c23 */ /* 0x100fe200080108d7 */
[--C-:B------:R-:W-:Y:S01]  /*3560*/  FFMA.FTZ R202, R202, UR21, -R215.reuse ;  /* 0x00000015caca7c23 */ /* 0x100fe200080108d7 */
[----:B------:R-:W-:Y:S01]  /*3570*/  FSEL R210, R210, RZ, P0 ;  /* 0x000000ffd2d27208 */ /* 0x000fe20000000000 */
[----:B------:R-:W-:Y:S01]  /*3580*/  LDSM.16.MT88.4 R124, [R232+0x1e000] ;  /* 0x01e00000e87c783b */ /* 0x000fe20000004200 */
[--C-:B------:R-:W-:Y:S01]  /*3590*/  FFMA.FTZ R204, R204, UR21, -R215.reuse ;  /* 0x00000015cccc7c23 */ /* 0x100fe200080108d7 */
[----:B------:R-:W-:Y:S01]  /*35a0*/  FFMA.FTZ R249, R212, UR21, -R215 ;  /* 0x00000015d4f97c23 */ /* 0x000fe200080108d7 */
[----:B------:R-:W-:Y:S01]  /*35b0*/  IADD3 R212, R235, 0x7800, RZ ;  /* 0x00007800ebd47810 */ /* 0x000fe20007ffe0ff */
[--C-:B------:R-:W-:Y:S01]  /*35c0*/  FFMA.FTZ R198, R51, UR21, -R210.reuse ;  /* 0x0000001533c67c23 */ /* 0x100fe200080108d2 */
[--C-:B------:R-:W-:Y:S01]  /*35d0*/  FFMA.FTZ R194, R9, UR21, -R210.reuse ;  /* 0x0000001509c27c23 */ /* 0x100fe200080108d2 */
[----:B------:R-:W3:Y:S01]  /*35e0*/  LDSM.16.MT88.4 R48, [R229+0x18000] ;  /* 0x01800000e530783b */ /* 0x000ee20000004200 */
[--C-:B------:R-:W-:Y:S01]  /*35f0*/  FFMA.FTZ R195, R27, UR21, -R210.reuse ;  /* 0x000000151bc37c23 */ /* 0x100fe200080108d2 */
[--C-:B------:R-:W-:Y:S01]  /*3600*/  FFMA.FTZ R193, R47, UR21, -R210.reuse ;  /* 0x000000152fc17c23 */ /* 0x100fe200080108d2 */
[----:B------:R-:W-:Y:S01]  /*3610*/  MUFU.EX2 R196, R196 ;  /* 0x000000c400c47308 */ /* 0x000fe20000000800 */
[----:B------:R-:W4:Y:S01]  /*3620*/  LDSM.16.MT88.4 R132, [R230+0x1e000] ;  /* 0x01e00000e684783b */ /* 0x000f220000004200 */
[--C-:B------:R-:W-:Y:S01]  /*3630*/  FFMA.FTZ R167, R19, UR21, -R210.reuse ;  /* 0x0000001513a77c23 */ /* 0x100fe200080108d2 */
[--C-:B------:R-:W-:Y:S01]  /*3640*/  FFMA.FTZ R190, R35, UR21, -R210.reuse ;  /* 0x0000001523be7c23 */ /* 0x100fe200080108d2 */
[----:B--2---:R-:W-:Y:S01]  /*3650*/  F2FP.F16.F32.PACK_AB R148, R197, R200 ;  /* 0x000000c8c594723e */ /* 0x004fe200000000ff */
[----:B------:R-:W2:Y:S01]  /*3660*/  LDSM.16.MT88.4 R140, [R229+0x1e000] ;  /* 0x01e00000e58c783b */ /* 0x000ea20000004200 */
[--C-:B------:R-:W-:Y:S01]  /*3670*/  FFMA.FTZ R166, R29, UR21, -R210.reuse ;  /* 0x000000151da67c23 */ /* 0x100fe200080108d2 */
[--C-:B------:R-:W-:Y:S01]  /*3680*/  FFMA.FTZ R15, R33, UR21, -R210.reuse ;  /* 0x00000015210f7c23 */ /* 0x100fe200080108d2 */
[----:B------:R-:W5:Y:S01]  /*3690*/  MUFU.EX2 R191, R191 ;  /* 0x000000bf00bf7308 */ /* 0x000f620000000800 */
[----:B------:R-:W2:Y:S01]  /*36a0*/  LDSM.16.MT88.4 R4, [R228+0x1e000] ;  /* 0x01e00000e404783b */ /* 0x000ea20000004200 */
[--C-:B------:R-:W-:Y:S01]  /*36b0*/  FFMA.FTZ R203, R203, UR21, -R210.reuse ;  /* 0x00000015cbcb7c23 */ /* 0x100fe200080108d2 */
[--C-:B------:R-:W-:Y:S01]  /*36c0*/  FFMA.FTZ R206, R219, UR21, -R210.reuse ;  /* 0x00000015dbce7c23 */ /* 0x100fe200080108d2 */
[--C-:B------:R-:W-:Y:S01]  /*36d0*/  FFMA.FTZ R205, R205, UR21, -R210.reuse ;  /* 0x00000015cdcd7c23 */ /* 0x100fe200080108d2 */
[----:B------:R-:W2:Y:S01]  /*36e0*/  LDSM.16.MT88.4 R16, [R229+0x18800] ;  /* 0x01880000e510783b */ /* 0x000ea20000004200 */
[----:B------:R-:W-:Y:S01]  /*36f0*/  FFMA.FTZ R208, R217, UR21, -R210 ;  /* 0x00000015d9d07c23 */ /* 0x000fe200080108d2 */
[----:B------:R-:W-:Y:S01]  /*3700*/  FADD.FTZ R197, R200, R197 ;  /* 0x000000c5c8c57221 */ /* 0x000fe20000010000 */
[----:B------:R-:W-:Y:S01]  /*3710*/  MUFU.EX2 R194, R194 ;  /* 0x000000c200c27308 */ /* 0x000fe20000000800 */
[----:B------:R-:W2:Y:S01]  /*3720*/  LDSM.16.MT88.4 R24, [R229+0x1a800] ;  /* 0x01a80000e518783b */ /* 0x000ea20000004200 */
[----:B------:R-:W-:-:S02]  /*3730*/  IADD3 R219, R235, 0x4000, RZ ;  /* 0x00004000ebdb7810 */ /* 0x000fc40007ffe0ff */
[----:B------:R-:W-:Y:S01]  /*3740*/  IADD3 R217, R235, 0x5000, RZ ;  /* 0x00005000ebd97810 */ /* 0x000fe20007ffe0ff */
[----:B------:R-:W2:Y:S03]  /*3750*/  LDSM.16.MT88.4 R8, [R230+0x1c800] ;  /* 0x01c80000e608783b */ /* 0x000ea60000004200 */
[----:B------:R-:W3:Y:S01]  /*3760*/  MUFU.EX2 R195, R195 ;  /* 0x000000c300c37308 */ /* 0x000ee20000000800 */
[----:B-----5:R-:W-:Y:S01]  /*3770*/  F2FP.F16.F32.PACK_AB R150, R191, R196 ;  /* 0x000000c4bf96723e */ /* 0x020fe200000000ff */
[----:B-1----:R-:W1:Y:S01]  /*3780*/  LDSM.16.MT88.4 R20, [R229+0x1c800] ;  /* 0x01c80000e514783b */ /* 0x002e620000004200 */
[----:B------:R-:W-:-:S03]  /*3790*/  FADD.FTZ R196, R196, R197 ;  /* 0x000000c5c4c47221 */ /* 0x000fc60000010000 */
[----:B------:R-:W-:Y:S01]  /*37a0*/  LDSM.16.MT88.4 R168, [R230+0x1a800] ;  /* 0x01a80000e6a8783b */ /* 0x000fe20000004200 */
[----:B------:R-:W-:Y:S01]  /*37b0*/  FADD.FTZ R191, R191, R196 ;  /* 0x000000c4bfbf7221 */ /* 0x000fe20000010000 */
[----:B------:R-:W-:Y:S02]  /*37c0*/  MUFU.EX2 R198, R198 ;  /* 0x000000c600c67308 */ /* 0x000fe40000000800 */
[----:B------:R-:W-:Y:S04]  /*37d0*/  LDSM.16.MT88.4 R28, [R232+0x1c800] ;  /* 0x01c80000e81c783b */ /* 0x000fe80000004200 */
[----:B------:R-:W-:Y:S02]  /*37e0*/  LDSM.16.MT88.4 R184, [R232+0x18800] ;  /* 0x01880000e8b8783b */ /* 0x000fe40000004200 */
[----:B------:R-:W5:Y:S01]  /*37f0*/  MUFU.EX2 R193, R193 ;  /* 0x000000c100c17308 */ /* 0x000f620000000800 */
[----:B---3--:R-:W-:Y:S01]  /*3800*/  F2FP.F16.F32.PACK_AB R149, R195, R194 ;  /* 0x000000c2c395723e */ /* 0x008fe200000000ff */
[----:B------:R-:W-:Y:S01]  /*3810*/  LDSM.16.MT88.4 R180, [R230+0x18800] ;  /* 0x01880000e6b4783b */ /* 0x000fe20000004200 */
[----:B------:R-:W-:-:S03]  /*3820*/  FADD.FTZ R195, R194, R195 ;  /* 0x000000c3c2c37221 */ /* 0x000fc60000010000 */
[----:B------:R-:W-:Y:S02]  /*3830*/  LDSM.16.MT88.4 R176, [R228+0x18800] ;  /* 0x01880000e4b0783b */ /* 0x000fe40000004200 */
[----:B------:R-:W-:Y:S02]  /*3840*/  MUFU.EX2 R192, R192 ;  /* 0x000000c000c07308 */ /* 0x000fe40000000800 */
[----:B------:R-:W-:Y:S04]  /*3850*/  LDSM.16.MT88.4 R172, [R232+0x1a800] ;  /* 0x01a80000e8ac783b */ /* 0x000fe80000004200 */
[----:B------:R-:W-:Y:S02]  /*3860*/  LDSM.16.MT88.4 R32, [R228+0x1a800] ;  /* 0x01a80000e420783b */ /* 0x000fe40000004200 */
[----:B------:R-:W3:Y:S01]  /*3870*/  MUFU.EX2 R189, R189 ;  /* 0x000000bd00bd7308 */ /* 0x000ee20000000800 */
        /* <DEDUP_REMOVED lines=15> */
[----:B------:R-:W1:Y:S01]  /*3970*/  MUFU.EX2 R15, R15 ;  /* 0x0000000f000f7308 */ /* 0x000e620000000800 */
[C---:B------:R-:W-:Y:S06]  /*3980*/  HMMA.16816.F32 R36, R148.reuse, R40, RZ ;  /* 0x000000289424723c */ /* 0x040fec00000018ff */
[C---:B------:R-:W-:Y:S01]  /*3990*/  HMMA.16816.F32 R52, R148.reuse, R56, RZ ;  /* 0x000000389434723c */ /* 0x040fe200000018ff */
[----:B------:R-:W-:Y:S05]  /*39a0*/  MUFU.EX2 R199, R199 ;  /* 0x000000c700c77308 */ /* 0x000fea0000000800 */
[C---:B------:R-:W-:Y:S03]  /*39b0*/  HMMA.16816.F32 R60, R148.reuse, R64, RZ ;  /* 0x00000040943c723c */ /* 0x040fe600000018ff */
[----:B------:R-:W1:Y:S03]  /*39c0*/  MUFU.EX2 R202, R202 ;  /* 0x000000ca00ca7308 */ /* 0x000e660000000800 */
        /* <DEDUP_REMOVED lines=8> */
[----:B------:R-:W1:Y:S01]  /*3a50*/  MUFU.EX2 R206, R206 ;  /* 0x000000ce00ce7308 */ /* 0x000e620000000800 */
[C---:B------:R-:W-:Y:S06]  /*3a60*/  HMMA.16816.F32 R120, R148.reuse, R124, RZ ;  /* 0x0000007c9478723c */ /* 0x040fec00000018ff */
[C---:B----4-:R-:W-:Y:S01]  /*3a70*/  HMMA.16816.F32 R128, R148.reuse, R132, RZ ;  /* 0x000000849480723c */ /* 0x050fe200000018ff */
[----:B------:R-:W-:Y:S05]  /*3a80*/  MUFU.EX2 R205, R205 ;  /* 0x000000cd00cd7308 */ /* 0x000fea0000000800 */
[C---:B--2---:R-:W-:Y:S03]  /*3a90*/  HMMA.16816.F32 R136, R148.reuse, R140, RZ ;  /* 0x0000008c9488723c */ /* 0x044fe600000018ff */
[----:B------:R-:W2:Y:S03]  /*3aa0*/  MUFU.EX2 R208, R208 ;  /* 0x000000d000d07308 */ /* 0x000ea60000000800 */
        /* <DEDUP_REMOVED lines=15> */
[----:B---3--:R-:W-:Y:S01]  /*3ba0*/  F2FP.F16.F32.PACK_AB R4, R189, R192 ;  /* 0x000000c0bd04723e */ /* 0x008fe200000000ff */
[----:B------:R-:W-:Y:S01]  /*3bb0*/  FADD.FTZ R192, R192, R191 ;  /* 0x000000bfc0c07221 */ /* 0x000fe20000010000 */
[----:B-----5:R-:W-:Y:S01]  /*3bc0*/  F2FP.F16.F32.PACK_AB R5, R167, R190 ;  /* 0x000000bea705723e */ /* 0x020fe200000000ff */
[----:B------:R-:W-:-:S02]  /*3bd0*/  FADD.FTZ R190, R190, R193 ;  /* 0x000000c1bebe7221 */ /* 0x000fc40000010000 */
[----:B------:R-:W-:Y:S01]  /*3be0*/  FADD.FTZ R189, R189, R192 ;  /* 0x000000c0bdbd7221 */ /* 0x000fe20000010000 */
[----:B------:R-:W-:Y:S01]  /*3bf0*/  F2FP.F16.F32.PACK_AB R6, R165, R188 ;  /* 0x000000bca506723e */ /* 0x000fe200000000ff */
[----:B------:R-:W-:Y:S01]  /*3c00*/  FADD.FTZ R167, R167, R190 ;  /* 0x000000bea7a77221 */ /* 0x000fe20000010000 */
[----:B-1----:R-:W-:Y:S01]  /*3c10*/  F2FP.F16.F32.PACK_AB R7, R15, R166 ;  /* 0x000000a60f07723e */ /* 0x002fe200000000ff */
[----:B------:R-:W-:Y:S02]  /*3c20*/  FADD.FTZ R188, R188, R189 ;  /* 0x000000bdbcbc7221 */ /* 0x000fe40000010000 */
[----:B------:R-:W-:Y:S02]  /*3c30*/  FADD.FTZ R166, R166, R167 ;  /* 0x000000a7a6a67221 */ /* 0x000fe40000010000 */
[----:B------:R-:W-:Y:S02]  /*3c40*/  FADD.FTZ R188, R165, R188 ;  /* 0x000000bca5bc7221 */ /* 0x000fe40000010000 */
[----:B------:R-:W-:Y:S01]  /*3c50*/  HMMA.16816.F32 R44, R4, R16, R44 ;  /* 0x00000010042c723c */ /* 0x000fe2000000182c */
[----:B------:R-:W-:-:S05]  /*3c60*/  FADD.FTZ R166, R15, R166 ;  /* 0x000000a60fa67221 */ /* 0x000fca0000010000 */
[C---:B------:R-:W-:Y:S01]  /*3c70*/  HMMA.16816.F32 R48, R4.reuse, R18, R48 ;  /* 0x000000120430723c */ /* 0x040fe20000001830 */
[----:B------:R-:W1:Y:S05]  /*3c80*/  LDSM.16.MT88.4 R16, [R228+0x1c800] ;  /* 0x01c80000e410783b */ /* 0x000e6a0000004200 */
[C---:B------:R-:W-:Y:S06]  /*3c90*/  HMMA.16816.F32 R76, R4.reuse, R24, R76 ;  /* 0x00000018044c723c */ /* 0x040fec000000184c */
        /* <DEDUP_REMOVED lines=13> */
[----:B------:R-:W-:Y:S05]  /*3d70*/  LDSM.16.MT88.4 R24, [R232+0x1d000] ;  /* 0x01d00000e818783b */ /* 0x000fea0000004200 */
[C---:B----4-:R-:W-:Y:S06]  /*3d80*/  HMMA.16816.F32 R128, R4.reuse, R8, R128 ;  /* 0x000000080480723c */ /* 0x050fec0000001880 */
[C---:B------:R-:W-:Y:S01]  /*3d90*/  HMMA.16816.F32 R132, R4.reuse, R10, R132 ;  /* 0x0000000a0484723c */ /* 0x040fe20000001884 */
[----:B------:R-:W3:Y:S05]  /*3da0*/  LDSM.16.MT88.4 R8, [R230+0x1b000] ;  /* 0x01b00000e608783b */ /* 0x000eea0000004200 */
[C---:B------:R-:W-:Y:S06]  /*3db0*/  HMMA.16816.F32 R68, R4.reuse, R168, R68 ;  /* 0x000000a80444723c */ /* 0x040fec0000001844 */
[C---:B------:R-:W-:Y:S01]  /*3dc0*/  HMMA.16816.F32 R72, R4.reuse, R170, R72 ;  /* 0x000000aa0448723c */ /* 0x040fe20000001848 */
[----:B------:R-:W-:Y:S05]  /*3dd0*/  LDSM.16.MT88.4 R168, [R229+0x1b000] ;  /* 0x01b00000e5a8783b */ /* 0x000fea0000004200 */
[C---:B------:R-:W-:Y:S06]  /*3de0*/  HMMA.16816.F32 R92, R4.reuse, R28, R92 ;  /* 0x0000001c045c723c */ /* 0x040fec000000185c */
        /* <DEDUP_REMOVED lines=21> */
[----:B------:R-:W-:Y:S01]  /*3f40*/  HMMA.16816.F32 R148, R4, R18, R148 ;  /* 0x000000120494723c */ /* 0x000fe20000001894 */
[----:B------:R-:W1:Y:S06]  /*3f50*/  LDSM.16.MT88.4 R16, [R229+0x1d000] ;  /* 0x01d00000e510783b */ /* 0x000e6c0000004200 */
[----:B------:R-:W-:Y:S01]  /*3f60*/  F2FP.F16.F32.PACK_AB R4, R202, R199 ;  /* 0x000000c7ca04723e */ /* 0x000fe200000000ff */
[----:B------:R-:W-:Y:S01]  /*3f70*/  FADD.FTZ R199, R199, R188 ;  /* 0x000000bcc7c77221 */ /* 0x000fe20000010000 */
[----:B------:R-:W-:Y:S01]  /*3f80*/  F2FP.F16.F32.PACK_AB R5, R206, R203 ;  /* 0x000000cbce05723e */ /* 0x000fe200000000ff */
[----:B------:R-:W-:Y:S01]  /*3f90*/  FADD.FTZ R203, R203, R166 ;  /* 0x000000a6cbcb7221 */ /* 0x000fe20000010000 */
[----:B------:R-:W-:Y:S01]  /*3fa0*/  F2FP.F16.F32.PACK_AB R6, R204, R201 ;  /* 0x000000c9cc06723e */ /* 0x000fe200000000ff */
[----:B------:R-:W-:Y:S01]  /*3fb0*/  FADD.FTZ R202, R202, R199 ;  /* 0x000000c7caca7221 */ /* 0x000fe20000010000 */
[----:B--2---:R-:W-:Y:S01]  /*3fc0*/  F2FP.F16.F32.PACK_AB R7, R208, R205 ;  /* 0x000000cdd007723e */ /* 0x004fe200000000ff */
[----:B------:R-:W-:-:S02]  /*3fd0*/  FADD.FTZ R206, R206, R203 ;  /* 0x000000cbcece7221 */ /* 0x000fc40000010000 */
[----:B------:R-:W-:Y:S02]  /*3fe0*/  FADD.FTZ R201, R201, R202 ;  /* 0x000000cac9c97221 */ /* 0x000fe40000010000 */
[----:B------:R-:W-:Y:S02]  /*3ff0*/  FADD.FTZ R205, R205, R206 ;  /* 0x000000cecdcd7221 */ /* 0x000fe40000010000 */
[----:B---3--:R-:W-:Y:S01]  /*4000*/  HMMA.16816.F32 R68, R4, R8, R68 ;  /* 0x000000080444723c */ /* 0x008fe20000001844 */
[----:B------:R-:W-:Y:S01]  /*4010*/  FADD.FTZ R201, R204, R201 ;  /* 0x000000c9ccc97221 */ /* 0x000fe20000010000 */
[----:B------:R-:W-:-:S04]  /*4020*/  FADD.FTZ R208, R208, R205 ;  /* 0x000000cdd0d07221 */ /* 0x000fc80000010000 */
        /* <DEDUP_REMOVED lines=43> */
[----:B------:R-:W2:Y:S05]  /*42e0*/  MUFU.EX2 R181, R181 ;  /* 0x000000b500b57308 */ /* 0x000eaa0000000800 */
[C---:B------:R-:W-:Y:S01]  /*42f0*/  HMMA.16816.F32 R64, R4.reuse, R174, R64 ;  /* 0x000000ae0440723c */ /* 0x040fe20000001840 */
[----:B------:R-:W-:Y:S02]  /*4300*/  LDSM.16.MT88.4 R172, [R229+0x1b800] ;  /* 0x01b80000e5ac783b */ /* 0x000fe40000004200 */
[----:B------:R-:W-:Y:S03]  /*4310*/  MUFU.EX2 R182, R182 ;  /* 0x000000b600b67308 */ /* 0x000fe60000000800 */
[C---:B------:R-:W-:Y:S05]  /*4320*/  HMMA.16816.F32 R76, R4.reuse, R168, R76 ;  /* 0x000000a8044c723c */ /* 0x040fea000000184c */
[----:B------:R-:W3:Y:S01]  /*4330*/  MUFU.EX2 R183, R183 ;  /* 0x000000b700b77308 */ /* 0x000ee20000000800 */
[C---:B------:R-:W-:Y:S01]  /*4340*/  HMMA.16816.F32 R80, R4.reuse, R170, R80 ;  /* 0x000000aa0450723c */ /* 0x040fe20000001850 */
[----:B------:R-:W-:Y:S05]  /*4350*/  LDSM.16.MT88.4 R168, [R228+0x1b800] ;  /* 0x01b80000e4a8783b */ /* 0x000fea0000004200 */
[C---:B------:R-:W-:Y:S01]  /*4360*/  HMMA.16816.F32 R84, R4.reuse, R32, R84 ;  /* 0x000000200454723c */ /* 0x040fe20000001854 */
[----:B------:R-:W3:Y:S05]  /*4370*/  MUFU.EX2 R186, R186 ;  /* 0x000000ba00ba7308 */ /* 0x000eea0000000800 */
[C---:B------:R-:W-:Y:S01]  /*4380*/  HMMA.16816.F32 R88, R4.reuse, R34, R88 ;  /* 0x000000220458723c */ /* 0x040fe20000001858 */
[----:B------:R-:W-:Y:S05]  /*4390*/  LDSM.16.MT88.4 R32, [R232+0x1d800] ;  /* 0x01d80000e820783b */ /* 0x000fea0000004200 */
[C---:B----4-:R-:W-:Y:S06]  /*43a0*/  HMMA.16816.F32 R152, R4.reuse, R28, R152 ;  /* 0x0000001c0498723c */ /* 0x050fec0000001898 */
[C---:B------:R-:W-:Y:S01]  /*43b0*/  HMMA.16816.F32 R116, R4.reuse, R30, R116 ;  /* 0x0000001e0474723c */ /* 0x040fe20000001874 */
[----:B------:R-:W4:Y:S05]  /*43c0*/  LDSM.16.MT88.4 R28, [R230+0x19800] ;  /* 0x01980000e61c783b */ /* 0x000f2a0000004200 */
[C---:B-----5:R-:W-:Y:S06]  /*43d0*/  HMMA.16816.F32 R136, R4.reuse, R20, R136 ;  /* 0x000000140488723c */ /* 0x060fec0000001888 */
[C---:B------:R-:W-:Y:S01]  /*43e0*/  HMMA.16816.F32 R140, R4.reuse, R22, R140 ;  /* 0x00000016048c723c */ /* 0x040fe2000000188c */
[----:B------:R-:W5:Y:S05]  /*43f0*/  LDSM.16.MT88.4 R20, [R228+0x19800] ;  /* 0x01980000e414783b */ /* 0x000f6a0000004200 */
[C---:B-1----:R-:W-:Y:S06]  /*4400*/  HMMA.16816.F32 R144, R4.reuse, R16, R144 ;  /* 0x000000100490723c */ /* 0x042fec0000001890 */
[----:B------:R-:W-:Y:S01]  /*4410*/  HMMA.16816.F32 R148, R4, R18, R148 ;  /* 0x000000120494723c */ /* 0x000fe20000001894 */
[----:B------:R-:W1:Y:S06]  /*4420*/  LDSM.16.MT88.4 R16, [R232+0x1b800] ;  /* 0x01b80000e810783b */ /* 0x000e6c0000004200 */
[----:B--2---:R-:W-:Y:S01]  /*4430*/  F2FP.F16.F32.PACK_AB R4, R181, R180 ;  /* 0x000000b4b504723e */ /* 0x004fe200000000ff */
[----:B------:R-:W-:Y:S01]  /*4440*/  FADD.FTZ R180, R180, R201 ;  /* 0x000000c9b4b47221 */ /* 0x000fe20000010000 */
[----:B---3--:R-:W-:Y:S01]  /*4450*/  F2FP.F16.F32.PACK_AB R5, R184, R183 ;  /* 0x000000b7b805723e */ /* 0x008fe200000000ff */
        /* <DEDUP_REMOVED lines=38> */
[C---:B----4-:R-:W-:Y:S06]  /*46c0*/  HMMA.16816.F32 R108, R4.reuse, R28, R108 ;  /* 0x0000001c046c723c */ /* 0x050fec000000186c */
[C---:B------:R-:W-:Y:S06]  /*46d0*/  HMMA.16816.F32 R112, R4.reuse, R30, R112 ;  /* 0x0000001e0470723c */ /* 0x040fec0000001870 */
[C---:B-----5:R-:W-:Y:S06]  /*46e0*/  HMMA.16816.F32 R120, R4.reuse, R20, R120 ;  /* 0x000000140478723c */ /* 0x060fec0000001878 */
[C---:B------:R-:W-:Y:S06]  /*46f0*/  HMMA.16816.F32 R124, R4.reuse, R22, R124 ;  /* 0x00000016047c723c */ /* 0x040fec000000187c */
[C---:B-1----:R-:W-:Y:S06]  /*4700*/  HMMA.16816.F32 R128, R4.reuse, R16, R128 ;  /* 0x000000100480723c */ /* 0x042fec0000001880 */
[C---:B------:R-:W-:Y:S06]  /*4710*/  HMMA.16816.F32 R132, R4.reuse, R18, R132 ;  /* 0x000000120484723c */ /* 0x040fec0000001884 */
[C---:B--2---:R-:W-:Y:S06]  /*4720*/  HMMA.16816.F32 R136, R4.reuse, R8, R136 ;  /* 0x000000080488723c */ /* 0x044fec0000001888 */
[C---:B------:R-:W-:Y:S06]  /*4730*/  HMMA.16816.F32 R140, R4.reuse, R10, R140 ;  /* 0x0000000a048c723c */ /* 0x040fec000000188c */
[C---:B---3--:R-:W-:Y:S06]  /*4740*/  HMMA.16816.F32 R144, R4.reuse, R24, R144 ;  /* 0x000000180490723c */ /* 0x048fec0000001890 */
[----:B------:R-:W-:Y:S01]  /*4750*/  HMMA.16816.F32 R148, R4, R26, R148 ;  /* 0x0000001a0494723c */ /* 0x000fe20000001894 */
[----:B------:R-:W-:-:S08]  /*4760*/  NOP ;  /* 0x0000000000007918 */ /* 0x000fd00000000000 */
[----:B------:R-:W-:-:S15]  /*4770*/  @!P1 BRA `(.L_x_176) ;  /* 0x0000006800709947 */ /* 0x000fde0003800000 */
[----:B------:R-:W-:Y:S01]  /*4780*/  UIADD3 UR22, UR16, -0x2, URZ ;  /* 0xfffffffe10167890 */ /* 0x000fe2000fffe03f */
[----:B------:R-:W-:-:S04]  /*4790*/  DEPBAR.LE SB0, 0x0 ;  /* 0x000080000000791a */ /* 0x000fc80000000000 */
[----:B------:R-:W-:Y:S01]  /*47a0*/  USHF.R.S32.HI UR5, URZ, 0x1f, UR22 ;  /* 0x0000001f3f057899 */ /* 0x000fe20008011416 */
[----:B------:R-:W-:Y:S01]  /*47b0*/  IMAD.U32 R15, RZ, RZ, UR22 ;  /* 0x00000016ff0f7e24 */ /* 0x000fe2000f8e00ff */
[----:B------:R-:W-:Y:S02]  /*47c0*/  UIMAD.WIDE.U32 UR10, UR22, UR6, URZ ;  /* 0x00000006160a72a5 */ /* 0x000fe4000f8e003f */
[----:B------:R-:W-:Y:S01]  /*47d0*/  UIMAD UR5, UR5, UR6, URZ ;  /* 0x00000006050572a4 */ /* 0x000fe2000f8e023f */
[----:B------:R-:W-:Y:S01]  /*47e0*/  IMAD R15, R15, 0x40, R14 ;  /* 0x000000400f0f7824 */ /* 0x000fe200078e020e */
[----:B------:R-:W-:Y:S02]  /*47f0*/  USHF.L.U32 UR4, UR7, 0x6, URZ ;  /* 0x0000000607047899 */ /* 0x000fe4000800063f */
[----:B------:R-:W-:Y:S01]  /*4800*/  UIMAD UR5, UR22, UR7, UR5 ;  /* 0x00000007160572a4 */ /* 0x000fe2000f8e0205 */
[----:B------:R-:W-:Y:S01]  /*4810*/  IMAD.U32 R4, RZ, RZ, UR10 ;  /* 0x0000000aff047e24 */ /* 0x000fe2000f8e00ff */
[----:B------:R-:W-:Y:S01]  /*4820*/  UIMAD.WIDE.U32 UR24, UR6, 0x40, URZ ;  /* 0x00000040061878a5 */ /* 0x000fe2000f8e003f */
[----:B------:R-:W-:Y:S01]  /*4830*/  IMAD.U32 R5, RZ, RZ, UR11 ;  /* 0x0000000bff057e24 */ /* 0x000fe2000f8e00ff */
[----:B------:R-:W-:Y:S01]  /*4840*/  UIADD3 UR5, UR11, UR5, URZ ;  /* 0x000000050b057290 */ /* 0x000fe2000fffe03f */
[----:B------:R-:W-:Y:S01]  /*4850*/  VIADD R165, R15, 0x8 ;  /* 0x000000080fa57836 */ /* 0x000fe20000000000 */
[----:B------:R-:W-:Y:S01]  /*4860*/  BAR.SYNC.DEFER_BLOCKING 0x0 ;  /* 0x0000000000007b1d */ /* 0x000fe20000010000 */
[----:B------:R-:W-:Y:S01]  /*4870*/  LEA R6, P0, R4, R12, 0x6 ;  /* 0x0000000c04067211 */ /* 0x000fe200078030ff */
[----:B------:R-:W-:-:S02]  /*4880*/  UISETP.NE.AND UP0, UPT, UR16, 0x2, UPT ;  /* 0x000000021000788c */ /* 0x000fc4000bf05270 */
[----:B------:R-:W-:Y:S01]  /*4890*/  IMAD.U32 R5, RZ, RZ, UR5 ;  /* 0x00000005ff057e24 */ /* 0x000fe2000f8e00ff */
[----:B------:R-:W-:Y:S01]  /*48a0*/  ISETP.GE.AND P3, PT, R165, R2, PT ;  /* 0x00000002a500720c */ /* 0x000fe20003f66270 */
[----:B------:R-:W-:Y:S02]  /*48b0*/  ULDC.64 UR10, c[0x0][0x220] ;  /* 0x00008800000a7ab9 */ /* 0x000fe40000000a00 */
[----:B------:R-:W-:Y:S02]  /*48c0*/  LEA R8, P1, R6, UR10, 0x1 ;  /* 0x0000000a06087c11 */ /* 0x000fe4000f8208ff */
[----:B------:R-:W-:Y:S01]  /*48d0*/  LEA.HI.X R5, R4, R243, R5, 0x6, P0 ;  /* 0x000000f304057211 */ /* 0x000fe200000f3405 */
[----:B------:R-:W-:Y:S01]  /*48e0*/  IMAD.U32 R4, RZ, RZ, UR4 ;  /* 0x00000004ff047e24 */ /* 0x000fe2000f8e00ff */
[----:B------:R-:W-:Y:S02]  /*48f0*/  IADD3 R10, P0, R8, UR24, RZ ;  /* 0x00000018080a7c10 */ /* 0x000fe4000ff1e0ff */
[----:B------:R-:W-:-:S04]  /*4900*/  LEA.HI.X R9, R6, UR11, R5, 0x1, P1 ;  /* 0x0000000b06097c11 */ /* 0x000fc800088f0c05 */
[----:B------:R-:W-:Y:S02]  /*4910*/  IADD3.X R11, R9, UR25, R4, P0, !PT ;  /* 0x00000019090b7c10 */ /* 0x000fe400087fe404 */
[----:B------:R-:W-:Y:S01]  /*4920*/  ISETP.GE.AND P0, PT, R165, R0, PT ;  /* 0x00000000a500720c */ /* 0x000fe20003f06270 */
[----:B------:R-:W-:Y:S01]  /*4930*/  @!PT LDS RZ, [RZ] ;  /* 0x00000000fffff984 */ /* 0x000fe20000000800 */
[----:B------:R-:W-:Y:S01]  /*4940*/  @!PT LDS RZ, [RZ] ;  /* 0x00000000fffff984 */ /* 0x000fe20000000800 */
[----:B------:R-:W-:Y:S01]  /*4950*/  @!PT LDS RZ, [RZ] ;  /* 0x00000000fffff984 */ /* 0x000fe20000000800 */
        /* <DEDUP_REMOVED lines=9> */
[----:B------:R-:W2:Y:S04]  /*49f0*/  LDSM.16.M88.4 R4, [R237+0x10000] ;  /* 0x01000000ed04783b */ /* 0x000ea80000000200 */
[----:B------:R-:W3:Y:S04]  /*4a00*/  LDSM.16.M88.4 R28, [R237+0x10800] ;  /* 0x01080000ed1c783b */ /* 0x000ee80000000200 */
[----:B------:R-:W4:Y:S04]  /*4a10*/  LDSM.16.M88.4 R192, [R237+0x11000] ;  /* 0x01100000edc0783b */ /* 0x000f280000000200 */
[----:B------:R-:W-:Y:S04]  /*4a20*/  LDSM.16.M88.4 R196, [R236] ;  /* 0x00000000ecc4783b */ /* 0x000fe80000000200 */
[----:B------:R-:W5:Y:S04]  /*4a30*/  LDSM.16.M88.4 R16, [R235] ;  /* 0x00000000eb10783b */ /* 0x000f680000000200 */
[----:B------:R-:W5:Y:S04]  /*4a40*/  LDSM.16.M88.4 R20, [R237+0x11800] ;  /* 0x01180000ed14783b */ /* 0x000f680000000200 */
[----:B------:R-:W5:Y:S04]  /*4a50*/  LDSM.16.M88.4 R172, [R227] ;  /* 0x00000000e3ac783b */ /* 0x000f680000000200 */
[----:B-1----:R-:W1:Y:S04]  /*4a60*/  LDSM.16.M88.4 R8, [R226] ;  /* 0x00000000e208783b */ /* 0x002e680000000200 */
[----:B------:R-:W1:Y:S04]  /*4a70*/  LDSM.16.M88.4 R200, [R225] ;  /* 0x00000000e1c8783b */ /* 0x000e680000000200 */
[----:B------:R-:W-:Y:S01]  /*4a80*/  LDSM.16.M88.4 R180, [R231+0x10000] ;  /* 0x01000000e7b4783b */ /* 0x000fe20000000200 */
[C---:B--2---:R-:W-:Y:S03]  /*4a90*/  HMMA.16816.F32 R168, R184.reuse, R4, RZ ;  /* 0x00000004b8a8723c */ /* 0x044fe600000018ff */
[----:B------:R-:W-:Y:S04]  /*4aa0*/  LDSM.16.M88.4 R176, [R231+0x10800] ;  /* 0x01080000e7b0783b */ /* 0x000fe80000000200 */
[----:B------:R-:W-:Y:S01]  /*4ab0*/  LDSM.16.M88.4 R204, [R231+0x11800] ;  /* 0x01180000e7cc783b */ /* 0x000fe20000000200 */
[C---:B------:R-:W-:Y:S03]  /*4ac0*/  HMMA.16816.F32 R4, R184.reuse, R6, RZ ;  /* 0x00000006b804723c */ /* 0x040fe600000018ff */
[----:B------:R-:W-:Y:S03]  /*4ad0*/  LDSM.16.M88.4 R208, [R213] ;  /* 0x00000000d5d0783b */ /* 0x000fe60000000200 */
[C---:B---3--:R-:W-:Y:S01]  /*4ae0*/  HMMA.16816.F32 R32, R184.reuse, R28, RZ ;  /* 0x0000001cb820723c */ /* 0x048fe200000018ff */
[----:B------:R-:W0:Y:S05]  /*4af0*/  LDGDEPBAR ;  /* 0x00000000000079af */ /* 0x000e2a0000000000 */
[C---:B------:R-:W-:Y:S06]  /*4b00*/  HMMA.16816.F32 R28, R184.reuse, R30, RZ ;  /* 0x0000001eb81c723c */ /* 0x040fec00000018ff */
[C---:B----4-:R-:W-:Y:S06]  /*4b10*/  HMMA.16816.F32 R24, R184.reuse, R192, RZ ;  /* 0x000000c0b818723c */ /* 0x050fec00000018ff */
[----:B------:R-:W-:Y:S06]  /*4b20*/  HMMA.16816.F32 R192, R184, R194, RZ ;  /* 0x000000c2b8c0723c */ /* 0x000fec00000018ff */
[C---:B-----5:R-:W-:Y:S06]  /*4b30*/  HMMA.16816.F32 R168, R196.reuse, R16, R168 ;  /* 0x00000010c4a8723c */ /* 0x060fec00000018a8 */
[----:B------:R-:W-:Y:S01]  /*4b40*/  HMMA.16816.F32 R4, R196, R18, R4 ;  /* 0x00000012c404723c */ /* 0x000fe20000001804 */
[----:B------:R-:W2:Y:S05]  /*4b50*/  LDSM.16.M88.4 R16, [R234] ;  /* 0x00000000ea10783b */ /* 0x000eaa0000000200 */
[C---:B------:R-:W-:Y:S06]  /*4b60*/  HMMA.16816.F32 R188, R184.reuse, R20, RZ ;  /* 0x00000014b8bc723c */ /* 0x040fec00000018ff */
[----:B------:R-:W-:Y:S01]  /*4b70*/  HMMA.16816.F32 R184, R184, R22, RZ ;  /* 0x00000016b8b8723c */ /* 0x000fe200000018ff */
[----:B------:R-:W3:Y:S05]  /*4b80*/  LDSM.16.M88.4 R20, [R231+0x11000] ;  /* 0x01100000e714783b */ /* 0x000eea0000000200 */
[C---:B------:R-:W-:Y:S06]  /*4b90*/  HMMA.16816.F32 R32, R196.reuse, R172, R32 ;  /* 0x000000acc420723c */ /* 0x040fec0000001820 */
[C---:B------:R-:W-:Y:S01]  /*4ba0*/  HMMA.16816.F32 R28, R196.reuse, R174, R28 ;  /* 0x000000aec41c723c */ /* 0x040fe2000000181c */
[----:B------:R-:W-:Y:S05]  /*4bb0*/  LDSM.16.M88.4 R172, [R233] ;  /* 0x00000000e9ac783b */ /* 0x000fea0000000200 */
[C---:B-1----:R-:W-:Y:S06]  /*4bc0*/  HMMA.16816.F32 R24, R196.reuse, R8, R24 ;  /* 0x00000008c418723c */ /* 0x042fec0000001818 */
[C---:B------:R-:W-:Y:S01]  /*4bd0*/  HMMA.16816.F32 R192, R196.reuse, R10, R192 ;  /* 0x0000000ac4c0723c */ /* 0x040fe200000018c0 */
[----:B------:R-:W1:Y:S05]  /*4be0*/  LDSM.16.M88.4 R8, [R224] ;  /* 0x00000000e008783b */ /* 0x000e6a0000000200 */
        /* <DEDUP_REMOVED lines=13> */
[C---:B------:R-:W-:Y:S06]  /*4cc0*/  HMMA.16816.F32 R188, R16.reuse, R204, R188 ;  /* 0x000000cc10bc723c */ /* 0x040fec00000018bc */
[----:B------:R-:W-:Y:S01]  /*4cd0*/  HMMA.16816.F32 R184, R16, R206, R184 ;  /* 0x000000ce10b8723c */ /* 0x000fe200000018b8 */
[----:B------:R-:W3:Y:S04]  /*4ce0*/  LDSM.16.M88.4 R16, [R237+0x12800] ;  /* 0x01280000ed10783b */ /* 0x000ee80000000200 */
[----:B------:R-:W-:Y:S01]  /*4cf0*/  LDSM.16.M88.4 R204, [R237+0x13800] ;  /* 0x01380000edcc783b */ /* 0x000fe20000000200 */
[C---:B-1----:R-:W-:Y:S06]  /*4d00*/  HMMA.16816.F32 R168, R172.reuse, R8, R168 ;  /* 0x00000008aca8723c */ /* 0x042fec00000018a8 */
[C---:B------:R-:W-:Y:S01]  /*4d10*/  HMMA.16816.F32 R4, R172.reuse, R10, R4 ;  /* 0x0000000aac04723c */ /* 0x040fe20000001804 */
[----:B------:R-:W1:Y:S05]  /*4d20*/  LDSM.16.M88.4 R8, [R237+0x13000] ;  /* 0x01300000ed08783b */ /* 0x000e6a0000000200 */
[C---:B----4-:R-:W-:Y:S06]  /*4d30*/  HMMA.16816.F32 R32, R172.reuse, R200, R32 ;  /* 0x000000c8ac20723c */ /* 0x050fec0000001820 */
[C---:B------:R-:W-:Y:S01]  /*4d40*/  HMMA.16816.F32 R28, R172.reuse, R202, R28 ;  /* 0x000000caac1c723c */ /* 0x040fe2000000181c */
[----:B------:R-:W-:Y:S05]  /*4d50*/  LDSM.16.M88.4 R200, [R220] ;  /* 0x00000000dcc8783b */ /* 0x000fea0000000200 */
[C---:B--2---:R-:W-:Y:S06]  /*4d60*/  HMMA.16816.F32 R24, R172.reuse, R180, R24 ;  /* 0x000000b4ac18723c */ /* 0x044fec0000001818 */
[C---:B------:R-:W-:Y:S01]  /*4d70*/  HMMA.16816.F32 R192, R172.reuse, R182, R192 ;  /* 0x000000b6acc0723c */ /* 0x040fe200000018c0 */
[----:B------:R-:W-:Y:S05]  /*4d80*/  LDSM.16.M88.4 R180, [R236+0x4000] ;  /* 0x00400000ecb4783b */ /* 0x000fea0000000200 */
[C---:B-----5:R-:W-:Y:S06]  /*4d90*/  HMMA.16816.F32 R188, R172.reuse, R176, R188 ;  /* 0x000000b0acbc723c */ /* 0x060fec00000018bc */
[----:B------:R-:W-:Y:S01]  /*4da0*/  HMMA.16816.F32 R184, R172, R178, R184 ;  /* 0x000000b2acb8723c */ /* 0x000fe200000018b8 */
[----:B------:R-:W2:Y:S04]  /*4db0*/  LDSM.16.M88.4 R176, [R223] ;  /* 0x00000000dfb0783b */ /* 0x000ea80000000200 */
[----:B------:R-:W4:Y:S01]  /*4dc0*/  LDSM.16.M88.4 R172, [R222] ;  /* 0x00000000deac783b */ /* 0x000f220000000200 */
[C---:B---3--:R-:W-:Y:S06]  /*4dd0*/  HMMA.16816.F32 R168, R196.reuse, R20, R168 ;  /* 0x00000014c4a8723c */ /* 0x048fec00000018a8 */
[C---:B------:R-:W-:Y:S01]  /*4de0*/  HMMA.16816.F32 R4, R196.reuse, R22, R4 ;  /* 0x00000016c404723c */ /* 0x040fe20000001804 */
[----:B------:R-:W3:Y:S05]  /*4df0*/  LDSM.16.M88.4 R20, [R221] ;  /* 0x00000000dd14783b */ /* 0x000eea0000000200 */
        /* <DEDUP_REMOVED lines=13> */
[C---:B----4-:R-:W-:Y:S06]  /*4ed0*/  HMMA.16816.F32 R32, R180.reuse, R172, R32 ;  /* 0x000000acb420723c */ /* 0x050fec0000001820 */
[C---:B------:R-:W-:Y:S01]  /*4ee0*/  HMMA.16816.F32 R28, R180.reuse, R174, R28 ;  /* 0x000000aeb41c723c */ /* 0x040fe2000000181c */
[----:B------:R-:W4:Y:S05]  /*4ef0*/  LDSM.16.M88.4 R172, [R231+0x13800] ;  /* 0x01380000e7ac783b */ /* 0x000f2a0000000200 */
        /* <DEDUP_REMOVED lines=15> */
[----:B------:R-:W-:Y:S05]  /*4ff0*/  LDSM.16.M88.4 R176, [R237+0x14800] ;  /* 0x01480000edb0783b */ /* 0x000fea0000000200 */
[C---:B----4-:R-:W-:Y:S06]  /*5000*/  HMMA.16816.F32 R188, R8.reuse, R172, R188 ;  /* 0x000000ac08bc723c */ /* 0x050fec00000018bc */
[----:B------:R-:W-:Y:S01]  /*5010*/  HMMA.16816.F32 R184, R8, R174, R184 ;  /* 0x000000ae08b8723c */ /* 0x000fe200000018b8 */
[----:B------:R-:W2:Y:S04]  /*5020*/  LDSM.16.M88.4 R172, [R238+0x8000] ;  /* 0x00800000eeac783b */ /* 0x000ea80000000200 */
[----:B------:R-:W4:Y:S01]  /*5030*/  LDSM.16.M88.4 R8, [R237+0x15000] ;  /* 0x01500000ed08783b */ /* 0x000f220000000200 */
[C---:B---3--:R-:W-:Y:S06]  /*5040*/  HMMA.16816.F32 R168, R20.reuse, R204, R168 ;  /* 0x000000cc14a8723c */ /* 0x048fec00000018a8 */
[C---:B------:R-:W-:Y:S01]  /*5050*/  HMMA.16816.F32 R4, R20.reuse, R206, R4 ;  /* 0x000000ce1404723c */ /* 0x040fe20000001804 */
[----:B------:R-:W3:Y:S05]  /*5060*/  LDSM.16.M88.4 R204, [R237+0x15800] ;  /* 0x01580000edcc783b */ /* 0x000eea0000000200 */
[C---:B------:R-:W-:Y:S06]  /*5070*/  HMMA.16816.F32 R32, R20.reuse, R180, R32 ;  /* 0x000000b41420723c */ /* 0x040fec0000001820 */
[C---:B------:R-:W-:Y:S01]  /*5080*/  HMMA.16816.F32 R28, R20.reuse, R182, R28 ;  /* 0x000000b6141c723c */ /* 0x040fe2000000181c */
[----:B------:R-:W-:Y:S05]  /*5090*/  LDSM.16.M88.4 R180, [R219] ;  /* 0x00000000dbb4783b */ /* 0x000fea0000000200 */
[C---:B-1----:R-:W-:Y:S06]  /*50a0*/  HMMA.16816.F32 R24, R20.reuse, R16, R24 ;  /* 0x000000101418723c */ /* 0x042fec0000001818 */
[C---:B------:R-:W-:Y:S01]  /*50b0*/  HMMA.16816.F32 R192, R20.reuse, R18, R192 ;  /* 0x0000001214c0723c */ /* 0x040fe200000018c0 */
[----:B------:R-:W1:Y:S05]  /*50c0*/  LDSM.16.M88.4 R16, [R236+0x8000] ;  /* 0x00800000ec10783b */ /* 0x000e6a0000000200 */
[C---:B------:R-:W-:Y:S06]  /*50d0*/  HMMA.16816.F32 R188, R20.reuse, R200, R188 ;  /* 0x000000c814bc723c */ /* 0x040fec00000018bc */
[----:B------:R-:W-:Y:S01]  /*50e0*/  HMMA.16816.F32 R184, R20, R202, R184 ;  /* 0x000000ca14b8723c */ /* 0x000fe200000018b8 */
[----:B------:R-:W5:Y:S04]  /*50f0*/  LDSM.16.M88.4 R20, [R218] ;  /* 0x00000000da14783b */ /* 0x000f680000000200 */
[----:B------:R-:W5:Y:S01]  /*5100*/  LDSM.16.M88.4 R200, [R217] ;  /* 0x00000000d9c8783b */ /* 0x000f620000000200 */
[C---:B--2---:R-:W-:Y:S06]  /*5110*/  HMMA.16816.F32 R168, R172.reuse, R196, R168 ;  /* 0x000000c4aca8723c */ /* 0x044fec00000018a8 */
[C---:B------:R-:W-:Y:S01]  /*5120*/  HMMA.16816.F32 R4, R172.reuse, R198, R4 ;  /* 0x000000c6ac04723c */ /* 0x040fe20000001804 */
[----:B------:R-:W-:Y:S05]  /*5130*/  LDSM.16.M88.4 R196, [R231+0x14000] ;  /* 0x01400000e7c4783b */ /* 0x000fea0000000200 */
[C---:B------:R-:W-:Y:S06]  /*5140*/  HMMA.16816.F32 R32, R172.reuse, R176, R32 ;  /* 0x000000b0ac20723c */ /* 0x040fec0000001820 */
[C---:B------:R-:W-:Y:S01]  /*5150*/  HMMA.16816.F32 R28, R172.reuse, R178, R28 ;  /* 0x000000b2ac1c723c */ /* 0x040fe2000000181c */
[----:B------:R-:W2:Y:S05]  /*5160*/  LDSM.16.M88.4 R176, [R216] ;  /* 0x00000000d8b0783b */ /* 0x000eaa0000000200 */
[C---:B----4-:R-:W-:Y:S06]  /*5170*/  HMMA.16816.F32 R24, R172.reuse, R8, R24 ;  /* 0x00000008ac18723c */ /* 0x050fec0000001818 */
[C---:B------:R-:W-:Y:S01]  /*5180*/  HMMA.16816.F32 R192, R172.reuse, R10, R192 ;  /* 0x0000000aacc0723c */ /* 0x040fe200000018c0 */
[----:B------:R-:W4:Y:S05]  /*5190*/  LDSM.16.M88.4 R8, [R234+0x8000] ;  /* 0x00800000ea08783b */ /* 0x000f2a0000000200 */
[C---:B---3--:R-:W-:Y:S06]  /*51a0*/  HMMA.16816.F32 R188, R172.reuse, R204, R188 ;  /* 0x000000ccacbc723c */ /* 0x048fec00000018bc */
        /* <DEDUP_REMOVED lines=8> */
[----:B------:R-:W5:Y:S05]  /*5230*/  LDSM.16.M88.4 R20, [R231+0x15800] ;  /* 0x01580000e714783b */ /* 0x000f6a0000000200 */
[C---:B------:R-:W-:Y:S06]  /*5240*/  HMMA.16816.F32 R24, R16.reuse, R200, R24 ;  /* 0x000000c81018723c */ /* 0x040fec0000001818 */
[C---:B------:R-:W-:Y:S01]  /*5250*/  HMMA.16816.F32 R192, R16.reuse, R202, R192 ;  /* 0x000000ca10c0723c */ /* 0x040fe200000018c0 */
[----:B------:R-:W-:Y:S05]  /*5260*/  LDSM.16.M88.4 R200, [R224+0x4800] ;  /* 0x00480000e0c8783b */ /* 0x000fea0000000200 */
[C---:B--2---:R-:W-:Y:S06]  /*5270*/  HMMA.16816.F32 R188, R16.reuse, R176, R188 ;  /* 0x000000b010bc723c */ /* 0x044fec00000018bc */
[----:B------:R-:W-:Y:S01]  /*5280*/  HMMA.16816.F32 R184, R16, R178, R184 ;  /* 0x000000b210b8723c */ /* 0x000fe200000018b8 */
[----:B------:R-:W-:Y:S04]  /*5290*/  LDSM.16.M88.4 R16, [R233+0x8000] ;  /* 0x00800000e910783b */ /* 0x000fe80000000200 */
[----:B------:R-:W2:Y:S01]  /*52a0*/  LDSM.16.M88.4 R176, [R224+0x4000] ;  /* 0x00400000e0b0783b */ /* 0x000ea20000000200 */
[C---:B----4-:R-:W-:Y:S06]  /*52b0*/  HMMA.16816.F32 R168, R8.reuse, R196, R168 ;  /* 0x000000c408a8723c */ /* 0x050fec00000018a8 */
[C---:B------:R-:W-:Y:S01]  /*52c0*/  HMMA.16816.F32 R4, R8.reuse, R198, R4 ;  /* 0x000000c60804723c */ /* 0x040fe20000001804 */
[----:B------:R-:W4:Y:S05]  /*52d0*/  LDSM.16.M88.4 R196, [R224+0x5000] ;  /* 0x00500000e0c4783b */ /* 0x000f2a0000000200 */
[C---:B---3--:R-:W-:Y:S06]  /*52e0*/  HMMA.16816.F32 R32, R8.reuse, R172, R32 ;  /* 0x000000ac0820723c */ /* 0x048fec0000001820 */
[C---:B------:R-:W-:Y:S01]  /*52f0*/  HMMA.16816.F32 R28, R8.reuse, R174, R28 ;  /* 0x000000ae081c723c */ /* 0x040fe2000000181c */
[----:B------:R-:W3:Y:S05]  /*5300*/  LDSM.16.M88.4 R172, [R224+0x5800] ;  /* 0x00580000e0ac783b */ /* 0x000eea0000000200 */
[C---:B-1----:R-:W-:Y:S06]  /*5310*/  HMMA.16816.F32 R24, R8.reuse, R180, R24 ;  /* 0x000000b40818723c */ /* 0x042fec0000001818 */
[C---:B------:R-:W-:Y:S01]  /*5320*/  HMMA.16816.F32 R192, R8.reuse, R182, R192 ;  /* 0x000000b608c0723c */ /* 0x040fe200000018c0 */
[----:B------:R-:W-:Y:S05]  /*5330*/  LDSM.16.M88.4 R180, [R237+0x16800] ;  /* 0x01680000edb4783b */ /* 0x000fea0000000200 */
[C---:B-----5:R-:W-:Y:S06]  /*5340*/  HMMA.16816.F32 R188, R8.reuse, R20, R188 ;  /* 0x0000001408bc723c */ /* 0x060fec00000018bc */
        /* <DEDUP_REMOVED lines=8> */
[----:B------:R-:W-:Y:S05]  /*53d0*/  LDSM.16.M88.4 R200, [R236+0xc000] ;  /* 0x00c00000ecc8783b */ /* 0x000fea0000000200 */
[C---:B----4-:R-:W-:Y:S06]  /*53e0*/  HMMA.16816.F32 R24, R16.reuse, R196, R24 ;  /* 0x000000c41018723c */ /* 0x050fec0000001818 */
[C---:B------:R-:W-:Y:S01]  /*53f0*/  HMMA.16816.F32 R192, R16.reuse, R198, R192 ;  /* 0x000000c610c0723c */ /* 0x040fe200000018c0 */
[----:B------:R-:W-:Y:S05]  /*5400*/  LDSM.16.M88.4 R196, [R212] ;  /* 0x00000000d4c4783b */ /* 0x000fea0000000200 */
[C---:B---3--:R-:W-:Y:S06]  /*5410*/  HMMA.16816.F32 R188, R16.reuse, R172, R188 ;  /* 0x000000ac10bc723c */ /* 0x048fec00000018bc */
[----:B------:R-:W-:Y:S01]  /*5420*/  HMMA.16816.F32 R184, R16, R174, R184 ;  /* 0x000000ae10b8723c */ /* 0x000fe200000018b8 */
[----:B------:R-:W3:Y:S04]  /*5430*/  LDSM.16.M88.4 R16, [R215] ;  /* 0x00000000d710783b */ /* 0x000ee80000000200 */
[----:B------:R-:W4:Y:S01]  /*5440*/  LDSM.16.M88.4 R172, [R237+0x17800] ;  /* 0x01780000edac783b */ /* 0x000f220000000200 */
[C---:B-1----:R-:W-:Y:S06]  /*5450*/  HMMA.16816.F32 R168, R20.reuse, R8, R168 ;  /* 0x0000000814a8723c */ /* 0x042fec00000018a8 */
[C---:B------:R-:W-:Y:S01]  /*5460*/  HMMA.16816.F32 R4, R20.reuse, R10, R4 ;  /* 0x0000000a1404723c */ /* 0x040fe20000001804 */
[----:B------:R-:W1:Y:S05]  /*5470*/  LDSM.16.M88.4 R8, [R214] ;  /* 0x00000000d608783b */ /* 0x000e6a0000000200 */
[C---:B------:R-:W-:Y:S06]  /*5480*/  HMMA.16816.F32 R32, R20.reuse, R180, R32 ;  /* 0x000000b41420723c */ /* 0x040fec0000001820 */
[C---:B------:R-:W-:Y:S01]  /*5490*/  HMMA.16816.F32 R28, R20.reuse, R182, R28 ;  /* 0x000000b6141c723c */ /* 0x040fe2000000181c */
[----:B------:R-:W5:Y:S05]  /*54a0*/  LDSM.16.M88.4 R180, [R234+0xc000] ;  /* 0x00c00000eab4783b */ /* 0x000f6a0000000200 */
[C---:B--2---:R-:W-:Y:S06]  /*54b0*/  HMMA.16816.F32 R24, R20.reuse, R176, R24 ;  /* 0x000000b01418723c */ /* 0x044fec0000001818 */
[----:B------:R-:W-:Y:S01]  /*54c0*/  HMMA.16816.F32 R192, R20, R178, R192 ;  /* 0x000000b214c0723c */ /* 0x000fe200000018c0 */
[----:B------:R-:W2:Y:S05]  /*54d0*/  LDSM.16.M88.4 R176, [R231+0x16800] ;  /* 0x01680000e7b0783b */ /* 0x000eaa0000000200 */
[----:B---3--:R-:W-:Y:S06]  /*54e0*/  HMMA.16816.F32 R4, R200, R18, R4 ;  /* 0x00000012c804723c */ /* 0x008fec0000001804 */
[----:B----4-:R-:W-:Y:S06]  /*54f0*/  HMMA.16816.F32 R188, R20, R172, R188 ;  /* 0x000000ac14bc723c */ /* 0x010fec00000018bc */
[----:B-1----:R-:W-:Y:S06]  /*5500*/  HMMA.16816.F32 R32, R200, R8, R32 ;  /* 0x00000008c820723c */ /* 0x002fec0000001820 */
[----:B------:R-:W-:Y:S01]  /*5510*/  HMMA.16816.F32 R184, R20, R174, R184 ;  /* 0x000000ae14b8723c */ /* 0x000fe200000018b8 */
[----:B------:R-:W-:Y:S04]  /*5520*/  LDSM.16.M88.4 R20, [R233+0xc000] ;  /* 0x00c00000e914783b */ /* 0x000fe80000000200 */
[----:B------:R-:W-:Y:S01]  /*5530*/  LDSM.16.M88.4 R172, [R231+0x17000] ;  /* 0x01700000e7ac783b */ /* 0x000fe20000000200 */
[C---:B------:R-:W-:Y:S03]  /*5540*/  HMMA.16816.F32 R168, R200.reuse, R16, R168 ;  /* 0x00000010c8a8723c */ /* 0x040fe600000018a8 */
[----:B------:R-:W1:Y:S03]  /*5550*/  LDSM.16.M88.4 R16, [R224+0x6000] ;  /* 0x00600000e010783b */ /* 0x000e660000000200 */
[----:B------:R-:W-:Y:S01]  /*5560*/  HMMA.16816.F32 R28, R200, R10, R28 ;  /* 0x0000000ac81c723c */ /* 0x000fe2000000181c */
[----:B------:R-:W3:Y:S05]  /*5570*/  LDSM.16.M88.4 R8, [R224+0x6800] ;  /* 0x00680000e008783b */ /* 0x000eea0000000200 */
[C---:B-----5:R-:W-:Y:S06]  /*5580*/  HMMA.16816.F32 R4, R180.reuse, R206, R4 ;  /* 0x000000ceb404723c */ /* 0x060fec0000001804 */
[----:B--2---:R-:W-:Y:S06]  /*5590*/  HMMA.16816.F32 R32, R180, R176, R32 ;  /* 0x000000b0b420723c */ /* 0x004fec0000001820 */
[----:B------:R-:W-:Y:S06]  /*55a0*/  HMMA.16816.F32 R24, R200, R208, R24 ;  /* 0x000000d0c818723c */ /* 0x000fec0000001818 */
[C---:B------:R-:W-:Y:S06]  /*55b0*/  HMMA.16816.F32 R168, R180.reuse, R204, R168 ;  /* 0x000000ccb4a8723c */ /* 0x040fec00000018a8 */
[----:B------:R-:W-:Y:S01]  /*55c0*/  HMMA.16816.F32 R28, R180, R178, R28 ;  /* 0x000000b2b41c723c */ /* 0x000fe2000000181c */
[----:B------:R-:W2:Y:S05]  /*55d0*/  LDSM.16.M88.4 R176, [R224+0x7000] ;  /* 0x00700000e0b0783b */ /* 0x000eaa0000000200 */
[----:B------:R-:W-:Y:S06]  /*55e0*/  HMMA.16816.F32 R188, R200, R196, R188 ;  /* 0x000000c4c8bc723c */ /* 0x000fec00000018bc */
[C---:B-1----:R-:W-:Y:S06]  /*55f0*/  HMMA.16816.F32 R4, R20.reuse, R18, R4 ;  /* 0x000000121404723c */ /* 0x042fec0000001804 */
[----:B---3--:R-:W-:Y:S01]  /*5600*/  HMMA.16816.F32 R32, R20, R8, R32 ;  /* 0x000000081420723c */ /* 0x008fe20000001820 */
[----:B------:R-:W-:-:S05]  /*5610*/  VIADD R19, R15, 0x1 ;  /* 0x000000010f137836 */ /* 0x000fca0000000000 */
[----:B------:R-:W-:Y:S01]  /*5620*/  HMMA.16816.F32 R184, R200, R198, R184 ;  /* 0x000000c6c8b8723c */ /* 0x000fe200000018b8 */
[----:B------:R-:W1:Y:S01]  /*5630*/  LDSM.16.M88.4 R196, [R231+0x17800] ;  /* 0x01780000e7c4783b */ /* 0x000e620000000200 */
[----:B------:R-:W-:Y:S01]  /*5640*/  VIADD R9, R15, 0x9 ;  /* 0x000000090f097836 */ /* 0x000fe20000000000 */
[C---:B------:R-:W-:Y:S02]  /*5650*/  ISETP.GE.AND P6, PT, R19.reuse, R2, PT ;  /* 0x000000021300720c */ /* 0x040fe40003fc6270 */
[----:B------:R-:W-:Y:S01]  /*5660*/  ISETP.GE.AND P1, PT, R19, R0, PT ;  /* 0x000000001300720c */ /* 0x000fe20003f26270 */
[----:B------:R-:W-:Y:S01]  /*5670*/  HMMA.16816.F32 R24, R180, R172, R24 ;  /* 0x000000acb418723c */ /* 0x000fe20000001818 */
[C---:B------:R-:W-:Y:S02]  /*5680*/  ISETP.GE.AND P2, PT, R9.reuse, R2, PT ;  /* 0x000000020900720c */ /* 0x040fe40003f46270 */
[----:B------:R-:W-:Y:S01]  /*5690*/  ISETP.GE.AND P5, PT, R9, R0, PT ;  /* 0x000000000900720c */ /* 0x000fe20003fa6270 */
[----:B------:R-:W-:-:S02]  /*56a0*/  VIADD R9, R15, 0x11 ;  /* 0x000000110f097836 */ /* 0x000fc40000000000 */
[----:B------:R-:W-:Y:S01]  /*56b0*/  HMMA.16816.F32 R192, R200, R210, R192 ;  /* 0x000000d2c8c0723c */ /* 0x000fe200000018c0 */
[----:B------:R-:W-:Y:S01]  /*56c0*/  FSEL R18, R5, -INF , !P2 ;  /* 0xff80000005127808 */ /* 0x000fe20005000000 */
[----:B------:R-:W-:Y:S01]  /*56d0*/  VIADD R5, R15, 0x18 ;  /* 0x000000180f057836 */ /* 0x000fe20000000000 */
[----:B------:R-:W-:Y:S01]  /*56e0*/  FSEL R19, R7, -INF , !P5 ;  /* 0xff80000007137808 */ /* 0x000fe20006800000 */
[----:B------:R-:W-:Y:S01]  /*56f0*/  VIADD R7, R15, 0x19 ;  /* 0x000000190f077836 */ /* 0x000fe20000000000 */
[----:B------:R-:W-:Y:S01]  /*5700*/  ISETP.GE.AND P2, PT, R9, R0, PT ;  /* 0x000000000900720c */ /* 0x000fe20003f46270 */
[----:B------:R-:W-:Y:S01]  /*5710*/  HMMA.16816.F32 R168, R20, R16, R168 ;  /* 0x0000001014a8723c */ /* 0x000fe200000018a8 */
[----:B------:R-:W-:Y:S02]  /*5720*/  ISETP.GE.AND P5, PT, R5, R2, PT ;  /* 0x000000020500720c */ /* 0x000fe40003fa6270 */
[----:B------:R-:W-:-:S03]  /*5730*/  FSEL R35, R35, -INF , !P2 ;  /* 0xff80000023237808 */ /* 0x000fc60005000000 */
[----:B------:R-:W-:Y:S01]  /*5740*/  HMMA.16816.F32 R28, R20, R10, R28 ;  /* 0x0000000a141c723c */ /* 0x000fe2000000181c */
[----:B------:R-:W-:Y:S01]  /*5750*/  VIADD R17, R15, 0x10 ;  /* 0x000000100f117836 */ /* 0x000fe20000000000 */
[----:B------:R-:W-:-:S04]  /*5760*/  FSEL R16, R4, -INF , !P3 ;  /* 0xff80000004107808 */ /* 0x000fc80005800000 */
[C---:B------:R-:W-:Y:S01]  /*5770*/  ISETP.GE.AND P4, PT, R17.reuse, R2, PT ;  /* 0x000000021100720c */ /* 0x040fe20003f86270 */
[----:B--2---:R-:W-:Y:S01]  /*5780*/  HMMA.16816.F32 R24, R20, R176, R24 ;  /* 0x000000b01418723c */ /* 0x004fe20000001818 */
[----:B------:R-:W-:Y:S01]  /*5790*/  ISETP.GE.AND P3, PT, R17, R0, PT ;  /* 0x000000001100720c */ /* 0x000fe20003f66270 */
[----:B------:R-:W-:Y:S01]  /*57a0*/  VIADD R11, R15, 0x20 ;  /* 0x000000200f0b7836 */ /* 0x000fe20000000000 */
[----:B------:R-:W-:Y:S02]  /*57b0*/  FSEL R17, R6, -INF , !P0 ;  /* 0xff80000006117808 */ /* 0x000fe40004000000 */
[----:B------:R-:W-:Y:S01]  /*57c0*/  ISETP.GE.AND P0, PT, R9, R2, PT ;  /* 0x000000020900720c */ /* 0x000fe20003f06270 */
[----:B------:R-:W-:Y:S01]  /*57d0*/  HMMA.16816.F32 R192, R180, R174, R192 ;  /* 0x000000aeb4c0723c */ /* 0x000fe200000018c0 */
[----:B------:R-:W-:Y:S01]  /*57e0*/  FSEL R166, R32, -INF , !P4 ;  /* 0xff80000020a67808 */ /* 0x000fe20006000000 */
[----:B------:R-:W-:Y:S01]  /*57f0*/  VIADD R9, R15, 0x21 ;  /* 0x000000210f097836 */ /* 0x000fe20000000000 */
[----:B------:R-:W-:-:S02]  /*5800*/  FSEL R207, R34, -INF , !P3 ;  /* 0xff80000022cf7808 */ /* 0x000fc40005800000 */
[----:B------:R-:W-:Y:S01]  /*5810*/  FSEL R32, R33, -INF , !P0 ;  /* 0xff80000021207808 */ /* 0x000fe20004000000 */
[C---:B-1----:R-:W-:Y:S01]  /*5820*/  HMMA.16816.F32 R188, R180.reuse, R196, R188 ;  /* 0x000000c4b4bc723c */ /* 0x042fe200000018bc */
[----:B------:R-:W-:Y:S02]  /*5830*/  ISETP.GE.AND P4, PT, R5, R0, PT ;  /* 0x000000000500720c */ /* 0x000fe40003f86270 */
[C---:B------:R-:W-:Y:S02]  /*5840*/  ISETP.GE.AND P3, PT, R7.reuse, R2, PT ;  /* 0x000000020700720c */ /* 0x040fe40003f66270 */
[----:B------:R-:W-:Y:S01]  /*5850*/  ISETP.GE.AND P0, PT, R7, R0, PT ;  /* 0x000000000700720c */ /* 0x000fe20003f06270 */
[----:B------:R-:W-:Y:S01]  /*5860*/  HMMA.16816.F32 R184, R180, R198, R184 ;  /* 0x000000c6b4b8723c */ /* 0x000fe200000018b8 */
[----:B------:R-:W1:Y:S01]  /*5870*/  LDSM.16.M88.4 R4, [R224+0x7800] ;  /* 0x00780000e004783b */ /* 0x000e620000000200 */
[----:B------:R-:W-:Y:S01]  /*5880*/  FSEL R165, R30, -INF , !P4 ;  /* 0xff8000001ea57808 */ /* 0x000fe20006000000 */
[----:B------:R-:W-:-:S04]  /*5890*/  DEPBAR.LE SB0, 0x0 ;  /* 0x000080000000791a */ /* 0x000fc80000000000 */
[----:B------:R-:W-:Y:S02]  /*58a0*/  FSEL R30, R29, -INF , !P3 ;  /* 0xff8000001d1e7808 */ /* 0x000fe40005800000 */
[-C--:B------:R-:W-:Y:S02]  /*58b0*/  ISETP.GE.AND P3, PT, R15, R2.reuse, PT ;  /* 0x000000020f00720c */ /* 0x080fe40003f66270 */
[----:B------:R-:W-:Y:S01]  /*58c0*/  FSEL R34, R169, -INF , !P6 ;  /* 0xff800000a9227808 */ /* 0x000fe20007000000 */
[----:B------:R-:W-:Y:S01]  /*58d0*/  HMMA.16816.F32 R192, R20, R178, R192 ;  /* 0x000000b214c0723c */ /* 0x000fe200000018c0 */
[----:B------:R-:W-:Y:S01]  /*58e0*/  FSEL R172, R168, -INF , !P3 ;  /* 0xff800000a8ac7808 */ /* 0x000fe20005800000 */
[----:B------:R-:W-:Y:S01]  /*58f0*/  BAR.SYNC.DEFER_BLOCKING 0x0 ;  /* 0x0000000000007b1d */ /* 0x000fe20000010000 */
[C---:B------:R-:W-:Y:S02]  /*5900*/  ISETP.GE.AND P6, PT, R11.reuse, R2, PT ;  /* 0x000000020b00720c */ /* 0x040fe40003fc6270 */
[----:B------:R-:W-:-:S02]  /*5910*/  ISETP.GE.AND P2, PT, R11, R0, PT ;  /* 0x000000000b00720c */ /* 0x000fc40003f46270 */
[----:B------:R-:W-:Y:S02]  /*5920*/  FSEL R28, R28, -INF , !P5 ;  /* 0xff8000001c1c7808 */ /* 0x000fe40006800000 */
[C---:B------:R-:W-:Y:S02]  /*5930*/  ISETP.GE.AND P5, PT, R9.reuse, R2, PT ;  /* 0x000000020900720c */ /* 0x040fe40003fa6270 */
[----:B------:R-:W-:Y:S01]  /*5940*/  ISETP.GE.AND P4, PT, R9, R0, PT ;  /* 0x000000000900720c */ /* 0x000fe20003f86270 */
[----:B------:R-:W-:Y:S01]  /*5950*/  VIADD R9, R15, 0x28 ;  /* 0x000000280f097836 */ /* 0x000fe20000000000 */
[----:B------:R-:W-:Y:S02]  /*5960*/  FMNMX.FTZ R11, R164, R172, !PT ;  /* 0x000000aca40b7209 */ /* 0x000fe40007810000 */
[----:B------:R-:W-:Y:S02]  /*5970*/  FSEL R167, R31, -INF , !P0 ;  /* 0xff8000001fa77808 */ /* 0x000fe40004000000 */
[----:B------:R-:W-:-:S02]  /*5980*/  FMNMX.FTZ R11, R34, R11, !PT ;  /* 0x0000000b220b7209 */ /* 0x000fc40007810000 */
[C---:B------:R-:W-:Y:S02]  /*5990*/  ISETP.GE.AND P0, PT, R9.reuse, R2, PT ;  /* 0x000000020900720c */ /* 0x040fe40003f06270 */
[----:B------:R-:W-:Y:S01]  /*59a0*/  ISETP.GE.AND P3, PT, R9, R0, PT ;  /* 0x000000000900720c */ /* 0x000fe20003f66270 */
[----:B------:R-:W-:Y:S01]  /*59b0*/  VIADD R9, R15, 0x29 ;  /* 0x000000290f097836 */ /* 0x000fe20000000000 */
[----:B------:R-:W-:Y:S02]  /*59c0*/  FMNMX.FTZ R11, R16, R11, !PT ;  /* 0x0000000b100b7209 */ /* 0x000fe40007810000 */
[----:B------:R-:W-:Y:S02]  /*59d0*/  FSEL R202, R24, -INF , !P6 ;  /* 0xff80000018ca7808 */ /* 0x000fe40007000000 */
[----:B------:R-:W-:Y:S02]  /*59e0*/  FSEL R203, R26, -INF , !P2 ;  /* 0xff8000001acb7808 */ /* 0x000fe40005000000 */
[----:B------:R-:W-:Y:S01]  /*59f0*/  FSEL R201, R27, -INF , !P4 ;  /* 0xff8000001bc97808 */ /* 0x000fe20006000000 */
[----:B------:R-:W-:Y:S01]  /*5a00*/  VIADD R27, R15, 0x31 ;  /* 0x000000310f1b7836 */ /* 0x000fe20000000000 */
[----:B------:R-:W-:-:S02]  /*5a10*/  ISETP.GE.AND P6, PT, R9, R2, PT ;  /* 0x000000020900720c */ /* 0x000fc40003fc6270 */
[-C--:B------:R-:W-:Y:S01]  /*5a20*/  ISETP.GE.AND P2, PT, R9, R0.reuse, PT ;  /* 0x000000000900720c */ /* 0x080fe20003f46270 */
[C---:B------:R-:W-:Y:S01]  /*5a30*/  VIADD R9, R15.reuse, 0x30 ;  /* 0x000000300f097836 */ /* 0x040fe20000000000 */
[----:B------:R-:W-:Y:S02]  /*5a40*/  ISETP.GE.AND P4, PT, R15, R0, PT ;  /* 0x000000000f00720c */ /* 0x000fe40003f86270 */
[----:B------:R-:W-:Y:S02]  /*5a50*/  FMNMX.FTZ R29, R18, R11, !PT ;  /* 0x0000000b121d7209 */ /* 0x000fe40007810000 */
[----:B------:R-:W-:Y:S02]  /*5a60*/  FSEL R168, R25, -INF , !P5 ;  /* 0xff80000019a87808 */ /* 0x000fe40006800000 */
[----:B------:R-:W-:Y:S02]  /*5a70*/  FSEL R25, R170, -INF , !P4 ;  /* 0xff800000aa197808 */ /* 0x000fe40006000000 */
[----:B------:R-:W-:-:S02]  /*5a80*/  FMNMX.FTZ R29, R166, R29, !PT ;  /* 0x0000001da61d7209 */ /* 0x000fc40007810000 */
[----:B------:R-:W-:Y:S02]  /*5a90*/  FSEL R171, R171, -INF , !P1 ;  /* 0xff800000abab7808 */ /* 0x000fe40004800000 */
[C---:B------:R-:W-:Y:S02]  /*5aa0*/  ISETP.GE.AND P5, PT, R9.reuse, R2, PT ;  /* 0x000000020900720c */ /* 0x040fe40003fa6270 */
[----:B------:R-:W-:Y:S02]  /*5ab0*/  ISETP.GE.AND P1, PT, R9, R0, PT ;  /* 0x000000000900720c */ /* 0x000fe40003f26270 */
[C---:B-1----:R-:W-:Y:S01]  /*5ac0*/  HMMA.16816.F32 R8, R20.reuse, R4, R188 ;  /* 0x000000041408723c */ /* 0x042fe200000018bc */
[----:B------:R-:W-:Y:S02]  /*5ad0*/  FMNMX.FTZ R24, R3, R25, !PT ;  /* 0x0000001903187209 */ /* 0x000fe40007810000 */
[----:B------:R-:W-:Y:S02]  /*5ae0*/  FMNMX.FTZ R29, R32, R29, !PT ;  /* 0x0000001d201d7209 */ /* 0x000fe40007810000 */
[----:B------:R-:W-:Y:S01]  /*5af0*/  FMNMX.FTZ R24, R171, R24, !PT ;  /* 0x00000018ab187209 */ /* 0x000fe20007810000 */
[----:B------:R-:W-:Y:S01]  /*5b00*/  HMMA.16816.F32 R4, R20, R6, R184 ;  /* 0x000000061404723c */ /* 0x000fe200000018b8 */
[----:B------:R-:W-:-:S02]  /*5b10*/  FMNMX.FTZ R29, R28, R29, !PT ;  /* 0x0000001d1c1d7209 */ /* 0x000fc40007810000 */
[----:B------:R-:W-:Y:S02]  /*5b20*/  FMNMX.FTZ R24, R17, R24, !PT ;  /* 0x0000001811187209 */ /* 0x000fe40007810000 */
[----:B------:R-:W-:Y:S02]  /*5b30*/  FMNMX.FTZ R29, R30, R29, !PT ;  /* 0x0000001d1e1d7209 */ /* 0x000fe40007810000 */
[----:B------:R-:W-:Y:S01]  /*5b40*/  FMNMX.FTZ R20, R19, R24, !PT ;  /* 0x0000001813147209 */ /* 0x000fe20007810000 */
[C---:B------:R-:W-:Y:S01]  /*5b50*/  VIADD R21, R15.reuse, 0x38 ;  /* 0x000000380f157836 */ /* 0x040fe20000000000 */
[----:B------:R-:W-:Y:S01]  /*5b60*/  FMNMX.FTZ R23, R202, R29, !PT ;  /* 0x0000001dca177209 */ /* 0x000fe20007810000 */
[----:B------:R-:W-:Y:S01]  /*5b70*/  VIADD R15, R15, 0x39 ;  /* 0x000000390f0f7836 */ /* 0x000fe20000000000 */
[----:B------:R-:W-:Y:S02]  /*5b80*/  FSEL R200, R192, -INF , !P0 ;  /* 0xff800000c0c87808 */ /* 0x000fe40004000000 */
[----:B------:R-:W-:-:S02]  /*5b90*/  FMNMX.FTZ R20, R207, R20, !PT ;  /* 0x00000014cf147209 */ /* 0x000fc40007810000 */
[----:B------:R-:W-:Y:S02]  /*5ba0*/  FMNMX.FTZ R23, R168, R23, !PT ;  /* 0x00000017a8177209 */ /* 0x000fe40007810000 */
[----:B------:R-:W-:Y:S02]  /*5bb0*/  FSEL R199, R195, -INF , !P2 ;  /* 0xff800000c3c77808 */ /* 0x000fe40005000000 */
[----:B------:R-:W-:Y:S02]  /*5bc0*/  FSEL R204, R193, -INF , !P6 ;  /* 0xff800000c1cc7808 */ /* 0x000fe40007000000 */
[----:B------:R-:W-:Y:S02]  /*5bd0*/  FMNMX.FTZ R20, R35, R20, !PT ;  /* 0x0000001423147209 */ /* 0x000fe40007810000 */
[----:B------:R-:W-:Y:S02]  /*5be0*/  FMNMX.FTZ R23, R200, R23, !PT ;  /* 0x00000017c8177209 */ /* 0x000fe40007810000 */
        /* <DEDUP_REMOVED lines=11> */
[----:B------:R-:W-:Y:S02]  /*5ca0*/  ISETP.GE.AND P3, PT, R15, R2, PT ;  /* 0x000000020f00720c */ /* 0x000fe40003f66270 */
[----:B------:R-:W-:-:S02]  /*5cb0*/  FMNMX.FTZ R8, R203, R8, !PT ;  /* 0x00000008cb087209 */ /* 0x000fc40007810000 */
[----:B------:R-:W-:Y:S02]  /*5cc0*/  FMNMX.FTZ R9, R188, R9, !PT ;  /* 0x00000009bc097209 */ /* 0x000fe40007810000 */
[----:B------:R-:W-:Y:S02]  /*5cd0*/  FSEL R184, R5, -INF , !P3 ;  /* 0xff80000005b87808 */ /* 0x000fe40005800000 */
[----:B------:R-:W-:Y:S02]  /*5ce0*/  FMNMX.FTZ R8, R201, R8, !PT ;  /* 0x00000008c9087209 */ /* 0x000fe40007810000 */
[----:B------:R-:W-:Y:S02]  /*5cf0*/  FMNMX.FTZ R5, R186, R9, !PT ;  /* 0x00000009ba057209 */ /* 0x000fe40007810000 */
[----:B------:R-:W-:Y:S02]  /*5d00*/  ISETP.GE.AND P0, PT, R27, R0, PT ;  /* 0x000000001b00720c */ /* 0x000fe40003f06270 */
[----:B------:R-:W-:-:S02]  /*5d10*/  FSEL R187, R10, -INF , !P1 ;  /* 0xff8000000abb7808 */ /* 0x000fc40004800000 */
[----:B------:R-:W-:Y:S02]  /*5d20*/  FMNMX.FTZ R8, R205, R8, !PT ;  /* 0x00000008cd087209 */ /* 0x000fe40007810000 */
[----:B------:R-:W-:Y:S01]  /*5d30*/  FMNMX.FTZ R5, R184, R5, !PT ;  /* 0x00000005b8057209 */ /* 0x000fe20007810000 */
[----:B------:R-:W-:Y:S06]  /*5d40*/  @!P2 BRA `(.L_x_177) ;  /* 0x000000000070a947 */ /* 0x000fec0003800000 */
[----:B------:R-:W-:-:S04]  /*5d50*/  UIADD3 UR5, UR16, -0x3, URZ ;  /* 0xfffffffd10057890 */ /* 0x000fc8000fffe03f */
        /* <DEDUP_REMOVED lines=10> */
[----:B------:R-:W-:Y:S02]  /*5e00*/  LEA R22, P2, R4, UR4, 0x1 ;  /* 0x0000000404167c11 */ /* 0x000fe4000f8408ff */
[----:B------:R-:W-:Y:S02]  /*5e10*/  LEA.HI.X R9, R26, R245, R9, 0x6, P1 ;  /* 0x000000f51a097211 */ /* 0x000fe400008f3409 */
[----:B------:R-:W-:Y:S02]  /*5e20*/  IADD3 R26, P1, R22, UR20, RZ ;  /* 0x00000014161a7c10 */ /* 0x000fe4000ff3e0ff */
[----:B------:R-:W-:-:S04]  /*5e30*/  LEA.HI.X R23, R4, UR5, R9, 0x1, P2 ;  /* 0x0000000504177c11 */ /* 0x000fc800090f0c09 */
[----:B------:R-:W-:Y:S01]  /*5e40*/  IADD3.X R27, R23, UR17, RZ, P1, !PT ;  /* 0x00000011171b7c10 */ /* 0x000fe20008ffe4ff */
[----:B------:R-:W-:Y:S01]  /*5e50*/  @!PT LDS RZ, [RZ] ;  /* 0x00000000fffff984 */ /* 0x000fe20000000800 */
[----:B------:R-:W-:Y:S01]  /*5e60*/  @!PT LDS RZ, [RZ] ;  /* 0x00000000fffff984 */ /* 0x000fe20000000800 */
[----:B------:R-:W-:Y:S01]  /*5e70*/  @!PT LDS RZ, [RZ] ;  /* 0x00000000fffff984 */ /* 0x000fe20000000800 */
        /* <DEDUP_REMOVED lines=9> */
.L_x_177:
        /* <DEDUP_REMOVED lines=10> */
[----:B------:R-:W-:Y:S02]  /*5fb0*/  FSEL R181, R7, -INF , !P0 ;  /* 0xff80000007b57808 */ /* 0x000fe40004000000 */
[----:B------:R-:W-:-:S04]  /*5fc0*/  FMNMX.FTZ R8, R183, R8, !PT ;  /* 0x00000008b7087209 */ /* 0x000fc80007810000 */
[----:B------:R-:W-:Y:S02]  /*5fd0*/  FMNMX.FTZ R7, R181, R8, !PT ;  /* 0x00000008b5077209 */ /* 0x000fe40007810000 */
[----:B------:R-:W-:Y:S01]  /*5fe0*/  LDSM.16.MT88.4 R8, [R229+0x18000] ;  /* 0x01800000e508783b */ /* 0x000fe20000004200 */
[----:B--2---:R-:W-:-:S03]  /*5ff0*/  FMNMX.FTZ R5, R5, R4, !PT ;  /* 0x0000000405057209 */ /* 0x004fc60007810000 */
[----:B------:R-:W1:Y:S04]  /*6000*/  SHFL.BFLY PT, R6, R7, 0x2, 0x1f ;  /* 0x0c401f0007067f89 */ /* 0x000e6800000e0000 */
[----:B------:R-:W2:Y:S01]  /*6010*/  SHFL.BFLY PT, R208, R5, 0x1, 0x1f ;  /* 0x0c201f0005d07f89 */ /* 0x000ea200000e0000 */
[----:B-1----:R-:W-:Y:S02]  /*6020*/  FMNMX.FTZ R4, R7, R6, !PT ;  /* 0x0000000607047209 */ /* 0x002fe40007810000 */
[----:B--2---:R-:W-:-:S03]  /*6030*/  FMNMX.FTZ R208, R5, R208, !PT ;  /* 0x000000d005d07209 */ /* 0x004fc60007810000 */
[----:B------:R-:W1:Y:S01]  /*6040*/  SHFL.BFLY PT, R15, R4, 0x1, 0x1f ;  /* 0x0c201f00040f7f89 */ /* 0x000e6200000e0000 */
[C---:B------:R-:W-:Y:S01]  /*6050*/  FSETP.NEU.FTZ.AND P1, PT, R208.reuse, -INF , PT ;  /* 0xff800000d000780b */ /* 0x040fe20003f3d000 */
[----:B------:R-:W-:-:S03]  /*6060*/  FMUL.FTZ R189, R208, UR21 ;  /* 0x00000015d0bd7c20 */ /* 0x000fc60008410000 */
[----:B------:R-:W-:Y:S02]  /*6070*/  FSEL R5, R208, RZ, P1 ;  /* 0x000000ffd0057208 */ /* 0x000fe40000800000 */
        /* <DEDUP_REMOVED lines=8> */
[--C-:B------:R-:W-:Y:S01]  /*6100*/  FFMA.FTZ R192, R28, UR21, -R189.reuse ;  /* 0x000000151cc07c23 */ /* 0x100fe200080108bd */
[--C-:B------:R-:W-:Y:S01]  /*6110*/  FFMA.FTZ R193, R30, UR21, -R189.reuse ;  /* 0x000000151ec17c23 */ /* 0x100fe200080108bd */
[----:B------:R-:W-:Y:S01]  /*6120*/  FFMA.FTZ R209, R204, UR21, -R189 ;  /* 0x00000015ccd17c23 */ /* 0x000fe200080108bd */
[----:B-1----:R-:W-:Y:S01]  /*6130*/  FMNMX.FTZ R15, R4, R15, !PT ;  /* 0x0000000f040f7209 */ /* 0x002fe20007810000 */
[----:B------:R-:W-:Y:S01]  /*6140*/  FADD.FTZ R4, R164, -R5 ;  /* 0x80000005a4047221 */ /* 0x000fe20000010000 */
[----:B------:R-:W-:Y:S01]  /*6150*/  LDSM.16.MT88.4 R28, [R230+0x18800] ;  /* 0x01880000e61c783b */ /* 0x000fe20000004200 */
[--C-:B------:R-:W-:Y:S01]  /*6160*/  FFMA.FTZ R202, R202, UR21, -R189.reuse ;  /* 0x00000015caca7c23 */ /* 0x100fe200080108bd */
[C---:B------:R-:W-:Y:S01]  /*6170*/  FSETP.NEU.FTZ.AND P0, PT, R15.reuse, -INF , PT ;  /* 0xff8000000f00780b */ /* 0x040fe20003f1d000 */
[C---:B------:R-:W-:Y:S01]  /*6180*/  FMUL.FTZ R182, R15.reuse, UR21 ;  /* 0x000000150fb67c20 */ /* 0x040fe20008410000 */
[----:B------:R-:W-:Y:S01]  /*6190*/  FMUL.FTZ R180, R4, UR21 ;  /* 0x0000001504b47c20 */ /* 0x000fe20008410000 */
[----:B------:R-:W1:Y:S01]  /*61a0*/  MUFU.EX2 R177, R177 ;  /* 0x000000b100b17308 */ /* 0x000e620000000800 */
[----:B------:R-:W-:Y:S01]  /*61b0*/  FSEL R6, R15, RZ, P0 ;  /* 0x000000ff0f067208 */ /* 0x000fe20000000000 */
[--C-:B------:R-:W-:Y:S01]  /*61c0*/  FFMA.FTZ R200, R200, UR21, -R189.reuse ;  /* 0x00000015c8c87c23 */ /* 0x100fe200080108bd */
[----:B------:R-:W-:Y:S01]  /*61d0*/  FSEL R182, R182, RZ, P0 ;  /* 0x000000ffb6b67208 */ /* 0x000fe20000000000 */
[----:B------:R-:W-:Y:S01]  /*61e0*/  FFMA.FTZ R184, R184, UR21, -R189 ;  /* 0x00000015b8b87c23 */ /* 0x000fe200080108bd */
[----:B------:R-:W-:Y:S01]  /*61f0*/  PLOP3.LUT P0, PT, PT, PT, UP0, 0x80, 0x0 ;  /* 0x000000000000781c */ /* 0x000fe20003f0f008 */
[----:B------:R-:W-:-:S02]  /*6200*/  FADD.FTZ R6, R3, -R6 ;  /* 0x8000000603067221 */ /* 0x000fc40000010000 */
[--C-:B------:R-:W-:Y:S01]  /*6210*/  FFMA.FTZ R172, R17, UR21, -R182.reuse ;  /* 0x0000001511ac7c23 */ /* 0x100fe200080108b6 */
[--C-:B------:R-:W-:Y:S01]  /*6220*/  FFMA.FTZ R179, R19, UR21, -R182.reuse ;  /* 0x0000001513b37c23 */ /* 0x100fe200080108b6 */
[--C-:B------:R-:W-:Y:S01]  /*6230*/  FFMA.FTZ R174, R25, UR21, -R182.reuse ;  /* 0x0000001519ae7c23 */ /* 0x100fe200080108b6 */
[----:B------:R-:W2:Y:S01]  /*6240*/  LDSM.16.MT88.4 R16, [R230+0x18000] ;  /* 0x01800000e610783b */ /* 0x000ea20000004200 */
[--C-:B------:R-:W-:Y:S01]  /*6250*/  FFMA.FTZ R173, R171, UR21, -R182.reuse ;  /* 0x00000015abad7c23 */ /* 0x100fe200080108b6 */
[----:B------:R-:W-:Y:S01]  /*6260*/  FMUL.FTZ R3, R6, UR21 ;  /* 0x0000001506037c20 */ /* 0x000fe20008410000 */
[----:B------:R-:W-:Y:S01]  /*6270*/  MUFU.EX2 R176, R176 ;  /* 0x000000b000b07308 */ /* 0x000fe20000000800 */
[----:B------:R-:W-:Y:S01]  /*6280*/  LDSM.16.MT88.4 R24, [R228+0x1e000] ;  /* 0x01e00000e418783b */ /* 0x000fe20000004200 */
[--C-:B------:R-:W-:Y:S01]  /*6290*/  FFMA.FTZ R195, R207, UR21, -R182.reuse ;  /* 0x00000015cfc37c23 */ /* 0x100fe200080108b6 */
[----:B-1----:R-:W-:Y:S01]  /*62a0*/  F2FP.F16.F32.PACK_AB R4, R177, R178 ;  /* 0x000000b2b104723e */ /* 0x002fe200000000ff */
[--C-:B------:R-:W-:Y:S01]  /*62b0*/  FFMA.FTZ R198, R35, UR21, -R182.reuse ;  /* 0x0000001523c67c23 */ /* 0x100fe200080108b6 */
[--C-:B------:R-:W-:Y:S01]  /*62c0*/  FFMA.FTZ R196, R165, UR21, -R182.reuse ;  /* 0x00000015a5c47c23 */ /* 0x100fe200080108b6 */
[--C-:B------:R-:W-:Y:S01]  /*62d0*/  FFMA.FTZ R197, R167, UR21, -R182.reuse ;  /* 0x00000015a7c57c23 */ /* 0x100fe200080108b6 */
[----:B------:R-:W-:Y:S01]  /*62e0*/  LDSM.16.MT88.4 R32, [R232+0x18800] ;  /* 0x01880000e820783b */ /* 0x000fe20000004200 */
[----:B------:R-:W1:Y:S01]  /*62f0*/  MUFU.EX2 R175, R175 ;  /* 0x000000af00af7308 */ /* 0x000e620000000800 */
[----:B------:R-:W-:Y:S01]  /*6300*/  FFMA.FTZ R207, R168, UR21, -R189 ;  /* 0x00000015a8cf7c23 */ /* 0x000fe200080108bd */
[--C-:B------:R-:W-:Y:S01]  /*6310*/  FFMA.FTZ R204, R201, UR21, -R182.reuse ;  /* 0x00000015c9cc7c23 */ /* 0x100fe200080108b6 */
[----:B------:R-:W-:Y:S01]  /*6320*/  LDSM.16.MT88.4 R164, [R229+0x1a800] ;  /* 0x01a80000e5a4783b */ /* 0x000fe20000004200 */
[--C-:B------:R-:W-:Y:S01]  /*6330*/  FFMA.FTZ R203, R203, UR21, -R182.reuse ;  /* 0x00000015cbcb7c23 */ /* 0x100fe200080108b6 */
[--C-:B------:R-:W-:Y:S01]  /*6340*/  FFMA.FTZ R201, R205, UR21, -R182.reuse ;  /* 0x00000015cdc97c23 */ /* 0x100fe200080108b6 */
[--C-:B------:R-:W-:Y:S01]  /*6350*/  FFMA.FTZ R199, R199, UR21, -R182.reuse ;  /* 0x00000015c7c77c23 */ /* 0x100fe200080108b6 */
[----:B------:R-:W-:Y:S01]  /*6360*/  LDSM.16.MT88.4 R168, [R229+0x1e800] ;  /* 0x01e80000e5a8783b */ /* 0x000fe20000004200 */
[----:B------:R-:W-:Y:S01]  /*6370*/  MUFU.EX2 R174, R174 ;  /* 0x000000ae00ae7308 */ /* 0x000fe20000000800 */
[--C-:B------:R-:W-:Y:S01]  /*6380*/  FFMA.FTZ R185, R185, UR21, -R182.reuse ;  /* 0x00000015b9b97c23 */ /* 0x100fe200080108b6 */
[----:B------:R-:W-:-:S06]  /*6390*/  FFMA.FTZ R183, R183, UR21, -R182 ;  /* 0x00000015b7b77c23 */ /* 0x000fcc00080108b6 */
[----:B------:R-:W3:Y:S01]  /*63a0*/  MUFU.EX2 R173, R173 ;  /* 0x000000ad00ad7308 */ /* 0x000ee20000000800 */
[----:B-1----:R-:W-:-:S07]  /*63b0*/  F2FP.F16.F32.PACK_AB R6, R175, R176 ;  /* 0x000000b0af06723e */ /* 0x002fce00000000ff */
[----:B------:R-:W-:Y:S08]  /*63c0*/  MUFU.EX2 R172, R172 ;  /* 0x000000ac00ac7308 */ /* 0x000ff00000000800 */
[----:B------:R-:W1:Y:S01]  /*63d0*/  MUFU.EX2 R179, R179 ;  /* 0x000000b300b37308 */ /* 0x000e620000000800 */
[----:B---3--:R-:W-:-:S07]  /*63e0*/  F2FP.F16.F32.PACK_AB R5, R173, R174 ;  /* 0x000000aead05723e */ /* 0x008fce00000000ff */
[----:B------:R-:W3:Y:S08]  /*63f0*/  MUFU.EX2 R180, R180 ;  /* 0x000000b400b47308 */ /* 0x000ef00000000800 */
[----:B------:R-:W4:Y:S01]  /*6400*/  MUFU.EX2 R3, R3 ;  /* 0x0000000300037308 */ /* 0x000f220000000800 */
[----:B-1----:R-:W-:-:S07]  /*6410*/  F2FP.F16.F32.PACK_AB R7, R179, R172 ;  /* 0x000000acb307723e */ /* 0x002fce00000000ff */
[----:B------:R-:W-:Y:S01]  /*6420*/  MUFU.EX2 R191, R191 ;  /* 0x000000bf00bf7308 */ /* 0x000fe20000000800 */
[-C--:B---3--:R-:W-:Y:S01]  /*6430*/  FMUL.FTZ R160, R160, R180.reuse ;  /* 0x000000b4a0a07220 */ /* 0x088fe20000410000 */
[-C--:B------:R-:W-:Y:S01]  /*6440*/  FMUL.FTZ R161, R161, R180.reuse ;  /* 0x000000b4a1a17220 */ /* 0x080fe20000410000 */
[-C--:B------:R-:W-:Y:S01]  /*6450*/  FMUL.FTZ R156, R156, R180.reuse ;  /* 0x000000b49c9c7220 */ /* 0x080fe20000410000 */
[-C--:B------:R-:W-:Y:S01]  /*6460*/  FMUL.FTZ R157, R157, R180.reuse ;  /* 0x000000b49d9d7220 */ /* 0x080fe20000410000 */
[-C--:B------:R-:W-:Y:S01]  /*6470*/  FMUL.FTZ R36, R36, R180.reuse ;  /* 0x000000b424247220 */ /* 0x080fe20000410000 */
[-C--:B------:R-:W-:Y:S01]  /*6480*/  FMUL.FTZ R37, R37, R180.reuse ;  /* 0x000000b425257220 */ /* 0x080fe20000410000 */
[-C--:B------:R-:W-:Y:S01]  /*6490*/  FMUL.FTZ R40, R40, R180.reuse ;  /* 0x000000b428287220 */ /* 0x080fe20000410000 */
[-C--:B------:R-:W-:Y:S01]  /*64a0*/  FMUL.FTZ R41, R41, R180.reuse ;  /* 0x000000b429297220 */ /* 0x080fe20000410000 */
[-C--:B----4-:R-:W-:Y:S01]  /*64b0*/  FMUL.FTZ R162, R162, R3.reuse ;  /* 0x00000003a2a27220 */ /* 0x090fe20000410000 */
        /* <DEDUP_REMOVED lines=128> */
[----:B------:R-:W-:Y:S01]  /*6cc0*/  MUFU.EX2 R194, R194 ;  /* 0x000000c200c27308 */ /* 0x000fe20000000800 */
[-C--:B------:R-:W-:Y:S01]  /*6cd0*/  FMUL.FTZ R136, R136, R180.reuse ;  /* 0x000000b488887220 */ /* 0x080fe20000410000 */
[-C--:B------:R-:W-:Y:S01]  /*6ce0*/  FMUL.FTZ R137, R137, R180.reuse ;  /* 0x000000b489897220 */ /* 0x080fe20000410000 */
[C---:B------:R-:W-:Y:S01]  /*6cf0*/  HMMA.16816.F32 R96, R4.reuse, R10, R96 ;  /* 0x0000000a0460723c */ /* 0x040fe20000001860 */
[----:B------:R-:W3:Y:S01]  /*6d00*/  LDSM.16.MT88.4 R8, [R228+0x1c000] ;  /* 0x01c00000e408783b */ /* 0x000ee20000004200 */
        /* <DEDUP_REMOVED lines=17> */
[----:B------:R-:W-:Y:S01]  /*6e20*/  FFMA.FTZ R178, R249, R180, R178 ;  /* 0x000000b4f9b27223 */ /* 0x000fe200000100b2 */
[----:B------:R-:W-:Y:S01]  /*6e30*/  FFMA.FTZ R174, R247, R3, R174 ;  /* 0x00000003f7ae7223 */ /* 0x000fe200000100ae */
[----:B------:R-:W1:Y:S02]  /*6e40*/  MUFU.EX2 R195, R195 ;  /* 0x000000c300c37308 */ /* 0x000e640000000800 */
[----:B------:R-:W-:Y:S01]  /*6e50*/  HMMA.16816.F32 R104, R4, R22, R104 ;  /* 0x000000160468723c */ /* 0x000fe20000001868 */
[----:B------:R-:W4:Y:S01]  /*6e60*/  LDSM.16.MT88.4 R20, [R232+0x1e000] ;  /* 0x01e00000e814783b */ /* 0x000f220000004200 */
[----:B------:R-:W-:Y:S01]  /*6e70*/  FADD.FTZ R177, R177, R178 ;  /* 0x000000b2b1b17221 */ /* 0x000fe20000010000 */
[----:B------:R-:W-:-:S03]  /*6e80*/  FADD.FTZ R173, R173, R174 ;  /* 0x000000aeadad7221 */ /* 0x000fc60000010000 */
[----:B--2---:R-:W-:Y:S01]  /*6e90*/  HMMA.16816.F32 R108, R4, R16, R108 ;  /* 0x00000010046c723c */ /* 0x004fe2000000186c */
[----:B------:R-:W2:Y:S01]  /*6ea0*/  MUFU.EX2 R198, R198 ;  /* 0x000000c600c67308 */ /* 0x000ea20000000800 */
[----:B------:R-:W-:Y:S01]  /*6eb0*/  FADD.FTZ R176, R176, R177 ;  /* 0x000000b1b0b07221 */ /* 0x000fe20000010000 */
[----:B------:R-:W-:-:S03]  /*6ec0*/  FADD.FTZ R172, R172, R173 ;  /* 0x000000adacac7221 */ /* 0x000fc60000010000 */
[C---:B------:R-:W-:Y:S01]  /*6ed0*/  HMMA.16816.F32 R112, R4.reuse, R18, R112 ;  /* 0x000000120470723c */ /* 0x040fe20000001870 */
[----:B------:R-:W5:Y:S01]  /*6ee0*/  LDSM.16.MT88.4 R16, [R230+0x1e000] ;  /* 0x01e00000e610783b */ /* 0x000f620000004200 */
[----:B------:R-:W-:Y:S01]  /*6ef0*/  FADD.FTZ R176, R175, R176 ;  /* 0x000000b0afb07221 */ /* 0x000fe20000010000 */
[----:B------:R-:W-:Y:S01]  /*6f00*/  MUFU.EX2 R196, R196 ;  /* 0x000000c400c47308 */ /* 0x000fe20000000800 */
[----:B------:R-:W-:Y:S02]  /*6f10*/  FADD.FTZ R172, R179, R172 ;  /* 0x000000acb3ac7221 */ /* 0x000fe40000010000 */
[----:B---3--:R-:W-:Y:S02]  /*6f20*/  HMMA.16816.F32 R152, R4, R8, R152 ;  /* 0x000000080498723c */ /* 0x008fe40000001898 */
[----:B-1----:R-:W-:-:S03]  /*6f30*/  FADD.FTZ R3, R195, R172 ;  /* 0x000000acc3037221 */ /* 0x002fc60000010000 */
[----:B------:R-:W1:Y:S01]  /*6f40*/  MUFU.EX2 R197, R197 ;  /* 0x000000c500c57308 */ /* 0x000e620000000800 */
[----:B------:R-:W-:Y:S01]  /*6f50*/  HMMA.16816.F32 R116, R4, R10, R116 ;  /* 0x0000000a0474723c */ /* 0x000fe20000001874 */
[----:B------:R-:W3:Y:S01]  /*6f60*/  LDSM.16.MT88.4 R8, [R229+0x1e000] ;  /* 0x01e00000e508783b */ /* 0x000ee20000004200 */
[----:B--2---:R-:W-:-:S04]  /*6f70*/  FADD.FTZ R3, R198, R3 ;  /* 0x00000003c6037221 */ /* 0x004fc80000010000 */
[C---:B------:R-:W-:Y:S01]  /*6f80*/  HMMA.16816.F32 R144, R4.reuse, R24, R144 ;  /* 0x000000180490723c */ /* 0x040fe20000001890 */
[----:B------:R-:W-:Y:S05]  /*6f90*/  MUFU.EX2 R202, R202 ;  /* 0x000000ca00ca7308 */ /* 0x000fea0000000800 */
[C---:B------:R-:W-:Y:S01]  /*6fa0*/  HMMA.16816.F32 R148, R4.reuse, R26, R148 ;  /* 0x0000001a0494723c */ /* 0x040fe20000001894 */
[----:B------:R-:W-:Y:S02]  /*6fb0*/  LDSM.16.MT88.4 R24, [R230+0x1a800] ;  /* 0x01a80000e618783b */ /* 0x000fe40000004200 */
[----:B------:R-:W2:Y:S03]  /*6fc0*/  MUFU.EX2 R207, R207 ;  /* 0x000000cf00cf7308 */ /* 0x000ea60000000800 */
[C---:B----4-:R-:W-:Y:S05]  /*6fd0*/  HMMA.16816.F32 R120, R4.reuse, R20, R120 ;  /* 0x000000140478723c */ /* 0x050fea0000001878 */
[----:B------:R-:W-:Y:S01]  /*6fe0*/  MUFU.EX2 R200, R200 ;  /* 0x000000c800c87308 */ /* 0x000fe20000000800 */
[C---:B------:R-:W-:Y:S01]  /*6ff0*/  HMMA.16816.F32 R124, R4.reuse, R22, R124 ;  /* 0x00000016047c723c */ /* 0x040fe2000000187c */
[----:B------:R-:W4:Y:S05]  /*7000*/  LDSM.16.MT88.4 R20, [R229+0x18800] ;  /* 0x01880000e514783b */ /* 0x000f2a0000004200 */
[C---:B-----5:R-:W-:Y:S01]  /*7010*/  HMMA.16816.F32 R128, R4.reuse, R16, R128 ;  /* 0x000000100480723c */ /* 0x060fe20000001880 */
[----:B------:R-:W-:Y:S05]  /*7020*/  MUFU.EX2 R209, R209 ;  /* 0x000000d100d17308 */ /* 0x000fea0000000800 */
[C---:B------:R-:W-:Y:S01]  /*7030*/  HMMA.16816.F32 R132, R4.reuse, R18, R132 ;  /* 0x000000120484723c */ /* 0x040fe20000001884 */
[----:B------:R-:W5:Y:S02]  /*7040*/  LDSM.16.MT88.4 R16, [R228+0x18800] ;  /* 0x01880000e410783b */ /* 0x000f640000004200 */
[----:B------:R-:W-:Y:S03]  /*7050*/  MUFU.EX2 R203, R203 ;  /* 0x000000cb00cb7308 */ /* 0x000fe60000000800 */
[C---:B---3--:R-:W-:Y:S05]  /*7060*/  HMMA.16816.F32 R136, R4.reuse, R8, R136 ;  /* 0x000000080488723c */ /* 0x048fea0000001888 */
[----:B------:R-:W3:Y:S01]  /*7070*/  MUFU.EX2 R204, R204 ;  /* 0x000000cc00cc7308 */ /* 0x000ee20000000800 */
[----:B------:R-:W-:Y:S01]  /*7080*/  HMMA.16816.F32 R140, R4, R10, R140 ;  /* 0x0000000a048c723c */ /* 0x000fe2000000188c */
[----:B------:R-:W2:Y:S06]  /*7090*/  LDSM.16.MT88.4 R8, [R232+0x1a800] ;  /* 0x01a80000e808783b */ /* 0x000eac0000004200 */
[----:B------:R-:W-:Y:S01]  /*70a0*/  F2FP.F16.F32.PACK_AB R4, R194, R191 ;  /* 0x000000bfc204723e */ /* 0x000fe200000000ff */
[----:B------:R-:W-:Y:S01]  /*70b0*/  MUFU.EX2 R201, R201 ;  /* 0x000000c900c97308 */ /* 0x000fe20000000800 */
[----:B------:R-:W-:Y:S01]  /*70c0*/  F2FP.F16.F32.PACK_AB R5, R198, R195 ;  /* 0x000000c3c605723e */ /* 0x000fe200000000ff */
[----:B------:R-:W-:Y:S01]  /*70d0*/  FADD.FTZ R191, R191, R176 ;  /* 0x000000b0bfbf7221 */ /* 0x000fe20000010000 */
[----:B------:R-:W-:-:S02]  /*70e0*/  F2FP.F16.F32.PACK_AB R6, R193, R192 ;  /* 0x000000c0c106723e */ /* 0x000fc400000000ff */
[C---:B-1----:R-:W-:Y:S01]  /*70f0*/  F2FP.F16.F32.PACK_AB R7, R197.reuse, R196 ;  /* 0x000000c4c507723e */ /* 0x042fe200000000ff */
[----:B------:R-:W-:Y:S01]  /*7100*/  FADD.FTZ R191, R194, R191 ;  /* 0x000000bfc2bf7221 */ /* 0x000fe20000010000 */
[----:B------:R-:W-:Y:S01]  /*7110*/  FADD.FTZ R196, R196, R3 ;  /* 0x00000003c4c47221 */ /* 0x000fe20000010000 */
[----:B------:R-:W-:Y:S02]  /*7120*/  MUFU.EX2 R184, R184 ;  /* 0x000000b800b87308 */ /* 0x000fe40000000800 */
[----:B------:R-:W-:Y:S01]  /*7130*/  FADD.FTZ R192, R192, R191 ;  /* 0x000000bfc0c07221 */ /* 0x000fe20000010000 */
[----:B------:R-:W-:Y:S01]  /*7140*/  FADD.FTZ R196, R197, R196 ;  /* 0x000000c4c5c47221 */ /* 0x000fe20000010000 */
[C---:B----4-:R-:W-:Y:S02]  /*7150*/  HMMA.16816.F32 R44, R4.reuse, R20, R44 ;  /* 0x00000014042c723c */ /* 0x050fe4000000182c */
[----:B------:R-:W-:Y:S02]  /*7160*/  FADD.FTZ R193, R193, R192 ;  /* 0x000000c0c1c17221 */ /* 0x000fe40000010000 */
[----:B------:R-:W-:Y:S02]  /*7170*/  MUFU.EX2 R185, R185 ;  /* 0x000000b900b97308 */ /* 0x000fe40000000800 */
[C---:B------:R-:W-:Y:S01]  /*7180*/  HMMA.16816.F32 R48, R4.reuse, R22, R48 ;  /* 0x000000160430723c */ /* 0x040fe20000001830 */
[----:B------:R-:W1:Y:S05]  /*7190*/  LDSM.16.MT88.4 R20, [R230+0x1c800] ;  /* 0x01c80000e614783b */ /* 0x000e6a0000004200 */
[C---:B-----5:R-:W-:Y:S01]  /*71a0*/  HMMA.16816.F32 R52, R4.reuse, R16, R52 ;  /* 0x000000100434723c */ /* 0x060fe20000001834 */
[----:B------:R-:W-:Y:S05]  /*71b0*/  MUFU.EX2 R183, R183 ;  /* 0x000000b700b77308 */ /* 0x000fea0000000800 */
[C---:B------:R-:W-:Y:S01]  /*71c0*/  HMMA.16816.F32 R56, R4.reuse, R18, R56 ;  /* 0x000000120438723c */ /* 0x040fe20000001838 */
[----:B------:R-:W4:Y:S05]  /*71d0*/  LDSM.16.MT88.4 R16, [R229+0x1c800] ;  /* 0x01c80000e510783b */ /* 0x000f2a0000004200 */
[C---:B------:R-:W-:Y:S06]  /*71e0*/  HMMA.16816.F32 R160, R4.reuse, R32, R160 ;  /* 0x0000002004a0723c */ /* 0x040fec00000018a0 */
[C---:B------:R-:W-:Y:S01]  /*71f0*/  HMMA.16816.F32 R156, R4.reuse, R34, R156 ;  /* 0x00000022049c723c */ /* 0x040fe2000000189c */
[----:B------:R-:W5:Y:S05]  /*7200*/  LDSM.16.MT88.4 R32, [R228+0x1a800] ;  /* 0x01a80000e420783b */ /* 0x000f6a0000004200 */
[C---:B------:R-:W-:Y:S06]  /*7210*/  HMMA.16816.F32 R36, R4.reuse, R28, R36 ;  /* 0x0000001c0424723c */ /* 0x040fec0000001824 */
[C---:B------:R-:W-:Y:S01]  /*7220*/  HMMA.16816.F32 R40, R4.reuse, R30, R40 ;  /* 0x0000001e0428723c */ /* 0x040fe20000001828 */
[----:B------:R-:W3:Y:S05]  /*7230*/  LDSM.16.MT88.4 R28, [R232+0x1c800] ;  /* 0x01c80000e81c783b */ /* 0x000eea0000004200 */
[C---:B--2---:R-:W-:Y:S06]  /*7240*/  HMMA.16816.F32 R60, R4.reuse, R8, R60 ;  /* 0x00000008043c723c */ /* 0x044fec000000183c */
[C---:B------:R-:W-:Y:S01]  /*7250*/  HMMA.16816.F32 R64, R4.reuse, R10, R64 ;  /* 0x0000000a0440723c */ /* 0x040fe20000001840 */
[----:B------:R-:W2:Y:S05]  /*7260*/  LDSM.16.MT88.4 R8, [R228+0x1c800] ;  /* 0x01c80000e408783b */ /* 0x000eaa0000004200 */
[C---:B------:R-:W-:Y:S06]  /*7270*/  HMMA.16816.F32 R68, R4.reuse, R24, R68 ;  /* 0x000000180444723c */ /* 0x040fec0000001844 */
[C---:B------:R-:W-:Y:S01]  /*7280*/  HMMA.16816.F32 R72, R4.reuse, R26, R72 ;  /* 0x0000001a0448723c */ /* 0x040fe20000001848 */
[----:B------:R-:W2:Y:S05]  /*7290*/  LDSM.16.MT88.4 R24, [R232+0x1e800] ;  /* 0x01e80000e818783b */ /* 0x000eaa0000004200 */
[C---:B------:R-:W-:Y:S06]  /*72a0*/  HMMA.16816.F32 R76, R4.reuse, R164, R76 ;  /* 0x000000a4044c723c */ /* 0x040fec000000184c */
[C---:B------:R-:W-:Y:S01]  /*72b0*/  HMMA.16816.F32 R80, R4.reuse, R166, R80 ;  /* 0x000000a60450723c */ /* 0x040fe20000001850 */
[----:B------:R-:W-:Y:S05]  /*72c0*/  LDSM.16.MT88.4 R164, [R228+0x1e800] ;  /* 0x01e80000e4a4783b */ /* 0x000fea0000004200 */
[C---:B-1----:R-:W-:Y:S06]  /*72d0*/  HMMA.16816.F32 R100, R4.reuse, R20, R100 ;  /* 0x000000140464723c */ /* 0x042fec0000001864 */
[C---:B------:R-:W-:Y:S01]  /*72e0*/  HMMA.16816.F32 R104, R4.reuse, R22, R104 ;  /* 0x000000160468723c */ /* 0x040fe20000001868 */
[----:B------:R-:W1:Y:S05]  /*72f0*/  LDSM.16.MT88.4 R20, [R230+0x1e800] ;  /* 0x01e80000e614783b */ /* 0x000e6a0000004200 */
[C---:B----4-:R-:W-:Y:S06]  /*7300*/  HMMA.16816.F32 R108, R4.reuse, R16, R108 ;  /* 0x00000010046c723c */ /* 0x050fec000000186c */
[C---:B------:R-:W-:Y:S01]  /*7310*/  HMMA.16816.F32 R112, R4.reuse, R18, R112 ;  /* 0x000000120470723c */ /* 0x040fe20000001870 */
[----:B------:R-:W4:Y:S05]  /*7320*/  LDSM.16.MT88.4 R16, [R228+0x19000] ;  /* 0x01900000e410783b */ /* 0x000f2a0000004200 */
[C---:B------:R-:W-:Y:S01]  /*7330*/  HMMA.16816.F32 R136, R4.reuse, R168, R136 ;  /* 0x000000a80488723c */ /* 0x040fe20000001888 */
[----:B------:R-:W4:Y:S05]  /*7340*/  MUFU.EX2 R168, R199 ;  /* 0x000000c700a87308 */ /* 0x000f2a0000000800 */
[----:B-----5:R-:W-:Y:S01]  /*7350*/  HMMA.16816.F32 R84, R4, R32, R84 ;  /* 0x000000200454723c */ /* 0x020fe20000001854 */
[----:B------:R-:W-:-:S05]  /*7360*/  FFMA.FTZ R169, R190, UR21, -R189 ;  /* 0x00000015bea97c23 */ /* 0x000fca00080108bd */
[C---:B------:R-:W-:Y:S01]  /*7370*/  HMMA.16816.F32 R88, R4.reuse, R34, R88 ;  /* 0x000000220458723c */ /* 0x040fe20000001858 */
[----:B------:R-:W-:Y:S01]  /*7380*/  LDSM.16.MT88.4 R32, [R232+0x19000] ;  /* 0x01900000e820783b */ /* 0x000fe20000004200 */
[----:B------:R-:W-:Y:S04]  /*7390*/  MUFU.EX2 R169, R169 ;  /* 0x000000a900a97308 */ /* 0x000fe80000000800 */
[C---:B---3--:R-:W-:Y:S06]  /*73a0*/  HMMA.16816.F32 R92, R4.reuse, R28, R92 ;  /* 0x0000001c045c723c */ /* 0x048fec000000185c */
[C---:B------:R-:W-:Y:S01]  /*73b0*/  HMMA.16816.F32 R96, R4.reuse, R30, R96 ;  /* 0x0000001e0460723c */ /* 0x040fe20000001860 */
[----:B------:R-:W3:Y:S05]  /*73c0*/  LDSM.16.MT88.4 R28, [R230+0x19000] ;  /* 0x01900000e61c783b */ /* 0x000eea0000004200 */
[C---:B--2---:R-:W-:Y:S06]  /*73d0*/  HMMA.16816.F32 R152, R4.reuse, R8, R152 ;  /* 0x000000080498723c */ /* 0x044fec0000001898 */
[C---:B------:R-:W-:Y:S01]  /*73e0*/  HMMA.16816.F32 R116, R4.reuse, R10, R116 ;  /* 0x0000000a0474723c */ /* 0x040fe20000001874 */
[----:B------:R-:W-:Y:S05]  /*73f0*/  LDSM.16.MT88.4 R8, [R232+0x1b000] ;  /* 0x01b00000e808783b */ /* 0x000fea0000004200 */
[C---:B------:R-:W-:Y:S06]  /*7400*/  HMMA.16816.F32 R120, R4.reuse, R24, R120 ;  /* 0x000000180478723c */ /* 0x040fec0000001878 */
[C---:B------:R-:W-:Y:S01]  /*7410*/  HMMA.16816.F32 R124, R4.reuse, R26, R124 ;  /* 0x0000001a047c723c */ /* 0x040fe2000000187c */
[----:B------:R-:W-:Y:S05]  /*7420*/  LDSM.16.MT88.4 R24, [R230+0x1b000] ;  /* 0x01b00000e618783b */ /* 0x000fea0000004200 */
[C---:B-1----:R-:W-:Y:S06]  /*7430*/  HMMA.16816.F32 R128, R4.reuse, R20, R128 ;  /* 0x000000140480723c */ /* 0x042fec0000001880 */
[C---:B------:R-:W-:Y:S01]  /*7440*/  HMMA.16816.F32 R132, R4.reuse, R22, R132 ;  /* 0x000000160484723c */ /* 0x040fe20000001884 */
[----:B------:R-:W1:Y:S05]  /*7450*/  LDSM.16.MT88.4 R20, [R229+0x19000] ;  /* 0x01900000e514783b */ /* 0x000e6a0000004200 */
[C---:B------:R-:W-:Y:S06]  /*7460*/  HMMA.16816.F32 R140, R4.reuse, R170, R140 ;  /* 0x000000aa048c723c */ /* 0x040fec000000188c */
[----:B------:R-:W-:Y:S01]  /*7470*/  HMMA.16816.F32 R144, R4, R164, R144 ;  /* 0x000000a40490723c */ /* 0x000fe20000001890 */
[--C-:B------:R-:W-:Y:S01]  /*7480*/  FFMA.FTZ R171, R186, UR21, -R189.reuse ;  /* 0x00000015baab7c23 */ /* 0x100fe200080108bd */
[--C-:B------:R-:W-:Y:S01]  /*7490*/  FFMA.FTZ R186, R187, UR21, -R182.reuse ;  /* 0x00000015bbba7c23 */ /* 0x100fe200080108b6 */
[----:B------:R-:W-:Y:S01]  /*74a0*/  FFMA.FTZ R170, R188, UR21, -R189 ;  /* 0x00000015bcaa7c23 */ /* 0x000fe200080108bd */
[----:B------:R-:W-:-:S02]  /*74b0*/  FFMA.FTZ R182, R181, UR21, -R182 ;  /* 0x00000015b5b67c23 */ /* 0x000fc400080108b6 */
[----:B------:R-:W-:Y:S01]  /*74c0*/  HMMA.16816.F32 R148, R4, R166, R148 ;  /* 0x000000a60494723c */ /* 0x000fe20000001894 */
[----:B------:R-:W-:Y:S01]  /*74d0*/  LDSM.16.MT88.4 R164, [R229+0x1b000] ;  /* 0x01b00000e5a4783b */ /* 0x000fe20000004200 */
[----:B------:R-:W-:Y:S05]  /*74e0*/  MUFU.EX2 R171, R171 ;  /* 0x000000ab00ab7308 */ /* 0x000fea0000000800 */
[----:B------:R-:W-:Y:S01]  /*74f0*/  F2FP.F16.F32.PACK_AB R4, R207, R202 ;  /* 0x000000cacf04723e */ /* 0x000fe200000000ff */
[----:B------:R-:W-:Y:S01]  /*7500*/  FADD.FTZ R202, R202, R193 ;  /* 0x000000c1caca7221 */ /* 0x000fe20000010000 */
[----:B------:R-:W-:Y:S01]  /*7510*/  F2FP.F16.F32.PACK_AB R5, R204, R203 ;  /* 0x000000cbcc05723e */ /* 0x000fe200000000ff */
[----:B------:R-:W2:Y:S01]  /*7520*/  MUFU.EX2 R170, R170 ;  /* 0x000000aa00aa7308 */ /* 0x000ea20000000800 */
[----:B------:R-:W-:Y:S01]  /*7530*/  F2FP.F16.F32.PACK_AB R6, R209, R200 ;  /* 0x000000c8d106723e */ /* 0x000fe200000000ff */
[----:B------:R-:W-:Y:S01]  /*7540*/  FADD.FTZ R203, R203, R196 ;  /* 0x000000c4cbcb7221 */ /* 0x000fe20000010000 */
[----:B----4-:R-:W-:Y:S01]  /*7550*/  F2FP.F16.F32.PACK_AB R7, R168, R201 ;  /* 0x000000c9a807723e */ /* 0x010fe200000000ff */
[----:B------:R-:W-:-:S02]  /*7560*/  FADD.FTZ R207, R207, R202 ;  /* 0x000000cacfcf7221 */ /* 0x000fc40000010000 */
[----:B------:R-:W-:Y:S02]  /*7570*/  FADD.FTZ R204, R204, R203 ;  /* 0x000000cbcccc7221 */ /* 0x000fe40000010000 */
[----:B------:R-:W4:Y:S01]  /*7580*/  MUFU.EX2 R186, R186 ;  /* 0x000000ba00ba7308 */ /* 0x000f220000000800 */
[----:B------:R-:W-:Y:S01]  /*7590*/  FADD.FTZ R200, R200, R207 ;  /* 0x000000cfc8c87221 */ /* 0x000fe20000010000 */
[C---:B------:R-:W-:Y:S01]  /*75a0*/  HMMA.16816.F32 R52, R4.reuse, R16, R52 ;  /* 0x000000100434723c */ /* 0x040fe20000001834 */
[----:B------:R-:W-:Y:S02]  /*75b0*/  FADD.FTZ R3, R201, R204 ;  /* 0x000000ccc9037221 */ /* 0x000fe40000010000 */
[----:B------:R-:W-:Y:S02]  /*75c0*/  FADD.FTZ R200, R209, R200 ;  /* 0x000000c8d1c87221 */ /* 0x000fe40000010000 */
[----:B------:R-:W-:Y:S01]  /*75d0*/  FADD.FTZ R3, R168, R3 ;  /* 0x00000003a8037221 */ /* 0x000fe20000010000 */
[C---:B------:R-:W-:Y:S01]  /*75e0*/  HMMA.16816.F32 R56, R4.reuse, R18, R56 ;  /* 0x000000120438723c */ /* 0x040fe20000001838 */
[----:B------:R-:W5:Y:S01]  /*75f0*/  LDSM.16.MT88.4 R16, [R229+0x1d000] ;  /* 0x01d00000e510783b */ /* 0x000f620000004200 */
[----:B------:R-:W4:Y:S04]  /*7600*/  MUFU.EX2 R182, R182 ;  /* 0x000000b600b67308 */ /* 0x000f280000000800 */
[C---:B---3--:R-:W-:Y:S06]  /*7610*/  HMMA.16816.F32 R36, R4.reuse, R28, R36 ;  /* 0x0000001c0424723c */ /* 0x048fec0000001824 */
[C---:B------:R-:W-:Y:S01]  /*7620*/  HMMA.16816.F32 R40, R4.reuse, R30, R40 ;  /* 0x0000001e0428723c */ /* 0x040fe20000001828 */
[----:B------:R-:W3:Y:S05]  /*7630*/  LDSM.16.MT88.4 R28, [R232+0x1d000] ;  /* 0x01d00000e81c783b */ /* 0x000eea0000004200 */
[C---:B-1----:R-:W-:Y:S06]  /*7640*/  HMMA.16816.F32 R44, R4.reuse, R20, R44 ;  /* 0x00000014042c723c */ /* 0x042fec000000182c */
[C---:B------:R-:W-:Y:S01]  /*7650*/  HMMA.16816.F32 R48, R4.reuse, R22, R48 ;  /* 0x000000160430723c */ /* 0x040fe20000001830 */
[----:B------:R-:W1:Y:S05]  /*7660*/  LDSM.16.MT88.4 R20, [R230+0x1d000] ;  /* 0x01d00000e614783b */ /* 0x000e6a0000004200 */
[C---:B------:R-:W-:Y:S06]  /*7670*/  HMMA.16816.F32 R160, R4.reuse, R32, R160 ;  /* 0x0000002004a0723c */ /* 0x040fec00000018a0 */
[C---:B------:R-:W-:Y:S01]  /*7680*/  HMMA.16816.F32 R156, R4.reuse, R34, R156 ;  /* 0x00000022049c723c */ /* 0x040fe2000000189c */
[----:B------:R-:W2:Y:S05]  /*7690*/  LDSM.16.MT88.4 R32, [R228+0x1b000] ;  /* 0x01b00000e420783b */ /* 0x000eaa0000004200 */
[C---:B-----5:R-:W-:Y:S06]  /*76a0*/  HMMA.16816.F32 R108, R4.reuse, R16, R108 ;  /* 0x00000010046c723c */ /* 0x060fec000000186c */
[C---:B------:R-:W-:Y:S01]  /*76b0*/  HMMA.16816.F32 R112, R4.reuse, R18, R112 ;  /* 0x000000120470723c */ /* 0x040fe20000001870 */
[----:B------:R-:W5:Y:S05]  /*76c0*/  LDSM.16.MT88.4 R16, [R229+0x1f000] ;  /* 0x01f00000e510783b */ /* 0x000f6a0000004200 */
        /* <DEDUP_REMOVED lines=15> */
[C---:B-----5:R-:W-:Y:S06]  /*77c0*/  HMMA.16816.F32 R136, R4.reuse, R16, R136 ;  /* 0x000000100488723c */ /* 0x060fec0000001888 */
[C---:B------:R-:W-:Y:S01]  /*77d0*/  HMMA.16816.F32 R140, R4.reuse, R18, R140 ;  /* 0x00000012048c723c */ /* 0x040fe2000000188c */
[----:B------:R-:W5:Y:S05]  /*77e0*/  LDSM.16.MT88.4 R16, [R232+0x1b800] ;  /* 0x01b80000e810783b */ /* 0x000f6a0000004200 */
[C---:B------:R-:W-:Y:S06]  /*77f0*/  HMMA.16816.F32 R76, R4.reuse, R164, R76 ;  /* 0x000000a4044c723c */ /* 0x040fec000000184c */
[C---:B------:R-:W-:Y:S01]  /*7800*/  HMMA.16816.F32 R80, R4.reuse, R166, R80 ;  /* 0x000000a60450723c */ /* 0x040fe20000001850 */
[----:B------:R-:W5:Y:S05]  /*7810*/  LDSM.16.MT88.4 R164, [R230+0x19800] ;  /* 0x01980000e6a4783b */ /* 0x000f6a0000004200 */
        /* <DEDUP_REMOVED lines=9> */
[C---:B-1----:R-:W-:Y:S06]  /*78b0*/  HMMA.16816.F32 R144, R4.reuse, R20, R144 ;  /* 0x000000140490723c */ /* 0x042fec0000001890 */
[----:B------:R-:W-:Y:S01]  /*78c0*/  HMMA.16816.F32 R148, R4, R22, R148 ;  /* 0x000000160494723c */ /* 0x000fe20000001894 */
[----:B------:R-:W-:Y:S06]  /*78d0*/  LDSM.16.MT88.4 R20, [R228+0x1b800] ;  /* 0x01b80000e414783b */ /* 0x000fec0000004200 */
[----:B------:R-:W-:Y:S01]  /*78e0*/  F2FP.F16.F32.PACK_AB R4, R170, R169 ;  /* 0x000000a9aa04723e */ /* 0x000fe200000000ff */
[----:B------:R-:W-:Y:S01]  /*78f0*/  FADD.FTZ R169, R169, R200 ;  /* 0x000000c8a9a97221 */ /* 0x000fe20000010000 */
[C---:B------:R-:W-:Y:S01]  /*7900*/  F2FP.F16.F32.PACK_AB R5, R185.reuse, R186 ;  /* 0x000000bab905723e */ /* 0x040fe200000000ff */
[----:B------:R-:W-:Y:S01]  /*7910*/  FADD.FTZ R186, R186, R3 ;  /* 0x00000003baba7221 */ /* 0x000fe20000010000 */
[----:B------:R-:W-:Y:S01]  /*7920*/  F2FP.F16.F32.PACK_AB R6, R184, R171 ;  /* 0x000000abb806723e */ /* 0x000fe200000000ff */
[----:B------:R-:W-:Y:S01]  /*7930*/  FADD.FTZ R170, R170, R169 ;  /* 0x000000a9aaaa7221 */ /* 0x000fe20000010000 */
[----:B------:R-:W-:Y:S01]  /*7940*/  F2FP.F16.F32.PACK_AB R7, R182, R183 ;  /* 0x000000b7b607723e */ /* 0x000fe200000000ff */
[----:B------:R-:W-:Y:S01]  /*7950*/  FADD.FTZ R186, R185, R186 ;  /* 0x000000bab9ba7221 */ /* 0x000fe20000010000 */
[----:B------:R-:W-:Y:S01]  /*7960*/  MOV R3, R15 ;  /* 0x0000000f00037202 */ /* 0x000fe20000000f00 */
[----:B------:R-:W-:-:S02]  /*7970*/  FADD.FTZ R171, R171, R170 ;  /* 0x000000aaabab7221 */ /* 0x000fc40000010000 */
[----:B------:R-:W-:Y:S02]  /*7980*/  FADD.FTZ R183, R183, R186 ;  /* 0x000000bab7b77221 */ /* 0x000fe40000010000 */
[----:B--2---:R-:W-:Y:S01]  /*7990*/  HMMA.16816.F32 R160, R4, R32, R160 ;  /* 0x0000002004a0723c */ /* 0x004fe200000018a0 */
[----:B------:R-:W-:Y:S01]  /*79a0*/  FADD.FTZ R249, R184, R171 ;  /* 0x000000abb8f97221 */ /* 0x000fe20000010000 */
[----:B------:R-:W-:-:S04]  /*79b0*/  FADD.FTZ R247, R182, R183 ;  /* 0x000000b7b6f77221 */ /* 0x000fc80000010000 */
[C---:B------:R-:W-:Y:S01]  /*79c0*/  HMMA.16816.F32 R156, R4.reuse, R34, R156 ;  /* 0x00000022049c723c */ /* 0x040fe2000000189c */
[----:B------:R-:W1:Y:S05]  /*79d0*/  LDSM.16.MT88.4 R32, [R229+0x1b800] ;  /* 0x01b80000e520783b */ /* 0x000e6a0000004200 */
[C---:B-----5:R-:W-:Y:S06]  /*79e0*/  HMMA.16816.F32 R60, R4.reuse, R16, R60 ;  /* 0x00000010043c723c */ /* 0x060fec000000183c */
        /* <DEDUP_REMOVED lines=23> */
[C---:B----4-:R-:W-:Y:S06]  /*7b60*/  HMMA.16816.F32 R92, R4.reuse, R164, R92 ;  /* 0x000000a4045c723c */ /* 0x050fec000000185c */
[----:B------:R-:W-:Y:S01]  /*7b70*/  HMMA.16816.F32 R96, R4, R166, R96 ;  /* 0x000000a60460723c */ /* 0x000fe20000001860 */
[----:B------:R-:W-:-:S05]  /*7b80*/  MOV R164, R208 ;  /* 0x000000d000a47202 */ /* 0x000fca0000000f00 */
        /* <DEDUP_REMOVED lines=8> */
[C---:B------:R-:W-:Y:S06]  /*7c10*/  HMMA.16816.F32 R136, R4.reuse, R20, R136 ;  /* 0x000000140488723c */ /* 0x040fec0000001888 */
[C---:B------:R-:W-:Y:S06]  /*7c20*/  HMMA.16816.F32 R140, R4.reuse, R22, R140 ;  /* 0x00000016048c723c */ /* 0x040fec000000188c */
[C---:B--2---:R-:W-:Y:S06]  /*7c30*/  HMMA.16816.F32 R144, R4.reuse, R16, R144 ;  /* 0x000000100490723c */ /* 0x044fec0000001890 */
        /* <DEDUP_REMOVED lines=8> */
[----:B------:R-:W-:Y:S02]  /*7cc0*/  UIMAD UR4, UR4, UR6, URZ ;  /* 0x00000006040472a4 */ /* 0x000fe4000f8e023f */
[----:B------:R-:W-:Y:S02]  /*7cd0*/  UISETP.NE.AND UP0, UPT, UR16, 0x3, UPT ;  /* 0x000000031000788c */ /* 0x000fe4000bf05270 */
[----:B------:R-:W-:Y:S01]  /*7ce0*/  UIMAD UR4, UR22, UR7, UR4 ;  /* 0x00000007160472a4 */ /* 0x000fe2000f8e0204 */
[----:B------:R-:W-:Y:S02]  /*7cf0*/  IMAD.U32 R4, RZ, RZ, UR24 ;  /* 0x00000018ff047e24 */ /* 0x000fe4000f8e00ff */
[----:B------:R-:W-:Y:S01]  /*7d00*/  IMAD.U32 R5, RZ, RZ, UR25 ;  /* 0x00000019ff057e24 */ /* 0x000fe2000f8e00ff */
[----:B------:R-:W-:Y:S01]  /*7d10*/  UIADD3 UR4, UR25, UR4, URZ ;  /* 0x0000000419047290 */ /* 0x000fe2000fffe03f */
[----:B------:R-:W-:Y:S01]  /*7d20*/  BAR.SYNC.DEFER_BLOCKING 0x0 ;  /* 0x0000000000007b1d */ /* 0x000fe20000010000 */
[----:B------:R-:W-:-:S04]  /*7d30*/  LEA R6, P1, R4, R12, 0x6 ;  /* 0x0000000c04067211 */ /* 0x000fc800078230ff */
[----:B------:R-:W-:Y:S01]  /*7d40*/  IMAD.U32 R5, RZ, RZ, UR4 ;  /* 0x00000004ff057e24 */ /* 0x000fe2000f8e00ff */
[----:B------:R-:W-:-:S04]  /*7d50*/  LEA R8, P0, R6, UR10, 0x1 ;  /* 0x0000000a06087c11 */ /* 0x000fc8000f8008ff */
[----:B------:R-:W-:Y:S01]  /*7d60*/  LEA.HI.X R5, R4, R243, R5, 0x6, P1 ;  /* 0x000000f304057211 */ /* 0x000fe200008f3405 */
[----:B------:R-:W-:-:S03]  /*7d70*/  IMAD.U32 R4, RZ, RZ, UR6 ;  /* 0x00000006ff047e24 */ /* 0x000fc6000f8e00ff */
[----:B------:R-:W-:Y:S01]  /*7d80*/  LEA.HI.X R9, R6, UR11, R5, 0x1, P0 ;  /* 0x0000000b06097c11 */ /* 0x000fe200080f0c05 */
[----:B------:R-:W-:Y:S01]  /*7d90*/  IMAD.U32 R6, RZ, RZ, UR7 ;  /* 0x00000007ff067e24 */ /* 0x000fe2000f8e00ff */
[----:B------:R-:W-:-:S04]  /*7da0*/  LEA R24, P0, R4, R8, 0x6 ;  /* 0x0000000804187211 */ /* 0x000fc800078030ff */
[----:B------:R-:W-:Y:S01]  /*7db0*/  LEA.HI.X R25, R3, R9, R6, 0x6, P0 ;  /* 0x0000000903197211 */ /* 0x000fe200000f3406 */
[----:B------:R-:W-:Y:S01]  /*7dc0*/  IMAD.U32 R3, RZ, RZ, UR22 ;  /* 0x00000016ff037e24 */ /* 0x000fe2000f8e00ff */
[----:B------:R-:W-:Y:S01]  /*7dd0*/  @!PT LDS RZ, [RZ] ;  /* 0x00000000fffff984 */ /* 0x000fe20000000800 */
[----:B------:R-:W-:Y:S01]  /*7de0*/  @!PT LDS RZ, [RZ] ;  /* 0x00000000fffff984 */ /* 0x000fe20000000800 */
[----:B------:R-:W-:Y:S01]  /*7df0*/  @!PT LDS RZ, [RZ] ;  /* 0x00000000fffff984 */ /* 0x000fe20000000800 */
[----:B------:R-:W-:Y:S03]  /*7e00*/  LDGSTS.E.BYPASS.LTC128B.128 [R239+0x18000], desc[UR18][R8.64] ;  /* 0x1800000008ef7fae */ /* 0x000fe6000b901d52 */
[----:B------:R-:W-:Y:S01]  /*7e10*/  IMAD R3, R3, 0x40, R14 ;  /* 0x0000004003037824 */ /* 0x000fe200078e020e */
        /* <DEDUP_REMOVED lines=8> */
[----:B------:R-:W3:Y:S04]  /*7ea0*/  LDSM.16.M88.4 R4, [R237+0x10000] ;  /* 0x01000000ed04783b */ /* 0x000ee80000000200 */
[----:B------:R-:W4:Y:S04]  /*7eb0*/  LDSM.16.M88.4 R28, [R237+0x10800] ;  /* 0x01080000ed1c783b */ /* 0x000f280000000200 */
[----:B------:R-:W2:Y:S04]  /*7ec0*/  LDSM.16.M88.4 R188, [R237+0x11000] ;  /* 0x01100000edbc783b */ /* 0x000ea80000000200 */
[----:B------:R-:W5:Y:S04]  /*7ed0*/  LDSM.16.M88.4 R16, [R237+0x11800] ;  /* 0x01180000ed10783b */ /* 0x000f680000000200 */
[----:B------:R-:W-:Y:S04]  /*7ee0*/  LDSM.16.M88.4 R20, [R236] ;  /* 0x00000000ec14783b */ /* 0x000fe80000000200 */
[----:B-1----:R-:W1:Y:S04]  /*7ef0*/  LDSM.16.M88.4 R8, [R235] ;  /* 0x00000000eb08783b */ /* 0x002e680000000200 */
[----:B------:R-:W1:Y:S04]  /*7f00*/  LDSM.16.M88.4 R192, [R227] ;  /* 0x00000000e3c0783b */ /* 0x000e680000000200 */
[----:B------:R-:W1:Y:S04]  /*7f10*/  LDSM.16.M88.4 R176, [R226] ;  /* 0x00000000e2b0783b */ /* 0x000e680000000200 */
[----:B------:R-:W1:Y:S04]  /*7f20*/  LDSM.16.M88.4 R168, [R225] ;  /* 0x00000000e1a8783b */ /* 0x000e680000000200 */
[----:B------:R-:W-:Y:S01]  /*7f30*/  LDSM.16.M88.4 R196, [R234] ;  /* 0x00000000eac4783b */ /* 0x000fe20000000200 */
[C---:B---3--:R-:W-:Y:S03]  /*7f40*/  HMMA.16816.F32 R164, R180.reuse, R4, RZ ;  /* 0x00000004b4a4723c */ /* 0x048fe600000018ff */
[----:B------:R-:W3:Y:S04]  /*7f50*/  LDSM.16.M88.4 R172, [R231+0x10000] ;  /* 0x01000000e7ac783b */ /* 0x000ee80000000200 */
[----:B------:R-:W-:Y:S01]  /*7f60*/  LDSM.16.M88.4 R200, [R231+0x11800] ;  /* 0x01180000e7c8783b */ /* 0x000fe20000000200 */
[C---:B----4-:R-:W-:Y:S03]  /*7f70*/  HMMA.16816.F32 R32, R180.reuse, R28, RZ ;  /* 0x0000001cb420723c */ /* 0x050fe600000018ff */
[----:B------:R-:W-:Y:S03]  /*7f80*/  LDSM.16.M88.4 R204, [R213] ;  /* 0x00000000d5cc783b */ /* 0x000fe60000000200 */
[C---:B------:R-:W-:Y:S01]  /*7f90*/  HMMA.16816.F32 R4, R180.reuse, R6, RZ ;  /* 0x00000006b404723c */ /* 0x040fe200000018ff */
[----:B------:R-:W0:Y:S05]  /*7fa0*/  LDGDEPBAR ;  /* 0x00000000000079af */ /* 0x000e2a0000000000 */
[C---:B------:R-:W-:Y:S06]  /*7fb0*/  HMMA.16816.F32 R28, R180.reuse, R30, RZ ;  /* 0x0000001eb41c723c */ /* 0x040fec00000018ff */
[C---:B--2---:R-:W-:Y:S06]  /*7fc0*/  HMMA.16816.F32 R24, R180.reuse, R188, RZ ;  /* 0x000000bcb418723c */ /* 0x044fec00000018ff */
[C---:B------:R-:W-:Y:S06]  /*7fd0*/  HMMA.16816.F32 R188, R180.reuse, R190, RZ ;  /* 0x000000beb4bc723c */ /* 0x040fec00000018ff */
[C---:B-----5:R-:W-:Y:S06]  /*7fe0*/  HMMA.16816.F32 R184, R180.reuse, R16, RZ ;  /* 0x00000010b4b8723c */ /* 0x060fec00000018ff */
[----:B------:R-:W-:Y:S01]  /*7ff0*/  HMMA.16816.F32 R180, R180, R18, RZ ;  /* 0x00000012b4b4723c */ /* 0x000fe200000018ff */
[----:B------:R-:W2:Y:S05]  /*8000*/  LDSM.16.M88.4 R16, [R231+0x10800] ;  /* 0x01080000e710783b */ /* 0x000eaa0000000200 */
[C---:B-1----:R-:W-:Y:S06]  /*8010*/  HMMA.16816.F32 R164, R20.reuse, R8, R164 ;  /* 0x0000000814a4723c */ /* 0x042fec00000018a4 */
[C---:B------:R-:W-:Y:S01]  /*8020*/  HMMA.16816.F32 R4, R20.reuse, R10, R4 ;  /* 0x0000000a1404723c */ /* 0x040fe20000001804 */
[----:B------:R-:W1:Y:S05]  /*8030*/  LDSM.16.M88.4 R8, [R231+0x11000] ;  /* 0x01100000e708783b */ /* 0x000e6a0000000200 */
[C---:B------:R-:W-:Y:S06]  /*8040*/  HMMA.16816.F32 R32, R20.reuse, R192, R32 ;  /* 0x000000c01420723c */ /* 0x040fec0000001820 */
[C---:B------:R-:W-:Y:S01]  /*8050*/  HMMA.16816.F32 R28, R20.reuse, R194, R28 ;  /* 0x000000c2141c723c */ /* 0x040fe2000000181c */
[----:B------:R-:W-:Y:S05]  /*8060*/  LDSM.16.M88.4 R192, [R224] ;  /* 0x00000000e0c0783b */ /* 0x000fea0000000200 */
[C---:B------:R-:W-:Y:S06]  /*8070*/  HMMA.16816.F32 R24, R20.reuse, R176, R24 ;  /* 0x000000b01418723c */ /* 0x040fec0000001818 */
[C---:B------:R-:W-:Y:S01]  /*8080*/  HMMA.16816.F32 R188, R20.reuse, R178, R188 ;  /* 0x000000b214bc723c */ /* 0x040fe200000018bc */
[----:B------:R-:W-:Y:S05]  /*8090*/  LDSM.16.M88.4 R176, [R224+0x1000] ;  /* 0x00100000e0b0783b */ /* 0x000fea0000000200 */
[C---:B------:R-:W-:Y:S06]  /*80a0*/  HMMA.16816.F32 R184, R20.reuse, R168, R184 ;  /* 0x000000a814b8723c */ /* 0x040fec00000018b8 */
[----:B------:R-:W-:Y:S01]  /*80b0*/  HMMA.16816.F32 R180, R20, R170, R180 ;  /* 0x000000aa14b4723c */ /* 0x000fe200000018b4 */
[----:B------:R-:W4:Y:S04]  /*80c0*/  LDSM.16.M88.4 R168, [R233] ;  /* 0x00000000e9a8783b */ /* 0x000f280000000200 */
[----:B------:R-:W5:Y:S01]  /*80d0*/  LDSM.16.M88.4 R20, [R224+0x800] ;  /* 0x00080000e014783b */ /* 0x000f620000000200 */
[C---:B---3--:R-:W-:Y:S06]  /*80e0*/  HMMA.16816.F32 R164, R196.reuse, R172, R164 ;  /* 0x000000acc4a4723c */ /* 0x048fec00000018a4 */
[C---:B------:R-:W-:Y:S01]  /*80f0*/  HMMA.16816.F32 R4, R196.reuse, R174, R4 ;  /* 0x000000aec404723c */ /* 0x040fe20000001804 */
[----:B------:R-:W3:Y:S05]  /*8100*/  LDSM.16.M88.4 R172, [R224+0x1800] ;  /* 0x00180000e0ac783b */ /* 0x000eea0000000200 */
[C---:B--2---:R-:W-:Y:S06]  /*8110*/  HMMA.16816.F32 R32, R196.reuse, R16, R32 ;  /* 0x00000010c420723c */ /* 0x044fec0000001820 */
[C---:B------:R-:W-:Y:S01]  /*8120*/  HMMA.16816.F32 R28, R196.reuse, R18, R28 ;  /* 0x00000012c41c723c */ /* 0x040fe2000000181c */
[----:B------:R-:W-:Y:S05]  /*8130*/  LDSM.16.M88.4 R16, [R237+0x12000] ;  /* 0x01200000ed10783b */ /* 0x000fea0000000200 */
[C---:B-1----:R-:W-:Y:S06]  /*8140*/  HMMA.16816.F32 R24, R196.reuse, R8, R24 ;  /* 0x00000008c418723c */ /* 0x042fec0000001818 */
[C---:B------:R-:W-:Y:S01]  /*8150*/  HMMA.16816.F32 R188, R196.reuse, R10, R188 ;  /* 0x0000000ac4bc723c */ /* 0x040fe200000018bc */
[----:B------:R-:W1:Y:S05]  /*8160*/  LDSM.16.M88.4 R8, [R238+0x4000] ;  /* 0x00400000ee08783b */ /* 0x000e6a0000000200 */
[C---:B------:R-:W-:Y:S06]  /*8170*/  HMMA.16816.F32 R184, R196.reuse, R200, R184 ;  /* 0x000000c8c4b8723c */ /* 0x040fec00000018b8 */
[----:B------:R-:W-:Y:S01]  /*8180*/  HMMA.16816.F32 R180, R196, R202, R180 ;  /* 0x000000cac4b4723c */ /* 0x000fe200000018b4 */
[----:B------:R-:W2:Y:S04]  /*8190*/  LDSM.16.M88.4 R196, [R237+0x12800] ;  /* 0x01280000edc4783b */ /* 0x000ea80000000200 */
[----:B------:R-:W-:Y:S01]  /*81a0*/  LDSM.16.M88.4 R200, [R220] ;  /* 0x00000000dcc8783b */ /* 0x000fe20000000200 */
[C---:B----4-:R-:W-:Y:S06]  /*81b0*/  HMMA.16816.F32 R164, R168.reuse, R192, R164 ;  /* 0x000000c0a8a4723c */ /* 0x050fec00000018a4 */
[C---:B------:R-:W-:Y:S01]  /*81c0*/  HMMA.16816.F32 R4, R168.reuse, R194, R4 ;  /* 0x000000c2a804723c */ /* 0x040fe20000001804 */
[----:B------:R-:W4:Y:S05]  /*81d0*/  LDSM.16.M88.4 R192, [R237+0x13000] ;  /* 0x01300000edc0783b */ /* 0x000f2a0000000200 */
[C---:B-----5:R-:W-:Y:S06]  /*81e0*/  HMMA.16816.F32 R32, R168.reuse, R20, R32 ;  /* 0x00000014a820723c */ /* 0x060fec0000001820 */
[C---:B------:R-:W-:Y:S01]  /*81f0*/  HMMA.16816.F32 R28, R168.reuse, R22, R28 ;  /* 0x00000016a81c723c */ /* 0x040fe2000000181c */
[----:B------:R-:W5:Y:S05]  /*8200*/  LDSM.16.M88.4 R20, [R237+0x13800] ;  /* 0x01380000ed14783b */ /* 0x000f6a0000000200 */
[C---:B------:R-:W-:Y:S06]  /*8210*/  HMMA.16816.F32 R24, R168.reuse, R176, R24 ;  /* 0x000000b0a818723c */ /* 0x040fec0000001818 */
[C---:B------:R-:W-:Y:S01]  /*8220*/  HMMA.16816.F32 R188, R168.reuse, R178, R188 ;  /* 0x000000b2a8bc723c */ /* 0x040fe200000018bc */
[----:B------:R-:W-:Y:S05]  /*8230*/  LDSM.16.M88.4 R176, [R223] ;  /* 0x00000000dfb0783b */ /* 0x000fea0000000200 */
[C---:B---3--:R-:W-:Y:S06]  /*8240*/  HMMA.16816.F32 R184, R168.reuse, R172, R184 ;  /* 0x000000aca8b8723c */ /* 0x048fec00000018b8 */
[----:B------:R-:W-:Y:S01]  /*8250*/  HMMA.16816.F32 R180, R168, R174, R180 ;  /* 0x000000aea8b4723c */ /* 0x000fe200000018b4 */
[----:B------:R-:W3:Y:S04]  /*8260*/  LDSM.16.M88.4 R168, [R236+0x4000] ;  /* 0x00400000eca8783b */ /* 0x000ee80000000200 */
[----:B------:R-:W3:Y:S01]  /*8270*/  LDSM.16.M88.4 R172, [R222] ;  /* 0x00000000deac783b */ /* 0x000ee20000000200 */
[C---:B-1----:R-:W-:Y:S06]  /*8280*/  HMMA.16816.F32 R164, R8.reuse, R16, R164 ;  /* 0x0000001008a4723c */ /* 0x042fec00000018a4 */
[C---:B------:R-:W-:Y:S01]  /*8290*/  HMMA.16816.F32 R4, R8.reuse, R18, R4 ;  /* 0x000000120804723c */ /* 0x040fe20000001804 */
[----:B------:R-:W1:Y:S05]  /*82a0*/  LDSM.16.M88.4 R16, [R221] ;  /* 0x00000000dd10783b */ /* 0x000e6a0000000200 */
[C---:B--2---:R-:W-:Y:S06]  /*82b0*/  HMMA.16816.F32 R32, R8.reuse, R196, R32 ;  /* 0x000000c40820723c */ /* 0x044fec0000001820 */
[C---:B------:R-:W-:Y:S01]  /*82c0*/  HMMA.16816.F32 R28, R8.reuse, R198, R28 ;  /* 0x000000c6081c723c */ /* 0x040fe2000000181c */
[----:B------:R-:W-:Y:S05]  /*82d0*/  LDSM.16.M88.4 R196, [R231+0x12800] ;  /* 0x01280000e7c4783b */ /* 0x000fea0000000200 */
[C---:B----4-:R-:W-:Y:S06]  /*82e0*/  HMMA.16816.F32 R24, R8.reuse, R192, R24 ;  /* 0x000000c00818723c */ /* 0x050fec0000001818 */
[C---:B------:R-:W-:Y:S01]  /*82f0*/  HMMA.16816.F32 R188, R8.reuse, R194, R188 ;  /* 0x000000c208bc723c */ /* 0x040fe200000018bc */
[----:B------:R-:W-:Y:S05]  /*8300*/  LDSM.16.M88.4 R192, [R233+0x4000] ;  /* 0x00400000e9c0783b */ /* 0x000fea0000000200 */
[C---:B-----5:R-:W-:Y:S06]  /*8310*/  HMMA.16816.F32 R184, R8.reuse, R20, R184 ;  /* 0x0000001408b8723c */ /* 0x060fec00000018b8 */
        /* <DEDUP_REMOVED lines=8> */
[----:B------:R-:W4:Y:S05]  /*83a0*/  LDSM.16.M88.4 R172, [R231+0x13800] ;  /* 0x01380000e7ac783b */ /* 0x000f2a0000000200 */
        /* <DEDUP_REMOVED lines=28> */
[----:B------:R-:W2:Y:S05]  /*8570*/  LDSM.16.M88.4 R8, [R219] ;  /* 0x00000000db08783b */ /* 0x000eaa0000000200 */
[C---:B------:R-:W-:Y:S06]  /*8580*/  HMMA.16816.F32 R184, R192.reuse, R200, R184 ;  /* 0x000000c8c0b8723c */ /* 0x040fec00000018b8 */
[----:B------:R-:W-:Y:S01]  /*8590*/  HMMA.16816.F32 R180, R192, R202, R180 ;  /* 0x000000cac0b4723c */ /* 0x000fe200000018b4 */
[----:B------:R-:W5:Y:S04]  /*85a0*/  LDSM.16.M88.4 R200, [R218] ;  /* 0x00000000dac8783b */ /* 0x000f680000000200 */
[----:B------:R-:W5:Y:S01]  /*85b0*/  LDSM.16.M88.4 R192, [R217] ;  /* 0x00000000d9c0783b */ /* 0x000f620000000200 */
[C---:B---3--:R-:W-:Y:S06]  /*85c0*/  HMMA.16816.F32 R164, R20.reuse, R176, R164 ;  /* 0x000000b014a4723c */ /* 0x048fec00000018a4 */
[C---:B------:R-:W-:Y:S01]  /*85d0*/  HMMA.16816.F32 R4, R20.reuse, R178, R4 ;  /* 0x000000b21404723c */ /* 0x040fe20000001804 */
[----:B------:R-:W-:Y:S05]  /*85e0*/  LDSM.16.M88.4 R176, [R234+0x8000] ;  /* 0x00800000eab0783b */ /* 0x000fea0000000200 */
[C---:B----4-:R-:W-:Y:S06]  /*85f0*/  HMMA.16816.F32 R32, R20.reuse, R172, R32 ;  /* 0x000000ac1420723c */ /* 0x050fec0000001820 */
[C---:B------:R-:W-:Y:S01]  /*8600*/  HMMA.16816.F32 R28, R20.reuse, R174, R28 ;  /* 0x000000ae141c723c */ /* 0x040fe2000000181c */
[----:B------:R-:W3:Y:S05]  /*8610*/  LDSM.16.M88.4 R172, [R216] ;  /* 0x00000000d8ac783b */ /* 0x000eea0000000200 */
[C---:B-1----:R-:W-:Y:S06]  /*8620*/  HMMA.16816.F32 R24, R20.reuse, R16, R24 ;  /* 0x000000101418723c */ /* 0x042fec0000001818 */
[C---:B------:R-:W-:Y:S01]  /*8630*/  HMMA.16816.F32 R188, R20.reuse, R18, R188 ;  /* 0x0000001214bc723c */ /* 0x040fe200000018bc */
[----:B------:R-:W1:Y:S05]  /*8640*/  LDSM.16.M88.4 R16, [R231+0x14000] ;  /* 0x01400000e710783b */ /* 0x000e6a0000000200 */
[C---:B------:R-:W-:Y:S06]  /*8650*/  HMMA.16816.F32 R184, R20.reuse, R196, R184 ;  /* 0x000000c414b8723c */ /* 0x040fec00000018b8 */
[----:B------:R-:W-:Y:S01]  /*8660*/  HMMA.16816.F32 R180, R20, R198, R180 ;  /* 0x000000c614b4723c */ /* 0x000fe200000018b4 */
[----:B------:R-:W4:Y:S04]  /*8670*/  LDSM.16.M88.4 R20, [R231+0x14800] ;  /* 0x01480000e714783b */ /* 0x000f280000000200 */
        /* <DEDUP_REMOVED lines=10> */
[C---:B---3--:R-:W-:Y:S06]  /*8720*/  HMMA.16816.F32 R184, R168.reuse, R172, R184 ;  /* 0x000000aca8b8723c */ /* 0x048fec00000018b8 */
[----:B------:R-:W-:Y:S01]  /*8730*/  HMMA.16816.F32 R180, R168, R174, R180 ;  /* 0x000000aea8b4723c */ /* 0x000fe200000018b4 */
[----:B------:R-:W3:Y:S04]  /*8740*/  LDSM.16.M88.4 R172, [R224+0x4000] ;  /* 0x00400000e0ac783b */ /* 0x000ee80000000200 */
[----:B------:R-:W5:Y:S01]  /*8750*/  LDSM.16.M88.4 R168, [R224+0x4800] ;  /* 0x00480000e0a8783b */ /* 0x000f620000000200 */
[C---:B-1----:R-:W-:Y:S06]  /*8760*/  HMMA.16816.F32 R164, R176.reuse, R16, R164 ;  /* 0x00000010b0a4723c */ /* 0x042fec00000018a4 */
[C---:B------:R-:W-:Y:S01]  /*8770*/  HMMA.16816.F32 R4, R176.reuse, R18, R4 ;  /* 0x00000012b004723c */ /* 0x040fe20000001804 */
[----:B------:R-:W1:Y:S05]  /*8780*/  LDSM.16.M88.4 R16, [R224+0x5000] ;  /* 0x00500000e010783b */ /* 0x000e6a0000000200 */
[C---:B----4-:R-:W-:Y:S06]  /*8790*/  HMMA.16816.F32 R32, R176.reuse, R20, R32 ;  /* 0x00000014b020723c */ /* 0x050fec0000001820 */
[C---:B------:R-:W-:Y:S01]  /*87a0*/  HMMA.16816.F32 R28, R176.reuse, R22, R28 ;  /* 0x00000016b01c723c */ /* 0x040fe2000000181c */
[----:B------:R-:W-:Y:S05]  /*87b0*/  LDSM.16.M88.4 R20, [R238+0xc000] ;  /* 0x00c00000ee14783b */ /* 0x000fea0000000200 */
[C---:B--2---:R-:W-:Y:S06]  /*87c0*/  HMMA.16816.F32 R24, R176.reuse, R8, R24 ;  /* 0x00000008b018723c */ /* 0x044fec0000001818 */
[C---:B------:R-:W-:Y:S01]  /*87d0*/  HMMA.16816.F32 R188, R176.reuse, R10, R188 ;  /* 0x0000000ab0bc723c */ /* 0x040fe200000018bc */
[----:B------:R-:W2:Y:S05]  /*87e0*/  LDSM.16.M88.4 R8, [R237+0x16000] ;  /* 0x01600000ed08783b */ /* 0x000eaa0000000200 */
[C---:B------:R-:W-:Y:S06]  /*87f0*/  HMMA.16816.F32 R184, R176.reuse, R196, R184 ;  /* 0x000000c4b0b8723c */ /* 0x040fec00000018b8 */
[----:B------:R-:W-:Y:S01]  /*8800*/  HMMA.16816.F32 R180, R176, R198, R180 ;  /* 0x000000c6b0b4723c */ /* 0x000fe200000018b4 */
[----:B------:R-:W4:Y:S04]  /*8810*/  LDSM.16.M88.4 R176, [R237+0x16800] ;  /* 0x01680000edb0783b */ /* 0x000f280000000200 */
[----:B------:R-:W-:Y:S01]  /*8820*/  LDSM.16.M88.4 R196, [R236+0xc000] ;  /* 0x00c00000ecc4783b */ /* 0x000fe20000000200 */
[C---:B---3--:R-:W-:Y:S06]  /*8830*/  HMMA.16816.F32 R164, R192.reuse, R172, R164 ;  /* 0x000000acc0a4723c */ /* 0x048fec00000018a4 */
[C---:B------:R-:W-:Y:S01]  /*8840*/  HMMA.16816.F32 R4, R192.reuse, R174, R4 ;  /* 0x000000aec004723c */ /* 0x040fe20000001804 */
[----:B------:R-:W3:Y:S05]  /*8850*/  LDSM.16.M88.4 R172, [R237+0x17000] ;  /* 0x01700000edac783b */ /* 0x000eea0000000200 */
[C---:B-----5:R-:W-:Y:S06]  /*8860*/  HMMA.16816.F32 R32, R192.reuse, R168, R32 ;  /* 0x000000a8c020723c */ /* 0x060fec0000001820 */
[C---:B------:R-:W-:Y:S01]  /*8870*/  HMMA.16816.F32 R28, R192.reuse, R170, R28 ;  /* 0x000000aac01c723c */ /* 0x040fe2000000181c */
[----:B------:R-:W-:Y:S05]  /*8880*/  LDSM.16.M88.4 R168, [R237+0x17800] ;  /* 0x01780000eda8783b */ /* 0x000fea0000000200 */
[C---:B-1----:R-:W-:Y:S06]  /*8890*/  HMMA.16816.F32 R24, R192.reuse, R16, R24 ;  /* 0x00000010c018723c */ /* 0x042fec0000001818 */
[----:B------:R-:W-:Y:S01]  /*88a0*/  HMMA.16816.F32 R188, R192, R18, R188 ;  /* 0x00000012c0bc723c */ /* 0x000fe200000018bc */
[----:B------:R-:W1:Y:S05]  /*88b0*/  LDSM.16.M88.4 R16, [R215] ;  /* 0x00000000d710783b */ /* 0x000e6a0000000200 */
[C---:B--2---:R-:W-:Y:S06]  /*88c0*/  HMMA.16816.F32 R164, R20.reuse, R8, R164 ;  /* 0x0000000814a4723c */ /* 0x044fec00000018a4 */
[C---:B------:R-:W-:Y:S01]  /*88d0*/  HMMA.16816.F32 R4, R20.reuse, R10, R4 ;  /* 0x0000000a1404723c */ /* 0x040fe20000001804 */
[----:B------:R-:W2:Y:S05]  /*88e0*/  LDSM.16.M88.4 R8, [R214] ;  /* 0x00000000d608783b */ /* 0x000eaa0000000200 */
[----:B----4-:R-:W-:Y:S06]  /*88f0*/  HMMA.16816.F32 R32, R20, R176, R32 ;  /* 0x000000b01420723c */ /* 0x010fec0000001820 */
[C---:B------:R-:W-:Y:S06]  /*8900*/  HMMA.16816.F32 R184, R192.reuse, R200, R184 ;  /* 0x000000c8c0b8723c */ /* 0x040fec00000018b8 */
[----:B------:R-:W-:Y:S01]  /*8910*/  HMMA.16816.F32 R180, R192, R202, R180 ;  /* 0x000000cac0b4723c */ /* 0x000fe200000018b4 */
[----:B------:R-:W-:Y:S04]  /*8920*/  LDSM.16.M88.4 R200, [R231+0x16000] ;  /* 0x01600000e7c8783b */ /* 0x000fe80000000200 */
[----:B------:R-:W-:Y:S01]  /*8930*/  LDSM.16.M88.4 R192, [R212] ;  /* 0x00000000d4c0783b */ /* 0x000fe20000000200 */
[C---:B------:R-:W-:Y:S03]  /*8940*/  HMMA.16816.F32 R28, R20.reuse, R178, R28 ;  /* 0x000000b2141c723c */ /* 0x040fe6000000181c */
[----:B------:R-:W4:Y:S03]  /*8950*/  LDSM.16.M88.4 R176, [R234+0xc000] ;  /* 0x00c00000eab0783b */ /* 0x000f260000000200 */
[C---:B---3--:R-:W-:Y:S06]  /*8960*/  HMMA.16816.F32 R24, R20.reuse, R172, R24 ;  /* 0x000000ac1418723c */ /* 0x048fec0000001818 */
[----:B------:R-:W-:Y:S01]  /*8970*/  HMMA.16816.F32 R188, R20, R174, R188 ;  /* 0x000000ae14bc723c */ /* 0x000fe200000018bc */
[----:B------:R-:W3:Y:S05]  /*8980*/  LDSM.16.M88.4 R172, [R231+0x16800] ;  /* 0x01680000e7ac783b */ /* 0x000eea0000000200 */
[C---:B-1----:R-:W-:Y:S06]  /*8990*/  HMMA.16816.F32 R4, R196.reuse, R18, R4 ;  /* 0x00000012c404723c */ /* 0x042fec0000001804 */
[----:B--2---:R-:W-:Y:S06]  /*89a0*/  HMMA.16816.F32 R32, R196, R8, R32 ;  /* 0x00000008c420723c */ /* 0x004fec0000001820 */
[C---:B------:R-:W-:Y:S06]  /*89b0*/  HMMA.16816.F32 R184, R20.reuse, R168, R184 ;  /* 0x000000a814b8723c */ /* 0x040fec00000018b8 */
[----:B------:R-:W-:Y:S01]  /*89c0*/  HMMA.16816.F32 R180, R20, R170, R180 ;  /* 0x000000aa14b4723c */ /* 0x000fe200000018b4 */
[----:B------:R-:W-:Y:S04]  /*89d0*/  LDSM.16.M88.4 R20, [R233+0xc000] ;  /* 0x00c00000e914783b */ /* 0x000fe80000000200 */
[----:B------:R-:W-:Y:S01]  /*89e0*/  LDSM.16.M88.4 R168, [R231+0x17000] ;  /* 0x01700000e7a8783b */ /* 0x000fe20000000200 */
[C---:B------:R-:W-:Y:S03]  /*89f0*/  HMMA.16816.F32 R164, R196.reuse, R16, R164 ;  /* 0x00000010c4a4723c */ /* 0x040fe600000018a4 */
[----:B------:R-:W1:Y:S03]  /*8a00*/  LDSM.16.M88.4 R16, [R224+0x6000] ;  /* 0x00600000e010783b */ /* 0x000e660000000200 */
[----:B------:R-:W-:Y:S01]  /*8a10*/  HMMA.16816.F32 R28, R196, R10, R28 ;  /* 0x0000000ac41c723c */ /* 0x000fe2000000181c */
[----:B------:R-:W2:Y:S05]  /*8a20*/  LDSM.16.M88.4 R8, [R224+0x6800] ;  /* 0x00680000e008783b */ /* 0x000eaa0000000200 */
[C---:B----4-:R-:W-:Y:S06]  /*8a30*/  HMMA.16816.F32 R4, R176.reuse, R202, R4 ;  /* 0x000000cab004723c */ /* 0x050fec0000001804 */
[----:B---3--:R-:W-:Y:S06]  /*8a40*/  HMMA.16816.F32 R32, R176, R172, R32 ;  /* 0x000000acb020723c */ /* 0x008fec0000001820 */
[----:B------:R-:W-:Y:S06]  /*8a50*/  HMMA.16816.F32 R24, R196, R204, R24 ;  /* 0x000000ccc418723c */ /* 0x000fec0000001818 */
[C---:B------:R-:W-:Y:S01]  /*8a60*/  HMMA.16816.F32 R28, R176.reuse, R174, R28 ;  /* 0x000000aeb01c723c */ /* 0x040fe2000000181c */
[----:B------:R-:W3:Y:S05]  /*8a70*/  LDSM.16.M88.4 R172, [R224+0x7000] ;  /* 0x00700000e0ac783b */ /* 0x000eea0000000200 */
[----:B------:R-:W-:Y:S06]  /*8a80*/  HMMA.16816.F32 R164, R176, R200, R164 ;  /* 0x000000c8b0a4723c */ /* 0x000fec00000018a4 */
[----:B------:R-:W-:Y:S06]  /*8a90*/  HMMA.16816.F32 R188, R196, R206, R188 ;  /* 0x000000cec4bc723c */ /* 0x000fec00000018bc */
[C---:B-1----:R-:W-:Y:S06]  /*8aa0*/  HMMA.16816.F32 R4, R20.reuse, R18, R4 ;  /* 0x000000121404723c */ /* 0x042fec0000001804 */
[----:B--2---:R-:W-:Y:S01]  /*8ab0*/  HMMA.16816.F32 R32, R20, R8, R32 ;  /* 0x000000081420723c */ /* 0x004fe20000001820 */
[----:B------:R-:W-:-:S05]  /*8ac0*/  VIADD R19, R3, 0x1 ;  /* 0x0000000103137836 */ /* 0x000fca0000000000 */
[C---:B------:R-:W-:Y:S01]  /*8ad0*/  HMMA.16816.F32 R184, R196.reuse, R192, R184 ;  /* 0x000000c0c4b8723c */ /* 0x040fe200000018b8 */
[----:B------:R-:W-:Y:S01]  /*8ae0*/  VIADD R9, R3, 0x9 ;  /* 0x0000000903097836 */ /* 0x000fe20000000000 */
[C---:B------:R-:W-:Y:S02]  /*8af0*/  ISETP.GE.AND P6, PT, R19.reuse, R2, PT ;  /* 0x000000021300720c */ /* 0x040fe40003fc6270 */
[----:B------:R-:W-:Y:S01]  /*8b00*/  ISETP.GE.AND P1, PT, R19, R0, PT ;  /* 0x000000001300720c */ /* 0x000fe20003f26270 */
[----:B------:R-:W-:Y:S01]  /*8b10*/  VIADD R19, R3, 0x10 ;  /* 0x0000001003137836 */ /* 0x000fe20000000000 */
[----:B------:R-:W-:Y:S01]  /*8b20*/  HMMA.16816.F32 R180, R196, R194, R180 ;  /* 0x000000c2c4b4723c */ /* 0x000fe200000018b4 */
[----:B------:R-:W1:Y:S01]  /*8b30*/  LDSM.16.M88.4 R192, [R231+0x17800] ;  /* 0x01780000e7c0783b */ /* 0x000e620000000200 */
[C---:B------:R-:W-:Y:S02]  /*8b40*/  ISETP.GE.AND P2, PT, R9.reuse, R2, PT ;  /* 0x000000020900720c */ /* 0x040fe40003f46270 */
[----:B------:R-:W-:-:S02]  /*8b50*/  ISETP.GE.AND P5, PT, R9, R0, PT ;  /* 0x000000000900720c */ /* 0x000fc40003fa6270 */
[----:B------:R-:W-:Y:S01]  /*8b60*/  HMMA.16816.F32 R24, R176, R168, R24 ;  /* 0x000000a8b018723c */ /* 0x000fe20000001818 */
[----:B------:R-:W-:-:S05]  /*8b70*/  ISETP.GE.AND P4, PT, R19, R2, PT ;  /* 0x000000021300720c */ /* 0x000fca0003f86270 */
[----:B------:R-:W-:Y:S01]  /*8b80*/  HMMA.16816.F32 R28, R20, R10, R28 ;  /* 0x0000000a141c723c */ /* 0x000fe2000000181c */
[----:B------:R-:W-:Y:S01]  /*8b90*/  VIADD R169, R3, 0x8 ;  /* 0x0000000803a97836 */ /* 0x000fe20000000000 */
[----:B------:R-:W-:-:S04]  /*8ba0*/  FSEL R168, R32, -INF , !P4 ;  /* 0xff80000020a87808 */ /* 0x000fc80006000000 */
[C---:B------:R-:W-:Y:S01]  /*8bb0*/  ISETP.GE.AND P3, PT, R169.reuse, R2, PT ;  /* 0x00000002a900720c */ /* 0x040fe20003f66270 */
[----:B------:R-:W-:Y:S01]  /*8bc0*/  HMMA.16816.F32 R164, R20, R16, R164 ;  /* 0x0000001014a4723c */ /* 0x000fe200000018a4 */
[-C--:B------:R-:W-:Y:S02]  /*8bd0*/  ISETP.GE.AND P0, PT, R169, R0.reuse, PT ;  /* 0x00000000a900720c */ /* 0x080fe40003f06270 */
[----:B------:R-:W-:Y:S02]  /*8be0*/  FSEL R8, R4, -INF , !P3 ;  /* 0xff80000004087808 */ /* 0x000fe40005800000 */
[----:B------:R-:W-:Y:S01]  /*8bf0*/  ISETP.GE.AND P3, PT, R19, R0, PT ;  /* 0x000000001300720c */ /* 0x000fe20003f66270 */
[----:B------:R-:W-:Y:S01]  /*8c00*/  HMMA.16816.F32 R188, R176, R170, R188 ;  /* 0x000000aab0bc723c */ /* 0x000fe200000018bc */
[C---:B------:R-:W-:Y:S01]  /*8c10*/  VIADD R17, R3.reuse, 0x11 ;  /* 0x0000001103117836 */ /* 0x040fe20000000000 */
[----:B------:R-:W-:Y:S01]  /*8c20*/  FSEL R9, R6, -INF , !P0 ;  /* 0xff80000006097808 */ /* 0x000fe20004000000 */
[----:B------:R-:W-:Y:S01]  /*8c30*/  VIADD R19, R3, 0x20 ;  /* 0x0000002003137836 */ /* 0x000fe20000000000 */
[----:B------:R-:W-:Y:S01]  /*8c40*/  FSEL R10, R5, -INF , !P2 ;  /* 0xff800000050a7808 */ /* 0x000fe20005000000 */
[----:B------:R-:W-:Y:S01]  /*8c50*/  VIADD R5, R3, 0x18 ;  /* 0x0000001803057836 */ /* 0x000fe20000000000 */
[----:B------:R-:W-:Y:S01]  /*8c60*/  FSEL R11, R7, -INF , !P5 ;  /* 0xff800000070b7808 */ /* 0x000fe20006800000 */
[----:B------:R-:W-:Y:S01]  /*8c70*/  VIADD R7, R3, 0x19 ;  /* 0x0000001903077836 */ /* 0x000fe20000000000 */
[----:B------:R-:W-:Y:S01]  /*8c80*/  ISETP.GE.AND P0, PT, R17, R2, PT ;  /* 0x000000021100720c */ /* 0x000fe20003f06270 */
[----:B---3--:R-:W-:Y:S01]  /*8c90*/  HMMA.16816.F32 R24, R20, R172, R24 ;  /* 0x000000ac1418723c */ /* 0x008fe20000001818 */
[----:B------:R-:W-:-:S02]  /*8ca0*/  FSEL R171, R34, -INF , !P3 ;  /* 0xff80000022ab7808 */ /* 0x000fc40005800000 */
[----:B------:R-:W-:Y:S02]  /*8cb0*/  FSEL R34, R33, -INF , !P0 ;  /* 0xff80000021227808 */ /* 0x000fe40004000000 */
[C---:B------:R-:W-:Y:S02]  /*8cc0*/  ISETP.GE.AND P5, PT, R5.reuse, R2, PT ;  /* 0x000000020500720c */ /* 0x040fe40003fa6270 */
[----:B------:R-:W-:Y:S01]  /*8cd0*/  ISETP.GE.AND P4, PT, R5, R0, PT ;  /* 0x000000000500720c */ /* 0x000fe20003f86270 */
[C---:B-1----:R-:W-:Y:S01]  /*8ce0*/  HMMA.16816.F32 R184, R176.reuse, R192, R184 ;  /* 0x000000c0b0b8723c */ /* 0x042fe200000018b8 */
[C---:B------:R-:W-:Y:S02]  /*8cf0*/  ISETP.GE.AND P3, PT, R7.reuse, R2, PT ;  /* 0x000000020700720c */ /* 0x040fe40003f66270 */
[----:B------:R-:W-:Y:S02]  /*8d00*/  ISETP.GE.AND P0, PT, R7, R0, PT ;  /* 0x000000000700720c */ /* 0x000fe40003f06270 */
[----:B------:R-:W1:Y:S01]  /*8d10*/  LDSM.16.M88.4 R4, [R224+0x7800] ;  /* 0x00780000e004783b */ /* 0x000e620000000200 */
[----:B------:R-:W-:Y:S01]  /*8d20*/  FSEL R32, R28, -INF , !P5 ;  /* 0xff8000001c207808 */ /* 0x000fe20006800000 */
[----:B------:R-:W-:Y:S01]  /*8d30*/  HMMA.16816.F32 R180, R176, R194, R180 ;  /* 0x000000c2b0b4723c */ /* 0x000fe200000018b4 */
[----:B------:R-:W-:Y:S01]  /*8d40*/  FSEL R28, R29, -INF , !P3 ;  /* 0xff8000001d1c7808 */ /* 0x000fe20005800000 */
[----:B------:R-:W-:-:S04]  /*8d50*/  DEPBAR.LE SB0, 0x0 ;  /* 0x000080000000791a */ /* 0x000fc80000000000 */
[----:B------:R-:W-:Y:S01]  /*8d60*/  BAR.SYNC.DEFER_BLOCKING 0x0 ;  /* 0x0000000000007b1d */ /* 0x000fe20000010000 */
[----:B------:R-:W-:Y:S01]  /*8d70*/  ISETP.GE.AND P3, PT, R3, R2, PT ;  /* 0x000000020300720c */ /* 0x000fe20003f66270 */
[----:B------:R-:W-:Y:S01]  /*8d80*/  HMMA.16816.F32 R188, R20, R174, R188 ;  /* 0x000000ae14bc723c */ /* 0x000fe200000018bc */
[----:B------:R-:W-:Y:S01]  /*8d90*/  ISETP.GE.AND P2, PT, R17, R0, PT ;  /* 0x000000001100720c */ /* 0x000fe20003f46270 */
[----:B------:R-:W-:Y:S01]  /*8da0*/  VIADD R17, R3, 0x21 ;  /* 0x0000002103117836 */ /* 0x000fe20000000000 */
[----:B------:R-:W-:Y:S02]  /*8db0*/  FSEL R16, R164, -INF , !P3 ;  /* 0xff800000a4107808 */ /* 0x000fe40005800000 */
[----:B------:R-:W-:Y:S02]  /*8dc0*/  FSEL R169, R35, -INF , !P2 ;  /* 0xff80000023a97808 */ /* 0x000fe40005000000 */
[----:B------:R-:W-:Y:S02]  /*8dd0*/  FSEL R14, R165, -INF , !P6 ;  /* 0xff800000a50e7808 */ /* 0x000fe40007000000 */
[----:B------:R-:W-:-:S02]  /*8de0*/  ISETP.GE.AND P6, PT, R19, R2, PT ;  /* 0x000000021300720c */ /* 0x000fc40003fc6270 */
[----:B------:R-:W-:Y:S02]  /*8df0*/  ISETP.GE.AND P2, PT, R19, R0, PT ;  /* 0x000000001300720c */ /* 0x000fe40003f46270 */
[----:B------:R-:W-:Y:S02]  /*8e00*/  FSEL R35, R30, -INF , !P4 ;  /* 0xff8000001e237808 */ /* 0x000fe40006000000 */
[----:B------:R-:W-:Y:S02]  /*8e10*/  FMNMX.FTZ R19, R208, R16, !PT ;  /* 0x00000010d0137209 */ /* 0x000fe40007810000 */
[C---:B------:R-:W-:Y:S02]  /*8e20*/  ISETP.GE.AND P5, PT, R17.reuse, R2, PT ;  /* 0x000000021100720c */ /* 0x040fe40003fa6270 */
[----:B------:R-:W-:Y:S01]  /*8e30*/  ISETP.GE.AND P4, PT, R17, R0, PT ;  /* 0x000000001100720c */ /* 0x000fe20003f86270 */
[----:B------:R-:W-:Y:S01]  /*8e40*/  VIADD R17, R3, 0x28 ;  /* 0x0000002803117836 */ /* 0x000fe20000000000 */
[----:B------:R-:W-:-:S02]  /*8e50*/  FMNMX.FTZ R19, R14, R19, !PT ;  /* 0x000000130e137209 */ /* 0x000fc40007810000 */
[----:B------:R-:W-:Y:S02]  /*8e60*/  FSEL R33, R31, -INF , !P0 ;  /* 0xff8000001f217808 */ /* 0x000fe40004000000 */
[C---:B------:R-:W-:Y:S02]  /*8e70*/  ISETP.GE.AND P0, PT, R17.reuse, R2, PT ;  /* 0x000000021100720c */ /* 0x040fe40003f06270 */
[----:B------:R-:W-:Y:S01]  /*8e80*/  ISETP.GE.AND P3, PT, R17, R0, PT ;  /* 0x000000001100720c */ /* 0x000fe20003f66270 */
[----:B------:R-:W-:Y:S01]  /*8e90*/  VIADD R17, R3, 0x29 ;  /* 0x0000002903117836 */ /* 0x000fe20000000000 */
[----:B------:R-:W-:Y:S01]  /*8ea0*/  FSEL R201, R27, -INF , !P4 ;  /* 0xff8000001bc97808 */ /* 0x000fe20006000000 */
[----:B-1----:R-:W-:Y:S01]  /*8eb0*/  HMMA.16816.F32 R192, R20, R4, R184 ;  /* 0x0000000414c0723c */ /* 0x002fe200000018b8 */
[----:B------:R-:W-:Y:S01]  /*8ec0*/  FMNMX.FTZ R27, R8, R19, !PT ;  /* 0x00000013081b7209 */ /* 0x000fe20007810000 */
[----:B------:R-:W-:Y:S01]  /*8ed0*/  VIADD R19, R3, 0x30 ;  /* 0x0000003003137836 */ /* 0x000fe20000000000 */
[----:B------:R-:W-:-:S02]  /*8ee0*/  FSEL R176, R24, -INF , !P6 ;  /* 0xff80000018b07808 */ /* 0x000fc40007000000 */
[----:B------:R-:W-:Y:S01]  /*8ef0*/  FSEL R203, R26, -INF , !P2 ;  /* 0xff8000001acb7808 */ /* 0x000fe20005000000 */
[----:B------:R-:W-:Y:S01]  /*8f00*/  HMMA.16816.F32 R180, R20, R6, R180 ;  /* 0x0000000614b4723c */ /* 0x000fe200000018b4 */
[----:B------:R-:W-:Y:S02]  /*8f10*/  ISETP.GE.AND P4, PT, R3, R0, PT ;  /* 0x000000000300720c */ /* 0x000fe40003f86270 */
[----:B------:R-:W-:Y:S02]  /*8f20*/  FMNMX.FTZ R27, R10, R27, !PT ;  /* 0x0000001b0a1b7209 */ /* 0x000fe40007810000 */
[C---:B------:R-:W-:Y:S02]  /*8f30*/  ISETP.GE.AND P6, PT, R17.reuse, R2, PT ;  /* 0x000000021100720c */ /* 0x040fe40003fc6270 */
[----:B------:R-:W-:Y:S02]  /*8f40*/  ISETP.GE.AND P2, PT, R17, R0, PT ;  /* 0x000000001100720c */ /* 0x000fe40003f46270 */
[----:B------:R-:W-:Y:S01]  /*8f50*/  FSEL R172, R25, -INF , !P5 ;  /* 0xff80000019ac7808 */ /* 0x000fe20006800000 */
[----:B------:R-:W-:Y:S01]  /*8f60*/  VIADD R25, R3, 0x31 ;  /* 0x0000003103197836 */ /* 0x000fe20000000000 */
[----:B------:R-:W-:-:S02]  /*8f70*/  FSEL R17, R167, -INF , !P1 ;  /* 0xff800000a7117808 */ /* 0x000fc40004800000 */
[C---:B------:R-:W-:Y:S02]  /*8f80*/  ISETP.GE.AND P5, PT, R19.reuse, R2, PT ;  /* 0x000000021300720c */ /* 0x040fe40003fa6270 */
[----:B------:R-:W-:Y:S02]  /*8f90*/  ISETP.GE.AND P1, PT, R19, R0, PT ;  /* 0x000000001300720c */ /* 0x000fe40003f26270 */
[----:B------:R-:W-:Y:S02]  /*8fa0*/  FSEL R19, R166, -INF , !P4 ;  /* 0xff800000a6137808 */ /* 0x000fe40006000000 */
[----:B------:R-:W-:Y:S02]  /*8fb0*/  FMNMX.FTZ R27, R168, R27, !PT ;  /* 0x0000001ba81b7209 */ /* 0x000fe40007810000 */
[----:B------:R-:W-:Y:S02]  /*8fc0*/  FMNMX.FTZ R4, R15, R19, !PT ;  /* 0x000000130f047209 */ /* 0x000fe40007810000 */
[----:B------:R-:W-:-:S02]  /*8fd0*/  FMNMX.FTZ R5, R34, R27, !PT ;  /* 0x0000001b22057209 */ /* 0x000fc40007810000 */
[----:B------:R-:W-:Y:S02]  /*8fe0*/  FMNMX.FTZ R4, R17, R4, !PT ;  /* 0x0000000411047209 */ /* 0x000fe40007810000 */
[----:B------:R-:W-:Y:S02]  /*8ff0*/  FMNMX.FTZ R5, R32, R5, !PT ;  /* 0x0000000520057209 */ /* 0x000fe40007810000 */
[----:B------:R-:W-:Y:S02]  /*9000*/  FMNMX.FTZ R4, R9, R4, !PT ;  /* 0x0000000409047209 */ /* 0x000fe40007810000 */
[----:B------:R-:W-:Y:S01]  /*9010*/  FMNMX.FTZ R7, R28, R5, !PT ;  /* 0x000000051c077209 */ /* 0x000fe20007810000 */
[----:B------:R-:W-:Y:S01]  /*9020*/  VIADD R5, R3, 0x38 ;  /* 0x0000003803057836 */ /* 0x000fe20000000000 */
[----:B------:R-:W-:Y:S01]  /*9030*/  FMNMX.FTZ R4, R11, R4, !PT ;  /* 0x000000040b047209 */ /* 0x000fe20007810000 */
[----:B------:R-:W-:Y:S01]  /*9040*/  VIADD R3, R3, 0x39 ;  /* 0x0000003903037836 */ /* 0x000fe20000000000 */
[----:B------:R-:W-:-:S02]  /*9050*/  FMNMX.FTZ R7, R176, R7, !PT ;  /* 0x00000007b0077209 */ /* 0x000fc40007810000 */
[----:B------:R-:W-:Y:S02]  /*9060*/  FSEL R174, R188, -INF , !P0 ;  /* 0xff800000bcae7808 */ /* 0x000fe40004000000 */
[----:B------:R-:W-:Y:S02]  /*9070*/  FMNMX.FTZ R4, R171, R4, !PT ;  /* 0x00000004ab047209 */ /* 0x000fe40007810000 */
[----:B------:R-:W-:Y:S02]  /*9080*/  FMNMX.FTZ R7, R172, R7, !PT ;  /* 0x00000007ac077209 */ /* 0x000fe40007810000 */
[----:B------:R-:W-:Y:S02]  /*9090*/  FSEL R202, R189, -INF , !P6 ;  /* 0xff800000bdca7808 */ /* 0x000fe40007000000 */
[----:B------:R-:W-:Y:S02]  /*90a0*/  FMNMX.FTZ R4, R169, R4, !PT ;  /* 0x00000004a9047209 */ /* 0x000fe40007810000 */
[----:B------:R-:W-:-:S02]  /*90b0*/  FMNMX.FTZ R7, R174, R7, !PT ;  /* 0x00000007ae077209 */ /* 0x000fc40007810000 */
[----:B------:R-:W-:Y:S02]  /*90c0*/  FSEL R207, R190, -INF , !P3 ;  /* 0xff800000becf7808 */ /* 0x000fe40005800000 */
[-C--:B------:R-:W-:Y:S02]  /*90d0*/  ISETP.GE.AND P4, PT, R25, R2.reuse, PT ;  /* 0x000000021900720c */ /* 0x080fe40003f86270 */
[-C--:B------:R-:W-:Y:S02]  /*90e0*/  ISETP.GE.AND P3, PT, R5, R2.reuse, PT ;  /* 0x000000020500720c */ /* 0x080fe40003f66270 */
[----:B------:R-:W-:Y:S02]  /*90f0*/  ISETP.GE.AND P6, PT, R3, R2, PT ;  /* 0x000000020300720c */ /* 0x000fe40003fc6270 */
[----:B------:R-:W-:Y:S02]  /*9100*/  FSEL R192, R192, -INF , !P5 ;  /* 0xff800000c0c07808 */ /* 0x000fe40006800000 */
[----:B------:R-:W-:-:S02]  /*9110*/  FMNMX.FTZ R2, R35, R4, !PT ;  /* 0x0000000423027209 */ /* 0x000fc40007810000 */
[----:B------:R-:W-:Y:S02]  /*9120*/  FMNMX.FTZ R7, R202, R7, !PT ;  /* 0x00000007ca077209 */ /* 0x000fe40007810000 */
[----:B------:R-:W-:Y:S02]  /*9130*/  FSEL R205, R191, -INF , !P2 ;  /* 0xff800000bfcd7808 */ /* 0x000fe40005000000 */
[----:B------:R-:W-:Y:S02]  /*9140*/  PLOP3.LUT P2, PT, PT, PT, UP0, 0x80, 0x0 ;  /* 0x000000000000781c */ /* 0x000fe40003f4f008 */
[----:B------:R-:W-:Y:S02]  /*9150*/  FSEL R190, R193, -INF , !P4 ;  /* 0xff800000c1be7808 */ /* 0x000fe40006000000 */
[----:B------:R-:W-:Y:S02]  /*9160*/  FMNMX.FTZ R2, R33, R2, !PT ;  /* 0x0000000221027209 */ /* 0x000fe40007810000 */
[----:B------:R-:W-:-:S02]  /*9170*/  FMNMX.FTZ R7, R192, R7, !PT ;  /* 0x00000007c0077209 */ /* 0x000fc40007810000 */
[----:B------:R-:W-:Y:S02]  /*9180*/  FSEL R188, R180, -INF , !P3 ;  /* 0xff800000b4bc7808 */ /* 0x000fe40005800000 */
[----:B------:R-:W-:Y:S02]  /*9190*/  FMNMX.FTZ R2, R203, R2, !PT ;  /* 0x00000002cb027209 */ /* 0x000fe40007810000 */
[----:B------:R-:W-:Y:S02]  /*91a0*/  FMNMX.FTZ R7, R190, R7, !PT ;  /* 0x00000007be077209 */ /* 0x000fe40007810000 */
[----:B------:R-:W-:Y:S02]  /*91b0*/  FSEL R186, R181, -INF , !P6 ;  /* 0xff800000b5ba7808 */ /* 0x000fe40007000000 */
[----:B------:R-:W-:Y:S02]  /*91c0*/  FMNMX.FTZ R4, R201, R2, !PT ;  /* 0x00000002c9047209 */ /* 0x000fe40007810000 */
[----:B------:R-:W-:-:S02]  /*91d0*/  FMNMX.FTZ R7, R188, R7, !PT ;  /* 0x00000007bc077209 */ /* 0x000fc40007810000 */
[----:B------:R-:W-:Y:S02]  /*91e0*/  ISETP.GE.AND P0, PT, R25, R0, PT ;  /* 0x000000001900720c */ /* 0x000fe40003f06270 */
[----:B------:R-:W-:Y:S02]  /*91f0*/  FSEL R189, R194, -INF , !P1 ;  /* 0xff800000c2bd7808 */ /* 0x000fe40004800000 */
        /* <DEDUP_REMOVED lines=31> */
.L_x_178:
[----:B------:R-:W-:Y:S01]  /*93f0*/  FMNMX.FTZ R4, R205, R4, !PT ;  /* 0x00000004cd047209 */ /* 0x000fe20007810000 */
[----:B------:R-:W2:Y:S01]  /*9400*/  SHFL.BFLY PT, R2, R7, 0x2, 0x1f ;  /* 0x0c401f0007027f89 */ /* 0x000ea200000e0000 */
[----:B------:R-:W-:Y:S01]  /*9410*/  ISETP.GE.AND P1, PT, R5, R0, PT ;  /* 0x000000000500720c */ /* 0x000fe20003f26270 */
[----:B------:R-:W-:Y:S01]  /*9420*/  UISETP.GE.AND UP0, UPT, UR16, 0x4, UPT ;  /* 0x000000041000788c */ /* 0x000fe2000bf06270 */
[----:B------:R-:W-:Y:S01]  /*9430*/  FSEL R187, R195, -INF , !P0 ;  /* 0xff800000c3bb7808 */ /* 0x000fe20004000000 */
[----:B------:R-:W-:Y:S01]  /*9440*/  LDSM.16.MT88.4 R24, [R232+0x18000] ;  /* 0x01800000e818783b */ /* 0x000fe20000004200 */
[----:B------:R-:W-:Y:S02]  /*9450*/  FMNMX.FTZ R4, R189, R4, !PT ;  /* 0x00000004bd047209 */ /* 0x000fe40007810000 */
[----:B------:R-:W-:Y:S01]  /*9460*/  ISETP.GE.AND P0, PT, R3, R0, PT ;  /* 0x000000000300720c */ /* 0x000fe20003f06270 */
[----:B-1----:R-:W-:Y:S01]  /*9470*/  LDSM.16.MT88.4 R20, [R230+0x18000] ;  /* 0x01800000e614783b */ /* 0x002fe20000004200 */
        /* <DEDUP_REMOVED lines=9> */
[----:B-1----:R-:W-:-:S05]  /*9510*/  FMNMX.FTZ R0, R5, R0, !PT ;  /* 0x0000000005007209 */ /* 0x002fca0007810000 */
[----:B------:R-:W1:Y:S01]  /*9520*/  SHFL.BFLY PT, R3, R0, 0x1, 0x1f ;  /* 0x0c201f0000037f89 */ /* 0x000e6200000e0000 */
[----:B--2---:R-:W-:-:S04]  /*9530*/  FMNMX.FTZ R164, R7, R164, !PT ;  /* 0x000000a407a47209 */ /* 0x004fc80007810000 */
[C---:B------:R-:W-:Y:S01]  /*9540*/  FSETP.NEU.FTZ.AND P1, PT, R164.reuse, -INF , PT ;  /* 0xff800000a400780b */ /* 0x040fe20003f3d000 */
[----:B------:R-:W-:-:S03]  /*9550*/  FMUL.FTZ R191, R164, UR21 ;  /* 0x00000015a4bf7c20 */ /* 0x000fc60008410000 */
[----:B------:R-:W-:Y:S02]  /*9560*/  FSEL R5, R164, RZ, P1 ;  /* 0x000000ffa4057208 */ /* 0x000fe40000800000 */
[----:B------:R-:W-:-:S03]  /*9570*/  FSEL R191, R191, RZ, P1 ;  /* 0x000000ffbfbf7208 */ /* 0x000fc60000800000 */
[----:B------:R-:W-:Y:S02]  /*9580*/  FADD.FTZ R4, R208, -R5 ;  /* 0x80000005d0047221 */ /* 0x000fe40000010000 */
[--C-:B------:R-:W-:Y:S01]  /*9590*/  FFMA.FTZ R167, R14, UR21, -R191.reuse ;  /* 0x000000150ea77c23 */ /* 0x100fe200080108bf */
[--C-:B------:R-:W-:Y:S01]  /*95a0*/  FFMA.FTZ R180, R16, UR21, -R191.reuse ;  /* 0x0000001510b47c23 */ /* 0x100fe200080108bf */
[--C-:B------:R-:W-:Y:S01]  /*95b0*/  FFMA.FTZ R166, R8, UR21, -R191.reuse ;  /* 0x0000001508a67c23 */ /* 0x100fe200080108bf */
[--C-:B------:R-:W-:Y:S01]  /*95c0*/  FFMA.FTZ R165, R10, UR21, -R191.reuse ;  /* 0x000000150aa57c23 */ /* 0x100fe200080108bf */
[----:B------:R-:W-:Y:S01]  /*95d0*/  FMUL.FTZ R182, R4, UR21 ;  /* 0x0000001504b67c20 */ /* 0x000fe20008410000 */
[--C-:B------:R-:W-:Y:S01]  /*95e0*/  FFMA.FTZ R193, R168, UR21, -R191.reuse ;  /* 0x00000015a8c17c23 */ /* 0x100fe200080108bf */
[----:B------:R-:W-:Y:S01]  /*95f0*/  MUFU.EX2 R167, R167 ;  /* 0x000000a700a77308 */ /* 0x000fe20000000800 */
[--C-:B------:R-:W-:Y:S01]  /*9600*/  FFMA.FTZ R194, R34, UR21, -R191.reuse ;  /* 0x0000001522c27c23 */ /* 0x100fe200080108bf */
[----:B-1----:R-:W-:Y:S01]  /*9610*/  FMNMX.FTZ R3, R0, R3, !PT ;  /* 0x0000000300037209 */ /* 0x002fe20007810000 */
[--C-:B------:R-:W-:Y:S01]  /*9620*/  FFMA.FTZ R195, R32, UR21, -R191.reuse ;  /* 0x0000001520c37c23 */ /* 0x100fe200080108bf */
[--C-:B------:R-:W-:Y:S01]  /*9630*/  FFMA.FTZ R196, R28, UR21, -R191.reuse ;  /* 0x000000151cc47c23 */ /* 0x100fe200080108bf */
[--C-:B------:R-:W-:Y:S01]  /*9640*/  FFMA.FTZ R204, R176, UR21, -R191.reuse ;  /* 0x00000015b0cc7c23 */ /* 0x100fe200080108bf */
[C---:B------:R-:W-:Y:S01]  /*9650*/  FSETP.NEU.FTZ.AND P0, PT, R3.reuse, -INF , PT ;  /* 0xff8000000300780b */ /* 0x040fe20003f1d000 */
[C---:B------:R-:W-:Y:S01]  /*9660*/  FMUL.FTZ R184, R3.reuse, UR21 ;  /* 0x0000001503b87c20 */ /* 0x040fe20008410000 */
[----:B------:R-:W1:Y:S01]  /*9670*/  MUFU.EX2 R180, R180 ;  /* 0x000000b400b47308 */ /* 0x000e620000000800 */
[----:B------:R-:W-:Y:S01]  /*9680*/  LDSM.16.MT88.4 R28, [R228+0x1e000] ;  /* 0x01e00000e41c783b */ /* 0x000fe20000004200 */
[----:B------:R-:W-:Y:S01]  /*9690*/  FSEL R6, R3, RZ, P0 ;  /* 0x000000ff03067208 */ /* 0x000fe20000000000 */
[--C-:B------:R-:W-:Y:S01]  /*96a0*/  FFMA.FTZ R209, R172, UR21, -R191.reuse ;  /* 0x00000015acd17c23 */ /* 0x100fe200080108bf */
[----:B------:R-:W-:Y:S01]  /*96b0*/  FSEL R184, R184, RZ, P0 ;  /* 0x000000ffb8b87208 */ /* 0x000fe20000000000 */
[----:B------:R-:W-:Y:S01]  /*96c0*/  LDSM.16.MT88.4 R176, [R232+0x1e800] ;  /* 0x01e80000e8b0783b */ /* 0x000fe20000004200 */
[--C-:B------:R-:W-:Y:S01]  /*96d0*/  FFMA.FTZ R206, R174, UR21, -R191.reuse ;  /* 0x00000015aece7c23 */ /* 0x100fe200080108bf */
[----:B------:R-:W-:Y:S01]  /*96e0*/  FADD.FTZ R6, R15, -R6 ;  /* 0x800000060f067221 */ /* 0x000fe20000010000 */
[----:B------:R-:W-:Y:S01]  /*96f0*/  MUFU.EX2 R166, R166 ;  /* 0x000000a600a67308 */ /* 0x000fe20000000800 */
[--C-:B------:R-:W-:Y:S01]  /*9700*/  FFMA.FTZ R14, R19, UR21, -R184.reuse ;  /* 0x00000015130e7c23 */ /* 0x100fe200080108b8 */
[--C-:B------:R-:W-:Y:S01]  /*9710*/  FFMA.FTZ R2, R17, UR21, -R184.reuse ;  /* 0x0000001511027c23 */ /* 0x100fe200080108b8 */
[--C-:B------:R-:W-:Y:S01]  /*9720*/  FFMA.FTZ R0, R9, UR21, -R184.reuse ;  /* 0x0000001509007c23 */ /* 0x100fe200080108b8 */
[--C-:B------:R-:W-:Y:S01]  /*9730*/  FFMA.FTZ R181, R11, UR21, -R184.reuse ;  /* 0x000000150bb57c23 */ /* 0x100fe200080108b8 */
[----:B------:R-:W-:Y:S01]  /*9740*/  FMUL.FTZ R15, R6, UR21 ;  /* 0x00000015060f7c20 */ /* 0x000fe20008410000 */
[----:B------:R-:W2:Y:S01]  /*9750*/  LDSM.16.MT88.4 R8, [R229+0x18000] ;  /* 0x01800000e508783b */ /* 0x000ea20000004200 */
[--C-:B------:R-:W-:Y:S01]  /*9760*/  FFMA.FTZ R197, R171, UR21, -R184.reuse ;  /* 0x00000015abc57c23 */ /* 0x100fe200080108b8 */
[----:B------:R-:W3:Y:S01]  /*9770*/  MUFU.EX2 R165, R165 ;  /* 0x000000a500a57308 */ /* 0x000ee20000000800 */
[----:B-1----:R-:W-:Y:S01]  /*9780*/  F2FP.F16.F32.PACK_AB R4, R167, R180 ;  /* 0x000000b4a704723e */ /* 0x002fe200000000ff */
[----:B------:R-:W-:Y:S01]  /*9790*/  LDSM.16.MT88.4 R16, [R228+0x18000] ;  /* 0x01800000e410783b */ /* 0x000fe20000004200 */
        /* <DEDUP_REMOVED lines=10> */
[----:B------:R-:W-:Y:S01]  /*9840*/  FFMA.FTZ R188, R188, UR21, -R191 ;  /* 0x00000015bcbc7c23 */ /* 0x000fe200080108bf */
[----:B------:R-:W-:Y:S01]  /*9850*/  LDSM.16.MT88.4 R172, [R230+0x1e800] ;  /* 0x01e80000e6ac783b */ /* 0x000fe20000004200 */
[--C-:B------:R-:W-:Y:S01]  /*9860*/  FFMA.FTZ R187, R187, UR21, -R184.reuse ;  /* 0x00000015bbbb7c23 */ /* 0x100fe200080108b8 */
[----:B------:R-:W1:Y:S01]  /*9870*/  MUFU.EX2 R2, R2 ;  /* 0x0000000200027308 */ /* 0x000e620000000800 */
[----:B---3--:R-:W-:Y:S01]  /*9880*/  F2FP.F16.F32.PACK_AB R6, R165, R166 ;  /* 0x000000a6a506723e */ /* 0x008fe200000000ff */
[----:B------:R-:W-:Y:S01]  /*9890*/  FFMA.FTZ R185, R185, UR21, -R184 ;  /* 0x00000015b9b97c23 */ /* 0x000fe200080108b8 */
[----:B------:R-:W-:-:S05]  /*98a0*/  PLOP3.LUT P0, PT, PT, PT, UP0, 0x80, 0x0 ;  /* 0x000000000000781c */ /* 0x000fca0003f0f008 */
[----:B------:R-:W-:Y:S08]  /*98b0*/  MUFU.EX2 R0, R0 ;  /* 0x0000000000007308 */ /* 0x000ff00000000800 */
[----:B------:R-:W3:Y:S01]  /*98c0*/  MUFU.EX2 R181, R181 ;  /* 0x000000b500b57308 */ /* 0x000ee20000000800 */
[----:B-1----:R-:W-:-:S07]  /*98d0*/  F2FP.F16.F32.PACK_AB R5, R2, R14 ;  /* 0x0000000e0205723e */ /* 0x002fce00000000ff */
[----:B------:R-:W1:Y:S08]  /*98e0*/  MUFU.EX2 R182, R182 ;  /* 0x000000b600b67308 */ /* 0x000e700000000800 */
[----:B------:R-:W4:Y:S01]  /*98f0*/  MUFU.EX2 R15, R15 ;  /* 0x0000000f000f7308 */ /* 0x000f220000000800 */
[----:B---3--:R-:W-:-:S07]  /*9900*/  F2FP.F16.F32.PACK_AB R7, R181, R0 ;  /* 0x00000000b507723e */ /* 0x008fce00000000ff */
        /* <DEDUP_REMOVED lines=132> */
[----:B------:R-:W5:Y:S01]  /*a150*/  MUFU.EX2 R194, R194 ;  /* 0x000000c200c27308 */ /* 0x000f620000000800 */
[-C--:B------:R-:W-:Y:S01]  /*a160*/  FMUL.FTZ R136, R136, R182.reuse ;  /* 0x000000b688887220 */ /* 0x080fe20000410000 */
[-C--:B------:R-:W-:Y:S01]  /*a170*/  FMUL.FTZ R137, R137, R182.reuse ;  /* 0x000000b689897220 */ /* 0x080fe20000410000 */
[-C--:B------:R-:W-:Y:S01]  /*a180*/  FMUL.FTZ R138, R138, R15.reuse ;  /* 0x0000000f8a8a7220 */ /* 0x080fe20000410000 */
[C---:B--2---:R-:W-:Y:S01]  /*a190*/  HMMA.16816.F32 R108, R4.reuse, R8, R108 ;  /* 0x00000008046c723c */ /* 0x044fe2000000186c */
[-C--:B------:R-:W-:Y:S01]  /*a1a0*/  FMUL.FTZ R139, R139, R15.reuse ;  /* 0x0000000f8b8b7220 */ /* 0x080fe20000410000 */
[-C--:B------:R-:W-:Y:S01]  /*a1b0*/  FMUL.FTZ R140, R140, R182.reuse ;  /* 0x000000b68c8c7220 */ /* 0x080fe20000410000 */
[-C--:B------:R-:W-:Y:S01]  /*a1c0*/  FMUL.FTZ R141, R141, R182.reuse ;  /* 0x000000b68d8d7220 */ /* 0x080fe20000410000 */
[----:B------:R-:W-:Y:S01]  /*a1d0*/  MUFU.EX2 R195, R195 ;  /* 0x000000c300c37308 */ /* 0x000fe20000000800 */
        /* <DEDUP_REMOVED lines=16> */
[----:B------:R-:W-:Y:S01]  /*a2e0*/  MUFU.EX2 R197, R197 ;  /* 0x000000c500c57308 */ /* 0x000fe20000000800 */
[-C--:B------:R-:W-:Y:S01]  /*a2f0*/  FMUL.FTZ R144, R144, R182.reuse ;  /* 0x000000b690907220 */ /* 0x080fe20000410000 */
[-C--:B------:R-:W-:Y:S01]  /*a300*/  FMUL.FTZ R145, R145, R182.reuse ;  /* 0x000000b691917220 */ /* 0x080fe20000410000 */
[C---:B-1----:R-:W-:Y:S01]  /*a310*/  HMMA.16816.F32 R120, R4.reuse, R24, R120 ;  /* 0x000000180478723c */ /* 0x042fe20000001878 */
[-C--:B------:R-:W-:Y:S01]  /*a320*/  FMUL.FTZ R148, R148, R182.reuse ;  /* 0x000000b694947220 */ /* 0x080fe20000410000 */
[-C--:B------:R-:W-:Y:S01]  /*a330*/  FMUL.FTZ R149, R149, R182.reuse ;  /* 0x000000b695957220 */ /* 0x080fe20000410000 */
[-C--:B------:R-:W-:Y:S01]  /*a340*/  FMUL.FTZ R146, R146, R15.reuse ;  /* 0x0000000f92927220 */ /* 0x080fe20000410000 */
[-C--:B------:R-:W-:Y:S01]  /*a350*/  FMUL.FTZ R147, R147, R15.reuse ;  /* 0x0000000f93937220 */ /* 0x080fe20000410000 */
[----:B------:R-:W1:Y:S01]  /*a360*/  MUFU.EX2 R198, R198 ;  /* 0x000000c600c67308 */ /* 0x000e620000000800 */
[C---:B------:R-:W-:Y:S01]  /*a370*/  HMMA.16816.F32 R124, R4.reuse, R26, R124 ;  /* 0x0000001a047c723c */ /* 0x040fe2000000187c */
[----:B------:R-:W4:Y:S01]  /*a380*/  LDSM.16.MT88.4 R24, [R232+0x18800] ;  /* 0x01880000e818783b */ /* 0x000f220000004200 */
[-C--:B------:R-:W-:Y:S01]  /*a390*/  FMUL.FTZ R150, R150, R15.reuse ;  /* 0x0000000f96967220 */ /* 0x080fe20000410000 */
[-C--:B------:R-:W-:Y:S01]  /*a3a0*/  FMUL.FTZ R151, R151, R15.reuse ;  /* 0x0000000f97977220 */ /* 0x080fe20000410000 */
[----:B------:R-:W-:Y:S01]  /*a3b0*/  FFMA.FTZ R180, R249, R182, R180 ;  /* 0x000000b6f9b47223 */ /* 0x000fe200000100b4 */
[----:B------:R-:W-:Y:S01]  /*a3c0*/  FFMA.FTZ R15, R247, R15, R14 ;  /* 0x0000000ff70f7223 */ /* 0x000fe2000001000e */
[----:B---3--:R-:W-:Y:S01]  /*a3d0*/  HMMA.16816.F32 R128, R4, R20, R128 ;  /* 0x000000140480723c */ /* 0x008fe20000001880 */
[----:B------:R-:W-:Y:S01]  /*a3e0*/  MUFU.EX2 R199, R199 ;  /* 0x000000c700c77308 */ /* 0x000fe20000000800 */
[----:B------:R-:W-:Y:S01]  /*a3f0*/  FADD.FTZ R167, R167, R180 ;  /* 0x000000b4a7a77221 */ /* 0x000fe20000010000 */
[----:B------:R-:W-:-:S03]  /*a400*/  FADD.FTZ R15, R2, R15 ;  /* 0x0000000f020f7221 */ /* 0x000fc60000010000 */
[C---:B------:R-:W-:Y:S01]  /*a410*/  HMMA.16816.F32 R132, R4.reuse, R22, R132 ;  /* 0x000000160484723c */ /* 0x040fe20000001884 */
[----:B------:R-:W3:Y:S01]  /*a420*/  LDSM.16.MT88.4 R20, [R230+0x18800] ;  /* 0x01880000e614783b */ /* 0x000ee20000004200 */
[----:B------:R-:W-:Y:S01]  /*a430*/  FADD.FTZ R166, R166, R167 ;  /* 0x000000a7a6a67221 */ /* 0x000fe20000010000 */
[----:B------:R-:W4:Y:S01]  /*a440*/  MUFU.EX2 R200, R200 ;  /* 0x000000c800c87308 */ /* 0x000f220000000800 */
[----:B------:R-:W-:Y:S02]  /*a450*/  FADD.FTZ R0, R0, R15 ;  /* 0x0000000f00007221 */ /* 0x000fe40000010000 */
[----:B--2---:R-:W-:Y:S01]  /*a460*/  HMMA.16816.F32 R136, R4, R8, R136 ;  /* 0x000000080488723c */ /* 0x004fe20000001888 */
[----:B------:R-:W-:Y:S01]  /*a470*/  FADD.FTZ R166, R165, R166 ;  /* 0x000000a6a5a67221 */ /* 0x000fe20000010000 */
[----:B------:R-:W-:-:S03]  /*a480*/  FADD.FTZ R0, R181, R0 ;  /* 0x00000000b5007221 */ /* 0x000fc60000010000 */
[----:B------:R-:W-:Y:S01]  /*a490*/  MUFU.EX2 R204, R204 ;  /* 0x000000cc00cc7308 */ /* 0x000fe20000000800 */
[C---:B------:R-:W-:Y:S01]  /*a4a0*/  HMMA.16816.F32 R140, R4.reuse, R10, R140 ;  /* 0x0000000a048c723c */ /* 0x040fe2000000188c */
[----:B-----5:R-:W-:Y:S01]  /*a4b0*/  F2FP.F16.F32.PACK_AB R8, R194, R193 ;  /* 0x000000c1c208723e */ /* 0x020fe200000000ff */
[----:B------:R-:W-:Y:S01]  /*a4c0*/  FADD.FTZ R193, R193, R166 ;  /* 0x000000a6c1c17221 */ /* 0x000fe20000010000 */
[----:B-1----:R-:W-:Y:S01]  /*a4d0*/  F2FP.F16.F32.PACK_AB R9, R198, R197 ;  /* 0x000000c5c609723e */ /* 0x002fe200000000ff */
[----:B------:R-:W-:Y:S02]  /*a4e0*/  FADD.FTZ R197, R197, R0 ;  /* 0x00000000c5c57221 */ /* 0x000fe40000010000 */
[C---:B----4-:R-:W-:Y:S01]  /*a4f0*/  HMMA.16816.F32 R152, R4.reuse, R16, R152 ;  /* 0x000000100498723c */ /* 0x050fe20000001898 */
[----:B------:R-:W-:Y:S01]  /*a500*/  F2FP.F16.F32.PACK_AB R10, R196, R195 ;  /* 0x000000c3c40a723e */ /* 0x000fe200000000ff */
[----:B------:R-:W1:Y:S01]  /*a510*/  MUFU.EX2 R209, R209 ;  /* 0x000000d100d17308 */ /* 0x000e620000000800 */
[----:B------:R-:W-:Y:S01]  /*a520*/  F2FP.F16.F32.PACK_AB R11, R200, R199 ;  /* 0x000000c7c80b723e */ /* 0x000fe200000000ff */
[----:B------:R-:W-:Y:S01]  /*a530*/  FADD.FTZ R194, R194, R193 ;  /* 0x000000c1c2c27221 */ /* 0x000fe20000010000 */
[----:B------:R-:W-:Y:S01]  /*a540*/  FADD.FTZ R198, R198, R197 ;  /* 0x000000c5c6c67221 */ /* 0x000fe20000010000 */
[----:B------:R-:W-:Y:S01]  /*a550*/  HMMA.16816.F32 R116, R4, R18, R116 ;  /* 0x000000120474723c */ /* 0x000fe20000001874 */
[----:B------:R-:W2:Y:S01]  /*a560*/  LDSM.16.MT88.4 R16, [R229+0x18800] ;  /* 0x01880000e510783b */ /* 0x000ea20000004200 */
[----:B------:R-:W-:Y:S01]  /*a570*/  FADD.FTZ R195, R195, R194 ;  /* 0x000000c2c3c37221 */ /* 0x000fe20000010000 */
[----:B------:R-:W-:Y:S01]  /*a580*/  FADD.FTZ R199, R199, R198 ;  /* 0x000000c6c7c77221 */ /* 0x000fe20000010000 */
[----:B------:R-:W-:Y:S02]  /*a590*/  MUFU.EX2 R206, R206 ;  /* 0x000000ce00ce7308 */ /* 0x000fe40000000800 */
[----:B------:R-:W-:Y:S01]  /*a5a0*/  HMMA.16816.F32 R160, R8, R24, R160 ;  /* 0x0000001808a0723c */ /* 0x000fe200000018a0 */
[----:B------:R-:W-:Y:S01]  /*a5b0*/  FADD.FTZ R195, R196, R195 ;  /* 0x000000c3c4c37221 */ /* 0x000fe20000010000 */
[----:B------:R-:W-:-:S04]  /*a5c0*/  FADD.FTZ R199, R200, R199 ;  /* 0x000000c7c8c77221 */ /* 0x000fc80000010000 */
[C---:B------:R-:W-:Y:S01]  /*a5d0*/  HMMA.16816.F32 R156, R8.reuse, R26, R156 ;  /* 0x0000001a089c723c */ /* 0x040fe2000000189c */
[----:B------:R-:W4:Y:S01]  /*a5e0*/  LDSM.16.MT88.4 R24, [R229+0x1a800] ;  /* 0x01a80000e518783b */ /* 0x000f220000004200 */
[----:B------:R-:W-:Y:S04]  /*a5f0*/  MUFU.EX2 R211, R211 ;  /* 0x000000d300d37308 */ /* 0x000fe80000000800 */
[C---:B---3--:R-:W-:Y:S04]  /*a600*/  HMMA.16816.F32 R36, R8.reuse, R20, R36 ;  /* 0x000000140824723c */ /* 0x048fe80000001824 */
[----:B------:R-:W-:Y:S02]  /*a610*/  MUFU.EX2 R202, R202 ;  /* 0x000000ca00ca7308 */ /* 0x000fe40000000800 */
[----:B------:R-:W-:Y:S01]  /*a620*/  HMMA.16816.F32 R40, R8, R22, R40 ;  /* 0x000000160828723c */ /* 0x000fe20000001828 */
[----:B------:R-:W3:Y:S05]  /*a630*/  LDSM.16.MT88.4 R20, [R232+0x1c800] ;  /* 0x01c80000e814783b */ /* 0x000eea0000004200 */
[C---:B------:R-:W-:Y:S01]  /*a640*/  HMMA.16816.F32 R144, R4.reuse, R28, R144 ;  /* 0x0000001c0490723c */ /* 0x040fe20000001890 */
[----:B------:R-:W5:Y:S05]  /*a650*/  MUFU.EX2 R201, R201 ;  /* 0x000000c900c97308 */ /* 0x000f6a0000000800 */
[----:B------:R-:W-:Y:S01]  /*a660*/  HMMA.16816.F32 R148, R4, R30, R148 ;  /* 0x0000001e0494723c */ /* 0x000fe20000001894 */
[----:B------:R-:W1:Y:S02]  /*a670*/  LDSM.16.MT88.4 R4, [R228+0x18800] ;  /* 0x01880000e404783b */ /* 0x000e640000004200 */
[----:B------:R-:W-:Y:S02]  /*a680*/  MUFU.EX2 R188, R188 ;  /* 0x000000bc00bc7308 */ /* 0x000fe40000000800 */
[----:B------:R-:W-:Y:S01]  /*a690*/  LDSM.16.MT88.4 R28, [R228+0x1a800] ;  /* 0x01a80000e41c783b */ /* 0x000fe20000004200 */
[C---:B--2---:R-:W-:Y:S05]  /*a6a0*/  HMMA.16816.F32 R44, R8.reuse, R16, R44 ;  /* 0x00000010082c723c */ /* 0x044fea000000182c */
[----:B------:R-:W-:Y:S01]  /*a6b0*/  MUFU.EX2 R187, R187 ;  /* 0x000000bb00bb7308 */ /* 0x000fe20000000800 */
[C---:B------:R-:W-:Y:S01]  /*a6c0*/  HMMA.16816.F32 R48, R8.reuse, R18, R48 ;  /* 0x000000120830723c */ /* 0x040fe20000001830 */
[----:B------:R-:W2:Y:S05]  /*a6d0*/  LDSM.16.MT88.4 R16, [R230+0x1c800] ;  /* 0x01c80000e610783b */ /* 0x000eaa0000004200 */
[C---:B----4-:R-:W-:Y:S01]  /*a6e0*/  HMMA.16816.F32 R76, R8.reuse, R24, R76 ;  /* 0x00000018084c723c */ /* 0x050fe2000000184c */
[----:B------:R-:W-:Y:S05]  /*a6f0*/  MUFU.EX2 R185, R185 ;  /* 0x000000b900b97308 */ /* 0x000fea0000000800 */
        /* <DEDUP_REMOVED lines=10> */
[----:B------:R-:W5:Y:S05]  /*a7a0*/  LDSM.16.MT88.4 R168, [R228+0x1e800] ;  /* 0x01e80000e4a8783b */ /* 0x000f6a0000004200 */
[C---:B--2---:R-:W-:Y:S06]  /*a7b0*/  HMMA.16816.F32 R100, R8.reuse, R16, R100 ;  /* 0x000000100864723c */ /* 0x044fec0000001864 */
[C---:B------:R-:W-:Y:S01]  /*a7c0*/  HMMA.16816.F32 R104, R8.reuse, R18, R104 ;  /* 0x000000120868723c */ /* 0x040fe20000001868 */
[----:B------:R-:W-:Y:S05]  /*a7d0*/  LDSM.16.MT88.4 R16, [R228+0x19000] ;  /* 0x01900000e410783b */ /* 0x000fea0000004200 */
[C---:B----4-:R-:W-:Y:S06]  /*a7e0*/  HMMA.16816.F32 R152, R8.reuse, R24, R152 ;  /* 0x000000180898723c */ /* 0x050fec0000001898 */
        /* <DEDUP_REMOVED lines=8> */
[C---:B------:R-:W-:Y:S01]  /*a870*/  HMMA.16816.F32 R120, R8.reuse, R176, R120 ;  /* 0x000000b00878723c */ /* 0x040fe20000001878 */
[----:B------:R-:W-:Y:S05]  /*a880*/  MUFU.EX2 R176, R207 ;  /* 0x000000cf00b07308 */ /* 0x000fea0000000800 */
[----:B-1----:R-:W-:Y:S01]  /*a890*/  HMMA.16816.F32 R108, R8, R4, R108 ;  /* 0x00000004086c723c */ /* 0x002fe2000000186c */
[----:B------:R-:W-:-:S05]  /*a8a0*/  FFMA.FTZ R177, R205, UR21, -R184 ;  /* 0x00000015cdb17c23 */ /* 0x000fca00080108b8 */
[C---:B------:R-:W-:Y:S01]  /*a8b0*/  HMMA.16816.F32 R112, R8.reuse, R6, R112 ;  /* 0x000000060870723c */ /* 0x040fe20000001870 */
[----:B------:R-:W1:Y:S01]  /*a8c0*/  MUFU.EX2 R177, R177 ;  /* 0x000000b100b17308 */ /* 0x000e620000000800 */
[----:B------:R-:W-:Y:S01]  /*a8d0*/  F2FP.F16.F32.PACK_AB R4, R209, R204 ;  /* 0x000000ccd104723e */ /* 0x000fe200000000ff */
[----:B------:R-:W-:Y:S01]  /*a8e0*/  FADD.FTZ R204, R204, R195 ;  /* 0x000000c3cccc7221 */ /* 0x000fe20000010000 */
[----:B-----5:R-:W-:Y:S01]  /*a8f0*/  F2FP.F16.F32.PACK_AB R5, R201, R202 ;  /* 0x000000cac905723e */ /* 0x020fe200000000ff */
[----:B------:R-:W-:Y:S01]  /*a900*/  FADD.FTZ R202, R202, R199 ;  /* 0x000000c7caca7221 */ /* 0x000fe20000010000 */
[----:B------:R-:W-:Y:S01]  /*a910*/  HMMA.16816.F32 R84, R8, R28, R84 ;  /* 0x0000001c0854723c */ /* 0x000fe20000001854 */
[----:B------:R-:W-:Y:S01]  /*a920*/  F2FP.F16.F32.PACK_AB R6, R211, R206 ;  /* 0x000000ced306723e */ /* 0x000fe200000000ff */
[----:B------:R-:W-:Y:S01]  /*a930*/  FADD.FTZ R209, R209, R204 ;  /* 0x000000ccd1d17221 */ /* 0x000fe20000010000 */
[----:B------:R-:W-:-:S03]  /*a940*/  FADD.FTZ R201, R201, R202 ;  /* 0x000000cac9c97221 */ /* 0x000fc60000010000 */
[----:B------:R-:W-:Y:S01]  /*a950*/  HMMA.16816.F32 R88, R8, R30, R88 ;  /* 0x0000001e0858723c */ /* 0x000fe20000001858 */
[----:B------:R-:W5:Y:S01]  /*a960*/  LDSM.16.MT88.4 R28, [R230+0x19000] ;  /* 0x01900000e61c783b */ /* 0x000f620000004200 */
[----:B------:R-:W-:Y:S01]  /*a970*/  FADD.FTZ R206, R206, R209 ;  /* 0x000000d1cece7221 */ /* 0x000fe20000010000 */
[----:B-1----:R-:W-:-:S03]  /*a980*/  F2FP.F16.F32.PACK_AB R7, R177, R176 ;  /* 0x000000b0b107723e */ /* 0x002fc600000000ff */
[----:B------:R-:W-:Y:S01]  /*a990*/  HMMA.16816.F32 R124, R8, R178, R124 ;  /* 0x000000b2087c723c */ /* 0x000fe2000000187c */
[----:B------:R-:W-:Y:S01]  /*a9a0*/  FADD.FTZ R176, R176, R201 ;  /* 0x000000c9b0b07221 */ /* 0x000fe20000010000 */
[----:B------:R-:W-:-:S03]  /*a9b0*/  FADD.FTZ R211, R211, R206 ;  /* 0x000000ced3d37221 */ /* 0x000fc60000010000 */
[----:B------:R-:W-:Y:S01]  /*a9c0*/  FADD.FTZ R177, R177, R176 ;  /* 0x000000b0b1b17221 */ /* 0x000fe20000010000 */
        /* <DEDUP_REMOVED lines=10> */
[----:B------:R-:W1:Y:S02]  /*aa70*/  MUFU.EX2 R179, R179 ;  /* 0x000000b300b37308 */ /* 0x000e640000000800 */
[----:B------:R-:W-:Y:S01]  /*aa80*/  HMMA.16816.F32 R148, R8, R170, R148 ;  /* 0x000000aa0894723c */ /* 0x000fe20000001894 */
[----:B------:R-:W-:Y:S04]  /*aa90*/  LDSM.16.MT88.4 R8, [R228+0x1d000] ;  /* 0x01d00000e408783b */ /* 0x000fe80000004200 */
[----:B------:R-:W-:Y:S01]  /*aaa0*/  LDSM.16.MT88.4 R168, [R229+0x1b000] ;  /* 0x01b00000e5a8783b */ /* 0x000fe20000004200 */
[C---:B--2---:R-:W-:Y:S01]  /*aab0*/  HMMA.16816.F32 R44, R4.reuse, R24, R44 ;  /* 0x00000018042c723c */ /* 0x044fe2000000182c */
[----:B------:R-:W-:Y:S05]  /*aac0*/  MUFU.EX2 R191, R191 ;  /* 0x000000bf00bf7308 */ /* 0x000fea0000000800 */
[C---:B------:R-:W-:Y:S01]  /*aad0*/  HMMA.16816.F32 R48, R4.reuse, R26, R48 ;  /* 0x0000001a0430723c */ /* 0x040fe20000001830 */
[----:B------:R-:W2:Y:S02]  /*aae0*/  LDSM.16.MT88.4 R24, [R230+0x1d000] ;  /* 0x01d00000e618783b */ /* 0x000ea40000004200 */
[----:B------:R-:W1:Y:S03]  /*aaf0*/  MUFU.EX2 R186, R186 ;  /* 0x000000ba00ba7308 */ /* 0x000e660000000800 */
[C---:B------:R-:W-:Y:S05]  /*ab00*/  HMMA.16816.F32 R52, R4.reuse, R16, R52 ;  /* 0x000000100434723c */ /* 0x040fea0000001834 */
[----:B------:R-:W1:Y:S01]  /*ab10*/  MUFU.EX2 R184, R184 ;  /* 0x000000b800b87308 */ /* 0x000e620000000800 */
[C---:B------:R-:W-:Y:S01]  /*ab20*/  HMMA.16816.F32 R56, R4.reuse, R18, R56 ;  /* 0x000000120438723c */ /* 0x040fe20000001838 */
[----:B------:R-:W1:Y:S05]  /*ab30*/  LDSM.16.MT88.4 R16, [R229+0x1d000] ;  /* 0x01d00000e510783b */ /* 0x000e6a0000004200 */
[C---:B----4-:R-:W-:Y:S06]  /*ab40*/  HMMA.16816.F32 R160, R4.reuse, R32, R160 ;  /* 0x0000002004a0723c */ /* 0x050fec00000018a0 */
        /* <DEDUP_REMOVED lines=14> */
[C---:B------:R-:W-:Y:S06]  /*ac30*/  HMMA.16816.F32 R152, R4.reuse, R8, R152 ;  /* 0x000000080498723c */ /* 0x040fec0000001898 */
        /* <DEDUP_REMOVED lines=38> */
[----:B------:R-:W-:-:S04]  /*aea0*/  FADD.FTZ R247, R184, R185 ;  /* 0x000000b9b8f77221 */ /* 0x000fc80000010000 */
        /* <DEDUP_REMOVED lines=31> */
[C---:B-1----:R-:W-:Y:S06]  /*b0a0*/  HMMA.16816.F32 R120, R4.reuse, R16, R120 ;  /* 0x000000100478723c */ /* 0x042fec0000001878 */
[C---:B------:R-:W-:Y:S06]  /*b0b0*/  HMMA.16816.F32 R124, R4.reuse, R18, R124 ;  /* 0x00000012047c723c */ /* 0x040fec000000187c */
[C---:B------:R-:W-:Y:S06]  /*b0c0*/  HMMA.16816.F32 R128, R4.reuse, R8, R128 ;  /* 0x000000080480723c */ /* 0x040fec0000001880 */
[C---:B------:R-:W-:Y:S06]  /*b0d0*/  HMMA.16816.F32 R132, R4.reuse, R10, R132 ;  /* 0x0000000a0484723c */ /* 0x040fec0000001884 */
[C---:B----4-:R-:W-:Y:S06]  /*b0e0*/  HMMA.16816.F32 R136, R4.reuse, R32, R136 ;  /* 0x000000200488723c */ /* 0x050fec0000001888 */
[C---:B------:R-:W-:Y:S06]  /*b0f0*/  HMMA.16816.F32 R140, R4.reuse, R34, R140 ;  /* 0x00000022048c723c */ /* 0x040fec000000188c */
[C---:B---3--:R-:W-:Y:S06]  /*b100*/  HMMA.16816.F32 R144, R4.reuse, R20, R144 ;  /* 0x000000140490723c */ /* 0x048fec0000001890 */
[----:B------:R-:W-:Y:S01]  /*b110*/  HMMA.16816.F32 R148, R4, R22, R148 ;  /* 0x000000160494723c */ /* 0x000fe20000001894 */
[----:B------:R-:W-:-:S08]  /*b120*/  NOP ;  /* 0x0000000000007918 */ /* 0x000fd00000000000 */
[----:B------:R-:W-:-:S15]  /*b130*/  @P0 BRA `(.L_x_179) ;  /* 0x0000000000040947 */ /* 0x000fde0003800000 */
.L_x_176:
[----:B------:R-:W-:-:S12]  /*b140*/  UIADD3 UR16, UR22, -0x1, URZ ;  /* 0xffffffff16107890 */ /* 0x000fd8000fffe03f */
.L_x_179:
[----:B------:R-:W-:-:S13]  /*b150*/  ISETP.LE.AND P0, PT, RZ, UR16, PT ;  /* 0x00000010ff007c0c */ /* 0x000fda000bf03270 */
[----:B------:R-:W-:Y:S05]  /*b160*/  @!P0 BRA `(.L_x_180) ;  /* 0x0000003000008947 */ /* 0x000fea0003800000 */
[----:B------:R-:W-:Y:S01]  /*b170*/  USHF.L.U64.HI UR23, UR6, 0x5, UR7 ;  /* 0x0000000506177899 */ /* 0x000fe20008010207 */
[----:B------:R-:W-:Y:S01]  /*b180*/  MOV R0, R3 ;  /* 0x0000000300007202 */ /* 0x000fe20000000f00 */
[----:B------:R-:W-:Y:S01]  /*b190*/  USHF.L.U32 UR24, UR6, 0x5, URZ ;  /* 0x0000000506187899 */ /* 0x000fe2000800063f */
[----:B------:R-:W-:Y:S01]  /*b1a0*/  MOV R165, R164 ;  /* 0x000000a400a57202 */ /* 0x000fe20000000f00 */
[----:B------:R-:W-:Y:S01]  /*b1b0*/  USHF.L.U64.HI UR5, UR6, 0x6, UR7 ;  /* 0x0000000606057899 */ /* 0x000fe20008010207 */
[----:B------:R-:W-:Y:S01]  /*b1c0*/  MOV R242, R12 ;  /* 0x0000000c00f27202 */ /* 0x000fe20000000f00 */
        /* <DEDUP_REMOVED lines=8> */
.L_x_183:
        /* <DEDUP_REMOVED lines=13> */
[----:B------:R-:W-:Y:S04]  /*b320*/  LEA.HI.X R167, R164, UR7, R3, 0x1, P2 ;  /* 0x00000007a4a77c11 */ /* 0x000fe800090f0c03 */
        /* <DEDUP_REMOVED lines=14> */
.L_x_181:
        /* <DEDUP_REMOVED lines=16> */
[----:B------:R-:W-:Y:S01]  /*b510*/  ISETP.LT.AND P0, PT, RZ, UR16, PT ;  /* 0x00000010ff007c0c */ /* 0x000fe2000bf01270 */
        /* <DEDUP_REMOVED lines=11> */
[----:B------:R-:W5:Y:S04]  /*b5d0*/  LDSM.16.M88.4 R184, [R237+0x11800] ;  /* 0x01180000edb8783b */ /* 0x000f680000000200 */
[----:B------:R-:W0:Y:S04]  /*b5e0*/  LDGDEPBAR ;  /* 0x00000000000079af */ /* 0x000e280000000000 */
[----:B------:R-:W-:Y:S04]  /*b5f0*/  LDSM.16.M88.4 R188, [R236] ;  /* 0x00000000ecbc783b */ /* 0x000fe80000000200 */
[----:B------:R-:W1:Y:S04]  /*b600*/  LDSM.16.M88.4 R192, [R235] ;  /* 0x00000000ebc0783b */ /* 0x000e680000000200 */
[----:B------:R-:W1:Y:S04]  /*b610*/  LDSM.16.M88.4 R196, [R227] ;  /* 0x00000000e3c4783b */ /* 0x000e680000000200 */
[----:B------:R-:W1:Y:S04]  /*b620*/  LDSM.16.M88.4 R200, [R226] ;  /* 0x00000000e2c8783b */ /* 0x000e680000000200 */
[----:B------:R-:W-:Y:S01]  /*b630*/  LDSM.16.M88.4 R204, [R231+0x10000] ;  /* 0x01000000e7cc783b */ /* 0x000fe20000000200 */
[C---:B--2---:R-:W-:Y:S03]  /*b640*/  HMMA.16816.F32 R4, R168.reuse, R172, RZ ;  /* 0x000000aca804723c */ /* 0x044fe600000018ff */
[----:B------:R-:W-:Y:S03]  /*b650*/  LDSM.16.M88.4 R208, [R231+0x10800] ;  /* 0x01080000e7d0783b */ /* 0x000fe60000000200 */
[C---:B------:R-:W-:Y:S01]  /*b660*/  HMMA.16816.F32 R8, R168.reuse, R174, RZ ;  /* 0x000000aea808723c */ /* 0x040fe200000018ff */
[----:B------:R-:W2:Y:S05]  /*b670*/  LDSM.16.M88.4 R172, [R225] ;  /* 0x00000000e1ac783b */ /* 0x000eaa0000000200 */
[C---:B---3--:R-:W-:Y:S06]  /*b680*/  HMMA.16816.F32 R12, R168.reuse, R176, RZ ;  /* 0x000000b0a80c723c */ /* 0x048fec00000018ff */
[C---:B------:R-:W-:Y:S01]  /*b690*/  HMMA.16816.F32 R16, R168.reuse, R178, RZ ;  /* 0x000000b2a810723c */ /* 0x040fe200000018ff */
[----:B------:R-:W3:Y:S05]  /*b6a0*/  LDSM.16.M88.4 R176, [R234] ;  /* 0x00000000eab0783b */ /* 0x000eea0000000200 */
[C---:B----4-:R-:W-:Y:S06]  /*b6b0*/  HMMA.16816.F32 R20, R168.reuse, R180, RZ ;  /* 0x000000b4a814723c */ /* 0x050fec00000018ff */
[C---:B------:R-:W-:Y:S01]  /*b6c0*/  HMMA.16816.F32 R24, R168.reuse, R182, RZ ;  /* 0x000000b6a818723c */ /* 0x040fe200000018ff */
[----:B------:R-:W4:Y:S05]  /*b6d0*/  LDSM.16.M88.4 R180, [R231+0x11000] ;  /* 0x01100000e7b4783b */ /* 0x000f2a0000000200 */
[C---:B-----5:R-:W-:Y:S06]  /*b6e0*/  HMMA.16816.F32 R28, R168.reuse, R184, RZ ;  /* 0x000000b8a81c723c */ /* 0x060fec00000018ff */
[----:B------:R-:W-:Y:S01]  /*b6f0*/  HMMA.16816.F32 R32, R168, R186, RZ ;  /* 0x000000baa820723c */ /* 0x000fe200000018ff */
[----:B------:R-:W5:Y:S04]  /*b700*/  LDSM.16.M88.4 R168, [R231+0x11800] ;  /* 0x01180000e7a8783b */ /* 0x000f680000000200 */
[----:B------:R-:W-:Y:S01]  /*b710*/  LDSM.16.M88.4 R184, [R233] ;  /* 0x00000000e9b8783b */ /* 0x000fe20000000200 */
[C---:B-1----:R-:W-:Y:S06]  /*b720*/  HMMA.16816.F32 R4, R188.reuse, R192, R4 ;  /* 0x000000c0bc04723c */ /* 0x042fec0000001804 */
[C---:B------:R-:W-:Y:S01]  /*b730*/  HMMA.16816.F32 R8, R188.reuse, R194, R8 ;  /* 0x000000c2bc08723c */ /* 0x040fe20000001808 */
[----:B------:R-:W1:Y:S05]  /*b740*/  LDSM.16.M88.4 R192, [R224] ;  /* 0x00000000e0c0783b */ /* 0x000e6a0000000200 */
[C---:B------:R-:W-:Y:S06]  /*b750*/  HMMA.16816.F32 R12, R188.reuse, R196, R12 ;  /* 0x000000c4bc0c723c */ /* 0x040fec000000180c */
[C---:B------:R-:W-:Y:S01]  /*b760*/  HMMA.16816.F32 R16, R188.reuse, R198, R16 ;  /* 0x000000c6bc10723c */ /* 0x040fe20000001810 */
[----:B------:R-:W1:Y:S05]  /*b770*/  LDSM.16.M88.4 R196, [R224+0x800] ;  /* 0x00080000e0c4783b */ /* 0x000e6a0000000200 */
[C---:B------:R-:W-:Y:S06]  /*b780*/  HMMA.16816.F32 R20, R188.reuse, R200, R20 ;  /* 0x000000c8bc14723c */ /* 0x040fec0000001814 */
        /* <DEDUP_REMOVED lines=11> */
[----:B------:R-:W3:Y:S05]  /*b840*/  LDSM.16.M88.4 R208, [R237+0x12800] ;  /* 0x01280000edd0783b */ /* 0x000eea0000000200 */
[C---:B----4-:R-:W-:Y:S06]  /*b850*/  HMMA.16816.F32 R20, R176.reuse, R180, R20 ;  /* 0x000000b4b014723c */ /* 0x050fec0000001814 */
[C---:B------:R-:W-:Y:S01]  /*b860*/  HMMA.16816.F32 R24, R176.reuse, R182, R24 ;  /* 0x000000b6b018723c */ /* 0x040fe20000001818 */
[----:B------:R-:W4:Y:S05]  /*b870*/  LDSM.16.M88.4 R180, [R237+0x13000] ;  /* 0x01300000edb4783b */ /* 0x000f2a0000000200 */
[C---:B-----5:R-:W-:Y:S06]  /*b880*/  HMMA.16816.F32 R28, R176.reuse, R168, R28 ;  /* 0x000000a8b01c723c */ /* 0x060fec000000181c */
[----:B------:R-:W-:Y:S01]  /*b890*/  HMMA.16816.F32 R32, R176, R170, R32 ;  /* 0x000000aab020723c */ /* 0x000fe20000001820 */
[----:B------:R-:W5:Y:S04]  /*b8a0*/  LDSM.16.M88.4 R168, [R237+0x13800] ;  /* 0x01380000eda8783b */ /* 0x000f680000000200 */
[----:B------:R-:W-:Y:S01]  /*b8b0*/  LDSM.16.M88.4 R176, [R236+0x4000] ;  /* 0x00400000ecb0783b */ /* 0x000fe20000000200 */
[C---:B-1----:R-:W-:Y:S06]  /*b8c0*/  HMMA.16816.F32 R4, R184.reuse, R192, R4 ;  /* 0x000000c0b804723c */ /* 0x042fec0000001804 */
[C---:B------:R-:W-:Y:S01]  /*b8d0*/  HMMA.16816.F32 R8, R184.reuse, R194, R8 ;  /* 0x000000c2b808723c */ /* 0x040fe20000001808 */
[----:B------:R-:W1:Y:S05]  /*b8e0*/  LDSM.16.M88.4 R192, [R223] ;  /* 0x00000000dfc0783b */ /* 0x000e6a0000000200 */
[C---:B------:R-:W-:Y:S06]  /*b8f0*/  HMMA.16816.F32 R12, R184.reuse, R196, R12 ;  /* 0x000000c4b80c723c */ /* 0x040fec000000180c */
[C---:B------:R-:W-:Y:S01]  /*b900*/  HMMA.16816.F32 R16, R184.reuse, R198, R16 ;  /* 0x000000c6b810723c */ /* 0x040fe20000001810 */
[----:B------:R-:W1:Y:S05]  /*b910*/  LDSM.16.M88.4 R196, [R222] ;  /* 0x00000000dec4783b */ /* 0x000e6a0000000200 */
[C---:B------:R-:W-:Y:S06]  /*b920*/  HMMA.16816.F32 R20, R184.reuse, R200, R20 ;  /* 0x000000c8b814723c */ /* 0x040fec0000001814 */
[C---:B------:R-:W-:Y:S01]  /*b930*/  HMMA.16816.F32 R24, R184.reuse, R202, R24 ;  /* 0x000000cab818723c */ /* 0x040fe20000001818 */
[----:B------:R-:W1:Y:S05]  /*b940*/  LDSM.16.M88.4 R200, [R221] ;  /* 0x00000000ddc8783b */ /* 0x000e6a0000000200 */
[C---:B--2---:R-:W-:Y:S06]  /*b950*/  HMMA.16816.F32 R28, R184.reuse, R172, R28 ;  /* 0x000000acb81c723c */ /* 0x044fec000000181c */
[----:B------:R-:W-:Y:S01]  /*b960*/  HMMA.16816.F32 R32, R184, R174, R32 ;  /* 0x000000aeb820723c */ /* 0x000fe20000001820 */
[----:B------:R-:W2:Y:S04]  /*b970*/  LDSM.16.M88.4 R172, [R220] ;  /* 0x00000000dcac783b */ /* 0x000ea80000000200 */
        /* <DEDUP_REMOVED lines=81> */
[----:B------:R-:W-:Y:S05]  /*be90*/  LDSM.16.M88.4 R204, [R237+0x16800] ;  /* 0x01680000edcc783b */ /* 0x000fea0000000200 */
[C---:B------:R-:W-:Y:S06]  /*bea0*/  HMMA.16816.F32 R12, R188.reuse, R208, R12 ;  /* 0x000000d0bc0c723c */ /* 0x040fec000000180c */
[C---:B------:R-:W-:Y:S01]  /*beb0*/  HMMA.16816.F32 R16, R188.reuse, R210, R16 ;  /* 0x000000d2bc10723c */ /* 0x040fe20000001810 */
[----:B------:R-:W-:Y:S05]  /*bec0*/  LDSM.16.M88.4 R208, [R231+0x16000] ;  /* 0x01600000e7d0783b */ /* 0x000fea0000000200 */
[C---:B----4-:R-:W-:Y:S06]  /*bed0*/  HMMA.16816.F32 R20, R188.reuse, R180, R20 ;  /* 0x000000b4bc14723c */ /* 0x050fec0000001814 */
[C---:B------:R-:W-:Y:S01]  /*bee0*/  HMMA.16816.F32 R24, R188.reuse, R182, R24 ;  /* 0x000000b6bc18723c */ /* 0x040fe20000001818 */
[----:B------:R-:W3:Y:S05]  /*bef0*/  LDSM.16.M88.4 R180, [R238+0xc000] ;  /* 0x00c00000eeb4783b */ /* 0x000eea0000000200 */
[C---:B-----5:R-:W-:Y:S06]  /*bf00*/  HMMA.16816.F32 R28, R188.reuse, R168, R28 ;  /* 0x000000a8bc1c723c */ /* 0x060fec000000181c */
[----:B------:R-:W-:Y:S01]  /*bf10*/  HMMA.16816.F32 R32, R188, R170, R32 ;  /* 0x000000aabc20723c */ /* 0x000fe20000001820 */
[----:B------:R-:W4:Y:S04]  /*bf20*/  LDSM.16.M88.4 R168, [R237+0x17000] ;  /* 0x01700000eda8783b */ /* 0x000f280000000200 */
[----:B------:R-:W5:Y:S01]  /*bf30*/  LDSM.16.M88.4 R188, [R237+0x17800] ;  /* 0x01780000edbc783b */ /* 0x000f620000000200 */
[C---:B-1----:R-:W-:Y:S06]  /*bf40*/  HMMA.16816.F32 R4, R176.reuse, R192, R4 ;  /* 0x000000c0b004723c */ /* 0x042fec0000001804 */
[C---:B------:R-:W-:Y:S01]  /*bf50*/  HMMA.16816.F32 R8, R176.reuse, R194, R8 ;  /* 0x000000c2b008723c */ /* 0x040fe20000001808 */
[----:B------:R-:W-:Y:S05]  /*bf60*/  LDSM.16.M88.4 R192, [R236+0xc000] ;  /* 0x00c00000ecc0783b */ /* 0x000fea0000000200 */
        /* <DEDUP_REMOVED lines=9> */
[----:B------:R-:W2:Y:S01]  /*c000*/  LDSM.16.M88.4 R176, [R212] ;  /* 0x00000000d4b0783b */ /* 0x000ea20000000200 */
        /* <DEDUP_REMOVED lines=9> */
[C---:B-----5:R-:W-:Y:S06]  /*c0a0*/  HMMA.16816.F32 R28, R180.reuse, R188, R28 ;  /* 0x000000bcb41c723c */ /* 0x060fec000000181c */
[----:B------:R-:W-:Y:S01]  /*c0b0*/  HMMA.16816.F32 R32, R180, R190, R32 ;  /* 0x000000beb420723c */ /* 0x000fe20000001820 */
[----:B------:R-:W5:Y:S04]  /*c0c0*/  LDSM.16.M88.4 R180, [R231+0x17000] ;  /* 0x01700000e7b4783b */ /* 0x000f680000000200 */
[----:B------:R-:W5:Y:S01]  /*c0d0*/  LDSM.16.M88.4 R188, [R231+0x17800] ;  /* 0x01780000e7bc783b */ /* 0x000f620000000200 */
[C---:B-1----:R-:W-:Y:S06]  /*c0e0*/  HMMA.16816.F32 R4, R192.reuse, R196, R4 ;  /* 0x000000c4c004723c */ /* 0x042fec0000001804 */
[C---:B------:R-:W-:Y:S01]  /*c0f0*/  HMMA.16816.F32 R8, R192.reuse, R198, R8 ;  /* 0x000000c6c008723c */ /* 0x040fe20000001808 */
[----:B------:R-:W1:Y:S05]  /*c100*/  LDSM.16.M88.4 R196, [R233+0xc000] ;  /* 0x00c00000e9c4783b */ /* 0x000e6a0000000200 */
[C---:B------:R-:W-:Y:S06]  /*c110*/  HMMA.16816.F32 R12, R192.reuse, R200, R12 ;  /* 0x000000c8c00c723c */ /* 0x040fec000000180c */
[C---:B------:R-:W-:Y:S06]  /*c120*/  HMMA.16816.F32 R16, R192.reuse, R202, R16 ;  /* 0x000000cac010723c */ /* 0x040fec0000001810 */
[C---:B--2---:R-:W-:Y:S06]  /*c130*/  HMMA.16816.F32 R20, R192.reuse, R172, R20 ;  /* 0x000000acc014723c */ /* 0x044fec0000001814 */
[C---:B------:R-:W-:Y:S01]  /*c140*/  HMMA.16816.F32 R24, R192.reuse, R174, R24 ;  /* 0x000000aec018723c */ /* 0x040fe20000001818 */
[----:B------:R-:W2:Y:S05]  /*c150*/  LDSM.16.M88.4 R172, [R224+0x6800] ;  /* 0x00680000e0ac783b */ /* 0x000eaa0000000200 */
[C---:B------:R-:W-:Y:S06]  /*c160*/  HMMA.16816.F32 R28, R192.reuse, R176, R28 ;  /* 0x000000b0c01c723c */ /* 0x040fec000000181c */
[----:B------:R-:W-:Y:S01]  /*c170*/  HMMA.16816.F32 R32, R192, R178, R32 ;  /* 0x000000b2c020723c */ /* 0x000fe20000001820 */
[----:B------:R-:W-:Y:S05]  /*c180*/  LDSM.16.M88.4 R176, [R224+0x7800] ;  /* 0x00780000e0b0783b */ /* 0x000fea0000000200 */
[C---:B---3--:R-:W-:Y:S06]  /*c190*/  HMMA.16816.F32 R4, R184.reuse, R208, R4 ;  /* 0x000000d0b804723c */ /* 0x048fec0000001804 */
[C---:B------:R-:W-:Y:S06]  /*c1a0*/  HMMA.16816.F32 R8, R184.reuse, R210, R8 ;  /* 0x000000d2b808723c */ /* 0x040fec0000001808 */
[C---:B----4-:R-:W-:Y:S06]  /*c1b0*/  HMMA.16816.F32 R12, R184.reuse, R168, R12 ;  /* 0x000000a8b80c723c */ /* 0x050fec000000180c */
[C---:B------:R-:W-:Y:S01]  /*c1c0*/  HMMA.16816.F32 R16, R184.reuse, R170, R16 ;  /* 0x000000aab810723c */ /* 0x040fe20000001810 */
[----:B------:R-:W3:Y:S01]  /*c1d0*/  LDSM.16.M88.4 R168, [R224+0x7000] ;  /* 0x00700000e0a8783b */ /* 0x000ee20000000200 */
[----:B------:R-:W-:Y:S04]  /*c1e0*/  DEPBAR.LE SB0, 0x0 ;  /* 0x000080000000791a */ /* 0x000fe80000000000 */
[C---:B-----5:R-:W-:Y:S01]  /*c1f0*/  HMMA.16816.F32 R20, R184.reuse, R180, R20 ;  /* 0x000000b4b814723c */ /* 0x060fe20000001814 */
[----:B------:R-:W-:Y:S05]  /*c200*/  BAR.SYNC.DEFER_BLOCKING 0x0 ;  /* 0x0000000000007b1d */ /* 0x000fea0000010000 */
[C---:B------:R-:W-:Y:S06]  /*c210*/  HMMA.16816.F32 R24, R184.reuse, R182, R24 ;  /* 0x000000b6b818723c */ /* 0x040fec0000001818 */
[C---:B------:R-:W-:Y:S06]  /*c220*/  HMMA.16816.F32 R28, R184.reuse, R188, R28 ;  /* 0x000000bcb81c723c */ /* 0x040fec000000181c */
[----:B------:R-:W-:Y:S06]  /*c230*/  HMMA.16816.F32 R32, R184, R190, R32 ;  /* 0x000000beb820723c */ /* 0x000fec0000001820 */
[C---:B-1----:R-:W-:Y:S06]  /*c240*/  HMMA.16816.F32 R4, R196.reuse, R204, R4 ;  /* 0x000000ccc404723c */ /* 0x042fec0000001804 */
[C---:B------:R-:W-:Y:S06]  /*c250*/  HMMA.16816.F32 R8, R196.reuse, R206, R8 ;  /* 0x000000cec408723c */ /* 0x040fec0000001808 */
[C---:B--2---:R-:W-:Y:S06]  /*c260*/  HMMA.16816.F32 R12, R196.reuse, R172, R12 ;  /* 0x000000acc40c723c */ /* 0x044fec000000180c */
[C---:B------:R-:W-:Y:S06]  /*c270*/  HMMA.16816.F32 R16, R196.reuse, R174, R16 ;  /* 0x000000aec410723c */ /* 0x040fec0000001810 */
[----:B------:R-:W-:Y:S01]  /*c280*/  FMNMX.FTZ R164, R4, R165, !PT ;  /* 0x000000a504a47209 */ /* 0x000fe20007810000 */
[C---:B---3--:R-:W-:Y:S04]  /*c290*/  HMMA.16816.F32 R20, R196.reuse, R168, R20 ;  /* 0x000000a8c414723c */ /* 0x048fe80000001814 */
        /* <DEDUP_REMOVED lines=34> */
.L_x_182:
        /* <DEDUP_REMOVED lines=459> */
.L_x_180:
        /* <DEDUP_REMOVED lines=11> */
[----:B------:R-:W1:Y:S04]  /*e220*/  SHFL.BFLY PT, R9, R2, 0x1, 0x1f ;  /* 0x0c201f0002097f89 */ /* 0x000e6800000e0000 */
        /* <DEDUP_REMOVED lines=128> */
[----:B------:R-:W-:Y:S01]  /*ea30*/  F2FP.F16.F32.PACK_AB R36, R37, R36 ;  /* 0x000000242524723e */ /* 0x000fe200000000ff */
[----:B------:R1:W-:Y:S01]  /*ea40*/  STS [R5], R160 ;  /* 0x000000a005007388 */ /* 0x0003e20000000800 */
[----:B------:R-:W-:Y:S01]  /*ea50*/  F2FP.F16.F32.PACK_AB R38, R39, R38 ;  /* 0x000000262726723e */ /* 0x000fe200000000ff */
[----:B------:R-:W-:Y:S01]  /*ea60*/  @UP0 ULDC.64 UR4, c[0x0][0x298] ;  /* 0x0000a60000040ab9 */ /* 0x000fe20000000a00 */
[----:B------:R-:W-:Y:S01]  /*ea70*/  IADD3 R13, R5, R6, RZ ;  /* 0x00000006050d7210 */ /* 0x000fe20007ffe0ff */
[----:B------:R1:W-:Y:S01]  /*ea80*/  STS [R5+0x400], R162 ;  /* 0x000400a205007388 */ /* 0x0003e20000000800 */
[----:B------:R-:W-:Y:S01]  /*ea90*/  F2FP.F16.F32.PACK_AB R40, R41, R40 ;  /* 0x000000282928723e */ /* 0x000fe200000000ff */
[----:B------:R-:W-:Y:S01]  /*eaa0*/  @UP0 UIMAD.WIDE.U32 UR8, UR13, UR4, URZ ;  /* 0x000000040d0802a5 */ /* 0x000fe2000f8e003f */
        /* <DEDUP_REMOVED lines=124> */
.L_x_184:
        /* <DEDUP_REMOVED lines=24> */
.L_x_185:
        /* <DEDUP_REMOVED lines=122> */
.L_x_187:
[----:B------:R-:W-:Y:S05]  /*fb90*/  BSYNC B0 ;  /* 0x0000000000007941 */ /* 0x000fea0003800000 */
.L_x_186:
        /* <DEDUP_REMOVED lines=32> */
.L_x_189:
[----:B------:R-:W-:Y:S05]  /*fda0*/  BSYNC B0 ;  /* 0x0000000000007941 */ /* 0x000fea0003800000 */
.L_x_188:
        /* <DEDUP_REMOVED lines=22> */
.L_x_191:
[----:B------:R-:W-:Y:S05]  /*ff10*/  BSYNC B0 ;  /* 0x0000000000007941 */ /* 0x000fea0003800000 */
.L_x_190:
        /* <DEDUP_REMOVED lines=22> */
.L_x_193:
[----:B------:R-:W-:Y:S05]  /*10080*/  BSYNC B0 ;  /* 0x0000000000007941 */ /* 0x000fea0003800000 */
.L_x_192:
        /* <DEDUP_REMOVED lines=21> */
.L_x_172:
        /* <DEDUP_REMOVED lines=86> */
.L_x_195:
[----:B------:R-:W-:Y:S05]  /*10740*/  BSYNC B0 ;  /* 0x0000000000007941 */ /* 0x000fea0003800000 */
.L_x_194:
        /* <DEDUP_REMOVED lines=20> */
.L_x_197:
[----:B------:R-:W-:Y:S05]  /*10890*/  BSYNC B0 ;  /* 0x0000000000007941 */ /* 0x000fea0003800000 */
.L_x_196:
        /* <DEDUP_REMOVED lines=18> */
.L_x_199:
[----:B------:R-:W-:Y:S05]  /*109c0*/  BSYNC B0 ;  /* 0x0000000000007941 */ /* 0x000fea0003800000 */
.L_x_198:
        /* <DEDUP_REMOVED lines=18> */
.L_x_201:
[----:B------:R-:W-:Y:S05]  /*10af0*/  BSYNC B0 ;  /* 0x0000000000007941 */ /* 0x000fea0003800000 */
.L_x_200:
        /* <DEDUP_REMOVED lines=10> */
.L_x_203:
[----:B------:R-:W-:Y:S05]  /*10ba0*/  BSYNC B0 ;  /* 0x0000000000007941 */ /* 0x000fea0003800000 */
.L_x_202:
        /* <DEDUP_REMOVED lines=10> */
.L_x_205:
[----:B------:R-:W-:Y:S05]  /*10c50*/  BSYNC B0 ;  /* 0x0000000000007941 */ /* 0x000fea0003800000 */
.L_x_204:
        /* <DEDUP_REMOVED lines=10> */
.L_x_207:
[----:B------:R-:W-:Y:S05]  /*10d00*/  BSYNC B0 ;  /* 0x0000000000007941 */ /* 0x000fea0003800000 */
.L_x_206:
        /* <DEDUP_REMOVED lines=10> */
.L_x_208:
        /* <DEDUP_REMOVED lines=13> */
.L_x_1260:


//--------------------- .text._ZN5flash16flash_fwd_kernelI23Flash_fwd_kernel_traitsILi256ELi128ELi64ELi8ELb0ELb0EN7cutlass6half_tE19Flash_kernel_traitsILi256ELi128ELi64ELi8ES3_EELb0ELb1ELb0ELb0ELb0ELb0ELb0ELb0EEEvNS_16Flash_fwd_paramsE --------------------------
	.section	.text._ZN5flash16flash_fwd_kernelI23Flash_fwd_kernel_traitsILi256ELi128ELi64ELi8ELb0ELb0EN7cutlass6half_tE19Flash_kernel_traitsILi256ELi128ELi64ELi8ES3_EELb0ELb1ELb0ELb0ELb0ELb0ELb0ELb0EEEvNS_16Flash_fwd_paramsE,"ax",@progbits
	.align	128
        .global         _ZN5flash16flash_fwd_kernelI23Flash_fwd_kernel_traitsILi256ELi128ELi64ELi8ELb0ELb0EN7cutlass6half_tE19Flash_kernel_traitsILi256ELi128ELi64ELi8ES3_EELb0ELb1ELb0ELb0ELb0ELb0ELb0ELb0EEEvNS_16Flash_fwd_paramsE
        .type           _ZN5flash16flash_fwd_kernelI23Flash_fwd_kernel_traitsILi256ELi128ELi64ELi8ELb0ELb0EN7cutlass6half_tE19Flash_kernel_traitsILi256ELi128ELi64ELi8ES3_EELb0ELb1ELb0ELb0ELb0ELb0ELb0ELb0EEEvNS_16Flash_fwd_paramsE,@function
        .size           _ZN5flash16flash_fwd_kernelI23Flash_fwd_kernel_traitsILi256ELi128ELi64ELi8ELb0ELb0EN7cutlass6half_tE19Flash_kernel_traitsILi256ELi128ELi64ELi8ES3_EELb0ELb1ELb0ELb0ELb0ELb0ELb0ELb0EEEvNS_16Flash_fwd_paramsE,(.L_x_1261 - _ZN5flash16flash_fwd_kernelI23Flash_fwd_kernel_traitsILi256ELi128ELi64ELi8ELb0ELb0EN7cutlass6half_tE19Flash_kernel_traitsILi256ELi128ELi64ELi8ES3_EELb0ELb1ELb0ELb0ELb0ELb0ELb0ELb0EEEvNS_16Flash_fwd_paramsE)
        .other          _ZN5flash16flash_fwd_kernelI23Flash_fwd_kernel_traitsILi256ELi128ELi64ELi8ELb0ELb0EN7cutlass6half_tE19Flash_kernel_traitsILi256ELi128ELi64ELi8ES3_EELb0ELb1ELb0ELb0ELb0ELb0ELb0ELb0EEEvNS_16Flash_fwd_paramsE,@"STO_CUDA_ENTRY STV_DEFAULT"
_ZN5flash16flash_fwd_kernelI23Flash_fwd_kernel_traitsILi256ELi128ELi64ELi8ELb0ELb0EN7cutlass6half_tE19Flash_kernel_traitsILi256ELi128ELi64ELi8ES3_EELb0ELb1ELb0ELb0ELb0ELb0ELb0ELb0EEEvNS_16Flash_fwd_paramsE:
.text._ZN5flash16flash_fwd_kernelI23Flash_fwd_kernel_traitsILi256ELi128ELi64ELi8ELb0ELb0EN7cutlass6half_tE19Flash_kernel_traitsILi256ELi128ELi64ELi8ES3_EELb0ELb1ELb0ELb0ELb0ELb0ELb0ELb0EEEvNS_16Flash_fwd_paramsE:
        /* <DEDUP_REMOVED lines=55> */
.L_x_209:
[----:B------:R-:W-:-:S05]  /*0370*/  ULDC UR8, c[0x0][0x2c8] ;  /* 0x0000b20000087ab9 */ /* 0x000fca0000000800 */
.L_x_210:
        /* <DEDUP_REMOVED lines=51> */
[----:B------:R-:W-:Y:S02]  /*06b0*/  @!UP1 UIMAD UR5, UR9, UR5, UR4 ;  /* 0x00000005090592a4 */ /* 0x000fe4000f8e0204 */
[----:B------:R-:W-:Y:S01]  /*06c0*/  @UP0 UIADD3 UR24, UR33, UR24, URZ ;  /* 0x0000001821180290 */ /* 0x000fe2000fffe03f */
[----:B------:R-:W-:Y:S01]  /*06d0*/  @UP0 UMOV UR26, UR32 ;  /* 0x00000020001a0c82 */ /* 0x000fe20008000000 */
        /* <DEDUP_REMOVED lines=9> */
[----:B------:R-:W-:Y:S02]  /*0770*/  ULDC.64 UR4, c[0x0][0x230] ;  /* 0x00008c0000047ab9 */ /* 0x000fe40000000a00 */
[----:B------:R-:W-:-:S02]  /*0780*/  UIMAD UR10, UR10, UR4, URZ ;  /* 0x000000040a0a72a4 */ /* 0x000fc4000f8e023f */
[----:B------:R-:W-:Y:S02]  /*0790*/  UIADD3 UR25, UR25, UR11, URZ ;  /* 0x0000000b19197290 */ /* 0x000fe4000fffe03f */
[----:B------:R-:W-:Y:S02]  /*07a0*/  UIMAD UR5, UR9, UR5, UR10 ;  /* 0x00000005090572a4 */ /* 0x000fe4000f8e020a */
[----:B------:R-:W-:-:S04]  /*07b0*/  UIMAD.WIDE.U32 UR10, UR9, UR4, UR24 ;  /* 0x00000004090a72a5 */ /* 0x000fc8000f8e0018 */
[----:B------:R-:W-:-:S03]  /*07c0*/  UIADD3 UR24, UR11, UR5, URZ ;  /* 0x000000050b187290 */ /* 0x000fc6000fffe03f */
[----:B------:R-:W-:-:S09]  /*07d0*/  UMOV UR26, UR10 ;  /* 0x0000000a001a7c82 */ /* 0x000fd20008000000 */
.L_x_212:
[----:B------:R-:W-:Y:S01]  /*07e0*/  ULDC UR4, c[0x0][0x278] ;  /* 0x00009e0000047ab9 */ /* 0x000fe20000000800 */
[----:B------:R-:W1:Y:S01]  /*07f0*/  S2R R2, SR_CTAID.Z ;  /* 0x0000000000027919 */ /* 0x000e620000002700 */
[----:B------:R-:W-:Y:S01]  /*0800*/  IMAD.U32 R0, RZ, RZ, UR4 ;  /* 0x00000004ff007e24 */ /* 0x000fe2000f8e00ff */
[----:B------:R-:W-:Y:S01]  /*0810*/  UMOV UR32, URZ ;  /* 0x0000003f00207c82 */ /* 0x000fe20008000000 */
[----:B------:R-:W-:Y:S01]  /*0820*/  SHF.R.S32.HI R14, RZ, 0x1f, R6 ;  /* 0x0000001fff0e7819 */ /* 0x000fe20000011406 */
[----:B------:R-:W-:Y:S02]  /*0830*/  @UP0 UIADD3 UR7, UR6, UR7, URZ ;  /* 0x0000000706070290 */ /* 0x000fe4000fffe03f */
[----:B------:R-:W-:Y:S01]  /*0840*/  IABS R0, R0 ;  /* 0x0000000000007213 */ /* 0x000fe20000000000 */
[----:B------:R-:W-:Y:S01]  /*0850*/  USHF.R.S32.HI UR19, URZ, 0x1f, UR15 ;  /* 0x0000001f3f137899 */ /* 0x000fe2000801140f */
[----:B------:R-:W-:Y:S02]  /*0860*/  LEA.HI R15, R14, R6, RZ, 0x3 ;  /* 0x000000060e0f7211 */ /* 0x000fe400078f18ff */
[----:B------:R-:W-:-:S02]  /*0870*/  R2UR UR10, R0 ;  /* 0x00000000000a72ca */ /* 0x000fc400000e0000 */
[----:B------:R-:W-:Y:S02]  /*0880*/  SHF.R.S32.HI R240, RZ, 0x3, R15 ;  /* 0x00000003fff07819 */ /* 0x000fe4000001140f */
[----:B------:R-:W-:-:S03]  /*0890*/  LOP3.LUT R15, R15, 0xfffffff8, RZ, 0xc0, !PT ;  /* 0xfffffff80f0f7812 */ /* 0x000fc600078ec0ff */
[----:B------:R-:W-:Y:S02]  /*08a0*/  IMAD.SHL.U32 R227, R240, 0x40, RZ ;  /* 0x00000040f0e37824 */ /* 0x000fe400078e00ff */
[----:B------:R-:W-:-:S03]  /*08b0*/  IMAD.IADD R15, R6, 0x1, -R15 ;  /* 0x00000001060f7824 */ /* 0x000fc600078e0a0f */
[----:B------:R-:W-:Y:S01]  /*08c0*/  LOP3.LUT R227, R227, 0x1c0, RZ, 0xc0, !PT ;  /* 0x000001c0e3e37812 */ /* 0x000fe200078ec0ff */
[----:B------:R-:W2:Y:S01]  /*08d0*/  I2F.RP R0, UR10 ;  /* 0x0000000a00007d06 */ /* 0x000ea20008209400 */
[----:B------:R-:W-:-:S05]  /*08e0*/  IMAD.SHL.U32 R166, R15, 0x8, RZ ;  /* 0x000000080fa67824 */ /* 0x000fca00078e00ff */
        /* <DEDUP_REMOVED lines=9> */
[----:B-1----:R-:W-:Y:S01]  /*0980*/  R2UR UR33, R0 ;  /* 0x00000000002172ca */ /* 0x002fe200000e0000 */
[----:B------:R-:W-:-:S12]  /*0990*/  VIADD R0, R240, 0x40 ;  /* 0x00000040f0007836 */ /* 0x000fd80000000000 */
[----:B------:R-:W-:-:S04]  /*09a0*/  UIADD3 UR11, URZ, -UR33, URZ ;  /* 0x800000213f0b7290 */ /* 0x000fc8000fffe03f */
[----:B------:R-:W-:-:S04]  /*09b0*/  UIMAD UR11, UR11, UR10, URZ ;  /* 0x0000000a0b0b72a4 */ /* 0x000fc8000f8e023f */
[----:B------:R-:W-:-:S07]  /*09c0*/  UIMAD.WIDE.U32 UR32, UR33, UR11, UR32 ;  /* 0x0000000b212072a5 */ /* 0x000fce000f8e0020 */
[----:B------:R-:W-:Y:S02]  /*09d0*/  UMOV UR11, UR33 ;  /* 0x00000021000b7c82 */ /* 0x000fe40008000000 */
[----:B------:R-:W-:-:S07]  /*09e0*/  UIMAD.WIDE.U32 UR32, UR11, UR5, URZ ;  /* 0x000000050b2072a5 */ /* 0x000fce000f8e003f */
[----:B------:R-:W-:Y:S02]  /*09f0*/  UMOV UR21, UR33 ;  /* 0x0000002100157c82 */ /* 0x000fe40008000000 */
[----:B------:R-:W-:-:S04]  /*0a00*/  UIADD3 UR11, -UR21, URZ, URZ ;  /* 0x0000003f150b7290 */ /* 0x000fc8000fffe13f */
[----:B------:R-:W-:Y:S02]  /*0a10*/  UIMAD UR11, UR10, UR11, UR5 ;  /* 0x0000000b0a0b72a4 */ /* 0x000fe4000f8e0205 */
[----:B------:R-:W-:Y:S02]  /*0a20*/  UIADD3 UR5, -UR27, UR18, URZ ;  /* 0x000000121b057290 */ /* 0x000fe4000fffe13f */
[----:B------:R-:W-:-:S04]  /*0a30*/  UISETP.GT.U32.AND UP1, UPT, UR10, UR11, UPT ;  /* 0x0000000b0a00728c */ /* 0x000fc8000bf24070 */
[----:B------:R-:W-:Y:S01]  /*0a40*/  ISETP.GE.AND P4, PT, R0, UR5, PT ;  /* 0x0000000500007c0c */ /* 0x000fe2000bf86270 */
[----:B------:R-:W-:-:S05]  /*0a50*/  VIADD R0, R240, 0x60 ;  /* 0x00000060f0007836 */ /* 0x000fca0000000000 */
[----:B------:R-:W-:Y:S01]  /*0a60*/  ISETP.GE.AND P5, PT, R0, UR5, PT ;  /* 0x0000000500007c0c */ /* 0x000fe2000bfa6270 */
[----:B------:R-:W-:Y:S01]  /*0a70*/  @!UP1 UIADD3 UR11, UR11, -UR10, URZ ;  /* 0x8000000a0b0b9290 */ /* 0x000fe2000fffe03f */
[----:B------:R-:W-:Y:S01]  /*0a80*/  LEA.HI R0, R14, R6, RZ, 0x6 ;  /* 0x000000060e007211 */ /* 0x000fe200078f30ff */
[----:B------:R-:W-:Y:S02]  /*0a90*/  @!UP1 UIADD3 UR21, UR21, 0x1, URZ ;  /* 0x0000000115159890 */ /* 0x000fe4000fffe03f */
[----:B------:R-:W-:Y:S02]  /*0aa0*/  UISETP.GE.U32.AND UP2, UPT, UR11, UR10, UPT ;  /* 0x0000000a0b00728c */ /* 0x000fe4000bf46070 */
[----:B------:R-:W-:-:S04]  /*0ab0*/  ULOP3.LUT UR10, UR15, UR4, URZ, 0x3c, !UPT ;  /* 0x000000040f0a7292 */ /* 0x000fc8000f8e3c3f */
[----:B------:R-:W-:-:S03]  /*0ac0*/  UISETP.GE.AND UP1, UPT, UR10, URZ, UPT ;  /* 0x0000003f0a00728c */ /* 0x000fc6000bf26270 */
[----:B------:R-:W-:Y:S02]  /*0ad0*/  @UP0 ULDC.64 UR10, c[0x0][0x250] ;  /* 0x00009400000a0ab9 */ /* 0x000fe40000000a00 */
[----:B------:R-:W-:Y:S02]  /*0ae0*/  @UP2 UIADD3 UR21, UR21, 0x1, URZ ;  /* 0x0000000115152890 */ /* 0x000fe4000fffe03f */
[----:B------:R-:W-:Y:S02]  /*0af0*/  UISETP.NE.AND UP2, UPT, UR4, URZ, UPT ;  /* 0x0000003f0400728c */ /* 0x000fe4000bf45270 */
[----:B------:R-:W-:Y:S02]  /*0b00*/  @UP0 UIMAD.WIDE.U32 UR32, UR7, UR10, URZ ;  /* 0x0000000a072002a5 */ /* 0x000fe4000f8e003f */
[----:B------:R-:W-:Y:S02]  /*0b10*/  @!UP1 UIADD3 UR21, -UR21, URZ, URZ ;  /* 0x0000003f15159290 */ /* 0x000fe4000fffe13f */
[----:B------:R-:W-:-:S03]  /*0b20*/  @UP0 UIMAD UR7, UR7, UR11, URZ ;  /* 0x0000000b070702a4 */ /* 0x000fc6000f8e023f */
[----:B------:R-:W-:Y:S01]  /*0b30*/  @UP0 UMOV UR28, UR32 ;  /* 0x00000020001c0c82 */ /* 0x000fe20008000000 */
[----:B------:R-:W-:Y:S02]  /*0b40*/  @UP0 UIADD3 UR25, UR33, UR7, URZ ;  /* 0x0000000721190290 */ /* 0x000fe4000fffe03f */
[----:B------:R-:W-:-:S04]  /*0b50*/  @!UP2 ULOP3.LUT UR21, URZ, UR4, URZ, 0x33, !UPT ;  /* 0x000000043f15a292 */ /* 0x000fc8000f8e333f */
[----:B------:R-:W-:Y:S01]  /*0b60*/  USHF.R.S32.HI UR14, URZ, 0x1f, UR21 ;  /* 0x0000001f3f0e7899 */ /* 0x000fe20008011415 */
[----:B------:R-:W-:Y:S11]  /*0b70*/  @P0 BRA `(.L_x_213) ;  /* 0x0000000000340947 */ /* 0x000ff60003800000 */
[----:B------:R-:W-:Y:S01]  /*0b80*/  USHF.R.S32.HI UR25, URZ, 0x1f, UR6 ;  /* 0x0000001f3f197899 */ /* 0x000fe20008011406 */
[----:B------:R-:W-:Y:S01]  /*0b90*/  ULDC.64 UR10, c[0x0][0x250] ;  /* 0x00009400000a7ab9 */ /* 0x000fe20000000a00 */
[----:B------:R-:W-:Y:S02]  /*0ba0*/  USHF.R.S32.HI UR4, URZ, 0x1f, UR9 ;  /* 0x0000001f3f047899 */ /* 0x000fe40008011409 */
[----:B------:R-:W-:Y:S02]  /*0bb0*/  UIMAD UR25, UR25, UR10, URZ ;  /* 0x0000000a191972a4 */ /* 0x000fe4000f8e023f */
[----:B------:R-:W-:Y:S02]  /*0bc0*/  UIMAD.WIDE.U32 UR32, UR6, UR10, URZ ;  /* 0x0000000a062072a5 */ /* 0x000fe4000f8e003f */
[----:B------:R-:W-:-:S03]  /*0bd0*/  UIMAD UR25, UR6, UR11, UR25 ;  /* 0x0000000b061972a4 */ /* 0x000fc6000f8e0219 */
[----:B------:R-:W-:Y:S01]  /*0be0*/  ULDC.64 UR6, c[0x0][0x238] ;  /* 0x00008e0000067ab9 */ /* 0x000fe20000000a00 */
[----:B------:R-:W-:Y:S02]  /*0bf0*/  UIADD3 UR33, UR33, UR25, URZ ;  /* 0x0000001921217290 */ /* 0x000fe4000fffe03f */
[----:B------:R-:W-:-:S04]  /*0c00*/  UIMAD UR4, UR4, UR6, URZ ;  /* 0x00000006040472a4 */ /* 0x000fc8000f8e023f */
[----:B------:R-:W-:Y:S02]  /*0c10*/  UIMAD UR4, UR9, UR7, UR4 ;  /* 0x00000007090472a4 */ /* 0x000fe4000f8e0204 */
[----:B------:R-:W-:-:S04]  /*0c20*/  UIMAD.WIDE.U32 UR6, UR9, UR6, UR32 ;  /* 0x00000006090672a5 */ /* 0x000fc8000f8e0020 */
[----:B------:R-:W-:-:S03]  /*0c30*/  UIADD3 UR25, UR7, UR4, URZ ;  /* 0x0000000407197290 */ /* 0x000fc6000fffe03f */
[----:B------:R-:W-:-:S09]  /*0c40*/  UMOV UR28, UR6 ;  /* 0x00000006001c7c82 */ /* 0x000fd20008000000 */
.L_x_213:
[----:B------:R-:W1:Y:S01]  /*0c50*/  S2UR UR4, SR_CgaCtaId ;  /* 0x00000000000479c3 */ /* 0x000e620000008800 */
[----:B------:R-:W-:Y:S01]  /*0c60*/  IADD3 R2, P0, R166, UR20, RZ ;  /* 0x00000014a6027c10 */ /* 0x000fe2000ff1e0ff */
[----:B------:R-:W-:Y:S01]  /*0c70*/  ULDC.64 UR6, c[0x0][0x258] ;  /* 0x0000960000067ab9 */ /* 0x000fe20000000a00 */
[----:B------:R-:W-:Y:S01]  /*0c80*/  IMAD.SHL.U32 R0, R0, 0x8, RZ ;  /* 0x0000000800007824 */ /* 0x000fe200078e00ff */
[----:B------:R-:W-:Y:S01]  /*0c90*/  UIMAD UR19, UR19, UR6, URZ ;  /* 0x00000006131372a4 */ /* 0x000fe2000f8e023f */
[----:B------:R-:W-:Y:S01]  /*0ca0*/  IADD3.X R3, R167, UR8, RZ, P0, !PT ;  /* 0x00000008a7037c10 */ /* 0x000fe200087fe4ff */
[----:B------:R-:W-:Y:S01]  /*0cb0*/  IMAD.U32 R10, RZ, RZ, UR6 ;  /* 0x00000006ff0a7e24 */ /* 0x000fe2000f8e00ff */
[----:B------:R-:W-:Y:S01]  /*0cc0*/  ISETP.GE.AND P0, PT, R240, UR5, PT ;  /* 0x00000005f0007c0c */ /* 0x000fe2000bf06270 */
[----:B------:R-:W-:Y:S01]  /*0cd0*/  ULDC.64 UR8, c[0x0][0x260] ;  /* 0x0000980000087ab9 */ /* 0x000fe20000000a00 */
[----:B------:R-:W-:Y:S01]  /*0ce0*/  UMOV UR33, 0x400 ;  /* 0x0000040000217882 */ /* 0x000fe20000000000 */
[----:B------:R-:W-:Y:S01]  /*0cf0*/  IMAD.WIDE.U32 R10, R10, UR15, R2 ;  /* 0x0000000f0a0a7c25 */ /* 0x000fe2000f8e0002 */
[----:B------:R-:W-:Y:S01]  /*0d00*/  UIMAD UR15, UR15, UR7, UR19 ;  /* 0x000000070f0f72a4 */ /* 0x000fe2000f8e0213 */
[----:B------:R-:W-:Y:S01]  /*0d10*/  MOV R18, UR17 ;  /* 0x0000001100127c02 */ /* 0x000fe20008000f00 */
[----:B------:R-:W-:Y:S01]  /*0d20*/  UIMAD UR32, UR14, UR8, URZ ;  /* 0x000000080e2072a4 */ /* 0x000fe2000f8e023f */
[----:B------:R-:W-:Y:S01]  /*0d30*/  SHF.R.S32.HI R241, RZ, 0x1f, R240 ;  /* 0x0000001ffff17819 */ /* 0x000fe200000114f0 */
[----:B------:R-:W-:Y:S01]  /*0d40*/  ULDC.64 UR6, c[0x0][0x268] ;  /* 0x00009a0000067ab9 */ /* 0x000fe20000000a00 */
[----:B------:R-:W-:Y:S01]  /*0d50*/  UIADD3 UR20, UR22, -0x1, URZ ;  /* 0xffffffff16147890 */ /* 0x000fe2000fffe03f */
[----:B------:R-:W-:Y:S01]  /*0d60*/  LOP3.LUT R227, R227, 0xfffffe00, R0, 0xf8, !PT ;  /* 0xfffffe00e3e37812 */ /* 0x000fe200078ef800 */
[----:B------:R-:W-:Y:S01]  /*0d70*/  UIMAD UR14, UR14, UR6, URZ ;  /* 0x000000060e0e72a4 */ /* 0x000fe2000f8e023f */
[----:B------:R-:W-:Y:S01]  /*0d80*/  VIADD R17, R11, UR15 ;  /* 0x0000000f0b117c36 */ /* 0x000fe20008000000 */
[----:B------:R-:W-:Y:S01]  /*0d90*/  UIMAD UR9, UR21, UR9, UR32 ;  /* 0x00000009150972a4 */ /* 0x000fe2000f8e0220 */
[----:B------:R-:W-:Y:S01]  /*0da0*/  BSSY B0, `(.L_x_214) ;  /* 0x000003c000007945 */ /* 0x000fe20003800000 */
[----:B------:R-:W-:Y:S01]  /*0db0*/  UIMAD UR19, UR20, -0x40, UR29 ;  /* 0xffffffc0141378a4 */ /* 0x000fe2000f8e021d */
[----:B------:R-:W-:Y:S01]  /*0dc0*/  LEA.HI R7, R14, R6, RZ, 0x4 ;  /* 0x000000060e077211 */ /* 0x000fe200078f20ff */
[----:B-1----:R-:W-:Y:S01]  /*0dd0*/  ULEA UR4, UR4, UR33, 0x18 ;  /* 0x0000002104047291 */ /* 0x002fe2000f8ec03f */
[----:B------:R-:W-:Y:S01]  /*0de0*/  VIADD R21, R240, 0x20 ;  /* 0x00000020f0157836 */ /* 0x000fe20000000000 */
[----:B------:R-:W-:Y:S01]  /*0df0*/  UIMAD UR32, UR21, UR7, UR14 ;  /* 0x00000007152072a4 */ /* 0x000fe2000f8e020e */
[C---:B------:R-:W-:Y:S01]  /*0e00*/  IADD3 R234, R166.reuse, 0x40, RZ ;  /* 0x00000040a6ea7810 */ /* 0x040fe20007ffe0ff */
[C---:B------:R-:W-:Y:S01]  /*0e10*/  VIADD R233, R166.reuse, 0x80 ;  /* 0x00000080a6e97836 */ /* 0x040fe20000000000 */
[----:B------:R-:W-:Y:S01]  /*0e20*/  IADD3 R232, R166, 0xc0, RZ ;  /* 0x000000c0a6e87810 */ /* 0x000fe20007ffe0ff */
[----:B------:R-:W-:Y:S01]  /*0e30*/  IMAD.WIDE R18, R18, 0x80, R240 ;  /* 0x0000008012127825 */ /* 0x000fe200078e02f0 */
[----:B------:R-:W-:-:S02]  /*0e40*/  MOV R12, UR6 ;  /* 0x00000006000c7c02 */ /* 0x000fc40008000f00 */
[----:B------:R-:W-:Y:S01]  /*0e50*/  LEA R227, R227, UR4, 0x1 ;  /* 0x00000004e3e37c11 */ /* 0x000fe2000f8e08ff */
[----:B------:R-:W-:Y:S02]  /*0e60*/  IMAD R20, R241, UR12, RZ ;  /* 0x0000000cf1147c24 */ /* 0x000fe4000f8e02ff */
[----:B------:R-:W-:-:S04]  /*0e70*/  IMAD.WIDE.U32 R24, R240, UR12, R166 ;  /* 0x0000000cf0187c25 */ /* 0x000fc8000f8e00a6 */
[----:B------:R-:W-:Y:S01]  /*0e80*/  IMAD.U32 R13, RZ, RZ, UR8 ;  /* 0x00000008ff0d7e24 */ /* 0x000fe2000f8e00ff */
[----:B------:R-:W-:Y:S06]  /*0e90*/  @P0 BRA `(.L_x_215) ;  /* 0x0000000000b00947 */ /* 0x000fec0003800000 */
        /* <DEDUP_REMOVED lines=44> */
.L_x_215:
[----:B------:R-:W-:Y:S05]  /*1160*/  BSYNC B0 ;  /* 0x0000000000007941 */ /* 0x000fea0003800000 */
.L_x_214:
[----:B------:R-:W-:Y:S01]  /*1170*/  ISETP.GE.AND P2, PT, R21, UR5, PT ;  /* 0x0000000515007c0c */ /* 0x000fe2000bf46270 */
[----:B------:R-:W-:Y:S01]  /*1180*/  IMAD R20, R240, UR13, R20 ;  /* 0x0000000df0147c24 */ /* 0x000fe2000f8e0214 */
[----:B------:R-:W-:Y:S01]  /*1190*/  LOP3.LUT R0, R7, 0xfffffff0, RZ, 0xc0, !PT ;  /* 0xfffffff007007812 */ /* 0x000fe200078ec0ff */
[----:B------:R-:W-:Y:S01]  /*11a0*/  BSSY B0, `(.L_x_216) ;  /* 0x0000036000007945 */ /* 0x000fe20003800000 */
[----:B------:R-:W-:Y:S02]  /*11b0*/  IADD3 R236, P1, R24, UR26, RZ ;  /* 0x0000001a18ec7c10 */ /* 0x000fe4000ff3e0ff */
[C---:B------:R-:W-:Y:S01]  /*11c0*/  ISETP.GE.AND P0, PT, R21.reuse, UR19, PT ;  /* 0x0000001315007c0c */ /* 0x040fe2000bf06270 */
[----:B------:R-:W-:Y:S01]  /*11d0*/  IMAD.IADD R0, R6, 0x1, -R0 ;  /* 0x0000000106007824 */ /* 0x000fe200078e0a00 */
[----:B------:R-:W-:Y:S02]  /*11e0*/  ISETP.GE.AND P6, PT, R21, UR19, PT ;  /* 0x0000001315007c0c */ /* 0x000fe4000bfc6270 */
[----:B------:R-:W-:-:S03]  /*11f0*/  IADD3.X R237, R25, UR24, R20, P1, !PT ;  /* 0x0000001819ed7c10 */ /* 0x000fc60008ffe414 */
[----:B------:R-:W-:Y:S08]  /*1200*/  @P2 BRA `(.L_x_217) ;  /* 0x0000000000bc2947 */ /* 0x000ff00003800000 */
        /* <DEDUP_REMOVED lines=47> */
.L_x_217:
[----:B------:R-:W-:Y:S05]  /*1500*/  BSYNC B0 ;  /* 0x0000000000007941 */ /* 0x000fea0003800000 */
.L_x_216:
        /* <DEDUP_REMOVED lines=49> */
.L_x_219:
[----:B------:R-:W-:Y:S05]  /*1820*/  BSYNC B0 ;  /* 0x0000000000007941 */ /* 0x000fea0003800000 */
.L_x_218:
        /* <DEDUP_REMOVED lines=49> */
.L_x_221:
[----:B------:R-:W-:Y:S05]  /*1b40*/  BSYNC B0 ;  /* 0x0000000000007941 */ /* 0x000fea0003800000 */
.L_x_220:
[----:B------:R-:W-:Y:S01]  /*1b50*/  USHF.L.U32 UR35, UR12, 0x6, URZ ;  /* 0x000000060c237899 */ /* 0x000fe2000800063f */
[----:B------:R-:W-:Y:S01]  /*1b60*/  IMAD.WIDE.U32 R236, R13, UR21, R236 ;  /* 0x000000150dec7c25 */ /* 0x000fe2000f8e00ec */
[----:B------:R-:W-:Y:S01]  /*1b70*/  USHF.L.U64.HI UR34, UR12, 0x6, UR13 ;  /* 0x000000060c227899 */ /* 0x000fe2000801020d */
[----:B------:R-:W-:Y:S01]  /*1b80*/  ISETP.GE.AND P1, PT, R240, UR19, PT ;  /* 0x00000013f0007c0c */ /* 0x000fe2000bf26270 */
[----:B------:R-:W-:Y:S01]  /*1b90*/  USHF.R.S32.HI UR36, URZ, 0x1f, UR20 ;  /* 0x0000001f3f247899 */ /* 0x000fe20008011414 */
[----:B--23--:R-:W-:Y:S01]  /*1ba0*/  SHF.R.S32.HI R4, RZ, 0x1f, R0 ;  /* 0x0000001fff047819 */ /* 0x00cfe20000011400 */
[----:B------:R-:W-:Y:S01]  /*1bb0*/  UIMAD UR6, UR34, UR20, URZ ;  /* 0x00000014220672a4 */ /* 0x000fe2000f8e023f */
[----:B------:R-:W-:Y:S01]  /*1bc0*/  VIADD R239, R237, UR9 ;  /* 0x00000009edef7c36 */ /* 0x000fe20008000000 */
[----:B------:R-:W-:Y:S01]  /*1bd0*/  SHF.R.S32.HI R18, RZ, 0x4, R7 ;  /* 0x00000004ff127819 */ /* 0x000fe20000011407 */
[----:B------:R-:W-:Y:S01]  /*1be0*/  IMAD.U32 R5, RZ, RZ, UR35 ;  /* 0x00000023ff057e24 */ /* 0x000fe2000f8e00ff */
[----:B------:R-:W-:Y:S01]  /*1bf0*/  UIMAD UR6, UR36, UR35, UR6 ;  /* 0x00000023240672a4 */ /* 0x000fe2000f8e0206 */
[----:B------:R-:W-:Y:S01]  /*1c00*/  IMAD.MOV.U32 R238, RZ, RZ, R236 ;  /* 0x000000ffffee7224 */ /* 0x000fe200078e00ec */
[----:B------:R-:W-:Y:S01]  /*1c10*/  LEA.HI R4, R4, R0, RZ, 0x3 ;  /* 0x0000000004047211 */ /* 0x000fe200078f18ff */
[----:B------:R-:W-:Y:S01]  /*1c20*/  BSSY B0, `(.L_x_222) ;  /* 0x000002e000007945 */ /* 0x000fe20003800000 */
[----:B------:R-:W-:Y:S01]  /*1c30*/  LEA.HI R20, R7, R18, RZ, 0x1 ;  /* 0x0000001207147211 */ /* 0x000fe200078f08ff */
[----:B------:R-:W-:Y:S01]  /*1c40*/  IMAD.WIDE.U32 R16, R5, UR20, R238 ;  /* 0x0000001405107c25 */ /* 0x000fe2000f8e00ee */
[----:B-1--4-:R-:W-:-:S03]  /*1c50*/  LOP3.LUT R2, R4, 0xfffffff8, RZ, 0xc0, !PT ;  /* 0xfffffff804027812 */ /* 0x012fc600078ec0ff */
[----:B------:R-:W-:Y:S01]  /*1c60*/  IMAD.SHL.U32 R19, R15, 0x40, RZ ;  /* 0x000000400f137824 */ /* 0x000fe200078e00ff */
[----:B------:R-:W-:Y:S02]  /*1c70*/  IADD3 R7, R17, UR6, RZ ;  /* 0x0000000611077c10 */ /* 0x000fe4000fffe0ff */
[----:B------:R-:W-:Y:S01]  /*1c80*/  IADD3 R0, R0, -R2, RZ ;  /* 0x8000000200007210 */ /* 0x000fe20007ffe0ff */
        /* <DEDUP_REMOVED lines=39> */
.L_x_223:
[----:B------:R-:W-:Y:S05]  /*1f00*/  BSYNC B0 ;  /* 0x0000000000007941 */ /* 0x000fea0003800000 */
.L_x_222:
[----:B------:R-:W-:Y:S01]  /*1f10*/  LOP3.LUT R20, R20, 0xfffffffe, RZ, 0xc0, !PT ;  /* 0xfffffffe14147812 */ /* 0x000fe200078ec0ff */
[C---:B-12---:R-:W-:Y:S01]  /*1f20*/  IMAD.SHL.U32 R3, R240.reuse, 0x8, RZ ;  /* 0x00000008f0037824 */ /* 0x046fe200078e00ff */
[----:B------:R-:W-:Y:S01]  /*1f30*/  LOP3.LUT R19, R19, 0x1c0, RZ, 0xc0, !PT ;  /* 0x000001c013137812 */ /* 0x000fe200078ec0ff */
[----:B------:R-:W-:Y:S01]  /*1f40*/  IMAD.WIDE.U32 R8, R240, UR10, R166 ;  /* 0x0000000af0087c25 */ /* 0x000fe2000f8e00a6 */
[----:B------:R-:W-:Y:S01]  /*1f50*/  USHF.L.U64.HI UR8, UR12, 0x5, UR13 ;  /* 0x000000050c087899 */ /* 0x000fe2000801020d */
[----:B------:R-:W-:Y:S01]  /*1f60*/  BSSY B0, `(.L_x_224) ;  /* 0x0000037000007945 */ /* 0x000fe20003800000 */
[----:B------:R-:W-:Y:S01]  /*1f70*/  LOP3.LUT R3, R19, 0x8, R3, 0xf8, !PT ;  /* 0x0000000813037812 */ /* 0x000fe200078ef803 */
[----:B------:R-:W-:Y:S01]  /*1f80*/  IMAD R2, R241, UR10, RZ ;  /* 0x0000000af1027c24 */ /* 0x000fe2000f8e02ff */
[----:B------:R-:W-:Y:S01]  /*1f90*/  SHF.R.U32.HI R225, RZ, 0x3, R19 ;  /* 0x00000003ffe17819 */ /* 0x000fe20000011613 */
[----:B------:R-:W-:Y:S01]  /*1fa0*/  IMAD.IADD R18, R18, 0x1, -R20 ;  /* 0x0000000112127824 */ /* 0x000fe200078e0a14 */
[----:B------:R-:W-:Y:S01]  /*1fb0*/  IADD3 R22, P1, R8, UR28, RZ ;  /* 0x0000001c08167c10 */ /* 0x000fe2000ff3e0ff */
[----:B------:R-:W-:Y:S01]  /*1fc0*/  IMAD R2, R240, UR11, R2 ;  /* 0x0000000bf0027c24 */ /* 0x000fe2000f8e0202 */
[----:B------:R-:W-:Y:S01]  /*1fd0*/  USHF.L.U32 UR14, UR12, 0x5, URZ ;  /* 0x000000050c0e7899 */ /* 0x000fe2000800063f */
[----:B------:R-:W-:Y:S01]  /*1fe0*/  IMAD.SHL.U32 R20, R0, 0x40, RZ ;  /* 0x0000004000147824 */ /* 0x000fe200078e00ff */
[----:B------:R-:W-:Y:S01]  /*1ff0*/  ISETP.GE.AND P5, PT, R240, UR19, PT ;  /* 0x00000013f0007c0c */ /* 0x000fe2000bfa6270 */
[----:B------:R-:W-:Y:S01]  /*2000*/  IMAD.SHL.U32 R19, R18, 0x8, RZ ;  /* 0x0000000812137824 */ /* 0x000fe200078e00ff */
[----:B------:R-:W-:-:S02]  /*2010*/  LOP3.LUT R225, R3, R225, RZ, 0x3c, !PT ;  /* 0x000000e103e17212 */ /* 0x000fc400078e3cff */
[----:B------:R-:W-:Y:S02]  /*2020*/  IADD3.X R23, R9, UR25, R2, P1, !PT ;  /* 0x0000001909177c10 */ /* 0x000fe40008ffe402 */
[----:B------:R-:W-:Y:S01]  /*2030*/  LOP3.LUT R20, R20, 0x1c0, RZ, 0xc0, !PT ;  /* 0x000001c014147812 */ /* 0x000fe200078ec0ff */
[----:B------:R-:W-:Y:S06]  /*2040*/  @P0 BRA `(.L_x_225) ;  /* 0x0000000000a00947 */ /* 0x000fec0003800000 */
[----:B------:R-:W-:Y:S01]  /*2050*/  ULDC UR6, c[0x0][0x2d0] ;  /* 0x0000b40000067ab9 */ /* 0x000fe20000000800 */
[----:B------:R-:W-:Y:S02]  /*2060*/  IADD3 R16, P0, R16, UR14, RZ ;  /* 0x0000000e10107c10 */ /* 0x000fe4000ff1e0ff */
[----:B------:R-:W-:Y:S02]  /*2070*/  ISETP.GE.AND P3, PT, R234, UR6, PT ;  /* 0x00000006ea007c0c */ /* 0x000fe4000bf66270 */
[----:B------:R-:W-:Y:S02]  /*2080*/  ISETP.GE.AND P4, PT, R166, UR6, PT ;  /* 0x00000006a6007c0c */ /* 0x000fe4000bf86270 */
[----:B------:R-:W-:Y:S02]  /*2090*/  ISETP.GE.AND P2, PT, R233, UR6, PT ;  /* 0x00000006e9007c0c */ /* 0x000fe4000bf46270 */
[----:B------:R-:W-:-:S07]  /*20a0*/  IADD3.X R7, R7, UR8, RZ, P0, !PT ;  /* 0x0000000807077c10 */ /* 0x000fce00087fe4ff */
        /* <DEDUP_REMOVED lines=34> */
.L_x_225:
[----:B------:R-:W-:Y:S05]  /*22d0*/  BSYNC B0 ;  /* 0x0000000000007941 */ /* 0x000fea0003800000 */
.L_x_224:
[----:B------:R-:W0:Y:S01]  /*22e0*/  LDGDEPBAR ;  /* 0x00000000000079af */ /* 0x000e220000000000 */
[----:B------:R-:W-:Y:S01]  /*22f0*/  USHF.L.U64.HI UR15, UR10, 0x6, UR11 ;  /* 0x000000060a0f7899 */ /* 0x000fe2000801020b */
[----:B--2---:R-:W-:Y:S01]  /*2300*/  IMAD.WIDE.U32 R8, R12, UR21, R22 ;  /* 0x000000150c087c25 */ /* 0x004fe2000f8e0016 */
[----:B------:R-:W-:Y:S01]  /*2310*/  LOP3.LUT R19, R20, 0x8, R19, 0xf8, !PT ;  /* 0x0000000814137812 */ /* 0x000fe200078ef813 */
[----:B------:R-:W-:Y:S01]  /*2320*/  USHF.L.U32 UR33, UR10, 0x6, URZ ;  /* 0x000000060a217899 */ /* 0x000fe2000800063f */
[----:B------:R-:W-:Y:S01]  /*2330*/  SHF.R.U32.HI R20, RZ, 0x3, R20 ;  /* 0x00000003ff147819 */ /* 0x000fe20000011614 */
[----:B------:R-:W-:Y:S01]  /*2340*/  UIMAD UR6, UR15, UR20, URZ ;  /* 0x000000140f0672a4 */ /* 0x000fe2000f8e023f */
[----:B------:R-:W-:Y:S01]  /*2350*/  MOV R22, UR20 ;  /* 0x0000001400167c02 */ /* 0x000fe20008000f00 */
[----:B------:R-:W-:Y:S01]  /*2360*/  VIADD R11, R9, UR32 ;  /* 0x00000020090b7c36 */ /* 0x000fe20008000000 */
[----:B------:R-:W-:Y:S01]  /*2370*/  LOP3.LUT R19, R19, R20, RZ, 0x3c, !PT ;  /* 0x0000001413137212 */ /* 0x000fe200078e3cff */
[----:B------:R-:W-:Y:S01]  /*2380*/  IMAD.MOV.U32 R10, RZ, RZ, R8 ;  /* 0x000000ffff0a7224 */ /* 0x000fe200078e0008 */
[----:B------:R-:W-:Y:S01]  /*2390*/  LEA.HI R14, R14, R6, RZ, 0x5 ;  /* 0x000000060e0e7211 */ /* 0x000fe200078f28ff */
[----:B------:R-:W-:Y:S01]  /*23a0*/  IMAD.SHL.U32 R4, R4, 0x40, RZ ;  /* 0x0000004004047824 */ /* 0x000fe200078e00ff */
[----:B------:R-:W-:Y:S01]  /*23b0*/  UIMAD UR6, UR36, UR33, UR6 ;  /* 0x00000021240672a4 */ /* 0x000fe2000f8e0206 */
[----:B------:R-:W-:Y:S01]  /*23c0*/  IMAD.WIDE.U32 R22, R22, UR33, R10 ;  /* 0x0000002116167c25 */ /* 0x000fe2000f8e000a */
[----:B------:R-:W-:Y:S01]  /*23d0*/  SHF.R.S32.HI R7, RZ, 0x5, R14 ;  /* 0x00000005ff077819 */ /* 0x000fe2000001140e */
[----:B------:R-:W-:Y:S01]  /*23e0*/  BSSY B0, `(.L_x_226) ;  /* 0x0000033000007945 */ /* 0x000fe20003800000 */
[----:B------:R-:W-:Y:S01]  /*23f0*/  LOP3.LUT R4, R19, 0xfffffe00, R4, 0xf8, !PT ;  /* 0xfffffe0013047812 */ /* 0x000fe200078ef804 */
[----:B------:R-:W-:Y:S01]  /*2400*/  IMAD R225, R18, 0x200, R225 ;  /* 0x0000020012e17824 */ /* 0x000fe200078e02e1 */
[----:B------:R-:W-:-:S03]  /*2410*/  IADD3 R20, R23, UR6, RZ ;  /* 0x0000000617147c10 */ /* 0x000fc6000fffe0ff */
[----:B------:R-:W-:Y:S01]  /*2420*/  IMAD R226, R7, 0x400, R4 ;  /* 0x0000040007e27824 */ /* 0x000fe200078e0204 */
[----:B------:R-:W-:Y:S01]  /*2430*/  LEA R225, R225, UR4, 0x1 ;  /* 0x00000004e1e17c11 */ /* 0x000fe2000f8e08ff */
[----:B------:R-:W-:-:S04]  /*2440*/  DEPBAR.LE SB0, 0x0 ;  /* 0x000080000000791a */ /* 0x000fc80000000000 */
[----:B------:R-:W-:Y:S06]  /*2450*/  BAR.SYNC.DEFER_BLOCKING 0x0 ;  /* 0x0000000000007b1d */ /* 0x000fec0000010000 */
        /* <DEDUP_REMOVED lines=9> */
[----:B------:R-:W3:Y:S01]  /*24f0*/  @!P5 LDC.64 R18, c[0x0][0x220] ;  /* 0x00008800ff12db82 */ /* 0x000ee20000000a00 */
[----:B------:R4:W-:Y:S07]  /*2500*/  @P5 STS.128 [R227+0x18000], RZ ;  /* 0x018000ffe3005388 */ /* 0x0009ee0000000c00 */
[----:B------:R-:W5:Y:S08]  /*2510*/  @!P4 LDC.64 R16, c[0x0][0x220] ;  /* 0x00008800ff10cb82 */ /* 0x000f700000000a00 */
[----:B-1----:R-:W1:Y:S01]  /*2520*/  @!P2 LDC.64 R2, c[0x0][0x220] ;  /* 0x00008800ff02ab82 */ /* 0x002e620000000a00 */
        /* <DEDUP_REMOVED lines=30> */
.L_x_227:
[----:B------:R-:W-:Y:S05]  /*2710*/  BSYNC B0 ;  /* 0x0000000000007941 */ /* 0x000fea0003800000 */
.L_x_226:
[----:B------:R1:W-:Y:S01]  /*2720*/  @P6 STS.128 [R227+0x19000], RZ ;  /* 0x019000ffe3006388 */ /* 0x0003e20000000c00 */
[----:B------:R-:W-:Y:S01]  /*2730*/  USHF.L.U64.HI UR19, UR10, 0x5, UR11 ;  /* 0x000000050a137899 */ /* 0x000fe2000801020b */
[----:B------:R-:W-:Y:S01]  /*2740*/  BSSY B0, `(.L_x_228) ;  /* 0x000002f000007945 */ /* 0x000fe20003800000 */
[----:B------:R-:W-:Y:S01]  /*2750*/  USHF.L.U32 UR36, UR10, 0x5, URZ ;  /* 0x000000050a247899 */ /* 0x000fe2000800063f */
[----:B------:R1:W-:Y:S01]  /*2760*/  @P6 STS.128 [R227+0x1b000], RZ ;  /* 0x01b000ffe3006388 */ /* 0x0003e20000000c00 */
[----:B------:R-:W-:-:S03]  /*2770*/  LEA R226, R226, UR4, 0x1 ;  /* 0x00000004e2e27c11 */ /* 0x000fc6000f8e08ff */
[----:B------:R1:W-:Y:S04]  /*2780*/  @P6 STS.128 [R227+0x1d000], RZ ;  /* 0x01d000ffe3006388 */ /* 0x0003e80000000c00 */
        /* <DEDUP_REMOVED lines=8> */
[----:B----4-:R-:W4:Y:S01]  /*2810*/  @!P5 LDC.64 R18, c[0x0][0x220] ;  /* 0x00008800ff12db82 */ /* 0x010f220000000a00 */
[----:B------:R2:W-:Y:S07]  /*2820*/  @P5 STS.128 [R227+0x19000], RZ ;  /* 0x019000ffe3005388 */ /* 0x0005ee0000000c00 */
[----:B------:R-:W5:Y:S08]  /*2830*/  @!P4 LDC.64 R16, c[0x0][0x220] ;  /* 0x00008800ff10cb82 */ /* 0x000f700000000a00 */
[----:B-1-3--:R-:W1:Y:S01]  /*2840*/  @!P2 LDC.64 R2, c[0x0][0x220] ;  /* 0x00008800ff02ab82 */ /* 0x00ae620000000a00 */
[----:B----4-:R-:W-:-:S04]  /*2850*/  @!P5 LEA R18, P0, R22, R18, 0x1 ;  /* 0x000000121612d211 */ /* 0x010fc800078008ff */
        /* <DEDUP_REMOVED lines=29> */
.L_x_229:
[----:B------:R-:W-:Y:S05]  /*2a30*/  BSYNC B0 ;  /* 0x0000000000007941 */ /* 0x000fea0003800000 */
.L_x_228:
        /* <DEDUP_REMOVED lines=10> */
[----:B------:R-:W-:Y:S01]  /*2ae0*/  IMAD.SHL.U32 R165, R6, 0x2, RZ ;  /* 0x0000000206a57824 */ /* 0x000fe200078e00ff */
        /* <DEDUP_REMOVED lines=10> */
[----:B------:R-:W-:Y:S01]  /*2b90*/  IMAD.IADD R14, R6, 0x1, -R14 ;  /* 0x00000001060e7824 */ /* 0x000fe200078e0a0e */
[----:B------:R-:W-:Y:S01]  /*2ba0*/  LOP3.LUT R165, R165, 0x6, RZ, 0xc0, !PT ;  /* 0x00000006a5a57812 */ /* 0x000fe200078ec0ff */
[C---:B------:R-:W-:Y:S01]  /*2bb0*/  IMAD R222, R0.reuse, 0x2, R226 ;  /* 0x0000000200de7824 */ /* 0x040fe200078e02e2 */
[----:B------:R-:W5:Y:S01]  /*2bc0*/  LDSM.16.M88.4 R56, [R223] ;  /* 0x00000000df38783b */ /* 0x000f620000000200 */
[----:B------:R-:W-:Y:S01]  /*2bd0*/  SEL R3, R3, 0xffffffc0, !P2 ;  /* 0xffffffc003037807 */ /* 0x000fe20005000000 */
[----:B------:R-:W-:-:S02]  /*2be0*/  IMAD R221, R0, 0x2, R224 ;  /* 0x0000000200dd7824 */ /* 0x000fc400078e02e0 */
[----:B------:R-:W5:Y:S01]  /*2bf0*/  LDSM.16.M88.4 R68, [R223+0x800] ;  /* 0x00080000df44783b */ /* 0x000f620000000200 */
[----:B------:R-:W-:Y:S02]  /*2c00*/  IMAD.U32 R6, RZ, RZ, UR20 ;  /* 0x00000014ff067e24 */ /* 0x000fe4000f8e00ff */
        /* <DEDUP_REMOVED lines=17> */
[----:B------:R-:W-:Y:S01]  /*2d20*/  IMAD.U32 R14, RZ, RZ, UR29 ;  /* 0x0000001dff0e7e24 */ /* 0x000fe2000f8e00ff */
[----:B------:R-:W-:Y:S01]  /*2d30*/  LDSM.16.M88.4 R80, [R226+0x4000] ;  /* 0x00400000e250783b */ /* 0x000fe20000000200 */
[----:B--2---:R-:W-:Y:S01]  /*2d40*/  HMMA.16816.F32 R40, R24, R36, RZ ;  /* 0x000000241828723c */ /* 0x004fe200000018ff */
[----:B------:R-:W-:-:S02]  /*2d50*/  VIADD R209, R223, 0x3000 ;  /* 0x00003000dfd17836 */ /* 0x000fc40000000000 */
[----:B------:R-:W-:Y:S01]  /*2d60*/  LDSM.16.M88.4 R84, [R225+0x13800] ;  /* 0x01380000e154783b */ /* 0x000fe20000000200 */
[----:B------:R-:W-:Y:S01]  /*2d70*/  IADD3 R7, R14, -UR18, R3 ;  /* 0x800000120e077c10 */ /* 0x000fe2000fffe003 */
[----:B------:R-:W-:Y:S01]  /*2d80*/  IMAD R3, R6, 0x40, R165 ;  /* 0x0000004006037824 */ /* 0x000fe200078e02a5 */
[C---:B------:R-:W-:Y:S01]  /*2d90*/  HMMA.16816.F32 R44, R24.reuse, R46, RZ ;  /* 0x0000002e182c723c */ /* 0x040fe200000018ff */
[----:B------:R-:W-:Y:S01]  /*2da0*/  LDSM.16.M88.4 R88, [R219+0x15000] ;  /* 0x01500000db58783b */ /* 0x000fe20000000200 */
[----:B------:R-:W-:Y:S02]  /*2db0*/  VIADD R208, R223, 0x3800 ;  /* 0x00003800dfd07836 */ /* 0x000fe40000000000 */
[----:B------:R-:W-:Y:S01]  /*2dc0*/  VIADD R6, R7, UR23 ;  /* 0x0000001707067c36 */ /* 0x000fe20008000000 */
[----:B------:R-:W0:Y:S01]  /*2dd0*/  LDGDEPBAR ;  /* 0x00000000000079af */ /* 0x000e220000000000 */
[C---:B------:R-:W-:Y:S01]  /*2de0*/  HMMA.16816.F32 R36, R24.reuse, R38, RZ ;  /* 0x000000261824723c */ /* 0x040fe200000018ff */
[----:B------:R-:W-:Y:S01]  /*2df0*/  VIADD R7, R3, 0x1 ;  /* 0x0000000103077836 */ /* 0x000fe20000000000 */
[----:B------:R-:W-:Y:S01]  /*2e00*/  UMOV UR23, UR20 ;  /* 0x0000001400177c82 */ /* 0x000fe20008000000 */
[C---:B------:R-:W-:Y:S01]  /*2e10*/  VIMNMX R15, R6.reuse, UR29, PT ;  /* 0x0000001d060f7c48 */ /* 0x040fe2000bfe0100 */
[----:B------:R-:W-:Y:S01]  /*2e20*/  VIADD R207, R223, 0x4000 ;  /* 0x00004000dfcf7836 */ /* 0x000fe20000000000 */
[----:B------:R-:W-:Y:S01]  /*2e30*/  VIADDMNMX R14, R6, 0x8, R14, PT ;  /* 0x00000008060e7846 */ /* 0x000fe2000380010e */
[C---:B---3--:R-:W-:Y:S01]  /*2e40*/  HMMA.16816.F32 R32, R24.reuse, R28, RZ ;  /* 0x0000001c1820723c */ /* 0x048fe200000018ff */
[----:B------:R-:W-:Y:S01]  /*2e50*/  VIADD R6, R3, 0x8 ;  /* 0x0000000803067836 */ /* 0x000fe20000000000 */
[-C--:B------:R-:W-:Y:S01]  /*2e60*/  ISETP.GE.AND P0, PT, R7, R15.reuse, PT ;  /* 0x0000000f0700720c */ /* 0x080fe20003f06270 */
[----:B------:R-:W-:Y:S01]  /*2e70*/  VIADD R206, R223, 0x4800 ;  /* 0x00004800dfce7836 */ /* 0x000fe20000000000 */
[-C--:B------:R-:W-:Y:S01]  /*2e80*/  ISETP.GE.AND P3, PT, R7, R14.reuse, PT ;  /* 0x0000000e0700720c */ /* 0x080fe20003f66270 */
[----:B------:R-:W-:Y:S01]  /*2e90*/  VIADD R7, R3, 0x9 ;  /* 0x0000000903077836 */ /* 0x000fe20000000000 */
[C---:B------:R-:W-:Y:S01]  /*2ea0*/  HMMA.16816.F32 R28, R24.reuse, R30, RZ ;  /* 0x0000001e181c723c */ /* 0x040fe200000018ff */
[CC--:B------:R-:W-:Y:S01]  /*2eb0*/  ISETP.GE.AND P4, PT, R6.reuse, R15.reuse, PT ;  /* 0x0000000f0600720c */ /* 0x0c0fe20003f86270 */
[----:B------:R-:W-:Y:S01]  /*2ec0*/  VIADD R205, R223, 0x5000 ;  /* 0x00005000dfcd7836 */ /* 0x000fe20000000000 */
[-C--:B------:R-:W-:Y:S01]  /*2ed0*/  ISETP.GE.AND P6, PT, R6, R14.reuse, PT ;  /* 0x0000000e0600720c */ /* 0x080fe20003fc6270 */
[----:B------:R-:W-:Y:S01]  /*2ee0*/  VIADD R6, R3, 0x10 ;  /* 0x0000001003067836 */ /* 0x000fe20000000000 */
[CC--:B------:R-:W-:Y:S01]  /*2ef0*/  ISETP.GE.AND P2, PT, R7.reuse, R15.reuse, PT ;  /* 0x0000000f0700720c */ /* 0x0c0fe20003f46270 */
[----:B----4-:R-:W-:Y:S01]  /*2f00*/  HMMA.16816.F32 R76, R24, R52, RZ ;  /* 0x00000034184c723c */ /* 0x010fe200000018ff */
[----:B------:R-:W-:Y:S01]  /*2f10*/  ISETP.GE.AND P5, PT, R7, R14, PT ;  /* 0x0000000e0700720c */ /* 0x000fe20003fa6270 */
[----:B------:R-:W-:Y:S01]  /*2f20*/  VIADD R7, R3, 0x11 ;  /* 0x0000001103077836 */ /* 0x000fe20000000000 */
[----:B------:R-:W-:Y:S01]  /*2f30*/  ISETP.GE.AND P1, PT, R6, R15, PT ;  /* 0x0000000f0600720c */ /* 0x000fe20003f26270 */
[----:B------:R-:W-:-:S02]  /*2f40*/  VIADD R204, R223, 0x5800 ;  /* 0x00005800dfcc7836 */ /* 0x000fc40000000000 */
[----:B------:R-:W-:Y:S01]  /*2f50*/  HMMA.16816.F32 R24, R24, R54, RZ ;  /* 0x000000361818723c */ /* 0x000fe200000018ff */
[----:B------:R-:W2:Y:S01]  /*2f60*/  LDSM.16.M88.4 R52, [R219+0x10800] ;  /* 0x01080000db34783b */ /* 0x000ea20000000200 */
[C---:B------:R-:W-:Y:S02]  /*2f70*/  VIADD R203, R223.reuse, 0x6000 ;  /* 0x00006000dfcb7836 */ /* 0x040fe40000000000 */
[C---:B------:R-:W-:Y:S02]  /*2f80*/  VIADD R202, R223.reuse, 0x6800 ;  /* 0x00006800dfca7836 */ /* 0x040fe40000000000 */
[----:B-----5:R-:W-:Y:S01]  /*2f90*/  HMMA.16816.F32 R48, R16, R56, R48 ;  /* 0x000000381030723c */ /* 0x020fe20000001830 */
[C---:B------:R-:W-:Y:S02]  /*2fa0*/  VIADD R201, R223.reuse, 0x7000 ;  /* 0x00007000dfc97836 */ /* 0x040fe40000000000 */
[----:B------:R-:W-:-:S03]  /*2fb0*/  VIADD R200, R223, 0x7800 ;  /* 0x00007800dfc87836 */ /* 0x000fc60000000000 */
        /* <DEDUP_REMOVED lines=77> */
[C---:B---3--:R-:W-:Y:S06]  /*3490*/  HMMA.16816.F32 R48, R60.reuse, R64, R48 ;  /* 0x000000403c30723c */ /* 0x048fec0000001830 */
[C---:B------:R-:W-:Y:S01]  /*34a0*/  HMMA.16816.F32 R44, R60.reuse, R66, R44 ;  /* 0x000000423c2c723c */ /* 0x040fe2000000182c */
[----:B------:R-:W-:Y:S05]  /*34b0*/  LDSM.16.M88.4 R64, [R223+0x4000] ;  /* 0x00400000df40783b */ /* 0x000fea0000000200 */
[C---:B----4-:R-:W-:Y:S06]  /*34c0*/  HMMA.16816.F32 R40, R60.reuse, R52, R40 ;  /* 0x000000343c28723c */ /* 0x050fec0000001828 */
[C---:B------:R-:W-:Y:S01]  /*34d0*/  HMMA.16816.F32 R36, R60.reuse, R54, R36 ;  /* 0x000000363c24723c */ /* 0x040fe20000001824 */
[----:B------:R-:W3:Y:S05]  /*34e0*/  LDSM.16.M88.4 R52, [R224+0x8000] ;  /* 0x00800000e034783b */ /* 0x000eea0000000200 */
[C---:B--2---:R-:W-:Y:S06]  /*34f0*/  HMMA.16816.F32 R32, R60.reuse, R24, R32 ;  /* 0x000000183c20723c */ /* 0x044fec0000001820 */
[C---:B------:R-:W-:Y:S01]  /*3500*/  HMMA.16816.F32 R28, R60.reuse, R26, R28 ;  /* 0x0000001a3c1c723c */ /* 0x040fe2000000181c */
[----:B------:R-:W2:Y:S05]  /*3510*/  LDSM.16.M88.4 R24, [R223+0x4800] ;  /* 0x00480000df18783b */ /* 0x000eaa0000000200 */
[C---:B------:R-:W-:Y:S06]  /*3520*/  HMMA.16816.F32 R76, R60.reuse, R68, R76 ;  /* 0x000000443c4c723c */ /* 0x040fec000000184c */
[----:B------:R-:W-:Y:S01]  /*3530*/  HMMA.16816.F32 R72, R60, R70, R72 ;  /* 0x000000463c48723c */ /* 0x000fe20000001848 */
[----:B------:R-:W4:Y:S04]  /*3540*/  LDSM.16.M88.4 R60, [R223+0x5000] ;  /* 0x00500000df3c783b */ /* 0x000f280000000200 */
[----:B------:R-:W-:Y:S01]  /*3550*/  LDSM.16.M88.4 R68, [R222+0x8000] ;  /* 0x00800000de44783b */ /* 0x000fe20000000200 */
        /* <DEDUP_REMOVED lines=8> */
[----:B------:R-:W5:Y:S05]  /*35e0*/  LDSM.16.M88.4 R16, [R219+0x14800] ;  /* 0x01480000db10783b */ /* 0x000f6a0000000200 */
[C---:B---3--:R-:W-:Y:S06]  /*35f0*/  HMMA.16816.F32 R48, R52.reuse, R64, R48 ;  /* 0x000000403430723c */ /* 0x048fec0000001830 */
[----:B------:R-:W-:Y:S01]  /*3600*/  HMMA.16816.F32 R44, R52, R66, R44 ;  /* 0x00000042342c723c */ /* 0x000fe2000000182c */
[----:B------:R-:W-:Y:S05]  /*3610*/  LDSM.16.M88.4 R64, [R212+0x4000] ;  /* 0x00400000d440783b */ /* 0x000fea0000000200 */
[C---:B------:R-:W-:Y:S06]  /*3620*/  HMMA.16816.F32 R76, R80.reuse, R84, R76 ;  /* 0x00000054504c723c */ /* 0x040fec000000184c */
[----:B------:R-:W-:Y:S01]  /*3630*/  HMMA.16816.F32 R72, R80, R86, R72 ;  /* 0x000000565048723c */ /* 0x000fe20000001848 */
[----:B------:R-:W-:Y:S04]  /*3640*/  LDSM.16.M88.4 R80, [R219+0x15800] ;  /* 0x01580000db50783b */ /* 0x000fe80000000200 */
[----:B------:R-:W-:Y:S01]  /*3650*/  LDSM.16.M88.4 R84, [R226+0xc000] ;  /* 0x00c00000e254783b */ /* 0x000fe20000000200 */
[C---:B--2---:R-:W-:Y:S06]  /*3660*/  HMMA.16816.F32 R40, R52.reuse, R24, R40 ;  /* 0x000000183428723c */ /* 0x044fec0000001828 */
[C---:B------:R-:W-:Y:S01]  /*3670*/  HMMA.16816.F32 R36, R52.reuse, R26, R36 ;  /* 0x0000001a3424723c */ /* 0x040fe20000001824 */
[----:B------:R-:W2:Y:S05]  /*3680*/  LDSM.16.M88.4 R24, [R221+0x8000] ;  /* 0x00800000dd18783b */ /* 0x000eaa0000000200 */
[C---:B----4-:R-:W-:Y:S06]  /*3690*/  HMMA.16816.F32 R32, R52.reuse, R60, R32 ;  /* 0x0000003c3420723c */ /* 0x050fec0000001820 */
[----:B------:R-:W-:Y:S01]  /*36a0*/  HMMA.16816.F32 R28, R52, R62, R28 ;  /* 0x0000003e341c723c */ /* 0x000fe2000000181c */
[----:B------:R-:W3:Y:S05]  /*36b0*/  LDSM.16.M88.4 R60, [R212+0x4800] ;  /* 0x00480000d43c783b */ /* 0x000eea0000000200 */
[C---:B-1----:R-:W-:Y:S06]  /*36c0*/  HMMA.16816.F32 R48, R68.reuse, R20, R48 ;  /* 0x000000144430723c */ /* 0x042fec0000001830 */
[----:B------:R-:W-:Y:S01]  /*36d0*/  HMMA.16816.F32 R44, R68, R22, R44 ;  /* 0x00000016442c723c */ /* 0x000fe2000000182c */
[----:B------:R-:W1:Y:S05]  /*36e0*/  LDSM.16.M88.4 R20, [R225+0x16000] ;  /* 0x01600000e114783b */ /* 0x000e6a0000000200 */
[C---:B------:R-:W-:Y:S06]  /*36f0*/  HMMA.16816.F32 R76, R52.reuse, R56, R76 ;  /* 0x00000038344c723c */ /* 0x040fec000000184c */
[----:B------:R-:W-:Y:S01]  /*3700*/  HMMA.16816.F32 R72, R52, R58, R72 ;  /* 0x0000003a3448723c */ /* 0x000fe20000001848 */
[----:B------:R-:W4:Y:S04]  /*3710*/  LDSM.16.M88.4 R56, [R212+0x5000] ;  /* 0x00500000d438783b */ /* 0x000f280000000200 */
[----:B------:R-:W4:Y:S01]  /*3720*/  LDSM.16.M88.4 R52, [R212+0x5800] ;  /* 0x00580000d434783b */ /* 0x000f220000000200 */
[C---:B-----5:R-:W-:Y:S06]  /*3730*/  HMMA.16816.F32 R40, R68.reuse, R16, R40 ;  /* 0x000000104428723c */ /* 0x060fec0000001828 */
[----:B------:R-:W-:Y:S01]  /*3740*/  HMMA.16816.F32 R36, R68, R18, R36 ;  /* 0x000000124424723c */ /* 0x000fe20000001824 */
[----:B------:R-:W5:Y:S05]  /*3750*/  LDSM.16.M88.4 R16, [R225+0x16800] ;  /* 0x01680000e110783b */ /* 0x000f6a0000000200 */
[C---:B--2---:R-:W-:Y:S06]  /*3760*/  HMMA.16816.F32 R48, R24.reuse, R64, R48 ;  /* 0x000000401830723c */ /* 0x044fec0000001830 */
[----:B------:R-:W-:Y:S01]  /*3770*/  HMMA.16816.F32 R44, R24, R66, R44 ;  /* 0x00000042182c723c */ /* 0x000fe2000000182c */
[----:B------:R-:W-:Y:S05]  /*3780*/  LDSM.16.M88.4 R64, [R223+0x6000] ;  /* 0x00600000df40783b */ /* 0x000fea0000000200 */
[C---:B------:R-:W-:Y:S06]  /*3790*/  HMMA.16816.F32 R32, R68.reuse, R88, R32 ;  /* 0x000000584420723c */ /* 0x040fec0000001820 */
[C---:B------:R-:W-:Y:S01]  /*37a0*/  HMMA.16816.F32 R28, R68.reuse, R90, R28 ;  /* 0x0000005a441c723c */ /* 0x040fe2000000181c */
[----:B------:R-:W-:Y:S05]  /*37b0*/  LDSM.16.M88.4 R88, [R225+0x17000] ;  /* 0x01700000e158783b */ /* 0x000fea0000000200 */
[C---:B------:R-:W-:Y:S06]  /*37c0*/  HMMA.16816.F32 R76, R68.reuse, R80, R76 ;  /* 0x00000050444c723c */ /* 0x040fec000000184c */
[----:B------:R-:W-:Y:S01]  /*37d0*/  HMMA.16816.F32 R72, R68, R82, R72 ;  /* 0x000000524448723c */ /* 0x000fe20000001848 */
[----:B------:R-:W2:Y:S04]  /*37e0*/  LDSM.16.M88.4 R68, [R224+0xc000] ;  /* 0x00c00000e044783b */ /* 0x000ea80000000200 */
[----:B------:R-:W2:Y:S01]  /*37f0*/  LDSM.16.M88.4 R80, [R225+0x17800] ;  /* 0x01780000e150783b */ /* 0x000ea20000000200 */
[C---:B---3--:R-:W-:Y:S06]  /*3800*/  HMMA.16816.F32 R40, R24.reuse, R60, R40 ;  /* 0x0000003c1828723c */ /* 0x048fec0000001828 */
[----:B------:R-:W-:Y:S01]  /*3810*/  HMMA.16816.F32 R36, R24, R62, R36 ;  /* 0x0000003e1824723c */ /* 0x000fe20000001824 */
[----:B------:R-:W3:Y:S05]  /*3820*/  LDSM.16.M88.4 R60, [R223+0x6800] ;  /* 0x00680000df3c783b */ /* 0x000eea0000000200 */
[C---:B-1----:R-:W-:Y:S06]  /*3830*/  HMMA.16816.F32 R48, R84.reuse, R20, R48 ;  /* 0x000000145430723c */ /* 0x042fec0000001830 */
[----:B------:R-:W-:Y:S01]  /*3840*/  HMMA.16816.F32 R44, R84, R22, R44 ;  /* 0x00000016542c723c */ /* 0x000fe2000000182c */
[----:B------:R-:W-:Y:S05]  /*3850*/  LDSM.16.M88.4 R20, [R219+0x16800] ;  /* 0x01680000db14783b */ /* 0x000fea0000000200 */
[C---:B----4-:R-:W-:Y:S06]  /*3860*/  HMMA.16816.F32 R32, R24.reuse, R56, R32 ;  /* 0x000000381820723c */ /* 0x050fec0000001820 */
[C---:B------:R-:W-:Y:S01]  /*3870*/  HMMA.16816.F32 R28, R24.reuse, R58, R28 ;  /* 0x0000003a181c723c */ /* 0x040fe2000000181c */
[----:B------:R-:W-:Y:S05]  /*3880*/  LDSM.16.M88.4 R56, [R223+0x7000] ;  /* 0x00700000df38783b */ /* 0x000fea0000000200 */
[C---:B------:R-:W-:Y:S06]  /*3890*/  HMMA.16816.F32 R76, R24.reuse, R52, R76 ;  /* 0x00000034184c723c */ /* 0x040fec000000184c */
[----:B------:R-:W-:Y:S01]  /*38a0*/  HMMA.16816.F32 R72, R24, R54, R72 ;  /* 0x000000361848723c */ /* 0x000fe20000001848 */
[----:B------:R-:W-:Y:S04]  /*38b0*/  LDSM.16.M88.4 R24, [R219+0x16000] ;  /* 0x01600000db18783b */ /* 0x000fe80000000200 */
[----:B------:R-:W-:Y:S01]  /*38c0*/  LDSM.16.M88.4 R52, [R223+0x7800] ;  /* 0x00780000df34783b */ /* 0x000fe20000000200 */
[C---:B-----5:R-:W-:Y:S06]  /*38d0*/  HMMA.16816.F32 R40, R84.reuse, R16, R40 ;  /* 0x000000105428723c */ /* 0x060fec0000001828 */
[----:B------:R-:W-:Y:S01]  /*38e0*/  HMMA.16816.F32 R36, R84, R18, R36 ;  /* 0x000000125424723c */ /* 0x000fe20000001824 */
[----:B------:R-:W1:Y:S05]  /*38f0*/  LDSM.16.M88.4 R16, [R222+0xc000] ;  /* 0x00c00000de10783b */ /* 0x000e6a0000000200 */
[C---:B--2---:R-:W-:Y:S06]  /*3900*/  HMMA.16816.F32 R48, R68.reuse, R64, R48 ;  /* 0x000000404430723c */ /* 0x044fec0000001830 */
[----:B------:R-:W-:Y:S01]  /*3910*/  HMMA.16816.F32 R64, R68, R66, R44 ;  /* 0x000000424440723c */ /* 0x000fe2000000182c */
[----:B------:R-:W2:Y:S05]  /*3920*/  LDSM.16.M88.4 R44, [R219+0x17000] ;  /* 0x01700000db2c783b */ /* 0x000eaa0000000200 */
[C---:B------:R-:W-:Y:S06]  /*3930*/  HMMA.16816.F32 R32, R84.reuse, R88, R32 ;  /* 0x000000585420723c */ /* 0x040fec0000001820 */
[C---:B------:R-:W-:Y:S06]  /*3940*/  HMMA.16816.F32 R28, R84.reuse, R90, R28 ;  /* 0x0000005a541c723c */ /* 0x040fec000000181c */
[C---:B------:R-:W-:Y:S06]  /*3950*/  HMMA.16816.F32 R76, R84.reuse, R80, R76 ;  /* 0x00000050544c723c */ /* 0x040fec000000184c */
[----:B------:R-:W-:Y:S01]  /*3960*/  HMMA.16816.F32 R72, R84, R82, R72 ;  /* 0x000000525448723c */ /* 0x000fe20000001848 */
[----:B------:R-:W-:Y:S05]  /*3970*/  LDSM.16.M88.4 R80, [R212+0x6000] ;  /* 0x00600000d450783b */ /* 0x000fea0000000200 */
[C---:B---3--:R-:W-:Y:S01]  /*3980*/  HMMA.16816.F32 R84, R68.reuse, R60, R40 ;  /* 0x0000003c4454723c */ /* 0x048fe20000001828 */
[----:B------:R-:W3:Y:S05]  /*3990*/  LDSM.16.M88.4 R40, [R221+0xc000] ;  /* 0x00c00000dd28783b */ /* 0x000eea0000000200 */
[----:B------:R-:W-:Y:S06]  /*39a0*/  HMMA.16816.F32 R36, R68, R62, R36 ;  /* 0x0000003e4424723c */ /* 0x000fec0000001824 */
[C---:B-1----:R-:W-:Y:S06]  /*39b0*/  HMMA.16816.F32 R48, R16.reuse, R24, R48 ;  /* 0x000000181030723c */ /* 0x042fec0000001830 */
[----:B------:R-:W-:Y:S01]  /*39c0*/  HMMA.16816.F32 R64, R16, R26, R64 ;  /* 0x0000001a1040723c */ /* 0x000fe20000001840 */
[----:B------:R-:W1:Y:S05]  /*39d0*/  LDSM.16.M88.4 R24, [R212+0x6800] ;  /* 0x00680000d418783b */ /* 0x000e6a0000000200 */
[C---:B------:R-:W-:Y:S06]  /*39e0*/  HMMA.16816.F32 R32, R68.reuse, R56, R32 ;  /* 0x000000384420723c */ /* 0x040fec0000001820 */
[----:B------:R-:W-:Y:S06]  /*39f0*/  HMMA.16816.F32 R28, R68, R58, R28 ;  /* 0x0000003a441c723c */ /* 0x000fec000000181c */
[C---:B------:R-:W-:Y:S06]  /*3a00*/  HMMA.16816.F32 R84, R16.reuse, R20, R84 ;  /* 0x000000141054723c */ /* 0x040fec0000001854 */
[----:B------:R-:W-:Y:S01]  /*3a10*/  HMMA.16816.F32 R36, R16, R22, R36 ;  /* 0x000000161024723c */ /* 0x000fe20000001824 */
[----:B------:R-:W4:Y:S05]  /*3a20*/  LDSM.16.M88.4 R20, [R219+0x17800] ;  /* 0x01780000db14783b */ /* 0x000f2a0000000200 */
[C---:B------:R-:W-:Y:S06]  /*3a30*/  HMMA.16816.F32 R76, R68.reuse, R52, R76 ;  /* 0x00000034444c723c */ /* 0x040fec000000184c */
[----:B------:R-:W-:Y:S01]  /*3a40*/  HMMA.16816.F32 R72, R68, R54, R72 ;  /* 0x000000364448723c */ /* 0x000fe20000001848 */
[----:B------:R-:W5:Y:S05]  /*3a50*/  LDSM.16.M88.4 R52, [R212+0x7000] ;  /* 0x00700000d434783b */ /* 0x000f6a0000000200 */
[C---:B--2---:R-:W-:Y:S06]  /*3a60*/  HMMA.16816.F32 R32, R16.reuse, R44, R32 ;  /* 0x0000002c1020723c */ /* 0x044fec0000001820 */
[----:B------:R-:W-:Y:S01]  /*3a70*/  HMMA.16816.F32 R44, R16, R46, R28 ;  /* 0x0000002e102c723c */ /* 0x000fe2000000181c */
[----:B------:R-:W2:Y:S01]  /*3a80*/  LDSM.16.M88.4 R28, [R212+0x7800] ;  /* 0x00780000d41c783b */ /* 0x000ea20000000200 */
[----:B------:R-:W-:-:S04]  /*3a90*/  DEPBAR.LE SB0, 0x0 ;  /* 0x000080000000791a */ /* 0x000fc80000000000 */
[C---:B---3--:R-:W-:Y:S06]  /*3aa0*/  HMMA.16816.F32 R48, R40.reuse, R80, R48 ;  /* 0x000000502830723c */ /* 0x048fec0000001830 */
[C---:B------:R-:W-:Y:S06]  /*3ab0*/  HMMA.16816.F32 R64, R40.reuse, R82, R64 ;  /* 0x000000522840723c */ /* 0x040fec0000001840 */
[----:B-1----:R-:W-:Y:S06]  /*3ac0*/  HMMA.16816.F32 R84, R40, R24, R84 ;  /* 0x000000182854723c */ /* 0x002fec0000001854 */
[----:B----4-:R-:W-:Y:S06]  /*3ad0*/  HMMA.16816.F32 R72, R16, R22, R72 ;  /* 0x000000161048723c */ /* 0x010fec0000001848 */
[C---:B------:R-:W-:Y:S01]  /*3ae0*/  HMMA.16816.F32 R36, R40.reuse, R26, R36 ;  /* 0x0000001a2824723c */ /* 0x040fe20000001824 */
[----:B------:R-:W-:Y:S01]  /*3af0*/  FSEL R49, R49, -INF , !P0 ;  /* 0xff80000031317808 */ /* 0x000fe20004000000 */
[C---:B------:R-:W-:Y:S01]  /*3b00*/  VIADD R22, R3.reuse, 0x29 ;  /* 0x0000002903167836 */ /* 0x040fe20000000000 */
[-C--:B------:R-:W-:Y:S01]  /*3b10*/  ISETP.GE.AND P0, PT, R6, R14.reuse, PT ;  /* 0x0000000e0600720c */ /* 0x080fe20003f06270 */
[----:B------:R-:W-:Y:S01]  /*3b20*/  VIADD R6, R3, 0x18 ;  /* 0x0000001803067836 */ /* 0x000fe20000000000 */
[----:B------:R-:W-:Y:S01]  /*3b30*/  FSEL R51, R51, -INF , !P3 ;  /* 0xff80000033337808 */ /* 0x000fe20005800000 */
[----:B-----5:R-:W-:Y:S01]  /*3b40*/  HMMA.16816.F32 R32, R40, R52, R32 ;  /* 0x000000342820723c */ /* 0x020fe20000001820 */
[----:B------:R-:W-:Y:S01]  /*3b50*/  FSEL R64, R64, -INF , !P4 ;  /* 0xff80000040407808 */ /* 0x000fe20006000000 */
[----:B------:R-:W-:Y:S01]  /*3b60*/  VIADD R23, R3, 0x30 ;  /* 0x0000003003177836 */ /* 0x000fe20000000000 */
[C---:B------:R-:W-:Y:S01]  /*3b70*/  ISETP.GE.AND P3, PT, R7.reuse, R15, PT ;  /* 0x0000000f0700720c */ /* 0x040fe20003f66270 */
[----:B------:R-:W-:Y:S01]  /*3b80*/  BAR.SYNC.DEFER_BLOCKING 0x0 ;  /* 0x0000000000007b1d */ /* 0x000fe20000010000 */
[----:B------:R-:W-:Y:S01]  /*3b90*/  ISETP.GE.AND P4, PT, R7, R14, PT ;  /* 0x0000000e0700720c */ /* 0x000fe20003f86270 */
[----:B------:R-:W-:Y:S01]  /*3ba0*/  HMMA.16816.F32 R76, R16, R20, R76 ;  /* 0x00000014104c723c */ /* 0x000fe2000000184c */
[----:B------:R-:W-:Y:S01]  /*3bb0*/  VIADD R7, R3, 0x19 ;  /* 0x0000001903077836 */ /* 0x000fe20000000000 */
[----:B------:R-:W-:-:S02]  /*3bc0*/  FSEL R66, R66, -INF , !P6 ;  /* 0xff80000042427808 */ /* 0x000fc40007000000 */
[----:B------:R-:W-:Y:S02]  /*3bd0*/  FSEL R65, R65, -INF , !P2 ;  /* 0xff80000041417808 */ /* 0x000fe40005000000 */
[C---:B------:R-:W-:Y:S01]  /*3be0*/  HMMA.16816.F32 R44, R40.reuse, R54, R44 ;  /* 0x00000036282c723c */ /* 0x040fe2000000182c */
[----:B------:R-:W-:Y:S01]  /*3bf0*/  VIADD R20, R3, 0x20 ;  /* 0x0000002003147836 */ /* 0x000fe20000000000 */
[C---:B------:R-:W-:Y:S02]  /*3c00*/  ISETP.GE.AND P6, PT, R6.reuse, R15, PT ;  /* 0x0000000f0600720c */ /* 0x040fe40003fc6270 */
[----:B------:R-:W-:Y:S02]  /*3c10*/  ISETP.GE.AND P2, PT, R6, R14, PT ;  /* 0x0000000e0600720c */ /* 0x000fe40003f46270 */
[----:B------:R-:W-:Y:S01]  /*3c20*/  FSEL R67, R67, -INF , !P5 ;  /* 0xff80000043437808 */ /* 0x000fe20006800000 */
[----:B--2---:R-:W-:Y:S01]  /*3c30*/  HMMA.16816.F32 R72, R40, R30, R72 ;  /* 0x0000001e2848723c */ /* 0x004fe20000001848 */
[----:B------:R-:W-:-:S02]  /*3c40*/  FSEL R6, R84, -INF , !P1 ;  /* 0xff80000054067808 */ /* 0x000fc40004800000 */
[CC--:B------:R-:W-:Y:S02]  /*3c50*/  ISETP.GE.AND P5, PT, R7.reuse, R15.reuse, PT ;  /* 0x0000000f0700720c */ /* 0x0c0fe40003fa6270 */
[-C--:B------:R-:W-:Y:S01]  /*3c60*/  ISETP.GE.AND P1, PT, R7, R14.reuse, PT ;  /* 0x0000000e0700720c */ /* 0x080fe20003f26270 */
[----:B------:R-:W-:Y:S01]  /*3c70*/  VIADD R7, R3, 0x21 ;  /* 0x0000002103077836 */ /* 0x000fe20000000000 */
[----:B------:R-:W-:Y:S02]  /*3c80*/  FSEL R16, R86, -INF , !P0 ;  /* 0xff80000056107808 */ /* 0x000fe40004000000 */
[----:B------:R-:W-:Y:S02]  /*3c90*/  FSEL R19, R85, -INF , !P3 ;  /* 0xff80000055137808 */ /* 0x000fe40005800000 */
[C---:B------:R-:W-:Y:S01]  /*3ca0*/  ISETP.GE.AND P0, PT, R20.reuse, R15, PT ;  /* 0x0000000f1400720c */ /* 0x040fe20003f06270 */
[----:B------:R-:W-:Y:S01]  /*3cb0*/  HMMA.16816.F32 R76, R40, R28, R76 ;  /* 0x0000001c284c723c */ /* 0x000fe2000000184c */
[----:B------:R-:W-:Y:S01]  /*3cc0*/  ISETP.GE.AND P3, PT, R20, R14, PT ;  /* 0x0000000e1400720c */ /* 0x000fe20003f66270 */
[----:B------:R-:W-:Y:S01]  /*3cd0*/  VIADD R20, R3, 0x28 ;  /* 0x0000002803147836 */ /* 0x000fe20000000000 */
[----:B------:R-:W-:-:S02]  /*3ce0*/  FSEL R17, R87, -INF , !P4 ;  /* 0xff80000057117808 */ /* 0x000fc40006000000 */
[----:B------:R-:W-:Y:S02]  /*3cf0*/  FSEL R18, R36, -INF , !P6 ;  /* 0xff80000024127808 */ /* 0x000fe40007000000 */
[CC--:B------:R-:W-:Y:S02]  /*3d00*/  ISETP.GE.AND P4, PT, R7.reuse, R15.reuse, PT ;  /* 0x0000000f0700720c */ /* 0x0c0fe40003f86270 */
[----:B------:R-:W-:Y:S02]  /*3d10*/  ISETP.GE.AND P6, PT, R7, R14, PT ;  /* 0x0000000e0700720c */ /* 0x000fe40003fc6270 */
[----:B------:R-:W-:Y:S02]  /*3d20*/  FSEL R21, R38, -INF , !P2 ;  /* 0xff80000026157808 */ /* 0x000fe40005000000 */
[----:B------:R-:W-:Y:S02]  /*3d30*/  FSEL R7, R37, -INF , !P5 ;  /* 0xff80000025077808 */ /* 0x000fe40006800000 */
[----:B------:R-:W-:-:S02]  /*3d40*/  ISETP.GE.AND P2, PT, R20, R15, PT ;  /* 0x0000000f1400720c */ /* 0x000fc40003f46270 */
[-C--:B------:R-:W-:Y:S02]  /*3d50*/  ISETP.GE.AND P5, PT, R20, R14.reuse, PT ;  /* 0x0000000e1400720c */ /* 0x080fe40003fa6270 */
[----:B------:R-:W-:Y:S02]  /*3d60*/  FSEL R20, R39, -INF , !P1 ;  /* 0xff80000027147808 */ /* 0x000fe40004800000 */
[----:B------:R-:W-:Y:S02]  /*3d70*/  FSEL R190, R32, -INF , !P0 ;  /* 0xff80000020be7808 */ /* 0x000fe40004000000 */
[C---:B------:R-:W-:Y:S02]  /*3d80*/  ISETP.GE.AND P1, PT, R22.reuse, R15, PT ;  /* 0x0000000f1600720c */ /* 0x040fe40003f26270 */
[----:B------:R-:W-:Y:S01]  /*3d90*/  ISETP.GE.AND P0, PT, R22, R14, PT ;  /* 0x0000000e1600720c */ /* 0x000fe20003f06270 */
[----:B------:R-:W-:Y:S01]  /*3da0*/  VIADD R22, R3, 0x38 ;  /* 0x0000003803167836 */ /* 0x000fe20000000000 */
[----:B------:R-:W-:-:S02]  /*3db0*/  FSEL R196, R46, -INF , !P5 ;  /* 0xff8000002ec47808 */ /* 0x000fc40006800000 */
[----:B------:R-:W-:Y:S02]  /*3dc0*/  FSEL R193, R45, -INF , !P1 ;  /* 0xff8000002dc17808 */ /* 0x000fe40004800000 */
[CC--:B------:R-:W-:Y:S02]  /*3dd0*/  ISETP.GE.AND P5, PT, R22.reuse, R15.reuse, PT ;  /* 0x0000000f1600720c */ /* 0x0c0fe40003fa6270 */
[----:B------:R-:W-:Y:S01]  /*3de0*/  ISETP.GE.AND P1, PT, R22, R14, PT ;  /* 0x0000000e1600720c */ /* 0x000fe20003f26270 */
[----:B------:R-:W-:Y:S01]  /*3df0*/  VIADD R22, R3, 0x39 ;  /* 0x0000003903167836 */ /* 0x000fe20000000000 */
[----:B------:R-:W-:Y:S02]  /*3e00*/  FSEL R197, R47, -INF , !P0 ;  /* 0xff8000002fc57808 */ /* 0x000fe40004000000 */
[----:B------:R-:W-:Y:S02]  /*3e10*/  ISETP.GE.AND P0, PT, R3, R15, PT ;  /* 0x0000000f0300720c */ /* 0x000fe40003f06270 */
[----:B------:R-:W-:-:S02]  /*3e20*/  FSEL R194, R34, -INF , !P3 ;  /* 0xff80000022c27808 */ /* 0x000fc40005800000 */
[----:B------:R-:W-:Y:S02]  /*3e30*/  FSEL R48, R48, -INF , !P0 ;  /* 0xff80000030307808 */ /* 0x000fe40004000000 */
[----:B------:R-:W-:Y:S02]  /*3e40*/  ISETP.GE.AND P0, PT, R22, R14, PT ;  /* 0x0000000e1600720c */ /* 0x000fe40003f06270 */
[----:B------:R-:W-:Y:S02]  /*3e50*/  FSEL R191, R33, -INF , !P4 ;  /* 0xff80000021bf7808 */ /* 0x000fe40006000000 */
[----:B------:R-:W-:Y:S02]  /*3e60*/  FSEL R172, R75, -INF , !P0 ;  /* 0xff8000004bac7808 */ /* 0x000fe40004000000 */
[----:B------:R-:W-:Y:S02]  /*3e70*/  PLOP3.LUT P0, PT, PT, PT, UP0, 0x80, 0x0 ;  /* 0x000000000000781c */ /* 0x000fe40003f0f008 */
[----:B------:R-:W-:-:S02]  /*3e80*/  ISETP.GE.AND P3, PT, R23, R15, PT ;  /* 0x0000000f1700720c */ /* 0x000fc40003f66270 */
[----:B------:R-:W-:Y:S01]  /*3e90*/  ISETP.GE.AND P4, PT, R23, R14, PT ;  /* 0x0000000e1700720c */ /* 0x000fe20003f86270 */
[----:B------:R-:W-:Y:S01]  /*3ea0*/  VIADD R23, R3, 0x31 ;  /* 0x0000003103177836 */ /* 0x000fe20000000000 */
[----:B------:R-:W-:Y:S02]  /*3eb0*/  FSEL R195, R35, -INF , !P6 ;  /* 0xff80000023c37808 */ /* 0x000fe40007000000 */
[----:B------:R-:W-:Y:S02]  /*3ec0*/  FSEL R192, R44, -INF , !P2 ;  /* 0xff8000002cc07808 */ /* 0x000fe40005000000 */
[----:B------:R-:W-:Y:S02]  /*3ed0*/  FSEL R231, R76, -INF , !P3 ;  /* 0xff8000004ce77808 */ /* 0x000fe40005800000 */
[----:B------:R-:W-:Y:S02]  /*3ee0*/  FSEL R198, R78, -INF , !P4 ;  /* 0xff8000004ec67808 */ /* 0x000fe40006000000 */
[----:B------:R-:W-:-:S02]  /*3ef0*/  ISETP.GE.AND P6, PT, R23, R15, PT ;  /* 0x0000000f1700720c */ /* 0x000fc40003fc6270 */
[-C--:B------:R-:W-:Y:S02]  /*3f00*/  ISETP.GE.AND P2, PT, R23, R14.reuse, PT ;  /* 0x0000000e1700720c */ /* 0x080fe40003f46270 */
[----:B------:R-:W-:Y:S02]  /*3f10*/  ISETP.GE.AND P3, PT, R3, R14, PT ;  /* 0x0000000e0300720c */ /* 0x000fe40003f66270 */
[----:B------:R-:W-:Y:S02]  /*3f20*/  ISETP.GE.AND P4, PT, R22, R15, PT ;  /* 0x0000000f1600720c */ /* 0x000fe40003f86270 */
[----:B------:R-:W-:Y:S02]  /*3f30*/  FSEL R50, R50, -INF , !P3 ;  /* 0xff80000032327808 */ /* 0x000fe40005800000 */
[----:B------:R-:W-:Y:S02]  /*3f40*/  FSEL R230, R77, -INF , !P6 ;  /* 0xff8000004de67808 */ /* 0x000fe40007000000 */
[----:B------:R-:W-:-:S02]  /*3f50*/  FSEL R175, R79, -INF , !P2 ;  /* 0xff8000004faf7808 */ /* 0x000fc40005000000 */
        /* <DEDUP_REMOVED lines=29> */
[C---:B------:R-:W-:Y:S01]  /*4130*/  @!P4 LEA.HI.X R27, R36.reuse, R27, R3, 0x1, P1 ;  /* 0x0000001b241bc211 */ /* 0x040fe200008f0c03 */
[----:B------:R2:W-:Y:S02]  /*4140*/  @P5 STS.128 [R227+0x12000], RZ ;  /* 0x012000ffe3005388 */ /* 0x0005e40000000c00 */
[----:B------:R-:W3:Y:S01]  /*4150*/  @!P5 LDC.64 R34, c[0x0][0x218] ;  /* 0x00008600ff22db82 */ /* 0x000ee20000000a00 */
[----:B----4-:R-:W-:-:S04]  /*4160*/  @!P5 LEA R28, P2, R36, R28, 0x1 ;  /* 0x0000001c241cd211 */ /* 0x010fc800078408ff */
[C-C-:B------:R-:W-:Y:S02]  /*4170*/  @!P5 LEA.HI.X R29, R36.reuse, R29, R3.reuse, 0x1, P2 ;  /* 0x0000001d241dd211 */ /* 0x140fe400010f0c03 */
[C---:B------:R-:W-:Y:S01]  /*4180*/  IADD3 R5, P2, R36.reuse, UR14, RZ ;  /* 0x0000000e24057c10 */ /* 0x040fe2000ff5e0ff */
        /* <DEDUP_REMOVED lines=8> */
[----:B------:R-:W-:-:S02]  /*4210*/  IADD3.X R3, R3, UR8, RZ, P2, !PT ;  /* 0x0000000803037c10 */ /* 0x000fc400097fe4ff */
[C---:B-1----:R-:W-:Y:S01]  /*4220*/  @!P6 LEA R22, P1, R5.reuse, R22, 0x1 ;  /* 0x000000160516e211 */ /* 0x042fe200078208ff */
[----:B------:R-:W-:Y:S01]  /*4230*/  @!PT LDS RZ, [RZ] ;  /* 0x00000000fffff984 */ /* 0x000fe20000000800 */
[----:B------:R-:W-:Y:S01]  /*4240*/  @!PT LDS RZ, [RZ] ;  /* 0x00000000fffff984 */ /* 0x000fe20000000800 */
[----:B------:R-:W-:Y:S01]  /*4250*/  @!PT LDS RZ, [RZ] ;  /* 0x00000000fffff984 */ /* 0x000fe20000000800 */
[----:B------:R2:W-:Y:S03]  /*4260*/  @!P4 LDGSTS.E.BYPASS.LTC128B.128 [R227+0x14000], desc[UR30][R26.64+0x100] ;  /* 0x140001001ae3cfae */ /* 0x0005e6000b901d5e */
[C---:B------:R-:W-:Y:S01]  /*4270*/  @!P6 LEA.HI.X R23, R5.reuse, R23, R3, 0x1, P1 ;  /* 0x000000170517e211 */ /* 0x040fe200008f0c03 */
[----:B------:R2:W-:Y:S01]  /*4280*/  @P3 STS.128 [R227+0x16000], RZ ;  /* 0x016000ffe3003388 */ /* 0x0005e20000000c00 */
[----:B---3--:R-:W-:-:S03]  /*4290*/  @!P5 LEA R34, P2, R5, R34, 0x1 ;  /* 0x000000220522d211 */ /* 0x008fc600078408ff */
        /* <DEDUP_REMOVED lines=31> */
.L_x_232:
[----:B------:R-:W-:Y:S05]  /*4490*/  BSYNC B0 ;  /* 0x0000000000007941 */ /* 0x000fea0003800000 */
.L_x_231:
[----:B------:R-:W0:Y:S02]  /*44a0*/  LDGDEPBAR ;  /* 0x00000000000079af */ /* 0x000e240000000000 */
.L_x_230:
        /* <DEDUP_REMOVED lines=64> */
[--C-:B------:R-:W-:Y:S01]  /*48b0*/  FFMA.FTZ R182, R65, UR20, -R229.reuse ;  /* 0x0000001441b67c23 */ /* 0x100fe200080108e5 */
[----:B------:R-:W-:Y:S01]  /*48c0*/  FFMA.FTZ R181, R6, UR20, -R229 ;  /* 0x0000001406b57c23 */ /* 0x000fe200080108e5 */
[--C-:B------:R-:W-:Y:S01]  /*48d0*/  FFMA.FTZ R188, R50, UR20, -R173.reuse ;  /* 0x0000001432bc7c23 */ /* 0x100fe200080108ad */
[--C-:B------:R-:W-:Y:S01]  /*48e0*/  FFMA.FTZ R189, R51, UR20, -R173.reuse ;  /* 0x0000001433bd7c23 */ /* 0x100fe200080108ad */
[--C-:B------:R-:W-:Y:S01]  /*48f0*/  FFMA.FTZ R185, R66, UR20, -R173.reuse ;  /* 0x0000001442b97c23 */ /* 0x100fe200080108ad */
[----:B------:R-:W-:Y:S01]  /*4900*/  FFMA.FTZ R183, R67, UR20, -R173 ;  /* 0x0000001443b77c23 */ /* 0x000fe200080108ad */
[----:B------:R-:W1:Y:S01]  /*4910*/  LDSM.16.MT88.4 R48, [R217+0x18000] ;  /* 0x01800000d930783b */ /* 0x000e620000004200 */
[--C-:B------:R-:W-:Y:S01]  /*4920*/  FFMA.FTZ R2, R7, UR20, -R229.reuse ;  /* 0x0000001407027c23 */ /* 0x100fe200080108e5 */
[----:B------:R-:W-:Y:S01]  /*4930*/  MUFU.EX2 R187, R187 ;  /* 0x000000bb00bb7308 */ /* 0x000fe20000000800 */
[--C-:B------:R-:W-:Y:S01]  /*4940*/  FFMA.FTZ R179, R19, UR20, -R229.reuse ;  /* 0x0000001413b37c23 */ /* 0x100fe200080108e5 */
[----:B------:R-:W2:Y:S01]  /*4950*/  LDSM.16.MT88.4 R64, [R220+0x1a000] ;  /* 0x01a00000dc40783b */ /* 0x000ea20000004200 */
[----:B------:R-:W-:Y:S01]  /*4960*/  FFMA.FTZ R178, R18, UR20, -R229 ;  /* 0x0000001412b27c23 */ /* 0x000fe200080108e5 */
[--C-:B------:R-:W-:Y:S01]  /*4970*/  FFMA.FTZ R180, R16, UR20, -R173.reuse ;  /* 0x0000001410b47c23 */ /* 0x100fe200080108ad */
[--C-:B------:R-:W-:Y:S01]  /*4980*/  FFMA.FTZ R177, R17, UR20, -R173.reuse ;  /* 0x0000001411b17c23 */ /* 0x100fe200080108ad */
[----:B------:R-:W3:Y:S01]  /*4990*/  LDSM.16.MT88.4 R148, [R217+0x1e000] ;  /* 0x01e00000d994783b */ /* 0x000ee20000004200 */
[--C-:B------:R-:W-:Y:S01]  /*49a0*/  FFMA.FTZ R176, R21, UR20, -R173.reuse ;  /* 0x0000001415b07c23 */ /* 0x100fe200080108ad */
[----:B------:R-:W4:Y:S01]  /*49b0*/  MUFU.EX2 R186, R186 ;  /* 0x000000ba00ba7308 */ /* 0x000f220000000800 */
[----:B------:R-:W-:Y:S01]  /*49c0*/  FFMA.FTZ R0, R20, UR20, -R173 ;  /* 0x0000001414007c23 */ /* 0x000fe200080108ad */
[----:B------:R-:W5:Y:S01]  /*49d0*/  LDSM.16.MT88.4 R4, [R216+0x1e000] ;  /* 0x01e00000d804783b */ /* 0x000f620000004200 */
[--C-:B------:R-:W-:Y:S01]  /*49e0*/  FFMA.FTZ R190, R190, UR20, -R229.reuse ;  /* 0x00000014bebe7c23 */ /* 0x100fe200080108e5 */
[--C-:B------:R-:W-:Y:S01]  /*49f0*/  FFMA.FTZ R191, R191, UR20, -R229.reuse ;  /* 0x00000014bfbf7c23 */ /* 0x100fe200080108e5 */
[--C-:B------:R-:W-:Y:S01]  /*4a00*/  FFMA.FTZ R192, R192, UR20, -R229.reuse ;  /* 0x00000014c0c07c23 */ /* 0x100fe200080108e5 */
[----:B------:R-:W5:Y:S01]  /*4a10*/  LDSM.16.MT88.4 R16, [R220+0x18800] ;  /* 0x01880000dc10783b */ /* 0x000f620000004200 */
[----:B------:R-:W-:Y:S01]  /*4a20*/  FFMA.FTZ R193, R193, UR20, -R229 ;  /* 0x00000014c1c17c23 */ /* 0x000fe200080108e5 */
[----:B------:R-:W-:Y:S01]  /*4a30*/  MUFU.EX2 R184, R184 ;  /* 0x000000b800b87308 */ /* 0x000fe20000000800 */
[--C-:B------:R-:W-:Y:S01]  /*4a40*/  FFMA.FTZ R194, R194, UR20, -R173.reuse ;  /* 0x00000014c2c27c23 */ /* 0x100fe200080108ad */
[----:B------:R-:W5:Y:S01]  /*4a50*/  LDSM.16.MT88.4 R20, [R216+0x18800] ;  /* 0x01880000d814783b */ /* 0x000f620000004200 */
[--C-:B------:R-:W-:Y:S01]  /*4a60*/  FFMA.FTZ R195, R195, UR20, -R173.reuse ;  /* 0x00000014c3c37c23 */ /* 0x100fe200080108ad */
[--C-:B------:R-:W-:Y:S01]  /*4a70*/  FFMA.FTZ R196, R196, UR20, -R173.reuse ;  /* 0x00000014c4c47c23 */ /* 0x100fe200080108ad */
[----:B------:R-:W-:Y:S01]  /*4a80*/  FFMA.FTZ R197, R197, UR20, -R173 ;  /* 0x00000014c5c57c23 */ /* 0x000fe200080108ad */
[----:B------:R-:W5:Y:S01]  /*4a90*/  LDSM.16.MT88.4 R24, [R220+0x1a800] ;  /* 0x01a80000dc18783b */ /* 0x000f620000004200 */
[--C-:B------:R-:W-:Y:S01]  /*4aa0*/  FFMA.FTZ R231, R231, UR20, -R229.reuse ;  /* 0x00000014e7e77c23 */ /* 0x100fe200080108e5 */
[----:B------:R-:W1:Y:S01]  /*4ab0*/  MUFU.EX2 R182, R182 ;  /* 0x000000b600b67308 */ /* 0x000e620000000800 */
[----:B----4-:R-:W-:Y:S01]  /*4ac0*/  F2FP.F16.F32.PACK_AB R144, R186, R187 ;  /* 0x000000bbba90723e */ /* 0x010fe200000000ff */
[----:B------:R-:W4:Y:S01]  /*4ad0*/  LDSM.16.MT88.4 R168, [R218+0x18800] ;  /* 0x01880000daa8783b */ /* 0x000f220000004200 */
[--C-:B------:R-:W-:Y:S01]  /*4ae0*/  FFMA.FTZ R230, R230, UR20, -R229.reuse ;  /* 0x00000014e6e67c23 */ /* 0x100fe200080108e5 */
[--C-:B------:R-:W-:Y:S01]  /*4af0*/  FFMA.FTZ R228, R228, UR20, -R229.reuse ;  /* 0x00000014e4e47c23 */ /* 0x100fe200080108e5 */
[----:B------:R-:W-:Y:S01]  /*4b00*/  FFMA.FTZ R248, R199, UR20, -R229 ;  /* 0x00000014c7f87c23 */ /* 0x000fe200080108e5 */
[----:B------:R-:W-:Y:S01]  /*4b10*/  LDSM.16.MT88.4 R32, [R217+0x18800] ;  /* 0x01880000d920783b */ /* 0x000fe20000004200 */
[--C-:B------:R-:W-:Y:S01]  /*4b20*/  FFMA.FTZ R198, R198, UR20, -R173.reuse ;  /* 0x00000014c6c67c23 */ /* 0x100fe200080108ad */
[----:B------:R-:W-:Y:S01]  /*4b30*/  MUFU.EX2 R188, R188 ;  /* 0x000000bc00bc7308 */ /* 0x000fe20000000800 */
[--C-:B------:R-:W-:Y:S01]  /*4b40*/  FFMA.FTZ R199, R175, UR20, -R173.reuse ;  /* 0x00000014afc77c23 */ /* 0x100fe200080108ad */
[----:B------:R-:W-:Y:S01]  /*4b50*/  LDSM.16.MT88.4 R28, [R217+0x1a800] ;  /* 0x01a80000d91c783b */ /* 0x000fe20000004200 */
[--C-:B------:R-:W-:Y:S01]  /*4b60*/  FFMA.FTZ R229, R174, UR20, -R173.reuse ;  /* 0x00000014aee57c23 */ /* 0x100fe200080108ad */
[----:B------:R-:W-:Y:S01]  /*4b70*/  FFMA.FTZ R245, R172, UR20, -R173 ;  /* 0x00000014acf57c23 */ /* 0x000fe200080108ad */
[----:B------:R-:W-:Y:S01]  /*4b80*/  FADD.FTZ R186, R187, R186 ;  /* 0x000000babbba7221 */ /* 0x000fe20000010000 */
[----:B------:R-:W-:Y:S02]  /*4b90*/  LDSM.16.MT88.4 R172, [R217+0x19800] ;  /* 0x01980000d9ac783b */ /* 0x000fe40000004200 */
[----:B------:R-:W2:Y:S01]  /*4ba0*/  MUFU.EX2 R189, R189 ;  /* 0x000000bd00bd7308 */ /* 0x000ea20000000800 */
[----:B-1----:R-:W-:Y:S01]  /*4bb0*/  F2FP.F16.F32.PACK_AB R146, R182, R184 ;  /* 0x000000b8b692723e */ /* 0x002fe200000000ff */
[----:B------:R-:W-:-:S04]  /*4bc0*/  FADD.FTZ R186, R184, R186 ;  /* 0x000000bab8ba7221 */ /* 0x000fc80000010000 */
[----:B------:R-:W-:Y:S02]  /*4bd0*/  FADD.FTZ R186, R182, R186 ;  /* 0x000000bab6ba7221 */ /* 0x000fe40000010000 */
[----:B------:R-:W1:Y:S08]  /*4be0*/  MUFU.EX2 R185, R185 ;  /* 0x000000b900b97308 */ /* 0x000e700000000800 */
        /* <DEDUP_REMOVED lines=79> */
[----:B------:R-:W5:Y:S05]  /*50e0*/  LDSM.16.MT88.4 R20, [R220+0x1c800] ;  /* 0x01c80000dc14783b */ /* 0x000f6a0000004200 */
[C---:B------:R-:W-:Y:S06]  /*50f0*/  HMMA.16816.F32 R60, R4.reuse, R24, R60 ;  /* 0x00000018043c723c */ /* 0x040fec000000183c */
[C---:B------:R-:W-:Y:S01]  /*5100*/  HMMA.16816.F32 R64, R4.reuse, R26, R64 ;  /* 0x0000001a0440723c */ /* 0x040fe20000001840 */
[----:B------:R-:W2:Y:S05]  /*5110*/  LDSM.16.MT88.4 R24, [R217+0x1c800] ;  /* 0x01c80000d918783b */ /* 0x000eaa0000004200 */
[C---:B----4-:R-:W-:Y:S06]  /*5120*/  HMMA.16816.F32 R36, R4.reuse, R168, R36 ;  /* 0x000000a80424723c */ /* 0x050fec0000001824 */
[C---:B------:R-:W-:Y:S01]  /*5130*/  HMMA.16816.F32 R40, R4.reuse, R170, R40 ;  /* 0x000000aa0428723c */ /* 0x040fe20000001828 */
[----:B------:R-:W-:Y:S05]  /*5140*/  LDSM.16.MT88.4 R168, [R216+0x1a800] ;  /* 0x01a80000d8a8783b */ /* 0x000fea0000004200 */
        /* <DEDUP_REMOVED lines=20> */
[----:B------:R-:W-:Y:S05]  /*5290*/  LDSM.16.MT88.4 R168, [R218+0x1b000] ;  /* 0x01b00000daa8783b */ /* 0x000fea0000004200 */
[C---:B----4-:R-:W-:Y:S06]  /*52a0*/  HMMA.16816.F32 R100, R4.reuse, R32, R100 ;  /* 0x000000200464723c */ /* 0x050fec0000001864 */
[C---:B------:R-:W-:Y:S01]  /*52b0*/  HMMA.16816.F32 R104, R4.reuse, R34, R104 ;  /* 0x000000220468723c */ /* 0x040fe20000001868 */
[----:B------:R-:W4:Y:S05]  /*52c0*/  LDSM.16.MT88.4 R32, [R220+0x19000] ;  /* 0x01900000dc20783b */ /* 0x000f2a0000004200 */
[C---:B---3--:R-:W-:Y:S06]  /*52d0*/  HMMA.16816.F32 R124, R4.reuse, R28, R124 ;  /* 0x0000001c047c723c */ /* 0x048fec000000187c */
[C---:B------:R-:W-:Y:S01]  /*52e0*/  HMMA.16816.F32 R128, R4.reuse, R30, R128 ;  /* 0x0000001e0480723c */ /* 0x040fe20000001880 */
[----:B------:R-:W-:Y:S05]  /*52f0*/  LDSM.16.MT88.4 R28, [R217+0x19000] ;  /* 0x01900000d91c783b */ /* 0x000fea0000004200 */
[C---:B-----5:R-:W-:Y:S06]  /*5300*/  HMMA.16816.F32 R132, R4.reuse, R20, R132 ;  /* 0x000000140484723c */ /* 0x060fec0000001884 */
[C---:B------:R-:W-:Y:S01]  /*5310*/  HMMA.16816.F32 R152, R4.reuse, R22, R152 ;  /* 0x000000160498723c */ /* 0x040fe20000001898 */
[----:B------:R-:W3:Y:S05]  /*5320*/  LDSM.16.MT88.4 R20, [R218+0x19000] ;  /* 0x01900000da14783b */ /* 0x000eea0000004200 */
[C---:B--2---:R-:W-:Y:S06]  /*5330*/  HMMA.16816.F32 R136, R4.reuse, R24, R136 ;  /* 0x000000180488723c */ /* 0x044fec0000001888 */
[C---:B------:R-:W-:Y:S01]  /*5340*/  HMMA.16816.F32 R148, R4.reuse, R26, R148 ;  /* 0x0000001a0494723c */ /* 0x040fe20000001894 */
[----:B------:R-:W-:Y:S05]  /*5350*/  LDSM.16.MT88.4 R24, [R216+0x19000] ;  /* 0x01900000d818783b */ /* 0x000fea0000004200 */
[C---:B-1----:R-:W-:Y:S06]  /*5360*/  HMMA.16816.F32 R140, R4.reuse, R16, R140 ;  /* 0x00000010048c723c */ /* 0x042fec000000188c */
[----:B------:R-:W-:Y:S01]  /*5370*/  HMMA.16816.F32 R144, R4, R18, R144 ;  /* 0x000000120490723c */ /* 0x000fe20000001890 */
[----:B------:R-:W1:Y:S01]  /*5380*/  LDSM.16.MT88.4 R4, [R220+0x1b000] ;  /* 0x01b00000dc04783b */ /* 0x000e620000004200 */
[----:B------:R-:W-:Y:S01]  /*5390*/  F2FP.F16.F32.PACK_AB R16, R191, R190 ;  /* 0x000000bebf10723e */ /* 0x000fe200000000ff */
[----:B------:R-:W-:Y:S01]  /*53a0*/  FADD.FTZ R190, R190, R178 ;  /* 0x000000b2bebe7221 */ /* 0x000fe20000010000 */
[----:B------:R-:W-:Y:S01]  /*53b0*/  F2FP.F16.F32.PACK_AB R17, R195, R194 ;  /* 0x000000c2c311723e */ /* 0x000fe200000000ff */
[----:B------:R-:W-:-:S02]  /*53c0*/  FADD.FTZ R194, R194, R176 ;  /* 0x000000b0c2c27221 */ /* 0x000fc40000010000 */
[----:B------:R-:W-:Y:S01]  /*53d0*/  F2FP.F16.F32.PACK_AB R18, R193, R192 ;  /* 0x000000c0c112723e */ /* 0x000fe200000000ff */
[----:B------:R-:W-:Y:S01]  /*53e0*/  FADD.FTZ R190, R191, R190 ;  /* 0x000000bebfbe7221 */ /* 0x000fe20000010000 */
[----:B------:R-:W-:Y:S01]  /*53f0*/  F2FP.F16.F32.PACK_AB R19, R197, R196 ;  /* 0x000000c4c513723e */ /* 0x000fe200000000ff */
[----:B------:R-:W-:Y:S02]  /*5400*/  FADD.FTZ R194, R195, R194 ;  /* 0x000000c2c3c27221 */ /* 0x000fe40000010000 */
[----:B------:R-:W-:Y:S02]  /*5410*/  FADD.FTZ R192, R192, R190 ;  /* 0x000000bec0c07221 */ /* 0x000fe40000010000 */
[----:B------:R-:W-:Y:S02]  /*5420*/  FADD.FTZ R196, R196, R194 ;  /* 0x000000c2c4c47221 */ /* 0x000fe40000010000 */
[----:B----4-:R-:W-:Y:S01]  /*5430*/  HMMA.16816.F32 R160, R16, R32, R160 ;  /* 0x0000002010a0723c */ /* 0x010fe200000018a0 */
[----:B------:R-:W-:Y:S01]  /*5440*/  FADD.FTZ R192, R193, R192 ;  /* 0x000000c0c1c07221 */ /* 0x000fe20000010000 */
[----:B------:R-:W-:-:S03]  /*5450*/  FADD.FTZ R196, R197, R196 ;  /* 0x000000c4c5c47221 */ /* 0x000fc60000010000 */
[----:B------:R-:W-:Y:S01]  /*5460*/  FADD.FTZ R192, R231, R192 ;  /* 0x000000c0e7c07221 */ /* 0x000fe20000010000 */
[----:B------:R-:W-:Y:S01]  /*5470*/  HMMA.16816.F32 R156, R16, R34, R156 ;  /* 0x00000022109c723c */ /* 0x000fe2000000189c */
[----:B------:R-:W-:Y:S01]  /*5480*/  LDSM.16.MT88.4 R32, [R216+0x1b000] ;  /* 0x01b00000d820783b */ /* 0x000fe20000004200 */
[----:B------:R-:W-:Y:S01]  /*5490*/  FADD.FTZ R196, R198, R196 ;  /* 0x000000c4c6c47221 */ /* 0x000fe20000010000 */
[----:B------:R-:W-:-:S03]  /*54a0*/  FADD.FTZ R192, R230, R192 ;  /* 0x000000c0e6c07221 */ /* 0x000fc60000010000 */
[----:B---3--:R-:W-:Y:S01]  /*54b0*/  HMMA.16816.F32 R36, R16, R20, R36 ;  /* 0x000000141024723c */ /* 0x008fe20000001824 */
[----:B------:R-:W-:Y:S01]  /*54c0*/  FADD.FTZ R196, R199, R196 ;  /* 0x000000c4c7c47221 */ /* 0x000fe20000010000 */
[----:B------:R-:W-:-:S03]  /*54d0*/  FADD.FTZ R192, R228, R192 ;  /* 0x000000c0e4c07221 */ /* 0x000fc60000010000 */
[----:B------:R-:W-:Y:S01]  /*54e0*/  FADD.FTZ R196, R229, R196 ;  /* 0x000000c4e5c47221 */ /* 0x000fe20000010000 */
[C---:B------:R-:W-:Y:S01]  /*54f0*/  HMMA.16816.F32 R40, R16.reuse, R22, R40 ;  /* 0x000000161028723c */ /* 0x040fe20000001828 */
[----:B------:R-:W2:Y:S05]  /*5500*/  LDSM.16.MT88.4 R20, [R217+0x1b000] ;  /* 0x01b00000d914783b */ /* 0x000eaa0000004200 */
[C---:B------:R-:W-:Y:S06]  /*5510*/  HMMA.16816.F32 R44, R16.reuse, R28, R44 ;  /* 0x0000001c102c723c */ /* 0x040fec000000182c */
[C---:B------:R-:W-:Y:S01]  /*5520*/  HMMA.16816.F32 R48, R16.reuse, R30, R48 ;  /* 0x0000001e1030723c */ /* 0x040fe20000001830 */
[----:B------:R-:W3:Y:S05]  /*5530*/  LDSM.16.MT88.4 R28, [R220+0x1d000] ;  /* 0x01d00000dc1c783b */ /* 0x000eea0000004200 */
        /* <DEDUP_REMOVED lines=17> */
[----:B------:R-:W-:Y:S05]  /*5650*/  LDSM.16.MT88.4 R28, [R216+0x1f000] ;  /* 0x01f00000d81c783b */ /* 0x000fea0000004200 */
[C---:B-1----:R-:W-:Y:S06]  /*5660*/  HMMA.16816.F32 R108, R16.reuse, R4, R108 ;  /* 0x00000004106c723c */ /* 0x042fec000000186c */
[C---:B------:R-:W-:Y:S01]  /*5670*/  HMMA.16816.F32 R112, R16.reuse, R6, R112 ;  /* 0x000000061070723c */ /* 0x040fe20000001870 */
[----:B------:R-:W1:Y:S05]  /*5680*/  LDSM.16.MT88.4 R4, [R217+0x1f000] ;  /* 0x01f00000d904783b */ /* 0x000e6a0000004200 */
[C---:B----4-:R-:W-:Y:S06]  /*5690*/  HMMA.16816.F32 R100, R16.reuse, R24, R100 ;  /* 0x000000181064723c */ /* 0x050fec0000001864 */
[C---:B------:R-:W-:Y:S01]  /*56a0*/  HMMA.16816.F32 R104, R16.reuse, R26, R104 ;  /* 0x0000001a1068723c */ /* 0x040fe20000001868 */
[----:B------:R-:W3:Y:S05]  /*56b0*/  LDSM.16.MT88.4 R24, [R220+0x19800] ;  /* 0x01980000dc18783b */ /* 0x000eea0000004200 */
[C---:B--2---:R-:W-:Y:S06]  /*56c0*/  HMMA.16816.F32 R116, R16.reuse, R20, R116 ;  /* 0x000000141074723c */ /* 0x044fec0000001874 */
[C---:B------:R-:W-:Y:S01]  /*56d0*/  HMMA.16816.F32 R120, R16.reuse, R22, R120 ;  /* 0x000000161078723c */ /* 0x040fe20000001878 */
[----:B------:R-:W2:Y:S05]  /*56e0*/  LDSM.16.MT88.4 R20, [R218+0x19800] ;  /* 0x01980000da14783b */ /* 0x000eaa0000004200 */
[C---:B------:R-:W-:Y:S06]  /*56f0*/  HMMA.16816.F32 R124, R16.reuse, R168, R124 ;  /* 0x000000a8107c723c */ /* 0x040fec000000187c */
[C---:B------:R-:W-:Y:S01]  /*5700*/  HMMA.16816.F32 R128, R16.reuse, R170, R128 ;  /* 0x000000aa1080723c */ /* 0x040fe20000001880 */
[----:B------:R-:W4:Y:S05]  /*5710*/  LDSM.16.MT88.4 R168, [R216+0x19800] ;  /* 0x01980000d8a8783b */ /* 0x000f2a0000004200 */
[C---:B-----5:R-:W-:Y:S06]  /*5720*/  HMMA.16816.F32 R132, R16.reuse, R32, R132 ;  /* 0x000000201084723c */ /* 0x060fec0000001884 */
[C---:B------:R-:W-:Y:S01]  /*5730*/  HMMA.16816.F32 R152, R16.reuse, R34, R152 ;  /* 0x000000221098723c */ /* 0x040fe20000001898 */
[----:B------:R-:W-:Y:S05]  /*5740*/  LDSM.16.MT88.4 R32, [R220+0x1b800] ;  /* 0x01b80000dc20783b */ /* 0x000fea0000004200 */
[C---:B-1----:R-:W-:Y:S06]  /*5750*/  HMMA.16816.F32 R136, R16.reuse, R4, R136 ;  /* 0x000000041088723c */ /* 0x042fec0000001888 */
        /* <DEDUP_REMOVED lines=8> */
[----:B------:R-:W-:Y:S01]  /*57e0*/  HMMA.16816.F32 R144, R16, R30, R144 ;  /* 0x0000001e1090723c */ /* 0x000fe20000001890 */
[----:B------:R-:W1:Y:S04]  /*57f0*/  LDSM.16.MT88.4 R16, [R218+0x1b800] ;  /* 0x01b80000da10783b */ /* 0x000e680000004200 */
[----:B------:R-:W5:Y:S01]  /*5800*/  LDSM.16.MT88.4 R28, [R217+0x1b800] ;  /* 0x01b80000d91c783b */ /* 0x000f620000004200 */
        /* <DEDUP_REMOVED lines=18> */
[C---:B---3--:R-:W-:Y:S06]  /*5930*/  HMMA.16816.F32 R84, R4.reuse, R24, R84 ;  /* 0x000000180454723c */ /* 0x048fec0000001854 */
[C---:B------:R-:W-:Y:S01]  /*5940*/  HMMA.16816.F32 R88, R4.reuse, R26, R88 ;  /* 0x0000001a0458723c */ /* 0x040fe20000001858 */
[----:B------:R-:W3:Y:S05]  /*5950*/  LDSM.16.MT88.4 R24, [R218+0x1f800] ;  /* 0x01f80000da18783b */ /* 0x000eea0000004200 */
[C---:B--2---:R-:W-:Y:S06]  /*5960*/  HMMA.16816.F32 R92, R4.reuse, R20, R92 ;  /* 0x00000014045c723c */ /* 0x044fec000000185c */
[C---:B------:R-:W-:Y:S01]  /*5970*/  HMMA.16816.F32 R96, R4.reuse, R22, R96 ;  /* 0x000000160460723c */ /* 0x040fe20000001860 */
[----:B------:R-:W2:Y:S05]  /*5980*/  LDSM.16.MT88.4 R20, [R217+0x1f800] ;  /* 0x01f80000d914783b */ /* 0x000eaa0000004200 */
[C---:B-1----:R-:W-:Y:S06]  /*5990*/  HMMA.16816.F32 R108, R4.reuse, R16, R108 ;  /* 0x00000010046c723c */ /* 0x042fec000000186c */
[C---:B------:R-:W-:Y:S01]  /*59a0*/  HMMA.16816.F32 R112, R4.reuse, R18, R112 ;  /* 0x000000120470723c */ /* 0x040fe20000001870 */
[----:B------:R-:W1:Y:S05]  /*59b0*/  LDSM.16.MT88.4 R16, [R216+0x1f800] ;  /* 0x01f80000d810783b */ /* 0x000e6a0000004200 */
        /* <DEDUP_REMOVED lines=8> */
[C---:B---3--:R-:W-:Y:S06]  /*5a40*/  HMMA.16816.F32 R132, R4.reuse, R24, R132 ;  /* 0x000000180484723c */ /* 0x048fec0000001884 */
[C---:B------:R-:W-:Y:S06]  /*5a50*/  HMMA.16816.F32 R152, R4.reuse, R26, R152 ;  /* 0x0000001a0498723c */ /* 0x040fec0000001898 */
[C---:B--2---:R-:W-:Y:S06]  /*5a60*/  HMMA.16816.F32 R136, R4.reuse, R20, R136 ;  /* 0x000000140488723c */ /* 0x044fec0000001888 */
[C---:B------:R-:W-:Y:S06]  /*5a70*/  HMMA.16816.F32 R148, R4.reuse, R22, R148 ;  /* 0x000000160494723c */ /* 0x040fec0000001894 */
[C---:B-1----:R-:W-:Y:S06]  /*5a80*/  HMMA.16816.F32 R140, R4.reuse, R16, R140 ;  /* 0x00000010048c723c */ /* 0x042fec000000188c */
[----:B------:R-:W-:Y:S01]  /*5a90*/  HMMA.16816.F32 R144, R4, R18, R144 ;  /* 0x000000120490723c */ /* 0x000fe20000001890 */
[----:B------:R-:W-:-:S08]  /*5aa0*/  NOP ;  /* 0x0000000000007918 */ /* 0x000fd00000000000 */
[----:B------:R-:W-:-:S15]  /*5ab0*/  @!P0 BRA `(.L_x_233) ;  /* 0x0000007400ac8947 */ /* 0x000fde0003800000 */
[----:B------:R-:W-:Y:S01]  /*5ac0*/  ULDC UR4, c[0x0][0x2d0] ;  /* 0x0000b40000047ab9 */ /* 0x000fe20000000800 */
[----:B------:R-:W-:Y:S01]  /*5ad0*/  UIADD3 UR23, UR22, -0x2, URZ ;  /* 0xfffffffe16177890 */ /* 0x000fe2000fffe03f */
[----:B------:R-:W-:Y:S01]  /*5ae0*/  ISETP.GE.AND P6, PT, R166, UR4, PT ;  /* 0x00000004a6007c0c */ /* 0x000fe2000bfc6270 */
[----:B------:R-:W-:Y:S01]  /*5af0*/  IMAD.MOV.U32 R16, RZ, RZ, R8 ;  /* 0x000000ffff107224 */ /* 0x000fe200078e0008 */
[----:B------:R-:W-:Y:S01]  /*5b00*/  ISETP.GE.AND P5, PT, R234, UR4, PT ;  /* 0x00000004ea007c0c */ /* 0x000fe2000bfa6270 */
[----:B------:R-:W-:Y:S01]  /*5b10*/  USHF.R.S32.HI UR6, URZ, 0x1f, UR23 ;  /* 0x0000001f3f067899 */ /* 0x000fe20008011417 */
[----:B------:R-:W-:Y:S01]  /*5b20*/  ISETP.GE.AND P4, PT, R233, UR4, PT ;  /* 0x00000004e9007c0c */ /* 0x000fe2000bf86270 */
[----:B------:R-:W-:Y:S01]  /*5b30*/  IMAD.U32 R24, RZ, RZ, UR23 ;  /* 0x00000017ff187e24 */ /* 0x000fe2000f8e00ff */
[----:B------:R-:W-:Y:S01]  /*5b40*/  ISETP.GE.AND P3, PT, R232, UR4, PT ;  /* 0x00000004e8007c0c */ /* 0x000fe2000bf66270 */
[----:B------:R-:W-:Y:S01]  /*5b50*/  UIMAD UR4, UR15, UR23, URZ ;  /* 0x000000170f0472a4 */ /* 0x000fe2000f8e023f */
[----:B------:R-:W-:Y:S01]  /*5b60*/  IMAD.MOV.U32 R17, RZ, RZ, R11 ;  /* 0x000000ffff117224 */ /* 0x000fe200078e000b */
[----:B------:R-:W-:-:S04]  /*5b70*/  DEPBAR.LE SB0, 0x0 ;  /* 0x000080000000791a */ /* 0x000fc80000000000 */
[----:B------:R-:W1:Y:S01]  /*5b80*/  @!P6 LDC.64 R6, c[0x0][0x220] ;  /* 0x00008800ff06eb82 */ /* 0x000e620000000a00 */
[----:B------:R-:W-:-:S07]  /*5b90*/  UIMAD UR4, UR6, UR33, UR4 ;  /* 0x00000021060472a4 */ /* 0x000fce000f8e0204 */
[----:B------:R-:W-:Y:S01]  /*5ba0*/  BAR.SYNC.DEFER_BLOCKING 0x0 ;  /* 0x0000000000007b1d */ /* 0x000fe20000010000 */
[----:B------:R-:W-:-:S04]  /*5bb0*/  IMAD.WIDE.U32 R24, R24, UR33, R16 ;  /* 0x0000002118187c25 */ /* 0x000fc8000f8e0010 */
[----:B------:R-:W-:-:S03]  /*5bc0*/  VIADD R0, R25, UR4 ;  /* 0x0000000419007c36 */ /* 0x000fc60008000000 */
[----:B------:R-:W2:Y:S01]  /*5bd0*/  @!P5 LDC.64 R4, c[0x0][0x220] ;  /* 0x00008800ff04db82 */ /* 0x000ea20000000a00 */
[----:B------:R-:W-:Y:S04]  /*5be0*/  STL.64 [R1+0x8], R38 ;  /* 0x0000082601007387 */ /* 0x000fe80000100a00 */
[----:B------:R-:W-:Y:S03]  /*5bf0*/  STL.64 [R1], R36 ;  /* 0x0000002401007387 */ /* 0x000fe60000100a00 */
[----:B------:R-:W3:Y:S08]  /*5c00*/  @!P4 LDC.64 R22, c[0x0][0x220] ;  /* 0x00008800ff16cb82 */ /* 0x000ef00000000a00 */
[----:B------:R-:W4:Y:S01]  /*5c10*/  @!P3 LDC.64 R20, c[0x0][0x220] ;  /* 0x00008800ff14bb82 */ /* 0x000f220000000a00 */
[C---:B-1----:R-:W-:Y:S01]  /*5c20*/  @!P6 LEA R28, P1, R24.reuse, R6, 0x1 ;  /* 0x00000006181ce211 */ /* 0x042fe200078208ff */
[----:B------:R-:W-:Y:S03]  /*5c30*/  @P6 STS.128 [R227+0x18000], RZ ;  /* 0x018000ffe3006388 */ /* 0x000fe60000000c00 */
[----:B------:R-:W-:-:S02]  /*5c40*/  @!P6 LEA.HI.X R29, R24, R7, R0, 0x1, P1 ;  /* 0x00000007181de211 */ /* 0x000fc400008f0c00 */
[C---:B------:R-:W-:Y:S01]  /*5c50*/  IADD3 R2, P1, R24.reuse, UR36, RZ ;  /* 0x0000002418027c10 */ /* 0x040fe2000ff3e0ff */
[----:B------:R-:W1:Y:S01]  /*5c60*/  @!P6 LDC.64 R18, c[0x0][0x220] ;  /* 0x00008800ff12eb82 */ /* 0x000e620000000a00 */
[C---:B--2---:R-:W-:Y:S01]  /*5c70*/  @!P5 LEA R26, P0, R24.reuse, R4, 0x1 ;  /* 0x00000004181ad211 */ /* 0x044fe200078008ff */
[----:B------:R-:W-:Y:S01]  /*5c80*/  @!PT LDS RZ, [RZ] ;  /* 0x00000000fffff984 */ /* 0x000fe20000000800 */
[----:B------:R-:W-:Y:S01]  /*5c90*/  @!PT LDS RZ, [RZ] ;  /* 0x00000000fffff984 */ /* 0x000fe20000000800 */
[----:B------:R-:W-:Y:S01]  /*5ca0*/  @!PT LDS RZ, [RZ] ;  /* 0x00000000fffff984 */ /* 0x000fe20000000800 */
[----:B------:R-:W-:Y:S03]  /*5cb0*/  @!P6 LDGSTS.E.BYPASS.LTC128B.128 [R227+0x18000], desc[UR30][R28.64] ;  /* 0x180000001ce3efae */ /* 0x000fe6000b901d5e */
[C-C-:B------:R-:W-:Y:S01]  /*5cc0*/  @!P5 LEA.HI.X R27, R24.reuse, R5, R0.reuse, 0x1, P0 ;  /* 0x00000005181bd211 */ /* 0x140fe200000f0c00 */
[----:B------:R-:W-:Y:S02]  /*5cd0*/  @P5 STS.128 [R227+0x1a000], RZ ;  /* 0x01a000ffe3005388 */ /* 0x000fe40000000c00 */
[----:B------:R-:W2:Y:S01]  /*5ce0*/  @!P5 LDC.64 R16, c[0x0][0x220] ;  /* 0x00008800ff10db82 */ /* 0x000ea20000000a00 */
[C---:B---3--:R-:W-:Y:S01]  /*5cf0*/  @!P4 LEA R22, P0, R24.reuse, R22, 0x1 ;  /* 0x000000161816c211 */ /* 0x048fe200078008ff */
[----:B------:R-:W-:Y:S01]  /*5d00*/  @!PT LDS RZ, [RZ] ;  /* 0x00000000fffff984 */ /* 0x000fe20000000800 */
[----:B------:R-:W-:Y:S01]  /*5d10*/  @!PT LDS RZ, [RZ] ;  /* 0x00000000fffff984 */ /* 0x000fe20000000800 */
[----:B------:R-:W-:Y:S01]  /*5d20*/  @!PT LDS RZ, [RZ] ;  /* 0x00000000fffff984 */ /* 0x000fe20000000800 */
[----:B------:R4:W-:Y:S03]  /*5d30*/  @!P5 LDGSTS.E.BYPASS.LTC128B.128 [R227+0x1a000], desc[UR30][R26.64+0x80] ;  /* 0x1a0000801ae3dfae */ /* 0x0009e6000b901d5e */
[----:B------:R-:W-:Y:S01]  /*5d40*/  @!P4 LEA.HI.X R23, R24, R23, R0, 0x1, P0 ;  /* 0x000000171817c211 */ /* 0x000fe200000f0c00 */
[----:B------:R-:W-:Y:S02]  /*5d50*/  @P4 STS.128 [R227+0x1c000], RZ ;  /* 0x01c000ffe3004388 */ /* 0x000fe40000000c00 */
[----:B------:R-:W3:Y:S02]  /*5d60*/  @!P4 LDC.64 R6, c[0x0][0x220] ;  /* 0x00008800ff06cb82 */ /* 0x000ee40000000a00 */
[----:B------:R-:W-:Y:S01]  /*5d70*/  @!PT LDS RZ, [RZ] ;  /* 0x00000000fffff984 */ /* 0x000fe20000000800 */
[----:B------:R-:W-:Y:S01]  /*5d80*/  @!PT LDS RZ, [RZ] ;  /* 0x00000000fffff984 */ /* 0x000fe20000000800 */
[----:B------:R-:W-:Y:S01]  /*5d90*/  @!PT LDS RZ, [RZ] ;  /* 0x00000000fffff984 */ /* 0x000fe20000000800 */
[----:B------:R3:W-:Y:S04]  /*5da0*/  @!P4 LDGSTS.E.BYPASS.LTC128B.128 [R227+0x1c000], desc[UR30][R22.64+0x100] ;  /* 0x1c00010016e3cfae */ /* 0x0007e8000b901d5e */
[----:B------:R-:W-:Y:S02]  /*5db0*/  @P3 STS.128 [R227+0x1e000], RZ ;  /* 0x01e000ffe3003388 */ /* 0x000fe40000000c00 */
[----:B------:R-:W3:Y:S01]  /*5dc0*/  @!P3 LDC.64 R4, c[0x0][0x220] ;  /* 0x00008800ff04bb82 */ /* 0x000ee20000000a00 */
[----:B--2---:R-:W-:-:S02]  /*5dd0*/  @!P5 LEA R16, P2, R2, R16, 0x1 ;  /* 0x000000100210d211 */ /* 0x004fc400078408ff */
[----:B----4-:R-:W-:Y:S02]  /*5de0*/  @!P3 LEA R26, P0, R24, R20, 0x1 ;  /* 0x00000014181ab211 */ /* 0x010fe400078008ff */
[----:B------:R-:W-:Y:S02]  /*5df0*/  IADD3.X R20, R0, UR19, RZ, P1, !PT ;  /* 0x0000001300147c10 */ /* 0x000fe40008ffe4ff */
[----:B-1----:R-:W-:Y:S02]  /*5e00*/  @!P6 LEA R18, P1, R2, R18, 0x1 ;  /* 0x000000120212e211 */ /* 0x002fe400078208ff */
[----:B------:R-:W-:Y:S02]  /*5e10*/  @!P3 LEA.HI.X R27, R24, R21, R0, 0x1, P0 ;  /* 0x00000015181bb211 */ /* 0x000fe400000f0c00 */
[C---:B------:R-:W-:Y:S02]  /*5e20*/  @!P6 LEA.HI.X R19, R2.reuse, R19, R20, 0x1, P1 ;  /* 0x000000130213e211 */ /* 0x040fe400008f0c14 */
[C---:B---3--:R-:W-:Y:S01]  /*5e30*/  @!P4 LEA R6, P1, R2.reuse, R6, 0x1 ;  /* 0x000000060206c211 */ /* 0x048fe200078208ff */
[----:B------:R-:W-:Y:S01]  /*5e40*/  @!PT LDS RZ, [RZ] ;  /* 0x00000000fffff984 */ /* 0x000fe20000000800 */
[----:B------:R-:W-:Y:S01]  /*5e50*/  @!PT LDS RZ, [RZ] ;  /* 0x00000000fffff984 */ /* 0x000fe20000000800 */
[----:B------:R-:W-:Y:S01]  /*5e60*/  @!PT LDS RZ, [RZ] ;  /* 0x00000000fffff984 */ /* 0x000fe20000000800 */
[----:B------:R-:W-:Y:S01]  /*5e70*/  @!P3 LDGSTS.E.BYPASS.LTC128B.128 [R227+0x1e000], desc[UR30][R26.64+0x180] ;  /* 0x1e0001801ae3bfae */ /* 0x000fe2000b901d5e */
[----:B------:R-:W-:-:S02]  /*5e80*/  @!P3 LEA R4, P0, R2, R4, 0x1 ;  /* 0x000000040204b211 */ /* 0x000fc400078008ff */
[C-C-:B------:R-:W-:Y:S01]  /*5e90*/  @!P5 LEA.HI.X R17, R2.reuse, R17, R20.reuse, 0x1, P2 ;  /* 0x000000110211d211 */ /* 0x140fe200010f0c14 */
[----:B------:R-:W-:Y:S01]  /*5ea0*/  @P6 STS.128 [R227+0x19000], RZ ;  /* 0x019000ffe3006388 */ /* 0x000fe20000000c00 */
[C-C-:B------:R-:W-:Y:S02]  /*5eb0*/  @!P4 LEA.HI.X R7, R2.reuse, R7, R20.reuse, 0x1, P1 ;  /* 0x000000070207c211 */ /* 0x140fe400008f0c14 */
[----:B------:R-:W-:Y:S01]  /*5ec0*/  @!P3 LEA.HI.X R5, R2, R5, R20, 0x1, P0 ;  /* 0x000000050205b211 */ /* 0x000fe200000f0c14 */
        /* <DEDUP_REMOVED lines=20> */
[----:B------:R-:W2:Y:S04]  /*6010*/  LDSM.16.M88.4 R168, [R225+0x10000] ;  /* 0x01000000e1a8783b */ /* 0x000ea80000000200 */
[----:B------:R-:W3:Y:S04]  /*6020*/  LDSM.16.M88.4 R28, [R225+0x10800] ;  /* 0x01080000e11c783b */ /* 0x000ee80000000200 */
[----:B------:R-:W4:Y:S04]  /*6030*/  LDSM.16.M88.4 R20, [R225+0x11000] ;  /* 0x01100000e114783b */ /* 0x000f280000000200 */
[----:B------:R-:W-:Y:S04]  /*6040*/  LDSM.16.M88.4 R176, [R224] ;  /* 0x00000000e0b0783b */ /* 0x000fe80000000200 */
[----:B------:R-:W-:Y:S04]  /*6050*/  LDSM.16.M88.4 R36, [R223] ;  /* 0x00000000df24783b */ /* 0x000fe80000000200 */
[----:B-1----:R-:W1:Y:S04]  /*6060*/  LDSM.16.M88.4 R4, [R225+0x11800] ;  /* 0x01180000e104783b */ /* 0x002e680000000200 */
[----:B------:R-:W1:Y:S04]  /*6070*/  LDSM.16.M88.4 R196, [R215] ;  /* 0x00000000d7c4783b */ /* 0x000e680000000200 */
[----:B------:R-:W1:Y:S04]  /*6080*/  LDSM.16.M88.4 R184, [R214] ;  /* 0x00000000d6b8783b */ /* 0x000e680000000200 */
[----:B------:R-:W1:Y:S04]  /*6090*/  LDSM.16.M88.4 R180, [R213] ;  /* 0x00000000d5b4783b */ /* 0x000e680000000200 */
[----:B------:R-:W-:Y:S01]  /*60a0*/  LDSM.16.M88.4 R16, [R222] ;  /* 0x00000000de10783b */ /* 0x000fe20000000200 */
[----:B--2---:R-:W-:Y:S03]  /*60b0*/  HMMA.16816.F32 R172, R188, R168, RZ ;  /* 0x000000a8bcac723c */ /* 0x004fe600000018ff */
[----:B------:R-:W-:Y:S01]  /*60c0*/  LDSM.16.M88.4 R228, [R219+0x10800] ;  /* 0x01080000dbe4783b */ /* 0x000fe20000000200 */
[----:B------:R-:W-:-:S03]  /*60d0*/  IMAD.U32 R0, RZ, RZ, UR23 ;  /* 0x00000017ff007e24 */ /* 0x000fc6000f8e00ff */
[----:B------:R-:W0:Y:S01]  /*60e0*/  LDGDEPBAR ;  /* 0x00000000000079af */ /* 0x000e220000000000 */
[C---:B---3--:R-:W-:Y:S06]  /*60f0*/  HMMA.16816.F32 R32, R188.reuse, R28, RZ ;  /* 0x0000001cbc20723c */ /* 0x048fec00000018ff */
[C---:B------:R-:W-:Y:S06]  /*6100*/  HMMA.16816.F32 R168, R188.reuse, R170, RZ ;  /* 0x000000aabca8723c */ /* 0x040fec00000018ff */
[C---:B------:R-:W-:Y:S06]  /*6110*/  HMMA.16816.F32 R28, R188.reuse, R30, RZ ;  /* 0x0000001ebc1c723c */ /* 0x040fec00000018ff */
[C---:B----4-:R-:W-:Y:S06]  /*6120*/  HMMA.16816.F32 R24, R188.reuse, R20, RZ ;  /* 0x00000014bc18723c */ /* 0x050fec00000018ff */
[C---:B------:R-:W-:Y:S06]  /*6130*/  HMMA.16816.F32 R20, R188.reuse, R22, RZ ;  /* 0x00000016bc14723c */ /* 0x040fec00000018ff */
[C---:B-1----:R-:W-:Y:S06]  /*6140*/  HMMA.16816.F32 R192, R188.reuse, R4, RZ ;  /* 0x00000004bcc0723c */ /* 0x042fec00000018ff */
[----:B------:R-:W-:Y:S01]  /*6150*/  HMMA.16816.F32 R188, R188, R6, RZ ;  /* 0x00000006bcbc723c */ /* 0x000fe200000018ff */
[----:B------:R-:W1:Y:S05]  /*6160*/  LDSM.16.M88.4 R4, [R219+0x10000] ;  /* 0x01000000db04783b */ /* 0x000e6a0000000200 */
[C---:B------:R-:W-:Y:S06]  /*6170*/  HMMA.16816.F32 R172, R176.reuse, R36, R172 ;  /* 0x00000024b0ac723c */ /* 0x040fec00000018ac */
[C---:B------:R-:W-:Y:S01]  /*6180*/  HMMA.16816.F32 R168, R176.reuse, R38, R168 ;  /* 0x00000026b0a8723c */ /* 0x040fe200000018a8 */
[----:B------:R-:W-:Y:S05]  /*6190*/  LDSM.16.M88.4 R36, [R212+0x1000] ;  /* 0x00100000d424783b */ /* 0x000fea0000000200 */
        /* <DEDUP_REMOVED lines=9> */
[----:B------:R-:W-:Y:S01]  /*6230*/  LDSM.16.M88.4 R176, [R212+0x800] ;  /* 0x00080000d4b0783b */ /* 0x000fe20000000200 */
[C---:B-1----:R-:W-:Y:S06]  /*6240*/  HMMA.16816.F32 R172, R16.reuse, R4, R172 ;  /* 0x0000000410ac723c */ /* 0x042fec00000018ac */
[C---:B------:R-:W-:Y:S01]  /*6250*/  HMMA.16816.F32 R168, R16.reuse, R6, R168 ;  /* 0x0000000610a8723c */ /* 0x040fe200000018a8 */
[----:B------:R-:W1:Y:S05]  /*6260*/  LDSM.16.M88.4 R4, [R221] ;  /* 0x00000000dd04783b */ /* 0x000e6a0000000200 */
        /* <DEDUP_REMOVED lines=22> */
[----:B------:R-:W2:Y:S01]  /*63d0*/  LDSM.16.M88.4 R196, [R211] ;  /* 0x00000000d3c4783b */ /* 0x000ea20000000200 */
        /* <DEDUP_REMOVED lines=8> */
[----:B------:R-:W1:Y:S05]  /*6460*/  LDSM.16.M88.4 R180, [R209] ;  /* 0x00000000d1b4783b */ /* 0x000e6a0000000200 */
[C---:B----4-:R-:W-:Y:S06]  /*6470*/  HMMA.16816.F32 R192, R16.reuse, R176, R192 ;  /* 0x000000b010c0723c */ /* 0x050fec00000018c0 */
[----:B------:R-:W-:Y:S01]  /*6480*/  HMMA.16816.F32 R188, R16, R178, R188 ;  /* 0x000000b210bc723c */ /* 0x000fe200000018bc */
[----:B------:R-:W4:Y:S04]  /*6490*/  LDSM.16.M88.4 R16, [R208] ;  /* 0x00000000d010783b */ /* 0x000f280000000200 */
[----:B------:R-:W4:Y:S01]  /*64a0*/  LDSM.16.M88.4 R176, [R222+0x4000] ;  /* 0x00400000deb0783b */ /* 0x000f220000000200 */
[C---:B--2---:R-:W-:Y:S06]  /*64b0*/  HMMA.16816.F32 R172, R4.reuse, R196, R172 ;  /* 0x000000c404ac723c */ /* 0x044fec00000018ac */
[C---:B------:R-:W-:Y:S01]  /*64c0*/  HMMA.16816.F32 R168, R4.reuse, R198, R168 ;  /* 0x000000c604a8723c */ /* 0x040fe200000018a8 */
[----:B------:R-:W2:Y:S05]  /*64d0*/  LDSM.16.M88.4 R196, [R219+0x12800] ;  /* 0x01280000dbc4783b */ /* 0x000eaa0000000200 */
[C---:B---3--:R-:W-:Y:S06]  /*64e0*/  HMMA.16816.F32 R32, R4.reuse, R184, R32 ;  /* 0x000000b80420723c */ /* 0x048fec0000001820 */
[C---:B------:R-:W-:Y:S01]  /*64f0*/  HMMA.16816.F32 R28, R4.reuse, R186, R28 ;  /* 0x000000ba041c723c */ /* 0x040fe2000000181c */
[----:B------:R-:W3:Y:S05]  /*6500*/  LDSM.16.M88.4 R184, [R219+0x13000] ;  /* 0x01300000dbb8783b */ /* 0x000eea0000000200 */
[C---:B-1----:R-:W-:Y:S06]  /*6510*/  HMMA.16816.F32 R24, R4.reuse, R180, R24 ;  /* 0x000000b40418723c */ /* 0x042fec0000001818 */
[C---:B------:R-:W-:Y:S01]  /*6520*/  HMMA.16816.F32 R20, R4.reuse, R182, R20 ;  /* 0x000000b60414723c */ /* 0x040fe20000001814 */
[----:B------:R-:W1:Y:S05]  /*6530*/  LDSM.16.M88.4 R180, [R219+0x13800] ;  /* 0x01380000dbb4783b */ /* 0x000e6a0000000200 */
[C---:B----4-:R-:W-:Y:S06]  /*6540*/  HMMA.16816.F32 R192, R4.reuse, R16, R192 ;  /* 0x0000001004c0723c */ /* 0x050fec00000018c0 */
[----:B------:R-:W-:Y:S01]  /*6550*/  HMMA.16816.F32 R188, R4, R18, R188 ;  /* 0x0000001204bc723c */ /* 0x000fe200000018bc */
[----:B------:R-:W-:Y:S04]  /*6560*/  LDSM.16.M88.4 R16, [R221+0x4000] ;  /* 0x00400000dd10783b */ /* 0x000fe80000000200 */
[----:B------:R-:W4:Y:S01]  /*6570*/  LDSM.16.M88.4 R4, [R212+0x2000] ;  /* 0x00200000d404783b */ /* 0x000f220000000200 */
[C---:B------:R-:W-:Y:S06]  /*6580*/  HMMA.16816.F32 R172, R176.reuse, R36, R172 ;  /* 0x00000024b0ac723c */ /* 0x040fec00000018ac */
[C---:B------:R-:W-:Y:S01]  /*6590*/  HMMA.16816.F32 R168, R176.reuse, R38, R168 ;  /* 0x00000026b0a8723c */ /* 0x040fe200000018a8 */
[----:B------:R-:W-:Y:S05]  /*65a0*/  LDSM.16.M88.4 R36, [R225+0x15000] ;  /* 0x01500000e124783b */ /* 0x000fea0000000200 */
[C---:B--2---:R-:W-:Y:S06]  /*65b0*/  HMMA.16816.F32 R32, R176.reuse, R196, R32 ;  /* 0x000000c4b020723c */ /* 0x044fec0000001820 */
[C---:B------:R-:W-:Y:S01]  /*65c0*/  HMMA.16816.F32 R28, R176.reuse, R198, R28 ;  /* 0x000000c6b01c723c */ /* 0x040fe2000000181c */
[----:B------:R-:W2:Y:S05]  /*65d0*/  LDSM.16.M88.4 R196, [R212+0x3000] ;  /* 0x00300000d4c4783b */ /* 0x000eaa0000000200 */
[C---:B---3--:R-:W-:Y:S06]  /*65e0*/  HMMA.16816.F32 R24, R176.reuse, R184, R24 ;  /* 0x000000b8b018723c */ /* 0x048fec0000001818 */
[C---:B------:R-:W-:Y:S01]  /*65f0*/  HMMA.16816.F32 R20, R176.reuse, R186, R20 ;  /* 0x000000bab014723c */ /* 0x040fe20000001814 */
[----:B------:R-:W3:Y:S05]  /*6600*/  LDSM.16.M88.4 R184, [R212+0x3800] ;  /* 0x00380000d4b8783b */ /* 0x000eea0000000200 */
[C---:B-1----:R-:W-:Y:S06]  /*6610*/  HMMA.16816.F32 R192, R176.reuse, R180, R192 ;  /* 0x000000b4b0c0723c */ /* 0x042fec00000018c0 */
[----:B------:R-:W-:Y:S01]  /*6620*/  HMMA.16816.F32 R188, R176, R182, R188 ;  /* 0x000000b6b0bc723c */ /* 0x000fe200000018bc */
[----:B------:R-:W-:Y:S04]  /*6630*/  LDSM.16.M88.4 R180, [R225+0x14000] ;  /* 0x01400000e1b4783b */ /* 0x000fe80000000200 */
[----:B------:R-:W-:Y:S01]  /*6640*/  LDSM.16.M88.4 R176, [R225+0x14800] ;  /* 0x01480000e1b0783b */ /* 0x000fe20000000200 */
[C---:B----4-:R-:W-:Y:S06]  /*6650*/  HMMA.16816.F32 R172, R16.reuse, R4, R172 ;  /* 0x0000000410ac723c */ /* 0x050fec00000018ac */
[C---:B------:R-:W-:Y:S01]  /*6660*/  HMMA.16816.F32 R168, R16.reuse, R6, R168 ;  /* 0x0000000610a8723c */ /* 0x040fe200000018a8 */
[----:B------:R-:W1:Y:S05]  /*6670*/  LDSM.16.M88.4 R4, [R226+0x8000] ;  /* 0x00800000e204783b */ /* 0x000e6a0000000200 */
[C---:B--2---:R-:W-:Y:S06]  /*6680*/  HMMA.16816.F32 R24, R16.reuse, R196, R24 ;  /* 0x000000c41018723c */ /* 0x044fec0000001818 */
[C---:B------:R-:W-:Y:S01]  /*6690*/  HMMA.16816.F32 R20, R16.reuse, R198, R20 ;  /* 0x000000c61014723c */ /* 0x040fe20000001814 */
[----:B------:R-:W2:Y:S05]  /*66a0*/  LDSM.16.M88.4 R196, [R225+0x15800] ;  /* 0x01580000e1c4783b */ /* 0x000eaa0000000200 */
[C---:B------:R-:W-:Y:S06]  /*66b0*/  HMMA.16816.F32 R32, R16.reuse, R228, R32 ;  /* 0x000000e41020723c */ /* 0x040fec0000001820 */
[C---:B------:R-:W-:Y:S01]  /*66c0*/  HMMA.16816.F32 R28, R16.reuse, R230, R28 ;  /* 0x000000e6101c723c */ /* 0x040fe2000000181c */
[----:B------:R-:W-:Y:S05]  /*66d0*/  LDSM.16.M88.4 R228, [R206] ;  /* 0x00000000cee4783b */ /* 0x000fea0000000200 */
[C---:B---3--:R-:W-:Y:S06]  /*66e0*/  HMMA.16816.F32 R192, R16.reuse, R184, R192 ;  /* 0x000000b810c0723c */ /* 0x048fec00000018c0 */
[----:B------:R-:W-:Y:S01]  /*66f0*/  HMMA.16816.F32 R188, R16, R186, R188 ;  /* 0x000000ba10bc723c */ /* 0x000fe200000018bc */
[----:B------:R-:W-:Y:S04]  /*6700*/  LDSM.16.M88.4 R16, [R224+0x8000] ;  /* 0x00800000e010783b */ /* 0x000fe80000000200 */
[----:B------:R-:W3:Y:S01]  /*6710*/  LDSM.16.M88.4 R184, [R207] ;  /* 0x00000000cfb8783b */ /* 0x000ee20000000200 */
[C---:B-1----:R-:W-:Y:S06]  /*6720*/  HMMA.16816.F32 R172, R4.reuse, R180, R172 ;  /* 0x000000b404ac723c */ /* 0x042fec00000018ac */
[C---:B------:R-:W-:Y:S01]  /*6730*/  HMMA.16816.F32 R168, R4.reuse, R182, R168 ;  /* 0x000000b604a8723c */ /* 0x040fe200000018a8 */
[----:B------:R-:W1:Y:S05]  /*6740*/  LDSM.16.M88.4 R180, [R205] ;  /* 0x00000000cdb4783b */ /* 0x000e6a0000000200 */
[C---:B------:R-:W-:Y:S06]  /*6750*/  HMMA.16816.F32 R32, R4.reuse, R176, R32 ;  /* 0x000000b00420723c */ /* 0x040fec0000001820 */
[C---:B------:R-:W-:Y:S01]  /*6760*/  HMMA.16816.F32 R28, R4.reuse, R178, R28 ;  /* 0x000000b2041c723c */ /* 0x040fe2000000181c */
[----:B------:R-:W4:Y:S05]  /*6770*/  LDSM.16.M88.4 R176, [R204] ;  /* 0x00000000ccb0783b */ /* 0x000f2a0000000200 */
        /* <DEDUP_REMOVED lines=10> */
[C---:B-1----:R-:W-:Y:S06]  /*6820*/  HMMA.16816.F32 R24, R16.reuse, R180, R24 ;  /* 0x000000b41018723c */ /* 0x042fec0000001818 */
[C---:B------:R-:W-:Y:S01]  /*6830*/  HMMA.16816.F32 R20, R16.reuse, R182, R20 ;  /* 0x000000b61014723c */ /* 0x040fe20000001814 */
[----:B------:R-:W1:Y:S05]  /*6840*/  LDSM.16.M88.4 R180, [R219+0x15000] ;  /* 0x01500000dbb4783b */ /* 0x000e6a0000000200 */
[C---:B------:R-:W-:Y:S06]  /*6850*/  HMMA.16816.F32 R28, R16.reuse, R230, R28 ;  /* 0x000000e6101c723c */ /* 0x040fec000000181c */
[C---:B------:R-:W-:Y:S01]  /*6860*/  HMMA.16816.F32 R32, R16.reuse, R228, R32 ;  /* 0x000000e41020723c */ /* 0x040fe20000001820 */
[----:B------:R-:W-:Y:S05]  /*6870*/  LDSM.16.M88.4 R228, [R212+0x4000] ;  /* 0x00400000d4e4783b */ /* 0x000fea0000000200 */
[C---:B----4-:R-:W-:Y:S06]  /*6880*/  HMMA.16816.F32 R192, R16.reuse, R176, R192 ;  /* 0x000000b010c0723c */ /* 0x050fec00000018c0 */
[----:B------:R-:W-:Y:S01]  /*6890*/  HMMA.16816.F32 R188, R16, R178, R188 ;  /* 0x000000b210bc723c */ /* 0x000fe200000018bc */
[----:B------:R-:W4:Y:S04]  /*68a0*/  LDSM.16.M88.4 R16, [R221+0x8000] ;  /* 0x00800000dd10783b */ /* 0x000f280000000200 */
[----:B------:R-:W4:Y:S01]  /*68b0*/  LDSM.16.M88.4 R176, [R219+0x15800] ;  /* 0x01580000dbb0783b */ /* 0x000f220000000200 */
[C---:B--2---:R-:W-:Y:S06]  /*68c0*/  HMMA.16816.F32 R172, R4.reuse, R196, R172 ;  /* 0x000000c404ac723c */ /* 0x044fec00000018ac */
[C---:B------:R-:W-:Y:S01]  /*68d0*/  HMMA.16816.F32 R168, R4.reuse, R198, R168 ;  /* 0x000000c604a8723c */ /* 0x040fe200000018a8 */
[----:B------:R-:W2:Y:S05]  /*68e0*/  LDSM.16.M88.4 R196, [R212+0x4800] ;  /* 0x00480000d4c4783b */ /* 0x000eaa0000000200 */
[C---:B---3--:R-:W-:Y:S06]  /*68f0*/  HMMA.16816.F32 R28, R4.reuse, R186, R28 ;  /* 0x000000ba041c723c */ /* 0x048fec000000181c */
[C---:B------:R-:W-:Y:S01]  /*6900*/  HMMA.16816.F32 R32, R4.reuse, R184, R32 ;  /* 0x000000b80420723c */ /* 0x040fe20000001820 */
[----:B------:R-:W-:Y:S05]  /*6910*/  LDSM.16.M88.4 R184, [R212+0x5000] ;  /* 0x00500000d4b8783b */ /* 0x000fea0000000200 */
[C---:B-1----:R-:W-:Y:S06]  /*6920*/  HMMA.16816.F32 R24, R4.reuse, R180, R24 ;  /* 0x000000b40418723c */ /* 0x042fec0000001818 */
[----:B------:R-:W-:Y:S01]  /*6930*/  HMMA.16816.F32 R20, R4, R182, R20 ;  /* 0x000000b60414723c */ /* 0x000fe20000001814 */
[----:B------:R-:W1:Y:S05]  /*6940*/  LDSM.16.M88.4 R180, [R226+0xc000] ;  /* 0x00c00000e2b4783b */ /* 0x000e6a0000000200 */
[----:B----4-:R-:W-:Y:S06]  /*6950*/  HMMA.16816.F32 R172, R16, R228, R172 ;  /* 0x000000e410ac723c */ /* 0x010fec00000018ac */
[----:B------:R-:W-:Y:S06]  /*6960*/  HMMA.16816.F32 R192, R4, R176, R192 ;  /* 0x000000b004c0723c */ /* 0x000fec00000018c0 */
[C---:B--2---:R-:W-:Y:S06]  /*6970*/  HMMA.16816.F32 R28, R16.reuse, R198, R28 ;  /* 0x000000c6101c723c */ /* 0x044fec000000181c */
[----:B------:R-:W-:Y:S01]  /*6980*/  HMMA.16816.F32 R32, R16, R196, R32 ;  /* 0x000000c41020723c */ /* 0x000fe20000001820 */
[----:B------:R-:W-:Y:S05]  /*6990*/  LDSM.16.M88.4 R196, [R225+0x17000] ;  /* 0x01700000e1c4783b */ /* 0x000fea0000000200 */
[----:B------:R-:W-:Y:S01]  /*69a0*/  HMMA.16816.F32 R188, R4, R178, R188 ;  /* 0x000000b204bc723c */ /* 0x000fe200000018bc */
[----:B------:R-:W2:Y:S04]  /*69b0*/  LDSM.16.M88.4 R176, [R212+0x5800] ;  /* 0x00580000d4b0783b */ /* 0x000ea80000000200 */
[----:B------:R-:W3:Y:S01]  /*69c0*/  LDSM.16.M88.4 R4, [R225+0x16000] ;  /* 0x01600000e104783b */ /* 0x000ee20000000200 */
[----:B------:R-:W-:Y:S03]  /*69d0*/  HMMA.16816.F32 R168, R16, R230, R168 ;  /* 0x000000e610a8723c */ /* 0x000fe600000018a8 */
[----:B------:R-:W-:Y:S03]  /*69e0*/  LDSM.16.M88.4 R228, [R224+0xc000] ;  /* 0x00c00000e0e4783b */ /* 0x000fe60000000200 */
[C---:B-1----:R-:W-:Y:S01]  /*69f0*/  HMMA.16816.F32 R28, R180.reuse, R38, R28 ;  /* 0x00000026b41c723c */ /* 0x042fe2000000181c */
[----:B------:R1:W5:Y:S05]  /*6a00*/  LDL.LU.64 R38, [R1+0x8] ;  /* 0x0000080001267983 */ /* 0x00036a0000300a00 */
[----:B------:R-:W-:Y:S01]  /*6a10*/  HMMA.16816.F32 R32, R180, R36, R32 ;  /* 0x00000024b420723c */ /* 0x000fe20000001820 */
[----:B------:R1:W5:Y:S05]  /*6a20*/  LDL.LU.64 R36, [R1] ;  /* 0x0000000001247983 */ /* 0x00036a0000300a00 */
[C---:B------:R-:W-:Y:S06]  /*6a30*/  HMMA.16816.F32 R24, R16.reuse, R184, R24 ;  /* 0x000000b81018723c */ /* 0x040fec0000001818 */
[C---:B------:R-:W-:Y:S01]  /*6a40*/  HMMA.16816.F32 R20, R16.reuse, R186, R20 ;  /* 0x000000ba1014723c */ /* 0x040fe20000001814 */
[----:B------:R-:W4:Y:S05]  /*6a50*/  LDSM.16.M88.4 R184, [R225+0x17800] ;  /* 0x01780000e1b8783b */ /* 0x000f2a0000000200 */
[C---:B--2---:R-:W-:Y:S06]  /*6a60*/  HMMA.16816.F32 R192, R16.reuse, R176, R192 ;  /* 0x000000b010c0723c */ /* 0x044fec00000018c0 */
[----:B------:R-:W-:Y:S01]  /*6a70*/  HMMA.16816.F32 R188, R16, R178, R188 ;  /* 0x000000b210bc723c */ /* 0x000fe200000018bc */
[----:B------:R-:W2:Y:S04]  /*6a80*/  LDSM.16.M88.4 R176, [R203] ;  /* 0x00000000cbb0783b */ /* 0x000ea80000000200 */
[----:B------:R-:W1:Y:S01]  /*6a90*/  LDSM.16.M88.4 R16, [R202] ;  /* 0x00000000ca10783b */ /* 0x000e620000000200 */
[C---:B---3--:R-:W-:Y:S06]  /*6aa0*/  HMMA.16816.F32 R172, R180.reuse, R4, R172 ;  /* 0x00000004b4ac723c */ /* 0x048fec00000018ac */
[C---:B------:R-:W-:Y:S01]  /*6ab0*/  HMMA.16816.F32 R168, R180.reuse, R6, R168 ;  /* 0x00000006b4a8723c */ /* 0x040fe200000018a8 */
[----:B------:R-:W3:Y:S05]  /*6ac0*/  LDSM.16.M88.4 R4, [R201] ;  /* 0x00000000c904783b */ /* 0x000eea0000000200 */
[C---:B------:R-:W-:Y:S06]  /*6ad0*/  HMMA.16816.F32 R24, R180.reuse, R196, R24 ;  /* 0x000000c4b418723c */ /* 0x040fec0000001818 */
[C---:B------:R-:W-:Y:S01]  /*6ae0*/  HMMA.16816.F32 R20, R180.reuse, R198, R20 ;  /* 0x000000c6b414723c */ /* 0x040fe20000001814 */
[----:B------:R-:W3:Y:S05]  /*6af0*/  LDSM.16.M88.4 R196, [R200] ;  /* 0x00000000c8c4783b */ /* 0x000eea0000000200 */
[C---:B----4-:R-:W-:Y:S06]  /*6b00*/  HMMA.16816.F32 R192, R180.reuse, R184, R192 ;  /* 0x000000b8b4c0723c */ /* 0x050fec00000018c0 */
[----:B------:R-:W-:Y:S01]  /*6b10*/  HMMA.16816.F32 R188, R180, R186, R188 ;  /* 0x000000bab4bc723c */ /* 0x000fe200000018bc */
[----:B------:R-:W-:Y:S04]  /*6b20*/  LDSM.16.M88.4 R184, [R222+0xc000] ;  /* 0x00c00000deb8783b */ /* 0x000fe80000000200 */
[----:B------:R-:W4:Y:S01]  /*6b30*/  LDSM.16.M88.4 R180, [R219+0x16000] ;  /* 0x01600000dbb4783b */ /* 0x000f220000000200 */
[C---:B--2---:R-:W-:Y:S06]  /*6b40*/  HMMA.16816.F32 R172, R228.reuse, R176, R172 ;  /* 0x000000b0e4ac723c */ /* 0x044fec00000018ac */
[C---:B------:R-:W-:Y:S01]  /*6b50*/  HMMA.16816.F32 R168, R228.reuse, R178, R168 ;  /* 0x000000b2e4a8723c */ /* 0x040fe200000018a8 */
[----:B------:R-:W2:Y:S05]  /*6b60*/  LDSM.16.M88.4 R176, [R219+0x16800] ;  /* 0x01680000dbb0783b */ /* 0x000eaa0000000200 */
[C---:B-1----:R-:W-:Y:S06]  /*6b70*/  HMMA.16816.F32 R32, R228.reuse, R16, R32 ;  /* 0x00000010e420723c */ /* 0x042fec0000001820 */
[C---:B------:R-:W-:Y:S01]  /*6b80*/  HMMA.16816.F32 R28, R228.reuse, R18, R28 ;  /* 0x00000012e41c723c */ /* 0x040fe2000000181c */
[----:B------:R-:W-:Y:S05]  /*6b90*/  LDSM.16.M88.4 R16, [R221+0xc000] ;  /* 0x00c00000dd10783b */ /* 0x000fea0000000200 */
[C---:B---3--:R-:W-:Y:S06]  /*6ba0*/  HMMA.16816.F32 R24, R228.reuse, R4, R24 ;  /* 0x00000004e418723c */ /* 0x048fec0000001818 */
[C---:B------:R-:W-:Y:S01]  /*6bb0*/  HMMA.16816.F32 R20, R228.reuse, R6, R20 ;  /* 0x00000006e414723c */ /* 0x040fe20000001814 */
[----:B------:R-:W1:Y:S05]  /*6bc0*/  LDSM.16.M88.4 R4, [R212+0x6000] ;  /* 0x00600000d404783b */ /* 0x000e6a0000000200 */
[C---:B------:R-:W-:Y:S06]  /*6bd0*/  HMMA.16816.F32 R192, R228.reuse, R196, R192 ;  /* 0x000000c4e4c0723c */ /* 0x040fec00000018c0 */
[----:B------:R-:W-:Y:S01]  /*6be0*/  HMMA.16816.F32 R188, R228, R198, R188 ;  /* 0x000000c6e4bc723c */ /* 0x000fe200000018bc */
[----:B------:R-:W3:Y:S04]  /*6bf0*/  LDSM.16.M88.4 R196, [R219+0x17000] ;  /* 0x01700000dbc4783b */ /* 0x000ee80000000200 */
[----:B------:R-:W3:Y:S01]  /*6c00*/  LDSM.16.M88.4 R228, [R212+0x6800] ;  /* 0x00680000d4e4783b */ /* 0x000ee20000000200 */
[C---:B----4-:R-:W-:Y:S06]  /*6c10*/  HMMA.16816.F32 R172, R184.reuse, R180, R172 ;  /* 0x000000b4b8ac723c */ /* 0x050fec00000018ac */
[C---:B------:R-:W-:Y:S01]  /*6c20*/  HMMA.16816.F32 R168, R184.reuse, R182, R168 ;  /* 0x000000b6b8a8723c */ /* 0x040fe200000018a8 */
[----:B------:R-:W-:Y:S05]  /*6c30*/  LDSM.16.M88.4 R180, [R212+0x7000] ;  /* 0x00700000d4b4783b */ /* 0x000fea0000000200 */
[C---:B--2---:R-:W-:Y:S06]  /*6c40*/  HMMA.16816.F32 R32, R184.reuse, R176, R32 ;  /* 0x000000b0b820723c */ /* 0x044fec0000001820 */
[----:B------:R-:W-:Y:S01]  /*6c50*/  HMMA.16816.F32 R28, R184, R178, R28 ;  /* 0x000000b2b81c723c */ /* 0x000fe2000000181c */
[----:B------:R-:W2:Y:S05]  /*6c60*/  LDSM.16.M88.4 R176, [R219+0x17800] ;  /* 0x01780000dbb0783b */ /* 0x000eaa0000000200 */
[C---:B-1----:R-:W-:Y:S06]  /*6c70*/  HMMA.16816.F32 R172, R16.reuse, R4, R172 ;  /* 0x0000000410ac723c */ /* 0x042fec00000018ac */
[----:B------:R-:W-:Y:S01]  /*6c80*/  HMMA.16816.F32 R168, R16, R6, R168 ;  /* 0x0000000610a8723c */ /* 0x000fe200000018a8 */
[----:B------:R-:W1:Y:S01]  /*6c90*/  LDSM.16.M88.4 R4, [R212+0x7800] ;  /* 0x00780000d404783b */ /* 0x000e620000000200 */
[----:B------:R-:W-:Y:S01]  /*6ca0*/  IMAD R165, R0, 0x40, R165 ;  /* 0x0000004000a57824 */ /* 0x000fe200078e02a5 */
[----:B------:R-:W-:Y:S01]  /*6cb0*/  UISETP.GE.AND UP0, UPT, UR22, 0x3, UPT ;  /* 0x000000031600788c */ /* 0x000fe2000bf06270 */
[----:B------:R-:W-:-:S04]  /*6cc0*/  DEPBAR.LE SB0, 0x0 ;  /* 0x000080000000791a */ /* 0x000fc80000000000 */
[----:B---3--:R-:W-:Y:S01]  /*6cd0*/  HMMA.16816.F32 R24, R184, R196, R24 ;  /* 0x000000c4b818723c */ /* 0x008fe20000001818 */
[----:B------:R-:W-:-:S05]  /*6ce0*/  VIADD R2, R165, 0x1 ;  /* 0x00000001a5027836 */ /* 0x000fca0000000000 */
[----:B------:R-:W-:Y:S01]  /*6cf0*/  HMMA.16816.F32 R20, R184, R198, R20 ;  /* 0x000000c6b814723c */ /* 0x000fe20000001814 */
[----:B------:R-:W-:Y:S01]  /*6d00*/  VIADD R0, R165, 0x8 ;  /* 0x00000008a5007836 */ /* 0x000fe20000000000 */
[----:B------:R-:W-:-:S04]  /*6d10*/  ISETP.GE.AND P2, PT, R2, R15, PT ;  /* 0x0000000f0200720c */ /* 0x000fc80003f46270 */
[----:B------:R-:W-:Y:S01]  /*6d20*/  HMMA.16816.F32 R32, R16, R228, R32 ;  /* 0x000000e41020723c */ /* 0x000fe20000001820 */
[----:B------:R-:W-:Y:S01]  /*6d30*/  ISETP.GE.AND P1, PT, R2, R14, PT ;  /* 0x0000000e0200720c */ /* 0x000fe20003f26270 */
[----:B------:R-:W-:Y:S01]  /*6d40*/  VIADD R2, R165, 0x9 ;  /* 0x00000009a5027836 */ /* 0x000fe20000000000 */
[----:B------:R-:W-:-:S03]  /*6d50*/  FSEL R173, R173, -INF , !P2 ;  /* 0xff800000adad7808 */ /* 0x000fc60005000000 */
[----:B------:R-:W-:Y:S01]  /*6d60*/  HMMA.16816.F32 R28, R16, R230, R28 ;  /* 0x000000e6101c723c */ /* 0x000fe2000000181c */
[----:B------:R-:W-:Y:S01]  /*6d70*/  BAR.SYNC.DEFER_BLOCKING 0x0 ;  /* 0x0000000000007b1d */ /* 0x000fe20000010000 */
[----:B------:R-:W-:-:S04]  /*6d80*/  ISETP.GE.AND P0, PT, R0, R15, PT ;  /* 0x0000000f0000720c */ /* 0x000fc80003f06270 */
[C---:B--2---:R-:W-:Y:S01]  /*6d90*/  HMMA.16816.F32 R192, R184.reuse, R176, R192 ;  /* 0x000000b0b8c0723c */ /* 0x044fe200000018c0 */
[----:B------:R-:W-:Y:S01]  /*6da0*/  ISETP.GE.AND P2, PT, R0, R14, PT ;  /* 0x0000000e0000720c */ /* 0x000fe20003f46270 */
[----:B------:R-:W-:Y:S01]  /*6db0*/  VIADD R0, R165, 0x10 ;  /* 0x00000010a5007836 */ /* 0x000fe20000000000 */
[----:B------:R-:W-:Y:S02]  /*6dc0*/  FSEL R175, R175, -INF , !P1 ;  /* 0xff800000afaf7808 */ /* 0x000fe40004800000 */
[----:B------:R-:W-:Y:S01]  /*6dd0*/  ISETP.GE.AND P1, PT, R2, R15, PT ;  /* 0x0000000f0200720c */ /* 0x000fe20003f26270 */
[----:B------:R-:W-:Y:S01]  /*6de0*/  HMMA.16816.F32 R188, R184, R178, R188 ;  /* 0x000000b2b8bc723c */ /* 0x000fe200000018bc */
[----:B------:R-:W-:Y:S02]  /*6df0*/  FSEL R166, R170, -INF , !P2 ;  /* 0xff800000aaa67808 */ /* 0x000fe40005000000 */
[----:B------:R-:W-:-:S03]  /*6e00*/  FSEL R169, R169, -INF , !P1 ;  /* 0xff800000a9a97808 */ /* 0x000fc60004800000 */
[----:B------:R-:W-:Y:S01]  /*6e10*/  HMMA.16816.F32 R24, R16, R180, R24 ;  /* 0x000000b41018723c */ /* 0x000fe20000001818 */
[----:B------:R-:W-:Y:S02]  /*6e20*/  FSEL R168, R168, -INF , !P0 ;  /* 0xff800000a8a87808 */ /* 0x000fe40004000000 */
[C---:B------:R-:W-:Y:S02]  /*6e30*/  ISETP.GE.AND P2, PT, R0.reuse, R15, PT ;  /* 0x0000000f0000720c */ /* 0x040fe40003f46270 */
[-C--:B------:R-:W-:Y:S01]  /*6e40*/  ISETP.GE.AND P1, PT, R0, R14.reuse, PT ;  /* 0x0000000e0000720c */ /* 0x080fe20003f26270 */
[C---:B------:R-:W-:Y:S01]  /*6e50*/  VIADD R0, R165.reuse, 0x11 ;  /* 0x00000011a5007836 */ /* 0x040fe20000000000 */
[----:B------:R-:W-:Y:S01]  /*6e60*/  ISETP.GE.AND P0, PT, R2, R14, PT ;  /* 0x0000000e0200720c */ /* 0x000fe20003f06270 */
[----:B------:R-:W-:-:S03]  /*6e70*/  VIADD R2, R165, 0x18 ;  /* 0x00000018a5027836 */ /* 0x000fc60000000000 */
[----:B------:R-:W-:Y:S02]  /*6e80*/  FSEL R167, R171, -INF , !P0 ;  /* 0xff800000aba77808 */ /* 0x000fe40004000000 */
[----:B------:R-:W-:Y:S01]  /*6e90*/  ISETP.GE.AND P0, PT, R0, R15, PT ;  /* 0x0000000f0000720c */ /* 0x000fe20003f06270 */
[----:B------:R-:W-:Y:S01]  /*6ea0*/  HMMA.16816.F32 R20, R16, R182, R20 ;  /* 0x000000b61014723c */ /* 0x000fe20000001814 */
[----:B------:R-:W-:Y:S02]  /*6eb0*/  FSEL R32, R32, -INF , !P2 ;  /* 0xff80000020207808 */ /* 0x000fe40005000000 */
[----:B------:R-:W-:Y:S01]  /*6ec0*/  ISETP.GE.AND P2, PT, R0, R14, PT ;  /* 0x0000000e0000720c */ /* 0x000fe20003f46270 */
[----:B------:R-:W-:Y:S01]  /*6ed0*/  VIADD R0, R165, 0x19 ;  /* 0x00000019a5007836 */ /* 0x000fe20000000000 */
[----:B------:R-:W-:Y:S02]  /*6ee0*/  FSEL R34, R34, -INF , !P1 ;  /* 0xff80000022227808 */ /* 0x000fe40004800000 */
[----:B------:R-:W-:-:S02]  /*6ef0*/  FSEL R33, R33, -INF , !P0 ;  /* 0xff80000021217808 */ /* 0x000fc40004000000 */
[CC--:B------:R-:W-:Y:S02]  /*6f00*/  ISETP.GE.AND P1, PT, R2.reuse, R15.reuse, PT ;  /* 0x0000000f0200720c */ /* 0x0c0fe40003f26270 */
[-C--:B------:R-:W-:Y:S01]  /*6f10*/  ISETP.GE.AND P0, PT, R2, R14.reuse, PT ;  /* 0x0000000e0200720c */ /* 0x080fe20003f06270 */
[----:B------:R-:W-:Y:S01]  /*6f20*/  VIADD R2, R165, 0x20 ;  /* 0x00000020a5027836 */ /* 0x000fe20000000000 */
[----:B-1----:R-:W-:Y:S01]  /*6f30*/  HMMA.16816.F32 R192, R16, R4, R192 ;  /* 0x0000000410c0723c */ /* 0x002fe200000018c0 */
[----:B------:R-:W-:Y:S02]  /*6f40*/  FSEL R35, R35, -INF , !P2 ;  /* 0xff80000023237808 */ /* 0x000fe40005000000 */
[----:B------:R-:W-:Y:S02]  /*6f50*/  FSEL R28, R28, -INF , !P1 ;  /* 0xff8000001c1c7808 */ /* 0x000fe40004800000 */
[C---:B------:R-:W-:Y:S02]  /*6f60*/  ISETP.GE.AND P2, PT, R0.reuse, R15, PT ;  /* 0x0000000f0000720c */ /* 0x040fe40003f46270 */
[----:B------:R-:W-:Y:S01]  /*6f70*/  ISETP.GE.AND P1, PT, R0, R14, PT ;  /* 0x0000000e0000720c */ /* 0x000fe20003f26270 */
[----:B------:R-:W-:Y:S01]  /*6f80*/  VIADD R0, R165, 0x21 ;  /* 0x00000021a5007836 */ /* 0x000fe20000000000 */
[----:B------:R-:W-:-:S02]  /*6f90*/  FSEL R30, R30, -INF , !P0 ;  /* 0xff8000001e1e7808 */ /* 0x000fc40004000000 */
[CC--:B------:R-:W-:Y:S01]  /*6fa0*/  ISETP.GE.AND P0, PT, R2.reuse, R15.reuse, PT ;  /* 0x0000000f0200720c */ /* 0x0c0fe20003f06270 */
[----:B------:R-:W-:Y:S01]  /*6fb0*/  HMMA.16816.F32 R188, R16, R6, R188 ;  /* 0x0000000610bc723c */ /* 0x000fe200000018bc */
[----:B------:R-:W-:Y:S02]  /*6fc0*/  FSEL R29, R29, -INF , !P2 ;  /* 0xff8000001d1d7808 */ /* 0x000fe40005000000 */
[----:B------:R-:W-:Y:S01]  /*6fd0*/  ISETP.GE.AND P2, PT, R2, R14, PT ;  /* 0x0000000e0200720c */ /* 0x000fe20003f46270 */
[----:B------:R-:W-:Y:S01]  /*6fe0*/  VIADD R2, R165, 0x28 ;  /* 0x00000028a5027836 */ /* 0x000fe20000000000 */
        /* <DEDUP_REMOVED lines=11> */
[-C--:B------:R-:W-:Y:S02]  /*70a0*/  ISETP.GE.AND P0, PT, R0, R15.reuse, PT ;  /* 0x0000000f0000720c */ /* 0x080fe40003f06270 */
[----:B------:R-:W-:Y:S02]  /*70b0*/  FSEL R198, R22, -INF , !P1 ;  /* 0xff80000016c67808 */ /* 0x000fe40004800000 */
[----:B------:R-:W-:Y:S02]  /*70c0*/  FSEL R228, R21, -INF , !P0 ;  /* 0xff80000015e47808 */ /* 0x000fe40004000000 */
[C---:B------:R-:W-:Y:S02]  /*70d0*/  ISETP.GE.AND P1, PT, R2.reuse, R15, PT ;  /* 0x0000000f0200720c */ /* 0x040fe40003f26270 */
[----:B------:R-:W-:Y:S01]  /*70e0*/  ISETP.GE.AND P0, PT, R2, R14, PT ;  /* 0x0000000e0200720c */ /* 0x000fe20003f06270 */
[----:B------:R-:W-:-:S03]  /*70f0*/  VIADD R2, R165, 0x38 ;  /* 0x00000038a5027836 */ /* 0x000fc60000000000 */
[----:B------:R-:W-:Y:S02]  /*7100*/  FSEL R181, R194, -INF , !P0 ;  /* 0xff800000c2b57808 */ /* 0x000fe40004000000 */
[----:B------:R-:W-:Y:S02]  /*7110*/  ISETP.GE.AND P0, PT, R2, R15, PT ;  /* 0x0000000f0200720c */ /* 0x000fe40003f06270 */
[----:B------:R-:W-:Y:S02]  /*7120*/  FSEL R231, R20, -INF , !P2 ;  /* 0xff80000014e77808 */ /* 0x000fe40005000000 */
[----:B------:R-:W-:Y:S02]  /*7130*/  FSEL R184, R188, -INF , !P0 ;  /* 0xff800000bcb87808 */ /* 0x000fe40004000000 */
[-C--:B------:R-:W-:Y:S01]  /*7140*/  ISETP.GE.AND P2, PT, R0, R14.reuse, PT ;  /* 0x0000000e0000720c */ /* 0x080fe20003f46270 */
[C---:B------:R-:W-:Y:S01]  /*7150*/  VIADD R0, R165.reuse, 0x31 ;  /* 0x00000031a5007836 */ /* 0x040fe20000000000 */
[----:B------:R-:W-:-:S02]  /*7160*/  ISETP.GE.AND P0, PT, R165, R14, PT ;  /* 0x0000000ea500720c */ /* 0x000fc40003f06270 */
[----:B------:R-:W-:Y:S02]  /*7170*/  FSEL R196, R23, -INF , !P2 ;  /* 0xff80000017c47808 */ /* 0x000fe40005000000 */
[----:B------:R-:W-:Y:S02]  /*7180*/  FSEL R26, R174, -INF , !P0 ;  /* 0xff800000ae1a7808 */ /* 0x000fe40004000000 */
[----:B------:R-:W-:Y:S02]  /*7190*/  FSEL R186, R192, -INF , !P1 ;  /* 0xff800000c0ba7808 */ /* 0x000fe40004800000 */
[----:B------:R-:W-:Y:S02]  /*71a0*/  PLOP3.LUT P0, PT, PT, PT, UP0, 0x80, 0x0 ;  /* 0x000000000000781c */ /* 0x000fe40003f0f008 */
[C---:B------:R-:W-:Y:S02]  /*71b0*/  ISETP.GE.AND P2, PT, R0.reuse, R15, PT ;  /* 0x0000000f0000720c */ /* 0x040fe40003f46270 */
[----:B------:R-:W-:Y:S01]  /*71c0*/  ISETP.GE.AND P1, PT, R0, R14, PT ;  /* 0x0000000e0000720c */ /* 0x000fe20003f26270 */
[----:B------:R-:W-:Y:S01]  /*71d0*/  VIADD R0, R165, 0x39 ;  /* 0x00000039a5007836 */ /* 0x000fe20000000000 */
[----:B------:R-:W-:-:S02]  /*71e0*/  FSEL R185, R193, -INF , !P2 ;  /* 0xff800000c1b97808 */ /* 0x000fc40005000000 */
[----:B------:R-:W-:Y:S02]  /*71f0*/  FSEL R180, R195, -INF , !P1 ;  /* 0xff800000c3b47808 */ /* 0x000fe40004800000 */
[----:B------:R-:W-:Y:S02]  /*7200*/  ISETP.GE.AND P2, PT, R2, R14, PT ;  /* 0x0000000e0200720c */ /* 0x000fe40003f46270 */
[-C--:B------:R-:W-:Y:S02]  /*7210*/  ISETP.GE.AND P1, PT, R165, R15.reuse, PT ;  /* 0x0000000fa500720c */ /* 0x080fe40003f26270 */
[----:B------:R-:W-:Y:S02]  /*7220*/  FSEL R179, R190, -INF , !P2 ;  /* 0xff800000beb37808 */ /* 0x000fe40005000000 */
[----:B------:R-:W-:Y:S02]  /*7230*/  FSEL R172, R172, -INF , !P1 ;  /* 0xff800000acac7808 */ /* 0x000fe40004800000 */
[----:B------:R-:W-:-:S02]  /*7240*/  ISETP.GE.AND P2, PT, R0, R15, PT ;  /* 0x0000000f0000720c */ /* 0x000fc40003f46270 */
        /* <DEDUP_REMOVED lines=19> */
[----:B------:R-:W2:Y:S02]  /*7380*/  @!P3 LDC.64 R18, c[0x0][0x218] ;  /* 0x00008600ff12bb82 */ /* 0x000ea40000000a00 */
        /* <DEDUP_REMOVED lines=10> */
[----:B------:R-:W3:Y:S01]  /*7430*/  @!P5 LDC.64 R6, c[0x0][0x218] ;  /* 0x00008600ff06db82 */ /* 0x000ee20000000a00 */
[C---:B----4-:R-:W-:Y:S01]  /*7440*/  @!P5 LEA R22, P2, R2.reuse, R22, 0x1 ;  /* 0x000000160216d211 */ /* 0x050fe200078408ff */
[----:B------:R4:W-:Y:S03]  /*7450*/  @P5 STS.128 [R227+0x12000], RZ ;  /* 0x012000ffe3005388 */ /* 0x0009e60000000c00 */
[----:B------:R-:W-:-:S03]  /*7460*/  @!P5 LEA.HI.X R23, R2, R23, R0, 0x1, P2 ;  /* 0x000000170217d211 */ /* 0x000fc600010f0c00 */
[----:B------:R-:W4:Y:S01]  /*7470*/  @!P4 LDC.64 R4, c[0x0][0x218] ;  /* 0x00008600ff04cb82 */ /* 0x000f220000000a00 */
[C---:B--2---:R-:W-:Y:S01]  /*7480*/  @!P3 LEA R170, P1, R2.reuse, R18, 0x1 ;  /* 0x0000001202aab211 */ /* 0x044fe200078208ff */
[----:B------:R-:W-:Y:S01]  /*7490*/  @!PT LDS RZ, [RZ] ;  /* 0x00000000fffff984 */ /* 0x000fe20000000800 */
[----:B------:R-:W-:Y:S01]  /*74a0*/  @!PT LDS RZ, [RZ] ;  /* 0x00000000fffff984 */ /* 0x000fe20000000800 */
[----:B------:R-:W-:Y:S01]  /*74b0*/  @!PT LDS RZ, [RZ] ;  /* 0x00000000fffff984 */ /* 0x000fe20000000800 */
[----:B------:R2:W-:Y:S01]  /*74c0*/  @!P5 LDGSTS.E.BYPASS.LTC128B.128 [R227+0x12000], desc[UR30][R22.64+0x80] ;  /* 0x1200008016e3dfae */ /* 0x0005e2000b901d5e */
[C---:B------:R-:W-:Y:S02]  /*74d0*/  IADD3 R18, P2, R2.reuse, UR14, RZ ;  /* 0x0000000e02127c10 */ /* 0x040fe4000ff5e0ff */
[----:B------:R-:W-:Y:S01]  /*74e0*/  @!P3 LEA.HI.X R171, R2, R19, R0, 0x1, P1 ;  /* 0x0000001302abb211 */ /* 0x000fe200008f0c00 */
[----:B------:R2:W-:Y:S01]  /*74f0*/  @P4 STS.128 [R227+0x14000], RZ ;  /* 0x014000ffe3004388 */ /* 0x0005e20000000c00 */
[----:B------:R-:W-:Y:S02]  /*7500*/  IADD3.X R0, R0, UR8, RZ, P2, !PT ;  /* 0x0000000800007c10 */ /* 0x000fe400097fe4ff */
        /* <DEDUP_REMOVED lines=39> */
.L_x_236:
[----:B------:R-:W-:Y:S05]  /*7780*/  BSYNC B0 ;  /* 0x0000000000007941 */ /* 0x000fea0003800000 */
.L_x_235:
[----:B------:R-:W0:Y:S02]  /*7790*/  LDGDEPBAR ;  /* 0x00000000000079af */ /* 0x000e240000000000 */
.L_x_234:
[----:B------:R-:W-:Y:S01]  /*77a0*/  FMNMX.FTZ R2, R164, R172, !PT ;  /* 0x000000aca4027209 */ /* 0x000fe20007810000 */
[----:B--2---:R-:W-:Y:S01]  /*77b0*/  LDSM.16.MT88.4 R20, [R220+0x18000] ;  /* 0x01800000dc14783b */ /* 0x004fe20000004200 */
[----:B------:R-:W-:Y:S02]  /*77c0*/  FMNMX.FTZ R0, R3, R26, !PT ;  /* 0x0000001a03007209 */ /* 0x000fe40007810000 */
[----:B------:R-:W-:Y:S01]  /*77d0*/  FMNMX.FTZ R2, R173, R2, !PT ;  /* 0x00000002ad027209 */ /* 0x000fe20007810000 */
[----:B------:R-:W-:Y:S01]  /*77e0*/  LDSM.16.MT88.4 R16, [R217+0x18000] ;  /* 0x01800000d910783b */ /* 0x000fe20000004200 */
        /* <DEDUP_REMOVED lines=28> */
[----:B------:R-:W-:-:S03]  /*79b0*/  FMNMX.FTZ R0, R177, R0, !PT ;  /* 0x00000000b1007209 */ /* 0x000fc60007810000 */
[----:B-1----:R-:W1:Y:S04]  /*79c0*/  SHFL.BFLY PT, R5, R2, 0x2, 0x1f ;  /* 0x0c401f0002057f89 */ /* 0x002e6800000e0000 */
[----:B------:R-:W2:Y:S01]  /*79d0*/  SHFL.BFLY PT, R4, R0, 0x2, 0x1f ;  /* 0x0c401f0000047f89 */ /* 0x000ea200000e0000 */
[----:B-1----:R-:W-:Y:S02]  /*79e0*/  FMNMX.FTZ R5, R2, R5, !PT ;  /* 0x0000000502057209 */ /* 0x002fe40007810000 */
[----:B--2---:R-:W-:-:S03]  /*79f0*/  FMNMX.FTZ R4, R0, R4, !PT ;  /* 0x0000000400047209 */ /* 0x004fc60007810000 */
[----:B------:R-:W1:Y:S04]  /*7a00*/  SHFL.BFLY PT, R2, R5, 0x1, 0x1f ;  /* 0x0c201f0005027f89 */ /* 0x000e6800000e0000 */
[----:B------:R-:W2:Y:S01]  /*7a10*/  SHFL.BFLY PT, R0, R4, 0x1, 0x1f ;  /* 0x0c201f0004007f89 */ /* 0x000ea200000e0000 */
[----:B-1----:R-:W-:Y:S02]  /*7a20*/  FMNMX.FTZ R2, R5, R2, !PT ;  /* 0x0000000205027209 */ /* 0x002fe40007810000 */
[----:B--2---:R-:W-:-:S03]  /*7a30*/  FMNMX.FTZ R0, R4, R0, !PT ;  /* 0x0000000004007209 */ /* 0x004fc60007810000 */
[C---:B------:R-:W-:Y:S01]  /*7a40*/  FMUL.FTZ R183, R2.reuse, UR20 ;  /* 0x0000001402b77c20 */ /* 0x040fe20008410000 */
[----:B------:R-:W-:Y:S02]  /*7a50*/  FSETP.NEU.FTZ.AND P2, PT, R2, -INF , PT ;  /* 0xff8000000200780b */ /* 0x000fe40003f5d000 */
[C---:B------:R-:W-:Y:S01]  /*7a60*/  FSETP.NEU.FTZ.AND P1, PT, R0.reuse, -INF , PT ;  /* 0xff8000000000780b */ /* 0x040fe20003f3d000 */
[C---:B------:R-:W-:Y:S01]  /*7a70*/  FMUL.FTZ R178, R0.reuse, UR20 ;  /* 0x0000001400b27c20 */ /* 0x040fe20008410000 */
[----:B------:R-:W-:Y:S02]  /*7a80*/  FSEL R183, R183, RZ, P2 ;  /* 0x000000ffb7b77208 */ /* 0x000fe40001000000 */
[----:B------:R-:W-:Y:S02]  /*7a90*/  FSEL R5, R0, RZ, P1 ;  /* 0x000000ff00057208 */ /* 0x000fe40000800000 */
[----:B------:R-:W-:Y:S01]  /*7aa0*/  FSEL R4, R2, RZ, P2 ;  /* 0x000000ff02047208 */ /* 0x000fe20001000000 */
[----:B------:R-:W-:Y:S01]  /*7ab0*/  FFMA.FTZ R174, R172, UR20, -R183 ;  /* 0x00000014acae7c23 */ /* 0x000fe200080108b7 */
[----:B------:R-:W-:Y:S01]  /*7ac0*/  FSEL R178, R178, RZ, P1 ;  /* 0x000000ffb2b27208 */ /* 0x000fe20000800000 */
[----:B------:R-:W-:Y:S01]  /*7ad0*/  FADD.FTZ R5, R3, -R5 ;  /* 0x8000000503057221 */ /* 0x000fe20000010000 */
[--C-:B------:R-:W-:Y:S01]  /*7ae0*/  FFMA.FTZ R171, R169, UR20, -R183.reuse ;  /* 0x00000014a9ab7c23 */ /* 0x100fe200080108b7 */
[----:B------:R-:W-:Y:S01]  /*7af0*/  FADD.FTZ R4, R164, -R4 ;  /* 0x80000004a4047221 */ /* 0x000fe20000010000 */
[--C-:B------:R-:W-:Y:S01]  /*7b00*/  FFMA.FTZ R172, R168, UR20, -R183.reuse ;  /* 0x00000014a8ac7c23 */ /* 0x100fe200080108b7 */
[--C-:B------:R-:W-:Y:S01]  /*7b10*/  FFMA.FTZ R169, R175, UR20, -R178.reuse ;  /* 0x00000014afa97c23 */ /* 0x100fe200080108b2 */
[--C-:B------:R-:W-:Y:S01]  /*7b20*/  FFMA.FTZ R173, R173, UR20, -R183.reuse ;  /* 0x00000014adad7c23 */ /* 0x100fe200080108b7 */
[--C-:B------:R-:W-:Y:S01]  /*7b30*/  FFMA.FTZ R170, R26, UR20, -R178.reuse ;  /* 0x000000141aaa7c23 */ /* 0x100fe200080108b2 */
[--C-:B------:R-:W-:Y:S01]  /*7b40*/  FFMA.FTZ R168, R166, UR20, -R178.reuse ;  /* 0x00000014a6a87c23 */ /* 0x100fe200080108b2 */
[--C-:B------:R-:W-:Y:S01]  /*7b50*/  FFMA.FTZ R175, R167, UR20, -R178.reuse ;  /* 0x00000014a7af7c23 */ /* 0x100fe200080108b2 */
[----:B------:R-:W-:Y:S01]  /*7b60*/  FMUL.FTZ R3, R5, UR20 ;  /* 0x0000001405037c20 */ /* 0x000fe20008410000 */
        /* <DEDUP_REMOVED lines=12> */
[--C-:B------:R-:W-:Y:S01]  /*7c30*/  FFMA.FTZ R192, R35, UR20, -R178.reuse ;  /* 0x0000001423c07c23 */ /* 0x100fe200080108b2 */
[----:B------:R-:W-:Y:S01]  /*7c40*/  LDSM.16.MT88.4 R164, [R220+0x18800] ;  /* 0x01880000dca4783b */ /* 0x000fe20000004200 */
[--C-:B------:R-:W-:Y:S01]  /*7c50*/  FFMA.FTZ R195, R230, UR20, -R183.reuse ;  /* 0x00000014e6c37c23 */ /* 0x100fe200080108b7 */
[--C-:B------:R-:W-:Y:S01]  /*7c60*/  FFMA.FTZ R229, R229, UR20, -R183.reuse ;  /* 0x00000014e5e57c23 */ /* 0x100fe200080108b7 */
[--C-:B------:R-:W-:Y:S01]  /*7c70*/  FFMA.FTZ R230, R231, UR20, -R183.reuse ;  /* 0x00000014e7e67c23 */ /* 0x100fe200080108b7 */
[----:B------:R-:W-:Y:S01]  /*7c80*/  MUFU.EX2 R172, R172 ;  /* 0x000000ac00ac7308 */ /* 0x000fe20000000800 */
[----:B------:R-:W-:Y:S01]  /*7c90*/  LDSM.16.MT88.4 R32, [R217+0x18800] ;  /* 0x01880000d920783b */ /* 0x000fe20000004200 */
        /* <DEDUP_REMOVED lines=9> */
[----:B------:R-:W-:Y:S01]  /*7d30*/  FFMA.FTZ R182, R182, UR20, -R183 ;  /* 0x00000014b6b67c23 */ /* 0x000fe200080108b7 */
[--C-:B------:R-:W-:Y:S01]  /*7d40*/  FFMA.FTZ R181, R181, UR20, -R178.reuse ;  /* 0x00000014b5b57c23 */ /* 0x100fe200080108b2 */
[--C-:B------:R-:W-:Y:S01]  /*7d50*/  FFMA.FTZ R180, R180, UR20, -R178.reuse ;  /* 0x00000014b4b47c23 */ /* 0x100fe200080108b2 */
[--C-:B------:R-:W-:Y:S01]  /*7d60*/  FFMA.FTZ R179, R179, UR20, -R178.reuse ;  /* 0x00000014b3b37c23 */ /* 0x100fe200080108b2 */
[----:B------:R-:W-:Y:S01]  /*7d70*/  FFMA.FTZ R177, R177, UR20, -R178 ;  /* 0x00000014b1b17c23 */ /* 0x000fe200080108b2 */
[----:B------:R-:W-:Y:S08]  /*7d80*/  MUFU.EX2 R170, R170 ;  /* 0x000000aa00aa7308 */ /* 0x000ff00000000800 */
[----:B------:R-:W3:Y:S01]  /*7d90*/  MUFU.EX2 R169, R169 ;  /* 0x000000a900a97308 */ /* 0x000ee20000000800 */
[----:B--2---:R-:W-:-:S07]  /*7da0*/  F2FP.F16.F32.PACK_AB R6, R171, R172 ;  /* 0x000000acab06723e */ /* 0x004fce00000000ff */
[----:B------:R-:W-:Y:S08]  /*7db0*/  MUFU.EX2 R168, R168 ;  /* 0x000000a800a87308 */ /* 0x000ff00000000800 */
[----:B------:R-:W2:Y:S01]  /*7dc0*/  MUFU.EX2 R175, R175 ;  /* 0x000000af00af7308 */ /* 0x000ea20000000800 */
[----:B---3--:R-:W-:-:S07]  /*7dd0*/  F2FP.F16.F32.PACK_AB R5, R169, R170 ;  /* 0x000000aaa905723e */ /* 0x008fce00000000ff */
[----:B------:R3:W4:Y:S08]  /*7de0*/  MUFU.EX2 R176, R4 ;  /* 0x0000000400b07308 */ /* 0x0007300000000800 */
[----:B------:R-:W1:Y:S01]  /*7df0*/  MUFU.EX2 R3, R3 ;  /* 0x0000000300037308 */ /* 0x000e620000000800 */
        /* <DEDUP_REMOVED lines=20> */
[-C--:B-----5:R-:W-:Y:S01]  /*7f40*/  FMUL.FTZ R36, R36, R176.reuse ;  /* 0x000000b024247220 */ /* 0x0a0fe20000410000 */
        /* <DEDUP_REMOVED lines=138> */
[C---:B-1----:R-:W-:Y:S01]  /*87f0*/  HMMA.16816.F32 R100, R4.reuse, R20, R100 ;  /* 0x000000140464723c */ /* 0x042fe20000001864 */
[-C--:B------:R-:W-:Y:S01]  /*8800*/  FMUL.FTZ R146, R146, R3.reuse ;  /* 0x0000000392927220 */ /* 0x080fe20000410000 */
[-C--:B------:R-:W-:Y:S01]  /*8810*/  FMUL.FTZ R147, R147, R3.reuse ;  /* 0x0000000393937220 */ /* 0x080fe20000410000 */
[----:B------:R-:W-:Y:S01]  /*8820*/  FFMA.FTZ R174, R248, R176, R174 ;  /* 0x000000b0f8ae7223 */ /* 0x000fe200000100ae */
[----:B------:R-:W-:Y:S01]  /*8830*/  FFMA.FTZ R3, R245, R3, R170 ;  /* 0x00000003f5037223 */ /* 0x000fe200000100aa */
[----:B------:R-:W1:Y:S01]  /*8840*/  MUFU.EX2 R190, R190 ;  /* 0x000000be00be7308 */ /* 0x000e620000000800 */
[----:B------:R-:W-:Y:S01]  /*8850*/  HMMA.16816.F32 R104, R4, R22, R104 ;  /* 0x000000160468723c */ /* 0x000fe20000001868 */
[----:B------:R-:W1:Y:S01]  /*8860*/  LDSM.16.MT88.4 R20, [R220+0x1e000] ;  /* 0x01e00000dc14783b */ /* 0x000e620000004200 */
[----:B------:R-:W-:Y:S01]  /*8870*/  FADD.FTZ R174, R173, R174 ;  /* 0x000000aeadae7221 */ /* 0x000fe20000010000 */
[----:B------:R-:W-:-:S03]  /*8880*/  FADD.FTZ R3, R169, R3 ;  /* 0x00000003a9037221 */ /* 0x000fc60000010000 */
[----:B---3--:R-:W-:Y:S01]  /*8890*/  HMMA.16816.F32 R116, R4, R16, R116 ;  /* 0x000000100474723c */ /* 0x008fe20000001874 */
[----:B------:R-:W3:Y:S01]  /*88a0*/  MUFU.EX2 R192, R192 ;  /* 0x000000c000c07308 */ /* 0x000ee20000000800 */
[----:B------:R-:W-:Y:S01]  /*88b0*/  FADD.FTZ R174, R172, R174 ;  /* 0x000000aeacae7221 */ /* 0x000fe20000010000 */
[----:B------:R-:W-:-:S03]  /*88c0*/  FADD.FTZ R3, R168, R3 ;  /* 0x00000003a8037221 */ /* 0x000fc60000010000 */
[C---:B------:R-:W-:Y:S01]  /*88d0*/  HMMA.16816.F32 R120, R4.reuse, R18, R120 ;  /* 0x000000120478723c */ /* 0x040fe20000001878 */
[----:B------:R-:W3:Y:S01]  /*88e0*/  LDSM.16.MT88.4 R16, [R217+0x1e000] ;  /* 0x01e00000d910783b */ /* 0x000ee20000004200 */
[----:B------:R-:W-:Y:S01]  /*88f0*/  FADD.FTZ R174, R171, R174 ;  /* 0x000000aeabae7221 */ /* 0x000fe20000010000 */
[----:B------:R-:W-:Y:S01]  /*8900*/  MUFU.EX2 R193, R193 ;  /* 0x000000c100c17308 */ /* 0x000fe20000000800 */
[----:B------:R-:W-:Y:S02]  /*8910*/  FADD.FTZ R3, R175, R3 ;  /* 0x00000003af037221 */ /* 0x000fe40000010000 */
[----:B----4-:R-:W-:Y:S01]  /*8920*/  HMMA.16816.F32 R108, R4, R24, R108 ;  /* 0x00000018046c723c */ /* 0x010fe2000000186c */
[----:B--2---:R-:W-:Y:S01]  /*8930*/  FADD.FTZ R174, R187, R174 ;  /* 0x000000aebbae7221 */ /* 0x004fe20000010000 */
[----:B-1----:R-:W-:-:S03]  /*8940*/  FADD.FTZ R3, R190, R3 ;  /* 0x00000003be037221 */ /* 0x002fc60000010000 */
[----:B------:R-:W1:Y:S01]  /*8950*/  MUFU.EX2 R194, R194 ;  /* 0x000000c200c27308 */ /* 0x000e620000000800 */
[C---:B------:R-:W-:Y:S01]  /*8960*/  HMMA.16816.F32 R112, R4.reuse, R26, R112 ;  /* 0x0000001a0470723c */ /* 0x040fe20000001870 */
[----:B------:R-:W2:Y:S06]  /*8970*/  LDSM.16.MT88.4 R24, [R218+0x1e000] ;  /* 0x01e00000da18783b */ /* 0x000eac0000004200 */
[----:B------:R-:W4:Y:S08]  /*8980*/  MUFU.EX2 R195, R195 ;  /* 0x000000c300c37308 */ /* 0x000f300000000800 */
[----:B------:R-:W-:Y:S01]  /*8990*/  MUFU.EX2 R229, R229 ;  /* 0x000000e500e57308 */ /* 0x000fe20000000800 */
[C---:B------:R-:W-:Y:S06]  /*89a0*/  HMMA.16816.F32 R124, R4.reuse, R20, R124 ;  /* 0x00000014047c723c */ /* 0x040fec000000187c */
[C---:B------:R-:W-:Y:S01]  /*89b0*/  HMMA.16816.F32 R128, R4.reuse, R22, R128 ;  /* 0x000000160480723c */ /* 0x040fe20000001880 */
[----:B------:R-:W1:Y:S01]  /*89c0*/  LDSM.16.MT88.4 R20, [R216+0x1e000] ;  /* 0x01e00000d814783b */ /* 0x000e620000004200 */
[----:B------:R-:W-:Y:S04]  /*89d0*/  MUFU.EX2 R230, R230 ;  /* 0x000000e600e67308 */ /* 0x000fe80000000800 */
[C---:B---3--:R-:W-:Y:S04]  /*89e0*/  HMMA.16816.F32 R136, R4.reuse, R16, R136 ;  /* 0x000000100488723c */ /* 0x048fe80000001888 */
[----:B------:R-:W-:Y:S02]  /*89f0*/  MUFU.EX2 R228, R228 ;  /* 0x000000e400e47308 */ /* 0x000fe40000000800 */
[C---:B------:R-:W-:Y:S01]  /*8a00*/  HMMA.16816.F32 R148, R4.reuse, R18, R148 ;  /* 0x000000120494723c */ /* 0x040fe20000001894 */
[----:B------:R-:W3:Y:S05]  /*8a10*/  LDSM.16.MT88.4 R16, [R218+0x18800] ;  /* 0x01880000da10783b */ /* 0x000eea0000004200 */
[C---:B--2---:R-:W-:Y:S01]  /*8a20*/  HMMA.16816.F32 R132, R4.reuse, R24, R132 ;  /* 0x000000180484723c */ /* 0x044fe20000001884 */
[----:B------:R-:W2:Y:S05]  /*8a30*/  MUFU.EX2 R197, R197 ;  /* 0x000000c500c57308 */ /* 0x000eaa0000000800 */
[C---:B------:R-:W-:Y:S01]  /*8a40*/  HMMA.16816.F32 R152, R4.reuse, R26, R152 ;  /* 0x0000001a0498723c */ /* 0x040fe20000001898 */
[----:B------:R-:W2:Y:S02]  /*8a50*/  LDSM.16.MT88.4 R24, [R220+0x1a800] ;  /* 0x01a80000dc18783b */ /* 0x000ea40000004200 */
[----:B------:R-:W2:Y:S08]  /*8a60*/  MUFU.EX2 R199, R199 ;  /* 0x000000c700c77308 */ /* 0x000eb00000000800 */
[----:B------:R-:W-:Y:S01]  /*8a70*/  MUFU.EX2 R198, R198 ;  /* 0x000000c600c67308 */ /* 0x000fe20000000800 */
[C---:B-1----:R-:W-:Y:S07]  /*8a80*/  HMMA.16816.F32 R140, R4.reuse, R20, R140 ;  /* 0x00000014048c723c */ /* 0x042fee000000188c */
[----:B------:R-:W1:Y:S01]  /*8a90*/  MUFU.EX2 R196, R196 ;  /* 0x000000c400c47308 */ /* 0x000e620000000800 */
[----:B------:R-:W-:Y:S01]  /*8aa0*/  HMMA.16816.F32 R144, R4, R22, R144 ;  /* 0x000000160490723c */ /* 0x000fe20000001890 */
[----:B------:R-:W1:Y:S06]  /*8ab0*/  LDSM.16.MT88.4 R20, [R218+0x1a800] ;  /* 0x01a80000da14783b */ /* 0x000e6c0000004200 */
[----:B------:R-:W1:Y:S01]  /*8ac0*/  MUFU.EX2 R186, R186 ;  /* 0x000000ba00ba7308 */ /* 0x000e620000000800 */
[C---:B------:R-:W-:Y:S01]  /*8ad0*/  F2FP.F16.F32.PACK_AB R4, R188.reuse, R187 ;  /* 0x000000bbbc04723e */ /* 0x040fe200000000ff */
[----:B------:R-:W-:Y:S01]  /*8ae0*/  FADD.FTZ R188, R188, R174 ;  /* 0x000000aebcbc7221 */ /* 0x000fe20000010000 */
[C---:B------:R-:W-:Y:S01]  /*8af0*/  F2FP.F16.F32.PACK_AB R5, R192.reuse, R190 ;  /* 0x000000bec005723e */ /* 0x040fe200000000ff */
[----:B------:R-:W-:Y:S01]  /*8b00*/  FADD.FTZ R192, R192, R3 ;  /* 0x00000003c0c07221 */ /* 0x000fe20000010000 */
[----:B------:R-:W-:-:S03]  /*8b10*/  F2FP.F16.F32.PACK_AB R6, R191, R189 ;  /* 0x000000bdbf06723e */ /* 0x000fc600000000ff */
[----:B------:R-:W-:Y:S01]  /*8b20*/  MUFU.EX2 R185, R185 ;  /* 0x000000b900b97308 */ /* 0x000fe20000000800 */
[C---:B------:R-:W-:Y:S01]  /*8b30*/  F2FP.F16.F32.PACK_AB R7, R194.reuse, R193 ;  /* 0x000000c1c207723e */ /* 0x040fe200000000ff */
[----:B------:R-:W-:Y:S01]  /*8b40*/  FADD.FTZ R188, R189, R188 ;  /* 0x000000bcbdbc7221 */ /* 0x000fe20000010000 */
[----:B------:R-:W-:Y:S01]  /*8b50*/  FADD.FTZ R192, R193, R192 ;  /* 0x000000c0c1c07221 */ /* 0x000fe20000010000 */
[----:B------:R-:W-:Y:S02]  /*8b60*/  MOV R3, R0 ;  /* 0x0000000000037202 */ /* 0x000fe40000000f00 */
[----:B------:R-:W-:Y:S01]  /*8b70*/  FADD.FTZ R191, R191, R188 ;  /* 0x000000bcbfbf7221 */ /* 0x000fe20000010000 */
[----:B------:R-:W-:Y:S01]  /*8b80*/  FADD.FTZ R194, R194, R192 ;  /* 0x000000c0c2c27221 */ /* 0x000fe20000010000 */
[----:B---3--:R-:W-:Y:S01]  /*8b90*/  HMMA.16816.F32 R36, R4, R16, R36 ;  /* 0x000000100424723c */ /* 0x008fe20000001824 */
[----:B------:R-:W-:Y:S01]  /*8ba0*/  MUFU.EX2 R184, R184 ;  /* 0x000000b800b87308 */ /* 0x000fe20000000800 */
[----:B----4-:R-:W-:Y:S01]  /*8bb0*/  FADD.FTZ R191, R195, R191 ;  /* 0x000000bfc3bf7221 */ /* 0x010fe20000010000 */
[----:B--2---:R-:W-:-:S03]  /*8bc0*/  FADD.FTZ R194, R197, R194 ;  /* 0x000000c2c5c27221 */ /* 0x004fc60000010000 */
[C---:B------:R-:W-:Y:S01]  /*8bd0*/  HMMA.16816.F32 R40, R4.reuse, R18, R40 ;  /* 0x000000120428723c */ /* 0x040fe20000001828 */
[----:B------:R-:W2:Y:S02]  /*8be0*/  LDSM.16.MT88.4 R16, [R217+0x1a800] ;  /* 0x01a80000d910783b */ /* 0x000ea40000004200 */
[----:B------:R-:W-:Y:S03]  /*8bf0*/  MUFU.EX2 R182, R182 ;  /* 0x000000b600b67308 */ /* 0x000fe60000000800 */
[C---:B------:R-:W-:Y:S05]  /*8c00*/  HMMA.16816.F32 R52, R4.reuse, R28, R52 ;  /* 0x0000001c0434723c */ /* 0x040fea0000001834 */
[----:B------:R-:W3:Y:S01]  /*8c10*/  MUFU.EX2 R181, R181 ;  /* 0x000000b500b57308 */ /* 0x000ee20000000800 */
[C---:B------:R-:W-:Y:S01]  /*8c20*/  HMMA.16816.F32 R56, R4.reuse, R30, R56 ;  /* 0x0000001e0438723c */ /* 0x040fe20000001838 */
[----:B------:R-:W4:Y:S05]  /*8c30*/  LDSM.16.MT88.4 R28, [R220+0x1c800] ;  /* 0x01c80000dc1c783b */ /* 0x000f2a0000004200 */
[C---:B------:R-:W-:Y:S01]  /*8c40*/  HMMA.16816.F32 R44, R4.reuse, R32, R44 ;  /* 0x00000020042c723c */ /* 0x040fe2000000182c */
[----:B------:R-:W3:Y:S05]  /*8c50*/  MUFU.EX2 R180, R180 ;  /* 0x000000b400b47308 */ /* 0x000eea0000000800 */
[C---:B------:R-:W-:Y:S01]  /*8c60*/  HMMA.16816.F32 R48, R4.reuse, R34, R48 ;  /* 0x000000220430723c */ /* 0x040fe20000001830 */
[----:B------:R-:W3:Y:S02]  /*8c70*/  LDSM.16.MT88.4 R32, [R216+0x1a800] ;  /* 0x01a80000d820783b */ /* 0x000ee40000004200 */
[----:B------:R-:W3:Y:S03]  /*8c80*/  MUFU.EX2 R179, R179 ;  /* 0x000000b300b37308 */ /* 0x000ee60000000800 */
[C---:B------:R-:W-:Y:S05]  /*8c90*/  HMMA.16816.F32 R60, R4.reuse, R24, R60 ;  /* 0x00000018043c723c */ /* 0x040fea000000183c */
[----:B------:R-:W3:Y:S01]  /*8ca0*/  MUFU.EX2 R177, R177 ;  /* 0x000000b100b17308 */ /* 0x000ee20000000800 */
        /* <DEDUP_REMOVED lines=36> */
[----:B------:R-:W-:Y:S01]  /*8ef0*/  HMMA.16816.F32 R144, R4, R22, R144 ;  /* 0x000000160490723c */ /* 0x000fe20000001890 */
[----:B------:R-:W1:Y:S06]  /*8f00*/  LDSM.16.MT88.4 R20, [R218+0x1b000] ;  /* 0x01b00000da14783b */ /* 0x000e6c0000004200 */
[C---:B------:R-:W-:Y:S01]  /*8f10*/  F2FP.F16.F32.PACK_AB R4, R229.reuse, R195 ;  /* 0x000000c3e504723e */ /* 0x040fe200000000ff */
[----:B------:R-:W-:Y:S01]  /*8f20*/  FADD.FTZ R229, R229, R191 ;  /* 0x000000bfe5e57221 */ /* 0x000fe20000010000 */
[C---:B------:R-:W-:Y:S01]  /*8f30*/  F2FP.F16.F32.PACK_AB R5, R199.reuse, R197 ;  /* 0x000000c5c705723e */ /* 0x040fe200000000ff */
        /* <DEDUP_REMOVED lines=15> */
[----:B----4-:R-:W-:Y:S01]  /*9030*/  HMMA.16816.F32 R36, R4, R28, R36 ;  /* 0x0000001c0424723c */ /* 0x010fe20000001824 */
[----:B------:R-:W-:Y:S01]  /*9040*/  FADD.FTZ R196, R179, R196 ;  /* 0x000000c4b3c47221 */ /* 0x000fe20000010000 */
[----:B------:R-:W-:-:S03]  /*9050*/  FADD.FTZ R248, R182, R228 ;  /* 0x000000e4b6f87221 */ /* 0x000fc60000010000 */
[----:B------:R-:W-:Y:S01]  /*9060*/  FADD.FTZ R245, R177, R196 ;  /* 0x000000c4b1f57221 */ /* 0x000fe20000010000 */
        /* <DEDUP_REMOVED lines=13> */
[----:B------:R-:W-:Y:S05]  /*9140*/  LDSM.16.MT88.4 R20, [R220+0x1f000] ;  /* 0x01f00000dc14783b */ /* 0x000fea0000004200 */
[C---:B--2---:R-:W-:Y:S06]  /*9150*/  HMMA.16816.F32 R76, R4.reuse, R16, R76 ;  /* 0x00000010044c723c */ /* 0x044fec000000184c */
[C---:B------:R-:W-:Y:S01]  /*9160*/  HMMA.16816.F32 R80, R4.reuse, R18, R80 ;  /* 0x000000120450723c */ /* 0x040fe20000001850 */
[----:B------:R-:W1:Y:S05]  /*9170*/  LDSM.16.MT88.4 R16, [R216+0x1d000] ;  /* 0x01d00000d810783b */ /* 0x000e6a0000004200 */
        /* <DEDUP_REMOVED lines=15> */
[C---:B------:R-:W-:Y:S06]  /*9270*/  HMMA.16816.F32 R124, R4.reuse, R20, R124 ;  /* 0x00000014047c723c */ /* 0x040fec000000187c */
[C---:B------:R-:W-:Y:S01]  /*9280*/  HMMA.16816.F32 R128, R4.reuse, R22, R128 ;  /* 0x000000160480723c */ /* 0x040fe20000001880 */
[----:B------:R-:W1:Y:S05]  /*9290*/  LDSM.16.MT88.4 R20, [R218+0x19800] ;  /* 0x01980000da14783b */ /* 0x000e6a0000004200 */
[C---:B--2---:R-:W-:Y:S06]  /*92a0*/  HMMA.16816.F32 R140, R4.reuse, R28, R140 ;  /* 0x0000001c048c723c */ /* 0x044fec000000188c */
[C---:B------:R-:W-:Y:S01]  /*92b0*/  HMMA.16816.F32 R144, R4.reuse, R30, R144 ;  /* 0x0000001e0490723c */ /* 0x040fe20000001890 */
[----:B------:R-:W2:Y:S05]  /*92c0*/  LDSM.16.MT88.4 R28, [R220+0x1b800] ;  /* 0x01b80000dc1c783b */ /* 0x000eaa0000004200 */
[C---:B----4-:R-:W-:Y:S06]  /*92d0*/  HMMA.16816.F32 R132, R4.reuse, R164, R132 ;  /* 0x000000a40484723c */ /* 0x050fec0000001884 */
[C---:B------:R-:W-:Y:S01]  /*92e0*/  HMMA.16816.F32 R152, R4.reuse, R166, R152 ;  /* 0x000000a60498723c */ /* 0x040fe20000001898 */
[----:B------:R-:W-:Y:S05]  /*92f0*/  LDSM.16.MT88.4 R164, [R218+0x1b800] ;  /* 0x01b80000daa4783b */ /* 0x000fea0000004200 */
[C---:B---3--:R-:W-:Y:S06]  /*9300*/  HMMA.16816.F32 R136, R4.reuse, R32, R136 ;  /* 0x000000200488723c */ /* 0x048fec0000001888 */
[----:B------:R-:W-:Y:S01]  /*9310*/  HMMA.16816.F32 R148, R4, R34, R148 ;  /* 0x000000220494723c */ /* 0x000fe20000001894 */
[----:B------:R-:W3:Y:S06]  /*9320*/  LDSM.16.MT88.4 R32, [R216+0x19800] ;  /* 0x01980000d820783b */ /* 0x000eec0000004200 */
[----:B------:R-:W-:-:S02]  /*9330*/  F2FP.F16.F32.PACK_AB R4, R185, R186 ;  /* 0x000000bab904723e */ /* 0x000fc400000000ff */
[----:B------:R-:W-:Y:S02]  /*9340*/  F2FP.F16.F32.PACK_AB R5, R180, R181 ;  /* 0x000000b5b405723e */ /* 0x000fe400000000ff */
[----:B------:R-:W-:Y:S02]  /*9350*/  F2FP.F16.F32.PACK_AB R6, R182, R184 ;  /* 0x000000b8b606723e */ /* 0x000fe400000000ff */
[----:B------:R-:W-:-:S07]  /*9360*/  F2FP.F16.F32.PACK_AB R7, R177, R179 ;  /* 0x000000b3b107723e */ /* 0x000fce00000000ff */
[C---:B------:R-:W-:Y:S06]  /*9370*/  HMMA.16816.F32 R160, R4.reuse, R24, R160 ;  /* 0x0000001804a0723c */ /* 0x040fec00000018a0 */
        /* <DEDUP_REMOVED lines=13> */
[----:B------:R-:W-:Y:S05]  /*9450*/  LDSM.16.MT88.4 R32, [R216+0x1d800] ;  /* 0x01d80000d820783b */ /* 0x000fea0000004200 */
        /* <DEDUP_REMOVED lines=16> */
[----:B------:R-:W-:Y:S01]  /*9560*/  HMMA.16816.F32 R112, R4, R166, R112 ;  /* 0x000000a60470723c */ /* 0x000fe20000001870 */
[----:B------:R-:W-:-:S05]  /*9570*/  MOV R164, R2 ;  /* 0x0000000200a47202 */ /* 0x000fca0000000f00 */
[C---:B------:R-:W-:Y:S06]  /*9580*/  HMMA.16816.F32 R116, R4.reuse, R32, R116 ;  /* 0x000000200474723c */ /* 0x040fec0000001874 */
[C---:B------:R-:W-:Y:S06]  /*9590*/  HMMA.16816.F32 R120, R4.reuse, R34, R120 ;  /* 0x000000220478723c */ /* 0x040fec0000001878 */
[C---:B----4-:R-:W-:Y:S06]  /*95a0*/  HMMA.16816.F32 R124, R4.reuse, R24, R124 ;  /* 0x00000018047c723c */ /* 0x050fec000000187c */
        /* <DEDUP_REMOVED lines=10> */
[----:B------:R-:W1:Y:S01]  /*9650*/  @!P6 LDC.64 R6, c[0x0][0x220] ;  /* 0x00008800ff06eb82 */ /* 0x000e620000000a00 */
[----:B------:R-:W-:-:S04]  /*9660*/  DEPBAR.LE SB0, 0x0 ;  /* 0x000080000000791a */ /* 0x000fc80000000000 */
[----:B------:R-:W-:-:S03]  /*9670*/  USHF.R.S32.HI UR4, URZ, 0x1f, UR23 ;  /* 0x0000001f3f047899 */ /* 0x000fc60008011417 */
[----:B------:R-:W-:Y:S01]  /*9680*/  BAR.SYNC.DEFER_BLOCKING 0x0 ;  /* 0x0000000000007b1d */ /* 0x000fe20000010000 */
[----:B------:R-:W-:Y:S02]  /*9690*/  UIMAD.WIDE.U32 UR6, UR23, UR10, URZ ;  /* 0x0000000a170672a5 */ /* 0x000fe4000f8e003f */
[----:B------:R-:W-:Y:S02]  /*96a0*/  UIMAD UR4, UR4, UR10, URZ ;  /* 0x0000000a040472a4 */ /* 0x000fe4000f8e023f */
[----:B------:R-:W-:-:S03]  /*96b0*/  UISETP.GE.AND UP0, UPT, UR22, 0x4, UPT ;  /* 0x000000041600788c */ /* 0x000fc6000bf06270 */
[----:B------:R-:W2:Y:S01]  /*96c0*/  @!P5 LDC.64 R4, c[0x0][0x220] ;  /* 0x00008800ff04db82 */ /* 0x000ea20000000a00 */
[----:B------:R-:W-:Y:S01]  /*96d0*/  UIMAD UR4, UR23, UR11, UR4 ;  /* 0x0000000b170472a4 */ /* 0x000fe2000f8e0204 */
[----:B------:R-:W-:Y:S02]  /*96e0*/  IMAD.U32 R16, RZ, RZ, UR6 ;  /* 0x00000006ff107e24 */ /* 0x000fe4000f8e00ff */
[----:B------:R-:W-:Y:S01]  /*96f0*/  IMAD.U32 R17, RZ, RZ, UR7 ;  /* 0x00000007ff117e24 */ /* 0x000fe2000f8e00ff */
[----:B------:R-:W-:Y:S02]  /*9700*/  UIADD3 UR4, UR7, UR4, URZ ;  /* 0x0000000407047290 */ /* 0x000fe4000fffe03f */
[----:B------:R-:W-:Y:S01]  /*9710*/  LEA R24, P0, R16, R8, 0x6 ;  /* 0x0000000810187211 */ /* 0x000fe200078030ff */
[----:B------:R-:W3:Y:S03]  /*9720*/  @!P4 LDC.64 R22, c[0x0][0x220] ;  /* 0x00008800ff16cb82 */ /* 0x000ee60000000a00 */
[----:B------:R-:W-:Y:S01]  /*9730*/  IMAD.U32 R3, RZ, RZ, UR4 ;  /* 0x00000004ff037e24 */ /* 0x000fe2000f8e00ff */
[----:B-1----:R-:W-:-:S04]  /*9740*/  @!P6 LEA R28, P1, R24, R6, 0x1 ;  /* 0x00000006181ce211 */ /* 0x002fc800078208ff */
[----:B------:R-:W1:Y:S01]  /*9750*/  @!P3 LDC.64 R20, c[0x0][0x220] ;  /* 0x00008800ff14bb82 */ /* 0x000e620000000a00 */
[----:B------:R-:W-:Y:S01]  /*9760*/  LEA.HI.X R3, R16, R11, R3, 0x6, P0 ;  /* 0x0000000b10037211 */ /* 0x000fe200000f3403 */
[----:B------:R-:W-:Y:S03]  /*9770*/  @P6 STS.128 [R227+0x18000], RZ ;  /* 0x018000ffe3006388 */ /* 0x000fe60000000c00 */
[----:B------:R-:W-:-:S03]  /*9780*/  @!P6 LEA.HI.X R29, R24, R7, R3, 0x1, P1 ;  /* 0x00000007181de211 */ /* 0x000fc600008f0c03 */
[----:B------:R-:W4:Y:S01]  /*9790*/  @!P6 LDC.64 R18, c[0x0][0x220] ;  /* 0x00008800ff12eb82 */ /* 0x000f220000000a00 */
[C---:B--2---:R-:W-:Y:S01]  /*97a0*/  @!P5 LEA R26, P0, R24.reuse, R4, 0x1 ;  /* 0x00000004181ad211 */ /* 0x044fe200078008ff */
[----:B------:R-:W-:Y:S01]  /*97b0*/  @!PT LDS RZ, [RZ] ;  /* 0x00000000fffff984 */ /* 0x000fe20000000800 */
[----:B------:R-:W-:Y:S01]  /*97c0*/  @!PT LDS RZ, [RZ] ;  /* 0x00000000fffff984 */ /* 0x000fe20000000800 */
[----:B------:R-:W-:Y:S01]  /*97d0*/  @!PT LDS RZ, [RZ] ;  /* 0x00000000fffff984 */ /* 0x000fe20000000800 */
[----:B------:R-:W-:Y:S03]  /*97e0*/  @!P6 LDGSTS.E.BYPASS.LTC128B.128 [R227+0x18000], desc[UR30][R28.64] ;  /* 0x180000001ce3efae */ /* 0x000fe6000b901d5e */
[C---:B------:R-:W-:Y:S01]  /*97f0*/  @!P5 LEA.HI.X R27, R24.reuse, R5, R3, 0x1, P0 ;  /* 0x00000005181bd211 */ /* 0x040fe200000f0c03 */
[----:B------:R-:W-:Y:S02]  /*9800*/  @P5 STS.128 [R227+0x1a000], RZ ;  /* 0x01a000ffe3005388 */ /* 0x000fe40000000c00 */
[----:B------:R-:W2:Y:S01]  /*9810*/  @!P5 LDC.64 R16, c[0x0][0x220] ;  /* 0x00008800ff10db82 */ /* 0x000ea20000000a00 */
[C---:B---3--:R-:W-:Y:S01]  /*9820*/  @!P4 LEA R30, P0, R24.reuse, R22, 0x1 ;  /* 0x00000016181ec211 */ /* 0x048fe200078008ff */
[----:B------:R-:W-:Y:S01]  /*9830*/  @!PT LDS RZ, [RZ] ;  /* 0x00000000fffff984 */ /* 0x000fe20000000800 */
[----:B------:R-:W-:Y:S01]  /*9840*/  @!PT LDS RZ, [RZ] ;  /* 0x00000000fffff984 */ /* 0x000fe20000000800 */
[----:B------:R-:W-:Y:S01]  /*9850*/  @!PT LDS RZ, [RZ] ;  /* 0x00000000fffff984 */ /* 0x000fe20000000800 */
[----:B------:R4:W-:Y:S01]  /*9860*/  @!P5 LDGSTS.E.BYPASS.LTC128B.128 [R227+0x1a000], desc[UR30][R26.64+0x80] ;  /* 0x1a0000801ae3dfae */ /* 0x0009e2000b901d5e */
[----:B------:R-:W-:-:S02]  /*9870*/  IADD3 R22, P2, R24, UR36, RZ ;  /* 0x0000002418167c10 */ /* 0x000fc4000ff5e0ff */
[C-C-:B------:R-:W-:Y:S01]  /*9880*/  @!P4 LEA.HI.X R31, R24.reuse, R23, R3.reuse, 0x1, P0 ;  /* 0x00000017181fc211 */ /* 0x140fe200000f0c03 */
[----:B------:R-:W-:Y:S02]  /*9890*/  @P4 STS.128 [R227+0x1c000], RZ ;  /* 0x01c000ffe3004388 */ /* 0x000fe40000000c00 */
[----:B------:R-:W3:Y:S01]  /*98a0*/  @!P4 LDC.64 R6, c[0x0][0x220] ;  /* 0x00008800ff06cb82 */ /* 0x000ee20000000a00 */
[C---:B-1----:R-:W-:Y:S01]  /*98b0*/  @!P3 LEA R20, P0, R24.reuse, R20, 0x1 ;  /* 0x000000141814b211 */ /* 0x042fe200078008ff */
[----:B------:R-:W-:Y:S01]  /*98c0*/  @!PT LDS RZ, [RZ] ;  /* 0x00000000fffff984 */ /* 0x000fe20000000800 */
[----:B------:R-:W-:Y:S01]  /*98d0*/  @!PT LDS RZ, [RZ] ;  /* 0x00000000fffff984 */ /* 0x000fe20000000800 */
[----:B------:R-:W-:Y:S01]  /*98e0*/  @!PT LDS RZ, [RZ] ;  /* 0x00000000fffff984 */ /* 0x000fe20000000800 */
[----:B------:R1:W-:Y:S03]  /*98f0*/  @!P4 LDGSTS.E.BYPASS.LTC128B.128 [R227+0x1c000], desc[UR30][R30.64+0x100] ;  /* 0x1c0001001ee3cfae */ /* 0x0003e6000b901d5e */
[----:B------:R-:W-:Y:S01]  /*9900*/  @!P3 LEA.HI.X R21, R24, R21, R3, 0x1, P0 ;  /* 0x000000151815b211 */ /* 0x000fe200000f0c03 */
[----:B------:R-:W-:Y:S02]  /*9910*/  @P3 STS.128 [R227+0x1e000], RZ ;  /* 0x01e000ffe3003388 */ /* 0x000fe40000000c00 */
[----:B------:R-:W5:Y:S02]  /*9920*/  @!P3 LDC.64 R4, c[0x0][0x220] ;  /* 0x00008800ff04bb82 */ /* 0x000f640000000a00 */
[----:B------:R-:W-:Y:S01]  /*9930*/  @!PT LDS RZ, [RZ] ;  /* 0x00000000fffff984 */ /* 0x000fe20000000800 */
[----:B------:R-:W-:Y:S01]  /*9940*/  @!PT LDS RZ, [RZ] ;  /* 0x00000000fffff984 */ /* 0x000fe20000000800 */
[----:B------:R-:W-:Y:S01]  /*9950*/  @!PT LDS RZ, [RZ] ;  /* 0x00000000fffff984 */ /* 0x000fe20000000800 */
[----:B------:R1:W-:Y:S04]  /*9960*/  @!P3 LDGSTS.E.BYPASS.LTC128B.128 [R227+0x1e000], desc[UR30][R20.64+0x180] ;  /* 0x1e00018014e3bfae */ /* 0x0003e8000b901d5e */
[----:B------:R-:W-:Y:S01]  /*9970*/  @P6 STS.128 [R227+0x19000], RZ ;  /* 0x019000ffe3006388 */ /* 0x000fe20000000c00 */
[----:B----4-:R-:W-:-:S02]  /*9980*/  @!P6 LEA R26, P1, R22, R18, 0x1 ;  /* 0x00000012161ae211 */ /* 0x010fc400078208ff */
[----:B------:R-:W-:Y:S02]  /*9990*/  IADD3.X R18, R3, UR19, RZ, P2, !PT ;  /* 0x0000001303127c10 */ /* 0x000fe400097fe4ff */
[C---:B--2---:R-:W-:Y:S01]  /*99a0*/  @!P5 LEA R16, P2, R22.reuse, R16, 0x1 ;  /* 0x000000101610d211 */ /* 0x044fe200078408ff */
[----:B------:R-:W2:Y:S01]  /*99b0*/  S2R R3, SR_TID.X ;  /* 0x0000000000037919 */ /* 0x000ea20000002100 */
[C-C-:B------:R-:W-:Y:S02]  /*99c0*/  @!P6 LEA.HI.X R27, R22.reuse, R19, R18.reuse, 0x1, P1 ;  /* 0x00000013161be211 */ /* 0x140fe400008f0c12 */
[C---:B---3--:R-:W-:Y:S02]  /*99d0*/  @!P4 LEA R6, P1, R22.reuse, R6, 0x1 ;  /* 0x000000061606c211 */ /* 0x048fe400078208ff */
[C---:B------:R-:W-:Y:S01]  /*99e0*/  @!P5 LEA.HI.X R17, R22.reuse, R17, R18, 0x1, P2 ;  /* 0x000000111611d211 */ /* 0x040fe200010f0c12 */
[----:B------:R-:W-:Y:S01]  /*99f0*/  @!PT LDS RZ, [RZ] ;  /* 0x00000000fffff984 */ /* 0x000fe20000000800 */
[----:B------:R-:W-:Y:S01]  /*9a00*/  @!PT LDS RZ, [RZ] ;  /* 0x00000000fffff984 */ /* 0x000fe20000000800 */
[----:B------:R-:W-:Y:S01]  /*9a10*/  @!PT LDS RZ, [RZ] ;  /* 0x00000000fffff984 */ /* 0x000fe20000000800 */
[----:B------:R-:W-:Y:S01]  /*9a20*/  @!P6 LDGSTS.E.BYPASS.LTC128B.128 [R227+0x19000], desc[UR30][R26.64] ;  /* 0x190000001ae3efae */ /* 0x000fe2000b901d5e */
[----:B-----5:R-:W-:-:S02]  /*9a30*/  @!P3 LEA R4, P0, R22, R4, 0x1 ;  /* 0x000000041604b211 */ /* 0x020fc400078008ff */
[C-C-:B------:R-:W-:Y:S01]  /*9a40*/  @!P4 LEA.HI.X R7, R22.reuse, R7, R18.reuse, 0x1, P1 ;  /* 0x000000071607c211 */ /* 0x140fe200008f0c12 */
[----:B------:R-:W-:Y:S01]  /*9a50*/  @P5 STS.128 [R227+0x1b000], RZ ;  /* 0x01b000ffe3005388 */ /* 0x000fe20000000c00 */
[----:B------:R-:W-:-:S03]  /*9a60*/  @!P3 LEA.HI.X R5, R22, R5, R18, 0x1, P0 ;  /* 0x000000051605b211 */ /* 0x000fc600000f0c12 */
        /* <DEDUP_REMOVED lines=15> */
[----:B------:R-:W5:Y:S04]  /*9b60*/  LDSM.16.M88.4 R164, [R225+0x10000] ;  /* 0x01000000e1a4783b */ /* 0x000f680000000200 */
[----:B-1----:R-:W1:Y:S04]  /*9b70*/  LDSM.16.M88.4 R28, [R225+0x10800] ;  /* 0x01080000e11c783b */ /* 0x002e680000000200 */
[----:B------:R-:W2:Y:S04]  /*9b80*/  LDSM.16.M88.4 R20, [R225+0x11000] ;  /* 0x01100000e114783b */ /* 0x000ea80000000200 */
[----:B---3--:R-:W-:Y:S04]  /*9b90*/  LDSM.16.M88.4 R16, [R224] ;  /* 0x00000000e010783b */ /* 0x008fe80000000200 */
[----:B------:R-:W-:Y:S04]  /*9ba0*/  LDSM.16.M88.4 R228, [R223] ;  /* 0x00000000dfe4783b */ /* 0x000fe80000000200 */
[----:B----4-:R-:W3:Y:S04]  /*9bb0*/  LDSM.16.M88.4 R4, [R225+0x11800] ;  /* 0x01180000e104783b */ /* 0x010ee80000000200 */
[----:B------:R-:W4:Y:S04]  /*9bc0*/  LDSM.16.M88.4 R192, [R215] ;  /* 0x00000000d7c0783b */ /* 0x000f280000000200 */
[----:B------:R-:W4:Y:S04]  /*9bd0*/  LDSM.16.M88.4 R180, [R214] ;  /* 0x00000000d6b4783b */ /* 0x000f280000000200 */
[----:B------:R-:W4:Y:S04]  /*9be0*/  LDSM.16.M88.4 R176, [R213] ;  /* 0x00000000d5b0783b */ /* 0x000f280000000200 */
[----:B------:R-:W-:Y:S01]  /*9bf0*/  LDSM.16.M88.4 R172, [R222] ;  /* 0x00000000deac783b */ /* 0x000fe20000000200 */
[C---:B-----5:R-:W-:Y:S03]  /*9c00*/  HMMA.16816.F32 R168, R184.reuse, R164, RZ ;  /* 0x000000a4b8a8723c */ /* 0x060fe600000018ff */
[----:B------:R-:W-:Y:S04]  /*9c10*/  LDSM.16.M88.4 R196, [R219+0x10800] ;  /* 0x01080000dbc4783b */ /* 0x000fe80000000200 */
[----:B------:R-:W0:Y:S01]  /*9c20*/  LDGDEPBAR ;  /* 0x00000000000079af */ /* 0x000e220000000000 */
[C---:B------:R-:W-:Y:S06]  /*9c30*/  HMMA.16816.F32 R164, R184.reuse, R166, RZ ;  /* 0x000000a6b8a4723c */ /* 0x040fec00000018ff */
[C---:B-1----:R-:W-:Y:S06]  /*9c40*/  HMMA.16816.F32 R32, R184.reuse, R28, RZ ;  /* 0x0000001cb820723c */ /* 0x042fec00000018ff */
[C---:B--2---:R-:W-:Y:S06]  /*9c50*/  HMMA.16816.F32 R24, R184.reuse, R20, RZ ;  /* 0x00000014b818723c */ /* 0x044fec00000018ff */
[C---:B------:R-:W-:Y:S06]  /*9c60*/  HMMA.16816.F32 R28, R184.reuse, R30, RZ ;  /* 0x0000001eb81c723c */ /* 0x040fec00000018ff */
[C---:B------:R-:W-:Y:S06]  /*9c70*/  HMMA.16816.F32 R20, R184.reuse, R22, RZ ;  /* 0x00000016b814723c */ /* 0x040fec00000018ff */
[C---:B---3--:R-:W-:Y:S06]  /*9c80*/  HMMA.16816.F32 R188, R184.reuse, R4, RZ ;  /* 0x00000004b8bc723c */ /* 0x048fec00000018ff */
[----:B------:R-:W-:Y:S01]  /*9c90*/  HMMA.16816.F32 R184, R184, R6, RZ ;  /* 0x00000006b8b8723c */ /* 0x000fe200000018ff */
[----:B------:R-:W1:Y:S05]  /*9ca0*/  LDSM.16.M88.4 R4, [R219+0x10000] ;  /* 0x01000000db04783b */ /* 0x000e6a0000000200 */
[C---:B------:R-:W-:Y:S06]  /*9cb0*/  HMMA.16816.F32 R168, R16.reuse, R228, R168 ;  /* 0x000000e410a8723c */ /* 0x040fec00000018a8 */
[C---:B------:R-:W-:Y:S01]  /*9cc0*/  HMMA.16816.F32 R164, R16.reuse, R230, R164 ;  /* 0x000000e610a4723c */ /* 0x040fe200000018a4 */
[----:B------:R-:W-:Y:S05]  /*9cd0*/  LDSM.16.M88.4 R228, [R212+0x1000] ;  /* 0x00100000d4e4783b */ /* 0x000fea0000000200 */
[C---:B----4-:R-:W-:Y:S06]  /*9ce0*/  HMMA.16816.F32 R32, R16.reuse, R192, R32 ;  /* 0x000000c01020723c */ /* 0x050fec0000001820 */
        /* <DEDUP_REMOVED lines=38> */
[C---:B-1----:R-:W-:Y:S06]  /*9f50*/  HMMA.16816.F32 R32, R172.reuse, R176, R32 ;  /* 0x000000b0ac20723c */ /* 0x042fec0000001820 */
[C---:B------:R-:W-:Y:S01]  /*9f60*/  HMMA.16816.F32 R28, R172.reuse, R178, R28 ;  /* 0x000000b2ac1c723c */ /* 0x040fe2000000181c */
[----:B------:R-:W1:Y:S05]  /*9f70*/  LDSM.16.M88.4 R176, [R209] ;  /* 0x00000000d1b0783b */ /* 0x000e6a0000000200 */
[C---:B----4-:R-:W-:Y:S06]  /*9f80*/  HMMA.16816.F32 R24, R172.reuse, R16, R24 ;  /* 0x00000010ac18723c */ /* 0x050fec0000001818 */
[C---:B------:R-:W-:Y:S01]  /*9f90*/  HMMA.16816.F32 R20, R172.reuse, R18, R20 ;  /* 0x00000012ac14723c */ /* 0x040fe20000001814 */
[----:B------:R-:W4:Y:S05]  /*9fa0*/  LDSM.16.M88.4 R16, [R208] ;  /* 0x00000000d010783b */ /* 0x000f2a0000000200 */
        /* <DEDUP_REMOVED lines=17> */
[C---:B-----5:R-:W-:Y:S06]  /*a0c0*/  HMMA.16816.F32 R168, R172.reuse, R228, R168 ;  /* 0x000000e4aca8723c */ /* 0x060fec00000018a8 */
        /* <DEDUP_REMOVED lines=15> */
[C---:B------:R-:W-:Y:S06]  /*a1c0*/  HMMA.16816.F32 R32, R16.reuse, R196, R32 ;  /* 0x000000c41020723c */ /* 0x040fec0000001820 */
[C---:B------:R-:W-:Y:S01]  /*a1d0*/  HMMA.16816.F32 R28, R16.reuse, R198, R28 ;  /* 0x000000c6101c723c */ /* 0x040fe2000000181c */
[----:B------:R-:W-:Y:S05]  /*a1e0*/  LDSM.16.M88.4 R196, [R204] ;  /* 0x00000000ccc4783b */ /* 0x000fea0000000200 */
[C---:B--2---:R-:W-:Y:S06]  /*a1f0*/  HMMA.16816.F32 R24, R16.reuse, R192, R24 ;  /* 0x000000c01018723c */ /* 0x044fec0000001818 */
[C---:B------:R-:W-:Y:S01]  /*a200*/  HMMA.16816.F32 R20, R16.reuse, R194, R20 ;  /* 0x000000c21014723c */ /* 0x040fe20000001814 */
[----:B------:R-:W2:Y:S05]  /*a210*/  LDSM.16.M88.4 R192, [R225+0x15800] ;  /* 0x01580000e1c0783b */ /* 0x000eaa0000000200 */
        /* <DEDUP_REMOVED lines=23> */
[C---:B----4-:R-:W-:Y:S06]  /*a390*/  HMMA.16816.F32 R24, R16.reuse, R172, R24 ;  /* 0x000000ac1018723c */ /* 0x050fec0000001818 */
[C---:B------:R-:W-:Y:S01]  /*a3a0*/  HMMA.16816.F32 R20, R16.reuse, R174, R20 ;  /* 0x000000ae1014723c */ /* 0x040fe20000001814 */
[----:B------:R-:W4:Y:S05]  /*a3b0*/  LDSM.16.M88.4 R172, [R219+0x15800] ;  /* 0x01580000dbac783b */ /* 0x000f2a0000000200 */
[C---:B------:R-:W-:Y:S06]  /*a3c0*/  HMMA.16816.F32 R188, R16.reuse, R196, R188 ;  /* 0x000000c410bc723c */ /* 0x040fec00000018bc */
        /* <DEDUP_REMOVED lines=11> */
[----:B------:R-:W-:Y:S05]  /*a480*/  LDSM.16.M88.4 R176, [R226+0xc000] ;  /* 0x00c00000e2b0783b */ /* 0x000fea0000000200 */
[C---:B----4-:R-:W-:Y:S06]  /*a490*/  HMMA.16816.F32 R188, R4.reuse, R172, R188 ;  /* 0x000000ac04bc723c */ /* 0x050fec00000018bc */
[----:B------:R-:W-:Y:S01]  /*a4a0*/  HMMA.16816.F32 R184, R4, R174, R184 ;  /* 0x000000ae04b8723c */ /* 0x000fe200000018b8 */
[----:B------:R-:W1:Y:S04]  /*a4b0*/  LDSM.16.M88.4 R172, [R212+0x5800] ;  /* 0x00580000d4ac783b */ /* 0x000e680000000200 */
        /* <DEDUP_REMOVED lines=12> */
[----:B------:R-:W1:Y:S04]  /*a580*/  LDSM.16.M88.4 R172, [R203] ;  /* 0x00000000cbac783b */ /* 0x000e680000000200 */
[----:B------:R-:W5:Y:S01]  /*a590*/  LDSM.16.M88.4 R16, [R202] ;  /* 0x00000000ca10783b */ /* 0x000f620000000200 */
[C---:B----4-:R-:W-:Y:S06]  /*a5a0*/  HMMA.16816.F32 R168, R176.reuse, R4, R168 ;  /* 0x00000004b0a8723c */ /* 0x050fec00000018a8 */
[C---:B------:R-:W-:Y:S01]  /*a5b0*/  HMMA.16816.F32 R164, R176.reuse, R6, R164 ;  /* 0x00000006b0a4723c */ /* 0x040fe200000018a4 */
[----:B------:R-:W4:Y:S05]  /*a5c0*/  LDSM.16.M88.4 R4, [R201] ;  /* 0x00000000c904783b */ /* 0x000f2a0000000200 */
[C---:B------:R-:W-:Y:S06]  /*a5d0*/  HMMA.16816.F32 R32, R176.reuse, R228, R32 ;  /* 0x000000e4b020723c */ /* 0x040fec0000001820 */
[C---:B------:R-:W-:Y:S06]  /*a5e0*/  HMMA.16816.F32 R28, R176.reuse, R230, R28 ;  /* 0x000000e6b01c723c */ /* 0x040fec000000181c */
[C---:B--2---:R-:W-:Y:S06]  /*a5f0*/  HMMA.16816.F32 R24, R176.reuse, R192, R24 ;  /* 0x000000c0b018723c */ /* 0x044fec0000001818 */
[C---:B------:R-:W-:Y:S01]  /*a600*/  HMMA.16816.F32 R20, R176.reuse, R194, R20 ;  /* 0x000000c2b014723c */ /* 0x040fe20000001814 */
[----:B------:R-:W2:Y:S05]  /*a610*/  LDSM.16.M88.4 R192, [R200] ;  /* 0x00000000c8c0783b */ /* 0x000eaa0000000200 */
[C---:B---3--:R-:W-:Y:S06]  /*a620*/  HMMA.16816.F32 R188, R176.reuse, R180, R188 ;  /* 0x000000b4b0bc723c */ /* 0x048fec00000018bc */
[----:B------:R-:W-:Y:S01]  /*a630*/  HMMA.16816.F32 R184, R176, R182, R184 ;  /* 0x000000b6b0b8723c */ /* 0x000fe200000018b8 */
[----:B------:R-:W-:Y:S04]  /*a640*/  LDSM.16.M88.4 R180, [R222+0xc000] ;  /* 0x00c00000deb4783b */ /* 0x000fe80000000200 */
[----:B------:R-:W3:Y:S01]  /*a650*/  LDSM.16.M88.4 R176, [R219+0x16000] ;  /* 0x01600000dbb0783b */ /* 0x000ee20000000200 */
[C---:B-1----:R-:W-:Y:S06]  /*a660*/  HMMA.16816.F32 R168, R196.reuse, R172, R168 ;  /* 0x000000acc4a8723c */ /* 0x042fec00000018a8 */
[C---:B------:R-:W-:Y:S01]  /*a670*/  HMMA.16816.F32 R164, R196.reuse, R174, R164 ;  /* 0x000000aec4a4723c */ /* 0x040fe200000018a4 */
[----:B------:R-:W1:Y:S05]  /*a680*/  LDSM.16.M88.4 R172, [R219+0x16800] ;  /* 0x01680000dbac783b */ /* 0x000e6a0000000200 */
[C---:B-----5:R-:W-:Y:S06]  /*a690*/  HMMA.16816.F32 R32, R196.reuse, R16, R32 ;  /* 0x00000010c420723c */ /* 0x060fec0000001820 */
[C---:B------:R-:W-:Y:S01]  /*a6a0*/  HMMA.16816.F32 R28, R196.reuse, R18, R28 ;  /* 0x00000012c41c723c */ /* 0x040fe2000000181c */
[----:B------:R-:W-:Y:S05]  /*a6b0*/  LDSM.16.M88.4 R16, [R221+0xc000] ;  /* 0x00c00000dd10783b */ /* 0x000fea0000000200 */
[C---:B----4-:R-:W-:Y:S06]  /*a6c0*/  HMMA.16816.F32 R24, R196.reuse, R4, R24 ;  /* 0x00000004c418723c */ /* 0x050fec0000001818 */
[C---:B------:R-:W-:Y:S01]  /*a6d0*/  HMMA.16816.F32 R20, R196.reuse, R6, R20 ;  /* 0x00000006c414723c */ /* 0x040fe20000001814 */
[----:B------:R-:W4:Y:S05]  /*a6e0*/  LDSM.16.M88.4 R4, [R212+0x6000] ;  /* 0x00600000d404783b */ /* 0x000f2a0000000200 */
[----:B--2---:R-:W-:Y:S06]  /*a6f0*/  HMMA.16816.F32 R188, R196, R192, R188 ;  /* 0x000000c0c4bc723c */ /* 0x004fec00000018bc */
[----:B---3--:R-:W-:Y:S06]  /*a700*/  HMMA.16816.F32 R168, R180, R176, R168 ;  /* 0x000000b0b4a8723c */ /* 0x008fec00000018a8 */
[----:B------:R-:W-:Y:S01]  /*a710*/  HMMA.16816.F32 R184, R196, R194, R184 ;  /* 0x000000c2c4b8723c */ /* 0x000fe200000018b8 */
[----:B------:R-:W2:Y:S04]  /*a720*/  LDSM.16.M88.4 R192, [R219+0x17000] ;  /* 0x01700000dbc0783b */ /* 0x000ea80000000200 */
[----:B------:R-:W3:Y:S01]  /*a730*/  LDSM.16.M88.4 R196, [R212+0x6800] ;  /* 0x00680000d4c4783b */ /* 0x000ee20000000200 */
[C---:B------:R-:W-:Y:S03]  /*a740*/  HMMA.16816.F32 R164, R180.reuse, R178, R164 ;  /* 0x000000b2b4a4723c */ /* 0x040fe600000018a4 */
[----:B------:R-:W-:Y:S03]  /*a750*/  LDSM.16.M88.4 R176, [R212+0x7000] ;  /* 0x00700000d4b0783b */ /* 0x000fe60000000200 */
[C---:B-1----:R-:W-:Y:S06]  /*a760*/  HMMA.16816.F32 R32, R180.reuse, R172, R32 ;  /* 0x000000acb420723c */ /* 0x042fec0000001820 */
[----:B------:R-:W-:Y:S01]  /*a770*/  HMMA.16816.F32 R28, R180, R174, R28 ;  /* 0x000000aeb41c723c */ /* 0x000fe2000000181c */
[----:B------:R-:W1:Y:S05]  /*a780*/  LDSM.16.M88.4 R172, [R219+0x17800] ;  /* 0x01780000dbac783b */ /* 0x000e6a0000000200 */
[C---:B----4-:R-:W-:Y:S06]  /*a790*/  HMMA.16816.F32 R168, R16.reuse, R4, R168 ;  /* 0x0000000410a8723c */ /* 0x050fec00000018a8 */
[----:B------:R-:W-:Y:S01]  /*a7a0*/  HMMA.16816.F32 R164, R16, R6, R164 ;  /* 0x0000000610a4723c */ /* 0x000fe200000018a4 */
[----:B------:R-:W-:-:S02]  /*a7b0*/  IMAD.SHL.U32 R4, R3, 0x2, RZ ;  /* 0x0000000203047824 */ /* 0x000fc400078e00ff */
[----:B------:R-:W-:-:S03]  /*a7c0*/  IMAD.U32 R3, RZ, RZ, UR23 ;  /* 0x00000017ff037e24 */ /* 0x000fc6000f8e00ff */
[----:B------:R-:W-:-:S05]  /*a7d0*/  LOP3.LUT R4, R4, 0x6, RZ, 0xc0, !PT ;  /* 0x0000000604047812 */ /* 0x000fca00078ec0ff */
[----:B------:R-:W-:Y:S01]  /*a7e0*/  IMAD R3, R3, 0x40, R4 ;  /* 0x0000004003037824 */ /* 0x000fe200078e0204 */
[----:B--2---:R-:W-:Y:S03]  /*a7f0*/  HMMA.16816.F32 R24, R180, R192, R24 ;  /* 0x000000c0b418723c */ /* 0x004fe60000001818 */
[----:B------:R-:W-:-:S03]  /*a800*/  VIADD R4, R3, 0x1 ;  /* 0x0000000103047836 */ /* 0x000fc60000000000 */
[----:B---3--:R-:W-:Y:S01]  /*a810*/  HMMA.16816.F32 R32, R16, R196, R32 ;  /* 0x000000c41020723c */ /* 0x008fe20000001820 */
[----:B------:R-:W-:Y:S01]  /*a820*/  VIADD R192, R3, 0x8 ;  /* 0x0000000803c07836 */ /* 0x000fe20000000000 */
[CC--:B------:R-:W-:Y:S02]  /*a830*/  ISETP.GE.AND P2, PT, R4.reuse, R15.reuse, PT ;  /* 0x0000000f0400720c */ /* 0x0c0fe40003f46270 */
[----:B------:R-:W-:Y:S02]  /*a840*/  ISETP.GE.AND P1, PT, R4, R14, PT ;  /* 0x0000000e0400720c */ /* 0x000fe40003f26270 */
[----:B------:R-:W2:Y:S01]  /*a850*/  LDSM.16.M88.4 R4, [R212+0x7800] ;  /* 0x00780000d404783b */ /* 0x000ea20000000200 */
[----:B------:R-:W-:Y:S01]  /*a860*/  HMMA.16816.F32 R20, R180, R194, R20 ;  /* 0x000000c2b414723c */ /* 0x000fe20000001814 */
[----:B------:R-:W-:Y:S01]  /*a870*/  FSEL R243, R169, -INF , !P2 ;  /* 0xff800000a9f37808 */ /* 0x000fe20005000000 */
[----:B------:R-:W-:Y:S01]  /*a880*/  VIADD R169, R3, 0x10 ;  /* 0x0000001003a97836 */ /* 0x000fe20000000000 */
[----:B------:R-:W-:Y:S01]  /*a890*/  ISETP.GE.AND P0, PT, R192, R15, PT ;  /* 0x0000000fc000720c */ /* 0x000fe20003f06270 */
[----:B------:R-:W-:-:S04]  /*a8a0*/  DEPBAR.LE SB0, 0x0 ;  /* 0x000080000000791a */ /* 0x000fc80000000000 */
[----:B------:R-:W-:Y:S01]  /*a8b0*/  HMMA.16816.F32 R28, R16, R198, R28 ;  /* 0x000000c6101c723c */ /* 0x000fe2000000181c */
[----:B------:R-:W-:Y:S01]  /*a8c0*/  BAR.SYNC.DEFER_BLOCKING 0x0 ;  /* 0x0000000000007b1d */ /* 0x000fe20000010000 */
[-C--:B------:R-:W-:Y:S01]  /*a8d0*/  ISETP.GE.AND P2, PT, R192, R14.reuse, PT ;  /* 0x0000000ec000720c */ /* 0x080fe20003f46270 */
[----:B------:R-:W-:Y:S01]  /*a8e0*/  VIADD R192, R3, 0x9 ;  /* 0x0000000903c07836 */ /* 0x000fe20000000000 */
[----:B------:R-:W-:Y:S02]  /*a8f0*/  FSEL R244, R171, -INF , !P1 ;  /* 0xff800000abf47808 */ /* 0x000fe40004800000 */
[----:B-1----:R-:W-:Y:S01]  /*a900*/  HMMA.16816.F32 R188, R180, R172, R188 ;  /* 0x000000acb4bc723c */ /* 0x002fe200000018bc */
[----:B------:R-:W-:Y:S01]  /*a910*/  FSEL R246, R164, -INF , !P0 ;  /* 0xff800000a4f67808 */ /* 0x000fe20004000000 */
[----:B------:R-:W-:Y:S01]  /*a920*/  VIADD R164, R3, 0x11 ;  /* 0x0000001103a47836 */ /* 0x000fe20000000000 */
[----:B------:R-:W-:Y:S02]  /*a930*/  ISETP.GE.AND P1, PT, R192, R15, PT ;  /* 0x0000000fc000720c */ /* 0x000fe40003f26270 */
[----:B------:R-:W-:Y:S01]  /*a940*/  FSEL R247, R166, -INF , !P2 ;  /* 0xff800000a6f77808 */ /* 0x000fe20005000000 */
[----:B------:R-:W-:Y:S01]  /*a950*/  HMMA.16816.F32 R24, R16, R176, R24 ;  /* 0x000000b01018723c */ /* 0x000fe20000001818 */
[----:B------:R-:W-:Y:S01]  /*a960*/  FSEL R165, R165, -INF , !P1 ;  /* 0xff800000a5a57808 */ /* 0x000fe20004800000 */
[----:B------:R-:W-:Y:S01]  /*a970*/  VIADD R166, R3, 0x18 ;  /* 0x0000001803a67836 */ /* 0x000fe20000000000 */
[----:B------:R-:W-:-:S02]  /*a980*/  ISETP.GE.AND P0, PT, R192, R14, PT ;  /* 0x0000000ec000720c */ /* 0x000fc40003f06270 */
[CC--:B------:R-:W-:Y:S01]  /*a990*/  ISETP.GE.AND P2, PT, R169.reuse, R15.reuse, PT ;  /* 0x0000000fa900720c */ /* 0x0c0fe20003f46270 */
[----:B------:R-:W-:Y:S01]  /*a9a0*/  HMMA.16816.F32 R184, R180, R174, R184 ;  /* 0x000000aeb4b8723c */ /* 0x000fe200000018b8 */
[----:B------:R-:W-:Y:S02]  /*a9b0*/  ISETP.GE.AND P1, PT, R169, R14, PT ;  /* 0x0000000ea900720c */ /* 0x000fe40003f26270 */
[----:B------:R-:W-:Y:S02]  /*a9c0*/  FSEL R249, R167, -INF , !P0 ;  /* 0xff800000a7f97808 */ /* 0x000fe40004000000 */
[----:B------:R-:W-:Y:S01]  /*a9d0*/  FSEL R231, R32, -INF , !P2 ;  /* 0xff80000020e77808 */ /* 0x000fe20005000000 */
[----:B------:R-:W-:Y:S01]  /*a9e0*/  VIADD R32, R3, 0x19 ;  /* 0x0000001903207836 */ /* 0x000fe20000000000 */
[----:B------:R-:W-:Y:S01]  /*a9f0*/  FSEL R192, R34, -INF , !P1 ;  /* 0xff80000022c07808 */ /* 0x000fe20004800000 */
[----:B------:R-:W-:Y:S01]  /*aa00*/  HMMA.16816.F32 R20, R16, R178, R20 ;  /* 0x000000b21014723c */ /* 0x000fe20000001814 */
[----:B------:R-:W-:-:S02]  /*aa10*/  ISETP.GE.AND P0, PT, R164, R15, PT ;  /* 0x0000000fa400720c */ /* 0x000fc40003f06270 */
[-C--:B------:R-:W-:Y:S02]  /*aa20*/  ISETP.GE.AND P2, PT, R164, R14.reuse, PT ;  /* 0x0000000ea400720c */ /* 0x080fe40003f46270 */
[-C--:B------:R-:W-:Y:S01]  /*aa30*/  ISETP.GE.AND P1, PT, R166, R15.reuse, PT ;  /* 0x0000000fa600720c */ /* 0x080fe20003f26270 */
[----:B--2---:R-:W-:Y:S01]  /*aa40*/  HMMA.16816.F32 R188, R16, R4, R188 ;  /* 0x0000000410bc723c */ /* 0x004fe200000018bc */
[----:B------:R-:W-:Y:S01]  /*aa50*/  FSEL R242, R33, -INF , !P0 ;  /* 0xff80000021f27808 */ /* 0x000fe20004000000 */
[----:B------:R-:W-:Y:S01]  /*aa60*/  VIADD R33, R3, 0x20 ;  /* 0x0000002003217836 */ /* 0x000fe20000000000 */
[----:B------:R-:W-:Y:S02]  /*aa70*/  FSEL R171, R35, -INF , !P2 ;  /* 0xff80000023ab7808 */ /* 0x000fe40005000000 */
[----:B------:R-:W-:Y:S01]  /*aa80*/  FSEL R235, R28, -INF , !P1 ;  /* 0xff8000001ceb7808 */ /* 0x000fe20004800000 */
[C---:B------:R-:W-:Y:S01]  /*aa90*/  VIADD R28, R3.reuse, 0x21 ;  /* 0x00000021031c7836 */ /* 0x040fe20000000000 */
[C---:B------:R-:W-:Y:S01]  /*aaa0*/  ISETP.GE.AND P2, PT, R32.reuse, R15, PT ;  /* 0x0000000f2000720c */ /* 0x040fe20003f46270 */
[----:B------:R-:W-:Y:S01]  /*aab0*/  VIADD R4, R3, 0x28 ;  /* 0x0000002803047836 */ /* 0x000fe20000000000 */
[----:B------:R-:W-:-:S02]  /*aac0*/  ISETP.GE.AND P1, PT, R32, R14, PT ;  /* 0x0000000e2000720c */ /* 0x000fc40003f26270 */
[----:B------:R-:W-:Y:S02]  /*aad0*/  FSEL R230, R29, -INF , !P2 ;  /* 0xff8000001de67808 */ /* 0x000fe40005000000 */
[----:B------:R-:W-:Y:S02]  /*aae0*/  FSEL R229, R31, -INF , !P1 ;  /* 0xff8000001fe57808 */ /* 0x000fe40004800000 */
[-C--:B------:R-:W-:Y:S02]  /*aaf0*/  ISETP.GE.AND P0, PT, R166, R14.reuse, PT ;  /* 0x0000000ea600720c */ /* 0x080fe40003f06270 */
[----:B------:R-:W-:Y:S02]  /*ab00*/  ISETP.GE.AND P2, PT, R33, R14, PT ;  /* 0x0000000e2100720c */ /* 0x000fe40003f46270 */
[----:B------:R-:W-:Y:S02]  /*ab10*/  ISETP.GE.AND P1, PT, R28, R15, PT ;  /* 0x0000000f1c00720c */ /* 0x000fe40003f26270 */
[----:B------:R-:W-:-:S02]  /*ab20*/  FSEL R169, R30, -INF , !P0 ;  /* 0xff8000001ea97808 */ /* 0x000fc40004000000 */
[----:B------:R-:W-:Y:S02]  /*ab30*/  FSEL R194, R26, -INF , !P2 ;  /* 0xff8000001ac27808 */ /* 0x000fe40005000000 */
[----:B------:R-:W-:Y:S02]  /*ab40*/  FSEL R197, R25, -INF , !P1 ;  /* 0xff80000019c57808 */ /* 0x000fe40004800000 */
[-C--:B------:R-:W-:Y:S02]  /*ab50*/  ISETP.GE.AND P0, PT, R33, R15.reuse, PT ;  /* 0x0000000f2100720c */ /* 0x080fe40003f06270 */
[C---:B------:R-:W-:Y:S02]  /*ab60*/  ISETP.GE.AND P2, PT, R4.reuse, R15, PT ;  /* 0x0000000f0400720c */ /* 0x040fe40003f46270 */
[----:B------:R-:W-:Y:S02]  /*ab70*/  ISETP.GE.AND P1, PT, R4, R14, PT ;  /* 0x0000000e0400720c */ /* 0x000fe40003f26270 */
[----:B------:R-:W-:Y:S01]  /*ab80*/  HMMA.16816.F32 R4, R16, R6, R184 ;  /* 0x000000061004723c */ /* 0x000fe200000018b8 */
[----:B------:R-:W-:-:S02]  /*ab90*/  FSEL R199, R24, -INF , !P0 ;  /* 0xff80000018c77808 */ /* 0x000fc40004000000 */
[-C--:B------:R-:W-:Y:S02]  /*aba0*/  ISETP.GE.AND P0, PT, R28, R14.reuse, PT ;  /* 0x0000000e1c00720c */ /* 0x080fe40003f06270 */
[----:B------:R-:W-:Y:S02]  /*abb0*/  FSEL R228, R20, -INF , !P2 ;  /* 0xff80000014e47808 */ /* 0x000fe40005000000 */
[----:B------:R-:W-:Y:S01]  /*abc0*/  VIADD R16, R3, 0x29 ;  /* 0x0000002903107836 */ /* 0x000fe20000000000 */
[----:B------:R-:W-:Y:S01]  /*abd0*/  FSEL R196, R27, -INF , !P0 ;  /* 0xff8000001bc47808 */ /* 0x000fe20004000000 */
[C---:B------:R-:W-:Y:S01]  /*abe0*/  VIADD R17, R3.reuse, 0x30 ;  /* 0x0000003003117836 */ /* 0x040fe20000000000 */
[----:B------:R-:W-:Y:S02]  /*abf0*/  FSEL R195, R22, -INF , !P1 ;  /* 0xff80000016c37808 */ /* 0x000fe40004800000 */
[C---:B------:R-:W-:Y:S02]  /*ac00*/  ISETP.GE.AND P0, PT, R16.reuse, R15, PT ;  /* 0x0000000f1000720c */ /* 0x040fe40003f06270 */
[----:B------:R-:W-:Y:S01]  /*ac10*/  ISETP.GE.AND P2, PT, R16, R14, PT ;  /* 0x0000000e1000720c */ /* 0x000fe20003f46270 */
[----:B------:R-:W-:Y:S01]  /*ac20*/  VIADD R16, R3, 0x31 ;  /* 0x0000003103107836 */ /* 0x000fe20000000000 */
[----:B------:R-:W-:-:S02]  /*ac30*/  FSEL R198, R21, -INF , !P0 ;  /* 0xff80000015c67808 */ /* 0x000fc40004000000 */
[CC--:B------:R-:W-:Y:S02]  /*ac40*/  ISETP.GE.AND P1, PT, R17.reuse, R15.reuse, PT ;  /* 0x0000000f1100720c */ /* 0x0c0fe40003f26270 */
        /* <DEDUP_REMOVED lines=11> */
[----:B------:R-:W-:Y:S02]  /*ad00*/  ISETP.GE.AND P0, PT, R16, R15, PT ;  /* 0x0000000f1000720c */ /* 0x000fe40003f06270 */
[----:B------:R-:W-:Y:S02]  /*ad10*/  FSEL R182, R191, -INF , !P1 ;  /* 0xff800000bfb67808 */ /* 0x000fe40004800000 */
[----:B------:R-:W-:-:S02]  /*ad20*/  FSEL R173, R5, -INF , !P0 ;  /* 0xff80000005ad7808 */ /* 0x000fc40004000000 */
[----:B------:R-:W-:Y:S02]  /*ad30*/  PLOP3.LUT P0, PT, PT, PT, UP0, 0x80, 0x0 ;  /* 0x000000000000781c */ /* 0x000fe40003f0f008 */
[-C--:B------:R-:W-:Y:S02]  /*ad40*/  ISETP.GE.AND P2, PT, R17, R14.reuse, PT ;  /* 0x0000000e1100720c */ /* 0x080fe40003f46270 */
[C---:B------:R-:W-:Y:S02]  /*ad50*/  ISETP.GE.AND P1, PT, R3.reuse, R15, PT ;  /* 0x0000000f0300720c */ /* 0x040fe40003f26270 */
        /* <DEDUP_REMOVED lines=38> */
[C---:B-----5:R-:W-:Y:S01]  /*afc0*/  @!P3 LEA R26, P1, R24.reuse, R16, 0x1 ;  /* 0x00000010181ab211 */ /* 0x060fe200078208ff */
        /* <DEDUP_REMOVED lines=47> */
.L_x_239:
[----:B------:R-:W-:Y:S05]  /*b2c0*/  BSYNC B0 ;  /* 0x0000000000007941 */ /* 0x000fea0003800000 */
.L_x_238:
[----:B------:R-:W0:Y:S02]  /*b2d0*/  LDGDEPBAR ;  /* 0x00000000000079af */ /* 0x000e240000000000 */
.L_x_237:
[----:B------:R-:W-:Y:S01]  /*b2e0*/  FMNMX.FTZ R3, R0, R170, !PT ;  /* 0x000000aa00037209 */ /* 0x000fe20007810000 */
[----:B--2---:R-:W-:Y:S01]  /*b2f0*/  LDSM.16.MT88.4 R20, [R220+0x18000] ;  /* 0x01800000dc14783b */ /* 0x004fe20000004200 */
        /* <DEDUP_REMOVED lines=45> */
[C---:B------:R-:W-:Y:S02]  /*b5d0*/  FSETP.NEU.FTZ.AND P1, PT, R3.reuse, -INF , PT ;  /* 0xff8000000300780b */ /* 0x040fe40003f3d000 */
[C---:B------:R-:W-:Y:S01]  /*b5e0*/  FSETP.NEU.FTZ.AND P2, PT, R164.reuse, -INF , PT ;  /* 0xff800000a400780b */ /* 0x040fe20003f5d000 */
[C---:B------:R-:W-:Y:S01]  /*b5f0*/  FMUL.FTZ R174, R164.reuse, UR20 ;  /* 0x00000014a4ae7c20 */ /* 0x040fe20008410000 */
[----:B------:R-:W-:Y:S02]  /*b600*/  FSEL R5, R3, RZ, P1 ;  /* 0x000000ff03057208 */ /* 0x000fe40000800000 */
[----:B------:R-:W-:Y:S02]  /*b610*/  FSEL R4, R164, RZ, P2 ;  /* 0x000000ffa4047208 */ /* 0x000fe40001000000 */
[----:B------:R-:W-:Y:S01]  /*b620*/  FSEL R174, R174, RZ, P2 ;  /* 0x000000ffaeae7208 */ /* 0x000fe20001000000 */
[----:B------:R-:W-:Y:S01]  /*b630*/  FADD.FTZ R5, R0, -R5 ;  /* 0x8000000500057221 */ /* 0x000fe20000010000 */
[----:B------:R-:W-:Y:S01]  /*b640*/  FSEL R180, R180, RZ, P1 ;  /* 0x000000ffb4b47208 */ /* 0x000fe20000800000 */
[----:B------:R-:W-:-:S02]  /*b650*/  FADD.FTZ R4, R2, -R4 ;  /* 0x8000000402047221 */ /* 0x000fc40000010000 */
[--C-:B------:R-:W-:Y:S01]  /*b660*/  FFMA.FTZ R166, R165, UR20, -R174.reuse ;  /* 0x00000014a5a67c23 */ /* 0x100fe200080108ae */
[--C-:B------:R-:W-:Y:S01]  /*b670*/  FFMA.FTZ R177, R168, UR20, -R174.reuse ;  /* 0x00000014a8b17c23 */ /* 0x100fe200080108ae */
[--C-:B------:R-:W-:Y:S01]  /*b680*/  FFMA.FTZ R176, R243, UR20, -R174.reuse ;  /* 0x00000014f3b07c23 */ /* 0x100fe200080108ae */
[----:B------:R-:W-:Y:S01]  /*b690*/  FFMA.FTZ R167, R246, UR20, -R174 ;  /* 0x00000014f6a77c23 */ /* 0x000fe200080108ae */
[--C-:B------:R-:W-:Y:S01]  /*b6a0*/  FFMA.FTZ R165, R170, UR20, -R180.reuse ;  /* 0x00000014aaa57c23 */ /* 0x100fe200080108b4 */
[--C-:B------:R-:W-:Y:S01]  /*b6b0*/  FFMA.FTZ R15, R244, UR20, -R180.reuse ;  /* 0x00000014f40f7c23 */ /* 0x100fe200080108b4 */
[--C-:B------:R-:W-:Y:S01]  /*b6c0*/  FFMA.FTZ R14, R247, UR20, -R180.reuse ;  /* 0x00000014f70e7c23 */ /* 0x100fe200080108b4 */
[--C-:B------:R-:W-:Y:S01]  /*b6d0*/  FFMA.FTZ R2, R249, UR20, -R180.reuse ;  /* 0x00000014f9027c23 */ /* 0x100fe200080108b4 */
[----:B------:R-:W-:Y:S01]  /*b6e0*/  FMUL.FTZ R0, R5, UR20 ;  /* 0x0000001405007c20 */ /* 0x000fe20008410000 */
[----:B------:R-:W-:Y:S01]  /*b6f0*/  FMUL.FTZ R4, R4, UR20 ;  /* 0x0000001404047c20 */ /* 0x000fe20008410000 */
[----:B------:R-:W-:Y:S01]  /*b700*/  MUFU.EX2 R177, R177 ;  /* 0x000000b100b17308 */ /* 0x000fe20000000800 */
[----:B------:R-:W-:Y:S01]  /*b710*/  FFMA.FTZ R189, R192, UR20, -R180 ;  /* 0x00000014c0bd7c23 */ /* 0x000fe200080108b4 */
[--C-:B------:R-:W-:Y:S01]  /*b720*/  FFMA.FTZ R185, R231, UR20, -R174.reuse ;  /* 0x00000014e7b97c23 */ /* 0x100fe200080108ae */
[--C-:B------:R-:W-:Y:S01]  /*b730*/  FFMA.FTZ R186, R242, UR20, -R174.reuse ;  /* 0x00000014f2ba7c23 */ /* 0x100fe200080108ae */
[--C-:B------:R-:W-:Y:S01]  /*b740*/  FFMA.FTZ R187, R235, UR20, -R174.reuse ;  /* 0x00000014ebbb7c23 */ /* 0x100fe200080108ae */
[----:B------:R-:W-:Y:S01]  /*b750*/  FFMA.FTZ R188, R230, UR20, -R174 ;  /* 0x00000014e6bc7c23 */ /* 0x000fe200080108ae */
[--C-:B------:R-:W-:Y:S01]  /*b760*/  FFMA.FTZ R190, R171, UR20, -R180.reuse ;  /* 0x00000014abbe7c23 */ /* 0x100fe200080108b4 */
[--C-:B------:R-:W-:Y:S01]  /*b770*/  FFMA.FTZ R192, R169, UR20, -R180.reuse ;  /* 0x00000014a9c07c23 */ /* 0x100fe200080108b4 */
[----:B------:R-:W-:Y:S01]  /*b780*/  MUFU.EX2 R176, R176 ;  /* 0x000000b000b07308 */ /* 0x000fe20000000800 */
        /* <DEDUP_REMOVED lines=10> */
[----:B------:R-:W-:Y:S01]  /*b830*/  FFMA.FTZ R193, R193, UR20, -R180 ;  /* 0x00000014c1c17c23 */ /* 0x000fe200080108b4 */
[--C-:B------:R-:W-:Y:S01]  /*b840*/  FFMA.FTZ R184, R184, UR20, -R174.reuse ;  /* 0x00000014b8b87c23 */ /* 0x100fe200080108ae */
[--C-:B------:R-:W-:Y:S01]  /*b850*/  FFMA.FTZ R183, R183, UR20, -R174.reuse ;  /* 0x00000014b7b77c23 */ /* 0x100fe200080108ae */
[--C-:B------:R-:W-:Y:S01]  /*b860*/  FFMA.FTZ R229, R175, UR20, -R174.reuse ;  /* 0x00000014afe57c23 */ /* 0x100fe200080108ae */
[----:B------:R-:W-:Y:S01]  /*b870*/  FFMA.FTZ R230, R173, UR20, -R174 ;  /* 0x00000014ade67c23 */ /* 0x000fe200080108ae */
[----:B------:R-:W1:Y:S01]  /*b880*/  MUFU.EX2 R166, R166 ;  /* 0x000000a600a67308 */ /* 0x000e620000000800 */
[--C-:B------:R-:W-:Y:S01]  /*b890*/  FFMA.FTZ R231, R172, UR20, -R180.reuse ;  /* 0x00000014ace77c23 */ /* 0x100fe200080108b4 */
[--C-:B------:R-:W-:Y:S01]  /*b8a0*/  FFMA.FTZ R182, R182, UR20, -R180.reuse ;  /* 0x00000014b6b67c23 */ /* 0x100fe200080108b4 */
[--C-:B------:R-:W-:Y:S01]  /*b8b0*/  FFMA.FTZ R181, R181, UR20, -R180.reuse ;  /* 0x00000014b5b57c23 */ /* 0x100fe200080108b4 */
[----:B------:R-:W-:Y:S01]  /*b8c0*/  FFMA.FTZ R179, R179, UR20, -R180 ;  /* 0x00000014b3b37c23 */ /* 0x000fe200080108b4 */
[----:B------:R-:W-:Y:S03]  /*b8d0*/  LDSM.16.MT88.4 R172, [R220+0x19800] ;  /* 0x01980000dcac783b */ /* 0x000fe60000004200 */
[----:B------:R-:W-:Y:S08]  /*b8e0*/  MUFU.EX2 R165, R165 ;  /* 0x000000a500a57308 */ /* 0x000ff00000000800 */
[----:B------:R-:W2:Y:S01]  /*b8f0*/  MUFU.EX2 R15, R15 ;  /* 0x0000000f000f7308 */ /* 0x000ea20000000800 */
[----:B-1----:R-:W-:-:S07]  /*b900*/  F2FP.F16.F32.PACK_AB R6, R166, R167 ;  /* 0x000000a7a606723e */ /* 0x002fce00000000ff */
[----:B------:R-:W-:Y:S08]  /*b910*/  MUFU.EX2 R14, R14 ;  /* 0x0000000e000e7308 */ /* 0x000ff00000000800 */
[----:B------:R-:W1:Y:S01]  /*b920*/  MUFU.EX2 R2, R2 ;  /* 0x0000000200027308 */ /* 0x000e620000000800 */
[----:B--2---:R-:W-:-:S07]  /*b930*/  F2FP.F16.F32.PACK_AB R5, R15, R165 ;  /* 0x000000a50f05723e */ /* 0x004fce00000000ff */
[----:B------:R2:W3:Y:S08]  /*b940*/  MUFU.EX2 R178, R4 ;  /* 0x0000000400b27308 */ /* 0x0004f00000000800 */
[----:B------:R-:W4:Y:S01]  /*b950*/  MUFU.EX2 R0, R0 ;  /* 0x0000000000007308 */ /* 0x000f220000000800 */
[----:B-1----:R-:W-:-:S07]  /*b960*/  F2FP.F16.F32.PACK_AB R7, R2, R14 ;  /* 0x0000000e0207723e */ /* 0x002fce00000000ff */
[----:B------:R-:W1:Y:S01]  /*b970*/  MUFU.EX2 R185, R185 ;  /* 0x000000b900b97308 */ /* 0x000e620000000800 */
[----:B--2---:R-:W-:Y:S01]  /*b980*/  F2FP.F16.F32.PACK_AB R4, R176, R177 ;  /* 0x000000b1b004723e */ /* 0x004fe200000000ff */
[-C--:B---3--:R-:W-:Y:S01]  /*b990*/  FMUL.FTZ R160, R160, R178.reuse ;  /* 0x000000b2a0a07220 */ /* 0x088fe20000410000 */
[-C--:B------:R-:W-:Y:S01]  /*b9a0*/  FMUL.FTZ R161, R161, R178.reuse ;  /* 0x000000b2a1a17220 */ /* 0x080fe20000410000 */
[-C--:B------:R-:W-:Y:S01]  /*b9b0*/  FMUL.FTZ R156, R156, R178.reuse ;  /* 0x000000b29c9c7220 */ /* 0x080fe20000410000 */
[-C--:B------:R-:W-:Y:S01]  /*b9c0*/  FMUL.FTZ R157, R157, R178.reuse ;  /* 0x000000b29d9d7220 */ /* 0x080fe20000410000 */
[-C--:B------:R-:W-:Y:S01]  /*b9d0*/  FMUL.FTZ R44, R44, R178.reuse ;  /* 0x000000b22c2c7220 */ /* 0x080fe20000410000 */
[-C--:B------:R-:W-:Y:S01]  /*b9e0*/  FMUL.FTZ R45, R45, R178.reuse ;  /* 0x000000b22d2d7220 */ /* 0x080fe20000410000 */
[----:B------:R-:W-:Y:S01]  /*b9f0*/  FMUL.FTZ R48, R48, R178 ;  /* 0x000000b230307220 */ /* 0x000fe20000410000 */
[-C--:B----4-:R-:W-:Y:S01]  /*ba00*/  FMUL.FTZ R162, R162, R0.reuse ;  /* 0x00000000a2a27220 */ /* 0x090fe20000410000 */
[-C--:B------:R-:W-:Y:S01]  /*ba10*/  FMUL.FTZ R163, R163, R0.reuse ;  /* 0x00000000a3a37220 */ /* 0x080fe20000410000 */
[-C--:B------:R-:W-:Y:S01]  /*ba20*/  FMUL.FTZ R158, R158, R0.reuse ;  /* 0x000000009e9e7220 */ /* 0x080fe20000410000 */
[-C--:B------:R-:W-:Y:S01]  /*ba30*/  FMUL.FTZ R159, R159, R0.reuse ;  /* 0x000000009f9f7220 */ /* 0x080fe20000410000 */
[-C--:B------:R-:W-:Y:S01]  /*ba40*/  FMUL.FTZ R46, R46, R0.reuse ;  /* 0x000000002e2e7220 */ /* 0x080fe20000410000 */
[----:B------:R-:W-:Y:S01]  /*ba50*/  FMUL.FTZ R47, R47, R0 ;  /* 0x000000002f2f7220 */ /* 0x000fe20000410000 */
[----:B------:R-:W-:Y:S01]  /*ba60*/  FMUL.FTZ R49, R49, R178 ;  /* 0x000000b231317220 */ /* 0x000fe20000410000 */
[-C--:B------:R-:W-:Y:S01]  /*ba70*/  FMUL.FTZ R50, R50, R0.reuse ;  /* 0x0000000032327220 */ /* 0x080fe20000410000 */
[----:B------:R-:W-:Y:S01]  /*ba80*/  FMUL.FTZ R51, R51, R0 ;  /* 0x0000000033337220 */ /* 0x000fe20000410000 */
[C---:B------:R-:W-:Y:S01]  /*ba90*/  HMMA.16816.F32 R160, R4.reuse, R20, R160 ;  /* 0x0000001404a0723c */ /* 0x040fe200000018a0 */
[-C--:B------:R-:W-:Y:S01]  /*baa0*/  FMUL.FTZ R36, R36, R178.reuse ;  /* 0x000000b224247220 */ /* 0x080fe20000410000 */
[----:B------:R-:W-:Y:S01]  /*bab0*/  FMUL.FTZ R37, R37, R178 ;  /* 0x000000b225257220 */ /* 0x000fe20000410000 */
[-C--:B------:R-:W-:Y:S01]  /*bac0*/  FMUL.FTZ R38, R38, R0.reuse ;  /* 0x0000000026267220 */ /* 0x080fe20000410000 */
[----:B------:R-:W-:Y:S01]  /*bad0*/  FMUL.FTZ R39, R39, R0 ;  /* 0x0000000027277220 */ /* 0x000fe20000410000 */
[-C--:B------:R-:W-:Y:S01]  /*bae0*/  FMUL.FTZ R40, R40, R178.reuse ;  /* 0x000000b228287220 */ /* 0x080fe20000410000 */
[C---:B------:R-:W-:Y:S01]  /*baf0*/  HMMA.16816.F32 R156, R4.reuse, R22, R156 ;  /* 0x00000016049c723c */ /* 0x040fe2000000189c */
[----:B------:R-:W2:Y:S01]  /*bb00*/  LDSM.16.MT88.4 R20, [R220+0x1a000] ;  /* 0x01a00000dc14783b */ /* 0x000ea20000004200 */
[----:B------:R-:W-:Y:S01]  /*bb10*/  FMUL.FTZ R41, R41, R178 ;  /* 0x000000b229297220 */ /* 0x000fe20000410000 */
[-C--:B------:R-:W-:Y:S01]  /*bb20*/  FMUL.FTZ R42, R42, R0.reuse ;  /* 0x000000002a2a7220 */ /* 0x080fe20000410000 */
[----:B------:R-:W-:Y:S01]  /*bb30*/  FMUL.FTZ R43, R43, R0 ;  /* 0x000000002b2b7220 */ /* 0x000fe20000410000 */
[-C--:B------:R-:W-:Y:S01]  /*bb40*/  FMUL.FTZ R52, R52, R178.reuse ;  /* 0x000000b234347220 */ /* 0x080fe20000410000 */
[C---:B------:R-:W-:Y:S01]  /*bb50*/  HMMA.16816.F32 R44, R4.reuse, R16, R44 ;  /* 0x00000010042c723c */ /* 0x040fe2000000182c */
[----:B------:R-:W-:Y:S01]  /*bb60*/  FMUL.FTZ R53, R53, R178 ;  /* 0x000000b235357220 */ /* 0x000fe20000410000 */
[-C--:B------:R-:W-:Y:S01]  /*bb70*/  FMUL.FTZ R54, R54, R0.reuse ;  /* 0x0000000036367220 */ /* 0x080fe20000410000 */
[----:B------:R-:W-:Y:S01]  /*bb80*/  FMUL.FTZ R55, R55, R0 ;  /* 0x0000000037377220 */ /* 0x000fe20000410000 */
[-C--:B------:R-:W-:Y:S01]  /*bb90*/  FMUL.FTZ R56, R56, R178.reuse ;  /* 0x000000b238387220 */ /* 0x080fe20000410000 */
[-C--:B------:R-:W-:Y:S01]  /*bba0*/  FMUL.FTZ R57, R57, R178.reuse ;  /* 0x000000b239397220 */ /* 0x080fe20000410000 */
[C---:B------:R-:W-:Y:S01]  /*bbb0*/  HMMA.16816.F32 R48, R4.reuse, R18, R48 ;  /* 0x000000120430723c */ /* 0x040fe20000001830 */
[----:B------:R-:W3:Y:S01]  /*bbc0*/  LDSM.16.MT88.4 R16, [R217+0x1a000] ;  /* 0x01a00000d910783b */ /* 0x000ee20000004200 */
[-C--:B------:R-:W-:Y:S01]  /*bbd0*/  FMUL.FTZ R60, R60, R178.reuse ;  /* 0x000000b23c3c7220 */ /* 0x080fe20000410000 */
[----:B------:R-:W-:Y:S01]  /*bbe0*/  FMUL.FTZ R61, R61, R178 ;  /* 0x000000b23d3d7220 */ /* 0x000fe20000410000 */
[-C--:B------:R-:W-:Y:S01]  /*bbf0*/  FMUL.FTZ R58, R58, R0.reuse ;  /* 0x000000003a3a7220 */ /* 0x080fe20000410000 */
[-C--:B------:R-:W-:Y:S01]  /*bc00*/  FMUL.FTZ R59, R59, R0.reuse ;  /* 0x000000003b3b7220 */ /* 0x080fe20000410000 */
[C---:B------:R-:W-:Y:S01]  /*bc10*/  HMMA.16816.F32 R36, R4.reuse, R24, R36 ;  /* 0x000000180424723c */ /* 0x040fe20000001824 */
[-C--:B------:R-:W-:Y:S01]  /*bc20*/  FMUL.FTZ R62, R62, R0.reuse ;  /* 0x000000003e3e7220 */ /* 0x080fe20000410000 */
[----:B------:R-:W-:Y:S01]  /*bc30*/  FMUL.FTZ R63, R63, R0 ;  /* 0x000000003f3f7220 */ /* 0x000fe20000410000 */
[-C--:B------:R-:W-:Y:S01]  /*bc40*/  FMUL.FTZ R64, R64, R178.reuse ;  /* 0x000000b240407220 */ /* 0x080fe20000410000 */
[----:B------:R-:W-:Y:S01]  /*bc50*/  FMUL.FTZ R65, R65, R178 ;  /* 0x000000b241417220 */ /* 0x000fe20000410000 */
[-C--:B------:R-:W-:Y:S01]  /*bc60*/  FMUL.FTZ R66, R66, R0.reuse ;  /* 0x0000000042427220 */ /* 0x080fe20000410000 */
[C---:B------:R-:W-:Y:S01]  /*bc70*/  HMMA.16816.F32 R40, R4.reuse, R26, R40 ;  /* 0x0000001a0428723c */ /* 0x040fe20000001828 */
[----:B------:R-:W4:Y:S01]  /*bc80*/  LDSM.16.MT88.4 R24, [R218+0x1a000] ;  /* 0x01a00000da18783b */ /* 0x000f220000004200 */
[----:B------:R-:W-:Y:S01]  /*bc90*/  FMUL.FTZ R67, R67, R0 ;  /* 0x0000000043437220 */ /* 0x000fe20000410000 */
[-C--:B------:R-:W-:Y:S01]  /*bca0*/  FMUL.FTZ R76, R76, R178.reuse ;  /* 0x000000b24c4c7220 */ /* 0x080fe20000410000 */
[----:B------:R-:W-:Y:S01]  /*bcb0*/  FMUL.FTZ R77, R77, R178 ;  /* 0x000000b24d4d7220 */ /* 0x000fe20000410000 */
[-C--:B------:R-:W-:Y:S01]  /*bcc0*/  FMUL.FTZ R78, R78, R0.reuse ;  /* 0x000000004e4e7220 */ /* 0x080fe20000410000 */
[----:B------:R-:W-:Y:S01]  /*bcd0*/  FMUL.FTZ R79, R79, R0 ;  /* 0x000000004f4f7220 */ /* 0x000fe20000410000 */
[-C--:B------:R-:W-:Y:S01]  /*bce0*/  FMUL.FTZ R80, R80, R178.reuse ;  /* 0x000000b250507220 */ /* 0x080fe20000410000 */
        /* <DEDUP_REMOVED lines=10> */
[----:B------:R-:W5:Y:S01]  /*bd90*/  LDSM.16.MT88.4 R28, [R216+0x1a000] ;  /* 0x01a00000d81c783b */ /* 0x000f620000004200 */
[----:B------:R-:W-:Y:S01]  /*bda0*/  FMUL.FTZ R73, R73, R178 ;  /* 0x000000b249497220 */ /* 0x000fe20000410000 */
[-C--:B------:R-:W-:Y:S01]  /*bdb0*/  FMUL.FTZ R74, R74, R0.reuse ;  /* 0x000000004a4a7220 */ /* 0x080fe20000410000 */
[----:B------:R-:W-:Y:S01]  /*bdc0*/  FMUL.FTZ R75, R75, R0 ;  /* 0x000000004b4b7220 */ /* 0x000fe20000410000 */
[-C--:B------:R-:W-:Y:S01]  /*bdd0*/  FMUL.FTZ R84, R84, R178.reuse ;  /* 0x000000b254547220 */ /* 0x080fe20000410000 */
[C---:B--2---:R-:W-:Y:S01]  /*bde0*/  HMMA.16816.F32 R60, R4.reuse, R20, R60 ;  /* 0x00000014043c723c */ /* 0x044fe2000000183c */
[----:B------:R-:W-:Y:S01]  /*bdf0*/  FMUL.FTZ R85, R85, R178 ;  /* 0x000000b255557220 */ /* 0x000fe20000410000 */
[-C--:B------:R-:W-:Y:S01]  /*be00*/  FMUL.FTZ R86, R86, R0.reuse ;  /* 0x0000000056567220 */ /* 0x080fe20000410000 */
[----:B------:R-:W-:Y:S01]  /*be10*/  FMUL.FTZ R87, R87, R0 ;  /* 0x0000000057577220 */ /* 0x000fe20000410000 */
[-C--:B------:R-:W-:Y:S01]  /*be20*/  FMUL.FTZ R88, R88, R178.reuse ;  /* 0x000000b258587220 */ /* 0x080fe20000410000 */
[----:B------:R-:W-:Y:S01]  /*be30*/  FMUL.FTZ R89, R89, R178 ;  /* 0x000000b259597220 */ /* 0x000fe20000410000 */
[C---:B------:R-:W-:Y:S01]  /*be40*/  HMMA.16816.F32 R64, R4.reuse, R22, R64 ;  /* 0x000000160440723c */ /* 0x040fe20000001840 */
[----:B------:R-:W2:Y:S01]  /*be50*/  LDSM.16.MT88.4 R20, [R220+0x1c000] ;  /* 0x01c00000dc14783b */ /* 0x000ea20000004200 */
[-C--:B------:R-:W-:Y:S01]  /*be60*/  FMUL.FTZ R90, R90, R0.reuse ;  /* 0x000000005a5a7220 */ /* 0x080fe20000410000 */
[----:B------:R-:W-:Y:S01]  /*be70*/  FMUL.FTZ R91, R91, R0 ;  /* 0x000000005b5b7220 */ /* 0x000fe20000410000 */
[-C--:B------:R-:W-:Y:S01]  /*be80*/  FMUL.FTZ R92, R92, R178.reuse ;  /* 0x000000b25c5c7220 */ /* 0x080fe20000410000 */
[----:B------:R-:W-:Y:S01]  /*be90*/  FMUL.FTZ R93, R93, R178 ;  /* 0x000000b25d5d7220 */ /* 0x000fe20000410000 */
[C---:B---3--:R-:W-:Y:S01]  /*bea0*/  HMMA.16816.F32 R76, R4.reuse, R16, R76 ;  /* 0x00000010044c723c */ /* 0x048fe2000000184c */
[-C--:B------:R-:W-:Y:S01]  /*beb0*/  FMUL.FTZ R94, R94, R0.reuse ;  /* 0x000000005e5e7220 */ /* 0x080fe20000410000 */
[----:B------:R-:W-:Y:S01]  /*bec0*/  FMUL.FTZ R95, R95, R0 ;  /* 0x000000005f5f7220 */ /* 0x000fe20000410000 */
[-C--:B------:R-:W-:Y:S01]  /*bed0*/  FMUL.FTZ R96, R96, R178.reuse ;  /* 0x000000b260607220 */ /* 0x080fe20000410000 */
[----:B------:R-:W-:Y:S01]  /*bee0*/  FMUL.FTZ R97, R97, R178 ;  /* 0x000000b261617220 */ /* 0x000fe20000410000 */
[-C--:B------:R-:W-:Y:S01]  /*bef0*/  FMUL.FTZ R98, R98, R0.reuse ;  /* 0x0000000062627220 */ /* 0x080fe20000410000 */
[C---:B------:R-:W-:Y:S01]  /*bf00*/  HMMA.16816.F32 R80, R4.reuse, R18, R80 ;  /* 0x000000120450723c */ /* 0x040fe20000001850 */
[----:B------:R-:W3:Y:S01]  /*bf10*/  LDSM.16.MT88.4 R16, [R217+0x1c000] ;  /* 0x01c00000d910783b */ /* 0x000ee20000004200 */
[----:B------:R-:W-:Y:S01]  /*bf20*/  FMUL.FTZ R99, R99, R0 ;  /* 0x0000000063637220 */ /* 0x000fe20000410000 */
[-C--:B------:R-:W-:Y:S01]  /*bf30*/  FMUL.FTZ R108, R108, R178.reuse ;  /* 0x000000b26c6c7220 */ /* 0x080fe20000410000 */
[----:B------:R-:W-:Y:S01]  /*bf40*/  FMUL.FTZ R109, R109, R178 ;  /* 0x000000b26d6d7220 */ /* 0x000fe20000410000 */
[-C--:B------:R-:W-:Y:S01]  /*bf50*/  FMUL.FTZ R110, R110, R0.reuse ;  /* 0x000000006e6e7220 */ /* 0x080fe20000410000 */
[C---:B----4-:R-:W-:Y:S01]  /*bf60*/  HMMA.16816.F32 R68, R4.reuse, R24, R68 ;  /* 0x000000180444723c */ /* 0x050fe20000001844 */
[----:B------:R-:W-:Y:S01]  /*bf70*/  FMUL.FTZ R111, R111, R0 ;  /* 0x000000006f6f7220 */ /* 0x000fe20000410000 */
[-C--:B------:R-:W-:Y:S01]  /*bf80*/  FMUL.FTZ R112, R112, R178.reuse ;  /* 0x000000b270707220 */ /* 0x080fe20000410000 */
[----:B------:R-:W-:Y:S01]  /*bf90*/  FMUL.FTZ R113, R113, R178 ;  /* 0x000000b271717220 */ /* 0x000fe20000410000 */
[-C--:B------:R-:W-:Y:S01]  /*bfa0*/  FMUL.FTZ R114, R114, R0.reuse ;  /* 0x0000000072727220 */ /* 0x080fe20000410000 */
[----:B------:R-:W-:Y:S01]  /*bfb0*/  FMUL.FTZ R115, R115, R0 ;  /* 0x0000000073737220 */ /* 0x000fe20000410000 */
[C---:B------:R-:W-:Y:S01]  /*bfc0*/  HMMA.16816.F32 R72, R4.reuse, R26, R72 ;  /* 0x0000001a0448723c */ /* 0x040fe20000001848 */
[----:B------:R-:W4:Y:S01]  /*bfd0*/  LDSM.16.MT88.4 R24, [R218+0x1c000] ;  /* 0x01c00000da18783b */ /* 0x000f220000004200 */
[-C--:B------:R-:W-:Y:S01]  /*bfe0*/  FMUL.FTZ R100, R100, R178.reuse ;  /* 0x000000b264647220 */ /* 0x080fe20000410000 */
[----:B------:R-:W-:Y:S01]  /*bff0*/  FMUL.FTZ R101, R101, R178 ;  /* 0x000000b265657220 */ /* 0x000fe20000410000 */
[-C--:B------:R-:W-:Y:S01]  /*c000*/  FMUL.FTZ R102, R102, R0.reuse ;  /* 0x0000000066667220 */ /* 0x080fe20000410000 */
[----:B------:R-:W-:Y:S01]  /*c010*/  FMUL.FTZ R103, R103, R0 ;  /* 0x0000000067677220 */ /* 0x000fe20000410000 */
[C---:B-----5:R-:W-:Y:S01]  /*c020*/  HMMA.16816.F32 R84, R4.reuse, R28, R84 ;  /* 0x0000001c0454723c */ /* 0x060fe20000001854 */
        /* <DEDUP_REMOVED lines=18> */
[----:B------:R-:W-:Y:S01]  /*c150*/  LDSM.16.MT88.4 R20, [R216+0x1e000] ;  /* 0x01e00000d814783b */ /* 0x000fe20000004200 */
        /* <DEDUP_REMOVED lines=23> */
[----:B------:R-:W3:Y:S01]  /*c2d0*/  LDSM.16.MT88.4 R24, [R217+0x1e000] ;  /* 0x01e00000d918783b */ /* 0x000ee20000004200 */
        /* <DEDUP_REMOVED lines=14> */
[----:B------:R-:W-:Y:S01]  /*c3c0*/  LDSM.16.MT88.4 R28, [R216+0x18800] ;  /* 0x01880000d81c783b */ /* 0x000fe20000004200 */
[----:B------:R-:W-:Y:S01]  /*c3d0*/  MUFU.EX2 R186, R186 ;  /* 0x000000ba00ba7308 */ /* 0x000fe20000000800 */
[----:B------:R-:W-:Y:S01]  /*c3e0*/  HMMA.16816.F32 R124, R4, R32, R124 ;  /* 0x00000020047c723c */ /* 0x000fe2000000187c */
[----:B------:R-:W-:Y:S01]  /*c3f0*/  FFMA.FTZ R177, R248, R178, R177 ;  /* 0x000000b2f8b17223 */ /* 0x000fe200000100b1 */
[----:B------:R-:W-:-:S03]  /*c400*/  FFMA.FTZ R0, R245, R0, R165 ;  /* 0x00000000f5007223 */ /* 0x000fc600000100a5 */
[----:B------:R-:W-:Y:S01]  /*c410*/  FADD.FTZ R177, R176, R177 ;  /* 0x000000b1b0b17221 */ /* 0x000fe20000010000 */
[C---:B------:R-:W-:Y:S01]  /*c420*/  HMMA.16816.F32 R128, R4.reuse, R34, R128 ;  /* 0x000000220480723c */ /* 0x040fe20000001880 */
[----:B------:R-:W-:Y:S01]  /*c430*/  LDSM.16.MT88.4 R32, [R217+0x18800] ;  /* 0x01880000d920783b */ /* 0x000fe20000004200 */
[----:B------:R-:W-:Y:S01]  /*c440*/  MUFU.EX2 R187, R187 ;  /* 0x000000bb00bb7308 */ /* 0x000fe20000000800 */
[----:B------:R-:W-:Y:S01]  /*c450*/  FADD.FTZ R0, R15, R0 ;  /* 0x000000000f007221 */ /* 0x000fe20000010000 */
[----:B------:R-:W-:Y:S02]  /*c460*/  FADD.FTZ R167, R167, R177 ;  /* 0x000000b1a7a77221 */ /* 0x000fe40000010000 */
[C---:B--2---:R-:W-:Y:S01]  /*c470*/  HMMA.16816.F32 R132, R4.reuse, R16, R132 ;  /* 0x000000100484723c */ /* 0x044fe20000001884 */
[----:B------:R-:W-:Y:S01]  /*c480*/  FADD.FTZ R0, R14, R0 ;  /* 0x000000000e007221 */ /* 0x000fe20000010000 */
[----:B------:R-:W-:Y:S02]  /*c490*/  FADD.FTZ R167, R166, R167 ;  /* 0x000000a7a6a77221 */ /* 0x000fe40000010000 */
[----:B------:R-:W-:Y:S01]  /*c4a0*/  MUFU.EX2 R188, R188 ;  /* 0x000000bc00bc7308 */ /* 0x000fe20000000800 */
[----:B------:R-:W-:Y:S01]  /*c4b0*/  FADD.FTZ R2, R2, R0 ;  /* 0x0000000002027221 */ /* 0x000fe20000010000 */
[----:B------:R-:W-:Y:S01]  /*c4c0*/  HMMA.16816.F32 R152, R4, R18, R152 ;  /* 0x000000120498723c */ /* 0x000fe20000001898 */
[----:B------:R-:W2:Y:S01]  /*c4d0*/  LDSM.16.MT88.4 R16, [R220+0x18800] ;  /* 0x01880000dc10783b */ /* 0x000ea20000004200 */
[----:B-1----:R-:W-:-:S04]  /*c4e0*/  FADD.FTZ R167, R185, R167 ;  /* 0x000000a7b9a77221 */ /* 0x002fc80000010000 */
[C---:B------:R-:W-:Y:S01]  /*c4f0*/  HMMA.16816.F32 R140, R4.reuse, R20, R140 ;  /* 0x00000014048c723c */ /* 0x040fe2000000188c */
[----:B------:R-:W1:Y:S05]  /*c500*/  MUFU.EX2 R189, R189 ;  /* 0x000000bd00bd7308 */ /* 0x000e6a0000000800 */
[C---:B------:R-:W-:Y:S01]  /*c510*/  HMMA.16816.F32 R144, R4.reuse, R22, R144 ;  /* 0x000000160490723c */ /* 0x040fe20000001890 */
[----:B------:R-:W4:Y:S02]  /*c520*/  LDSM.16.MT88.4 R20, [R218+0x1a800] ;  /* 0x01a80000da14783b */ /* 0x000f240000004200 */
[----:B------:R-:W5:Y:S03]  /*c530*/  MUFU.EX2 R190, R190 ;  /* 0x000000be00be7308 */ /* 0x000f660000000800 */
[C---:B---3--:R-:W-:Y:S05]  /*c540*/  HMMA.16816.F32 R136, R4.reuse, R24, R136 ;  /* 0x000000180488723c */ /* 0x048fea0000001888 */
[----:B------:R-:W-:Y:S01]  /*c550*/  MUFU.EX2 R192, R192 ;  /* 0x000000c000c07308 */ /* 0x000fe20000000800 */
[----:B------:R-:W-:Y:S01]  /*c560*/  HMMA.16816.F32 R148, R4, R26, R148 ;  /* 0x0000001a0494723c */ /* 0x000fe20000001894 */
[----:B------:R-:W3:Y:S01]  /*c570*/  LDSM.16.MT88.4 R24, [R220+0x1a800] ;  /* 0x01a80000dc18783b */ /* 0x000ee20000004200 */
[----:B-1----:R-:W-:-:S05]  /*c580*/  FADD.FTZ R2, R189, R2 ;  /* 0x00000002bd027221 */ /* 0x002fca0000010000 */
[----:B------:R-:W1:Y:S01]  /*c590*/  MUFU.EX2 R191, R191 ;  /* 0x000000bf00bf7308 */ /* 0x000e620000000800 */
[C---:B------:R-:W-:Y:S01]  /*c5a0*/  F2FP.F16.F32.PACK_AB R4, R186.reuse, R185 ;  /* 0x000000b9ba04723e */ /* 0x040fe200000000ff */
[----:B------:R-:W-:Y:S01]  /*c5b0*/  FADD.FTZ R186, R186, R167 ;  /* 0x000000a7baba7221 */ /* 0x000fe20000010000 */
[C---:B-----5:R-:W-:Y:S01]  /*c5c0*/  F2FP.F16.F32.PACK_AB R5, R190.reuse, R189 ;  /* 0x000000bdbe05723e */ /* 0x060fe200000000ff */
[----:B------:R-:W-:Y:S01]  /*c5d0*/  FADD.FTZ R2, R190, R2 ;  /* 0x00000002be027221 */ /* 0x000fe20000010000 */
[C---:B------:R-:W-:Y:S01]  /*c5e0*/  F2FP.F16.F32.PACK_AB R6, R188.reuse, R187 ;  /* 0x000000bbbc06723e */ /* 0x040fe200000000ff */
[----:B------:R-:W-:Y:S02]  /*c5f0*/  FADD.FTZ R186, R187, R186 ;  /* 0x000000babbba7221 */ /* 0x000fe40000010000 */
[----:B------:R-:W-:Y:S02]  /*c600*/  MUFU.EX2 R199, R199 ;  /* 0x000000c700c77308 */ /* 0x000fe40000000800 */
[----:B------:R-:W-:-:S06]  /*c610*/  FADD.FTZ R186, R188, R186 ;  /* 0x000000babcba7221 */ /* 0x000fcc0000010000 */
[----:B------:R-:W-:Y:S01]  /*c620*/  MUFU.EX2 R197, R197 ;  /* 0x000000c500c57308 */ /* 0x000fe20000000800 */
[----:B-1----:R-:W-:Y:S01]  /*c630*/  F2FP.F16.F32.PACK_AB R7, R191, R192 ;  /* 0x000000c0bf07723e */ /* 0x002fe200000000ff */
[----:B------:R-:W-:-:S04]  /*c640*/  FADD.FTZ R192, R192, R2 ;  /* 0x00000002c0c07221 */ /* 0x000fc80000010000 */
[----:B------:R-:W-:Y:S02]  /*c650*/  FADD.FTZ R192, R191, R192 ;  /* 0x000000c0bfc07221 */ /* 0x000fe40000010000 */
[C---:B--2---:R-:W-:Y:S01]  /*c660*/  HMMA.16816.F32 R160, R4.reuse, R16, R160 ;  /* 0x0000001004a0723c */ /* 0x044fe200000018a0 */
[----:B------:R-:W-:Y:S05]  /*c670*/  MUFU.EX2 R228, R228 ;  /* 0x000000e400e47308 */ /* 0x000fea0000000800 */
[C---:B------:R-:W-:Y:S01]  /*c680*/  HMMA.16816.F32 R156, R4.reuse, R18, R156 ;  /* 0x00000012049c723c */ /* 0x040fe2000000189c */
[----:B------:R-:W1:Y:S02]  /*c690*/  LDSM.16.MT88.4 R16, [R217+0x1a800] ;  /* 0x01a80000d910783b */ /* 0x000e640000004200 */
[----:B------:R-:W-:Y:S03]  /*c6a0*/  MUFU.EX2 R198, R198 ;  /* 0x000000c600c67308 */ /* 0x000fe60000000800 */
[C---:B------:R-:W-:Y:S05]  /*c6b0*/  HMMA.16816.F32 R44, R4.reuse, R32, R44 ;  /* 0x00000020042c723c */ /* 0x040fea000000182c */
[----:B------:R-:W2:Y:S01]  /*c6c0*/  MUFU.EX2 R194, R194 ;  /* 0x000000c200c27308 */ /* 0x000ea20000000800 */
[C---:B------:R-:W-:Y:S01]  /*c6d0*/  HMMA.16816.F32 R48, R4.reuse, R34, R48 ;  /* 0x000000220430723c */ /* 0x040fe20000001830 */
[----:B------:R-:W5:Y:S05]  /*c6e0*/  LDSM.16.MT88.4 R32, [R216+0x1a800] ;  /* 0x01a80000d820783b */ /* 0x000f6a0000004200 */
[C---:B------:R-:W-:Y:S01]  /*c6f0*/  HMMA.16816.F32 R52, R4.reuse, R28, R52 ;  /* 0x0000001c0434723c */ /* 0x040fe20000001834 */
[----:B------:R-:W5:Y:S05]  /*c700*/  MUFU.EX2 R196, R196 ;  /* 0x000000c400c47308 */ /* 0x000f6a0000000800 */
[----:B------:R-:W-:Y:S01]  /*c710*/  HMMA.16816.F32 R56, R4, R30, R56 ;  /* 0x0000001e0438723c */ /* 0x000fe20000001838 */
[----:B------:R-:W5:Y:S02]  /*c720*/  LDSM.16.MT88.4 R28, [R220+0x1c800] ;  /* 0x01c80000dc1c783b */ /* 0x000f640000004200 */
[----:B------:R-:W-:Y:S01]  /*c730*/  MUFU.EX2 R195, R195 ;  /* 0x000000c300c37308 */ /* 0x000fe20000000800 */
[----:B--2---:R-:W-:-:S02]  /*c740*/  FADD.FTZ R192, R194, R192 ;  /* 0x000000c0c2c07221 */ /* 0x004fc40000010000 */
[C---:B----4-:R-:W-:Y:S05]  /*c750*/  HMMA.16816.F32 R68, R4.reuse, R20, R68 ;  /* 0x000000140444723c */ /* 0x050fea0000001844 */
[----:B------:R-:W2:Y:S01]  /*c760*/  MUFU.EX2 R193, R193 ;  /* 0x000000c100c17308 */ /* 0x000ea20000000800 */
[C---:B------:R-:W-:Y:S01]  /*c770*/  HMMA.16816.F32 R72, R4.reuse, R22, R72 ;  /* 0x000000160448723c */ /* 0x040fe20000001848 */
[----:B------:R-:W4:Y:S05]  /*c780*/  LDSM.16.MT88.4 R20, [R216+0x1c800] ;  /* 0x01c80000d814783b */ /* 0x000f2a0000004200 */
[C---:B---3--:R-:W-:Y:S01]  /*c790*/  HMMA.16816.F32 R60, R4.reuse, R24, R60 ;  /* 0x00000018043c723c */ /* 0x048fe2000000183c */
[----:B------:R-:W-:Y:S05]  /*c7a0*/  MUFU.EX2 R184, R184 ;  /* 0x000000b800b87308 */ /* 0x000fea0000000800 */
[C---:B------:R-:W-:Y:S01]  /*c7b0*/  HMMA.16816.F32 R64, R4.reuse, R26, R64 ;  /* 0x0000001a0440723c */ /* 0x040fe20000001840 */
[----:B------:R-:W3:Y:S02]  /*c7c0*/  LDSM.16.MT88.4 R24, [R217+0x1c800] ;  /* 0x01c80000d918783b */ /* 0x000ee40000004200 */
[----:B------:R-:W-:Y:S03]  /*c7d0*/  MUFU.EX2 R183, R183 ;  /* 0x000000b700b77308 */ /* 0x000fe60000000800 */
[C---:B------:R-:W-:Y:S05]  /*c7e0*/  HMMA.16816.F32 R36, R4.reuse, R168, R36 ;  /* 0x000000a80424723c */ /* 0x040fea0000001824 */
[----:B------:R-:W-:Y:S01]  /*c7f0*/  MUFU.EX2 R229, R229 ;  /* 0x000000e500e57308 */ /* 0x000fe20000000800 */
[C---:B------:R-:W-:Y:S01]  /*c800*/  HMMA.16816.F32 R40, R4.reuse, R170, R40 ;  /* 0x000000aa0428723c */ /* 0x040fe20000001828 */
[----:B------:R-:W2:Y:S05]  /*c810*/  LDSM.16.MT88.4 R168, [R218+0x1c800] ;  /* 0x01c80000daa8783b */ /* 0x000eaa0000004200 */
[C---:B-1----:R-:W-:Y:S01]  /*c820*/  HMMA.16816.F32 R76, R4.reuse, R16, R76 ;  /* 0x00000010044c723c */ /* 0x042fe2000000184c */
[----:B------:R-:W-:Y:S05]  /*c830*/  MUFU.EX2 R230, R230 ;  /* 0x000000e600e67308 */ /* 0x000fea0000000800 */
[C---:B------:R-:W-:Y:S01]  /*c840*/  HMMA.16816.F32 R80, R4.reuse, R18, R80 ;  /* 0x000000120450723c */ /* 0x040fe20000001850 */
[----:B------:R-:W1:Y:S02]  /*c850*/  LDSM.16.MT88.4 R16, [R220+0x1e800] ;  /* 0x01e80000dc10783b */ /* 0x000e640000004200 */
[----:B------:R-:W1:Y:S03]  /*c860*/  MUFU.EX2 R231, R231 ;  /* 0x000000e700e77308 */ /* 0x000e660000000800 */
[C---:B-----5:R-:W-:Y:S05]  /*c870*/  HMMA.16816.F32 R84, R4.reuse, R32, R84 ;  /* 0x000000200454723c */ /* 0x060fea0000001854 */
[----:B------:R-:W5:Y:S01]  /*c880*/  MUFU.EX2 R182, R182 ;  /* 0x000000b600b67308 */ /* 0x000f620000000800 */
[C---:B------:R-:W-:Y:S01]  /*c890*/  HMMA.16816.F32 R88, R4.reuse, R34, R88 ;  /* 0x000000220458723c */ /* 0x040fe20000001858 */
[----:B------:R-:W-:Y:S05]  /*c8a0*/  LDSM.16.MT88.4 R32, [R217+0x1e800] ;  /* 0x01e80000d920783b */ /* 0x000fea0000004200 */
[C---:B------:R-:W-:Y:S01]  /*c8b0*/  HMMA.16816.F32 R92, R4.reuse, R28, R92 ;  /* 0x0000001c045c723c */ /* 0x040fe2000000185c */
[----:B------:R-:W5:Y:S05]  /*c8c0*/  MUFU.EX2 R181, R181 ;  /* 0x000000b500b57308 */ /* 0x000f6a0000000800 */
[C---:B------:R-:W-:Y:S01]  /*c8d0*/  HMMA.16816.F32 R96, R4.reuse, R30, R96 ;  /* 0x0000001e0460723c */ /* 0x040fe20000001860 */
[----:B------:R-:W5:Y:S02]  /*c8e0*/  LDSM.16.MT88.4 R28, [R218+0x1e800] ;  /* 0x01e80000da1c783b */ /* 0x000f640000004200 */
[----:B------:R-:W5:Y:S03]  /*c8f0*/  MUFU.EX2 R179, R179 ;  /* 0x000000b300b37308 */ /* 0x000f660000000800 */
[C---:B----4-:R-:W-:Y:S06]  /*c900*/  HMMA.16816.F32 R116, R4.reuse, R20, R116 ;  /* 0x000000140474723c */ /* 0x050fec0000001874 */
[C---:B------:R-:W-:Y:S01]  /*c910*/  HMMA.16816.F32 R120, R4.reuse, R22, R120 ;  /* 0x000000160478723c */ /* 0x040fe20000001878 */
[----:B------:R-:W4:Y:S05]  /*c920*/  LDSM.16.MT88.4 R20, [R216+0x1e800] ;  /* 0x01e80000d814783b */ /* 0x000f2a0000004200 */
[C---:B---3--:R-:W-:Y:S06]  /*c930*/  HMMA.16816.F32 R108, R4.reuse, R24, R108 ;  /* 0x00000018046c723c */ /* 0x048fec000000186c */
[C---:B------:R-:W-:Y:S01]  /*c940*/  HMMA.16816.F32 R112, R4.reuse, R26, R112 ;  /* 0x0000001a0470723c */ /* 0x040fe20000001870 */
[----:B------:R-:W3:Y:S05]  /*c950*/  LDSM.16.MT88.4 R24, [R220+0x19000] ;  /* 0x01900000dc18783b */ /* 0x000eea0000004200 */
[C---:B--2---:R-:W-:Y:S06]  /*c960*/  HMMA.16816.F32 R100, R4.reuse, R168, R100 ;  /* 0x000000a80464723c */ /* 0x044fec0000001864 */
[C---:B------:R-:W-:Y:S01]  /*c970*/  HMMA.16816.F32 R104, R4.reuse, R170, R104 ;  /* 0x000000aa0468723c */ /* 0x040fe20000001868 */
[----:B------:R-:W-:Y:S05]  /*c980*/  LDSM.16.MT88.4 R168, [R218+0x19000] ;  /* 0x01900000daa8783b */ /* 0x000fea0000004200 */
[C---:B-1----:R-:W-:Y:S06]  /*c990*/  HMMA.16816.F32 R124, R4.reuse, R16, R124 ;  /* 0x00000010047c723c */ /* 0x042fec000000187c */
[C---:B------:R-:W-:Y:S01]  /*c9a0*/  HMMA.16816.F32 R128, R4.reuse, R18, R128 ;  /* 0x000000120480723c */ /* 0x040fe20000001880 */
[----:B------:R-:W-:Y:S05]  /*c9b0*/  LDSM.16.MT88.4 R16, [R218+0x1b000] ;  /* 0x01b00000da10783b */ /* 0x000fea0000004200 */
[C---:B-----5:R-:W-:Y:S06]  /*c9c0*/  HMMA.16816.F32 R132, R4.reuse, R28, R132 ;  /* 0x0000001c0484723c */ /* 0x060fec0000001884 */
[C---:B------:R-:W-:Y:S01]  /*c9d0*/  HMMA.16816.F32 R152, R4.reuse, R30, R152 ;  /* 0x0000001e0498723c */ /* 0x040fe20000001898 */
[----:B------:R-:W1:Y:S05]  /*c9e0*/  LDSM.16.MT88.4 R28, [R216+0x19000] ;  /* 0x01900000d81c783b */ /* 0x000e6a0000004200 */
[C---:B------:R-:W-:Y:S06]  /*c9f0*/  HMMA.16816.F32 R136, R4.reuse, R32, R136 ;  /* 0x000000200488723c */ /* 0x040fec0000001888 */
[C---:B------:R-:W-:Y:S01]  /*ca00*/  HMMA.16816.F32 R148, R4.reuse, R34, R148 ;  /* 0x000000220494723c */ /* 0x040fe20000001894 */
[----:B------:R-:W-:Y:S05]  /*ca10*/  LDSM.16.MT88.4 R32, [R217+0x19000] ;  /* 0x01900000d920783b */ /* 0x000fea0000004200 */
[C---:B----4-:R-:W-:Y:S06]  /*ca20*/  HMMA.16816.F32 R140, R4.reuse, R20, R140 ;  /* 0x00000014048c723c */ /* 0x050fec000000188c */
[----:B------:R-:W-:Y:S01]  /*ca30*/  HMMA.16816.F32 R144, R4, R22, R144 ;  /* 0x000000160490723c */ /* 0x000fe20000001890 */
[----:B------:R-:W2:Y:S06]  /*ca40*/  LDSM.16.MT88.4 R20, [R220+0x1b000] ;  /* 0x01b00000dc14783b */ /* 0x000eac0000004200 */
[----:B------:R-:W-:Y:S01]  /*ca50*/  F2FP.F16.F32.PACK_AB R4, R197, R199 ;  /* 0x000000c7c504723e */ /* 0x000fe200000000ff */
        /* <DEDUP_REMOVED lines=9> */
[----:B---3--:R-:W-:Y:S01]  /*caf0*/  HMMA.16816.F32 R160, R4, R24, R160 ;  /* 0x0000001804a0723c */ /* 0x008fe200000018a0 */
[----:B------:R-:W-:Y:S01]  /*cb00*/  FADD.FTZ R198, R198, R199 ;  /* 0x000000c7c6c67221 */ /* 0x000fe20000010000 */
[----:B------:R-:W-:-:S03]  /*cb10*/  FADD.FTZ R196, R231, R196 ;  /* 0x000000c4e7c47221 */ /* 0x000fc60000010000 */
[----:B------:R-:W-:Y:S01]  /*cb20*/  FADD.FTZ R198, R184, R198 ;  /* 0x000000c6b8c67221 */ /* 0x000fe20000010000 */
[----:B------:R-:W-:Y:S01]  /*cb30*/  HMMA.16816.F32 R156, R4, R26, R156 ;  /* 0x0000001a049c723c */ /* 0x000fe2000000189c */
[----:B------:R-:W3:Y:S01]  /*cb40*/  LDSM.16.MT88.4 R24, [R217+0x1b000] ;  /* 0x01b00000d918783b */ /* 0x000ee20000004200 */
[----:B------:R-:W-:Y:S01]  /*cb50*/  FADD.FTZ R196, R182, R196 ;  /* 0x000000c4b6c47221 */ /* 0x000fe20000010000 */
[----:B------:R-:W-:-:S03]  /*cb60*/  FADD.FTZ R198, R183, R198 ;  /* 0x000000c6b7c67221 */ /* 0x000fc60000010000 */
[----:B-1----:R-:W-:Y:S01]  /*cb70*/  HMMA.16816.F32 R52, R4, R28, R52 ;  /* 0x0000001c0434723c */ /* 0x002fe20000001834 */
[----:B------:R-:W-:Y:S01]  /*cb80*/  FADD.FTZ R198, R229, R198 ;  /* 0x000000c6e5c67221 */ /* 0x000fe20000010000 */
[----:B------:R-:W-:-:S03]  /*cb90*/  FADD.FTZ R196, R181, R196 ;  /* 0x000000c4b5c47221 */ /* 0x000fc60000010000 */
[----:B------:R-:W-:Y:S01]  /*cba0*/  FADD.FTZ R248, R230, R198 ;  /* 0x000000c6e6f87221 */ /* 0x000fe20000010000 */
[----:B------:R-:W-:Y:S01]  /*cbb0*/  HMMA.16816.F32 R56, R4, R30, R56 ;  /* 0x0000001e0438723c */ /* 0x000fe20000001838 */
[----:B------:R-:W1:Y:S01]  /*cbc0*/  LDSM.16.MT88.4 R28, [R218+0x1d000] ;  /* 0x01d00000da1c783b */ /* 0x000e620000004200 */
[----:B------:R-:W-:-:S04]  /*cbd0*/  FADD.FTZ R245, R179, R196 ;  /* 0x000000c4b3f57221 */ /* 0x000fc80000010000 */
        /* <DEDUP_REMOVED lines=32> */
[----:B------:R-:W-:Y:S05]  /*cde0*/  LDSM.16.MT88.4 R32, [R216+0x19800] ;  /* 0x01980000d820783b */ /* 0x000fea0000004200 */
[C---:B-1----:R-:W-:Y:S06]  /*cdf0*/  HMMA.16816.F32 R132, R4.reuse, R28, R132 ;  /* 0x0000001c0484723c */ /* 0x042fec0000001884 */
[C---:B------:R-:W-:Y:S01]  /*ce00*/  HMMA.16816.F32 R152, R4.reuse, R30, R152 ;  /* 0x0000001e0498723c */ /* 0x040fe20000001898 */
[----:B------:R-:W1:Y:S05]  /*ce10*/  LDSM.16.MT88.4 R28, [R217+0x19800] ;  /* 0x01980000d91c783b */ /* 0x000e6a0000004200 */
[C---:B--2---:R-:W-:Y:S06]  /*ce20*/  HMMA.16816.F32 R136, R4.reuse, R20, R136 ;  /* 0x000000140488723c */ /* 0x044fec0000001888 */
[C---:B------:R-:W-:Y:S01]  /*ce30*/  HMMA.16816.F32 R148, R4.reuse, R22, R148 ;  /* 0x000000160494723c */ /* 0x040fe20000001894 */
[----:B------:R-:W2:Y:S05]  /*ce40*/  LDSM.16.MT88.4 R20, [R218+0x1b800] ;  /* 0x01b80000da14783b */ /* 0x000eaa0000004200 */
[C---:B----4-:R-:W-:Y:S06]  /*ce50*/  HMMA.16816.F32 R140, R4.reuse, R16, R140 ;  /* 0x00000010048c723c */ /* 0x050fec000000188c */
[----:B------:R-:W-:Y:S01]  /*ce60*/  HMMA.16816.F32 R144, R4, R18, R144 ;  /* 0x000000120490723c */ /* 0x000fe20000001890 */
[----:B------:R-:W4:Y:S06]  /*ce70*/  LDSM.16.MT88.4 R16, [R217+0x1b800] ;  /* 0x01b80000d910783b */ /* 0x000f2c0000004200 */
[----:B------:R-:W-:-:S02]  /*ce80*/  F2FP.F16.F32.PACK_AB R4, R183, R184 ;  /* 0x000000b8b704723e */ /* 0x000fc400000000ff */
[----:B------:R-:W-:Y:S02]  /*ce90*/  F2FP.F16.F32.PACK_AB R5, R182, R231 ;  /* 0x000000e7b605723e */ /* 0x000fe400000000ff */
[----:B------:R-:W-:Y:S02]  /*cea0*/  F2FP.F16.F32.PACK_AB R6, R230, R229 ;  /* 0x000000e5e606723e */ /* 0x000fe400000000ff */
[----:B------:R-:W-:-:S07]  /*ceb0*/  F2FP.F16.F32.PACK_AB R7, R179, R181 ;  /* 0x000000b5b307723e */ /* 0x000fce00000000ff */
        /* <DEDUP_REMOVED lines=28> */
[C---:B------:R-:W-:Y:S06]  /*d080*/  HMMA.16816.F32 R88, R4.reuse, R174, R88 ;  /* 0x000000ae0458723c */ /* 0x040fec0000001858 */
[C---:B-1----:R-:W-:Y:S06]  /*d090*/  HMMA.16816.F32 R100, R4.reuse, R28, R100 ;  /* 0x0000001c0464723c */ /* 0x042fec0000001864 */
[C---:B------:R-:W-:Y:S06]  /*d0a0*/  HMMA.16816.F32 R104, R4.reuse, R30, R104 ;  /* 0x0000001e0468723c */ /* 0x040fec0000001868 */
[C---:B------:R-:W-:Y:S06]  /*d0b0*/  HMMA.16816.F32 R108, R4.reuse, R32, R108 ;  /* 0x00000020046c723c */ /* 0x040fec000000186c */
[C---:B------:R-:W-:Y:S06]  /*d0c0*/  HMMA.16816.F32 R112, R4.reuse, R34, R112 ;  /* 0x000000220470723c */ /* 0x040fec0000001870 */
[C---:B--2---:R-:W-:Y:S06]  /*d0d0*/  HMMA.16816.F32 R124, R4.reuse, R20, R124 ;  /* 0x00000014047c723c */ /* 0x044fec000000187c */
[C---:B------:R-:W-:Y:S06]  /*d0e0*/  HMMA.16816.F32 R128, R4.reuse, R22, R128 ;  /* 0x000000160480723c */ /* 0x040fec0000001880 */
[C---:B----4-:R-:W-:Y:S06]  /*d0f0*/  HMMA.16816.F32 R132, R4.reuse, R16, R132 ;  /* 0x000000100484723c */ /* 0x050fec0000001884 */
[C---:B------:R-:W-:Y:S06]  /*d100*/  HMMA.16816.F32 R152, R4.reuse, R18, R152 ;  /* 0x000000120498723c */ /* 0x040fec0000001898 */
[C---:B-----5:R-:W-:Y:S06]  /*d110*/  HMMA.16816.F32 R136, R4.reuse, R168, R136 ;  /* 0x000000a80488723c */ /* 0x060fec0000001888 */
[C---:B------:R-:W-:Y:S06]  /*d120*/  HMMA.16816.F32 R148, R4.reuse, R170, R148 ;  /* 0x000000aa0494723c */ /* 0x040fec0000001894 */
[C---:B---3--:R-:W-:Y:S06]  /*d130*/  HMMA.16816.F32 R140, R4.reuse, R24, R140 ;  /* 0x00000018048c723c */ /* 0x048fec000000188c */
[----:B------:R-:W-:Y:S01]  /*d140*/  HMMA.16816.F32 R144, R4, R26, R144 ;  /* 0x0000001a0490723c */ /* 0x000fe20000001890 */
[----:B------:R-:W-:-:S08]  /*d150*/  NOP ;  /* 0x0000000000007918 */ /* 0x000fd00000000000 */
[----:B------:R-:W-:-:S15]  /*d160*/  @P0 BRA `(.L_x_240) ;  /* 0x0000000000040947 */ /* 0x000fde0003800000 */
.L_x_233:
[----:B------:R-:W-:-:S12]  /*d170*/  UIADD3 UR22, UR23, -0x1, URZ ;  /* 0xffffffff17167890 */ /* 0x000fd8000fffe03f */
.L_x_240:
[----:B------:R-:W-:-:S13]  /*d180*/  ISETP.LE.AND P0, PT, RZ, UR22, PT ;  /* 0x00000016ff007c0c */ /* 0x000fda000bf03270 */
[----:B------:R-:W-:Y:S05]  /*d190*/  @!P0 BRA `(.L_x_241) ;  /* 0x00000038001c8947 */ /* 0x000fea0003800000 */
[----:B------:R-:W1:Y:S01]  /*d1a0*/  S2R R2, SR_TID.X ;  /* 0x0000000000027919 */ /* 0x000e620000002100 */
[----:B------:R-:W-:Y:S01]  /*d1b0*/  ULDC UR4, c[0x0][0x2d0] ;  /* 0x0000b40000047ab9 */ /* 0x000fe20000000800 */
[----:B------:R-:W-:Y:S01]  /*d1c0*/  IMAD.U32 R235, RZ, RZ, UR25 ;  /* 0x00000019ffeb7e24 */ /* 0x000fe2000f8e00ff */
[----:B------:R-:W-:Y:S01]  /*d1d0*/  ULDC.64 UR6, c[0x0][0x220] ;  /* 0x0000880000067ab9 */ /* 0x000fe20000000a00 */
[----:B------:R-:W-:Y:S01]  /*d1e0*/  IMAD.U32 R243, RZ, RZ, UR24 ;  /* 0x00000018fff37e24 */ /* 0x000fe2000f8e00ff */
[----:B------:R-:W-:Y:S01]  /*d1f0*/  ULDC.64 UR10, c[0x0][0x218] ;  /* 0x00008600000a7ab9 */ /* 0x000fe20000000a00 */
[----:B------:R-:W-:Y:S01]  /*d200*/  IMAD.MOV.U32 R246, RZ, RZ, R8 ;  /* 0x000000fffff67224 */ /* 0x000fe200078e0008 */
[----:B------:R-:W-:Y:S01]  /*d210*/  UIADD3 UR13, UR22, -0x1, URZ ;  /* 0xffffffff160d7890 */ /* 0x000fe2000fffe03f */
[----:B------:R-:W-:Y:S01]  /*d220*/  IMAD.MOV.U32 R247, RZ, RZ, R11 ;  /* 0x000000fffff77224 */ /* 0x000fe200078e000b */
[----:B-1----:R-:W-:-:S04]  /*d230*/  SHF.R.S32.HI R4, RZ, 0x1f, R2 ;  /* 0x0000001fff047819 */ /* 0x002fc80000011402 */
[----:B------:R-:W-:-:S04]  /*d240*/  LEA.HI R4, R4, R2, RZ, 0x3 ;  /* 0x0000000204047211 */ /* 0x000fc800078f18ff */
[----:B------:R-:W-:Y:S02]  /*d250*/  LOP3.LUT R0, R4, 0xfffffff8, RZ, 0xc0, !PT ;  /* 0xfffffff804007812 */ /* 0x000fe400078ec0ff */
[----:B------:R-:W-:-:S03]  /*d260*/  SHF.R.S32.HI R4, RZ, 0x3, R4 ;  /* 0x00000003ff047819 */ /* 0x000fc60000011404 */
[----:B------:R-:W-:-:S04]  /*d270*/  IMAD.IADD R0, R2, 0x1, -R0 ;  /* 0x0000000102007824 */ /* 0x000fc800078e0a00 */
[----:B------:R-:W-:-:S05]  /*d280*/  IMAD.SHL.U32 R14, R0, 0x8, RZ ;  /* 0x00000008000e7824 */ /* 0x000fca00078e00ff */
[----:B------:R-:W-:Y:S01]  /*d290*/  ISETP.GE.AND P3, PT, R14, UR4, PT ;  /* 0x000000040e007c0c */ /* 0x000fe2000bf66270 */
[----:B------:R-:W-:Y:S01]  /*d2a0*/  ULDC UR4, c[0x0][0x2ec] ;  /* 0x0000bb0000047ab9 */ /* 0x000fe20000000800 */
[----:B------:R-:W-:-:S03]  /*d2b0*/  SHF.R.S32.HI R15, RZ, 0x1f, R14 ;  /* 0x0000001fff0f7819 */ /* 0x000fc6000001140e */
[----:B------:R-:W-:-:S04]  /*d2c0*/  IMAD.WIDE.U32 R6, R13, UR21, R14 ;  /* 0x000000150d067c25 */ /* 0x000fc8000f8e000e */
[----:B------:R-:W-:Y:S01]  /*d2d0*/  IMAD.WIDE.U32 R12, R12, UR21, R14 ;  /* 0x000000150c0c7c25 */ /* 0x000fe2000f8e000e */
[----:B------:R-:W-:-:S03]  /*d2e0*/  IADD3 R2, P1, R6, UR26, RZ ;  /* 0x0000001a06027c10 */ /* 0x000fc6000ff3e0ff */
[----:B------:R-:W1:Y:S01]  /*d2f0*/  @!P3 LDC.64 R230, c[0x0][0x220] ;  /* 0x00008800ffe6bb82 */ /* 0x000e620000000a00 */
[----:B------:R-:W-:Y:S01]  /*d300*/  UMOV UR21, URZ ;  /* 0x0000003f00157c82 */ /* 0x000fe20008000000 */
[----:B------:R-:W-:Y:S02]  /*d310*/  IADD3 R0, P0, R12, UR28, RZ ;  /* 0x0000001c0c007c10 */ /* 0x000fe4000ff1e0ff */
[----:B------:R-:W-:Y:S01]  /*d320*/  IADD3.X R243, R243, UR9, R7, P1, !PT ;  /* 0x00000009f3f37c10 */ /* 0x000fe20008ffe407 */
[----:B------:R-:W-:Y:S01]  /*d330*/  ULDC UR9, c[0x0][0x2d0] ;  /* 0x0000b40000097ab9 */ /* 0x000fe20000000800 */
[----:B------:R-:W-:Y:S02]  /*d340*/  IADD3.X R235, R235, UR32, R13, P0, !PT ;  /* 0x00000020ebeb7c10 */ /* 0x000fe400087fe40d */
[----:B------:R-:W2:Y:S01]  /*d350*/  @!P3 LDC.64 R228, c[0x0][0x220] ;  /* 0x00008800ffe4bb82 */ /* 0x000ea20000000a00 */
[----:B------:R-:W-:Y:S02]  /*d360*/  LEA R242, P0, R0, UR6, 0x1 ;  /* 0x0000000600f27c11 */ /* 0x000fe4000f8008ff */
[----:B------:R-:W-:-:S02]  /*d370*/  LEA R244, P1, R2, UR10, 0x1 ;  /* 0x0000000a02f47c11 */ /* 0x000fc4000f8208ff */
[----:B------:R-:W-:Y:S01]  /*d380*/  LEA.HI.X R235, R0, UR7, R235, 0x1, P0 ;  /* 0x0000000700eb7c11 */ /* 0x000fe200080f0ceb */
[----:B------:R-:W-:Y:S01]  /*d390*/  IMAD.MOV.U32 R0, RZ, RZ, R3 ;  /* 0x000000ffff007224 */ /* 0x000fe200078e0003 */
[----:B------:R-:W-:Y:S01]  /*d3a0*/  IADD3 R250, P0, R4, 0x20, RZ ;  /* 0x0000002004fa7810 */ /* 0x000fe20007f1e0ff */
[----:B------:R-:W-:Y:S01]  /*d3b0*/  ULDC.64 UR6, c[0x0][0x250] ;  /* 0x0000940000067ab9 */ /* 0x000fe20000000a00 */
[----:B------:R-:W-:Y:S02]  /*d3c0*/  SHF.R.S32.HI R4, RZ, 0x1f, R4 ;  /* 0x0000001fff047819 */ /* 0x000fe40000011404 */
[----:B------:R-:W-:Y:S01]  /*d3d0*/  LEA.HI.X R243, R2, UR11, R243, 0x1, P1 ;  /* 0x0000000b02f37c11 */ /* 0x000fe200088f0cf3 */
[----:B------:R-:W-:Y:S01]  /*d3e0*/  IMAD.MOV.U32 R2, RZ, RZ, R164 ;  /* 0x000000ffff027224 */ /* 0x000fe200078e00a4 */
[----:B------:R-:W-:Y:S01]  /*d3f0*/  ULDC.64 UR10, c[0x0][0x248] ;  /* 0x00009200000a7ab9 */ /* 0x000fe20000000a00 */
[----:B------:R-:W-:Y:S01]  /*d400*/  IMAD.X R251, RZ, RZ, R4, P0 ;  /* 0x000000fffffb7224 */ /* 0x000fe200000e0604 */
[----:B------:R-:W-:Y:S06]  /*d410*/  BRA `(.L_x_242) ;  /* 0x0000000000f07947 */ /* 0x000fec0003800000 */
.L_x_244:
        /* <DEDUP_REMOVED lines=10> */
[C---:B------:R-:W-:Y:S04]  /*d4c0*/  LEA R171, P5, R176.reuse, R236, 0x6 ;  /* 0x000000ecb0ab7211 */ /* 0x040fe800078a30ff */
[----:B------:R-:W-:Y:S05]  /*d4d0*/  IMAD.U32 R170, RZ, RZ, UR20 ;  /* 0x00000014ffaa7e24 */ /* 0x000fea000f8e00ff */
[----:B------:R-:W-:Y:S02]  /*d4e0*/  LEA.HI.X R170, R176, R239, R170, 0x6, P5 ;  /* 0x000000efb0aa7211 */ /* 0x000fe400028f34aa */
[C---:B------:R-:W-:Y:S02]  /*d4f0*/  IADD3 R169, P5, R171.reuse, UR14, RZ ;  /* 0x0000000eaba97c10 */ /* 0x040fe4000ffbe0ff */
[C---:B--2---:R-:W-:Y:S02]  /*d500*/  @!P3 LEA R176, P6, R171.reuse, R166, 0x1 ;  /* 0x000000a6abb0b211 */ /* 0x044fe400078c08ff */
[----:B------:R-:W-:Y:S02]  /*d510*/  IADD3.X R166, R170, UR8, RZ, P5, !PT ;  /* 0x00000008aaa67c10 */ /* 0x000fe4000affe4ff */
[----:B------:R-:W-:Y:S02]  /*d520*/  @!P3 LEA.HI.X R177, R171, R167, R170, 0x1, P6 ;  /* 0x000000a7abb1b211 */ /* 0x000fe400030f0caa */
[C---:B---3--:R-:W-:Y:S03]  /*d530*/  @!P3 LEA R164, P5, R169.reuse, R164, 0x1 ;  /* 0x000000a4a9a4b211 */ /* 0x048fe600078a08ff */
[----:B------:R-:W-:Y:S01]  /*d540*/  @!PT LDS RZ, [RZ] ;  /* 0x00000000fffff984 */ /* 0x000fe20000000800 */
[----:B------:R-:W-:Y:S01]  /*d550*/  @!PT LDS RZ, [RZ] ;  /* 0x00000000fffff984 */ /* 0x000fe20000000800 */
[----:B------:R-:W-:Y:S01]  /*d560*/  @!PT LDS RZ, [RZ] ;  /* 0x00000000fffff984 */ /* 0x000fe20000000800 */
[----:B------:R1:W-:Y:S01]  /*d570*/  @!P3 LDGSTS.E.BYPASS.LTC128B.128 [R227+0x10000], desc[UR30][R176.64] ;  /* 0x10000000b0e3bfae */ /* 0x0003e2000b901d5e */
[----:B------:R-:W-:Y:S03]  /*d580*/  @!P3 LEA.HI.X R165, R169, R165, R166, 0x1, P5 ;  /* 0x000000a5a9a5b211 */ /* 0x000fe600028f0ca6 */
        /* <DEDUP_REMOVED lines=37> */
.L_x_242:
[----:B------:R-:W-:Y:S01]  /*d7e0*/  UIADD3 UR20, -UR21, UR22, URZ ;  /* 0x0000001615147290 */ /* 0x000fe2000fffe13f */
[----:B------:R-:W-:Y:S04]  /*d7f0*/  DEPBAR.LE SB0, 0x0 ;  /* 0x000080000000791a */ /* 0x000fe80000000000 */
[----:B------:R-:W-:Y:S01]  /*d800*/  USHF.R.S32.HI UR23, URZ, 0x1f, UR20 ;  /* 0x0000001f3f177899 */ /* 0x000fe20008011414 */
[----:B------:R-:W-:Y:S01]  /*d810*/  IMAD.U32 R10, RZ, RZ, UR20 ;  /* 0x00000014ff0a7e24 */ /* 0x000fe2000f8e00ff */
[----:B------:R-:W-:Y:S01]  /*d820*/  UIMAD UR12, UR15, UR20, URZ ;  /* 0x000000140f0c72a4 */ /* 0x000fe2000f8e023f */
[----:B------:R-:W-:Y:S01]  /*d830*/  IMAD.U32 R5, RZ, RZ, UR20 ;  /* 0x00000014ff057e24 */ /* 0x000fe2000f8e00ff */
[----:B------:R-:W-:Y:S01]  /*d840*/  BAR.SYNC.DEFER_BLOCKING 0x0 ;  /* 0x0000000000007b1d */ /* 0x000fe20000010000 */
[----:B------:R-:W-:Y:S01]  /*d850*/  IMAD.U32 R3, RZ, RZ, UR20 ;  /* 0x00000014ff037e24 */ /* 0x000fe2000f8e00ff */
[----:B------:R-:W-:Y:S01]  /*d860*/  LEA R10, P1, R10, R240, 0x6 ;  /* 0x000000f00a0a7211 */ /* 0x000fe200078230ff */
[----:B------:R-:W-:Y:S01]  /*d870*/  UIMAD UR12, UR23, UR33, UR12 ;  /* 0x00000021170c72a4 */ /* 0x000fe2000f8e020c */
[----:B------:R-:W-:Y:S02]  /*d880*/  IMAD.U32 R8, RZ, RZ, UR20 ;  /* 0x00000014ff087e24 */ /* 0x000fe4000f8e00ff */
[----:B------:R-:W-:Y:S01]  /*d890*/  LEA.HI.X.SX32 R11, R5, R241, 0x6, P1 ;  /* 0x000000f1050b7211 */ /* 0x000fe200008f36ff */
[----:B------:R-:W-:Y:S03]  /*d8a0*/  IMAD.WIDE.U32 R14, R3, UR33, R246 ;  /* 0x00000021030e7c25 */ /* 0x000fe6000f8e00f6 */
[----:B------:R-:W-:Y:S01]  /*d8b0*/  LEA R8, P0, R8, R250, 0x6 ;  /* 0x000000fa08087211 */ /* 0x000fe200078030ff */
[----:B------:R-:W-:Y:S01]  /*d8c0*/  IMAD R5, R11, UR6, RZ ;  /* 0x000000060b057c24 */ /* 0x000fe2000f8e02ff */
[----:B-1----:R-:W-:Y:S01]  /*d8d0*/  @!P3 LEA R12, P1, R14, R230, 0x1 ;  /* 0x000000e60e0cb211 */ /* 0x002fe200078208ff */
[----:B------:R-:W-:Y:S02]  /*d8e0*/  IMAD.U32 R4, RZ, RZ, UR20 ;  /* 0x00000014ff047e24 */ /* 0x000fe4000f8e00ff */
[----:B------:R-:W-:Y:S01]  /*d8f0*/  VIADD R3, R15, UR12 ;  /* 0x0000000c0f037c36 */ /* 0x000fe20008000000 */
[----:B------:R-:W-:Y:S01]  /*d900*/  UIADD3 UR12, UR13, -UR21, URZ ;  /* 0x800000150d0c7290 */ /* 0x000fe2000fffe03f */
[----:B------:R-:W-:Y:S01]  /*d910*/  IMAD R5, R10, UR7, R5 ;  /* 0x000000070a057c24 */ /* 0x000fe2000f8e0205 */
[----:B------:R-:W-:Y:S01]  /*d920*/  LEA.HI.X.SX32 R9, R4, R251, 0x6, P0 ;  /* 0x000000fb04097211 */ /* 0x000fe200000f36ff */
[----:B------:R-:W-:Y:S01]  /*d930*/  IMAD.WIDE.U32 R10, R10, UR6, RZ ;  /* 0x000000060a0a7c25 */ /* 0x000fe2000f8e00ff */
[C---:B------:R-:W-:Y:S02]  /*d940*/  @!P3 LEA.HI.X R13, R14.reuse, R231, R3, 0x1, P1 ;  /* 0x000000e70e0db211 */ /* 0x040fe400008f0c03 */
[----:B------:R-:W-:Y:S01]  /*d950*/  @!P3 IADD3 R6, P0, R14, UR36, RZ ;  /* 0x000000240e06bc10 */ /* 0x000fe2000ff1e0ff */
[----:B------:R-:W-:Y:S01]  /*d960*/  IMAD.IADD R5, R11, 0x1, R5 ;  /* 0x000000010b057824 */ /* 0x000fe200078e0205 */
[----:B------:R-:W-:Y:S01]  /*d970*/  LEA R14, P2, R10, R242, 0x1 ;  /* 0x000000f20a0e7211 */ /* 0x000fe200078408ff */
[----:B------:R-:W-:Y:S01]  /*d980*/  IMAD R4, R9, UR6, RZ ;  /* 0x0000000609047c24 */ /* 0x000fe2000f8e02ff */
[----:B--2---:R-:W-:Y:S01]  /*d990*/  @!P3 LEA R16, P1, R6, R228, 0x1 ;  /* 0x000000e40610b211 */ /* 0x004fe200078208ff */
[----:B------:R-:W-:Y:S01]  /*d9a0*/  @P3 STS.128 [R227+0x18000], RZ ;  /* 0x018000ffe3003388 */ /* 0x000fe20000000c00 */
[----:B------:R-:W-:Y:S01]  /*d9b0*/  LEA.HI.X R15, R10, R235, R5, 0x1, P2 ;  /* 0x000000eb0a0f7211 */ /* 0x000fe200010f0c05 */
[----:B------:R-:W-:Y:S01]  /*d9c0*/  IMAD R4, R8, UR7, R4 ;  /* 0x0000000708047c24 */ /* 0x000fe2000f8e0204 */
[----:B------:R-:W-:Y:S01]  /*d9d0*/  ISETP.GE.AND P2, PT, R234, UR9, PT ;  /* 0x00000009ea007c0c */ /* 0x000fe2000bf46270 */
[----:B------:R-:W-:Y:S01]  /*d9e0*/  IMAD.WIDE.U32 R8, R8, UR6, RZ ;  /* 0x0000000608087c25 */ /* 0x000fe2000f8e00ff */
[----:B------:R-:W-:Y:S01]  /*d9f0*/  @!P3 IADD3.X R3, R3, UR19, RZ, P0, !PT ;  /* 0x000000130303bc10 */ /* 0x000fe200087fe4ff */
[----:B------:R-:W-:Y:S01]  /*da00*/  @!PT LDS RZ, [RZ] ;  /* 0x00000000fffff984 */ /* 0x000fe20000000800 */
[----:B------:R-:W-:Y:S01]  /*da10*/  @!PT LDS RZ, [RZ] ;  /* 0x00000000fffff984 */ /* 0x000fe20000000800 */
[----:B------:R-:W-:Y:S01]  /*da20*/  @!PT LDS RZ, [RZ] ;  /* 0x00000000fffff984 */ /* 0x000fe20000000800 */
[----:B------:R-:W-:Y:S02]  /*da30*/  @!P3 LDGSTS.E.BYPASS.LTC128B.128 [R227+0x18000], desc[UR30][R12.64] ;  /* 0x180000000ce3bfae */ /* 0x000fe4000b901d5e */
[----:B------:R-:W-:Y:S01]  /*da40*/  IMAD.IADD R4, R9, 0x1, R4 ;  /* 0x0000000109047824 */ /* 0x000fe200078e0204 */
[----:B------:R-:W-:Y:S01]  /*da50*/  @!P3 LEA.HI.X R17, R6, R229, R3, 0x1, P1 ;  /* 0x000000e50611b211 */ /* 0x000fe200008f0c03 */
[----:B------:R-:W-:Y:S01]  /*da60*/  IMAD.U32 R3, RZ, RZ, UR12 ;  /* 0x0000000cff037e24 */ /* 0x000fe2000f8e00ff */
[----:B------:R-:W-:Y:S02]  /*da70*/  ISETP.GE.AND P1, PT, R233, UR9, PT ;  /* 0x00000009e9007c0c */ /* 0x000fe4000bf26270 */
[C---:B------:R-:W-:Y:S03]  /*da80*/  LEA R18, P0, R8.reuse, R242, 0x1 ;  /* 0x000000f208127211 */ /* 0x040fe600078008ff */
[----:B------:R-:W-:Y:S01]  /*da90*/  @P2 STS.128 [R227+0x1a000], RZ ;  /* 0x01a000ffe3002388 */ /* 0x000fe20000000c00 */
[----:B------:R-:W-:Y:S02]  /*daa0*/  LEA.HI.X R19, R8, R235, R4, 0x1, P0 ;  /* 0x000000eb08137211 */ /* 0x000fe400000f0c04 */
[----:B------:R-:W-:Y:S01]  /*dab0*/  ISETP.GE.AND P0, PT, R232, UR9, PT ;  /* 0x00000009e8007c0c */ /* 0x000fe2000bf06270 */
        /* <DEDUP_REMOVED lines=36> */
[----:B------:R-:W-:Y:S04]  /*dd00*/  LDSM.16.M88.4 R24, [R225+0x11000] ;  /* 0x01100000e118783b */ /* 0x000fe80000000200 */
[----:B------:R-:W-:Y:S04]  /*dd10*/  LDSM.16.M88.4 R164, [R225+0x11800] ;  /* 0x01180000e1a4783b */ /* 0x000fe80000000200 */
[----:B------:R-:W0:Y:S04]  /*dd20*/  LDGDEPBAR ;  /* 0x00000000000079af */ /* 0x000e280000000000 */
[----:B------:R-:W-:Y:S04]  /*dd30*/  LDSM.16.M88.4 R168, [R224] ;  /* 0x00000000e0a8783b */ /* 0x000fe80000000200 */
[----:B-1----:R-:W1:Y:S04]  /*dd40*/  LDSM.16.M88.4 R16, [R225+0x10800] ;  /* 0x01080000e110783b */ /* 0x002e680000000200 */
[----:B------:R-:W3:Y:S04]  /*dd50*/  LDSM.16.M88.4 R172, [R223] ;  /* 0x00000000dfac783b */ /* 0x000ee80000000200 */
[----:B------:R-:W4:Y:S04]  /*dd60*/  LDSM.16.M88.4 R176, [R215] ;  /* 0x00000000d7b0783b */ /* 0x000f280000000200 */
[----:B------:R-:W5:Y:S04]  /*dd70*/  LDSM.16.M88.4 R180, [R214] ;  /* 0x00000000d6b4783b */ /* 0x000f680000000200 */
[----:B------:R-:W5:Y:S01]  /*dd80*/  LDSM.16.M88.4 R184, [R213] ;  /* 0x00000000d5b8783b */ /* 0x000f620000000200 */
[C---:B--2---:R-:W-:Y:S03]  /*dd90*/  HMMA.16816.F32 R4, R32.reuse, R8, RZ ;  /* 0x000000082004723c */ /* 0x044fe600000018ff */
[----:B------:R-:W-:Y:S04]  /*dda0*/  LDSM.16.M88.4 R188, [R222] ;  /* 0x00000000debc783b */ /* 0x000fe80000000200 */
[----:B------:R-:W2:Y:S01]  /*ddb0*/  LDSM.16.M88.4 R192, [R219+0x10000] ;  /* 0x01000000dbc0783b */ /* 0x000ea20000000200 */
[C---:B------:R-:W-:Y:S03]  /*ddc0*/  HMMA.16816.F32 R8, R32.reuse, R10, RZ ;  /* 0x0000000a2008723c */ /* 0x040fe600000018ff */
[----:B------:R-:W-:Y:S03]  /*ddd0*/  LDSM.16.M88.4 R196, [R219+0x11000] ;  /* 0x01100000dbc4783b */ /* 0x000fe60000000200 */
[C---:B-1----:R-:W-:Y:S06]  /*dde0*/  HMMA.16816.F32 R12, R32.reuse, R16, RZ ;  /* 0x00000010200c723c */ /* 0x042fec00000018ff */
[C---:B------:R-:W-:Y:S06]  /*ddf0*/  HMMA.16816.F32 R16, R32.reuse, R18, RZ ;  /* 0x000000122010723c */ /* 0x040fec00000018ff */
[C---:B------:R-:W-:Y:S06]  /*de00*/  HMMA.16816.F32 R20, R32.reuse, R24, RZ ;  /* 0x000000182014723c */ /* 0x040fec00000018ff */
[C---:B------:R-:W-:Y:S06]  /*de10*/  HMMA.16816.F32 R24, R32.reuse, R26, RZ ;  /* 0x0000001a2018723c */ /* 0x040fec00000018ff */
[C---:B------:R-:W-:Y:S06]  /*de20*/  HMMA.16816.F32 R28, R32.reuse, R164, RZ ;  /* 0x000000a4201c723c */ /* 0x040fec00000018ff */
[----:B------:R-:W-:Y:S01]  /*de30*/  HMMA.16816.F32 R32, R32, R166, RZ ;  /* 0x000000a62020723c */ /* 0x000fe200000018ff */
[----:B------:R-:W1:Y:S05]  /*de40*/  LDSM.16.M88.4 R164, [R219+0x10800] ;  /* 0x01080000dba4783b */ /* 0x000e6a0000000200 */
[C---:B---3--:R-:W-:Y:S06]  /*de50*/  HMMA.16816.F32 R4, R168.reuse, R172, R4 ;  /* 0x000000aca804723c */ /* 0x048fec0000001804 */
[C---:B------:R-:W-:Y:S01]  /*de60*/  HMMA.16816.F32 R8, R168.reuse, R174, R8 ;  /* 0x000000aea808723c */ /* 0x040fe20000001808 */
[----:B------:R-:W3:Y:S05]  /*de70*/  LDSM.16.M88.4 R172, [R219+0x11800] ;  /* 0x01180000dbac783b */ /* 0x000eea0000000200 */
[C---:B----4-:R-:W-:Y:S06]  /*de80*/  HMMA.16816.F32 R12, R168.reuse, R176, R12 ;  /* 0x000000b0a80c723c */ /* 0x050fec000000180c */
[C---:B------:R-:W-:Y:S01]  /*de90*/  HMMA.16816.F32 R16, R168.reuse, R178, R16 ;  /* 0x000000b2a810723c */ /* 0x040fe20000001810 */
[----:B------:R-:W-:Y:S05]  /*dea0*/  LDSM.16.M88.4 R176, [R221] ;  /* 0x00000000ddb0783b */ /* 0x000fea0000000200 */
[C---:B-----5:R-:W-:Y:S06]  /*deb0*/  HMMA.16816.F32 R20, R168.reuse, R180, R20 ;  /* 0x000000b4a814723c */ /* 0x060fec0000001814 */
[C---:B------:R-:W-:Y:S01]  /*dec0*/  HMMA.16816.F32 R24, R168.reuse, R182, R24 ;  /* 0x000000b6a818723c */ /* 0x040fe20000001818 */
[----:B------:R-:W4:Y:S05]  /*ded0*/  LDSM.16.M88.4 R180, [R212] ;  /* 0x00000000d4b4783b */ /* 0x000f2a0000000200 */
[C---:B------:R-:W-:Y:S06]  /*dee0*/  HMMA.16816.F32 R28, R168.reuse, R184, R28 ;  /* 0x000000b8a81c723c */ /* 0x040fec000000181c */
[----:B------:R-:W-:Y:S01]  /*def0*/  HMMA.16816.F32 R32, R168, R186, R32 ;  /* 0x000000baa820723c */ /* 0x000fe20000001820 */
[----:B------:R-:W5:Y:S04]  /*df00*/  LDSM.16.M88.4 R168, [R212+0x800] ;  /* 0x00080000d4a8783b */ /* 0x000f680000000200 */
[----:B------:R-:W5:Y:S01]  /*df10*/  LDSM.16.M88.4 R184, [R212+0x1000] ;  /* 0x00100000d4b8783b */ /* 0x000f620000000200 */
[C---:B--2---:R-:W-:Y:S06]  /*df20*/  HMMA.16816.F32 R4, R188.reuse, R192, R4 ;  /* 0x000000c0bc04723c */ /* 0x044fec0000001804 */
[C---:B------:R-:W-:Y:S01]  /*df30*/  HMMA.16816.F32 R8, R188.reuse, R194, R8 ;  /* 0x000000c2bc08723c */ /* 0x040fe20000001808 */
[----:B------:R-:W-:Y:S05]  /*df40*/  LDSM.16.M88.4 R192, [R226+0x4000] ;  /* 0x00400000e2c0783b */ /* 0x000fea0000000200 */
[C---:B-1----:R-:W-:Y:S06]  /*df50*/  HMMA.16816.F32 R12, R188.reuse, R164, R12 ;  /* 0x000000a4bc0c723c */ /* 0x042fec000000180c */
[C---:B------:R-:W-:Y:S01]  /*df60*/  HMMA.16816.F32 R16, R188.reuse, R166, R16 ;  /* 0x000000a6bc10723c */ /* 0x040fe20000001810 */
[----:B------:R-:W1:Y:S05]  /*df70*/  LDSM.16.M88.4 R164, [R212+0x1800] ;  /* 0x00180000d4a4783b */ /* 0x000e6a0000000200 */
[C---:B------:R-:W-:Y:S06]  /*df80*/  HMMA.16816.F32 R20, R188.reuse, R196, R20 ;  /* 0x000000c4bc14723c */ /* 0x040fec0000001814 */
[C---:B------:R-:W-:Y:S01]  /*df90*/  HMMA.16816.F32 R24, R188.reuse, R198, R24 ;  /* 0x000000c6bc18723c */ /* 0x040fe20000001818 */
[----:B------:R-:W2:Y:S05]  /*dfa0*/  LDSM.16.M88.4 R196, [R225+0x12000] ;  /* 0x01200000e1c4783b */ /* 0x000eaa0000000200 */
[C---:B---3--:R-:W-:Y:S06]  /*dfb0*/  HMMA.16816.F32 R28, R188.reuse, R172, R28 ;  /* 0x000000acbc1c723c */ /* 0x048fec000000181c */
[----:B------:R-:W-:Y:S01]  /*dfc0*/  HMMA.16816.F32 R32, R188, R174, R32 ;  /* 0x000000aebc20723c */ /* 0x000fe20000001820 */
[----:B------:R-:W-:Y:S04]  /*dfd0*/  LDSM.16.M88.4 R172, [R225+0x13000] ;  /* 0x01300000e1ac783b */ /* 0x000fe80000000200 */
[----:B------:R-:W-:Y:S01]  /*dfe0*/  LDSM.16.M88.4 R188, [R211] ;  /* 0x00000000d3bc783b */ /* 0x000fe20000000200 */
[C---:B----4-:R-:W-:Y:S06]  /*dff0*/  HMMA.16816.F32 R4, R176.reuse, R180, R4 ;  /* 0x000000b4b004723c */ /* 0x050fec0000001804 */
[C---:B------:R-:W-:Y:S01]  /*e000*/  HMMA.16816.F32 R8, R176.reuse, R182, R8 ;  /* 0x000000b6b008723c */ /* 0x040fe20000001808 */
[----:B------:R-:W-:Y:S05]  /*e010*/  LDSM.16.M88.4 R180, [R225+0x13800] ;  /* 0x01380000e1b4783b */ /* 0x000fea0000000200 */
[C---:B-----5:R-:W-:Y:S06]  /*e020*/  HMMA.16816.F32 R12, R176.reuse, R168, R12 ;  /* 0x000000a8b00c723c */ /* 0x060fec000000180c */
[C---:B------:R-:W-:Y:S01]  /*e030*/  HMMA.16816.F32 R16, R176.reuse, R170, R16 ;  /* 0x000000aab010723c */ /* 0x040fe20000001810 */
[----:B------:R-:W3:Y:S05]  /*e040*/  LDSM.16.M88.4 R168, [R225+0x12800] ;  /* 0x01280000e1a8783b */ /* 0x000eea0000000200 */
[C---:B------:R-:W-:Y:S06]  /*e050*/  HMMA.16816.F32 R20, R176.reuse, R184, R20 ;  /* 0x000000b8b014723c */ /* 0x040fec0000001814 */
[C---:B------:R-:W-:Y:S01]  /*e060*/  HMMA.16816.F32 R24, R176.reuse, R186, R24 ;  /* 0x000000bab018723c */ /* 0x040fe20000001818 */
[----:B------:R-:W4:Y:S05]  /*e070*/  LDSM.16.M88.4 R184, [R224+0x4000] ;  /* 0x00400000e0b8783b */ /* 0x000f2a0000000200 */
[C---:B-1----:R-:W-:Y:S06]  /*e080*/  HMMA.16816.F32 R28, R176.reuse, R164, R28 ;  /* 0x000000a4b01c723c */ /* 0x042fec000000181c */
[----:B------:R-:W-:Y:S01]  /*e090*/  HMMA.16816.F32 R32, R176, R166, R32 ;  /* 0x000000a6b020723c */ /* 0x000fe20000001820 */
[----:B------:R-:W1:Y:S04]  /*e0a0*/  LDSM.16.M88.4 R164, [R210] ;  /* 0x00000000d2a4783b */ /* 0x000e680000000200 */
[----:B------:R-:W5:Y:S01]  /*e0b0*/  LDSM.16.M88.4 R176, [R209] ;  /* 0x00000000d1b0783b */ /* 0x000f620000000200 */
[C---:B--2---:R-:W-:Y:S06]  /*e0c0*/  HMMA.16816.F32 R4, R192.reuse, R196, R4 ;  /* 0x000000c4c004723c */ /* 0x044fec0000001804 */
[C---:B------:R-:W-:Y:S01]  /*e0d0*/  HMMA.16816.F32 R8, R192.reuse, R198, R8 ;  /* 0x000000c6c008723c */ /* 0x040fe20000001808 */
[----:B------:R-:W2:Y:S05]  /*e0e0*/  LDSM.16.M88.4 R196, [R208] ;  /* 0x00000000d0c4783b */ /* 0x000eaa0000000200 */
[C---:B---3--:R-:W-:Y:S06]  /*e0f0*/  HMMA.16816.F32 R12, R192.reuse, R168, R12 ;  /* 0x000000a8c00c723c */ /* 0x048fec000000180c */
[C---:B------:R-:W-:Y:S01]  /*e100*/  HMMA.16816.F32 R16, R192.reuse, R170, R16 ;  /* 0x000000aac010723c */ /* 0x040fe20000001810 */
[----:B------:R-:W-:Y:S05]  /*e110*/  LDSM.16.M88.4 R168, [R222+0x4000] ;  /* 0x00400000dea8783b */ /* 0x000fea0000000200 */
[C---:B------:R-:W-:Y:S06]  /*e120*/  HMMA.16816.F32 R20, R192.reuse, R172, R20 ;  /* 0x000000acc014723c */ /* 0x040fec0000001814 */
[C---:B------:R-:W-:Y:S01]  /*e130*/  HMMA.16816.F32 R24, R192.reuse, R174, R24 ;  /* 0x000000aec018723c */ /* 0x040fe20000001818 */
[----:B------:R-:W3:Y:S05]  /*e140*/  LDSM.16.M88.4 R172, [R219+0x12000] ;  /* 0x01200000dbac783b */ /* 0x000eea0000000200 */
[C---:B------:R-:W-:Y:S06]  /*e150*/  HMMA.16816.F32 R28, R192.reuse, R180, R28 ;  /* 0x000000b4c01c723c */ /* 0x040fec000000181c */
[----:B------:R-:W-:Y:S01]  /*e160*/  HMMA.16816.F32 R32, R192, R182, R32 ;  /* 0x000000b6c020723c */ /* 0x000fe20000001820 */
[----:B------:R-:W3:Y:S04]  /*e170*/  LDSM.16.M88.4 R180, [R219+0x12800] ;  /* 0x01280000dbb4783b */ /* 0x000ee80000000200 */
[----:B------:R-:W3:Y:S01]  /*e180*/  LDSM.16.M88.4 R192, [R219+0x13000] ;  /* 0x01300000dbc0783b */ /* 0x000ee20000000200 */
[C---:B----4-:R-:W-:Y:S06]  /*e190*/  HMMA.16816.F32 R4, R184.reuse, R188, R4 ;  /* 0x000000bcb804723c */ /* 0x050fec0000001804 */
[C---:B------:R-:W-:Y:S01]  /*e1a0*/  HMMA.16816.F32 R8, R184.reuse, R190, R8 ;  /* 0x000000beb808723c */ /* 0x040fe20000001808 */
[----:B------:R-:W4:Y:S05]  /*e1b0*/  LDSM.16.M88.4 R188, [R219+0x13800] ;  /* 0x01380000dbbc783b */ /* 0x000f2a0000000200 */
[C---:B-1----:R-:W-:Y:S06]  /*e1c0*/  HMMA.16816.F32 R12, R184.reuse, R164, R12 ;  /* 0x000000a4b80c723c */ /* 0x042fec000000180c */
[C---:B------:R-:W-:Y:S01]  /*e1d0*/  HMMA.16816.F32 R16, R184.reuse, R166, R16 ;  /* 0x000000a6b810723c */ /* 0x040fe20000001810 */
[----:B------:R-:W-:Y:S05]  /*e1e0*/  LDSM.16.M88.4 R164, [R221+0x4000] ;  /* 0x00400000dda4783b */ /* 0x000fea0000000200 */
[C---:B-----5:R-:W-:Y:S06]  /*e1f0*/  HMMA.16816.F32 R20, R184.reuse, R176, R20 ;  /* 0x000000b0b814723c */ /* 0x060fec0000001814 */
[C---:B------:R-:W-:Y:S01]  /*e200*/  HMMA.16816.F32 R24, R184.reuse, R178, R24 ;  /* 0x000000b2b818723c */ /* 0x040fe20000001818 */
[----:B------:R-:W1:Y:S05]  /*e210*/  LDSM.16.M88.4 R176, [R212+0x2000] ;  /* 0x00200000d4b0783b */ /* 0x000e6a0000000200 */
[C---:B--2---:R-:W-:Y:S06]  /*e220*/  HMMA.16816.F32 R28, R184.reuse, R196, R28 ;  /* 0x000000c4b81c723c */ /* 0x044fec000000181c */
[----:B------:R-:W-:Y:S01]  /*e230*/  HMMA.16816.F32 R32, R184, R198, R32 ;  /* 0x000000c6b820723c */ /* 0x000fe20000001820 */
[----:B------:R-:W2:Y:S04]  /*e240*/  LDSM.16.M88.4 R184, [R212+0x2800] ;  /* 0x00280000d4b8783b */ /* 0x000ea80000000200 */
[----:B------:R-:W5:Y:S01]  /*e250*/  LDSM.16.M88.4 R196, [R212+0x3000] ;  /* 0x00300000d4c4783b */ /* 0x000f620000000200 */
[C---:B---3--:R-:W-:Y:S06]  /*e260*/  HMMA.16816.F32 R4, R168.reuse, R172, R4 ;  /* 0x000000aca804723c */ /* 0x048fec0000001804 */
[C---:B------:R-:W-:Y:S01]  /*e270*/  HMMA.16816.F32 R8, R168.reuse, R174, R8 ;  /* 0x000000aea808723c */ /* 0x040fe20000001808 */
[----:B------:R-:W3:Y:S05]  /*e280*/  LDSM.16.M88.4 R172, [R212+0x3800] ;  /* 0x00380000d4ac783b */ /* 0x000eea0000000200 */
[C---:B------:R-:W-:Y:S06]  /*e290*/  HMMA.16816.F32 R12, R168.reuse, R180, R12 ;  /* 0x000000b4a80c723c */ /* 0x040fec000000180c */
[C---:B------:R-:W-:Y:S01]  /*e2a0*/  HMMA.16816.F32 R16, R168.reuse, R182, R16 ;  /* 0x000000b6a810723c */ /* 0x040fe20000001810 */
[----:B------:R-:W-:Y:S05]  /*e2b0*/  LDSM.16.M88.4 R180, [R226+0x8000] ;  /* 0x00800000e2b4783b */ /* 0x000fea0000000200 */
[C---:B------:R-:W-:Y:S06]  /*e2c0*/  HMMA.16816.F32 R20, R168.reuse, R192, R20 ;  /* 0x000000c0a814723c */ /* 0x040fec0000001814 */
[C---:B------:R-:W-:Y:S01]  /*e2d0*/  HMMA.16816.F32 R24, R168.reuse, R194, R24 ;  /* 0x000000c2a818723c */ /* 0x040fe20000001818 */
[----:B------:R-:W3:Y:S05]  /*e2e0*/  LDSM.16.M88.4 R192, [R225+0x14000] ;  /* 0x01400000e1c0783b */ /* 0x000eea0000000200 */
[C---:B----4-:R-:W-:Y:S06]  /*e2f0*/  HMMA.16816.F32 R28, R168.reuse, R188, R28 ;  /* 0x000000bca81c723c */ /* 0x050fec000000181c */
[----:B------:R-:W-:Y:S01]  /*e300*/  HMMA.16816.F32 R32, R168, R190, R32 ;  /* 0x000000bea820723c */ /* 0x000fe20000001820 */
[----:B------:R-:W4:Y:S04]  /*e310*/  LDSM.16.M88.4 R168, [R225+0x14800] ;  /* 0x01480000e1a8783b */ /* 0x000f280000000200 */
[----:B------:R-:W4:Y:S01]  /*e320*/  LDSM.16.M88.4 R188, [R225+0x15000] ;  /* 0x01500000e1bc783b */ /* 0x000f220000000200 */
[C---:B-1----:R-:W-:Y:S06]  /*e330*/  HMMA.16816.F32 R4, R164.reuse, R176, R4 ;  /* 0x000000b0a404723c */ /* 0x042fec0000001804 */
[C---:B------:R-:W-:Y:S01]  /*e340*/  HMMA.16816.F32 R8, R164.reuse, R178, R8 ;  /* 0x000000b2a408723c */ /* 0x040fe20000001808 */
[----:B------:R-:W1:Y:S05]  /*e350*/  LDSM.16.M88.4 R176, [R225+0x15800] ;  /* 0x01580000e1b0783b */ /* 0x000e6a0000000200 */
[C---:B--2---:R-:W-:Y:S06]  /*e360*/  HMMA.16816.F32 R12, R164.reuse, R184, R12 ;  /* 0x000000b8a40c723c */ /* 0x044fec000000180c */
[C---:B------:R-:W-:Y:S01]  /*e370*/  HMMA.16816.F32 R16, R164.reuse, R186, R16 ;  /* 0x000000baa410723c */ /* 0x040fe20000001810 */
[----:B------:R-:W-:Y:S05]  /*e380*/  LDSM.16.M88.4 R184, [R224+0x8000] ;  /* 0x00800000e0b8783b */ /* 0x000fea0000000200 */
[C---:B-----5:R-:W-:Y:S06]  /*e390*/  HMMA.16816.F32 R20, R164.reuse, R196, R20 ;  /* 0x000000c4a414723c */ /* 0x060fec0000001814 */
[C---:B------:R-:W-:Y:S01]  /*e3a0*/  HMMA.16816.F32 R24, R164.reuse, R198, R24 ;  /* 0x000000c6a418723c */ /* 0x040fe20000001818 */
[----:B------:R-:W2:Y:S05]  /*e3b0*/  LDSM.16.M88.4 R196, [R207] ;  /* 0x00000000cfc4783b */ /* 0x000eaa0000000200 */
[C---:B---3--:R-:W-:Y:S06]  /*e3c0*/  HMMA.16816.F32 R28, R164.reuse, R172, R28 ;  /* 0x000000aca41c723c */ /* 0x048fec000000181c */
[----:B------:R-:W-:Y:S01]  /*e3d0*/  HMMA.16816.F32 R32, R164, R174, R32 ;  /* 0x000000aea420723c */ /* 0x000fe20000001820 */
[----:B------:R-:W3:Y:S04]  /*e3e0*/  LDSM.16.M88.4 R164, [R206] ;  /* 0x00000000cea4783b */ /* 0x000ee80000000200 */
[----:B------:R-:W-:Y:S01]  /*e3f0*/  LDSM.16.M88.4 R172, [R204] ;  /* 0x00000000ccac783b */ /* 0x000fe20000000200 */
[C---:B------:R-:W-:Y:S06]  /*e400*/  HMMA.16816.F32 R4, R180.reuse, R192, R4 ;  /* 0x000000c0b404723c */ /* 0x040fec0000001804 */
[C---:B------:R-:W-:Y:S01]  /*e410*/  HMMA.16816.F32 R8, R180.reuse, R194, R8 ;  /* 0x000000c2b408723c */ /* 0x040fe20000001808 */
[----:B------:R-:W-:Y:S05]  /*e420*/  LDSM.16.M88.4 R192, [R219+0x14000] ;  /* 0x01400000dbc0783b */ /* 0x000fea0000000200 */
[C---:B----4-:R-:W-:Y:S06]  /*e430*/  HMMA.16816.F32 R12, R180.reuse, R168, R12 ;  /* 0x000000a8b40c723c */ /* 0x050fec000000180c */
[C---:B------:R-:W-:Y:S01]  /*e440*/  HMMA.16816.F32 R16, R180.reuse, R170, R16 ;  /* 0x000000aab410723c */ /* 0x040fe20000001810 */
[----:B------:R-:W4:Y:S05]  /*e450*/  LDSM.16.M88.4 R168, [R205] ;  /* 0x00000000cda8783b */ /* 0x000f2a0000000200 */
[C---:B------:R-:W-:Y:S06]  /*e460*/  HMMA.16816.F32 R20, R180.reuse, R188, R20 ;  /* 0x000000bcb414723c */ /* 0x040fec0000001814 */
[C---:B------:R-:W-:Y:S01]  /*e470*/  HMMA.16816.F32 R24, R180.reuse, R190, R24 ;  /* 0x000000beb418723c */ /* 0x040fe20000001818 */
[----:B------:R-:W5:Y:S05]  /*e480*/  LDSM.16.M88.4 R188, [R222+0x8000] ;  /* 0x00800000debc783b */ /* 0x000f6a0000000200 */
[C---:B-1----:R-:W-:Y:S06]  /*e490*/  HMMA.16816.F32 R28, R180.reuse, R176, R28 ;  /* 0x000000b0b41c723c */ /* 0x042fec000000181c */
[----:B------:R-:W-:Y:S01]  /*e4a0*/  HMMA.16816.F32 R32, R180, R178, R32 ;  /* 0x000000b2b420723c */ /* 0x000fe20000001820 */
[----:B------:R-:W1:Y:S04]  /*e4b0*/  LDSM.16.M88.4 R176, [R219+0x14800] ;  /* 0x01480000dbb0783b */ /* 0x000e680000000200 */
[----:B------:R-:W1:Y:S01]  /*e4c0*/  LDSM.16.M88.4 R180, [R219+0x15000] ;  /* 0x01500000dbb4783b */ /* 0x000e620000000200 */
        /* <DEDUP_REMOVED lines=13> */
[C---:B-----5:R-:W-:Y:S06]  /*e5a0*/  HMMA.16816.F32 R4, R188.reuse, R192, R4 ;  /* 0x000000c0bc04723c */ /* 0x060fec0000001804 */
[C---:B------:R-:W-:Y:S01]  /*e5b0*/  HMMA.16816.F32 R8, R188.reuse, R194, R8 ;  /* 0x000000c2bc08723c */ /* 0x040fe20000001808 */
[----:B------:R-:W5:Y:S05]  /*e5c0*/  LDSM.16.M88.4 R192, [R212+0x5800] ;  /* 0x00580000d4c0783b */ /* 0x000f6a0000000200 */
[C---:B-1----:R-:W-:Y:S06]  /*e5d0*/  HMMA.16816.F32 R12, R188.reuse, R176, R12 ;  /* 0x000000b0bc0c723c */ /* 0x042fec000000180c */
[C---:B------:R-:W-:Y:S01]  /*e5e0*/  HMMA.16816.F32 R16, R188.reuse, R178, R16 ;  /* 0x000000b2bc10723c */ /* 0x040fe20000001810 */
[----:B------:R-:W-:Y:S05]  /*e5f0*/  LDSM.16.M88.4 R176, [R226+0xc000] ;  /* 0x00c00000e2b0783b */ /* 0x000fea0000000200 */
[C---:B------:R-:W-:Y:S06]  /*e600*/  HMMA.16816.F32 R20, R188.reuse, R180, R20 ;  /* 0x000000b4bc14723c */ /* 0x040fec0000001814 */
[C---:B------:R-:W-:Y:S01]  /*e610*/  HMMA.16816.F32 R24, R188.reuse, R182, R24 ;  /* 0x000000b6bc18723c */ /* 0x040fe20000001818 */
[----:B------:R-:W1:Y:S05]  /*e620*/  LDSM.16.M88.4 R180, [R225+0x16000] ;  /* 0x01600000e1b4783b */ /* 0x000e6a0000000200 */
[C---:B--2---:R-:W-:Y:S06]  /*e630*/  HMMA.16816.F32 R28, R188.reuse, R196, R28 ;  /* 0x000000c4bc1c723c */ /* 0x044fec000000181c */
[----:B------:R-:W-:Y:S01]  /*e640*/  HMMA.16816.F32 R32, R188, R198, R32 ;  /* 0x000000c6bc20723c */ /* 0x000fe20000001820 */
[----:B------:R-:W2:Y:S04]  /*e650*/  LDSM.16.M88.4 R188, [R225+0x16800] ;  /* 0x01680000e1bc783b */ /* 0x000ea80000000200 */
[----:B------:R-:W2:Y:S01]  /*e660*/  LDSM.16.M88.4 R196, [R225+0x17000] ;  /* 0x01700000e1c4783b */ /* 0x000ea20000000200 */
[C---:B---3--:R-:W-:Y:S06]  /*e670*/  HMMA.16816.F32 R4, R164.reuse, R168, R4 ;  /* 0x000000a8a404723c */ /* 0x048fec0000001804 */
[C---:B------:R-:W-:Y:S01]  /*e680*/  HMMA.16816.F32 R8, R164.reuse, R170, R8 ;  /* 0x000000aaa408723c */ /* 0x040fe20000001808 */
[----:B------:R-:W3:Y:S05]  /*e690*/  LDSM.16.M88.4 R168, [R225+0x17800] ;  /* 0x01780000e1a8783b */ /* 0x000eea0000000200 */
[C---:B----4-:R-:W-:Y:S06]  /*e6a0*/  HMMA.16816.F32 R12, R164.reuse, R172, R12 ;  /* 0x000000aca40c723c */ /* 0x050fec000000180c */
[C---:B------:R-:W-:Y:S01]  /*e6b0*/  HMMA.16816.F32 R16, R164.reuse, R174, R16 ;  /* 0x000000aea410723c */ /* 0x040fe20000001810 */
[----:B------:R-:W-:Y:S05]  /*e6c0*/  LDSM.16.M88.4 R172, [R224+0xc000] ;  /* 0x00c00000e0ac783b */ /* 0x000fea0000000200 */
[C---:B------:R-:W-:Y:S06]  /*e6d0*/  HMMA.16816.F32 R20, R164.reuse, R184, R20 ;  /* 0x000000b8a414723c */ /* 0x040fec0000001814 */
[C---:B------:R-:W-:Y:S01]  /*e6e0*/  HMMA.16816.F32 R24, R164.reuse, R186, R24 ;  /* 0x000000baa418723c */ /* 0x040fe20000001818 */
[----:B------:R-:W4:Y:S05]  /*e6f0*/  LDSM.16.M88.4 R184, [R203] ;  /* 0x00000000cbb8783b */ /* 0x000f2a0000000200 */
[C---:B-----5:R-:W-:Y:S06]  /*e700*/  HMMA.16816.F32 R28, R164.reuse, R192, R28 ;  /* 0x000000c0a41c723c */ /* 0x060fec000000181c */
[----:B------:R-:W-:Y:S01]  /*e710*/  HMMA.16816.F32 R32, R164, R194, R32 ;  /* 0x000000c2a420723c */ /* 0x000fe20000001820 */
[----:B------:R-:W5:Y:S04]  /*e720*/  LDSM.16.M88.4 R164, [R202] ;  /* 0x00000000caa4783b */ /* 0x000f680000000200 */
[----:B------:R-:W5:Y:S01]  /*e730*/  LDSM.16.M88.4 R192, [R201] ;  /* 0x00000000c9c0783b */ /* 0x000f620000000200 */
[C---:B-1----:R-:W-:Y:S06]  /*e740*/  HMMA.16816.F32 R4, R176.reuse, R180, R4 ;  /* 0x000000b4b004723c */ /* 0x042fec0000001804 */
[C---:B------:R-:W-:Y:S01]  /*e750*/  HMMA.16816.F32 R8, R176.reuse, R182, R8 ;  /* 0x000000b6b008723c */ /* 0x040fe20000001808 */
[----:B------:R-:W1:Y:S05]  /*e760*/  LDSM.16.M88.4 R180, [R200] ;  /* 0x00000000c8b4783b */ /* 0x000e6a0000000200 */
[C---:B--2---:R-:W-:Y:S06]  /*e770*/  HMMA.16816.F32 R12, R176.reuse, R188, R12 ;  /* 0x000000bcb00c723c */ /* 0x044fec000000180c */
[C---:B------:R-:W-:Y:S01]  /*e780*/  HMMA.16816.F32 R16, R176.reuse, R190, R16 ;  /* 0x000000beb010723c */ /* 0x040fe20000001810 */
[----:B------:R-:W-:Y:S05]  /*e790*/  LDSM.16.M88.4 R188, [R222+0xc000] ;  /* 0x00c00000debc783b */ /* 0x000fea0000000200 */
[C---:B------:R-:W-:Y:S06]  /*e7a0*/  HMMA.16816.F32 R20, R176.reuse, R196, R20 ;  /* 0x000000c4b014723c */ /* 0x040fec0000001814 */
[C---:B------:R-:W-:Y:S01]  /*e7b0*/  HMMA.16816.F32 R24, R176.reuse, R198, R24 ;  /* 0x000000c6b018723c */ /* 0x040fe20000001818 */
[----:B------:R-:W2:Y:S05]  /*e7c0*/  LDSM.16.M88.4 R196, [R219+0x16000] ;  /* 0x01600000dbc4783b */ /* 0x000eaa0000000200 */
[C---:B---3--:R-:W-:Y:S06]  /*e7d0*/  HMMA.16816.F32 R28, R176.reuse, R168, R28 ;  /* 0x000000a8b01c723c */ /* 0x048fec000000181c */
[----:B------:R-:W-:Y:S01]  /*e7e0*/  HMMA.16816.F32 R32, R176, R170, R32 ;  /* 0x000000aab020723c */ /* 0x000fe20000001820 */
[----:B------:R-:W-:Y:S04]  /*e7f0*/  LDSM.16.M88.4 R168, [R219+0x17000] ;  /* 0x01700000dba8783b */ /* 0x000fe80000000200 */
[----:B------:R-:W-:Y:S01]  /*e800*/  LDSM.16.M88.4 R176, [R219+0x17800] ;  /* 0x01780000dbb0783b */ /* 0x000fe20000000200 */
        /* <DEDUP_REMOVED lines=11> */
[----:B------:R-:W1:Y:S04]  /*e8c0*/  LDSM.16.M88.4 R172, [R212+0x6800] ;  /* 0x00680000d4ac783b */ /* 0x000e680000000200 */
[----:B------:R-:W5:Y:S01]  /*e8d0*/  LDSM.16.M88.4 R180, [R212+0x7000] ;  /* 0x00700000d4b4783b */ /* 0x000f620000000200 */
[C---:B--2---:R-:W-:Y:S06]  /*e8e0*/  HMMA.16816.F32 R4, R188.reuse, R196, R4 ;  /* 0x000000c4bc04723c */ /* 0x044fec0000001804 */
[C---:B------:R-:W-:Y:S01]  /*e8f0*/  HMMA.16816.F32 R8, R188.reuse, R198, R8 ;  /* 0x000000c6bc08723c */ /* 0x040fe20000001808 */
[----:B------:R-:W2:Y:S01]  /*e900*/  LDSM.16.M88.4 R196, [R212+0x7800] ;  /* 0x00780000d4c4783b */ /* 0x000ea20000000200 */
[----:B------:R-:W-:Y:S04]  /*e910*/  DEPBAR.LE SB0, 0x0 ;  /* 0x000080000000791a */ /* 0x000fe80000000000 */
[C---:B---3--:R-:W-:Y:S01]  /*e920*/  HMMA.16816.F32 R12, R188.reuse, R164, R12 ;  /* 0x000000a4bc0c723c */ /* 0x048fe2000000180c */
[----:B------:R-:W-:Y:S05]  /*e930*/  BAR.SYNC.DEFER_BLOCKING 0x0 ;  /* 0x0000000000007b1d */ /* 0x000fea0000010000 */
[C---:B------:R-:W-:Y:S01]  /*e940*/  HMMA.16816.F32 R16, R188.reuse, R166, R16 ;  /* 0x000000a6bc10723c */ /* 0x040fe20000001810 */
[----:B------:R-:W-:Y:S05]  /*e950*/  IMAD.U32 R165, RZ, RZ, UR12 ;  /* 0x0000000cffa57e24 */ /* 0x000fea000f8e00ff */
[C---:B------:R-:W-:Y:S01]  /*e960*/  HMMA.16816.F32 R20, R188.reuse, R168, R20 ;  /* 0x000000a8bc14723c */ /* 0x040fe20000001814 */
[----:B------:R-:W-:Y:S05]  /*e970*/  IMAD.U32 R166, RZ, RZ, UR12 ;  /* 0x0000000cffa67e24 */ /* 0x000fea000f8e00ff */
[C---:B------:R-:W-:Y:S06]  /*e980*/  HMMA.16816.F32 R24, R188.reuse, R170, R24 ;  /* 0x000000aabc18723c */ /* 0x040fec0000001818 */
[C---:B------:R-:W-:Y:S05]  /*e990*/  HMMA.16816.F32 R28, R188.reuse, R176, R28 ;  /* 0x000000b0bc1c723c */ /* 0x040fea000000181c */
[----:B------:R-:W-:Y:S01]  /*e9a0*/  LEA R170, P5, R3, R240, 0x6 ;  /* 0x000000f003aa7211 */ /* 0x000fe200078a30ff */
[----:B------:R-:W-:Y:S05]  /*e9b0*/  HMMA.16816.F32 R32, R188, R178, R32 ;  /* 0x000000b2bc20723c */ /* 0x000fea0000001820 */
[----:B------:R-:W-:Y:S01]  /*e9c0*/  LEA.HI.X.SX32 R171, R166, R241, 0x6, P5 ;  /* 0x000000f1a6ab7211 */ /* 0x000fe200028f36ff */
[C---:B----4-:R-:W-:Y:S06]  /*e9d0*/  HMMA.16816.F32 R4, R184.reuse, R192, R4 ;  /* 0x000000c0b804723c */ /* 0x050fec0000001804 */
[C---:B------:R-:W-:Y:S06]  /*e9e0*/  HMMA.16816.F32 R8, R184.reuse, R194, R8 ;  /* 0x000000c2b808723c */ /* 0x040fec0000001808 */
[C---:B-1----:R-:W-:Y:S06]  /*e9f0*/  HMMA.16816.F32 R12, R184.reuse, R172, R12 ;  /* 0x000000acb80c723c */ /* 0x042fec000000180c */
[C---:B------:R-:W-:Y:S05]  /*ea00*/  HMMA.16816.F32 R16, R184.reuse, R174, R16 ;  /* 0x000000aeb810723c */ /* 0x040fea0000001810 */
[----:B------:R-:W-:Y:S01]  /*ea10*/  LEA R172, P4, R165, R250, 0x6 ;  /* 0x000000faa5ac7211 */ /* 0x000fe200078830ff */
[C---:B-----5:R-:W-:Y:S05]  /*ea20*/  HMMA.16816.F32 R20, R184.reuse, R180, R20 ;  /* 0x000000b4b814723c */ /* 0x060fea0000001814 */
[----:B------:R-:W-:Y:S01]  /*ea30*/  FMNMX.FTZ R164, R4, R2, !PT ;  /* 0x0000000204a47209 */ /* 0x000fe20007810000 */
[C---:B------:R-:W-:Y:S05]  /*ea40*/  HMMA.16816.F32 R24, R184.reuse, R182, R24 ;  /* 0x000000b6b818723c */ /* 0x040fea0000001818 */
[----:B------:R-:W-:Y:S01]  /*ea50*/  FMNMX.FTZ R167, R6, R0, !PT ;  /* 0x0000000006a77209 */ /* 0x000fe20007810000 */
[C---:B--2---:R-:W-:Y:S05]  /*ea60*/  HMMA.16816.F32 R28, R184.reuse, R196, R28 ;  /* 0x000000c4b81c723c */ /* 0x044fea000000181c */
[----:B------:R-:W-:Y:S01]  /*ea70*/  FMNMX.FTZ R164, R5, R164, !PT ;  /* 0x000000a405a47209 */ /* 0x000fe20007810000 */
[----:B------:R-:W-:Y:S05]  /*ea80*/  HMMA.16816.F32 R32, R184, R198, R32 ;  /* 0x000000c6b820723c */ /* 0x000fea0000001820 */
[----:B------:R-:W-:Y:S02]  /*ea90*/  FMNMX.FTZ R167, R7, R167, !PT ;  /* 0x000000a707a77209 */ /* 0x000fe40007810000 */
[----:B------:R-:W-:Y:S01]  /*eaa0*/  FMNMX.FTZ R168, R8, R164, !PT ;  /* 0x000000a408a87209 */ /* 0x000fe20007810000 */
[----:B------:R-:W-:Y:S03]  /*eab0*/  IMAD.U32 R164, RZ, RZ, UR12 ;  /* 0x0000000cffa47e24 */ /* 0x000fe6000f8e00ff */
[----:B------:R-:W-:Y:S01]  /*eac0*/  FMNMX.FTZ R3, R10, R167, !PT ;  /* 0x000000a70a037209 */ /* 0x000fe20007810000 */
[----:B------:R-:W-:Y:S01]  /*ead0*/  IMAD.WIDE.U32 R166, R172, UR10, RZ ;  /* 0x0000000aaca67c25 */ /* 0x000fe2000f8e00ff */
        /* <DEDUP_REMOVED lines=16> */
[----:B------:R-:W-:Y:S01]  /*ebe0*/  IMAD.IADD R173, R167, 0x1, R173 ;  /* 0x00000001a7ad7824 */ /* 0x000fe200078e02ad */
[----:B------:R-:W-:Y:S01]  /*ebf0*/  FMNMX.FTZ R165, R20, R165, !PT ;  /* 0x000000a514a57209 */ /* 0x000fe20007810000 */
[----:B------:R-:W-:Y:S01]  /*ec00*/  IMAD.IADD R3, R171, 0x1, R3 ;  /* 0x00000001ab037824 */ /* 0x000fe200078e0203 */
[----:B------:R-:W-:Y:S02]  /*ec10*/  FMNMX.FTZ R164, R22, R164, !PT ;  /* 0x000000a416a47209 */ /* 0x000fe40007810000 */
[----:B------:R-:W-:Y:S02]  /*ec20*/  FMNMX.FTZ R165, R21, R165, !PT ;  /* 0x000000a515a57209 */ /* 0x000fe40007810000 */
[----:B------:R-:W-:Y:S02]  /*ec30*/  FMNMX.FTZ R164, R23, R164, !PT ;  /* 0x000000a417a47209 */ /* 0x000fe40007810000 */
[----:B------:R-:W-:Y:S02]  /*ec40*/  FMNMX.FTZ R165, R24, R165, !PT ;  /* 0x000000a518a57209 */ /* 0x000fe40007810000 */
[----:B------:R-:W-:Y:S02]  /*ec50*/  LEA R172, P4, R166, R244, 0x1 ;  /* 0x000000f4a6ac7211 */ /* 0x000fe400078808ff */
[----:B------:R-:W-:Y:S02]  /*ec60*/  FMNMX.FTZ R164, R26, R164, !PT ;  /* 0x000000a41aa47209 */ /* 0x000fe40007810000 */
[----:B------:R-:W-:Y:S02]  /*ec70*/  FMNMX.FTZ R165, R25, R165, !PT ;  /* 0x000000a519a57209 */ /* 0x000fe40007810000 */
[----:B------:R-:W-:Y:S02]  /*ec80*/  LEA.HI.X R173, R166, R243, R173, 0x1, P4 ;  /* 0x000000f3a6ad7211 */ /* 0x000fe400020f0cad */
[----:B------:R-:W-:Y:S02]  /*ec90*/  ISETP.LT.AND P4, PT, RZ, UR20, PT ;  /* 0x00000014ff007c0c */ /* 0x000fe4000bf81270 */
[----:B------:R-:W-:Y:S02]  /*eca0*/  LEA R174, P5, R170, R244, 0x1 ;  /* 0x000000f4aaae7211 */ /* 0x000fe400078a08ff */
[----:B------:R-:W-:Y:S02]  /*ecb0*/  FMNMX.FTZ R164, R27, R164, !PT ;  /* 0x000000a41ba47209 */ /* 0x000fe40007810000 */
[----:B------:R-:W-:Y:S02]  /*ecc0*/  FMNMX.FTZ R165, R28, R165, !PT ;  /* 0x000000a51ca57209 */ /* 0x000fe40007810000 */
[----:B------:R-:W-:Y:S02]  /*ecd0*/  LEA.HI.X R175, R170, R243, R3, 0x1, P5 ;  /* 0x000000f3aaaf7211 */ /* 0x000fe400028f0c03 */
[----:B------:R-:W-:Y:S02]  /*ece0*/  FMNMX.FTZ R3, R30, R164, !PT ;  /* 0x000000a41e037209 */ /* 0x000fe40007810000 */
[----:B------:R-:W-:Y:S02]  /*ecf0*/  FMNMX.FTZ R165, R29, R165, !PT ;  /* 0x000000a51da57209 */ /* 0x000fe40007810000 */
[----:B------:R-:W-:Y:S02]  /*ed00*/  FMNMX.FTZ R3, R31, R3, !PT ;  /* 0x000000031f037209 */ /* 0x000fe40007810000 */
[----:B------:R-:W-:Y:S02]  /*ed10*/  FMNMX.FTZ R168, R32, R165, !PT ;  /* 0x000000a520a87209 */ /* 0x000fe40007810000 */
[----:B------:R-:W-:Y:S02]  /*ed20*/  FMNMX.FTZ R3, R34, R3, !PT ;  /* 0x0000000322037209 */ /* 0x000fe40007810000 */
[----:B------:R-:W-:Y:S01]  /*ed30*/  FMNMX.FTZ R168, R33, R168, !PT ;  /* 0x000000a821a87209 */ /* 0x000fe20007810000 */
[----:B------:R-:W-:Y:S06]  /*ed40*/  @P4 BRA `(.L_x_244) ;  /* 0xffffffe400b44947 */ /* 0x000fec000383ffff */
.L_x_243:
[----:B------:R-:W-:Y:S01]  /*ed50*/  FMNMX.FTZ R3, R35, R3, !PT ;  /* 0x0000000323037209 */ /* 0x000fe20007810000 */
[----:B-1----:R-:W1:Y:S01]  /*ed60*/  SHFL.BFLY PT, R164, R168, 0x2, 0x1f ;  /* 0x0c401f00a8a47f89 */ /* 0x002e6200000e0000 */
[----:B------:R-:W-:Y:S07]  /*ed70*/  UIADD3 UR21, UR21, 0x1, URZ ;  /* 0x0000000115157890 */ /* 0x000fee000fffe03f */
[----:B------:R-:W2:Y:S08]  /*ed80*/  SHFL.BFLY PT, R165, R3, 0x2, 0x1f ;  /* 0x0c401f0003a57f89 */ /* 0x000eb000000e0000 */
[----:B------:R-:W-:Y:S08]  /*ed90*/  LDSM.16.MT88.4 R172, [R218+0x18000] ;  /* 0x01800000daac783b */ /* 0x000ff00000004200 */
[----:B------:R-:W-:Y:S08]  /*eda0*/  LDSM.16.MT88.4 R176, [R217+0x18000] ;  /* 0x01800000d9b0783b */ /* 0x000ff00000004200 */
[----:B------:R-:W-:Y:S01]  /*edb0*/  LDSM.16.MT88.4 R180, [R220+0x1c800] ;  /* 0x01c80000dcb4783b */ /* 0x000fe20000004200 */
[----:B-1----:R-:W-:Y:S02]  /*edc0*/  FMNMX.FTZ R168, R168, R164, !PT ;  /* 0x000000a4a8a87209 */ /* 0x002fe40007810000 */
[----:B--2---:R-:W-:Y:S05]  /*edd0*/  FMNMX.FTZ R165, R3, R165, !PT ;  /* 0x000000a503a57209 */ /* 0x004fea0007810000 */
        /* <DEDUP_REMOVED lines=33> */
[----:B------:R-:W-:Y:S01]  /*eff0*/  FFMA.FTZ R196, R17, UR4, -R190 ;  /* 0x0000000411c47c23 */ /* 0x000fe200080108be */
[--C-:B------:R-:W-:Y:S01]  /*f000*/  FFMA.FTZ R197, R18, UR4, -R189.reuse ;  /* 0x0000000412c57c23 */ /* 0x100fe200080108bd */
[----:B------:R-:W-:Y:S06]  /*f010*/  FFMA.FTZ R198, R19, UR4, -R189 ;  /* 0x0000000413c67c23 */ /* 0x000fec00080108bd */
        /* <DEDUP_REMOVED lines=65> */
[----:B------:R-:W-:Y:S01]  /*f430*/  LDSM.16.MT88.4 R152, [R220+0x18800] ;  /* 0x01880000dc98783b */ /* 0x000fe20000004200 */
[----:B------:R-:W-:Y:S01]  /*f440*/  FMUL.FTZ R77, R2, R77 ;  /* 0x0000004d024d7220 */ /* 0x000fe20000410000 */
[C---:B------:R-:W-:Y:S01]  /*f450*/  FMUL.FTZ R78, R0.reuse, R78 ;  /* 0x0000004e004e7220 */ /* 0x040fe20000410000 */
[----:B------:R-:W-:Y:S01]  /*f460*/  FMUL.FTZ R79, R0, R79 ;  /* 0x0000004f004f7220 */ /* 0x000fe20000410000 */
[C---:B------:R-:W-:Y:S01]  /*f470*/  FMUL.FTZ R80, R2.reuse, R80 ;  /* 0x0000005002507220 */ /* 0x040fe20000410000 */
[----:B------:R-:W-:Y:S01]  /*f480*/  FMUL.FTZ R81, R2, R81 ;  /* 0x0000005102517220 */ /* 0x000fe20000410000 */
[C---:B------:R-:W-:Y:S01]  /*f490*/  FMUL.FTZ R82, R0.reuse, R82 ;  /* 0x0000005200527220 */ /* 0x040fe20000410000 */
[----:B------:R-:W-:Y:S01]  /*f4a0*/  FMUL.FTZ R83, R0, R83 ;  /* 0x0000005300537220 */ /* 0x000fe20000410000 */
[----:B----4-:R-:W-:Y:S01]  /*f4b0*/  F2FP.F16.F32.PACK_AB R163, R188, R186 ;  /* 0x000000babca3723e */ /* 0x010fe200000000ff */
[C---:B------:R-:W-:Y:S01]  /*f4c0*/  FMUL.FTZ R84, R2.reuse, R84 ;  /* 0x0000005402547220 */ /* 0x040fe20000410000 */
[----:B------:R-:W-:Y:S01]  /*f4d0*/  FMUL.FTZ R85, R2, R85 ;  /* 0x0000005502557220 */ /* 0x000fe20000410000 */
[C---:B------:R-:W-:Y:S01]  /*f4e0*/  FMUL.FTZ R86, R0.reuse, R86 ;  /* 0x0000005600567220 */ /* 0x040fe20000410000 */
[----:B------:R-:W-:Y:S01]  /*f4f0*/  FMUL.FTZ R87, R0, R87 ;  /* 0x0000005700577220 */ /* 0x000fe20000410000 */
[C---:B------:R-:W-:Y:S01]  /*f500*/  FMUL.FTZ R88, R2.reuse, R88 ;  /* 0x0000005802587220 */ /* 0x040fe20000410000 */
[----:B------:R-:W-:Y:S01]  /*f510*/  FMUL.FTZ R89, R2, R89 ;  /* 0x0000005902597220 */ /* 0x000fe20000410000 */
[C---:B-1----:R-:W-:Y:S01]  /*f520*/  HMMA.16816.F32 R4, R160.reuse, R168, R4 ;  /* 0x000000a8a004723c */ /* 0x042fe20000001804 */
[----:B------:R-:W-:Y:S04]  /*f530*/  MUFU.EX2 R191, R191 ;  /* 0x000000bf00bf7308 */ /* 0x000fe80000000800 */
[C---:B------:R-:W-:Y:S01]  /*f540*/  FMUL.FTZ R90, R0.reuse, R90 ;  /* 0x0000005a005a7220 */ /* 0x040fe20000410000 */
[C---:B------:R-:W-:Y:S01]  /*f550*/  HMMA.16816.F32 R8, R160.reuse, R170, R8 ;  /* 0x000000aaa008723c */ /* 0x040fe20000001808 */
[----:B------:R-:W1:Y:S04]  /*f560*/  LDSM.16.MT88.4 R168, [R220+0x1a000] ;  /* 0x01a00000dca8783b */ /* 0x000e680000004200 */
[----:B------:R-:W2:Y:S01]  /*f570*/  MUFU.EX2 R192, R192 ;  /* 0x000000c000c07308 */ /* 0x000ea20000000800 */
[----:B------:R-:W-:Y:S01]  /*f580*/  FMUL.FTZ R91, R0, R91 ;  /* 0x0000005b005b7220 */ /* 0x000fe20000410000 */
[C---:B------:R-:W-:Y:S04]  /*f590*/  HMMA.16816.F32 R36, R160.reuse, R172, R36 ;  /* 0x000000aca024723c */ /* 0x040fe80000001824 */
[C---:B------:R-:W-:Y:S02]  /*f5a0*/  FMUL.FTZ R92, R2.reuse, R92 ;  /* 0x0000005c025c7220 */ /* 0x040fe40000410000 */
[C---:B------:R-:W-:Y:S01]  /*f5b0*/  HMMA.16816.F32 R40, R160.reuse, R174, R40 ;  /* 0x000000aea028723c */ /* 0x040fe20000001828 */
[----:B------:R-:W4:Y:S01]  /*f5c0*/  LDSM.16.MT88.4 R172, [R218+0x1a000] ;  /* 0x01a00000daac783b */ /* 0x000f220000004200 */
[----:B------:R-:W-:Y:S03]  /*f5d0*/  MUFU.EX2 R193, R193 ;  /* 0x000000c100c17308 */ /* 0x000fe60000000800 */
[----:B------:R-:W-:Y:S01]  /*f5e0*/  FMUL.FTZ R93, R2, R93 ;  /* 0x0000005d025d7220 */ /* 0x000fe20000410000 */
[C---:B------:R-:W-:Y:S06]  /*f5f0*/  HMMA.16816.F32 R44, R160.reuse, R176, R44 ;  /* 0x000000b0a02c723c */ /* 0x040fec000000182c */
[----:B------:R-:W5:Y:S01]  /*f600*/  MUFU.EX2 R194, R194 ;  /* 0x000000c200c27308 */ /* 0x000f620000000800 */
[C---:B------:R-:W-:Y:S01]  /*f610*/  FMUL.FTZ R94, R0.reuse, R94 ;  /* 0x0000005e005e7220 */ /* 0x040fe20000410000 */
[C---:B------:R-:W-:Y:S01]  /*f620*/  HMMA.16816.F32 R48, R160.reuse, R178, R48 ;  /* 0x000000b2a030723c */ /* 0x040fe20000001830 */
[----:B------:R-:W-:Y:S02]  /*f630*/  LDSM.16.MT88.4 R176, [R217+0x18800] ;  /* 0x01880000d9b0783b */ /* 0x000fe40000004200 */
[----:B------:R-:W-:Y:S03]  /*f640*/  FMUL.FTZ R95, R0, R95 ;  /* 0x0000005f005f7220 */ /* 0x000fe60000410000 */
[C---:B---3--:R-:W-:Y:S02]  /*f650*/  HMMA.16816.F32 R52, R160.reuse, R156, R52 ;  /* 0x0000009ca034723c */ /* 0x048fe40000001834 */
[----:B------:R-:W-:Y:S03]  /*f660*/  MUFU.EX2 R195, R195 ;  /* 0x000000c300c37308 */ /* 0x000fe60000000800 */
[C---:B------:R-:W-:Y:S01]  /*f670*/  FMUL.FTZ R96, R2.reuse, R96 ;  /* 0x0000006002607220 */ /* 0x040fe20000410000 */
[C---:B------:R-:W-:Y:S01]  /*f680*/  HMMA.16816.F32 R56, R160.reuse, R158, R56 ;  /* 0x0000009ea038723c */ /* 0x040fe20000001838 */
[----:B------:R-:W3:Y:S05]  /*f690*/  LDSM.16.MT88.4 R156, [R217+0x1a000] ;  /* 0x01a00000d99c783b */ /* 0x000eea0000004200 */
[----:B------:R-:W5:Y:S01]  /*f6a0*/  MUFU.EX2 R196, R196 ;  /* 0x000000c400c47308 */ /* 0x000f620000000800 */
[----:B------:R-:W-:Y:S01]  /*f6b0*/  FMUL.FTZ R97, R2, R97 ;  /* 0x0000006102617220 */ /* 0x000fe20000410000 */
[C---:B-1----:R-:W-:Y:S03]  /*f6c0*/  HMMA.16816.F32 R60, R160.reuse, R168, R60 ;  /* 0x000000a8a03c723c */ /* 0x042fe6000000183c */
[C---:B------:R-:W-:Y:S03]  /*f6d0*/  FMUL.FTZ R98, R0.reuse, R98 ;  /* 0x0000006200627220 */ /* 0x040fe60000410000 */
[C---:B------:R-:W-:Y:S01]  /*f6e0*/  HMMA.16816.F32 R64, R160.reuse, R170, R64 ;  /* 0x000000aaa040723c */ /* 0x040fe20000001840 */
[----:B------:R-:W1:Y:S01]  /*f6f0*/  LDSM.16.MT88.4 R168, [R216+0x1a000] ;  /* 0x01a00000d8a8783b */ /* 0x000e620000004200 */
[----:B------:R-:W-:Y:S03]  /*f700*/  MUFU.EX2 R197, R197 ;  /* 0x000000c500c57308 */ /* 0x000fe60000000800 */
[----:B------:R-:W-:Y:S01]  /*f710*/  FMUL.FTZ R99, R0, R99 ;  /* 0x0000006300637220 */ /* 0x000fe20000410000 */
[C---:B----4-:R-:W-:Y:S06]  /*f720*/  HMMA.16816.F32 R68, R160.reuse, R172, R68 ;  /* 0x000000aca044723c */ /* 0x050fec0000001844 */
[----:B------:R-:W4:Y:S01]  /*f730*/  MUFU.EX2 R198, R198 ;  /* 0x000000c600c67308 */ /* 0x000f220000000800 */
[C---:B------:R-:W-:Y:S01]  /*f740*/  FMUL.FTZ R100, R2.reuse, R100 ;  /* 0x0000006402647220 */ /* 0x040fe20000410000 */
[C---:B------:R-:W-:Y:S01]  /*f750*/  HMMA.16816.F32 R72, R160.reuse, R174, R72 ;  /* 0x000000aea048723c */ /* 0x040fe20000001848 */
[----:B------:R-:W2:Y:S02]  /*f760*/  LDSM.16.MT88.4 R172, [R220+0x1c000] ;  /* 0x01c00000dcac783b */ /* 0x000ea40000004200 */
[----:B------:R-:W-:Y:S01]  /*f770*/  FMUL.FTZ R101, R2, R101 ;  /* 0x0000006502657220 */ /* 0x000fe20000410000 */
[C---:B------:R-:W-:Y:S01]  /*f780*/  FMUL.FTZ R102, R0.reuse, R102 ;  /* 0x0000006600667220 */ /* 0x040fe20000410000 */
[----:B------:R-:W-:Y:S01]  /*f790*/  FMUL.FTZ R103, R0, R103 ;  /* 0x0000006700677220 */ /* 0x000fe20000410000 */
[C---:B------:R-:W-:Y:S02]  /*f7a0*/  FMUL.FTZ R104, R2.reuse, R104 ;  /* 0x0000006802687220 */ /* 0x040fe40000410000 */
[----:B------:R-:W-:Y:S03]  /*f7b0*/  MUFU.EX2 R199, R199 ;  /* 0x000000c700c77308 */ /* 0x000fe60000000800 */
[----:B------:R-:W-:Y:S01]  /*f7c0*/  FMUL.FTZ R105, R2, R105 ;  /* 0x0000006902697220 */ /* 0x000fe20000410000 */
[C---:B------:R-:W-:Y:S01]  /*f7d0*/  FMUL.FTZ R106, R0.reuse, R106 ;  /* 0x0000006a006a7220 */ /* 0x040fe20000410000 */
[----:B------:R-:W-:Y:S01]  /*f7e0*/  FMUL.FTZ R107, R0, R107 ;  /* 0x0000006b006b7220 */ /* 0x000fe20000410000 */
[C---:B------:R-:W-:Y:S01]  /*f7f0*/  FMUL.FTZ R108, R2.reuse, R108 ;  /* 0x0000006c026c7220 */ /* 0x040fe20000410000 */
[----:B------:R-:W-:Y:S01]  /*f800*/  FMUL.FTZ R109, R2, R109 ;  /* 0x0000006d026d7220 */ /* 0x000fe20000410000 */
[C---:B------:R-:W-:Y:S01]  /*f810*/  FMUL.FTZ R110, R0.reuse, R110 ;  /* 0x0000006e006e7220 */ /* 0x040fe20000410000 */
[C---:B---3--:R-:W-:Y:S01]  /*f820*/  HMMA.16816.F32 R76, R160.reuse, R156, R76 ;  /* 0x0000009ca04c723c */ /* 0x048fe2000000184c */
[----:B------:R-:W3:Y:S02]  /*f830*/  MUFU.EX2 R249, R249 ;  /* 0x000000f900f97308 */ /* 0x000ee40000000800 */
[----:B------:R-:W-:Y:S01]  /*f840*/  FMUL.FTZ R111, R0, R111 ;  /* 0x0000006f006f7220 */ /* 0x000fe20000410000 */
[C---:B------:R-:W-:Y:S01]  /*f850*/  FMUL.FTZ R112, R2.reuse, R112 ;  /* 0x0000007002707220 */ /* 0x040fe20000410000 */
[----:B------:R-:W-:Y:S01]  /*f860*/  FMUL.FTZ R113, R2, R113 ;  /* 0x0000007102717220 */ /* 0x000fe20000410000 */
[C---:B------:R-:W-:Y:S01]  /*f870*/  HMMA.16816.F32 R80, R160.reuse, R158, R80 ;  /* 0x0000009ea050723c */ /* 0x040fe20000001850 */
[----:B------:R-:W5:Y:S04]  /*f880*/  LDSM.16.MT88.4 R156, [R218+0x1c000] ;  /* 0x01c00000da9c783b */ /* 0x000f680000004200 */
[----:B------:R-:W-:Y:S01]  /*f890*/  MUFU.EX2 R252, R252 ;  /* 0x000000fc00fc7308 */ /* 0x000fe20000000800 */
[C---:B------:R-:W-:Y:S01]  /*f8a0*/  FMUL.FTZ R114, R0.reuse, R114 ;  /* 0x0000007200727220 */ /* 0x040fe20000410000 */
[C---:B-1----:R-:W-:Y:S04]  /*f8b0*/  HMMA.16816.F32 R84, R160.reuse, R168, R84 ;  /* 0x000000a8a054723c */ /* 0x042fe80000001854 */
[----:B------:R-:W-:Y:S02]  /*f8c0*/  FMUL.FTZ R115, R0, R115 ;  /* 0x0000007300737220 */ /* 0x000fe40000410000 */
[C---:B------:R-:W-:Y:S01]  /*f8d0*/  HMMA.16816.F32 R88, R160.reuse, R170, R88 ;  /* 0x000000aaa058723c */ /* 0x040fe20000001858 */
[----:B------:R-:W1:Y:S04]  /*f8e0*/  LDSM.16.MT88.4 R168, [R217+0x1c000] ;  /* 0x01c00000d9a8783b */ /* 0x000e680000004200 */
        /* <DEDUP_REMOVED lines=15> */
[C---:B-----5:R-:W-:Y:S03]  /*f9e0*/  HMMA.16816.F32 R100, R160.reuse, R156, R100 ;  /* 0x0000009ca064723c */ /* 0x060fe60000001864 */
[C---:B------:R-:W-:Y:S01]  /*f9f0*/  FMUL.FTZ R128, R2.reuse, R128 ;  /* 0x0000008002807220 */ /* 0x040fe20000410000 */
[----:B------:R-:W-:Y:S01]  /*fa00*/  FMUL.FTZ R129, R2, R129 ;  /* 0x0000008102817220 */ /* 0x000fe20000410000 */
[C---:B------:R-:W-:Y:S01]  /*fa10*/  FMUL.FTZ R130, R0.reuse, R130 ;  /* 0x0000008200827220 */ /* 0x040fe20000410000 */
[C---:B------:R-:W-:Y:S01]  /*fa20*/  HMMA.16816.F32 R104, R160.reuse, R158, R104 ;  /* 0x0000009ea068723c */ /* 0x040fe20000001868 */
[----:B------:R-:W5:Y:S04]  /*fa30*/  LDSM.16.MT88.4 R156, [R220+0x1e000] ;  /* 0x01e00000dc9c783b */ /* 0x000f680000004200 */
[----:B------:R-:W-:Y:S01]  /*fa40*/  FMUL.FTZ R131, R0, R131 ;  /* 0x0000008300837220 */ /* 0x000fe20000410000 */
[C---:B-1----:R-:W-:Y:S05]  /*fa50*/  HMMA.16816.F32 R108, R160.reuse, R168, R108 ;  /* 0x000000a8a06c723c */ /* 0x042fea000000186c */
[C---:B------:R-:W-:Y:S01]  /*fa60*/  FMUL.FTZ R132, R2.reuse, R132 ;  /* 0x0000008402847220 */ /* 0x040fe20000410000 */
[C---:B------:R-:W-:Y:S01]  /*fa70*/  HMMA.16816.F32 R112, R160.reuse, R170, R112 ;  /* 0x000000aaa070723c */ /* 0x040fe20000001870 */
[----:B------:R-:W1:Y:S04]  /*fa80*/  LDSM.16.MT88.4 R168, [R218+0x1e000] ;  /* 0x01e00000daa8783b */ /* 0x000e680000004200 */
[----:B------:R-:W-:Y:S01]  /*fa90*/  FMUL.FTZ R133, R2, R133 ;  /* 0x0000008502857220 */ /* 0x000fe20000410000 */
[C---:B--2---:R-:W-:Y:S05]  /*faa0*/  HMMA.16816.F32 R116, R160.reuse, R172, R116 ;  /* 0x000000aca074723c */ /* 0x044fea0000001874 */
[C---:B------:R-:W-:Y:S01]  /*fab0*/  FMUL.FTZ R134, R0.reuse, R134 ;  /* 0x0000008600867220 */ /* 0x040fe20000410000 */
[C---:B------:R-:W-:Y:S01]  /*fac0*/  HMMA.16816.F32 R120, R160.reuse, R174, R120 ;  /* 0x000000aea078723c */ /* 0x040fe20000001878 */
[----:B------:R-:W2:Y:S04]  /*fad0*/  LDSM.16.MT88.4 R172, [R217+0x1e000] ;  /* 0x01e00000d9ac783b */ /* 0x000ea80000004200 */
[----:B------:R-:W-:Y:S01]  /*fae0*/  FMUL.FTZ R135, R0, R135 ;  /* 0x0000008700877220 */ /* 0x000fe20000410000 */
[C---:B------:R-:W-:Y:S01]  /*faf0*/  FMUL.FTZ R136, R2.reuse, R136 ;  /* 0x0000008802887220 */ /* 0x040fe20000410000 */
[----:B------:R-:W-:Y:S01]  /*fb00*/  FMUL.FTZ R137, R2, R137 ;  /* 0x0000008902897220 */ /* 0x000fe20000410000 */
[C---:B------:R-:W-:Y:S03]  /*fb10*/  FMUL.FTZ R138, R0.reuse, R138 ;  /* 0x0000008a008a7220 */ /* 0x040fe60000410000 */
[----:B------:R-:W-:Y:S01]  /*fb20*/  FMUL.FTZ R139, R0, R139 ;  /* 0x0000008b008b7220 */ /* 0x000fe20000410000 */
[----:B------:R-:W-:Y:S01]  /*fb30*/  FMUL.FTZ R16, R2, R148 ;  /* 0x0000009402107220 */ /* 0x000fe20000410000 */
[----:B------:R-:W-:Y:S01]  /*fb40*/  F2FP.F16.F32.PACK_AB R148, R192, R191 ;  /* 0x000000bfc094723e */ /* 0x000fe200000000ff */
[----:B------:R-:W-:Y:S01]  /*fb50*/  FMUL.FTZ R17, R2, R149 ;  /* 0x0000009502117220 */ /* 0x000fe20000410000 */
[----:B------:R-:W-:Y:S01]  /*fb60*/  F2FP.F16.F32.PACK_AB R149, R194, R193 ;  /* 0x000000c1c295723e */ /* 0x000fe200000000ff */
[----:B------:R-:W-:Y:S01]  /*fb70*/  FMUL.FTZ R18, R0, R150 ;  /* 0x0000009600127220 */ /* 0x000fe20000410000 */
[C---:B-----5:R-:W-:Y:S03]  /*fb80*/  HMMA.16816.F32 R124, R160.reuse, R156, R124 ;  /* 0x0000009ca07c723c */ /* 0x060fe6000000187c */
[----:B------:R-:W-:Y:S01]  /*fb90*/  F2FP.F16.F32.PACK_AB R150, R196, R195 ;  /* 0x000000c3c496723e */ /* 0x000fe200000000ff */
[----:B------:R-:W-:Y:S01]  /*fba0*/  FMUL.FTZ R19, R0, R151 ;  /* 0x0000009700137220 */ /* 0x000fe20000410000 */
[----:B----4-:R-:W-:Y:S01]  /*fbb0*/  F2FP.F16.F32.PACK_AB R151, R198, R197 ;  /* 0x000000c5c697723e */ /* 0x010fe200000000ff */
[C---:B------:R-:W-:Y:S01]  /*fbc0*/  HMMA.16816.F32 R128, R160.reuse, R158, R128 ;  /* 0x0000009ea080723c */ /* 0x040fe20000001880 */
[----:B------:R-:W4:Y:S04]  /*fbd0*/  LDSM.16.MT88.4 R156, [R216+0x1e000] ;  /* 0x01e00000d89c783b */ /* 0x000f280000004200 */
        /* <DEDUP_REMOVED lines=14> */
[----:B------:R-:W-:Y:S01]  /*fcc0*/  FFMA.FTZ R184, R2, R248, R184 ;  /* 0x000000f802b87223 */ /* 0x000fe200000100b8 */
[----:B------:R-:W-:Y:S01]  /*fcd0*/  MOV R2, R164 ;  /* 0x000000a400027202 */ /* 0x000fe20000000f00 */
[----:B------:R-:W-:Y:S01]  /*fce0*/  FFMA.FTZ R187, R0, R245, R187 ;  /* 0x000000f500bb7223 */ /* 0x000fe200000100bb */
[----:B------:R-:W-:Y:S01]  /*fcf0*/  MOV R0, R3 ;  /* 0x0000000300007202 */ /* 0x000fe20000000f00 */
[----:B------:R-:W-:Y:S01]  /*fd00*/  FADD.FTZ R184, R165, R184 ;  /* 0x000000b8a5b87221 */ /* 0x000fe20000010000 */
[C---:B----4-:R-:W-:Y:S03]  /*fd10*/  HMMA.16816.F32 R140, R160.reuse, R156, R140 ;  /* 0x0000009ca08c723c */ /* 0x050fe6000000188c */
[----:B------:R-:W-:Y:S01]  /*fd20*/  FADD.FTZ R187, R166, R187 ;  /* 0x000000bba6bb7221 */ /* 0x000fe20000010000 */
[----:B------:R-:W-:Y:S02]  /*fd30*/  FADD.FTZ R184, R167, R184 ;  /* 0x000000b8a7b87221 */ /* 0x000fe40000010000 */
[----:B------:R-:W-:Y:S01]  /*fd40*/  HMMA.16816.F32 R144, R160, R158, R144 ;  /* 0x0000009ea090723c */ /* 0x000fe20000001890 */
[----:B------:R-:W4:Y:S04]  /*fd50*/  LDSM.16.MT88.4 R156, [R220+0x1a800] ;  /* 0x01a80000dc9c783b */ /* 0x000f280000004200 */
[----:B------:R-:W-:Y:S01]  /*fd60*/  FADD.FTZ R187, R186, R187 ;  /* 0x000000bbbabb7221 */ /* 0x000fe20000010000 */
[C---:B------:R-:W-:Y:S03]  /*fd70*/  HMMA.16816.F32 R4, R148.reuse, R152, R4 ;  /* 0x000000989404723c */ /* 0x040fe60000001804 */
[----:B------:R-:W-:Y:S02]  /*fd80*/  LDSM.16.MT88.4 R160, [R217+0x1a800] ;  /* 0x01a80000d9a0783b */ /* 0x000fe40000004200 */
[----:B------:R-:W-:Y:S01]  /*fd90*/  FADD.FTZ R184, R185, R184 ;  /* 0x000000b8b9b87221 */ /* 0x000fe20000010000 */
[C---:B------:R-:W-:Y:S05]  /*fda0*/  HMMA.16816.F32 R8, R148.reuse, R154, R8 ;  /* 0x0000009a9408723c */ /* 0x040fea0000001808 */
[----:B------:R-:W5:Y:S01]  /*fdb0*/  LDSM.16.MT88.4 R152, [R218+0x1a800] ;  /* 0x01a80000da98783b */ /* 0x000f620000004200 */
[C---:B-1----:R-:W-:Y:S05]  /*fdc0*/  HMMA.16816.F32 R36, R148.reuse, R168, R36 ;  /* 0x000000a89424723c */ /* 0x042fea0000001824 */
[----:B------:R-:W-:Y:S01]  /*fdd0*/  FADD.FTZ R187, R188, R187 ;  /* 0x000000bbbcbb7221 */ /* 0x000fe20000010000 */
[C---:B------:R-:W-:Y:S01]  /*fde0*/  HMMA.16816.F32 R40, R148.reuse, R170, R40 ;  /* 0x000000aa9428723c */ /* 0x040fe20000001828 */
[----:B------:R-:W1:Y:S04]  /*fdf0*/  LDSM.16.MT88.4 R168, [R216+0x1a800] ;  /* 0x01a80000d8a8783b */ /* 0x000e680000004200 */
[----:B------:R-:W-:Y:S01]  /*fe00*/  FADD.FTZ R184, R191, R184 ;  /* 0x000000b8bfb87221 */ /* 0x000fe20000010000 */
[C---:B------:R-:W-:Y:S05]  /*fe10*/  HMMA.16816.F32 R44, R148.reuse, R176, R44 ;  /* 0x000000b0942c723c */ /* 0x040fea000000182c */
[----:B------:R-:W-:Y:S01]  /*fe20*/  FADD.FTZ R187, R193, R187 ;  /* 0x000000bbc1bb7221 */ /* 0x000fe20000010000 */
[C---:B------:R-:W-:Y:S01]  /*fe30*/  HMMA.16816.F32 R48, R148.reuse, R178, R48 ;  /* 0x000000b29430723c */ /* 0x040fe20000001830 */
[----:B------:R-:W3:Y:S04]  /*fe40*/  LDSM.16.MT88.4 R176, [R218+0x1c800] ;  /* 0x01c80000dab0783b */ /* 0x000ee80000004200 */
[----:B------:R-:W-:Y:S01]  /*fe50*/  FADD.FTZ R184, R192, R184 ;  /* 0x000000b8c0b87221 */ /* 0x000fe20000010000 */
[C---:B--2---:R-:W-:Y:S05]  /*fe60*/  HMMA.16816.F32 R52, R148.reuse, R172, R52 ;  /* 0x000000ac9434723c */ /* 0x044fea0000001834 */
[----:B------:R-:W-:Y:S01]  /*fe70*/  FADD.FTZ R187, R194, R187 ;  /* 0x000000bbc2bb7221 */ /* 0x000fe20000010000 */
[C---:B------:R-:W-:Y:S01]  /*fe80*/  HMMA.16816.F32 R56, R148.reuse, R174, R56 ;  /* 0x000000ae9438723c */ /* 0x040fe20000001838 */
[----:B------:R-:W2:Y:S04]  /*fe90*/  LDSM.16.MT88.4 R172, [R217+0x1c800] ;  /* 0x01c80000d9ac783b */ /* 0x000ea80000004200 */
[----:B------:R-:W-:Y:S01]  /*fea0*/  FADD.FTZ R184, R195, R184 ;  /* 0x000000b8c3b87221 */ /* 0x000fe20000010000 */
[C---:B----4-:R-:W-:Y:S05]  /*feb0*/  HMMA.16816.F32 R60, R148.reuse, R156, R60 ;  /* 0x0000009c943c723c */ /* 0x050fea000000183c */
[----:B------:R-:W-:Y:S01]  /*fec0*/  FADD.FTZ R187, R197, R187 ;  /* 0x000000bbc5bb7221 */ /* 0x000fe20000010000 */
[C---:B------:R-:W-:Y:S01]  /*fed0*/  HMMA.16816.F32 R64, R148.reuse, R158, R64 ;  /* 0x0000009e9440723c */ /* 0x040fe20000001840 */
[----:B------:R-:W-:Y:S04]  /*fee0*/  LDSM.16.MT88.4 R156, [R220+0x1e800] ;  /* 0x01e80000dc9c783b */ /* 0x000fe80000004200 */
[----:B------:R-:W-:Y:S01]  /*fef0*/  FADD.FTZ R184, R196, R184 ;  /* 0x000000b8c4b87221 */ /* 0x000fe20000010000 */
[C---:B-----5:R-:W-:Y:S05]  /*ff00*/  HMMA.16816.F32 R68, R148.reuse, R152, R68 ;  /* 0x000000989444723c */ /* 0x060fea0000001844 */
[----:B------:R-:W-:Y:S01]  /*ff10*/  FADD.FTZ R187, R198, R187 ;  /* 0x000000bbc6bb7221 */ /* 0x000fe20000010000 */
        /* <DEDUP_REMOVED lines=8> */
[C---:B------:R-:W-:Y:S06]  /*ffa0*/  HMMA.16816.F32 R92, R148.reuse, R180, R92 ;  /* 0x000000b4945c723c */ /* 0x040fec000000185c */
[C---:B------:R-:W-:Y:S05]  /*ffb0*/  HMMA.16816.F32 R96, R148.reuse, R182, R96 ;  /* 0x000000b69460723c */ /* 0x040fea0000001860 */
[--C-:B------:R-:W-:Y:S01]  /*ffc0*/  FFMA.FTZ R180, R20, UR4, -R190.reuse ;  /* 0x0000000414b47c23 */ /* 0x100fe200080108be */
[C---:B---3--:R-:W-:Y:S05]  /*ffd0*/  HMMA.16816.F32 R100, R148.reuse, R176, R100 ;  /* 0x000000b09464723c */ /* 0x048fea0000001864 */
[--C-:B------:R-:W-:Y:S01]  /*ffe0*/  FFMA.FTZ R20, R27, UR4, -R189.reuse ;  /* 0x000000041b147c23 */ /* 0x100fe200080108bd */
[C---:B------:R-:W-:Y:S01]  /*fff0*/  HMMA.16816.F32 R104, R148.reuse, R178, R104 ;  /* 0x000000b29468723c */ /* 0x040fe20000001868 */
[----:B------:R-:W3:Y:S01]  /*10000*/  LDSM.16.MT88.4 R176, [R216+0x1e800] ;  /* 0x01e80000d8b0783b */ /* 0x000ee20000004200 */
[----:B------:R-:W-:Y:S03]  /*10010*/  MUFU.EX2 R180, R180 ;  /* 0x000000b400b47308 */ /* 0x000fe60000000800 */
[----:B------:R-:W-:Y:S01]  /*10020*/  FFMA.FTZ R181, R21, UR4, -R190 ;  /* 0x0000000415b57c23 */ /* 0x000fe200080108be */
[C---:B--2---:R-:W-:Y:S03]  /*10030*/  HMMA.16816.F32 R108, R148.reuse, R172, R108 ;  /* 0x000000ac946c723c */ /* 0x044fe6000000186c */
[----:B------:R-:W-:Y:S03]  /*10040*/  LDSM.16.MT88.4 R24, [R217+0x19000] ;  /* 0x01900000d918783b */ /* 0x000fe60000004200 */
[----:B------:R-:W-:Y:S01]  /*10050*/  MUFU.EX2 R21, R20 ;  /* 0x0000001400157308 */ /* 0x000fe20000000800 */
[--C-:B------:R-:W-:Y:S01]  /*10060*/  FFMA.FTZ R182, R22, UR4, -R189.reuse ;  /* 0x0000000416b67c23 */ /* 0x100fe200080108bd */
[C---:B------:R-:W-:Y:S03]  /*10070*/  HMMA.16816.F32 R112, R148.reuse, R174, R112 ;  /* 0x000000ae9470723c */ /* 0x040fe60000001870 */
[----:B------:R-:W-:Y:S03]  /*10080*/  LDSM.16.MT88.4 R172, [R218+0x19000] ;  /* 0x01900000daac783b */ /* 0x000fe60000004200 */
[C---:B----4-:R-:W-:Y:S02]  /*10090*/  HMMA.16816.F32 R116, R148.reuse, R152, R116 ;  /* 0x000000989474723c */ /* 0x050fe40000001874 */
[----:B------:R-:W2:Y:S03]  /*100a0*/  MUFU.EX2 R181, R181 ;  /* 0x000000b500b57308 */ /* 0x000ea60000000800 */
[----:B------:R-:W-:Y:S01]  /*100b0*/  F2FP.F16.F32.PACK_AB R22, R249, R199 ;  /* 0x000000c7f916723e */ /* 0x000fe200000000ff */
[C---:B------:R-:W-:Y:S01]  /*100c0*/  HMMA.16816.F32 R120, R148.reuse, R154, R120 ;  /* 0x0000009a9478723c */ /* 0x040fe20000001878 */
[----:B------:R-:W4:Y:S05]  /*100d0*/  LDSM.16.MT88.4 R152, [R220+0x19000] ;  /* 0x01900000dc98783b */ /* 0x000f2a0000004200 */
[----:B------:R-:W1:Y:S01]  /*100e0*/  MUFU.EX2 R182, R182 ;  /* 0x000000b600b67308 */ /* 0x000e620000000800 */
[----:B------:R-:W-:Y:S01]  /*100f0*/  FFMA.FTZ R183, R23, UR4, -R189 ;  /* 0x0000000417b77c23 */ /* 0x000fe200080108bd */
[C---:B------:R-:W-:Y:S08]  /*10100*/  HMMA.16816.F32 R124, R148.reuse, R156, R124 ;  /* 0x0000009c947c723c */ /* 0x040ff0000000187c */
[----:B------:R-:W3:Y:S01]  /*10110*/  MUFU.EX2 R183, R183 ;  /* 0x000000b700b77308 */ /* 0x000ee20000000800 */
[C---:B------:R-:W-:Y:S01]  /*10120*/  HMMA.16816.F32 R128, R148.reuse, R158, R128 ;  /* 0x0000009e9480723c */ /* 0x040fe20000001880 */
[----:B------:R-:W4:Y:S02]  /*10130*/  LDSM.16.MT88.4 R156, [R216+0x19000] ;  /* 0x01900000d89c783b */ /* 0x000f240000004200 */
[C---:B--2---:R-:W-:Y:S03]  /*10140*/  F2FP.F16.F32.PACK_AB R20, R181.reuse, R180 ;  /* 0x000000b4b514723e */ /* 0x044fe600000000ff */
[C---:B-----5:R-:W-:Y:S05]  /*10150*/  HMMA.16816.F32 R132, R148.reuse, R160, R132 ;  /* 0x000000a09484723c */ /* 0x060fea0000001884 */
[----:B------:R-:W-:Y:S01]  /*10160*/  FADD.FTZ R184, R180, R184 ;  /* 0x000000b8b4b87221 */ /* 0x000fe20000010000 */
[C---:B------:R-:W-:Y:S01]  /*10170*/  HMMA.16816.F32 R12, R148.reuse, R162, R12 ;  /* 0x000000a2940c723c */ /* 0x040fe2000000180c */
[----:B------:R-:W-:Y:S04]  /*10180*/  LDSM.16.MT88.4 R160, [R217+0x1b000] ;  /* 0x01b00000d9a0783b */ /* 0x000fe80000004200 */
[----:B-1----:R-:W-:Y:S01]  /*10190*/  FADD.FTZ R187, R182, R187 ;  /* 0x000000bbb6bb7221 */ /* 0x002fe20000010000 */
[C---:B------:R-:W-:Y:S05]  /*101a0*/  HMMA.16816.F32 R136, R148.reuse, R168, R136 ;  /* 0x000000a89488723c */ /* 0x040fea0000001888 */
[----:B------:R-:W-:Y:S01]  /*101b0*/  FADD.FTZ R184, R181, R184 ;  /* 0x000000b8b5b87221 */ /* 0x000fe20000010000 */
[C---:B------:R-:W-:Y:S01]  /*101c0*/  HMMA.16816.F32 R16, R148.reuse, R170, R16 ;  /* 0x000000aa9410723c */ /* 0x040fe20000001810 */
[----:B------:R-:W-:Y:S04]  /*101d0*/  LDSM.16.MT88.4 R168, [R216+0x1b000] ;  /* 0x01b00000d8a8783b */ /* 0x000fe80000004200 */
[----:B---3--:R-:W-:Y:S01]  /*101e0*/  FADD.FTZ R187, R183, R187 ;  /* 0x000000bbb7bb7221 */ /* 0x008fe20000010000 */
[C---:B------:R-:W-:Y:S05]  /*101f0*/  HMMA.16816.F32 R140, R148.reuse, R176, R140 ;  /* 0x000000b0948c723c */ /* 0x040fea000000188c */
[----:B------:R-:W-:Y:S01]  /*10200*/  FADD.FTZ R184, R199, R184 ;  /* 0x000000b8c7b87221 */ /* 0x000fe20000010000 */
[----:B------:R-:W-:Y:S01]  /*10210*/  HMMA.16816.F32 R144, R148, R178, R144 ;  /* 0x000000b29490723c */ /* 0x000fe20000001890 */
[----:B------:R-:W1:Y:S04]  /*10220*/  LDSM.16.MT88.4 R148, [R220+0x1b000] ;  /* 0x01b00000dc94783b */ /* 0x000e680000004200 */
[----:B------:R-:W-:Y:S01]  /*10230*/  FFMA.FTZ R176, R32, UR4, -R190 ;  /* 0x0000000420b07c23 */ /* 0x000fe200080108be */
[----:B------:R-:W-:Y:S01]  /*10240*/  FFMA.FTZ R177, R34, UR4, -R189 ;  /* 0x0000000422b17c23 */ /* 0x000fe200080108bd */
[----:B------:R-:W-:Y:S01]  /*10250*/  MOV R179, R21 ;  /* 0x0000001500b37202 */ /* 0x000fe20000000f00 */
[----:B------:R-:W-:Y:S03]  /*10260*/  FADD.FTZ R187, R252, R187 ;  /* 0x000000bbfcbb7221 */ /* 0x000fe60000010000 */
[----:B------:R-:W-:Y:S01]  /*10270*/  F2FP.F16.F32.PACK_AB R21, R183, R182 ;  /* 0x000000b6b715723e */ /* 0x000fe200000000ff */
[----:B------:R-:W-:Y:S01]  /*10280*/  MUFU.EX2 R176, R176 ;  /* 0x000000b000b07308 */ /* 0x000fe20000000800 */
[----:B------:R-:W-:Y:S01]  /*10290*/  F2FP.F16.F32.PACK_AB R23, R179, R252 ;  /* 0x000000fcb317723e */ /* 0x000fe200000000ff */
[----:B------:R-:W-:Y:S01]  /*102a0*/  FADD.FTZ R184, R249, R184 ;  /* 0x000000b8f9b87221 */ /* 0x000fe20000010000 */
[----:B------:R-:W-:Y:S05]  /*102b0*/  FADD.FTZ R187, R179, R187 ;  /* 0x000000bbb3bb7221 */ /* 0x000fea0000010000 */
[C---:B----4-:R-:W-:Y:S02]  /*102c0*/  HMMA.16816.F32 R4, R20.reuse, R152, R4 ;  /* 0x000000981404723c */ /* 0x050fe40000001804 */
[----:B------:R-:W-:Y:S04]  /*102d0*/  MUFU.EX2 R177, R177 ;  /* 0x000000b100b17308 */ /* 0x000fe80000000800 */
[C---:B------:R-:W-:Y:S01]  /*102e0*/  HMMA.16816.F32 R8, R20.reuse, R154, R8 ;  /* 0x0000009a1408723c */ /* 0x040fe20000001808 */
[----:B------:R-:W2:Y:S05]  /*102f0*/  LDSM.16.MT88.4 R152, [R218+0x1b000] ;  /* 0x01b00000da98783b */ /* 0x000eaa0000004200 */
        /* <DEDUP_REMOVED lines=21> */
[C---:B---3--:R-:W-:Y:S06]  /*10450*/  HMMA.16816.F32 R92, R20.reuse, R172, R92 ;  /* 0x000000ac145c723c */ /* 0x048fec000000185c */
[C---:B------:R-:W-:Y:S05]  /*10460*/  HMMA.16816.F32 R96, R20.reuse, R174, R96 ;  /* 0x000000ae1460723c */ /* 0x040fea0000001860 */
[--C-:B------:R-:W-:Y:S01]  /*10470*/  FFMA.FTZ R172, R28, UR4, -R190.reuse ;  /* 0x000000041cac7c23 */ /* 0x100fe200080108be */
[C---:B----4-:R-:W-:Y:S05]  /*10480*/  HMMA.16816.F32 R100, R20.reuse, R24, R100 ;  /* 0x000000181464723c */ /* 0x050fea0000001864 */
[--C-:B------:R-:W-:Y:S01]  /*10490*/  FFMA.FTZ R173, R29, UR4, -R190.reuse ;  /* 0x000000041dad7c23 */ /* 0x100fe200080108be */
[C---:B------:R-:W-:Y:S01]  /*104a0*/  HMMA.16816.F32 R104, R20.reuse, R26, R104 ;  /* 0x0000001a1468723c */ /* 0x040fe20000001868 */
[----:B------:R-:W3:Y:S01]  /*104b0*/  LDSM.16.MT88.4 R24, [R217+0x1f000] ;  /* 0x01f00000d918783b */ /* 0x000ee20000004200 */
[----:B------:R-:W4:Y:S03]  /*104c0*/  MUFU.EX2 R172, R172 ;  /* 0x000000ac00ac7308 */ /* 0x000f260000000800 */
[--C-:B------:R-:W-:Y:S01]  /*104d0*/  FFMA.FTZ R174, R30, UR4, -R189.reuse ;  /* 0x000000041eae7c23 */ /* 0x100fe200080108bd */
[C---:B-----5:R-:W-:Y:S06]  /*104e0*/  HMMA.16816.F32 R108, R20.reuse, R156, R108 ;  /* 0x0000009c146c723c */ /* 0x060fec000000186c */
[----:B------:R-:W-:Y:S01]  /*104f0*/  MUFU.EX2 R173, R173 ;  /* 0x000000ad00ad7308 */ /* 0x000fe20000000800 */
[--C-:B------:R-:W-:Y:S01]  /*10500*/  FFMA.FTZ R175, R31, UR4, -R189.reuse ;  /* 0x000000041faf7c23 */ /* 0x100fe200080108bd */
[C---:B------:R-:W-:Y:S01]  /*10510*/  HMMA.16816.F32 R112, R20.reuse, R158, R112 ;  /* 0x0000009e1470723c */ /* 0x040fe20000001870 */
[----:B------:R-:W5:Y:S02]  /*10520*/  LDSM.16.MT88.4 R28, [R216+0x1f000] ;  /* 0x01f00000d81c783b */ /* 0x000f640000004200 */
[----:B------:R-:W-:Y:S03]  /*10530*/  FFMA.FTZ R190, R33, UR4, -R190 ;  /* 0x0000000421be7c23 */ /* 0x000fe600080108be */
[C---:B-1----:R-:W-:Y:S02]  /*10540*/  HMMA.16816.F32 R116, R20.reuse, R148, R116 ;  /* 0x000000941474723c */ /* 0x042fe40000001874 */
[----:B------:R-:W1:Y:S01]  /*10550*/  MUFU.EX2 R174, R174 ;  /* 0x000000ae00ae7308 */ /* 0x000e620000000800 */
[----:B------:R-:W5:Y:S02]  /*10560*/  LDSM.16.MT88.4 R156, [R220+0x19800] ;  /* 0x01980000dc9c783b */ /* 0x000f640000004200 */
[----:B------:R-:W-:Y:S01]  /*10570*/  FFMA.FTZ R189, R35, UR4, -R189 ;  /* 0x0000000423bd7c23 */ /* 0x000fe200080108bd */
[C---:B------:R-:W-:Y:S06]  /*10580*/  HMMA.16816.F32 R120, R20.reuse, R150, R120 ;  /* 0x000000961478723c */ /* 0x040fec0000001878 */
[----:B------:R-:W3:Y:S01]  /*10590*/  MUFU.EX2 R175, R175 ;  /* 0x000000af00af7308 */ /* 0x000ee20000000800 */
[----:B------:R-:W5:Y:S01]  /*105a0*/  LDSM.16.MT88.4 R148, [R218+0x19800] ;  /* 0x01980000da94783b */ /* 0x000f620000004200 */
[C---:B--2---:R-:W-:Y:S08]  /*105b0*/  HMMA.16816.F32 R124, R20.reuse, R152, R124 ;  /* 0x00000098147c723c */ /* 0x044ff0000000187c */
[----:B------:R-:W2:Y:S01]  /*105c0*/  MUFU.EX2 R190, R190 ;  /* 0x000000be00be7308 */ /* 0x000ea20000000800 */
[C---:B------:R-:W-:Y:S01]  /*105d0*/  HMMA.16816.F32 R128, R20.reuse, R154, R128 ;  /* 0x0000009a1480723c */ /* 0x040fe20000001880 */
[----:B------:R-:W2:Y:S02]  /*105e0*/  LDSM.16.MT88.4 R32, [R217+0x19800] ;  /* 0x01980000d920783b */ /* 0x000ea40000004200 */
[----:B----4-:R-:W-:Y:S03]  /*105f0*/  FADD.FTZ R184, R172, R184 ;  /* 0x000000b8acb87221 */ /* 0x010fe60000010000 */
[C---:B------:R-:W-:Y:S03]  /*10600*/  HMMA.16816.F32 R132, R20.reuse, R160, R132 ;  /* 0x000000a01484723c */ /* 0x040fe60000001884 */
[----:B------:R-:W4:Y:S01]  /*10610*/  MUFU.EX2 R189, R189 ;  /* 0x000000bd00bd7308 */ /* 0x000f220000000800 */
[----:B------:R-:W4:Y:S01]  /*10620*/  LDSM.16.MT88.4 R152, [R216+0x19800] ;  /* 0x01980000d898783b */ /* 0x000f220000004200 */
[----:B-1----:R-:W-:Y:S01]  /*10630*/  FADD.FTZ R187, R174, R187 ;  /* 0x000000bbaebb7221 */ /* 0x002fe20000010000 */
[C---:B------:R-:W-:Y:S05]  /*10640*/  HMMA.16816.F32 R12, R20.reuse, R162, R12 ;  /* 0x000000a2140c723c */ /* 0x040fea000000180c */
[----:B------:R-:W-:Y:S01]  /*10650*/  FADD.FTZ R184, R173, R184 ;  /* 0x000000b8adb87221 */ /* 0x000fe20000010000 */
[C---:B---3--:R-:W-:Y:S05]  /*10660*/  HMMA.16816.F32 R136, R20.reuse, R24, R136 ;  /* 0x000000181488723c */ /* 0x048fea0000001888 */
[----:B------:R-:W-:Y:S01]  /*10670*/  FADD.FTZ R187, R175, R187 ;  /* 0x000000bbafbb7221 */ /* 0x000fe20000010000 */
[C---:B------:R-:W-:Y:S05]  /*10680*/  HMMA.16816.F32 R16, R20.reuse, R26, R16 ;  /* 0x0000001a1410723c */ /* 0x040fea0000001810 */
[----:B------:R-:W-:Y:S01]  /*10690*/  F2FP.F16.F32.PACK_AB R24, R173, R172 ;  /* 0x000000acad18723e */ /* 0x000fe200000000ff */
[C---:B-----5:R-:W-:Y:S05]  /*106a0*/  HMMA.16816.F32 R140, R20.reuse, R28, R140 ;  /* 0x0000001c148c723c */ /* 0x060fea000000188c */
[----:B------:R-:W-:Y:S01]  /*106b0*/  F2FP.F16.F32.PACK_AB R25, R175, R174 ;  /* 0x000000aeaf19723e */ /* 0x000fe200000000ff */
[----:B------:R-:W-:Y:S01]  /*106c0*/  HMMA.16816.F32 R144, R20, R30, R144 ;  /* 0x0000001e1490723c */ /* 0x000fe20000001890 */
[----:B------:R-:W-:Y:S04]  /*106d0*/  LDSM.16.MT88.4 R20, [R216+0x1b800] ;  /* 0x01b80000d814783b */ /* 0x000fe80000004200 */
[----:B--2---:R-:W-:Y:S01]  /*106e0*/  F2FP.F16.F32.PACK_AB R26, R190, R176 ;  /* 0x000000b0be1a723e */ /* 0x004fe200000000ff */
[----:B------:R-:W-:Y:S01]  /*106f0*/  FADD.FTZ R184, R176, R184 ;  /* 0x000000b8b0b87221 */ /* 0x000fe20000010000 */
[----:B----4-:R-:W-:Y:S01]  /*10700*/  F2FP.F16.F32.PACK_AB R27, R189, R177 ;  /* 0x000000b1bd1b723e */ /* 0x010fe200000000ff */
[----:B------:R-:W-:Y:S01]  /*10710*/  FADD.FTZ R187, R177, R187 ;  /* 0x000000bbb1bb7221 */ /* 0x000fe20000010000 */
[----:B------:R-:W-:Y:S02]  /*10720*/  LDSM.16.MT88.4 R28, [R220+0x1d800] ;  /* 0x01d80000dc1c783b */ /* 0x000fe40000004200 */
[----:B------:R-:W-:Y:S01]  /*10730*/  FADD.FTZ R248, R190, R184 ;  /* 0x000000b8bef87221 */ /* 0x000fe20000010000 */
[----:B------:R-:W-:Y:S02]  /*10740*/  FADD.FTZ R245, R189, R187 ;  /* 0x000000bbbdf57221 */ /* 0x000fe40000010000 */
[C---:B------:R-:W-:Y:S03]  /*10750*/  HMMA.16816.F32 R160, R24.reuse, R156, R4 ;  /* 0x0000009c18a0723c */ /* 0x040fe60000001804 */
[----:B------:R-:W1:Y:S03]  /*10760*/  LDSM.16.MT88.4 R4, [R218+0x1b800] ;  /* 0x01b80000da04783b */ /* 0x000e660000004200 */
[C---:B------:R-:W-:Y:S05]  /*10770*/  HMMA.16816.F32 R156, R24.reuse, R158, R8 ;  /* 0x0000009e189c723c */ /* 0x040fea0000001808 */
[----:B------:R-:W2:Y:S01]  /*10780*/  LDSM.16.MT88.4 R8, [R217+0x1b800] ;  /* 0x01b80000d908783b */ /* 0x000ea20000004200 */
[C---:B------:R-:W-:Y:S06]  /*10790*/  HMMA.16816.F32 R36, R24.reuse, R148, R36 ;  /* 0x000000941824723c */ /* 0x040fec0000001824 */
[C---:B------:R-:W-:Y:S01]  /*107a0*/  HMMA.16816.F32 R40, R24.reuse, R150, R40 ;  /* 0x000000961828723c */ /* 0x040fe20000001828 */
[----:B------:R-:W-:Y:S05]  /*107b0*/  LDSM.16.MT88.4 R148, [R217+0x1d800] ;  /* 0x01d80000d994783b */ /* 0x000fea0000004200 */
[C---:B------:R-:W-:Y:S06]  /*107c0*/  HMMA.16816.F32 R44, R24.reuse, R32, R44 ;  /* 0x00000020182c723c */ /* 0x040fec000000182c */
[C---:B------:R-:W-:Y:S01]  /*107d0*/  HMMA.16816.F32 R48, R24.reuse, R34, R48 ;  /* 0x000000221830723c */ /* 0x040fe20000001830 */
[----:B------:R-:W3:Y:S05]  /*107e0*/  LDSM.16.MT88.4 R32, [R218+0x1d800] ;  /* 0x01d80000da20783b */ /* 0x000eea0000004200 */
[C---:B------:R-:W-:Y:S06]  /*107f0*/  HMMA.16816.F32 R52, R24.reuse, R152, R52 ;  /* 0x000000981834723c */ /* 0x040fec0000001834 */
[C---:B------:R-:W-:Y:S01]  /*10800*/  HMMA.16816.F32 R56, R24.reuse, R154, R56 ;  /* 0x0000009a1838723c */ /* 0x040fe20000001838 */
[----:B------:R-:W-:Y:S05]  /*10810*/  LDSM.16.MT88.4 R152, [R218+0x1f800] ;  /* 0x01f80000da98783b */ /* 0x000fea0000004200 */
        /* <DEDUP_REMOVED lines=15> */
[C---:B------:R-:W-:Y:S06]  /*10910*/  HMMA.16816.F32 R104, R24.reuse, R34, R104 ;  /* 0x000000221868723c */ /* 0x040fec0000001868 */
[C---:B------:R-:W-:Y:S06]  /*10920*/  HMMA.16816.F32 R108, R24.reuse, R148, R108 ;  /* 0x00000094186c723c */ /* 0x040fec000000186c */
[C---:B------:R-:W-:Y:S06]  /*10930*/  HMMA.16816.F32 R112, R24.reuse, R150, R112 ;  /* 0x000000961870723c */ /* 0x040fec0000001870 */
        /* <DEDUP_REMOVED lines=8> */
[C---:B-----5:R-:W-:Y:S06]  /*109c0*/  HMMA.16816.F32 R140, R24.reuse, R28, R140 ;  /* 0x0000001c188c723c */ /* 0x060fec000000188c */
[----:B------:R-:W-:Y:S01]  /*109d0*/  HMMA.16816.F32 R144, R24, R30, R144 ;  /* 0x0000001e1890723c */ /* 0x000fe20000001890 */
[----:B------:R-:W-:Y:S11]  /*109e0*/  @!UPT UIADD3 URZ, URZ, URZ, URZ ;  /* 0x0000003f3f3ff290 */ /* 0x000ff6000fffe03f */
[----:B------:R-:W-:Y:S01]  /*109f0*/  @!UPT UIADD3 URZ, URZ, URZ, URZ ;  /* 0x0000003f3f3ff290 */ /* 0x000fe2000fffe03f */
[----:B------:R-:W-:Y:S11]  /*10a00*/  @P4 BRA `(.L_x_242) ;  /* 0xffffffcc00744947 */ /* 0x000ff6000383ffff */
.L_x_241:
[----:B------:R-:W1:Y:S01]  /*10a10*/  S2R R5, SR_TID.X ;  /* 0x0000000000057919 */ /* 0x000e620000002100 */
[----:B------:R-:W2:Y:S01]  /*10a20*/  S2UR UR4, SR_CgaCtaId ;  /* 0x00000000000479c3 */ /* 0x000ea20000008800 */
[----:B------:R-:W-:Y:S01]  /*10a30*/  UISETP.NE.AND UP0, UPT, UR16, -0x1, UPT ;  /* 0xffffffff1000788c */ /* 0x000fe2000bf05270 */
[----:B------:R-:W-:Y:S01]  /*10a40*/  IMAD.MOV.U32 R10, RZ, RZ, 0x20 ;  /* 0x00000020ff0a7424 */ /* 0x000fe200078e00ff */
[----:B------:R-:W3:Y:S04]  /*10a50*/  SHFL.BFLY PT, R7, R248, 0x2, 0x1f ;  /* 0x0c401f00f8077f89 */ /* 0x000ee800000e0000 */
[----:B------:R-:W4:Y:S01]  /*10a60*/  SHFL.BFLY PT, R9, R245, 0x2, 0x1f ;  /* 0x0c401f00f5097f89 */ /* 0x000f2200000e0000 */
[----:B------:R-:W-:-:S04]  /*10a70*/  PLOP3.LUT P0, PT, PT, PT, UP0, 0x80, 0x0 ;  /* 0x000000000000781c */ /* 0x000fc80003f0f008 */
[----:B------:R-:W-:Y:S02]  /*10a80*/  @UP0 ULDC.64 UR6, c[0x0][0x298] ;  /* 0x0000a60000060ab9 */ /* 0x000fe40000000a00 */
[----:B------:R-:W-:-:S03]  /*10a90*/  @UP0 UIMAD.WIDE.U32 UR10, UR16, UR6, URZ ;  /* 0x00000006100a02a5 */ /* 0x000fc6000f8e003f */
[----:B------:R-:W-:Y:S01]  /*10aa0*/  UMOV UR6, 0x400 ;  /* 0x0000040000067882 */ /* 0x000fe20000000000 */
[----:B------:R-:W-:Y:S02]  /*10ab0*/  @UP0 UIMAD UR8, UR16, UR7, UR11 ;  /* 0x00000007100802a4 */ /* 0x000fe4000f8e020b */
[----:B--2---:R-:W-:Y:S01]  /*10ac0*/  ULEA UR4, UR4, UR6, 0x18 ;  /* 0x0000000604047291 */ /* 0x004fe2000f8ec03f */
[----:B---3--:R-:W-:Y:S02]  /*10ad0*/  FADD.FTZ R7, R7, R248 ;  /* 0x000000f807077221 */ /* 0x008fe40000010000 */
[----:B------:R-:W-:Y:S01]  /*10ae0*/  @UP0 UMOV UR6, UR10 ;  /* 0x0000000a00060c82 */ /* 0x000fe20008000000 */
[----:B-1----:R-:W-:Y:S01]  /*10af0*/  SHF.R.S32.HI R4, RZ, 0x1f, R5 ;  /* 0x0000001fff047819 */ /* 0x002fe20000011405 */
[----:B----4-:R-:W-:Y:S01]  /*10b00*/  FADD.FTZ R245, R9, R245 ;  /* 0x000000f509f57221 */ /* 0x010fe20000010000 */
[----:B------:R-:W-:Y:S02]  /*10b10*/  IMAD.MOV.U32 R9, RZ, RZ, 0x40 ;  /* 0x00000040ff097424 */ /* 0x000fe400078e00ff */
[----:B------:R-:W-:-:S02]  /*10b20*/  LEA.HI R11, R4, R5, RZ, 0x2 ;  /* 0x00000005040b7211 */ /* 0x000fc400078f10ff */
[----:B------:R-:W-:Y:S01]  /*10b30*/  LEA.HI R2, R4, R5, RZ, 0x5 ;  /* 0x0000000504027211 */ /* 0x000fe200078f28ff */
[----:B------:R1:W2:Y:S01]  /*10b40*/  SHFL.BFLY PT, R13, R245, 0x1, 0x1f ;  /* 0x0c201f00f50d7f89 */ /* 0x0002a200000e0000 */
        /* <DEDUP_REMOVED lines=24> */
[----:B------:R-:W-:Y:S01]  /*10cd0*/  UIMAD UR4, UR8, UR7, UR4 ;  /* 0x00000007080472a4 */ /* 0x000fe2000f8e0204 */
[----:B------:R-:W-:-:S03]  /*10ce0*/  UMOV UR6, UR10 ;  /* 0x0000000a00067c82 */ /* 0x000fc60008000000 */
[----:B------:R-:W-:-:S12]  /*10cf0*/  UIADD3 UR8, UR11, UR4, URZ ;  /* 0x000000040b087290 */ /* 0x000fd8000fffe03f */
.L_x_245:
        /* <DEDUP_REMOVED lines=15> */
.L_x_246:
[----:B------:R-:W2:Y:S01]  /*10df0*/  S2UR UR7, SR_CTAID.X ;  /* 0x00000000000779c3 */ /* 0x000ea20000002500 */
[----:B------:R-:W-:Y:S01]  /*10e00*/  LOP3.LUT R6, R6, 0x1, RZ, 0xc0, !PT ;  /* 0x0000000106067812 */ /* 0x000fe200078ec0ff */
[----:B-1-3--:R-:W-:Y:S01]  /*10e10*/  FADD.FTZ R7, R7, R8 ;  /* 0x0000000807077221 */ /* 0x00afe20000010000 */
[----:B------:R-:W-:Y:S01]  /*10e20*/  ISETP.NE.AND P3, PT, RZ, UR9, PT ;  /* 0x00000009ff007c0c */ /* 0x000fe2000bf65270 */
[----:B------:R-:W1:Y:S01]  /*10e30*/  S2R R22, SR_CTAID.Y ;  /* 0x0000000000167919 */ /* 0x000e620000002600 */
[----:B------:R-:W-:Y:S01]  /*10e40*/  ISETP.NE.U32.AND P1, PT, R6, 0x1, PT ;  /* 0x000000010600780c */ /* 0x000fe20003f25070 */
[----:B------:R-:W-:Y:S01]  /*10e50*/  FADD.FTZ R6, R245, R13 ;  /* 0x0000000df5067221 */ /* 0x000fe20000010000 */
[----:B------:R-:W-:Y:S01]  /*10e60*/  LEA.HI R4, R4, R5, RZ, 0x3 ;  /* 0x0000000504047211 */ /* 0x000fe200078f18ff */
[----:B------:R-:W3:Y:S01]  /*10e70*/  S2R R19, SR_TID.X ;  /* 0x0000000000137919 */ /* 0x000ee20000002100 */
[----:B------:R-:W-:Y:S01]  /*10e80*/  FSETP.NE.FTZ.AND P5, PT, R7, RZ, PT ;  /* 0x000000ff0700720b */ /* 0x000fe20003fb5000 */
[----:B------:R-:W-:Y:S01]  /*10e90*/  BSSY B0, `(.L_x_247) ;  /* 0x000015c000007945 */ /* 0x000fe20003800000 */
[----:B------:R-:W-:-:S02]  /*10ea0*/  FSETP.NE.FTZ.AND P4, PT, R6, RZ, PT ;  /* 0x000000ff0600720b */ /* 0x000fc40003f95000 */
[----:B------:R-:W-:Y:S02]  /*10eb0*/  LOP3.LUT R13, R2, 0xffffffe0, RZ, 0xc0, !PT ;  /* 0xffffffe0020d7812 */ /* 0x000fe400078ec0ff */
[----:B------:R-:W-:Y:S01]  /*10ec0*/  SHF.R.S32.HI R2, RZ, 0x3, R4 ;  /* 0x00000003ff027819 */ /* 0x000fe20000011404 */
[----:B------:R-:W4:Y:S01]  /*10ed0*/  @!P3 LDC R8, c[0x0][0x2c4] ;  /* 0x0000b100ff08bb82 */ /* 0x000f220000000800 */
[----:B------:R-:W-:Y:S02]  /*10ee0*/  PLOP3.LUT P0, PT, PT, PT, PT, 0x8, 0x0 ;  /* 0x000000000000781c */ /* 0x000fe40003f0e170 */
[----:B------:R-:W-:Y:S02]  /*10ef0*/  @!P3 PLOP3.LUT P0, PT, P2, PT, PT, 0x80, 0x0 ;  /* 0x000000000000b81c */ /* 0x000fe4000170f070 */
[----:B------:R-:W-:Y:S02]  /*10f00*/  MOV R12, 0x3f800000 ;  /* 0x3f800000000c7802 */ /* 0x000fe40000000f00 */
[----:B------:R-:W-:Y:S01]  /*10f10*/  IADD3 R5, -R13, R5, RZ ;  /* 0x000000050d057210 */ /* 0x000fe20007ffe1ff */
[----:B--2---:R-:W-:Y:S01]  /*10f20*/  UIMAD UR4, UR7, -0x80, UR18 ;  /* 0xffffff80070478a4 */ /* 0x004fe2000f8e0212 */
[C---:B------:R-:W-:Y:S01]  /*10f30*/  LEA.HI.SX32 R13, R4.reuse, 0x20, 0x1d ;  /* 0x00000020040d7811 */ /* 0x040fe200078feaff */
[----:B------:R-:W2:Y:S01]  /*10f40*/  @!P3 LDC R23, c[0x0][0x270] ;  /* 0x00009c00ff17bb82 */ /* 0x000ea20000000800 */
[----:B------:R-:W5:Y:S01]  /*10f50*/  @P5 MUFU.RCP R12, R7 ;  /* 0x00000007000c5308 */ /* 0x000f620000001000 */
[----:B------:R-:W-:-:S02]  /*10f60*/  LEA.HI.SX32 R4, R4, 0x40, 0x1d ;  /* 0x0000004004047811 */ /* 0x000fc400078feaff */
[----:B------:R-:W-:Y:S02]  /*10f70*/  ISETP.GE.AND P2, PT, R2, UR4, PT ;  /* 0x0000000402007c0c */ /* 0x000fe4000bf46270 */
[----:B------:R-:W-:Y:S02]  /*10f80*/  MOV R2, 0x3f800000 ;  /* 0x3f80000000027802 */ /* 0x000fe40000000f00 */
[C---:B------:R-:W-:Y:S01]  /*10f90*/  IADD3 R16, R11.reuse, -0x10, RZ ;  /* 0xfffffff00b107810 */ /* 0x040fe20007ffe0ff */
[----:B------:R-:W1:Y:S01]  /*10fa0*/  @P3 LDC.64 R20, c[0x0][0x2c0] ;  /* 0x0000b000ff143b82 */ /* 0x000e620000000a00 */
[----:B------:R-:W-:Y:S01]  /*10fb0*/  @P1 IADD3 R16, R11, 0x10, RZ ;  /* 0x000000100b101810 */ /* 0x000fe20007ffe0ff */
[----:B------:R-:W-:Y:S01]  /*10fc0*/  @P5 MUFU.LG2 R7, R7 ;  /* 0x0000000700075308 */ /* 0x000fe20000000c00 */
[----:B------:R-:W-:Y:S02]  /*10fd0*/  ISETP.GE.AND P1, PT, R13, UR4, PT ;  /* 0x000000040d007c0c */ /* 0x000fe4000bf26270 */
[----:B------:R-:W-:-:S02]  /*10fe0*/  IADD3 R13, R11, R9, RZ ;  /* 0x000000090b0d7210 */ /* 0x000fc40007ffe0ff */
[----:B------:R-:W-:Y:S01]  /*10ff0*/  IADD3 R17, R9, R16, RZ ;  /* 0x0000001009117210 */ /* 0x000fe20007ffe0ff */
[----:B----4-:R-:W4:Y:S01]  /*11000*/  @P0 LDC R8, c[0x0][0x2e4] ;  /* 0x0000b900ff080b82 */ /* 0x010f220000000800 */
[C---:B-----5:R-:W-:Y:S01]  /*11010*/  FMUL.FTZ R160, R12.reuse, R160 ;  /* 0x000000a00ca07220 */ /* 0x060fe20000410000 */
[----:B------:R-:W5:Y:S01]  /*11020*/  @P4 MUFU.RCP R2, R6 ;  /* 0x0000000600024308 */ /* 0x000f620000001000 */
        /* <DEDUP_REMOVED lines=11> */
[----:B------:R-:W-:Y:S01]  /*110e0*/  F2FP.F16.F32.PACK_AB R160, R161, R160 ;  /* 0x000000a0a1a0723e */ /* 0x000fe200000000ff */
[----:B------:R-:W-:Y:S01]  /*110f0*/  FMUL.FTZ R52, R12, R52 ;  /* 0x000000340c347220 */ /* 0x000fe20000410000 */
[----:B------:R-:W-:Y:S01]  /*11100*/  ISETP.GE.AND P0, PT, R4, UR4, PT ;  /* 0x0000000404007c0c */ /* 0x000fe2000bf06270 */
[----:B------:R-:W-:Y:S01]  /*11110*/  FMUL.FTZ R53, R12, R53 ;  /* 0x000000350c357220 */ /* 0x000fe20000410000 */
[----:B------:R-:W-:Y:S01]  /*11120*/  F2FP.F16.F32.PACK_AB R156, R157, R156 ;  /* 0x0000009c9d9c723e */ /* 0x000fe200000000ff */
[C---:B-----5:R-:W-:Y:S01]  /*11130*/  FMUL.FTZ R163, R2.reuse, R163 ;  /* 0x000000a302a37220 */ /* 0x060fe20000410000 */
        /* <DEDUP_REMOVED lines=12> */
[C---:B------:R-:W-:Y:S01]  /*11200*/  FMUL.FTZ R55, R2.reuse, R55 ;  /* 0x0000003702377220 */ /* 0x040fe20000410000 */
[----:B------:R-:W-:Y:S01]  /*11210*/  FMUL.FTZ R54, R2, R54 ;  /* 0x0000003602367220 */ /* 0x000fe20000410000 */
[----:B------:R-:W-:Y:S01]  /*11220*/  F2FP.F16.F32.PACK_AB R158, R159, R158 ;  /* 0x0000009e9f9e723e */ /* 0x000fe200000000ff */
[C---:B------:R-:W-:Y:S01]  /*11230*/  FMUL.FTZ R56, R12.reuse, R56 ;  /* 0x000000380c387220 */ /* 0x040fe20000410000 */
[----:B------:R-:W-:Y:S01]  /*11240*/  FMUL.FTZ R57, R12, R57 ;  /* 0x000000390c397220 */ /* 0x000fe20000410000 */
[C---:B------:R-:W-:Y:S01]  /*11250*/  FMUL.FTZ R59, R2.reuse, R59 ;  /* 0x0000003b023b7220 */ /* 0x040fe20000410000 */
[----:B------:R-:W-:Y:S01]  /*11260*/  FMUL.FTZ R58, R2, R58 ;  /* 0x0000003a023a7220 */ /* 0x000fe20000410000 */
[----:B------:R-:W-:Y:S01]  /*11270*/  F2FP.F16.F32.PACK_AB R36, R37, R36 ;  /* 0x000000242524723e */ /* 0x000fe200000000ff */
[C---:B------:R-:W-:Y:S01]  /*11280*/  FMUL.FTZ R60, R12.reuse, R60 ;  /* 0x0000003c0c3c7220 */ /* 0x040fe20000410000 */
[----:B------:R-:W-:Y:S01]  /*11290*/  F2FP.F16.F32.PACK_AB R38, R39, R38 ;  /* 0x000000262726723e */ /* 0x000fe200000000ff */
[----:B------:R-:W-:Y:S01]  /*112a0*/  FMUL.FTZ R61, R12, R61 ;  /* 0x0000003d0c3d7220 */ /* 0x000fe20000410000 */
[----:B------:R-:W-:Y:S01]  /*112b0*/  IADD3 R4, R11, R10, RZ ;  /* 0x0000000a0b047210 */ /* 0x000fe20007ffe0ff */
        /* <DEDUP_REMOVED lines=186> */
[----:B------:R-:W5:Y:S01]  /*11e60*/  @P4 MUFU.LG2 R6, R6 ;  /* 0x0000000600064308 */ /* 0x000f620000000c00 */
[----:B------:R-:W-:Y:S01]  /*11e70*/  F2FP.F16.F32.PACK_AB R134, R135, R134 ;  /* 0x000000868786723e */ /* 0x000fe200000000ff */
[----:B------:R-:W-:Y:S01]  /*11e80*/  STS [R17+0x8000], R112 ;  /* 0x0080007011007388 */ /* 0x000fe20000000800 */
[----:B------:R-:W-:Y:S01]  /*11e90*/  F2FP.F16.F32.PACK_AB R152, R153, R152 ;  /* 0x000000989998723e */ /* 0x000fe200000000ff */
[----:B-1----:R-:W-:Y:S01]  /*11ea0*/  @P3 IMAD R20, R21, R20, RZ ;  /* 0x0000001415143224 */ /* 0x002fe200078e02ff */
[----:B------:R-:W-:Y:S01]  /*11eb0*/  F2FP.F16.F32.PACK_AB R154, R155, R154 ;  /* 0x0000009a9b9a723e */ /* 0x000fe200000000ff */
[----:B------:R-:W-:Y:S01]  /*11ec0*/  STS [R17+0x8400], R114 ;  /* 0x0084007211007388 */ /* 0x000fe20000000800 */
[----:B------:R-:W-:Y:S01]  /*11ed0*/  F2FP.F16.F32.PACK_AB R136, R137, R136 ;  /* 0x000000888988723e */ /* 0x000fe200000000ff */
[----:B------:R-:W-:Y:S01]  /*11ee0*/  @P5 FMUL.FTZ R7, R7, 0.69314718246459960938 ;  /* 0x3f31721807075820 */ /* 0x000fe20000410000 */
        /* <DEDUP_REMOVED lines=9> */
[----:B-----5:R-:W-:Y:S01]  /*11f80*/  @P4 FMUL.FTZ R6, R6, 0.69314718246459960938 ;  /* 0x3f31721806064820 */ /* 0x020fe20000410000 */
[----:B------:R-:W-:Y:S01]  /*11f90*/  F2FP.F16.F32.PACK_AB R2, R147, R2 ;  /* 0x000000029302723e */ /* 0x000fe200000000ff */
[----:B------:R-:W-:Y:S01]  /*11fa0*/  STS [R9+0x8400], R122 ;  /* 0x0084007a09007388 */ /* 0x000fe20000000800 */
[----:B----4-:R-:W-:-:S03]  /*11fb0*/  @!P3 MOV R20, R8 ;  /* 0x000000080014b202 */ /* 0x010fc60000000f00 */
        /* <DEDUP_REMOVED lines=8> */
[----:B-1----:R-:W1:Y:S03]  /*12040*/  @P3 LDC R11, c[0x0][0x2c0] ;  /* 0x0000b000ff0b3b82 */ /* 0x002e660000000800 */
[----:B------:R-:W-:Y:S04]  /*12050*/  STS [R13+0xc000], R136 ;  /* 0x00c000880d007388 */ /* 0x000fe80000000800 */
[----:B------:R5:W-:Y:S04]  /*12060*/  STS [R13+0xc400], R138 ;  /* 0x00c4008a0d007388 */ /* 0x000be80000000800 */
[----:B------:R-:W-:Y:S04]  /*12070*/  STS [R17+0xc000], R148 ;  /* 0x00c0009411007388 */ /* 0x000fe80000000800 */
[----:B------:R-:W-:Y:S04]  /*12080*/  STS [R17+0xc400], R150 ;  /* 0x00c4009611007388 */ /* 0x000fe80000000800 */
[----:B------:R-:W-:Y:S04]  /*12090*/  STS [R18+0xc000], R140 ;  /* 0x00c0008c12007388 */ /* 0x000fe80000000800 */
[----:B------:R-:W-:Y:S01]  /*120a0*/  STS [R18+0xc400], R142 ;  /* 0x00c4008e12007388 */ /* 0x000fe20000000800 */
[----:B----4-:R-:W-:Y:S01]  /*120b0*/  @P3 MOV R10, 0x1 ;  /* 0x00000001000a3802 */ /* 0x010fe20000000f00 */
[----:B--2---:R-:W-:Y:S01]  /*120c0*/  @!P3 IMAD R10, R8, R23, RZ ;  /* 0x00000017080ab224 */ /* 0x004fe200078e02ff */
[----:B------:R-:W-:Y:S01]  /*120d0*/  @!P3 MOV R11, 0x1 ;  /* 0x00000001000bb802 */ /* 0x000fe20000000f00 */
[----:B------:R3:W-:Y:S02]  /*120e0*/  STS [R9+0xc000], R12 ;  /* 0x00c0000c09007388 */ /* 0x0007e40000000800 */
[----:B------:R-:W-:Y:S01]  /*120f0*/  IMAD R22, R22, R10, RZ ;  /* 0x0000000a16167224 */ /* 0x000fe200078e02ff */
[----:B------:R-:W-:Y:S01]  /*12100*/  SHF.R.S32.HI R10, RZ, 0x1f, R0 ;  /* 0x0000001fff0a7819 */ /* 0x000fe20000011400 */
[----:B------:R2:W-:Y:S03]  /*12110*/  STS [R9+0xc400], R2 ;  /* 0x00c4000209007388 */ /* 0x0005e60000000800 */
[----:B-----5:R-:W-:Y:S01]  /*12120*/  LEA.HI R13, R10, R0, RZ, 0x3 ;  /* 0x000000000a0d7211 */ /* 0x020fe200078f18ff */
[----:B------:R-:W-:Y:S01]  /*12130*/  BAR.SYNC.DEFER_BLOCKING 0x0 ;  /* 0x0000000000007b1d */ /* 0x000fe20000010000 */
[----:B------:R-:W-:-:S02]  /*12140*/  SEL R22, R22, RZ, !P6 ;  /* 0x000000ff16167207 */ /* 0x000fc40007000000 */
[----:B------:R-:W-:Y:S02]  /*12150*/  LOP3.LUT R13, R13, 0xffffff8, RZ, 0xc0, !PT ;  /* 0x0ffffff80d0d7812 */ /* 0x000fe400078ec0ff */
[----:B------:R-:W-:-:S03]  /*12160*/  LOP3.LUT P6, RZ, R5, 0x3, RZ, 0xc0, !PT ;  /* 0x0000000305ff7812 */ /* 0x000fc600078cc0ff */
[----:B------:R-:W4:Y:S01]  /*12170*/  @P4 LDC R10, c[0x0][0x2e8] ;  /* 0x0000ba00ff0a4b82 */ /* 0x000f220000000800 */
[----:B------:R-:W-:Y:S01]  /*12180*/  IADD3 R13, R0, -R13, RZ ;  /* 0x8000000d000d7210 */ /* 0x000fe20007ffe0ff */
[----:B------:R-:W5:Y:S01]  /*12190*/  S2R R4, SR_CTAID.Z ;  /* 0x0000000000047919 */ /* 0x000f620000002700 */
[----:B-1----:R-:W-:Y:S01]  /*121a0*/  IMAD R0, R11, UR7, RZ ;  /* 0x000000070b007c24 */ /* 0x002fe2000f8e02ff */
[----:B------:R-:W-:-:S04]  /*121b0*/  MOV R5, 0x7f800000 ;  /* 0x7f80000000057802 */ /* 0x000fc80000000f00 */
[----:B------:R-:W-:Y:S02]  /*121c0*/  SHF.L.U32 R0, R0, 0x7, RZ ;  /* 0x0000000700007819 */ /* 0x000fe400000006ff */
[----:B---3--:R-:W-:Y:S01]  /*121d0*/  SHF.R.S32.HI R12, RZ, 0x1f, R19 ;  /* 0x0000001fff0c7819 */ /* 0x008fe20000011413 */
[----:B--2---:R-:W1:Y:S03]  /*121e0*/  @P5 LDC R9, c[0x0][0x2e8] ;  /* 0x0000ba00ff095b82 */ /* 0x004e660000000800 */
[CC--:B------:R-:W-:Y:S01]  /*121f0*/  LEA.HI R2, R12.reuse, R19.reuse, RZ, 0x5 ;  /* 0x000000130c027211 */ /* 0x0c0fe200078f28ff */
[----:B------:R2:W3:Y:S01]  /*12200*/  LDS.128 R24, [R227+0x3000] ;  /* 0x00300000e3187984 */ /* 0x0004e20000000c00 */
[----:B------:R-:W-:Y:S02]  /*12210*/  LEA.HI R12, R12, R19, RZ, 0x3 ;  /* 0x000000130c0c7211 */ /* 0x000fe400078f18ff */
[----:B------:R-:W-:-:S04]  /*12220*/  LOP3.LUT R2, R2, 0xffffffe0, RZ, 0xc0, !PT ;  /* 0xffffffe002027812 */ /* 0x000fc800078ec0ff */
[----:B------:R-:W-:-:S04]  /*12230*/  IADD3 R2, -R2, R19, RZ ;  /* 0x0000001302027210 */ /* 0x000fc80007ffe1ff */
[----:B------:R-:W-:-:S04]  /*12240*/  SHF.R.S32.HI R8, RZ, 0x1f, R2 ;  /* 0x0000001fff087819 */ /* 0x000fc80000011402 */
[----:B------:R-:W-:Y:S01]  /*12250*/  LEA.HI R8, R8, R2, RZ, 0x2 ;  /* 0x0000000208087211 */ /* 0x000fe200078f10ff */
[----:B-----5:R-:W-:Y:S01]  /*12260*/  IMAD R20, R4, R20, R22 ;  /* 0x0000001404147224 */ /* 0x020fe200078e0216 */
[----:B------:R-:W-:Y:S02]  /*12270*/  LOP3.LUT R2, R12, 0xfffffff8, RZ, 0xc0, !PT ;  /* 0xfffffff80c027812 */ /* 0x000fe400078ec0ff */
[----:B------:R-:W-:Y:S01]  /*12280*/  SHF.R.S32.HI R8, RZ, 0x2, R8 ;  /* 0x00000002ff087819 */ /* 0x000fe20000011408 */
[----:B-1----:R-:W-:Y:S01]  /*12290*/  @P5 FFMA.FTZ R5, R164, R9, R7 ;  /* 0x00000009a4055223 */ /* 0x002fe20000010007 */
[----:B------:R-:W-:Y:S02]  /*122a0*/  SHF.R.S32.HI R7, RZ, 0x1f, R0 ;  /* 0x0000001fff077819 */ /* 0x000fe40000011400 */
[--C-:B------:R-:W-:Y:S02]  /*122b0*/  IADD3 R0, P5, P3, R0, R14, R20.reuse ;  /* 0x0000000e00007210 */ /* 0x100fe40007bbe014 */
[----:B------:R-:W-:-:S02]  /*122c0*/  SHF.R.S32.HI R20, RZ, 0x1f, R20 ;  /* 0x0000001fff147819 */ /* 0x000fc40000011414 */
[----:B------:R-:W-:Y:S01]  /*122d0*/  MOV R9, 0x7f800000 ;  /* 0x7f80000000097802 */ /* 0x000fe20000000f00 */
[----:B----4-:R-:W-:Y:S01]  /*122e0*/  @P4 FFMA.FTZ R9, R3, R10, R6 ;  /* 0x0000000a03094223 */ /* 0x010fe20000010006 */
[----:B------:R-:W-:Y:S02]  /*122f0*/  IADD3 R19, -R2, R19, RZ ;  /* 0x0000001302137210 */ /* 0x000fe40007ffe1ff */
[----:B------:R-:W-:Y:S02]  /*12300*/  LEA R8, R13, R8, 0x4 ;  /* 0x000000080d087211 */ /* 0x000fe400078e20ff */
[----:B------:R-:W-:Y:S01]  /*12310*/  IADD3.X R20, R7, R15, R20, P5, P3 ;  /* 0x0000000f07147210 */ /* 0x000fe20002fe6414 */
[----:B--23--:R-:W-:Y:S06]  /*12320*/  @P6 BRA `(.L_x_248) ;  /* 0x0000000000486947 */ /* 0x00cfec0003800000 */
[----:B------:R-:W-:Y:S01]  /*12330*/  UIMAD UR9, UR7, -0x80, UR18 ;  /* 0xffffff80070978a4 */ /* 0x000fe2000f8e0212 */
[----:B------:R-:W-:-:S05]  /*12340*/  VIADD R10, R8, 0x8 ;  /* 0x00000008080a7836 */ /* 0x000fca0000000000 */
[----:B------:R-:W-:Y:S02]  /*12350*/  ISETP.GE.AND P6, PT, R8, UR9, PT ;  /* 0x0000000908007c0c */ /* 0x000fe4000bfc6270 */
[----:B------:R-:W-:-:S11]  /*12360*/  ISETP.GE.AND P5, PT, R10, UR9, PT ;  /* 0x000000090a007c0c */ /* 0x000fd6000bfa6270 */
[----:B------:R-:W1:Y:S01]  /*12370*/  @!P6 LDC.64 R6, c[0x0][0x2b0] ;  /* 0x0000ac00ff06eb82 */ /* 0x000e620000000a00 */
[-C--:B------:R-:W-:Y:S02]  /*12380*/  @!P6 IMAD R8, R8, R11.reuse, RZ ;  /* 0x0000000b0808e224 */ /* 0x080fe400078e02ff */
[----:B------:R-:W-:-:S03]  /*12390*/  @!P5 IMAD R11, R10, R11, RZ ;  /* 0x0000000b0a0bd224 */ /* 0x000fc600078e02ff */
[CC--:B------:R-:W-:Y:S02]  /*123a0*/  @!P6 IADD3 R10, P4, R8.reuse, R0.reuse, RZ ;  /* 0x00000000080ae210 */ /* 0x0c0fe40007f9e0ff */
[----:B------:R-:W2:Y:S01]  /*123b0*/  @!P5 LDC.64 R2, c[0x0][0x2b0] ;  /* 0x0000ac00ff02db82 */ /* 0x000ea20000000a00 */
[C---:B------:R-:W-:Y:S02]  /*123c0*/  @!P5 IADD3 R0, P3, R11.reuse, R0, RZ ;  /* 0x000000000b00d210 */ /* 0x040fe40007f7e0ff */
        /* <DEDUP_REMOVED lines=8> */
.L_x_248:
[----:B------:R-:W-:Y:S05]  /*12450*/  BSYNC B0 ;  /* 0x0000000000007941 */ /* 0x000fea0003800000 */
.L_x_247:
[----:B------:R-:W-:Y:S01]  /*12460*/  IMAD.SHL.U32 R0, R19, 0x8, RZ ;  /* 0x0000000813007824 */ /* 0x000fe200078e00ff */
[----:B-1----:R-:W-:Y:S01]  /*12470*/  SHF.R.S32.HI R6, RZ, 0x1f, R4 ;  /* 0x0000001fff067819 */ /* 0x002fe20000011404 */
[----:B------:R-:W-:Y:S01]  /*12480*/  IMAD.U32 R2, RZ, RZ, UR17 ;  /* 0x00000011ff027e24 */ /* 0x000fe2000f8e00ff */
[----:B------:R-:W-:Y:S01]  /*12490*/  SHF.R.S32.HI R12, RZ, 0x3, R12 ;  /* 0x00000003ff0c7819 */ /* 0x000fe2000001140c */
[----:B------:R1:W2:Y:S01]  /*124a0*/  LDS.128 R16, [R227] ;  /* 0x00000000e3107984 */ /* 0x0002a20000000c00 */
[----:B------:R-:W-:Y:S01]  /*124b0*/  SHF.R.S32.HI R5, RZ, 0x1f, R0 ;  /* 0x0000001fff057819 */ /* 0x000fe20000011400 */
[----:B------:R-:W-:Y:S01]  /*124c0*/  BSSY B0, `(.L_x_249) ;  /* 0x0000022000007945 */ /* 0x000fe20003800000 */
[----:B------:R-:W-:Y:S01]  /*124d0*/  IADD3 R20, P3, R0, UR6, RZ ;  /* 0x0000000600147c10 */ /* 0x000fe2000ff7e0ff */
[----:B------:R-:W-:Y:S01]  /*124e0*/  ULDC.64 UR6, c[0x0][0x2a0] ;  /* 0x0000a80000067ab9 */ /* 0x000fe20000000a00 */
[----:B------:R-:W-:Y:S01]  /*124f0*/  IADD3 R3, R12, 0x60, RZ ;  /* 0x000000600c037810 */ /* 0x000fe20007ffe0ff */
[----:B------:R-:W-:Y:S01]  /*12500*/  IMAD R6, R6, UR6, RZ ;  /* 0x0000000606067c24 */ /* 0x000fe2000f8e02ff */
[----:B------:R-:W-:Y:S01]  /*12510*/  SHF.R.S32.HI R13, RZ, 0x1f, R12 ;  /* 0x0000001fff0d7819 */ /* 0x000fe2000001140c */
[----:B------:R1:W3:Y:S01]  /*12520*/  LDS.128 R8, [R227+0x8000] ;  /* 0x00800000e3087984 */ /* 0x0002e20000000c00 */
[----:B------:R-:W-:Y:S01]  /*12530*/  IADD3.X R21, R5, UR8, RZ, P3, !PT ;  /* 0x0000000805157c10 */ /* 0x000fe20009ffe4ff */
[----:B------:R-:W-:Y:S01]  /*12540*/  IMAD R22, R4, UR7, R6 ;  /* 0x0000000704167c24 */ /* 0x000fe2000f8e0206 */
        /* <DEDUP_REMOVED lines=22> */
[----:B----4-:R2:W-:Y:S04]  /*126b0*/  @!P5 STG.E.128 desc[UR30][R32.64+0x80], R12 ;  /* 0x0000800c2000d986 */ /* 0x0105e8000c101d1e */
[----:B---3--:R2:W-:Y:S04]  /*126c0*/  @!P4 STG.E.128 desc[UR30][R32.64+0x100], R8 ;  /* 0x000100082000c986 */ /* 0x0085e8000c101d1e */
[----:B-1----:R2:W-:Y:S02]  /*126d0*/  @!P2 STG.E.128 desc[UR30][R32.64+0x180], R4 ;  /* 0x000180042000a986 */ /* 0x0025e4000c101d1e */
.L_x_250:
[----:B------:R-:W-:Y:S05]  /*126e0*/  BSYNC B0 ;  /* 0x0000000000007941 */ /* 0x000fea0003800000 */
.L_x_249:
[----:B--2---:R2:W2:Y:S01]  /*126f0*/  LDS.128 R16, [R227+0x1000] ;  /* 0x00100000e3107984 */ /* 0x0044a20000000c00 */
[----:B------:R-:W-:Y:S03]  /*12700*/  BSSY B0, `(.L_x_251) ;  /* 0x000001a000007945 */ /* 0x000fe60003800000 */
[----:B----4-:R4:W2:Y:S04]  /*12710*/  LDS.128 R12, [R227+0x5000] ;  /* 0x00500000e30c7984 */ /* 0x0108a80000000c00 */
[----:B---3--:R4:W3:Y:S04]  /*12720*/  LDS.128 R8, [R227+0x9000] ;  /* 0x00900000e3087984 */ /* 0x0088e80000000c00 */
        /* <DEDUP_REMOVED lines=21> */
[----:B---3--:R2:W-:Y:S04]  /*12880*/  @!P2 STG.E.128 desc[UR30][R32.64+0x100], R8 ;  /* 0x000100082000a986 */ /* 0x0085e8000c101d1e */
[----:B-1----:R2:W-:Y:S02]  /*12890*/  @!P1 STG.E.128 desc[UR30][R32.64+0x180], R4 ;  /* 0x0001800420009986 */ /* 0x0025e4000c101d1e */
.L_x_252:
[----:B------:R-:W-:Y:S05]  /*128a0*/  BSYNC B0 ;  /* 0x0000000000007941 */ /* 0x000fea0003800000 */
.L_x_251:
[----:B--2---:R2:W2:Y:S01]  /*128b0*/  LDS.128 R16, [R227+0x2000] ;  /* 0x00200000e3107984 */ /* 0x0044a20000000c00 */
[----:B------:R-:W-:Y:S03]  /*128c0*/  BSSY B0, `(.L_x_253) ;  /* 0x000001a000007945 */ /* 0x000fe60003800000 */
[----:B------:R2:W2:Y:S04]  /*128d0*/  LDS.128 R12, [R227+0x6000] ;  /* 0x00600000e30c7984 */ /* 0x0004a80000000c00 */
[----:B---3--:R3:W2:Y:S04]  /*128e0*/  LDS.128 R8, [R227+0xa000] ;  /* 0x00a00000e3087984 */ /* 0x0086a80000000c00 */
        /* <DEDUP_REMOVED lines=23> */
.L_x_254:
[----:B------:R-:W-:Y:S05]  /*12a60*/  BSYNC B0 ;  /* 0x0000000000007941 */ /* 0x000fea0003800000 */
.L_x_253:
        /* <DEDUP_REMOVED lines=27> */
.L_x_211:
        /* <DEDUP_REMOVED lines=11> */
[----:B------:R-:W-:Y:S01]  /*12cd0*/  @UP4 ULDC.64 UR6, c[0x0][0x298] ;  /* 0x0000a60000064ab9 */ /* 0x000fe20000000a00 */
[----:B------:R-:W-:Y:S01]  /*12ce0*/  @!UP4 USHF.R.S32.HI UR12, URZ, 0x1f, UR9 ;  /* 0x0000001f3f0cc899 */ /* 0x000fe20008011409 */
[----:B------:R-:W-:Y:S01]  /*12cf0*/  SHF.R.S32.HI R12, RZ, 0x3, R12 ;  /* 0x00000003ff0c7819 */ /* 0x000fe2000001140c */
[----:B------:R-:W-:Y:S01]  /*12d00*/  @UP4 UIMAD.WIDE.U32 UR10, UR16, UR6, URZ ;  /* 0x00000006100a42a5 */ /* 0x000fe2000f8e003f */
[----:B------:R-:W-:Y:S01]  /*12d10*/  IMAD.IADD R6, R6, 0x1, -R0 ;  /* 0x0000000106067824 */ /* 0x000fe200078e0a00 */
[----:B------:R-:W-:Y:S01]  /*12d20*/  @!UP4 ULDC.64 UR4, c[0x0][0x290] ;  /* 0x0000a4000004cab9 */ /* 0x000fe20000000a00 */
[----:B------:R-:W-:Y:S01]  /*12d30*/  @UP2 UMOV UR20, 0x1 ;  /* 0x0000000100142882 */ /* 0x000fe20000000000 */
[----:B------:R-:W-:Y:S01]  /*12d40*/  @UP4 UIMAD UR7, UR16, UR7, UR11 ;  /* 0x00000007100742a4 */ /* 0x000fe2000f8e020b */
[----:B------:R-:W-:Y:S01]  /*12d50*/  IMAD.SHL.U32 R9, R6, 0x8, RZ ;  /* 0x0000000806097824 */ /* 0x000fe200078e00ff */
[----:B------:R-:W-:Y:S01]  /*12d60*/  @!UP4 UIMAD UR6, UR12, UR4, URZ ;  /* 0x000000040c06c2a4 */ /* 0x000fe2000f8e023f */
[C---:B------:R-:W-:Y:S01]  /*12d70*/  ISETP.GE.AND P1, PT, R12.reuse, UR18, PT ;  /* 0x000000120c007c0c */ /* 0x040fe2000bf26270 */
[----:B------:R-:W-:Y:S01]  /*12d80*/  ULDC.U8 UR11, c[0x0][0x3d8] ;  /* 0x0000f600000b7ab9 */ /* 0x000fe20000000000 */
[----:B------:R-:W-:Y:S01]  /*12d90*/  @!UP4 UIMAD.WIDE.U32 UR12, UR9, UR4, URZ ;  /* 0x00000004090cc2a5 */ /* 0x000fe2000f8e003f */
[--C-:B------:R-:W-:Y:S01]  /*12da0*/  SHF.R.S32.HI R13, RZ, 0x1f, R12.reuse ;  /* 0x0000001fff0d7819 */ /* 0x100fe2000001140c */
[----:B------:R-:W-:Y:S01]  /*12db0*/  UISETP.NE.AND UP0, UPT, UR11, URZ, !UP2 ;  /* 0x0000003f0b00728c */ /* 0x000fe2000d705270 */
[----:B------:R-:W-:Y:S01]  /*12dc0*/  VIADD R5, R12, 0x20 ;  /* 0x000000200c057836 */ /* 0x000fe20000000000 */
[----:B------:R-:W-:Y:S01]  /*12dd0*/  UISETP.NE.AND UP3, UPT, UR11, URZ, UPT ;  /* 0x0000003f0b00728c */ /* 0x000fe2000bf65270 */
[----:B------:R-:W-:Y:S01]  /*12de0*/  ISETP.NE.AND P3, PT, R6, RZ, PT ;  /* 0x000000ff0600720c */ /* 0x000fe20003f65270 */
[----:B------:R-:W-:Y:S01]  /*12df0*/  @!UP4 UIMAD UR6, UR9, UR5, UR6 ;  /* 0x000000050906c2a4 */ /* 0x000fe2000f8e0206 */
[----:B------:R-:W-:Y:S01]  /*12e00*/  IMAD.WIDE R10, R10, 0x80, R12 ;  /* 0x000000800a0a7825 */ /* 0x000fe200078e020c */
[----:B------:R-:W-:Y:S01]  /*12e10*/  UISETP.NE.OR UP3, UPT, UR8, URZ, !UP3 ;  /* 0x0000003f0800728c */ /* 0x000fe2000df65670 */
[----:B------:R-:W-:Y:S01]  /*12e20*/  IADD3 R4, R12, 0x40, RZ ;  /* 0x000000400c047810 */ /* 0x000fe20007ffe0ff */
[----:B------:R-:W-:Y:S01]  /*12e30*/  @!UP2 ULDC UR11, c[0x0][0x270] ;  /* 0x00009c00000baab9 */ /* 0x000fe20000000800 */
[----:B------:R-:W-:Y:S01]  /*12e40*/  @!UP2 ULDC UR8, c[0x0][0x2c4] ;  /* 0x0000b1000008aab9 */ /* 0x000fe20000000800 */
[----:B------:R-:W-:Y:S01]  /*12e50*/  UISETP.NE.OR UP1, UPT, UR16, -0x1, UP3 ;  /* 0xffffffff1000788c */ /* 0x000fe20009f25670 */
[C---:B------:R-:W-:Y:S01]  /*12e60*/  VIADD R8, R9.reuse, 0x40 ;  /* 0x0000004009087836 */ /* 0x040fe20000000000 */
[----:B------:R-:W-:Y:S01]  /*12e70*/  @UP0 ULDC UR8, c[0x0][0x2e4] ;  /* 0x0000b90000080ab9 */ /* 0x000fe20000000800 */
[----:B------:R-:W-:Y:S01]  /*12e80*/  @UP2 ULDC.64 UR4, c[0x0][0x2c0] ;  /* 0x0000b00000042ab9 */ /* 0x000fe20000000a00 */
[----:B------:R-:W-:Y:S01]  /*12e90*/  @!UP2 UIMAD UR20, UR8, UR11, URZ ;  /* 0x0000000b0814a2a4 */ /* 0x000fe2000f8e023f */
[C---:B------:R-:W-:Y:S01]  /*12ea0*/  VIADD R7, R9.reuse, 0x80 ;  /* 0x0000008009077836 */ /* 0x040fe20000000000 */
[----:B------:R-:W-:Y:S01]  /*12eb0*/  @UP2 UIMAD UR14, UR5, UR4, URZ ;  /* 0x00000004050e22a4 */ /* 0x000fe2000f8e023f */
[----:B------:R-:W-:Y:S01]  /*12ec0*/  IADD3 R6, R9, 0xc0, RZ ;  /* 0x000000c009067810 */ /* 0x000fe20007ffe0ff */
[----:B------:R-:W-:Y:S01]  /*12ed0*/  UIMAD UR20, UR9, UR20, URZ ;  /* 0x00000014091472a4 */ /* 0x000fe2000f8e023f */
[----:B------:R-:W-:Y:S01]  /*12ee0*/  ULDC.64 UR4, c[0x0][0x2a0] ;  /* 0x0000a80000047ab9 */ /* 0x000fe20000000a00 */
[----:B------:R-:W-:Y:S01]  /*12ef0*/  @!UP4 UIADD3 UR7, UR13, UR6, URZ ;  /* 0x000000060d07c290 */ /* 0x000fe2000fffe03f */
[----:B------:R-:W-:Y:S01]  /*12f00*/  IMAD.U32 R14, RZ, RZ, UR4 ;  /* 0x00000004ff0e7e24 */ /* 0x000fe2000f8e00ff */
[----:B------:R-:W-:Y:S01]  /*12f10*/  UIMAD UR19, UR19, UR4, URZ ;  /* 0x00000004131372a4 */ /* 0x000fe2000f8e023f */
[----:B------:R-:W-:-:S02]  /*12f20*/  @!UP4 UMOV UR10, UR12 ;  /* 0x0000000c000acc82 */ /* 0x000fc40008000000 */
        /* <DEDUP_REMOVED lines=8> */
[----:B------:R-:W-:Y:S01]  /*12fb0*/  UIMAD UR6, UR27, UR21, URZ ;  /* 0x000000151b0672a4 */ /* 0x000fe2000f8e023f */
[----:B------:R-:W-:Y:S01]  /*12fc0*/  ISETP.GE.AND P0, PT, R5, UR18, PT ;  /* 0x0000001205007c0c */ /* 0x000fe2000bf06270 */
[----:B------:R-:W-:Y:S01]  /*12fd0*/  UIMAD UR14, UR15, UR14, UR20 ;  /* 0x0000000e0f0e72a4 */ /* 0x000fe2000f8e0214 */
[----:B------:R-:W-:Y:S01]  /*12fe0*/  IMAD.WIDE.U32 R14, R14, UR15, R2 ;  /* 0x0000000f0e0e7c25 */ /* 0x000fe2000f8e0002 */
[----:B------:R-:W-:Y:S01]  /*12ff0*/  UIMAD UR5, UR15, UR5, UR19 ;  /* 0x000000050f0572a4 */ /* 0x000fe2000f8e0213 */
[----:B------:R-:W-:Y:S01]  /*13000*/  @!UP3 UMOV UR22, UR16 ;  /* 0x000000100016bc82 */ /* 0x000fe20008000000 */
[----:B------:R-:W-:Y:S01]  /*13010*/  UMOV UR23, URZ ;  /* 0x0000003f00177c82 */ /* 0x000fe20008000000 */
        /* <DEDUP_REMOVED lines=25> */
.L_x_256:
[----:B------:R-:W-:Y:S05]  /*131b0*/  BSYNC B0 ;  /* 0x0000000000007941 */ /* 0x000fea0003800000 */
.L_x_255:
        /* <DEDUP_REMOVED lines=25> */
.L_x_258:
[----:B------:R-:W-:Y:S05]  /*13350*/  BSYNC B0 ;  /* 0x0000000000007941 */ /* 0x000fea0003800000 */
.L_x_257:
        /* <DEDUP_REMOVED lines=24> */
.L_x_260:
[----:B------:R-:W-:Y:S05]  /*134e0*/  BSYNC B0 ;  /* 0x0000000000007941 */ /* 0x000fea0003800000 */
.L_x_259:
        /* <DEDUP_REMOVED lines=12> */
[----:B------:R-:W-:Y:S01]  /*135b0*/  IMAD.MOV.U32 R11, RZ, RZ, R17 ;  /* 0x000000ffff0b7224 */ /* 0x000fe200078e0011 */
[----:B------:R-:W-:Y:S01]  /*135c0*/  ISETP.GE.AND P2, PT, R8, UR7, PT ;  /* 0x0000000708007c0c */ /* 0x000fe2000bf46270 */
[----:B------:R-:W-:Y:S02]  /*135d0*/  IMAD R3, R3, UR4, RZ ;  /* 0x0000000403037c24 */ /* 0x000fe4000f8e02ff */
[----:B------:R-:W-:-:S04]  /*135e0*/  IMAD.WIDE.U32 R10, R2, UR4, R10 ;  /* 0x00000004020a7c25 */ /* 0x000fc8000f8e000a */
        /* <DEDUP_REMOVED lines=11> */
.L_x_262:
[----:B------:R-:W-:Y:S05]  /*136a0*/  BSYNC B0 ;  /* 0x0000000000007941 */ /* 0x000fea0003800000 */
.L_x_261:
        /* <DEDUP_REMOVED lines=10> */
.L_x_264:
[----:B------:R-:W-:Y:S05]  /*13750*/  BSYNC B0 ;  /* 0x0000000000007941 */ /* 0x000fea0003800000 */
.L_x_263:
        /* <DEDUP_REMOVED lines=10> */
.L_x_266:
[----:B------:R-:W-:Y:S05]  /*13800*/  BSYNC B0 ;  /* 0x0000000000007941 */ /* 0x000fea0003800000 */
.L_x_265:
        /* <DEDUP_REMOVED lines=10> */
.L_x_268:
[----:B------:R-:W-:Y:S05]  /*138b0*/  BSYNC B0 ;  /* 0x0000000000007941 */ /* 0x000fea0003800000 */
.L_x_267:
[----:B------:R-:W-:Y:S05]  /*138c0*/  @P3 EXIT ;  /* 0x000000000000394d */ /* 0x000fea0003800000 */
[----:B------:R-:W-:Y:S01]  /*138d0*/  IMAD R0, R0, UR21, RZ ;  /* 0x0000001500007c24 */ /* 0x000fe2000f8e02ff */
[----:B------:R-:W-:-:S04]  /*138e0*/  ULDC.64 UR4, c[0x0][0x2b0] ;  /* 0x0000ac0000047ab9 */ /* 0x000fc80000000a00 */
[----:B----4-:R-:W-:-:S04]  /*138f0*/  IADD3 R2, P0, R0, UR6, RZ ;  /* 0x0000000600027c10 */ /* 0x010fc8000ff1e0ff */
[----:B------:R-:W-:Y:S02]  /*13900*/  LEA.HI.X.SX32 R0, R0, UR22, 0x1, P0 ;  /* 0x0000001600007c11 */ /* 0x000fe400080f0eff */
[----:B------:R-:W-:-:S04]  /*13910*/  LEA R4, P0, R2, UR4, 0x2 ;  /* 0x0000000402047c11 */ /* 0x000fc8000f8010ff */
[----:B------:R-:W-:Y:S01]  /*13920*/  LEA.HI.X R5, R2, UR5, R0, 0x2, P0 ;  /* 0x0000000502057c11 */ /* 0x000fe200080f1400 */
[----:B------:R-:W-:-:S05]  /*13930*/  IMAD.MOV.U32 R0, RZ, RZ, 0x7f800000 ;  /* 0x7f800000ff007424 */ /* 0x000fca00078e00ff */
[----:B------:R-:W-:Y:S01]  /*13940*/  STG.E desc[UR30][R4.64], R0 ;  /* 0x0000000004007986 */ /* 0x000fe2000c10191e */
[----:B------:R-:W-:Y:S05]  /*13950*/  EXIT ;  /* 0x000000000000794d */ /* 0x000fea0003800000 */
.L_x_269:
        /* <DEDUP_REMOVED lines=10> */
.L_x_1261:


//--------------------- .text._ZN5flash16flash_fwd_kernelI23Flash_fwd_kernel_traitsILi256ELi128ELi64ELi8ELb0ELb0EN7cutlass6half_tE19Flash_kernel_traitsILi256ELi128ELi64ELi8ES3_EELb0ELb1ELb0ELb1ELb0ELb0ELb0ELb0EEEvNS_16Flash_fwd_paramsE --------------------------
	.section	.text._ZN5flash16flash_fwd_kernelI23Flash_fwd_kernel_traitsILi256ELi128ELi64ELi8ELb0ELb0EN7cutlass6half_tE19Flash_kernel_traitsILi256ELi128ELi64ELi8ES3_EELb0ELb1ELb0ELb1ELb0ELb0ELb0ELb0EEEvNS_16Flash_fwd_paramsE,"ax",@progbits
	.align	128
        .global         _ZN5flash16flash_fwd_kernelI23Flash_fwd_kernel_traitsILi256ELi128ELi64ELi8ELb0ELb0EN7cutlass6half_tE19Flash_kernel_traitsILi256ELi128ELi64ELi8ES3_EELb0ELb1ELb0ELb1ELb0ELb0ELb0ELb0EEEvNS_16Flash_fwd_paramsE
        .type           _ZN5flash16flash_fwd_kernelI23Flash_fwd_kernel_traitsILi256ELi128ELi64ELi8ELb0ELb0EN7cutlass6half_tE19Flash_kernel_traitsILi256ELi128ELi64ELi8ES3_EELb0ELb1ELb0ELb1ELb0ELb0ELb0ELb0EEEvNS_16Flash_fwd_paramsE,@function
        .size           _ZN5flash16flash_fwd_kernelI23Flash_fwd_kernel_traitsILi256ELi128ELi64ELi8ELb0ELb0EN7cutlass6half_tE19Flash_kernel_traitsILi256ELi128ELi64ELi8ES3_EELb0ELb1ELb0ELb1ELb0ELb0ELb0ELb0EEEvNS_16Flash_fwd_paramsE,(.L_x_1262 - _ZN5flash16flash_fwd_kernelI23Flash_fwd_kernel_traitsILi256ELi128ELi64ELi8ELb0ELb0EN7cutlass6half_tE19Flash_kernel_traitsILi256ELi128ELi64ELi8ES3_EELb0ELb1ELb0ELb1ELb0ELb0ELb0ELb0EEEvNS_16Flash_fwd_paramsE)
        .other          _ZN5flash16flash_fwd_kernelI23Flash_fwd_kernel_traitsILi256ELi128ELi64ELi8ELb0ELb0EN7cutlass6half_tE19Flash_kernel_traitsILi256ELi128ELi64ELi8ES3_EELb0ELb1ELb0ELb1ELb0ELb0ELb0ELb0EEEvNS_16Flash_fwd_paramsE,@"STO_CUDA_ENTRY STV_DEFAULT"
_ZN5flash16flash_fwd_kernelI23Flash_fwd_kernel_traitsILi256ELi128ELi64ELi8ELb0ELb0EN7cutlass6half_tE19Flash_kernel_traitsILi256ELi128ELi64ELi8ES3_EELb0ELb1ELb0ELb1ELb0ELb0ELb0ELb0EEEvNS_16Flash_fwd_paramsE:
.text._ZN5flash16flash_fwd_kernelI23Flash_fwd_kernel_traitsILi256ELi128ELi64ELi8ELb0ELb0EN7cutlass6half_tE19Flash_kernel_traitsILi256ELi128ELi64ELi8ES3_EELb0ELb1ELb0ELb1ELb0ELb0ELb0ELb0EEEvNS_16Flash_fwd_paramsE:
[----:B------:R-:W1:Y:S08]  /*0000*/  LDC R1, c[0x0][0x28] ;  /* 0x00000a00ff017b82 */ /* 0x000e700000000800 */
[----:B------:R-:W2:Y:S01]  /*0010*/  S2UR UR33, SR_CTAID.Y ;  /* 0x00000000002179c3 */ /* 0x000ea20000002600 */
[----:B------:R-:W-:Y:S01]  /*0020*/  ULDC.64 UR4, c[0x0][0x300] ;  /* 0x0000c00000047ab9 */ /* 0x000fe20000000a00 */
[----:B------:R-:W-:Y:S01]  /*0030*/  ULDC.64 UR6, c[0x0][0x2f0] ;  /* 0x0000bc0000067ab9 */ /* 0x000fe20000000a00 */
[----:B------:R-:W-:Y:S01]  /*0040*/  UISETP.NE.U32.AND UP1, UPT, UR4, URZ, UPT ;  /* 0x0000003f0400728c */ /* 0x000fe2000bf25070 */
[----:B-1----:R-:W-:Y:S01]  /*0050*/  VIADD R1, R1, 0xffffff80 ;  /* 0xffffff8001017836 */ /* 0x002fe20000000000 */
[----:B------:R-:W-:-:S02]  /*0060*/  UISETP.NE.U32.AND UP2, UPT, UR6, URZ, UPT ;  /* 0x0000003f0600728c */ /* 0x000fc4000bf45070 */
[----:B------:R-:W-:Y:S01]  /*0070*/  UISETP.NE.AND.EX UP1, UPT, UR5, URZ, UPT, UP1 ;  /* 0x0000003f0500728c */ /* 0x000fe2000bf25310 */
[----:B------:R-:W-:Y:S01]  /*0080*/  ULDC.64 UR8, c[0x0][0x2f0] ;  /* 0x0000bc0000087ab9 */ /* 0x000fe20000000a00 */
[----:B------:R-:W-:Y:S01]  /*0090*/  UISETP.NE.AND.EX UP2, UPT, UR7, URZ, UPT, UP2 ;  /* 0x0000003f0700728c */ /* 0x000fe2000bf45320 */
[----:B------:R-:W-:-:S03]  /*00a0*/  ULDC.U8 UR6, c[0x0][0x3c2] ;  /* 0x0000f08000067ab9 */ /* 0x000fc60000000000 */
[----:B------:R-:W-:Y:S01]  /*00b0*/  PLOP3.LUT P0, PT, PT, PT, UP1, 0x80, 0x0 ;  /* 0x000000000000781c */ /* 0x000fe20003f0f018 */
[----:B------:R-:W-:Y:S01]  /*00c0*/  ULDC.64 UR4, c[0x0][0x2f8] ;  /* 0x0000be0000047ab9 */ /* 0x000fe20000000a00 */
[----:B------:R-:W-:Y:S01]  /*00d0*/  UISETP.NE.AND UP3, UPT, UR6, URZ, UPT ;  /* 0x0000003f0600728c */ /* 0x000fe2000bf65270 */
[----:B------:R-:W-:Y:S01]  /*00e0*/  PLOP3.LUT P2, PT, PT, PT, UP2, 0x80, 0x0 ;  /* 0x000000000000781c */ /* 0x000fe20003f4f028 */
[----:B------:R-:W-:Y:S01]  /*00f0*/  UISETP.EQ.U32.AND UP0, UPT, UR4, URZ, UPT ;  /* 0x0000003f0400728c */ /* 0x000fe2000bf02070 */
[----:B------:R-:W-:Y:S01]  /*0100*/  ULDC.64 UR30, c[0x0][0x208] ;  /* 0x00008200001e7ab9 */ /* 0x000fe20000000a00 */
[----:B------:R-:W-:Y:S02]  /*0110*/  ULDC.64 UR6, c[0x0][0x2f8] ;  /* 0x0000be0000067ab9 */ /* 0x000fe40000000a00 */
[----:B------:R-:W-:Y:S02]  /*0120*/  UISETP.EQ.OR.EX UP0, UPT, UR5, URZ, !UP3, UP0 ;  /* 0x0000003f0500728c */ /* 0x000fe4000df02700 */
[----:B--2---:R-:W-:-:S06]  /*0130*/  UIMAD.WIDE UR8, UR33, 0x4, UR8 ;  /* 0x00000004210878a5 */ /* 0x004fcc000f8e0208 */
[----:B------:R-:W-:Y:S02]  /*0140*/  IMAD.U32 R2, RZ, RZ, UR8 ;  /* 0x00000008ff027e24 */ /* 0x000fe4000f8e00ff */
[----:B------:R-:W-:Y:S01]  /*0150*/  IMAD.U32 R3, RZ, RZ, UR9 ;  /* 0x00000009ff037e24 */ /* 0x000fe2000f8e00ff */
[----:B------:R-:W-:Y:S02]  /*0160*/  @UP1 ULDC.64 UR8, c[0x0][0x300] ;  /* 0x0000c00000081ab9 */ /* 0x000fe40000000a00 */
[----:B------:R-:W-:Y:S02]  /*0170*/  @UP1 UIMAD.WIDE UR8, UR33, 0x4, UR8 ;  /* 0x00000004210818a5 */ /* 0x000fe4000f8e0208 */
[----:B------:R-:W2:Y:S04]  /*0180*/  @P2 LDG.E R7, desc[UR30][R2.64] ;  /* 0x0000001e02072981 */ /* 0x000ea8000c1e1900 */
[----:B------:R-:W-:Y:S01]  /*0190*/  IMAD.U32 R4, RZ, RZ, UR8 ;  /* 0x00000008ff047e24 */ /* 0x000fe2000f8e00ff */
[----:B------:R1:W3:Y:S01]  /*01a0*/  @P2 LDG.E R6, desc[UR30][R2.64+0x4] ;  /* 0x0000041e02062981 */ /* 0x0002e2000c1e1900 */
[----:B------:R-:W-:Y:S01]  /*01b0*/  IMAD.U32 R5, RZ, RZ, UR9 ;  /* 0x00000009ff057e24 */ /* 0x000fe2000f8e00ff */
[----:B------:R-:W-:Y:S01]  /*01c0*/  PLOP3.LUT P1, PT, PT, PT, UP0, 0x80, 0x0 ;  /* 0x000000000000781c */ /* 0x000fe20003f2f008 */
[----:B------:R-:W-:-:S03]  /*01d0*/  UIMAD.WIDE UR6, UR33, 0x4, UR6 ;  /* 0x00000004210678a5 */ /* 0x000fc6000f8e0206 */
[----:B------:R-:W4:Y:S03]  /*01e0*/  @P0 LDG.E R4, desc[UR30][R4.64] ;  /* 0x0000001e04040981 */ /* 0x000f26000c1e1900 */
[----:B-1----:R-:W-:Y:S02]  /*01f0*/  IMAD.U32 R2, RZ, RZ, UR6 ;  /* 0x00000006ff027e24 */ /* 0x002fe4000f8e00ff */
[----:B------:R-:W-:-:S05]  /*0200*/  IMAD.U32 R3, RZ, RZ, UR7 ;  /* 0x00000007ff037e24 */ /* 0x000fca000f8e00ff */
[----:B------:R-:W5:Y:S01]  /*0210*/  @!P1 LDG.E R0, desc[UR30][R2.64] ;  /* 0x0000001e02009981 */ /* 0x000f62000c1e1900 */
[----:B------:R-:W-:Y:S01]  /*0220*/  UMOV UR17, 0xffffffff ;  /* 0xffffffff00117882 */ /* 0x000fe20000000000 */
[----:B------:R-:W-:Y:S01]  /*0230*/  UMOV UR10, URZ ;  /* 0x0000003f000a7c82 */ /* 0x000fe20008000000 */
        /* <DEDUP_REMOVED lines=8> */
[----:B------:R-:W-:-:S07]  /*02c0*/  @UP2 UIADD3 UR19, UR19, -UR17, URZ ;  /* 0x8000001113132290 */ /* 0x000fce000fffe03f */
[----:B------:R-:W-:Y:S01]  /*02d0*/  @!UP2 ULDC UR19, c[0x0][0x2c4] ;  /* 0x0000b1000013aab9 */ /* 0x000fe20000000800 */
[----:B-----5:R-:W-:Y:S01]  /*02e0*/  @!P1 R2UR UR6, R0 ;  /* 0x00000000000692ca */ /* 0x020fe200000e0000 */
[----:B-1----:R-:W-:-:S14]  /*02f0*/  @!P0 BRA `(.L_x_270) ;  /* 0x00000000001c8947 */ /* 0x002fdc0003800000 */
[----:B------:R-:W-:-:S13]  /*0300*/  PLOP3.LUT P0, PT, PT, PT, UP3, 0x80, 0x0 ;  /* 0x000000000000781c */ /* 0x000fda0003f0f038 */
[----:B------:R-:W2:Y:S04]  /*0310*/  @P0 LDG.E R0, desc[UR30][R2.64+0x4] ;  /* 0x0000041e02000981 */ /* 0x000ea8000c1e1900 */
[----:B------:R-:W3:Y:S01]  /*0320*/  @!P0 LDG.E R2, desc[UR30][R2.64] ;  /* 0x0000001e02028981 */ /* 0x000ee2000c1e1900 */
[----:B--2---:R-:W-:-:S13]  /*0330*/  @P0 R2UR UR7, R0 ;  /* 0x00000000000702ca */ /* 0x004fda00000e0000 */
[----:B------:R-:W-:-:S07]  /*0340*/  @UP3 UIADD3 UR7, UR7, -UR6, URZ ;  /* 0x8000000607073290 */ /* 0x000fce000fffe03f */
[----:B---3--:R-:W-:Y:S01]  /*0350*/  @!P0 R2UR UR7, R2 ;  /* 0x00000000020782ca */ /* 0x008fe200000e0000 */
[----:B------:R-:W-:-:S14]  /*0360*/  BRA `(.L_x_271) ;  /* 0x0000000000047947 */ /* 0x000fdc0003800000 */
.L_x_270:
[----:B------:R-:W-:-:S05]  /*0370*/  ULDC UR7, c[0x0][0x2c8] ;  /* 0x0000b20000077ab9 */ /* 0x000fca0000000800 */
.L_x_271:
        /* <DEDUP_REMOVED lines=70> */
.L_x_273:
[----:B------:R-:W-:Y:S01]  /*07e0*/  ULDC UR4, c[0x0][0x278] ;  /* 0x00009e0000047ab9 */ /* 0x000fe20000000800 */
[----:B------:R-:W1:Y:S01]  /*07f0*/  S2R R2, SR_CTAID.Z ;  /* 0x0000000000027919 */ /* 0x000e620000002700 */
[----:B------:R-:W-:Y:S01]  /*0800*/  IMAD.U32 R0, RZ, RZ, UR4 ;  /* 0x00000004ff007e24 */ /* 0x000fe2000f8e00ff */
[----:B------:R-:W-:Y:S01]  /*0810*/  UMOV UR14, URZ ;  /* 0x0000003f000e7c82 */ /* 0x000fe20008000000 */
[----:B------:R-:W-:Y:S01]  /*0820*/  SHF.R.S32.HI R24, RZ, 0x1f, R107 ;  /* 0x0000001fff187819 */ /* 0x000fe2000001146b */
[----:B------:R-:W-:Y:S02]  /*0830*/  UIADD3 UR16, -UR27, UR19, URZ ;  /* 0x000000131b107290 */ /* 0x000fe4000fffe13f */
[----:B------:R-:W-:Y:S02]  /*0840*/  IABS R0, R0 ;  /* 0x0000000000007213 */ /* 0x000fe40000000000 */
[----:B------:R-:W-:Y:S02]  /*0850*/  LEA.HI R6, R24, R107, RZ, 0x6 ;  /* 0x0000006b18067211 */ /* 0x000fe400078f30ff */
[----:B------:R-:W-:-:S03]  /*0860*/  R2UR UR7, R0 ;  /* 0x00000000000772ca */ /* 0x000fc600000e0000 */
[----:B------:R-:W-:-:S10]  /*0870*/  IMAD.SHL.U32 R6, R6, 0x8, RZ ;  /* 0x0000000806067824 */ /* 0x000fd400078e00ff */
[----:B------:R-:W2:Y:S08]  /*0880*/  I2F.RP R0, UR7 ;  /* 0x0000000700007d06 */ /* 0x000eb00008209400 */
[----:B--2---:R-:W2:Y:S02]  /*0890*/  MUFU.RCP R0, R0 ;  /* 0x0000000000007308 */ /* 0x004ea40000001000 */
[----:B--2---:R-:W-:-:S06]  /*08a0*/  VIADD R0, R0, 0xffffffe ;  /* 0x0ffffffe00007836 */ /* 0x004fcc0000000000 */
[----:B------:R-:W2:Y:S02]  /*08b0*/  F2I.FTZ.U32.TRUNC.NTZ R0, R0 ;  /* 0x0000000000007305 */ /* 0x000ea4000021f000 */
[----:B--2---:R-:W-:Y:S02]  /*08c0*/  R2UR UR15, R0 ;  /* 0x00000000000f72ca */ /* 0x004fe400000e0000 */
[----:B-1----:R-:W-:Y:S02]  /*08d0*/  IABS R0, R2 ;  /* 0x0000000200007213 */ /* 0x002fe40000000000 */
[----:B------:R-:W-:Y:S02]  /*08e0*/  LEA.HI R2, R24, R107, RZ, 0x3 ;  /* 0x0000006b18027211 */ /* 0x000fe400078f18ff */
[----:B------:R-:W-:Y:S02]  /*08f0*/  R2UR UR5, R0 ;  /* 0x00000000000572ca */ /* 0x000fe400000e0000 */
[----:B------:R-:W-:-:S02]  /*0900*/  LOP3.LUT R0, R2, 0xfffffff8, RZ, 0xc0, !PT ;  /* 0xfffffff802007812 */ /* 0x000fc400078ec0ff */
[----:B------:R-:W-:-:S03]  /*0910*/  SHF.R.S32.HI R234, RZ, 0x3, R2 ;  /* 0x00000003ffea7819 */ /* 0x000fc60000011402 */
[----:B------:R-:W-:Y:S01]  /*0920*/  UIADD3 UR11, URZ, -UR15, URZ ;  /* 0x8000000f3f0b7290 */ /* 0x000fe2000fffe03f */
[----:B------:R-:W-:Y:S02]  /*0930*/  IMAD.IADD R28, R107, 0x1, -R0 ;  /* 0x000000016b1c7824 */ /* 0x000fe400078e0a00 */
[C---:B------:R-:W-:Y:S01]  /*0940*/  IMAD.SHL.U32 R0, R234.reuse, 0x40, RZ ;  /* 0x00000040ea007824 */ /* 0x040fe200078e00ff */
[----:B------:R-:W-:Y:S01]  /*0950*/  UIMAD UR11, UR11, UR7, URZ ;  /* 0x000000070b0b72a4 */ /* 0x000fe2000f8e023f */
[----:B------:R-:W-:Y:S02]  /*0960*/  VIADD R2, R234, 0x40 ;  /* 0x00000040ea027836 */ /* 0x000fe40000000000 */
[----:B------:R-:W-:Y:S01]  /*0970*/  IMAD.SHL.U32 R168, R28, 0x8, RZ ;  /* 0x000000081ca87824 */ /* 0x000fe200078e00ff */
[----:B------:R-:W-:Y:S01]  /*0980*/  UIMAD.WIDE.U32 UR14, UR15, UR11, UR14 ;  /* 0x0000000b0f0e72a5 */ /* 0x000fe2000f8e000e */
[----:B------:R-:W-:Y:S02]  /*0990*/  LOP3.LUT R0, R0, 0x1c0, RZ, 0xc0, !PT ;  /* 0x000001c000007812 */ /* 0x000fe400078ec0ff */
[----:B------:R-:W-:-:S02]  /*09a0*/  ISETP.GE.AND P4, PT, R2, UR16, PT ;  /* 0x0000001002007c0c */ /* 0x000fc4000bf86270 */
[----:B------:R-:W-:Y:S02]  /*09b0*/  LOP3.LUT R2, R0, 0x38, R168, 0xf8, !PT ;  /* 0x0000003800027812 */ /* 0x000fe400078ef8a8 */
[----:B------:R-:W-:Y:S01]  /*09c0*/  UMOV UR11, UR15 ;  /* 0x0000000f000b7c82 */ /* 0x000fe20008000000 */
[----:B------:R-:W-:Y:S01]  /*09d0*/  SHF.R.U32.HI R0, RZ, 0x3, R0 ;  /* 0x00000003ff007819 */ /* 0x000fe20000011600 */
[----:B------:R-:W-:Y:S01]  /*09e0*/  UIMAD.WIDE.U32 UR14, UR11, UR5, URZ ;  /* 0x000000050b0e72a5 */ /* 0x000fe2000f8e003f */
[----:B------:R-:W-:Y:S02]  /*09f0*/  SHF.R.S32.HI R169, RZ, 0x1f, R168 ;  /* 0x0000001fffa97819 */ /* 0x000fe400000114a8 */
[----:B------:R-:W-:-:S04]  /*0a00*/  LOP3.LUT R5, R2, R0, RZ, 0x3c, !PT ;  /* 0x0000000002057212 */ /* 0x000fc800078e3cff */
[----:B------:R-:W-:Y:S02]  /*0a10*/  UMOV UR21, UR15 ;  /* 0x0000000f00157c82 */ /* 0x000fe40008000000 */
[----:B------:R-:W-:-:S04]  /*0a20*/  UIADD3 UR11, -UR21, URZ, URZ ;  /* 0x0000003f150b7290 */ /* 0x000fc8000fffe13f */
[----:B------:R-:W-:Y:S02]  /*0a30*/  UIMAD UR5, UR7, UR11, UR5 ;  /* 0x0000000b070572a4 */ /* 0x000fe4000f8e0205 */
[----:B------:R-:W-:Y:S02]  /*0a40*/  @UP0 UIADD3 UR11, UR10, UR6, URZ ;  /* 0x000000060a0b0290 */ /* 0x000fe4000fffe03f */
[----:B------:R-:W-:-:S11]  /*0a50*/  UISETP.GT.U32.AND UP1, UPT, UR7, UR5, UPT ;  /* 0x000000050700728c */ /* 0x000fd6000bf24070 */
[----:B------:R-:W-:Y:S02]  /*0a60*/  @!UP1 UIADD3 UR5, UR5, -UR7, URZ ;  /* 0x8000000705059290 */ /* 0x000fe4000fffe03f */
[----:B------:R-:W-:Y:S02]  /*0a70*/  @!UP1 UIADD3 UR21, UR21, 0x1, URZ ;  /* 0x0000000115159890 */ /* 0x000fe4000fffe03f */
[----:B------:R-:W-:Y:S02]  /*0a80*/  UISETP.GE.U32.AND UP2, UPT, UR5, UR7, UPT ;  /* 0x000000070500728c */ /* 0x000fe4000bf46070 */
[----:B------:R-:W-:Y:S01]  /*0a90*/  ULOP3.LUT UR5, UR34, UR4, URZ, 0x3c, !UPT ;  /* 0x0000000422057292 */ /* 0x000fe2000f8e3c3f */
[----:B------:R-:W-:-:S03]  /*0aa0*/  @UP0 ULDC.64 UR6, c[0x0][0x250] ;  /* 0x0000940000060ab9 */ /* 0x000fc60000000a00 */
[----:B------:R-:W-:Y:S02]  /*0ab0*/  UISETP.GE.AND UP1, UPT, UR5, URZ, UPT ;  /* 0x0000003f0500728c */ /* 0x000fe4000bf26270 */
[----:B------:R-:W-:Y:S02]  /*0ac0*/  @UP0 UIMAD.WIDE.U32 UR14, UR11, UR6, URZ ;  /* 0x000000060b0e02a5 */ /* 0x000fe4000f8e003f */
[----:B------:R-:W-:Y:S02]  /*0ad0*/  @UP0 UIMAD UR11, UR11, UR7, URZ ;  /* 0x000000070b0b02a4 */ /* 0x000fe4000f8e023f */
[----:B------:R-:W-:Y:S02]  /*0ae0*/  @UP2 UIADD3 UR21, UR21, 0x1, URZ ;  /* 0x0000000115152890 */ /* 0x000fe4000fffe03f */
[----:B------:R-:W-:Y:S01]  /*0af0*/  UISETP.NE.AND UP2, UPT, UR4, URZ, UPT ;  /* 0x0000003f0400728c */ /* 0x000fe2000bf45270 */
[----:B------:R-:W-:Y:S02]  /*0b00*/  @UP0 UMOV UR28, UR14 ;  /* 0x0000000e001c0c82 */ /* 0x000fe40008000000 */
[----:B------:R-:W-:-:S02]  /*0b10*/  @!UP1 UIADD3 UR21, -UR21, URZ, URZ ;  /* 0x0000003f15159290 */ /* 0x000fc4000fffe13f */
[----:B------:R-:W-:Y:S02]  /*0b20*/  USHF.R.S32.HI UR5, URZ, 0x1f, UR34 ;  /* 0x0000001f3f057899 */ /* 0x000fe40008011422 */
[----:B------:R-:W-:-:S04]  /*0b30*/  @UP0 UIADD3 UR25, UR15, UR11, URZ ;  /* 0x0000000b0f190290 */ /* 0x000fc8000fffe03f */
        /* <DEDUP_REMOVED lines=16> */
.L_x_274:
[----:B------:R-:W-:Y:S01]  /*0c40*/  ULDC.64 UR10, c[0x0][0x258] ;  /* 0x00009600000a7ab9 */ /* 0x000fe20000000a00 */
[C---:B------:R-:W-:Y:S01]  /*0c50*/  IADD3 R2, P0, R168.reuse, UR20, RZ ;  /* 0x00000014a8027c10 */ /* 0x040fe2000ff1e0ff */
[----:B------:R-:W1:Y:S01]  /*0c60*/  S2UR UR4, SR_CgaCtaId ;  /* 0x00000000000479c3 */ /* 0x000e620000008800 */
[----:B------:R-:W-:Y:S01]  /*0c70*/  UIMAD UR15, UR5, UR10, URZ ;  /* 0x0000000a050f72a4 */ /* 0x000fe2000f8e023f */
[----:B------:R-:W-:Y:S01]  /*0c80*/  IMAD.U32 R0, RZ, RZ, UR10 ;  /* 0x0000000aff007e24 */ /* 0x000fe2000f8e00ff */
[----:B------:R-:W-:Y:S01]  /*0c90*/  IADD3.X R3, R169, UR12, RZ, P0, !PT ;  /* 0x0000000ca9037c10 */ /* 0x000fe200087fe4ff */
[C---:B------:R-:W-:Y:S01]  /*0ca0*/  VIADD R111, R168.reuse, 0x40 ;  /* 0x00000040a86f7836 */ /* 0x040fe20000000000 */
[----:B------:R-:W-:Y:S01]  /*0cb0*/  UIMAD UR15, UR34, UR11, UR15 ;  /* 0x0000000b220f72a4 */ /* 0x000fe2000f8e020f */
[----:B------:R-:W-:Y:S01]  /*0cc0*/  VIADD R110, R168, 0xc0 ;  /* 0x000000c0a86e7836 */ /* 0x000fe20000000000 */
[----:B------:R-:W-:Y:S01]  /*0cd0*/  ULDC.64 UR12, c[0x0][0x260] ;  /* 0x00009800000c7ab9 */ /* 0x000fe20000000a00 */
[----:B------:R-:W-:Y:S01]  /*0ce0*/  ULDC.64 UR10, c[0x0][0x268] ;  /* 0x00009a00000a7ab9 */ /* 0x000fe20000000a00 */
[----:B------:R-:W-:Y:S01]  /*0cf0*/  MOV R26, UR12 ;  /* 0x0000000c001a7c02 */ /* 0x000fe20008000f00 */
[----:B------:R-:W-:Y:S01]  /*0d00*/  IMAD.U32 R25, RZ, RZ, UR10 ;  /* 0x0000000aff197e24 */ /* 0x000fe2000f8e00ff */
[----:B------:R2:W-:Y:S01]  /*0d10*/  STL [R1+0x8], R111 ;  /* 0x0000086f01007387 */ /* 0x0005e20000100800 */
[----:B------:R-:W-:Y:S01]  /*0d20*/  ISETP.GE.AND P0, PT, R234, UR16, PT ;  /* 0x00000010ea007c0c */ /* 0x000fe2000bf06270 */
[----:B------:R-:W-:Y:S01]  /*0d30*/  UMOV UR35, 0x400 ;  /* 0x0000040000237882 */ /* 0x000fe20000000000 */
[----:B------:R-:W-:Y:S01]  /*0d40*/  IMAD.WIDE.U32 R14, R0, UR34, R2 ;  /* 0x00000022000e7c25 */ /* 0x000fe2000f8e0002 */
[----:B------:R2:W-:Y:S01]  /*0d50*/  STL [R1+0xc], R110 ;  /* 0x00000c6e01007387 */ /* 0x0005e20000100800 */
[----:B------:R-:W-:Y:S01]  /*0d60*/  UIMAD UR32, UR14, UR12, URZ ;  /* 0x0000000c0e2072a4 */ /* 0x000fe2000f8e023f */
[----:B------:R-:W-:Y:S01]  /*0d70*/  SHF.R.S32.HI R235, RZ, 0x1f, R234 ;  /* 0x0000001fffeb7819 */ /* 0x000fe200000114ea */
[----:B------:R-:W-:Y:S01]  /*0d80*/  VIADD R4, R234, 0x60 ;  /* 0x00000060ea047836 */ /* 0x000fe20000000000 */
[----:B------:R2:W-:Y:S01]  /*0d90*/  STL [R1+0x38], R26 ;  /* 0x0000381a01007387 */ /* 0x0005e20000100800 */
[----:B------:R-:W-:Y:S01]  /*0da0*/  MOV R0, UR18 ;  /* 0x0000001200007c02 */ /* 0x000fe20008000f00 */
[----:B------:R-:W-:Y:S01]  /*0db0*/  UIADD3 UR20, UR22, -0x1, URZ ;  /* 0xffffffff16147890 */ /* 0x000fe2000fffe03f */
[----:B------:R-:W-:Y:S01]  /*0dc0*/  LOP3.LUT R5, R5, 0xfffffe00, R6, 0xf8, !PT ;  /* 0xfffffe0005057812 */ /* 0x000fe200078ef806 */
[----:B------:R2:W-:Y:S01]  /*0dd0*/  STL [R1+0x3c], R25 ;  /* 0x00003c1901007387 */ /* 0x0005e20000100800 */
[----:B-1----:R-:W-:Y:S01]  /*0de0*/  ULEA UR4, UR4, UR35, 0x18 ;  /* 0x0000002304047291 */ /* 0x002fe2000f8ec03f */
[----:B------:R-:W-:Y:S01]  /*0df0*/  IADD3 R13, R15, UR15, RZ ;  /* 0x0000000f0f0d7c10 */ /* 0x000fe2000fffe0ff */
[----:B------:R-:W-:Y:S01]  /*0e00*/  UIMAD UR35, UR14, UR10, URZ ;  /* 0x0000000a0e2372a4 */ /* 0x000fe2000f8e023f */
[----:B------:R-:W-:Y:S01]  /*0e10*/  BSSY B0, `(.L_x_275) ;  /* 0x0000036000007945 */ /* 0x000fe20003800000 */
[----:B------:R-:W-:Y:S01]  /*0e20*/  UIMAD UR32, UR21, UR13, UR32 ;  /* 0x0000000d152072a4 */ /* 0x000fe2000f8e0220 */
[----:B------:R-:W-:Y:S01]  /*0e30*/  ISETP.GE.AND P5, PT, R4, UR16, PT ;  /* 0x0000001004007c0c */ /* 0x000fe2000bfa6270 */
[----:B------:R-:W-:Y:S01]  /*0e40*/  UIMAD UR35, UR21, UR11, UR35 ;  /* 0x0000000b152372a4 */ /* 0x000fe2000f8e0223 */
[----:B------:R-:W-:Y:S01]  /*0e50*/  VIADD R23, R234, 0x20 ;  /* 0x00000020ea177836 */ /* 0x000fe20000000000 */
[----:B------:R-:W-:Y:S01]  /*0e60*/  IADD3 R252, R168, 0x80, RZ ;  /* 0x00000080a8fc7810 */ /* 0x000fe20007ffe0ff */
[----:B------:R-:W-:Y:S01]  /*0e70*/  IMAD.WIDE R10, R0, 0x80, R234 ;  /* 0x00000080000a7825 */ /* 0x000fe200078e02ea */
[----:B------:R-:W-:-:S03]  /*0e80*/  LEA R230, R5, UR4, 0x1 ;  /* 0x0000000405e67c11 */ /* 0x000fc6000f8e08ff */
[----:B------:R-:W-:Y:S01]  /*0e90*/  IMAD.WIDE.U32 R20, R234, UR8, R168 ;  /* 0x00000008ea147c25 */ /* 0x000fe2000f8e00a8 */
        /* <DEDUP_REMOVED lines=13> */
[----:B------:R-:W4:Y:S08]  /*0f70*/  @!P6 LDC.64 R6, c[0x0][0x210] ;  /* 0x00008400ff06eb82 */ /* 0x000f300000000a00 */
[----:B------:R-:W5:Y:S01]  /*0f80*/  @!P2 LDC.64 R2, c[0x0][0x210] ;  /* 0x00008400ff02ab82 */ /* 0x000f620000000a00 */
[----:B-1----:R-:W-:-:S04]  /*0f90*/  @!P3 LEA R4, P1, R8, R4, 0x1 ;  /* 0x000000040804b211 */ /* 0x002fc800078208ff */
[----:B------:R-:W-:Y:S02]  /*0fa0*/  @!P3 LEA.HI.X R5, R8, R5, R0, 0x1, P1 ;  /* 0x000000050805b211 */ /* 0x000fe400008f0c00 */
[----:B------:R-:W-:Y:S02]  /*0fb0*/  ISETP.GE.AND P1, PT, R110, UR11, PT ;  /* 0x0000000b6e007c0c */ /* 0x000fe4000bf26270 */
[----:B----4-:R-:W-:-:S04]  /*0fc0*/  @!P6 LEA R6, P0, R8, R6, 0x1 ;  /* 0x000000060806e211 */ /* 0x010fc800078008ff */
[C---:B------:R-:W-:Y:S02]  /*0fd0*/  @!P6 LEA.HI.X R7, R8.reuse, R7, R0, 0x1, P0 ;  /* 0x000000070807e211 */ /* 0x040fe400000f0c00 */
[----:B-----5:R-:W-:-:S03]  /*0fe0*/  @!P2 LEA R2, P0, R8, R2, 0x1 ;  /* 0x000000020802a211 */ /* 0x020fc600078008ff */
        /* <DEDUP_REMOVED lines=24> */
.L_x_276:
[----:B------:R-:W-:Y:S05]  /*1170*/  BSYNC B0 ;  /* 0x0000000000007941 */ /* 0x000fea0003800000 */
.L_x_275:
[----:B------:R-:W-:Y:S01]  /*1180*/  ISETP.GE.AND P0, PT, R23, UR16, PT ;  /* 0x0000001017007c0c */ /* 0x000fe2000bf06270 */
[----:B------:R-:W-:Y:S01]  /*1190*/  IMAD R0, R235, UR8, RZ ;  /* 0x00000008eb007c24 */ /* 0x000fe2000f8e02ff */
[----:B------:R-:W-:Y:S01]  /*11a0*/  UIMAD UR14, UR20, -0x40, UR29 ;  /* 0xffffffc0140e78a4 */ /* 0x000fe2000f8e021d */
[----:B------:R-:W-:Y:S01]  /*11b0*/  BSSY B0, `(.L_x_277) ;  /* 0x0000033000007945 */ /* 0x000fe20003800000 */
[----:B------:R-:W-:Y:S01]  /*11c0*/  IADD3 R16, P6, R20, UR26, RZ ;  /* 0x0000001a14107c10 */ /* 0x000fe2000ffde0ff */
[----:B------:R-:W-:-:S08]  /*11d0*/  IMAD R22, R234, UR9, R0 ;  /* 0x00000009ea167c24 */ /* 0x000fd0000f8e0200 */
[----:B------:R-:W-:Y:S05]  /*11e0*/  @P0 BRA `(.L_x_278) ;  /* 0x0000000000bc0947 */ /* 0x000fea0003800000 */
[----:B------:R-:W-:Y:S01]  /*11f0*/  ULDC UR12, c[0x0][0x2d0] ;  /* 0x0000b400000c7ab9 */ /* 0x000fe20000000800 */
[----:B---3--:R-:W-:Y:S01]  /*1200*/  IADD3 R4, P0, R10, 0x20, RZ ;  /* 0x000000200a047810 */ /* 0x008fe20007f1e0ff */
[----:B------:R-:W-:Y:S01]  /*1210*/  ULDC.64 UR10, c[0x0][0x240] ;  /* 0x00009000000a7ab9 */ /* 0x000fe20000000a00 */
[----:B------:R-:W-:Y:S01]  /*1220*/  ISETP.GE.AND P1, PT, R168, UR12, PT ;  /* 0x0000000ca8007c0c */ /* 0x000fe2000bf26270 */
[----:B-1----:R-:W-:Y:S01]  /*1230*/  IMAD.MOV.U32 R2, RZ, RZ, R14 ;  /* 0x000000ffff027224 */ /* 0x002fe200078e000e */
[----:B------:R-:W-:Y:S01]  /*1240*/  ISETP.GE.AND P3, PT, R111, UR12, PT ;  /* 0x0000000c6f007c0c */ /* 0x000fe2000bf66270 */
[----:B------:R-:W-:Y:S01]  /*1250*/  IMAD.X R0, RZ, RZ, R11, P0 ;  /* 0x000000ffff007224 */ /* 0x000fe200000e060b */
[----:B------:R-:W-:Y:S01]  /*1260*/  ISETP.GE.AND P2, PT, R252, UR12, PT ;  /* 0x0000000cfc007c0c */ /* 0x000fe2000bf46270 */
[----:B------:R-:W-:Y:S02]  /*1270*/  IMAD.MOV.U32 R3, RZ, RZ, R13 ;  /* 0x000000ffff037224 */ /* 0x000fe400078e000d */
[----:B------:R-:W-:-:S02]  /*1280*/  IMAD R0, R0, UR10, RZ ;  /* 0x0000000a00007c24 */ /* 0x000fc4000f8e02ff */
[----:B------:R-:W-:-:S04]  /*1290*/  IMAD.WIDE.U32 R2, R4, UR10, R2 ;  /* 0x0000000a04027c25 */ /* 0x000fc8000f8e0002 */
[----:B------:R-:W1:Y:S01]  /*12a0*/  @!P1 LDC.64 R6, c[0x0][0x210] ;  /* 0x00008400ff069b82 */ /* 0x000e620000000a00 */
[----:B------:R-:W-:Y:S01]  /*12b0*/  IMAD R0, R4, UR11, R0 ;  /* 0x0000000b04007c24 */ /* 0x000fe2000f8e0200 */
[----:B------:R4:W-:Y:S03]  /*12c0*/  @P1 STS.128 [R230+0x1000], RZ ;  /* 0x001000ffe6001388 */ /* 0x0009e60000000c00 */
[----:B------:R-:W-:-:S03]  /*12d0*/  IMAD.IADD R0, R3, 0x1, R0 ;  /* 0x0000000103007824 */ /* 0x000fc600078e0200 */
[----:B------:R-:W3:Y:S08]  /*12e0*/  @!P3 LDC.64 R8, c[0x0][0x210] ;  /* 0x00008400ff08bb82 */ /* 0x000ef00000000a00 */
[----:B------:R-:W5:Y:S01]  /*12f0*/  @!P2 LDC.64 R18, c[0x0][0x210] ;  /* 0x00008400ff12ab82 */ /* 0x000f620000000a00 */
[----:B-1----:R-:W-:-:S04]  /*1300*/  @!P1 LEA R4, P0, R2, R6, 0x1 ;  /* 0x0000000602049211 */ /* 0x002fc800078008ff */
[C---:B------:R-:W-:Y:S02]  /*1310*/  @!P1 LEA.HI.X R5, R2.reuse, R7, R0, 0x1, P0 ;  /* 0x0000000702059211 */ /* 0x040fe400000f0c00 */
[----:B---3--:R-:W-:-:S03]  /*1320*/  @!P3 LEA R6, P0, R2, R8, 0x1 ;  /* 0x000000080206b211 */ /* 0x008fc600078008ff */
[----:B------:R-:W-:Y:S01]  /*1330*/  @!PT LDS RZ, [RZ] ;  /* 0x00000000fffff984 */ /* 0x000fe20000000800 */
[----:B------:R-:W-:Y:S01]  /*1340*/  @!PT LDS RZ, [RZ] ;  /* 0x00000000fffff984 */ /* 0x000fe20000000800 */
[----:B------:R-:W-:Y:S01]  /*1350*/  @!PT LDS RZ, [RZ] ;  /* 0x00000000fffff984 */ /* 0x000fe20000000800 */
[----:B------:R5:W-:Y:S01]  /*1360*/  @!P1 LDGSTS.E.BYPASS.LTC128B.128 [R230+0x1000], desc[UR30][R4.64] ;  /* 0x0100000004e69fae */ /* 0x000be2000b901d5e */
[----:B------:R-:W-:-:S03]  /*1370*/  @!P3 LEA.HI.X R7, R2, R9, R0, 0x1, P0 ;  /* 0x000000090207b211 */ /* 0x000fc600000f0c00 */
[----:B------:R4:W-:Y:S01]  /*1380*/  @P3 STS.128 [R230+0x5000], RZ ;  /* 0x005000ffe6003388 */ /* 0x0009e20000000c00 */
[----:B------:R-:W-:-:S03]  /*1390*/  ISETP.GE.AND P0, PT, R110, UR12, PT ;  /* 0x0000000c6e007c0c */ /* 0x000fc6000bf06270 */
[----:B------:R-:W-:Y:S01]  /*13a0*/  @!PT LDS RZ, [RZ] ;  /* 0x00000000fffff984 */ /* 0x000fe20000000800 */
[----:B------:R-:W-:Y:S01]  /*13b0*/  @!PT LDS RZ, [RZ] ;  /* 0x00000000fffff984 */ /* 0x000fe20000000800 */
[----:B------:R-:W-:Y:S01]  /*13c0*/  @!PT LDS RZ, [RZ] ;  /* 0x00000000fffff984 */ /* 0x000fe20000000800 */
[----:B------:R4:W-:Y:S04]  /*13d0*/  @!P3 LDGSTS.E.BYPASS.LTC128B.128 [R230+0x5000], desc[UR30][R6.64+0x80] ;  /* 0x0500008006e6bfae */ /* 0x0009e8000b901d5e */
[----:B------:R4:W-:Y:S01]  /*13e0*/  @P2 STS.128 [R230+0x9000], RZ ;  /* 0x009000ffe6002388 */ /* 0x0009e20000000c00 */
[----:B-----5:R-:W-:-:S04]  /*13f0*/  @!P2 LEA R4, P1, R2, R18, 0x1 ;  /* 0x000000120204a211 */ /* 0x020fc800078208ff */
[----:B------:R-:W-:-:S05]  /*1400*/  @!P2 LEA.HI.X R5, R2, R19, R0, 0x1, P1 ;  /* 0x000000130205a211 */ /* 0x000fca00008f0c00 */
        /* <DEDUP_REMOVED lines=13> */
.L_x_278:
[----:B------:R-:W-:Y:S05]  /*14e0*/  BSYNC B0 ;  /* 0x0000000000007941 */ /* 0x000fea0003800000 */
.L_x_277:
[----:B------:R-:W-:Y:S04]  /*14f0*/  BSSY B0, `(.L_x_279) ;  /* 0x0000031000007945 */ /* 0x000fe80003800000 */
[----:B------:R-:W-:Y:S05]  /*1500*/  @P4 BRA `(.L_x_280) ;  /* 0x0000000000bc4947 */ /* 0x000fea0003800000 */
[----:B------:R-:W-:Y:S01]  /*1510*/  ULDC UR12, c[0x0][0x2d0] ;  /* 0x0000b400000c7ab9 */ /* 0x000fe20000000800 */
[----:B-1-34-:R-:W-:Y:S01]  /*1520*/  IADD3 R4, P0, R10, 0x40, RZ ;  /* 0x000000400a047810 */ /* 0x01afe20007f1e0ff */
        /* <DEDUP_REMOVED lines=45> */
.L_x_280:
[----:B------:R-:W-:Y:S05]  /*1800*/  BSYNC B0 ;  /* 0x0000000000007941 */ /* 0x000fea0003800000 */
.L_x_279:
[----:B------:R-:W-:Y:S01]  /*1810*/  IADD3.X R17, R21, UR24, R22, P6, !PT ;  /* 0x0000001815117c10 */ /* 0x000fe2000b7fe416 */
[----:B------:R-:W-:Y:S01]  /*1820*/  USHF.L.U64.HI UR15, UR8, 0x6, UR9 ;  /* 0x00000006080f7899 */ /* 0x000fe20008010209 */
[----:B------:R-:W-:Y:S01]  /*1830*/  BSSY B0, `(.L_x_281) ;  /* 0x0000034000007945 */ /* 0x000fe20003800000 */
[----:B------:R-:W-:Y:S01]  /*1840*/  USHF.L.U32 UR36, UR8, 0x6, URZ ;  /* 0x0000000608247899 */ /* 0x000fe2000800063f */
[----:B--2---:R-:W-:-:S05]  /*1850*/  IMAD.WIDE.U32 R26, R26, UR21, R16 ;  /* 0x000000151a1a7c25 */ /* 0x004fca000f8e0010 */
[----:B------:R2:W-:Y:S01]  /*1860*/  STL.64 [R1+0x20], R26 ;  /* 0x0000201a01007387 */ /* 0x0005e20000100a00 */
        /* <DEDUP_REMOVED lines=19> */
[--C-:B------:R-:W-:Y:S02]  /*19a0*/  @!P5 LEA.HI.X R7, R8, R7, R0.reuse, 0x1, P0 ;  /* 0x000000070807d211 */ /* 0x100fe400000f0c00 */
[----:B------:R-:W-:Y:S02]  /*19b0*/  ISETP.GE.AND P0, PT, R110, UR12, PT ;  /* 0x0000000c6e007c0c */ /* 0x000fe4000bf06270 */
        /* <DEDUP_REMOVED lines=27> */
.L_x_282:
[----:B------:R-:W-:Y:S05]  /*1b70*/  BSYNC B0 ;  /* 0x0000000000007941 */ /* 0x000fea0003800000 */
.L_x_281:
[----:B------:R-:W-:Y:S01]  /*1b80*/  VIADD R109, R27, UR32 ;  /* 0x000000201b6d7c36 */ /* 0x000fe20008000000 */
[----:B------:R-:W-:Y:S01]  /*1b90*/  MOV R108, R26 ;  /* 0x0000001a006c7202 */ /* 0x000fe20000000f00 */
[----:B------:R-:W-:Y:S01]  /*1ba0*/  USHF.R.S32.HI UR39, URZ, 0x1f, UR20 ;  /* 0x0000001f3f277899 */ /* 0x000fe20008011414 */
[----:B------:R-:W-:Y:S01]  /*1bb0*/  ISETP.GE.AND P0, PT, R234, UR14, PT ;  /* 0x0000000eea007c0c */ /* 0x000fe2000bf06270 */
[----:B------:R-:W-:Y:S01]  /*1bc0*/  UIMAD UR10, UR15, UR20, URZ ;  /* 0x000000140f0a72a4 */ /* 0x000fe2000f8e023f */
[----:B------:R-:W-:Y:S01]  /*1bd0*/  IMAD.U32 R104, RZ, RZ, UR36 ;  /* 0x00000024ff687e24 */ /* 0x000fe2000f8e00ff */
[----:B------:R2:W-:Y:S01]  /*1be0*/  STL.64 [R1+0x18], R108 ;  /* 0x0000186c01007387 */ /* 0x0005e20000100a00 */
[----:B------:R-:W-:Y:S01]  /*1bf0*/  BSSY B0, `(.L_x_283) ;  /* 0x000002c000007945 */ /* 0x000fe20003800000 */
[----:B------:R-:W-:Y:S01]  /*1c00*/  UIMAD UR10, UR39, UR36, UR10 ;  /* 0x00000024270a72a4 */ /* 0x000fe2000f8e020a */
[----:B-1-3--:R-:W-:Y:S01]  /*1c10*/  IMAD.WIDE.U32 R2, R104, UR20, R108 ;  /* 0x0000001468027c25 */ /* 0x00afe2000f8e006c */
[----:B------:R-:W-:-:S04]  /*1c20*/  ISETP.GE.AND P6, PT, R23, UR14, PT ;  /* 0x0000000e17007c0c */ /* 0x000fc8000bfc6270 */
[----:B------:R-:W-:Y:S02]  /*1c30*/  IADD3 R0, R3, UR10, RZ ;  /* 0x0000000a03007c10 */ /* 0x000fe4000fffe0ff */
[----:B------:R-:W-:Y:S07]  /*1c40*/  @P0 BRA `(.L_x_284) ;  /* 0x0000000000980947 */ /* 0x000fee0003800000 */
[----:B------:R-:W-:Y:S02]  /*1c50*/  ULDC UR10, c[0x0][0x2d0] ;  /* 0x0000b400000a7ab9 */ /* 0x000fe40000000800 */
[----:B------:R-:W-:Y:S02]  /*1c60*/  ISETP.GE.AND P5, PT, R168, UR10, PT ;  /* 0x0000000aa8007c0c */ /* 0x000fe4000bfa6270 */
[----:B------:R-:W-:Y:S02]  /*1c70*/  ISETP.GE.AND P4, PT, R111, UR10, PT ;  /* 0x0000000a6f007c0c */ /* 0x000fe4000bf86270 */
[----:B------:R-:W-:-:S09]  /*1c80*/  ISETP.GE.AND P2, PT, R252, UR10, PT ;  /* 0x0000000afc007c0c */ /* 0x000fd2000bf46270 */
[----:B------:R-:W1:Y:S01]  /*1c90*/  @!P5 LDC.64 R8, c[0x0][0x218] ;  /* 0x00008600ff08db82 */ /* 0x000e620000000a00 */
[----:B------:R3:W-:Y:S07]  /*1ca0*/  @P5 STS.128 [R230+0x10000], RZ ;  /* 0x010000ffe6005388 */ /* 0x0007ee0000000c00 */
[----:B----4-:R-:W4:Y:S08]  /*1cb0*/  @!P4 LDC.64 R6, c[0x0][0x218] ;  /* 0x00008600ff06cb82 */ /* 0x010f300000000a00 */
        /* <DEDUP_REMOVED lines=31> */
.L_x_284:
[----:B------:R-:W-:Y:S05]  /*1eb0*/  BSYNC B0 ;  /* 0x0000000000007941 */ /* 0x000fea0003800000 */
.L_x_283:
[----:B------:R-:W-:Y:S01]  /*1ec0*/  USHF.L.U64.HI UR37, UR8, 0x5, UR9 ;  /* 0x0000000508257899 */ /* 0x000fe20008010209 */
[----:B------:R-:W-:Y:S01]  /*1ed0*/  BSSY B0, `(.L_x_285) ;  /* 0x000002b000007945 */ /* 0x000fe20003800000 */
[----:B------:R-:W-:-:S03]  /*1ee0*/  USHF.L.U32 UR38, UR8, 0x5, URZ ;  /* 0x0000000508267899 */ /* 0x000fc6000800063f */
[----:B------:R-:W-:Y:S09]  /*1ef0*/  @P6 BRA `(.L_x_286) ;  /* 0x0000000000a06947 */ /* 0x000ff20003800000 */
[----:B------:R-:W-:Y:S01]  /*1f00*/  ULDC UR10, c[0x0][0x2d0] ;  /* 0x0000b400000a7ab9 */ /* 0x000fe20000000800 */
[----:B------:R-:W-:Y:S02]  /*1f10*/  IADD3 R2, P0, R2, UR38, RZ ;  /* 0x0000002602027c10 */ /* 0x000fe4000ff1e0ff */
[----:B------:R-:W-:Y:S02]  /*1f20*/  ISETP.GE.AND P5, PT, R168, UR10, PT ;  /* 0x0000000aa8007c0c */ /* 0x000fe4000bfa6270 */
[----:B------:R-:W-:Y:S02]  /*1f30*/  ISETP.GE.AND P4, PT, R111, UR10, PT ;  /* 0x0000000a6f007c0c */ /* 0x000fe4000bf86270 */
[----:B------:R-:W-:Y:S02]  /*1f40*/  ISETP.GE.AND P2, PT, R252, UR10, PT ;  /* 0x0000000afc007c0c */ /* 0x000fe4000bf46270 */
[----:B------:R-:W-:-:S07]  /*1f50*/  IADD3.X R0, R0, UR37, RZ, P0, !PT ;  /* 0x0000002500007c10 */ /* 0x000fce00087fe4ff */
[----:B---3--:R-:W3:Y:S01]  /*1f60*/  @!P5 LDC.64 R8, c[0x0][0x218] ;  /* 0x00008600ff08db82 */ /* 0x008ee20000000a00 */
[----:B------:R2:W-:Y:S07]  /*1f70*/  @P5 STS.128 [R230+0x11000], RZ ;  /* 0x011000ffe6005388 */ /* 0x0005ee0000000c00 */
[----:B----4-:R-:W4:Y:S08]  /*1f80*/  @!P4 LDC.64 R6, c[0x0][0x218] ;  /* 0x00008600ff06cb82 */ /* 0x010f300000000a00 */
[----:B-1----:R-:W1:Y:S01]  /*1f90*/  @!P2 LDC.64 R4, c[0x0][0x218] ;  /* 0x00008600ff04ab82 */ /* 0x002e620000000a00 */
[----:B---3--:R-:W-:-:S04]  /*1fa0*/  @!P5 LEA R8, P0, R2, R8, 0x1 ;  /* 0x000000080208d211 */ /* 0x008fc800078008ff */
        /* <DEDUP_REMOVED lines=29> */
.L_x_286:
[----:B------:R-:W-:Y:S05]  /*2180*/  BSYNC B0 ;  /* 0x0000000000007941 */ /* 0x000fea0003800000 */
.L_x_285:
        /* <DEDUP_REMOVED lines=9> */
[----:B------:R-:W-:Y:S01]  /*2220*/  @UP1 UMOV UR43, UR5 ;  /* 0x00000005002b1c82 */ /* 0x000fe20008000000 */
[----:B--234-:R-:W-:Y:S01]  /*2230*/  IMAD.SHL.U32 R7, R28, 0x40, RZ ;  /* 0x000000401c077824 */ /* 0x01cfe200078e00ff */
[----:B------:R-:W-:Y:S01]  /*2240*/  @UP1 UIMAD.WIDE.U32 UR42, UR33, UR10, UR42 ;  /* 0x0000000a212a12a5 */ /* 0x000fe2000f8e002a */
[----:B-1----:R-:W-:Y:S01]  /*2250*/  IMAD.SHL.U32 R5, R234, 0x8, RZ ;  /* 0x00000008ea057824 */ /* 0x002fe200078e00ff */
[----:B------:R-:W-:Y:S01]  /*2260*/  @UP1 UIMAD UR11, UR33, UR11, UR40 ;  /* 0x0000000b210b12a4 */ /* 0x000fe2000f8e0228 */
[----:B------:R-:W-:-:S04]  /*2270*/  DEPBAR.LE SB0, 0x0 ;  /* 0x000080000000791a */ /* 0x000fc80000000000 */
[----:B------:R-:W-:Y:S02]  /*2280*/  @UP1 ULEA UR12, UP0, UR42, UR12, 0x2 ;  /* 0x0000000c2a0c1291 */ /* 0x000fe4000f80103f */
[----:B------:R-:W-:Y:S01]  /*2290*/  @UP1 UIADD3 UR11, UR43, UR11, URZ ;  /* 0x0000000b2b0b1290 */ /* 0x000fe2000fffe03f */
[----:B------:R-:W-:-:S03]  /*22a0*/  @UP1 ULDC UR5, c[0x0][0x2e8] ;  /* 0x0000ba0000051ab9 */ /* 0x000fc60000000800 */
[----:B------:R-:W-:Y:S01]  /*22b0*/  @UP1 ULEA.HI.X UR13, UR42, UR13, UR11, 0x2, UP0 ;  /* 0x0000000d2a0d1291 */ /* 0x000fe200080f140b */
[----:B------:R-:W-:-:S05]  /*22c0*/  IMAD.U32 R2, RZ, RZ, UR12 ;  /* 0x0000000cff027e24 */ /* 0x000fca000f8e00ff */
[----:B------:R-:W-:-:S05]  /*22d0*/  IMAD.U32 R3, RZ, RZ, UR13 ;  /* 0x0000000dff037e24 */ /* 0x000fca000f8e00ff */
[----:B------:R1:W2:Y:S01]  /*22e0*/  @P0 LDG.E R12, desc[UR30][R2.64] ;  /* 0x0000001e020c0981 */ /* 0x0002a2000c1e1900 */
[----:B------:R-:W2:Y:S01]  /*22f0*/  @P0 MUFU.RCP R11, UR5 ;  /* 0x00000005000b0d08 */ /* 0x000ea20008001000 */
[----:B------:R-:W-:Y:S01]  /*2300*/  USHF.L.U64.HI UR12, UR6, 0x6, UR7 ;  /* 0x00000006060c7899 */ /* 0x000fe20008010207 */
[----:B------:R-:W-:Y:S01]  /*2310*/  LEA.HI R106, R24, R107, RZ, 0x5 ;  /* 0x0000006b186a7211 */ /* 0x000fe200078f28ff */
[----:B------:R-:W-:Y:S01]  /*2320*/  USHF.L.U32 UR13, UR6, 0x6, URZ ;  /* 0x00000006060d7899 */ /* 0x000fe2000800063f */
[----:B------:R-:W-:Y:S01]  /*2330*/  BSSY B0, `(.L_x_287) ;  /* 0x000005d000007945 */ /* 0x000fe20003800000 */
[----:B------:R-:W-:Y:S01]  /*2340*/  UIMAD UR5, UR12, UR20, URZ ;  /* 0x000000140c0572a4 */ /* 0x000fe2000f8e023f */
[----:B------:R-:W-:Y:S01]  /*2350*/  SHF.R.S32.HI R105, RZ, 0x5, R106 ;  /* 0x00000005ff697819 */ /* 0x000fe2000001146a */
[----:B------:R-:W-:Y:S01]  /*2360*/  BAR.SYNC.DEFER_BLOCKING 0x0 ;  /* 0x0000000000007b1d */ /* 0x000fe20000010000 */
[----:B------:R-:W-:Y:S01]  /*2370*/  ISETP.GE.AND P6, PT, R23, UR14, PT ;  /* 0x0000000e17007c0c */ /* 0x000fe2000bfc6270 */
[----:B------:R-:W-:-:S04]  /*2380*/  UIMAD UR39, UR39, UR13, UR5 ;  /* 0x0000000d272772a4 */ /* 0x000fc8000f8e0205 */
[----:B------:R-:W-:Y:S01]  /*2390*/  UMOV UR5, URZ ;  /* 0x0000003f00057c82 */ /* 0x000fe20008000000 */
[----:B-1----:R-:W-:-:S04]  /*23a0*/  LEA.HI R2, R24, R107, RZ, 0x4 ;  /* 0x0000006b18027211 */ /* 0x002fc800078f20ff */
[----:B------:R-:W-:Y:S02]  /*23b0*/  LOP3.LUT R0, R2, 0xfffffff0, RZ, 0xc0, !PT ;  /* 0xfffffff002007812 */ /* 0x000fe400078ec0ff */
[----:B------:R-:W-:-:S03]  /*23c0*/  SHF.R.S32.HI R3, RZ, 0x4, R2 ;  /* 0x00000004ff037819 */ /* 0x000fc60000011402 */
[----:B------:R-:W-:Y:S01]  /*23d0*/  IMAD.IADD R0, R107, 0x1, -R0 ;  /* 0x000000016b007824 */ /* 0x000fe200078e0a00 */
[----:B------:R-:W-:-:S04]  /*23e0*/  LEA.HI R2, R2, R3, RZ, 0x1 ;  /* 0x0000000302027211 */ /* 0x000fc800078f08ff */
[----:B------:R-:W-:-:S04]  /*23f0*/  SHF.R.S32.HI R4, RZ, 0x1f, R0 ;  /* 0x0000001fff047819 */ /* 0x000fc80000011400 */
[----:B------:R-:W-:Y:S02]  /*2400*/  LEA.HI R10, R4, R0, RZ, 0x3 ;  /* 0x00000000040a7211 */ /* 0x000fe400078f18ff */
[----:B------:R-:W-:Y:S02]  /*2410*/  LOP3.LUT R4, R2, 0xfffffffe, RZ, 0xc0, !PT ;  /* 0xfffffffe02047812 */ /* 0x000fe400078ec0ff */
[----:B------:R-:W-:Y:S02]  /*2420*/  LOP3.LUT R2, R7, 0x1c0, RZ, 0xc0, !PT ;  /* 0x000001c007027812 */ /* 0x000fe400078ec0ff */
[----:B------:R-:W-:Y:S01]  /*2430*/  LOP3.LUT R6, R10, 0xfffffff8, RZ, 0xc0, !PT ;  /* 0xfffffff80a067812 */ /* 0x000fe200078ec0ff */
[----:B------:R-:W-:Y:S01]  /*2440*/  IMAD.IADD R7, R3, 0x1, -R4 ;  /* 0x0000000103077824 */ /* 0x000fe200078e0a04 */
[----:B------:R-:W-:Y:S01]  /*2450*/  LOP3.LUT R9, R2, 0x8, R5, 0xf8, !PT ;  /* 0x0000000802097812 */ /* 0x000fe200078ef805 */
[----:B------:R-:W-:Y:S01]  /*2460*/  IMAD R4, R235, UR6, RZ ;  /* 0x00000006eb047c24 */ /* 0x000fe2000f8e02ff */
[----:B------:R-:W-:Y:S01]  /*2470*/  SHF.R.U32.HI R8, RZ, 0x3, R2 ;  /* 0x00000003ff087819 */ /* 0x000fe20000011602 */
[----:B------:R-:W-:-:S04]  /*2480*/  IMAD.WIDE.U32 R2, R234, UR6, R168 ;  /* 0x00000006ea027c25 */ /* 0x000fc8000f8e00a8 */
[----:B------:R-:W-:Y:S01]  /*2490*/  IMAD.IADD R40, R0, 0x1, -R6 ;  /* 0x0000000100287824 */ /* 0x000fe200078e0a06 */
[----:B------:R-:W-:Y:S01]  /*24a0*/  IADD3 R2, P1, R2, UR28, RZ ;  /* 0x0000001c02027c10 */ /* 0x000fe2000ff3e0ff */
[----:B------:R-:W-:Y:S02]  /*24b0*/  IMAD R4, R234, UR7, R4 ;  /* 0x00000007ea047c24 */ /* 0x000fe4000f8e0204 */
[----:B------:R-:W-:Y:S02]  /*24c0*/  IMAD.SHL.U32 R0, R40, 0x40, RZ ;  /* 0x0000004028007824 */ /* 0x000fe400078e00ff */
[----:B------:R-:W-:Y:S01]  /*24d0*/  IMAD.SHL.U32 R6, R7, 0x8, RZ ;  /* 0x0000000807067824 */ /* 0x000fe200078e00ff */
[----:B------:R-:W-:Y:S02]  /*24e0*/  IADD3.X R3, R3, UR25, R4, P1, !PT ;  /* 0x0000001903037c10 */ /* 0x000fe40008ffe404 */
[----:B------:R-:W-:Y:S02]  /*24f0*/  ISETP.GE.AND P1, PT, R234, UR14, PT ;  /* 0x0000000eea007c0c */ /* 0x000fe4000bf26270 */
[----:B------:R-:W-:Y:S01]  /*2500*/  LOP3.LUT R0, R0, 0x1c0, RZ, 0xc0, !PT ;  /* 0x000001c000007812 */ /* 0x000fe200078ec0ff */
[----:B------:R-:W-:-:S03]  /*2510*/  IMAD.WIDE.U32 R14, R25, UR21, R2 ;  /* 0x00000015190e7c25 */ /* 0x000fc6000f8e0002 */
[----:B------:R-:W-:Y:S02]  /*2520*/  LOP3.LUT R6, R0, 0x8, R6, 0xf8, !PT ;  /* 0x0000000800067812 */ /* 0x000fe400078ef806 */
[----:B------:R-:W-:Y:S01]  /*2530*/  SHF.R.U32.HI R5, RZ, 0x3, R0 ;  /* 0x00000003ff057819 */ /* 0x000fe20000011600 */
[----:B------:R1:W-:Y:S01]  /*2540*/  STL.64 [R1+0x30], R14 ;  /* 0x0000300e01007387 */ /* 0x0003e20000100a00 */
[----:B------:R-:W-:Y:S01]  /*2550*/  LOP3.LUT R0, R9, R8, RZ, 0x3c, !PT ;  /* 0x0000000809007212 */ /* 0x000fe200078e3cff */
[----:B------:R-:W-:Y:S01]  /*2560*/  VIADD R9, R15, UR35 ;  /* 0x000000230f097c36 */ /* 0x000fe20008000000 */
[----:B------:R-:W-:Y:S01]  /*2570*/  LOP3.LUT R4, R6, R5, RZ, 0x3c, !PT ;  /* 0x0000000506047212 */ /* 0x000fe200078e3cff */
[----:B------:R-:W-:Y:S01]  /*2580*/  IMAD.MOV.U32 R8, RZ, RZ, R14 ;  /* 0x000000ffff087224 */ /* 0x000fe200078e000e */
[----:B------:R1:W-:Y:S01]  /*2590*/  @P1 STS.128 [R230+0x18000], RZ ;  /* 0x018000ffe6001388 */ /* 0x0003e20000000c00 */
[----:B------:R-:W-:Y:S02]  /*25a0*/  IMAD.U32 R6, RZ, RZ, UR20 ;  /* 0x00000014ff067e24 */ /* 0x000fe4000f8e00ff */
[----:B------:R-:W-:Y:S01]  /*25b0*/  IMAD.SHL.U32 R5, R10, 0x40, RZ ;  /* 0x000000400a057824 */ /* 0x000fe200078e00ff */
[----:B------:R1:W-:Y:S01]  /*25c0*/  STL.64 [R1+0x28], R8 ;  /* 0x0000280801007387 */ /* 0x0003e20000100a00 */
[----:B------:R-:W-:-:S02]  /*25d0*/  IMAD R0, R7, 0x200, R0 ;  /* 0x0000020007007824 */ /* 0x000fc400078e0200 */
[----:B------:R-:W-:Y:S01]  /*25e0*/  IMAD.WIDE.U32 R6, R6, UR13, R8 ;  /* 0x0000000d06067c25 */ /* 0x000fe2000f8e0008 */
[----:B------:R1:W-:Y:S01]  /*25f0*/  @P1 STS.128 [R230+0x1a000], RZ ;  /* 0x01a000ffe6001388 */ /* 0x0003e20000000c00 */
[----:B------:R-:W-:Y:S02]  /*2600*/  LOP3.LUT R4, R4, 0xfffffe00, R5, 0xf8, !PT ;  /* 0xfffffe0004047812 */ /* 0x000fe400078ef805 */
[----:B------:R-:W-:Y:S01]  /*2610*/  VIADD R3, R7, UR39 ;  /* 0x0000002707037c36 */ /* 0x000fe20008000000 */
[----:B------:R1:W-:Y:S01]  /*2620*/  @P1 STS.128 [R230+0x1c000], RZ ;  /* 0x01c000ffe6001388 */ /* 0x0003e20000000c00 */
[----:B------:R-:W-:-:S03]  /*2630*/  LEA R151, R0, UR4, 0x1 ;  /* 0x0000000400977c11 */ /* 0x000fc6000f8e08ff */
[----:B------:R1:W-:Y:S01]  /*2640*/  @P1 STS.128 [R230+0x1e000], RZ ;  /* 0x01e000ffe6001388 */ /* 0x0003e20000000c00 */
[----:B--2---:R-:W-:-:S05]  /*2650*/  @P0 FMUL.FTZ R2, R12, R11 ;  /* 0x0000000b0c020220 */ /* 0x004fca0000410000 */
[----:B------:R-:W-:Y:S01]  /*2660*/  @P0 R2UR UR10, R2 ;  /* 0x00000000020a02ca */ /* 0x000fe200000e0000 */
[----:B------:R-:W-:-:S12]  /*2670*/  IMAD R2, R105, 0x400, R4 ;  /* 0x0000040069027824 */ /* 0x000fd800078e0204 */
[----:B------:R-:W-:Y:S01]  /*2680*/  @UP1 UMOV UR5, UR10 ;  /* 0x0000000a00051c82 */ /* 0x000fe20008000000 */
[----:B-1----:R-:W-:Y:S05]  /*2690*/  @P1 BRA `(.L_x_288) ;  /* 0x0000000000981947 */ /* 0x002fea0003800000 */
[----:B------:R-:W-:Y:S02]  /*26a0*/  ULDC UR10, c[0x0][0x2d0] ;  /* 0x0000b400000a7ab9 */ /* 0x000fe40000000800 */
[----:B------:R-:W-:Y:S02]  /*26b0*/  ISETP.GE.AND P5, PT, R168, UR10, PT ;  /* 0x0000000aa8007c0c */ /* 0x000fe4000bfa6270 */
[----:B------:R-:W-:Y:S02]  /*26c0*/  ISETP.GE.AND P4, PT, R111, UR10, PT ;  /* 0x0000000a6f007c0c */ /* 0x000fe4000bf86270 */
[----:B------:R-:W-:-:S09]  /*26d0*/  ISETP.GE.AND P2, PT, R252, UR10, PT ;  /* 0x0000000afc007c0c */ /* 0x000fd2000bf46270 */
[----:B------:R-:W1:Y:S01]  /*26e0*/  @!P5 LDC.64 R12, c[0x0][0x220] ;  /* 0x00008800ff0cdb82 */ /* 0x000e620000000a00 */
[----:B------:R2:W-:Y:S07]  /*26f0*/  @P5 STS.128 [R230+0x18000], RZ ;  /* 0x018000ffe6005388 */ /* 0x0005ee0000000c00 */
[----:B------:R-:W3:Y:S08]  /*2700*/  @!P4 LDC.64 R10, c[0x0][0x220] ;  /* 0x00008800ff0acb82 */ /* 0x000ef00000000a00 */
[----:B------:R-:W4:Y:S01]  /*2710*/  @!P2 LDC.64 R8, c[0x0][0x220] ;  /* 0x00008800ff08ab82 */ /* 0x000f220000000a00 */
[----:B-1----:R-:W-:-:S04]  /*2720*/  @!P5 LEA R12, P0, R6, R12, 0x1 ;  /* 0x0000000c060cd211 */ /* 0x002fc800078008ff */
[--C-:B------:R-:W-:Y:S02]  /*2730*/  @!P5 LEA.HI.X R13, R6, R13, R3.reuse, 0x1, P0 ;  /* 0x0000000d060dd211 */ /* 0x100fe400000f0c03 */
[----:B------:R-:W-:Y:S02]  /*2740*/  ISETP.GE.AND P0, PT, R110, UR10, PT ;  /* 0x0000000a6e007c0c */ /* 0x000fe4000bf06270 */
[C---:B---3--:R-:W-:Y:S01]  /*2750*/  @!P4 LEA R10, P3, R6.reuse, R10, 0x1 ;  /* 0x0000000a060ac211 */ /* 0x048fe200078608ff */
[----:B------:R-:W-:Y:S01]  /*2760*/  @!PT LDS RZ, [RZ] ;  /* 0x00000000fffff984 */ /* 0x000fe20000000800 */
[----:B------:R-:W-:Y:S01]  /*2770*/  @!PT LDS RZ, [RZ] ;  /* 0x00000000fffff984 */ /* 0x000fe20000000800 */
[----:B------:R-:W-:Y:S01]  /*2780*/  @!PT LDS RZ, [RZ] ;  /* 0x00000000fffff984 */ /* 0x000fe20000000800 */
[----:B------:R2:W-:Y:S03]  /*2790*/  @!P5 LDGSTS.E.BYPASS.LTC128B.128 [R230+0x18000], desc[UR30][R12.64] ;  /* 0x180000000ce6dfae */ /* 0x0005e6000b901d5e */
[C---:B------:R-:W-:Y:S01]  /*27a0*/  @!P4 LEA.HI.X R11, R6.reuse, R11, R3, 0x1, P3 ;  /* 0x0000000b060bc211 */ /* 0x040fe200018f0c03 */
        /* <DEDUP_REMOVED lines=21> */
.L_x_288:
[----:B------:R-:W-:Y:S05]  /*2900*/  BSYNC B0 ;  /* 0x0000000000007941 */ /* 0x000fea0003800000 */
.L_x_287:
        /* <DEDUP_REMOVED lines=15> */
[----:B-12---:R-:W1:Y:S01]  /*2a00*/  @!P5 LDC.64 R8, c[0x0][0x220] ;  /* 0x00008800ff08db82 */ /* 0x006e620000000a00 */
[----:B------:R4:W-:Y:S07]  /*2a10*/  @P5 STS.128 [R230+0x19000], RZ ;  /* 0x019000ffe6005388 */ /* 0x0009ee0000000c00 */
[----:B------:R-:W2:Y:S08]  /*2a20*/  @!P4 LDC.64 R10, c[0x0][0x220] ;  /* 0x00008800ff0acb82 */ /* 0x000eb00000000a00 */
[----:B------:R-:W5:Y:S01]  /*2a30*/  @!P2 LDC.64 R12, c[0x0][0x220] ;  /* 0x00008800ff0cab82 */ /* 0x000f620000000a00 */
[----:B-1----:R-:W-:-:S04]  /*2a40*/  @!P5 LEA R8, P0, R0, R8, 0x1 ;  /* 0x000000080008d211 */ /* 0x002fc800078008ff */
[--C-:B------:R-:W-:Y:S02]  /*2a50*/  @!P5 LEA.HI.X R9, R0, R9, R5.reuse, 0x1, P0 ;  /* 0x000000090009d211 */ /* 0x100fe400000f0c05 */
[----:B------:R-:W-:Y:S02]  /*2a60*/  ISETP.GE.AND P0, PT, R110, UR10, PT ;  /* 0x0000000a6e007c0c */ /* 0x000fe4000bf06270 */
[C---:B--2---:R-:W-:Y:S01]  /*2a70*/  @!P4 LEA R6, P3, R0.reuse, R10, 0x1 ;  /* 0x0000000a0006c211 */ /* 0x044fe200078608ff */
        /* <DEDUP_REMOVED lines=26> */
.L_x_290:
[----:B------:R-:W-:Y:S05]  /*2c20*/  BSYNC B0 ;  /* 0x0000000000007941 */ /* 0x000fea0003800000 */
.L_x_289:
[----:B-12-4-:R-:W-:Y:S01]  /*2c30*/  LDSM.16.M88.4 R8, [R210] ;  /* 0x00000000d208783b */ /* 0x016fe20000000200 */
[----:B------:R-:W-:Y:S01]  /*2c40*/  R2P PR, R28, 0x6 ;  /* 0x000000061c007804 */ /* 0x000fe20000000000 */
[----:B------:R-:W-:Y:S01]  /*2c50*/  IMAD.MOV.U32 R3, RZ, RZ, 0x10 ;  /* 0x00000010ff037424 */ /* 0x000fe200078e00ff */
[C---:B------:R-:W-:Y:S01]  /*2c60*/  LOP3.LUT P0, RZ, R40.reuse, 0x2, RZ, 0xc0, !PT ;  /* 0x0000000228ff7812 */ /* 0x040fe2000780c0ff */
[----:B------:R-:W1:Y:S01]  /*2c70*/  LDSM.16.M88.4 R20, [R151+0x10000] ;  /* 0x010000009714783b */ /* 0x000e620000000200 */
[----:B------:R-:W-:Y:S01]  /*2c80*/  VIADD R0, R151, 0x10000 ;  /* 0x0001000097007836 */ /* 0x000fe20000000000 */
[----:B------:R-:W-:Y:S01]  /*2c90*/  UISETP.GE.AND UP0, UPT, UR22, 0x2, UPT ;  /* 0x000000021600788c */ /* 0x000fe2000bf06270 */
[----:B------:R-:W-:Y:S01]  /*2ca0*/  SEL R3, R3, 0xfffffff0, !P0 ;  /* 0xfffffff003037807 */ /* 0x000fe20004000000 */
[----:B------:R-:W2:Y:S01]  /*2cb0*/  LDSM.16.M88.4 R16, [R151+0x10800] ;  /* 0x010800009710783b */ /* 0x000ea20000000200 */
[----:B------:R-:W-:Y:S01]  /*2cc0*/  VIADD R214, R151, 0x10020 ;  /* 0x0001002097d67836 */ /* 0x000fe20000000000 */
[----:B------:R-:W-:Y:S01]  /*2cd0*/  LOP3.LUT P0, RZ, R40, 0x4, RZ, 0xc0, !PT ;  /* 0x0000000428ff7812 */ /* 0x000fe2000780c0ff */
[----:B------:R-:W-:Y:S01]  /*2ce0*/  IMAD.MOV.U32 R2, RZ, RZ, 0x40 ;  /* 0x00000040ff027424 */ /* 0x000fe200078e00ff */
[----:B------:R-:W4:Y:S01]  /*2cf0*/  LDSM.16.M88.4 R24, [R151+0x11000] ;  /* 0x011000009718783b */ /* 0x000f220000000200 */
[----:B------:R-:W-:-:S02]  /*2d00*/  IMAD R211, R3, 0x2, R210 ;  /* 0x0000000203d37824 */ /* 0x000fc400078e02d2 */
[----:B------:R-:W-:Y:S01]  /*2d10*/  @P1 VIADD R214, R0, 0xffffffe0 ;  /* 0xffffffe000d61836 */ /* 0x000fe20000000000 */
[----:B------:R-:W-:Y:S01]  /*2d20*/  LDSM.16.M88.4 R48, [R151+0x11800] ;  /* 0x011800009730783b */ /* 0x000fe20000000200 */
[----:B------:R-:W-:Y:S01]  /*2d30*/  IMAD.MOV.U32 R0, RZ, RZ, 0x20 ;  /* 0x00000020ff007424 */ /* 0x000fe200078e00ff */
[----:B------:R-:W-:Y:S01]  /*2d40*/  SEL R2, R2, 0xffffffc0, !P2 ;  /* 0xffffffc002027807 */ /* 0x000fe20005000000 */
[----:B------:R-:W-:Y:S01]  /*2d50*/  IMAD.U32 R6, RZ, RZ, UR29 ;  /* 0x0000001dff067e24 */ /* 0x000fe2000f8e00ff */
[----:B------:R-:W-:Y:S01]  /*2d60*/  LDSM.16.M88.4 R12, [R211] ;  /* 0x00000000d30c783b */ /* 0x000fe20000000200 */
[----:B------:R-:W-:Y:S01]  /*2d70*/  VIADD R229, R214, 0x800 ;  /* 0x00000800d6e57836 */ /* 0x000fe20000000000 */
[----:B------:R-:W-:Y:S01]  /*2d80*/  SEL R0, R0, 0xffffffe0, !P0 ;  /* 0xffffffe000007807 */ /* 0x000fe20004000000 */
[----:B------:R-:W-:Y:S01]  /*2d90*/  IMAD.IADD R209, R151, 0x1, R2 ;  /* 0x0000000197d17824 */ /* 0x000fe200078e0202 */
[----:B------:R-:W5:Y:S01]  /*2da0*/  LDSM.16.M88.4 R44, [R214] ;  /* 0x00000000d62c783b */ /* 0x000f620000000200 */
[----:B------:R-:W-:Y:S01]  /*2db0*/  IMAD.IADD R208, R2, 0x1, R214 ;  /* 0x0000000102d07824 */ /* 0x000fe200078e02d6 */
[----:B------:R-:W-:Y:S01]  /*2dc0*/  LOP3.LUT R2, R106, 0xffffffe0, RZ, 0xc0, !PT ;  /* 0xffffffe06a027812 */ /* 0x000fe200078ec0ff */
[C---:B------:R-:W-:Y:S01]  /*2dd0*/  IMAD R213, R0.reuse, 0x2, R210 ;  /* 0x0000000200d57824 */ /* 0x040fe200078e02d2 */
[----:B------:R-:W3:Y:S01]  /*2de0*/  LDSM.16.M88.4 R52, [R214+0x800] ;  /* 0x00080000d634783b */ /* 0x000ee20000000200 */
[----:B------:R-:W-:-:S02]  /*2df0*/  IMAD R212, R0, 0x2, R211 ;  /* 0x0000000200d47824 */ /* 0x000fc400078e02d3 */
[C---:B------:R-:W-:Y:S01]  /*2e00*/  IMAD.IADD R2, R107.reuse, 0x1, -R2 ;  /* 0x000000016b027824 */ /* 0x040fe200078e0a02 */
[----:B------:R-:W3:Y:S01]  /*2e10*/  LDSM.16.M88.4 R60, [R214+0x1000] ;  /* 0x00100000d63c783b */ /* 0x000ee20000000200 */
[----:B------:R-:W-:Y:S02]  /*2e20*/  IMAD.SHL.U32 R107, R107, 0x2, RZ ;  /* 0x000000026b6b7824 */ /* 0x000fe400078e00ff */
[C---:B------:R-:W-:Y:S01]  /*2e30*/  VIADD R228, R214.reuse, 0x1000 ;  /* 0x00001000d6e47836 */ /* 0x040fe20000000000 */
[----:B------:R-:W-:Y:S01]  /*2e40*/  LDSM.16.M88.4 R88, [R209+0x10000] ;  /* 0x01000000d158783b */ /* 0x000fe20000000200 */
[----:B------:R-:W-:Y:S01]  /*2e50*/  SHF.R.S32.HI R5, RZ, 0x1f, R2 ;  /* 0x0000001fff057819 */ /* 0x000fe20000011402 */
[C---:B------:R-:W-:Y:S01]  /*2e60*/  VIADD R227, R214.reuse, 0x1800 ;  /* 0x00001800d6e37836 */ /* 0x040fe20000000000 */
[----:B------:R-:W-:Y:S01]  /*2e70*/  LOP3.LUT R7, R107, 0x6, RZ, 0xc0, !PT ;  /* 0x000000066b077812 */ /* 0x000fe200078ec0ff */
[----:B------:R-:W-:Y:S01]  /*2e80*/  LDSM.16.M88.4 R76, [R214+0x1800] ;  /* 0x00180000d64c783b */ /* 0x000fe20000000200 */
[----:B------:R-:W-:Y:S01]  /*2e90*/  LEA.HI R2, R5, R2, RZ, 0x2 ;  /* 0x0000000205027211 */ /* 0x000fe200078f10ff */
[C---:B------:R-:W-:Y:S01]  /*2ea0*/  VIADD R226, R214.reuse, 0x2000 ;  /* 0x00002000d6e27836 */ /* 0x040fe20000000000 */
[----:B------:R-:W-:Y:S01]  /*2eb0*/  LEA R5, R105, UR27, 0x4 ;  /* 0x0000001b69057c11 */ /* 0x000fe2000f8e20ff */
[----:B-1----:R-:W-:Y:S01]  /*2ec0*/  HMMA.16816.F32 R32, R8, R20, RZ ;  /* 0x000000140820723c */ /* 0x002fe200000018ff */
[----:B------:R-:W-:Y:S01]  /*2ed0*/  LDSM.16.M88.4 R84, [R209+0x10800] ;  /* 0x01080000d154783b */ /* 0x000fe20000000200 */
[----:B------:R-:W-:Y:S01]  /*2ee0*/  SHF.R.S32.HI R2, RZ, 0x2, R2 ;  /* 0x00000002ff027819 */ /* 0x000fe20000011402 */
[----:B------:R-:W-:-:S02]  /*2ef0*/  VIADD R225, R214, 0x2800 ;  /* 0x00002800d6e17836 */ /* 0x000fc40000000000 */
[----:B------:R-:W-:Y:S01]  /*2f00*/  LDSM.16.M88.4 R80, [R209+0x11000] ;  /* 0x01100000d150783b */ /* 0x000fe20000000200 */
[C---:B--2---:R-:W-:Y:S01]  /*2f10*/  HMMA.16816.F32 R28, R8.reuse, R16, RZ ;  /* 0x00000010081c723c */ /* 0x044fe200000018ff */
[----:B------:R-:W-:Y:S01]  /*2f20*/  IADD3 R5, R5, 0x1, R2 ;  /* 0x0000000105057810 */ /* 0x000fe20007ffe002 */
[----:B------:R-:W-:Y:S01]  /*2f30*/  IMAD.U32 R2, RZ, RZ, UR20 ;  /* 0x00000014ff027e24 */ /* 0x000fe2000f8e00ff */
[----:B------:R-:W-:Y:S01]  /*2f40*/  LDSM.16.M88.4 R92, [R209+0x11800] ;  /* 0x01180000d15c783b */ /* 0x000fe20000000200 */
[----:B------:R-:W-:Y:S01]  /*2f50*/  VIADD R224, R214, 0x3000 ;  /* 0x00003000d6e07836 */ /* 0x000fe20000000000 */
[----:B------:R-:W-:Y:S01]  /*2f60*/  IADD3 R5, R6, -UR19, R5 ;  /* 0x8000001306057c10 */ /* 0x000fe2000fffe005 */
[C---:B------:R-:W-:Y:S01]  /*2f70*/  HMMA.16816.F32 R36, R8.reuse, R18, RZ ;  /* 0x000000120824723c */ /* 0x040fe200000018ff */
[----:B------:R-:W1:Y:S01]  /*2f80*/  LDSM.16.M88.4 R16, [R213] ;  /* 0x00000000d510783b */ /* 0x000e620000000200 */
[----:B------:R-:W-:Y:S02]  /*2f90*/  IMAD R2, R2, 0x40, R7 ;  /* 0x0000004002027824 */ /* 0x000fe400078e0207 */
[----:B------:R-:W-:Y:S01]  /*2fa0*/  VIADD R7, R5, UR23 ;  /* 0x0000001705077c36 */ /* 0x000fe20008000000 */
[----:B------:R-:W-:Y:S01]  /*2fb0*/  LDSM.16.M88.4 R96, [R208] ;  /* 0x00000000d060783b */ /* 0x000fe20000000200 */
[----:B------:R-:W-:Y:S01]  /*2fc0*/  HMMA.16816.F32 R20, R8, R22, RZ ;  /* 0x000000160814723c */ /* 0x000fe200000018ff */
[----:B------:R-:W-:-:S02]  /*2fd0*/  VIADD R5, R2, 0x1 ;  /* 0x0000000102057836 */ /* 0x000fc40000000000 */
[----:B------:R-:W-:Y:S01]  /*2fe0*/  LDSM.16.M88.4 R100, [R151+0x17800] ;  /* 0x017800009764783b */ /* 0x000fe20000000200 */
[C---:B------:R-:W-:Y:S02]  /*2ff0*/  VIADD R223, R214.reuse, 0x3800 ;  /* 0x00003800d6df7836 */ /* 0x040fe40000000000 */
[C---:B----4-:R-:W-:Y:S01]  /*3000*/  HMMA.16816.F32 R40, R8.reuse, R24, RZ ;  /* 0x000000180828723c */ /* 0x050fe200000018ff */
[----:B------:R-:W0:Y:S01]  /*3010*/  LDGDEPBAR ;  /* 0x00000000000079af */ /* 0x000e220000000000 */
[C---:B------:R-:W-:Y:S02]  /*3020*/  VIADD R222, R214.reuse, 0x4000 ;  /* 0x00004000d6de7836 */ /* 0x040fe40000000000 */
[C---:B------:R-:W-:Y:S02]  /*3030*/  VIADD R221, R214.reuse, 0x4800 ;  /* 0x00004800d6dd7836 */ /* 0x040fe40000000000 */
[----:B------:R-:W-:Y:S01]  /*3040*/  HMMA.16816.F32 R56, R8, R26, RZ ;  /* 0x0000001a0838723c */ /* 0x000fe200000018ff */
[----:B------:R-:W-:-:S02]  /*3050*/  VIADD R220, R214, 0x5000 ;  /* 0x00005000d6dc7836 */ /* 0x000fc40000000000 */
[C---:B------:R-:W-:Y:S02]  /*3060*/  VIADD R219, R214.reuse, 0x5800 ;  /* 0x00005800d6db7836 */ /* 0x040fe40000000000 */
[C---:B------:R-:W-:Y:S01]  /*3070*/  VIADD R218, R214.reuse, 0x6000 ;  /* 0x00006000d6da7836 */ /* 0x040fe20000000000 */
[----:B-----5:R-:W-:Y:S01]  /*3080*/  HMMA.16816.F32 R64, R12, R44, R32 ;  /* 0x0000002c0c40723c */ /* 0x020fe20000001820 */
[C---:B------:R-:W-:Y:S02]  /*3090*/  VIADD R217, R214.reuse, 0x6800 ;  /* 0x00006800d6d97836 */ /* 0x040fe40000000000 */
[C---:B------:R-:W-:Y:S02]  /*30a0*/  VIADD R216, R214.reuse, 0x7000 ;  /* 0x00007000d6d87836 */ /* 0x040fe40000000000 */
[----:B------:R-:W-:Y:S01]  /*30b0*/  VIADD R215, R214, 0x7800 ;  /* 0x00007800d6d77836 */ /* 0x000fe20000000000 */
[C---:B------:R-:W-:Y:S06]  /*30c0*/  HMMA.16816.F32 R68, R8.reuse, R48, RZ ;  /* 0x000000300844723c */ /* 0x040fec00000018ff */
[----:B------:R-:W-:Y:S01]  /*30d0*/  HMMA.16816.F32 R72, R8, R50, RZ ;  /* 0x000000320848723c */ /* 0x000fe200000018ff */
[----:B------:R-:W2:Y:S05]  /*30e0*/  LDSM.16.M88.4 R8, [R212] ;  /* 0x00000000d408783b */ /* 0x000eaa0000000200 */
[C---:B------:R-:W-:Y:S06]  /*30f0*/  HMMA.16816.F32 R24, R12.reuse, R46, R20 ;  /* 0x0000002e0c18723c */ /* 0x040fec0000001814 */
[C---:B---3--:R-:W-:Y:S06]  /*3100*/  HMMA.16816.F32 R20, R12.reuse, R52, R28 ;  /* 0x000000340c14723c */ /* 0x048fec000000181c */
[C---:B------:R-:W-:Y:S06]  /*3110*/  HMMA.16816.F32 R32, R12.reuse, R54, R36 ;  /* 0x000000360c20723c */ /* 0x040fec0000001824 */
[C---:B------:R-:W-:Y:S06]  /*3120*/  HMMA.16816.F32 R36, R12.reuse, R60, R40 ;  /* 0x0000003c0c24723c */ /* 0x040fec0000001828 */
[----:B------:R-:W-:Y:S01]  /*3130*/  HMMA.16816.F32 R40, R12, R62, R56 ;  /* 0x0000003e0c28723c */ /* 0x000fe20000001838 */
[----:B------:R-:W-:Y:S05]  /*3140*/  LDSM.16.M88.4 R60, [R208+0x1000] ;  /* 0x00100000d03c783b */ /* 0x000fea0000000200 */
[----:B-1----:R-:W-:Y:S01]  /*3150*/  HMMA.16816.F32 R56, R16, R88, R64 ;  /* 0x000000581038723c */ /* 0x002fe20000001840 */
[----:B------:R-:W1:Y:S05]  /*3160*/  LDSM.16.M88.4 R64, [R208+0x800] ;  /* 0x00080000d040783b */ /* 0x000e6a0000000200 */
[C---:B------:R-:W-:Y:S01]  /*3170*/  HMMA.16816.F32 R48, R12.reuse, R76, R68 ;  /* 0x0000004c0c30723c */ /* 0x040fe20000001844 */
[----:B------:R-:W3:Y:S05]  /*3180*/  LDSM.16.M88.4 R68, [R208+0x1800] ;  /* 0x00180000d044783b */ /* 0x000eea0000000200 */
[----:B------:R-:W-:Y:S01]  /*3190*/  HMMA.16816.F32 R52, R12, R78, R72 ;  /* 0x0000004e0c34723c */ /* 0x000fe20000001848 */
[----:B------:R-:W-:Y:S04]  /*31a0*/  LDSM.16.M88.4 R12, [R210+0x4000] ;  /* 0x00400000d20c783b */ /* 0x000fe80000000200 */
[----:B------:R-:W4:Y:S01]  /*31b0*/  LDSM.16.M88.4 R76, [R151+0x12000] ;  /* 0x01200000974c783b */ /* 0x000f220000000200 */
[C---:B------:R-:W-:Y:S03]  /*31c0*/  HMMA.16816.F32 R44, R16.reuse, R90, R24 ;  /* 0x0000005a102c723c */ /* 0x040fe60000001818 */
[----:B------:R-:W5:Y:S03]  /*31d0*/  LDSM.16.M88.4 R72, [R151+0x12800] ;  /* 0x012800009748783b */ /* 0x000f660000000200 */
[C---:B------:R-:W-:Y:S01]  /*31e0*/  HMMA.16816.F32 R28, R16.reuse, R84, R20 ;  /* 0x00000054101c723c */ /* 0x040fe20000001814 */
[----:B------:R-:W-:Y:S05]  /*31f0*/  LDSM.16.M88.4 R88, [R151+0x14000] ;  /* 0x014000009758783b */ /* 0x000fea0000000200 */
[C---:B------:R-:W-:Y:S01]  /*3200*/  HMMA.16816.F32 R24, R16.reuse, R86, R32 ;  /* 0x000000561018723c */ /* 0x040fe20000001820 */
[----:B------:R-:W-:Y:S05]  /*3210*/  LDSM.16.M88.4 R84, [R214+0x2000] ;  /* 0x00200000d654783b */ /* 0x000fea0000000200 */
[C---:B------:R-:W-:Y:S06]  /*3220*/  HMMA.16816.F32 R20, R16.reuse, R80, R36 ;  /* 0x000000501014723c */ /* 0x040fec0000001824 */
[C---:B------:R-:W-:Y:S01]  /*3230*/  HMMA.16816.F32 R36, R16.reuse, R82, R40 ;  /* 0x000000521024723c */ /* 0x040fe20000001828 */
[----:B------:R-:W5:Y:S05]  /*3240*/  LDSM.16.M88.4 R80, [R151+0x13000] ;  /* 0x013000009750783b */ /* 0x000f6a0000000200 */
[C---:B------:R-:W-:Y:S06]  /*3250*/  HMMA.16816.F32 R40, R16.reuse, R92, R48 ;  /* 0x0000005c1028723c */ /* 0x040fec0000001830 */
[----:B------:R-:W-:Y:S01]  /*3260*/  HMMA.16816.F32 R52, R16, R94, R52 ;  /* 0x0000005e1034723c */ /* 0x000fe20000001834 */
[----:B------:R-:W-:Y:S05]  /*3270*/  LDSM.16.M88.4 R92, [R208+0x3800] ;  /* 0x00380000d05c783b */ /* 0x000fea0000000200 */
[C---:B--2---:R-:W-:Y:S06]  /*3280*/  HMMA.16816.F32 R56, R8.reuse, R96, R56 ;  /* 0x000000600838723c */ /* 0x044fec0000001838 */
[C---:B------:R-:W-:Y:S01]  /*3290*/  HMMA.16816.F32 R48, R8.reuse, R98, R44 ;  /* 0x000000620830723c */ /* 0x040fe2000000182c */
[----:B------:R-:W-:Y:S05]  /*32a0*/  LDSM.16.M88.4 R96, [R209+0x14800] ;  /* 0x01480000d160783b */ /* 0x000fea0000000200 */
[C---:B-1----:R-:W-:Y:S06]  /*32b0*/  HMMA.16816.F32 R44, R8.reuse, R64, R28 ;  /* 0x00000040082c723c */ /* 0x042fec000000181c */
[C---:B------:R-:W-:Y:S01]  /*32c0*/  HMMA.16816.F32 R32, R8.reuse, R66, R24 ;  /* 0x000000420820723c */ /* 0x040fe20000001818 */
[----:B------:R-:W1:Y:S05]  /*32d0*/  LDSM.16.M88.4 R64, [R151+0x13800] ;  /* 0x013800009740783b */ /* 0x000e6a0000000200 */
[C---:B------:R-:W-:Y:S01]  /*32e0*/  HMMA.16816.F32 R28, R8.reuse, R60, R20 ;  /* 0x0000003c081c723c */ /* 0x040fe20000001814 */
[----:B------:R-:W2:Y:S05]  /*32f0*/  LDSM.16.M88.4 R20, [R211+0x4000] ;  /* 0x00400000d314783b */ /* 0x000eaa0000000200 */
[C---:B------:R-:W-:Y:S01]  /*3300*/  HMMA.16816.F32 R24, R8.reuse, R62, R36 ;  /* 0x0000003e0818723c */ /* 0x040fe20000001824 */
[----:B------:R-:W-:Y:S05]  /*3310*/  LDSM.16.M88.4 R60, [R214+0x2800] ;  /* 0x00280000d63c783b */ /* 0x000fea0000000200 */
[C---:B---3--:R-:W-:Y:S06]  /*3320*/  HMMA.16816.F32 R16, R8.reuse, R68, R40 ;  /* 0x000000440810723c */ /* 0x048fec0000001828 */
[----:B------:R-:W-:Y:S01]  /*3330*/  HMMA.16816.F32 R36, R8, R70, R52 ;  /* 0x000000460824723c */ /* 0x000fe20000001834 */
[----:B------:R-:W-:Y:S04]  /*3340*/  LDSM.16.M88.4 R68, [R214+0x3800] ;  /* 0x00380000d644783b */ /* 0x000fe80000000200 */
[----:B------:R-:W-:Y:S01]  /*3350*/  LDSM.16.M88.4 R8, [R213+0x4000] ;  /* 0x00400000d508783b */ /* 0x000fe20000000200 */
[C---:B----4-:R-:W-:Y:S03]  /*3360*/  HMMA.16816.F32 R52, R12.reuse, R76, R56 ;  /* 0x0000004c0c34723c */ /* 0x050fe60000001838 */
[----:B------:R-:W3:Y:S03]  /*3370*/  LDSM.16.M88.4 R56, [R214+0x3000] ;  /* 0x00300000d638783b */ /* 0x000ee60000000200 */
[C---:B------:R-:W-:Y:S01]  /*3380*/  HMMA.16816.F32 R48, R12.reuse, R78, R48 ;  /* 0x0000004e0c30723c */ /* 0x040fe20000001830 */
[----:B------:R-:W-:Y:S05]  /*3390*/  LDSM.16.M88.4 R76, [R209+0x13000] ;  /* 0x01300000d14c783b */ /* 0x000fea0000000200 */
[C---:B-----5:R-:W-:Y:S06]  /*33a0*/  HMMA.16816.F32 R40, R12.reuse, R74, R32 ;  /* 0x0000004a0c28723c */ /* 0x060fec0000001820 */
[C---:B------:R-:W-:Y:S06]  /*33b0*/  HMMA.16816.F32 R32, R12.reuse, R80, R28 ;  /* 0x000000500c20723c */ /* 0x040fec000000181c */
[C---:B------:R-:W-:Y:S01]  /*33c0*/  HMMA.16816.F32 R44, R12.reuse, R72, R44 ;  /* 0x000000480c2c723c */ /* 0x040fe2000000182c */
[----:B------:R-:W-:Y:S05]  /*33d0*/  LDSM.16.M88.4 R72, [R208+0x2000] ;  /* 0x00200000d048783b */ /* 0x000fea0000000200 */
[C---:B------:R-:W-:Y:S01]  /*33e0*/  HMMA.16816.F32 R28, R12.reuse, R82, R24 ;  /* 0x000000520c1c723c */ /* 0x040fe20000001818 */
[----:B------:R-:W4:Y:S05]  /*33f0*/  LDSM.16.M88.4 R80, [R209+0x12000] ;  /* 0x01200000d150783b */ /* 0x000f2a0000000200 */
[----:B-1----:R-:W-:Y:S06]  /*3400*/  HMMA.16816.F32 R16, R12, R64, R16 ;  /* 0x000000400c10723c */ /* 0x002fec0000001810 */
[----:B--2---:R-:W-:Y:S01]  /*3410*/  HMMA.16816.F32 R24, R20, R84, R52 ;  /* 0x000000541418723c */ /* 0x004fe20000001834 */
[----:B------:R-:W1:Y:S05]  /*3420*/  LDSM.16.M88.4 R52, [R209+0x12800] ;  /* 0x01280000d134783b */ /* 0x000e6a0000000200 */
[----:B------:R-:W-:Y:S01]  /*3430*/  HMMA.16816.F32 R12, R12, R66, R36 ;  /* 0x000000420c0c723c */ /* 0x000fe20000001824 */
[----:B------:R-:W2:Y:S05]  /*3440*/  LDSM.16.M88.4 R64, [R209+0x13800] ;  /* 0x01380000d140783b */ /* 0x000eaa0000000200 */
[C---:B------:R-:W-:Y:S01]  /*3450*/  HMMA.16816.F32 R48, R20.reuse, R86, R48 ;  /* 0x000000561430723c */ /* 0x040fe20000001830 */
[----:B------:R-:W-:Y:S05]  /*3460*/  LDSM.16.M88.4 R84, [R151+0x14800] ;  /* 0x014800009754783b */ /* 0x000fea0000000200 */
[C---:B---3--:R-:W-:Y:S06]  /*3470*/  HMMA.16816.F32 R36, R20.reuse, R56, R32 ;  /* 0x000000381424723c */ /* 0x048fec0000001820 */
[C---:B------:R-:W-:Y:S06]  /*3480*/  HMMA.16816.F32 R44, R20.reuse, R60, R44 ;  /* 0x0000003c142c723c */ /* 0x040fec000000182c */
[C---:B------:R-:W-:Y:S06]  /*3490*/  HMMA.16816.F32 R32, R20.reuse, R58, R28 ;  /* 0x0000003a1420723c */ /* 0x040fec000000181c */
[C---:B------:R-:W-:Y:S01]  /*34a0*/  HMMA.16816.F32 R40, R20.reuse, R62, R40 ;  /* 0x0000003e1428723c */ /* 0x040fe20000001828 */
[----:B------:R-:W-:Y:S05]  /*34b0*/  LDSM.16.M88.4 R60, [R208+0x2800] ;  /* 0x00280000d03c783b */ /* 0x000fea0000000200 */
[C---:B------:R-:W-:Y:S01]  /*34c0*/  HMMA.16816.F32 R56, R20.reuse, R68, R16 ;  /* 0x000000441438723c */ /* 0x040fe20000001810 */
[----:B------:R-:W3:Y:S05]  /*34d0*/  LDSM.16.M88.4 R16, [R212+0x4000] ;  /* 0x00400000d410783b */ /* 0x000eea0000000200 */
[----:B------:R-:W-:Y:S01]  /*34e0*/  HMMA.16816.F32 R28, R20, R70, R12 ;  /* 0x00000046141c723c */ /* 0x000fe2000000180c */
[----:B------:R-:W5:Y:S04]  /*34f0*/  LDSM.16.M88.4 R68, [R208+0x3000] ;  /* 0x00300000d044783b */ /* 0x000f680000000200 */
[----:B------:R-:W5:Y:S01]  /*3500*/  LDSM.16.M88.4 R20, [R210+0x8000] ;  /* 0x00800000d214783b */ /* 0x000f620000000200 */
[C---:B----4-:R-:W-:Y:S06]  /*3510*/  HMMA.16816.F32 R24, R8.reuse, R80, R24 ;  /* 0x000000500818723c */ /* 0x050fec0000001818 */
[C---:B------:R-:W-:Y:S01]  /*3520*/  HMMA.16816.F32 R12, R8.reuse, R82, R48 ;  /* 0x00000052080c723c */ /* 0x040fe20000001830 */
[----:B------:R-:W4:Y:S05]  /*3530*/  LDSM.16.M88.4 R80, [R151+0x15000] ;  /* 0x015000009750783b */ /* 0x000f2a0000000200 */
[C---:B-1----:R-:W-:Y:S06]  /*3540*/  HMMA.16816.F32 R48, R8.reuse, R52, R44 ;  /* 0x000000340830723c */ /* 0x042fec000000182c */
[C---:B------:R-:W-:Y:S06]  /*3550*/  HMMA.16816.F32 R44, R8.reuse, R54, R40 ;  /* 0x00000036082c723c */ /* 0x040fec0000001828 */
[C---:B------:R-:W-:Y:S06]  /*3560*/  HMMA.16816.F32 R52, R8.reuse, R76, R36 ;  /* 0x0000004c0834723c */ /* 0x040fec0000001824 */
[C---:B------:R-:W-:Y:S01]  /*3570*/  HMMA.16816.F32 R40, R8.reuse, R78, R32 ;  /* 0x0000004e0828723c */ /* 0x040fe20000001820 */
[----:B------:R-:W-:Y:S05]  /*3580*/  LDSM.16.M88.4 R76, [R214+0x4000] ;  /* 0x00400000d64c783b */ /* 0x000fea0000000200 */
[C---:B--2---:R-:W-:Y:S06]  /*3590*/  HMMA.16816.F32 R56, R8.reuse, R64, R56 ;  /* 0x000000400838723c */ /* 0x044fec0000001838 */
[----:B------:R-:W-:Y:S01]  /*35a0*/  HMMA.16816.F32 R36, R8, R66, R28 ;  /* 0x000000420824723c */ /* 0x000fe2000000181c */
[----:B------:R-:W1:Y:S05]  /*35b0*/  LDSM.16.M88.4 R64, [R151+0x15800] ;  /* 0x015800009740783b */ /* 0x000e6a0000000200 */
[C---:B---3--:R-:W-:Y:S06]  /*35c0*/  HMMA.16816.F32 R32, R16.reuse, R72, R24 ;  /* 0x000000481020723c */ /* 0x048fec0000001818 */
[C---:B------:R-:W-:Y:S01]  /*35d0*/  HMMA.16816.F32 R28, R16.reuse, R74, R12 ;  /* 0x0000004a101c723c */ /* 0x040fe2000000180c */
[----:B------:R-:W2:Y:S04]  /*35e0*/  LDSM.16.M88.4 R12, [R211+0x8000] ;  /* 0x00800000d30c783b */ /* 0x000ea80000000200 */
[----:B------:R-:W3:Y:S01]  /*35f0*/  LDSM.16.M88.4 R72, [R214+0x4800] ;  /* 0x00480000d648783b */ /* 0x000ee20000000200 */
[C---:B------:R-:W-:Y:S06]  /*3600*/  HMMA.16816.F32 R8, R16.reuse, R62, R44 ;  /* 0x0000003e1008723c */ /* 0x040fec000000182c */
[C---:B------:R-:W-:Y:S06]  /*3610*/  HMMA.16816.F32 R24, R16.reuse, R60, R48 ;  /* 0x0000003c1018723c */ /* 0x040fec0000001830 */
[C---:B-----5:R-:W-:Y:S06]  /*3620*/  HMMA.16816.F32 R52, R16.reuse, R68, R52 ;  /* 0x000000441034723c */ /* 0x060fec0000001834 */
[C---:B------:R-:W-:Y:S01]  /*3630*/  HMMA.16816.F32 R48, R16.reuse, R70, R40 ;  /* 0x000000461030723c */ /* 0x040fe20000001828 */
[----:B------:R-:W5:Y:S05]  /*3640*/  LDSM.16.M88.4 R68, [R214+0x5000] ;  /* 0x00500000d644783b */ /* 0x000f6a0000000200 */
[C---:B------:R-:W-:Y:S06]  /*3650*/  HMMA.16816.F32 R60, R16.reuse, R92, R56 ;  /* 0x0000005c103c723c */ /* 0x040fec0000001838 */
[----:B------:R-:W-:Y:S01]  /*3660*/  HMMA.16816.F32 R16, R16, R94, R36 ;  /* 0x0000005e1010723c */ /* 0x000fe20000001824 */
[----:B------:R-:W5:Y:S05]  /*3670*/  LDSM.16.M88.4 R92, [R214+0x5800] ;  /* 0x00580000d65c783b */ /* 0x000f6a0000000200 */
[C---:B------:R-:W-:Y:S06]  /*3680*/  HMMA.16816.F32 R56, R20.reuse, R88, R32 ;  /* 0x000000581438723c */ /* 0x040fec0000001820 */
[C---:B------:R-:W-:Y:S01]  /*3690*/  HMMA.16816.F32 R44, R20.reuse, R90, R28 ;  /* 0x0000005a142c723c */ /* 0x040fe2000000181c */
[----:B------:R-:W-:Y:S05]  /*36a0*/  LDSM.16.M88.4 R88, [R209+0x14000] ;  /* 0x01400000d158783b */ /* 0x000fea0000000200 */
[C---:B------:R-:W-:Y:S01]  /*36b0*/  HMMA.16816.F32 R36, R20.reuse, R86, R8 ;  /* 0x000000561424723c */ /* 0x040fe20000001808 */
[----:B------:R-:W5:Y:S05]  /*36c0*/  LDSM.16.M88.4 R8, [R213+0x8000] ;  /* 0x00800000d508783b */ /* 0x000f6a0000000200 */
[C---:B------:R-:W-:Y:S01]  /*36d0*/  HMMA.16816.F32 R40, R20.reuse, R84, R24 ;  /* 0x000000541428723c */ /* 0x040fe20000001818 */
[----:B------:R-:W5:Y:S05]  /*36e0*/  LDSM.16.M88.4 R84, [R209+0x15000] ;  /* 0x01500000d154783b */ /* 0x000f6a0000000200 */
[C---:B----4-:R-:W-:Y:S06]  /*36f0*/  HMMA.16816.F32 R32, R20.reuse, R80, R52 ;  /* 0x000000501420723c */ /* 0x050fec0000001834 */
[C---:B------:R-:W-:Y:S01]  /*3700*/  HMMA.16816.F32 R28, R20.reuse, R82, R48 ;  /* 0x00000052141c723c */ /* 0x040fe20000001830 */
[----:B------:R-:W-:Y:S05]  /*3710*/  LDSM.16.M88.4 R80, [R208+0x4000] ;  /* 0x00400000d050783b */ /* 0x000fea0000000200 */
[----:B-1----:R-:W-:Y:S06]  /*3720*/  HMMA.16816.F32 R24, R20, R64, R60 ;  /* 0x000000401418723c */ /* 0x002fec000000183c */
[C---:B--2---:R-:W-:Y:S06]  /*3730*/  HMMA.16816.F32 R56, R12.reuse, R76, R56 ;  /* 0x0000004c0c38723c */ /* 0x044fec0000001838 */
[----:B------:R-:W-:Y:S01]  /*3740*/  HMMA.16816.F32 R52, R12, R78, R44 ;  /* 0x0000004e0c34723c */ /* 0x000fe2000000182c */
[----:B------:R-:W1:Y:S05]  /*3750*/  LDSM.16.M88.4 R76, [R209+0x15800] ;  /* 0x01580000d14c783b */ /* 0x000e6a0000000200 */
[----:B------:R-:W-:Y:S01]  /*3760*/  HMMA.16816.F32 R16, R20, R66, R16 ;  /* 0x000000421410723c */ /* 0x000fe20000001810 */
[----:B------:R-:W2:Y:S05]  /*3770*/  LDSM.16.M88.4 R20, [R212+0x8000] ;  /* 0x00800000d414783b */ /* 0x000eaa0000000200 */
[C---:B---3--:R-:W-:Y:S06]  /*3780*/  HMMA.16816.F32 R48, R12.reuse, R72, R40 ;  /* 0x000000480c30723c */ /* 0x048fec0000001828 */
[C---:B------:R-:W-:Y:S01]  /*3790*/  HMMA.16816.F32 R44, R12.reuse, R74, R36 ;  /* 0x0000004a0c2c723c */ /* 0x040fe20000001824 */
[----:B------:R-:W-:Y:S05]  /*37a0*/  LDSM.16.M88.4 R72, [R208+0x5000] ;  /* 0x00500000d048783b */ /* 0x000fea0000000200 */
[C---:B-----5:R-:W-:Y:S06]  /*37b0*/  HMMA.16816.F32 R40, R12.reuse, R68, R32 ;  /* 0x000000440c28723c */ /* 0x060fec0000001820 */
[C---:B------:R-:W-:Y:S01]  /*37c0*/  HMMA.16816.F32 R64, R12.reuse, R70, R28 ;  /* 0x000000460c40723c */ /* 0x040fe2000000181c */
[----:B------:R-:W3:Y:S05]  /*37d0*/  LDSM.16.M88.4 R68, [R208+0x4800] ;  /* 0x00480000d044783b */ /* 0x000eea0000000200 */
[----:B------:R-:W-:Y:S06]  /*37e0*/  HMMA.16816.F32 R60, R12, R92, R24 ;  /* 0x0000005c0c3c723c */ /* 0x000fec0000001818 */
[C---:B------:R-:W-:Y:S06]  /*37f0*/  HMMA.16816.F32 R32, R8.reuse, R88, R56 ;  /* 0x000000580820723c */ /* 0x040fec0000001838 */
[----:B------:R-:W-:Y:S01]  /*3800*/  HMMA.16816.F32 R28, R8, R90, R52 ;  /* 0x0000005a081c723c */ /* 0x000fe20000001834 */
[----:B------:R-:W4:Y:S05]  /*3810*/  LDSM.16.M88.4 R88, [R208+0x5800] ;  /* 0x00580000d058783b */ /* 0x000f2a0000000200 */
[----:B------:R-:W-:Y:S01]  /*3820*/  HMMA.16816.F32 R36, R12, R94, R16 ;  /* 0x0000005e0c24723c */ /* 0x000fe20000001810 */
[----:B------:R-:W-:Y:S04]  /*3830*/  LDSM.16.M88.4 R16, [R210+0xc000] ;  /* 0x00c00000d210783b */ /* 0x000fe80000000200 */
[----:B------:R-:W-:Y:S01]  /*3840*/  LDSM.16.M88.4 R92, [R151+0x16800] ;  /* 0x01680000975c783b */ /* 0x000fe20000000200 */
[C---:B------:R-:W-:Y:S06]  /*3850*/  HMMA.16816.F32 R24, R8.reuse, R96, R48 ;  /* 0x000000600818723c */ /* 0x040fec0000001830 */
[C---:B------:R-:W-:Y:S01]  /*3860*/  HMMA.16816.F32 R12, R8.reuse, R98, R44 ;  /* 0x00000062080c723c */ /* 0x040fe2000000182c */
[----:B------:R-:W5:Y:S05]  /*3870*/  LDSM.16.M88.4 R96, [R151+0x16000] ;  /* 0x016000009760783b */ /* 0x000f6a0000000200 */
[C---:B------:R-:W-:Y:S06]  /*3880*/  HMMA.16816.F32 R40, R8.reuse, R84, R40 ;  /* 0x000000540828723c */ /* 0x040fec0000001828 */
[C---:B------:R-:W-:Y:S01]  /*3890*/  HMMA.16816.F32 R48, R8.reuse, R86, R64 ;  /* 0x000000560830723c */ /* 0x040fe20000001840 */
[----:B------:R-:W5:Y:S04]  /*38a0*/  LDSM.16.M88.4 R64, [R151+0x17000] ;  /* 0x017000009740783b */ /* 0x000f680000000200 */
[----:B------:R-:W-:Y:S01]  /*38b0*/  LDSM.16.M88.4 R84, [R214+0x7000] ;  /* 0x00700000d654783b */ /* 0x000fe20000000200 */
[C---:B-1----:R-:W-:Y:S06]  /*38c0*/  HMMA.16816.F32 R60, R8.reuse, R76, R60 ;  /* 0x0000004c083c723c */ /* 0x042fec000000183c */
[----:B------:R-:W-:Y:S01]  /*38d0*/  HMMA.16816.F32 R56, R8, R78, R36 ;  /* 0x0000004e0838723c */ /* 0x000fe20000001824 */
[----:B------:R-:W-:Y:S05]  /*38e0*/  LDSM.16.M88.4 R76, [R214+0x6800] ;  /* 0x00680000d64c783b */ /* 0x000fea0000000200 */
[C---:B--2---:R-:W-:Y:S06]  /*38f0*/  HMMA.16816.F32 R52, R20.reuse, R80, R32 ;  /* 0x000000501434723c */ /* 0x044fec0000001820 */
[C---:B------:R-:W-:Y:S01]  /*3900*/  HMMA.16816.F32 R44, R20.reuse, R82, R28 ;  /* 0x00000052142c723c */ /* 0x040fe2000000181c */
[----:B------:R-:W-:Y:S05]  /*3910*/  LDSM.16.M88.4 R80, [R208+0x6000] ;  /* 0x00600000d050783b */ /* 0x000fea0000000200 */
[C---:B---3--:R-:W-:Y:S06]  /*3920*/  HMMA.16816.F32 R36, R20.reuse, R68, R24 ;  /* 0x000000441424723c */ /* 0x048fec0000001818 */
[C---:B------:R-:W-:Y:S01]  /*3930*/  HMMA.16816.F32 R32, R20.reuse, R70, R12 ;  /* 0x000000461420723c */ /* 0x040fe2000000180c */
[----:B------:R-:W-:Y:S04]  /*3940*/  LDSM.16.M88.4 R12, [R211+0xc000] ;  /* 0x00c00000d30c783b */ /* 0x000fe80000000200 */
[----:B------:R-:W1:Y:S01]  /*3950*/  LDSM.16.M88.4 R68, [R214+0x6000] ;  /* 0x00600000d644783b */ /* 0x000e620000000200 */
[C---:B------:R-:W-:Y:S06]  /*3960*/  HMMA.16816.F32 R28, R20.reuse, R72, R40 ;  /* 0x00000048141c723c */ /* 0x040fec0000001828 */
[C---:B------:R-:W-:Y:S01]  /*3970*/  HMMA.16816.F32 R24, R20.reuse, R74, R48 ;  /* 0x0000004a1418723c */ /* 0x040fe20000001830 */
[----:B------:R-:W-:Y:S05]  /*3980*/  LDSM.16.M88.4 R72, [R209+0x16000] ;  /* 0x01600000d148783b */ /* 0x000fea0000000200 */
[C---:B----4-:R-:W-:Y:S06]  /*3990*/  HMMA.16816.F32 R8, R20.reuse, R88, R60 ;  /* 0x000000581408723c */ /* 0x050fec000000183c */
[----:B------:R-:W-:Y:S01]  /*39a0*/  HMMA.16816.F32 R20, R20, R90, R56 ;  /* 0x0000005a1414723c */ /* 0x000fe20000001838 */
[----:B------:R-:W-:Y:S05]  /*39b0*/  LDSM.16.M88.4 R88, [R209+0x16800] ;  /* 0x01680000d158783b */ /* 0x000fea0000000200 */
[C---:B-----5:R-:W-:Y:S06]  /*39c0*/  HMMA.16816.F32 R52, R16.reuse, R96, R52 ;  /* 0x000000601034723c */ /* 0x060fec0000001834 */
[C---:B------:R-:W-:Y:S06]  /*39d0*/  HMMA.16816.F32 R48, R16.reuse, R98, R44 ;  /* 0x000000621030723c */ /* 0x040fec000000182c */
[C---:B------:R-:W-:Y:S06]  /*39e0*/  HMMA.16816.F32 R44, R16.reuse, R92, R36 ;  /* 0x0000005c102c723c */ /* 0x040fec0000001824 */
[C---:B------:R-:W-:Y:S06]  /*39f0*/  HMMA.16816.F32 R36, R16.reuse, R94, R32 ;  /* 0x0000005e1024723c */ /* 0x040fec0000001820 */
[C---:B------:R-:W-:Y:S06]  /*3a00*/  HMMA.16816.F32 R40, R16.reuse, R64, R28 ;  /* 0x000000401028723c */ /* 0x040fec000000181c */
[C---:B------:R-:W-:Y:S01]  /*3a10*/  HMMA.16816.F32 R56, R16.reuse, R66, R24 ;  /* 0x000000421038723c */ /* 0x040fe20000001818 */
[----:B------:R-:W2:Y:S05]  /*3a20*/  LDSM.16.M88.4 R64, [R214+0x7800] ;  /* 0x00780000d640783b */ /* 0x000eaa0000000200 */
[C---:B------:R-:W-:Y:S01]  /*3a30*/  HMMA.16816.F32 R60, R16.reuse, R100, R8 ;  /* 0x00000064103c723c */ /* 0x040fe20000001808 */
[----:B------:R-:W3:Y:S05]  /*3a40*/  LDSM.16.M88.4 R8, [R213+0xc000] ;  /* 0x00c00000d508783b */ /* 0x000eea0000000200 */
[----:B------:R-:W-:Y:S01]  /*3a50*/  HMMA.16816.F32 R32, R16, R102, R20 ;  /* 0x000000661020723c */ /* 0x000fe20000001814 */
[----:B------:R-:W-:Y:S05]  /*3a60*/  LDSM.16.M88.4 R16, [R212+0xc000] ;  /* 0x00c00000d410783b */ /* 0x000fea0000000200 */
[C---:B-1----:R-:W-:Y:S06]  /*3a70*/  HMMA.16816.F32 R28, R12.reuse, R68, R52 ;  /* 0x000000440c1c723c */ /* 0x042fec0000001834 */
[C---:B------:R-:W-:Y:S06]  /*3a80*/  HMMA.16816.F32 R20, R12.reuse, R76, R44 ;  /* 0x0000004c0c14723c */ /* 0x040fec000000182c */
[C---:B------:R-:W-:Y:S01]  /*3a90*/  HMMA.16816.F32 R24, R12.reuse, R70, R48 ;  /* 0x000000460c18723c */ /* 0x040fe20000001830 */
[----:B------:R-:W1:Y:S05]  /*3aa0*/  LDSM.16.M88.4 R68, [R209+0x17000] ;  /* 0x01700000d144783b */ /* 0x000e6a0000000200 */
[C---:B------:R-:W-:Y:S01]  /*3ab0*/  HMMA.16816.F32 R36, R12.reuse, R78, R36 ;  /* 0x0000004e0c24723c */ /* 0x040fe20000001824 */
[----:B------:R-:W4:Y:S05]  /*3ac0*/  LDSM.16.M88.4 R76, [R209+0x17800] ;  /* 0x01780000d14c783b */ /* 0x000f2a0000000200 */
[C---:B------:R-:W-:Y:S06]  /*3ad0*/  HMMA.16816.F32 R40, R12.reuse, R84, R40 ;  /* 0x000000540c28723c */ /* 0x040fec0000001828 */
[C---:B------:R-:W-:Y:S01]  /*3ae0*/  HMMA.16816.F32 R48, R12.reuse, R86, R56 ;  /* 0x000000560c30723c */ /* 0x040fe20000001838 */
[----:B------:R-:W5:Y:S05]  /*3af0*/  LDSM.16.M88.4 R84, [R208+0x6800] ;  /* 0x00680000d054783b */ /* 0x000f6a0000000200 */
[C---:B--2---:R-:W-:Y:S06]  /*3b00*/  HMMA.16816.F32 R60, R12.reuse, R64, R60 ;  /* 0x000000400c3c723c */ /* 0x044fec000000183c */
[----:B------:R-:W-:Y:S01]  /*3b10*/  HMMA.16816.F32 R56, R12, R66, R32 ;  /* 0x000000420c38723c */ /* 0x000fe20000001820 */
[----:B------:R-:W-:Y:S05]  /*3b20*/  LDSM.16.M88.4 R64, [R208+0x7000] ;  /* 0x00700000d040783b */ /* 0x000fea0000000200 */
[C---:B---3--:R-:W-:Y:S06]  /*3b30*/  HMMA.16816.F32 R52, R8.reuse, R72, R28 ;  /* 0x000000480834723c */ /* 0x048fec000000181c */
[C---:B------:R-:W-:Y:S06]  /*3b40*/  HMMA.16816.F32 R12, R8.reuse, R88, R20 ;  /* 0x00000058080c723c */ /* 0x040fec0000001814 */
[----:B------:R-:W-:Y:S01]  /*3b50*/  HMMA.16816.F32 R20, R8, R90, R36 ;  /* 0x0000005a0814723c */ /* 0x000fe20000001824 */
[----:B------:R-:W2:Y:S01]  /*3b60*/  LDSM.16.M88.4 R36, [R208+0x7800] ;  /* 0x00780000d024783b */ /* 0x000ea20000000200 */
[----:B------:R-:W-:-:S04]  /*3b70*/  DEPBAR.LE SB0, 0x0 ;  /* 0x000080000000791a */ /* 0x000fc80000000000 */
[C---:B------:R-:W-:Y:S06]  /*3b80*/  HMMA.16816.F32 R44, R8.reuse, R74, R24 ;  /* 0x0000004a082c723c */ /* 0x040fec0000001818 */
[C---:B-1----:R-:W-:Y:S06]  /*3b90*/  HMMA.16816.F32 R24, R8.reuse, R68, R40 ;  /* 0x000000440818723c */ /* 0x042fec0000001828 */
[C---:B------:R-:W-:Y:S06]  /*3ba0*/  HMMA.16816.F32 R28, R8.reuse, R70, R48 ;  /* 0x00000046081c723c */ /* 0x040fec0000001830 */
[C---:B----4-:R-:W-:Y:S06]  /*3bb0*/  HMMA.16816.F32 R32, R8.reuse, R76, R60 ;  /* 0x0000004c0820723c */ /* 0x050fec000000183c */
[----:B------:R-:W-:Y:S06]  /*3bc0*/  HMMA.16816.F32 R8, R8, R78, R56 ;  /* 0x0000004e0808723c */ /* 0x000fec0000001838 */
[C---:B------:R-:W-:Y:S06]  /*3bd0*/  HMMA.16816.F32 R52, R16.reuse, R80, R52 ;  /* 0x000000501034723c */ /* 0x040fec0000001834 */
[C---:B------:R-:W-:Y:S06]  /*3be0*/  HMMA.16816.F32 R44, R16.reuse, R82, R44 ;  /* 0x00000052102c723c */ /* 0x040fec000000182c */
[C---:B-----5:R-:W-:Y:S06]  /*3bf0*/  HMMA.16816.F32 R40, R16.reuse, R84, R12 ;  /* 0x000000541028723c */ /* 0x060fec000000180c */
[----:B--2---:R-:W-:Y:S01]  /*3c00*/  HMMA.16816.F32 R32, R16, R36, R32 ;  /* 0x000000241020723c */ /* 0x004fe20000001820 */
[----:B------:R-:W-:-:S02]  /*3c10*/  VIADDMNMX R12, R7, 0x8, R6, PT ;  /* 0x00000008070c7846 */ /* 0x000fc40003800106 */
[----:B------:R-:W-:Y:S02]  /*3c20*/  I2FP.F32.S32 R6, R5 ;  /* 0x0000000500067245 */ /* 0x000fe40000201400 */
[----:B------:R-:W-:Y:S01]  /*3c30*/  VIMNMX R13, R7, UR29, PT ;  /* 0x0000001d070d7c48 */ /* 0x000fe2000bfe0100 */
[C---:B------:R-:W-:Y:S01]  /*3c40*/  HMMA.16816.F32 R36, R16.reuse, R38, R8 ;  /* 0x000000261024723c */ /* 0x040fe20000001808 */
[----:B------:R-:W-:Y:S02]  /*3c50*/  VIADD R7, R2, 0x8 ;  /* 0x0000000802077836 */ /* 0x000fe40000000000 */
[C---:B------:R-:W-:Y:S01]  /*3c60*/  FFMA.FTZ R15, R6.reuse, UR5, R55 ;  /* 0x00000005060f7c23 */ /* 0x040fe20008010037 */
[CC--:B------:R-:W-:Y:S01]  /*3c70*/  ISETP.GE.AND P5, PT, R5.reuse, R13.reuse, PT ;  /* 0x0000000d0500720c */ /* 0x0c0fe20003fa6270 */
[----:B------:R-:W-:Y:S01]  /*3c80*/  BAR.SYNC.DEFER_BLOCKING 0x0 ;  /* 0x0000000000007b1d */ /* 0x000fe20000010000 */
[-C--:B------:R-:W-:Y:S01]  /*3c90*/  ISETP.GE.AND P2, PT, R5, R12.reuse, PT ;  /* 0x0000000c0500720c */ /* 0x080fe20003f46270 */
[C---:B------:R-:W-:Y:S01]  /*3ca0*/  HMMA.16816.F32 R20, R16.reuse, R86, R20 ;  /* 0x000000561014723c */ /* 0x040fe20000001814 */
[----:B------:R-:W-:Y:S01]  /*3cb0*/  FFMA.FTZ R8, R6, UR5, R53 ;  /* 0x0000000506087c23 */ /* 0x000fe20008010035 */
[C---:B------:R-:W-:Y:S01]  /*3cc0*/  VIADD R6, R2.reuse, 0x9 ;  /* 0x0000000902067836 */ /* 0x040fe20000000000 */
[CC--:B------:R-:W-:Y:S01]  /*3cd0*/  ISETP.GE.AND P4, PT, R7.reuse, R13.reuse, PT ;  /* 0x0000000d0700720c */ /* 0x0c0fe20003f86270 */
[----:B------:R-:W-:Y:S01]  /*3ce0*/  VIADD R5, R2, 0x10 ;  /* 0x0000001002057836 */ /* 0x000fe20000000000 */
[----:B------:R-:W-:Y:S01]  /*3cf0*/  ISETP.GE.AND P1, PT, R7, R12, PT ;  /* 0x0000000c0700720c */ /* 0x000fe20003f26270 */
[----:B------:R-:W-:Y:S01]  /*3d00*/  HMMA.16816.F32 R24, R16, R64, R24 ;  /* 0x000000401018723c */ /* 0x000fe20000001818 */
[----:B------:R-:W-:-:S02]  /*3d10*/  ISETP.GE.AND P0, PT, R6, R13, PT ;  /* 0x0000000d0600720c */ /* 0x000fc40003f06270 */
[----:B------:R-:W-:Y:S02]  /*3d20*/  ISETP.GE.AND P6, PT, R6, R12, PT ;  /* 0x0000000c0600720c */ /* 0x000fe40003fc6270 */
[----:B------:R-:W-:Y:S01]  /*3d30*/  I2FP.F32.S32 R7, R7 ;  /* 0x0000000700077245 */ /* 0x000fe20000201400 */
[----:B------:R-:W-:Y:S01]  /*3d40*/  HMMA.16816.F32 R28, R16, R66, R28 ;  /* 0x00000042101c723c */ /* 0x000fe2000000181c */
[----:B------:R-:W-:Y:S02]  /*3d50*/  I2FP.F32.S32 R6, R6 ;  /* 0x0000000600067245 */ /* 0x000fe40000201400 */
[----:B------:R-:W-:Y:S01]  /*3d60*/  FSEL R48, R8, -INF , !P5 ;  /* 0xff80000008307808 */ /* 0x000fe20006800000 */
[----:B------:R-:W-:Y:S01]  /*3d70*/  FFMA.FTZ R14, R7, UR5, R44 ;  /* 0x00000005070e7c23 */ /* 0x000fe2000801002c */
[----:B------:R-:W-:Y:S01]  /*3d80*/  ISETP.GE.AND P3, PT, R5, R13, PT ;  /* 0x0000000d0500720c */ /* 0x000fe20003f66270 */
[----:B------:R-:W-:Y:S01]  /*3d90*/  FFMA.FTZ R9, R7, UR5, R46 ;  /* 0x0000000507097c23 */ /* 0x000fe2000801002e */
[----:B------:R-:W-:Y:S01]  /*3da0*/  ISETP.GE.AND P5, PT, R5, R12, PT ;  /* 0x0000000c0500720c */ /* 0x000fe20003fa6270 */
[C---:B------:R-:W-:Y:S01]  /*3db0*/  FFMA.FTZ R11, R6.reuse, UR5, R45 ;  /* 0x00000005060b7c23 */ /* 0x040fe2000801002d */
[----:B------:R-:W-:Y:S01]  /*3dc0*/  I2FP.F32.S32 R5, R5 ;  /* 0x0000000500057245 */ /* 0x000fe20000201400 */
[----:B------:R-:W-:Y:S01]  /*3dd0*/  FFMA.FTZ R8, R6, UR5, R47 ;  /* 0x0000000506087c23 */ /* 0x000fe2000801002f */
[C---:B------:R-:W-:Y:S01]  /*3de0*/  VIADD R7, R2.reuse, 0x11 ;  /* 0x0000001102077836 */ /* 0x040fe20000000000 */
[----:B------:R-:W-:Y:S01]  /*3df0*/  FSEL R44, R15, -INF , !P2 ;  /* 0xff8000000f2c7808 */ /* 0x000fe20005000000 */
[----:B------:R-:W-:-:S02]  /*3e00*/  VIADD R6, R2, 0x18 ;  /* 0x0000001802067836 */ /* 0x000fc40000000000 */
[C---:B------:R-:W-:Y:S01]  /*3e10*/  FFMA.FTZ R10, R5.reuse, UR5, R40 ;  /* 0x00000005050a7c23 */ /* 0x040fe20008010028 */
[----:B------:R-:W-:Y:S01]  /*3e20*/  FFMA.FTZ R17, R5, UR5, R42 ;  /* 0x0000000505117c23 */ /* 0x000fe2000801002a */
[----:B------:R-:W-:Y:S01]  /*3e30*/  VIADD R5, R2, 0x19 ;  /* 0x0000001902057836 */ /* 0x000fe20000000000 */
[----:B------:R-:W-:Y:S02]  /*3e40*/  FSEL R42, R14, -INF , !P4 ;  /* 0xff8000000e2a7808 */ /* 0x000fe40006000000 */
[----:B------:R-:W-:Y:S02]  /*3e50*/  FSEL R45, R9, -INF , !P1 ;  /* 0xff800000092d7808 */ /* 0x000fe40004800000 */
[----:B------:R-:W-:Y:S02]  /*3e60*/  FSEL R40, R11, -INF , !P0 ;  /* 0xff8000000b287808 */ /* 0x000fe40004000000 */
[C---:B------:R-:W-:Y:S02]  /*3e70*/  ISETP.GE.AND P2, PT, R7.reuse, R13, PT ;  /* 0x0000000d0700720c */ /* 0x040fe40003f46270 */
[----:B------:R-:W-:-:S02]  /*3e80*/  ISETP.GE.AND P4, PT, R7, R12, PT ;  /* 0x0000000c0700720c */ /* 0x000fc40003f86270 */
[C---:B------:R-:W-:Y:S02]  /*3e90*/  ISETP.GE.AND P1, PT, R6.reuse, R13, PT ;  /* 0x0000000d0600720c */ /* 0x040fe40003f26270 */
[----:B------:R-:W-:Y:S02]  /*3ea0*/  ISETP.GE.AND P0, PT, R6, R12, PT ;  /* 0x0000000c0600720c */ /* 0x000fe40003f06270 */
[----:B------:R-:W-:Y:S02]  /*3eb0*/  I2FP.F32.S32 R7, R7 ;  /* 0x0000000700077245 */ /* 0x000fe40000201400 */
[----:B------:R-:W-:Y:S02]  /*3ec0*/  I2FP.F32.S32 R6, R6 ;  /* 0x0000000600067245 */ /* 0x000fe40000201400 */
[----:B------:R-:W-:Y:S01]  /*3ed0*/  FSEL R46, R8, -INF , !P6 ;  /* 0xff800000082e7808 */ /* 0x000fe20007000000 */
[C---:B------:R-:W-:Y:S01]  /*3ee0*/  FFMA.FTZ R14, R7.reuse, UR5, R41 ;  /* 0x00000005070e7c23 */ /* 0x040fe20008010029 */
[----:B------:R-:W-:Y:S01]  /*3ef0*/  FSEL R133, R10, -INF , !P3 ;  /* 0xff8000000a857808 */ /* 0x000fe20005800000 */
[----:B------:R-:W-:Y:S01]  /*3f00*/  FFMA.FTZ R9, R7, UR5, R43 ;  /* 0x0000000507097c23 */ /* 0x000fe2000801002b */
[C---:B------:R-:W-:Y:S01]  /*3f10*/  ISETP.GE.AND P6, PT, R5.reuse, R13, PT ;  /* 0x0000000d0500720c */ /* 0x040fe20003fc6270 */
[C---:B------:R-:W-:Y:S01]  /*3f20*/  FFMA.FTZ R11, R6.reuse, UR5, R20 ;  /* 0x00000005060b7c23 */ /* 0x040fe20008010014 */
[----:B------:R-:W-:Y:S01]  /*3f30*/  ISETP.GE.AND P3, PT, R5, R12, PT ;  /* 0x0000000c0500720c */ /* 0x000fe20003f66270 */
[----:B------:R-:W-:Y:S01]  /*3f40*/  FFMA.FTZ R8, R6, UR5, R22 ;  /* 0x0000000506087c23 */ /* 0x000fe20008010016 */
[----:B------:R-:W-:Y:S01]  /*3f50*/  I2FP.F32.S32 R5, R5 ;  /* 0x0000000500057245 */ /* 0x000fe20000201400 */
[C---:B------:R-:W-:Y:S01]  /*3f60*/  VIADD R7, R2.reuse, 0x20 ;  /* 0x0000002002077836 */ /* 0x040fe20000000000 */
[----:B------:R-:W-:Y:S01]  /*3f70*/  FSEL R135, R17, -INF , !P5 ;  /* 0xff80000011877808 */ /* 0x000fe20006800000 */
[----:B------:R-:W-:Y:S01]  /*3f80*/  VIADD R6, R2, 0x21 ;  /* 0x0000002102067836 */ /* 0x000fe20000000000 */
[----:B------:R-:W-:Y:S01]  /*3f90*/  FSEL R125, R14, -INF , !P2 ;  /* 0xff8000000e7d7808 */ /* 0x000fe20005000000 */
[C---:B------:R-:W-:Y:S01]  /*3fa0*/  FFMA.FTZ R10, R5.reuse, UR5, R21 ;  /* 0x00000005050a7c23 */ /* 0x040fe20008010015 */
[----:B------:R-:W-:Y:S01]  /*3fb0*/  FFMA.FTZ R16, R5, UR5, R23 ;  /* 0x0000000505107c23 */ /* 0x000fe20008010017 */
[----:B------:R-:W-:Y:S01]  /*3fc0*/  VIADD R5, R2, 0x28 ;  /* 0x0000002802057836 */ /* 0x000fe20000000000 */
[----:B------:R-:W-:-:S02]  /*3fd0*/  FSEL R132, R9, -INF , !P4 ;  /* 0xff80000009847808 */ /* 0x000fc40006000000 */
[----:B------:R-:W-:Y:S02]  /*3fe0*/  FSEL R126, R11, -INF , !P1 ;  /* 0xff8000000b7e7808 */ /* 0x000fe40004800000 */
[CC--:B------:R-:W-:Y:S02]  /*3ff0*/  ISETP.GE.AND P5, PT, R7.reuse, R13.reuse, PT ;  /* 0x0000000d0700720c */ /* 0x0c0fe40003fa6270 */
[-C--:B------:R-:W-:Y:S02]  /*4000*/  ISETP.GE.AND P2, PT, R7, R12.reuse, PT ;  /* 0x0000000c0700720c */ /* 0x080fe40003f46270 */
[C---:B------:R-:W-:Y:S02]  /*4010*/  ISETP.GE.AND P4, PT, R6.reuse, R13, PT ;  /* 0x0000000d0600720c */ /* 0x040fe40003f86270 */
[----:B------:R-:W-:Y:S02]  /*4020*/  ISETP.GE.AND P1, PT, R6, R12, PT ;  /* 0x0000000c0600720c */ /* 0x000fe40003f26270 */
[----:B------:R-:W-:-:S02]  /*4030*/  I2FP.F32.S32 R7, R7 ;  /* 0x0000000700077245 */ /* 0x000fc40000201400 */
        /* <DEDUP_REMOVED lines=10> */
[----:B------:R-:W-:Y:S01]  /*40e0*/  VIADD R7, R2, 0x29 ;  /* 0x0000002902077836 */ /* 0x000fe20000000000 */
        /* <DEDUP_REMOVED lines=15> */
[----:B------:R-:W-:Y:S01]  /*41e0*/  FFMA.FTZ R14, R7, UR5, R29 ;  /* 0x00000005070e7c23 */ /* 0x000fe2000801001d */
[----:B------:R-:W-:Y:S01]  /*41f0*/  FSEL R196, R10, -INF , !P0 ;  /* 0xff8000000ac47808 */ /* 0x000fe20004000000 */
[C---:B------:R-:W-:Y:S01]  /*4200*/  FFMA.FTZ R8, R6.reuse, UR5, R34 ;  /* 0x0000000506087c23 */ /* 0x040fe20008010022 */
[----:B------:R-:W-:Y:S01]  /*4210*/  ISETP.GE.AND P1, PT, R5, R13, PT ;  /* 0x0000000d0500720c */ /* 0x000fe20003f26270 */
[----:B------:R-:W-:Y:S01]  /*4220*/  FFMA.FTZ R9, R7, UR5, R31 ;  /* 0x0000000507097c23 */ /* 0x000fe2000801001f */
[----:B------:R-:W-:Y:S01]  /*4230*/  ISETP.GE.AND P0, PT, R5, R12, PT ;  /* 0x0000000c0500720c */ /* 0x000fe20003f06270 */
[----:B------:R-:W-:Y:S01]  /*4240*/  FFMA.FTZ R11, R6, UR5, R32 ;  /* 0x00000005060b7c23 */ /* 0x000fe20008010020 */
[----:B------:R-:W-:-:S02]  /*4250*/  I2FP.F32.S32 R5, R5 ;  /* 0x0000000500057245 */ /* 0x000fc40000201400 */
[----:B------:R-:W-:Y:S02]  /*4260*/  FSEL R197, R15, -INF , !P6 ;  /* 0xff8000000fc57808 */ /* 0x000fe40007000000 */
[----:B------:R-:W-:Y:S01]  /*4270*/  FSEL R170, R14, -INF , !P3 ;  /* 0xff8000000eaa7808 */ /* 0x000fe20005800000 */
[C---:B------:R-:W-:Y:S01]  /*4280*/  FFMA.FTZ R7, R5.reuse, UR5, R35 ;  /* 0x0000000505077c23 */ /* 0x040fe20008010023 */
[----:B------:R-:W-:Y:S01]  /*4290*/  FFMA.FTZ R10, R5, UR5, R33 ;  /* 0x00000005050a7c23 */ /* 0x000fe20008010021 */
[----:B------:R-:W-:Y:S01]  /*42a0*/  FSEL R8, R8, -INF , !P4 ;  /* 0xff80000008087808 */ /* 0x000fe20006000000 */
[C---:B------:R-:W-:Y:S01]  /*42b0*/  VIADD R5, R2.reuse, 0x38 ;  /* 0x0000003802057836 */ /* 0x040fe20000000000 */
[----:B------:R-:W-:Y:S02]  /*42c0*/  I2FP.F32.S32 R6, R2 ;  /* 0x0000000200067245 */ /* 0x000fe40000201400 */
[C---:B------:R-:W-:Y:S01]  /*42d0*/  ISETP.GE.AND P6, PT, R2.reuse, R13, PT ;  /* 0x0000000d0200720c */ /* 0x040fe20003fc6270 */
[----:B------:R1:W-:Y:S01]  /*42e0*/  STL [R1+0x14], R8 ;  /* 0x0000140801007387 */ /* 0x0003e20000100800 */
[C---:B------:R-:W-:Y:S01]  /*42f0*/  ISETP.GE.AND P3, PT, R2.reuse, R12, PT ;  /* 0x0000000c0200720c */ /* 0x040fe20003f66270 */
[----:B------:R-:W-:Y:S01]  /*4300*/  VIADD R2, R2, 0x39 ;  /* 0x0000003902027836 */ /* 0x000fe20000000000 */
[----:B------:R-:W-:-:S02]  /*4310*/  FSEL R173, R7, -INF , !P0 ;  /* 0xff80000007ad7808 */ /* 0x000fc40004000000 */
[----:B------:R-:W-:Y:S02]  /*4320*/  PLOP3.LUT P0, PT, PT, PT, UP0, 0x80, 0x0 ;  /* 0x000000000000781c */ /* 0x000fe40003f0f008 */
[----:B------:R-:W-:Y:S01]  /*4330*/  FSEL R231, R9, -INF , !P5 ;  /* 0xff80000009e77808 */ /* 0x000fe20006800000 */
[C---:B------:R-:W-:Y:S01]  /*4340*/  FFMA.FTZ R9, R6.reuse, UR5, R52 ;  /* 0x0000000506097c23 */ /* 0x040fe20008010034 */
[----:B------:R-:W-:Y:S01]  /*4350*/  FSEL R49, R11, -INF , !P2 ;  /* 0xff8000000b317808 */ /* 0x000fe20005000000 */
[----:B------:R-:W-:Y:S01]  /*4360*/  FFMA.FTZ R6, R6, UR5, R54 ;  /* 0x0000000506067c23 */ /* 0x000fe20008010036 */
[C---:B------:R-:W-:Y:S02]  /*4370*/  ISETP.GE.AND P5, PT, R5.reuse, R13, PT ;  /* 0x0000000d0500720c */ /* 0x040fe40003fa6270 */
[----:B------:R-:W-:Y:S02]  /*4380*/  ISETP.GE.AND P2, PT, R5, R12, PT ;  /* 0x0000000c0500720c */ /* 0x000fe40003f46270 */
[----:B------:R-:W-:-:S02]  /*4390*/  I2FP.F32.S32 R5, R5 ;  /* 0x0000000500057245 */ /* 0x000fc40000201400 */
[----:B------:R-:W-:Y:S02]  /*43a0*/  ISETP.GE.AND P4, PT, R2, R13, PT ;  /* 0x0000000d0200720c */ /* 0x000fe40003f86270 */
[----:B------:R-:W-:Y:S02]  /*43b0*/  FSEL R24, R9, -INF , !P6 ;  /* 0xff80000009187808 */ /* 0x000fe40007000000 */
[----:B------:R-:W-:Y:S02]  /*43c0*/  FSEL R25, R6, -INF , !P3 ;  /* 0xff80000006197808 */ /* 0x000fe40005800000 */
[----:B-1----:R-:W-:Y:S01]  /*43d0*/  FSEL R8, R10, -INF , !P1 ;  /* 0xff8000000a087808 */ /* 0x002fe20004800000 */
[C---:B------:R-:W-:Y:S01]  /*43e0*/  FFMA.FTZ R10, R5.reuse, UR5, R36 ;  /* 0x00000005050a7c23 */ /* 0x040fe20008010024 */
[----:B------:R-:W-:Y:S02]  /*43f0*/  ISETP.GE.AND P1, PT, R2, R12, PT ;  /* 0x0000000c0200720c */ /* 0x000fe40003f26270 */
[----:B------:R-:W-:Y:S01]  /*4400*/  I2FP.F32.S32 R2, R2 ;  /* 0x0000000200027245 */ /* 0x000fe20000201400 */
[----:B------:R1:W-:Y:S01]  /*4410*/  STL [R1+0x10], R8 ;  /* 0x0000100801007387 */ /* 0x0003e20000100800 */
[----:B------:R-:W-:Y:S01]  /*4420*/  FSEL R233, R10, -INF , !P5 ;  /* 0xff8000000ae97808 */ /* 0x000fe20006800000 */
[----:B-1----:R-:W-:-:S02]  /*4430*/  FFMA.FTZ R8, R5, UR5, R38 ;  /* 0x0000000505087c23 */ /* 0x002fc40008010026 */
[C---:B------:R-:W-:Y:S01]  /*4440*/  FFMA.FTZ R5, R2.reuse, UR5, R37 ;  /* 0x0000000502057c23 */ /* 0x040fe20008010025 */
[----:B------:R-:W-:Y:S02]  /*4450*/  FFMA.FTZ R2, R2, UR5, R39 ;  /* 0x0000000502027c23 */ /* 0x000fe40008010027 */
        /* <DEDUP_REMOVED lines=83> */
.L_x_293:
[----:B------:R-:W-:Y:S05]  /*4990*/  BSYNC B0 ;  /* 0x0000000000007941 */ /* 0x000fea0003800000 */
.L_x_292:
[----:B------:R-:W0:Y:S02]  /*49a0*/  LDGDEPBAR ;  /* 0x00000000000079af */ /* 0x000e240000000000 */
.L_x_291:
[----:B------:R-:W-:Y:S01]  /*49b0*/  STL [R1+0x7c], R218 ;  /* 0x00007cda01007387 */ /* 0x000fe20000100800 */
[----:B------:R-:W-:Y:S02]  /*49c0*/  FMNMX.FTZ R2, R24, R48, !PT ;  /* 0x0000003018027209 */ /* 0x000fe40007810000 */
[----:B--2---:R-:W-:Y:S01]  /*49d0*/  MOV R11, R49 ;  /* 0x00000031000b7202 */ /* 0x004fe20000000f00 */
[----:B------:R-:W-:Y:S01]  /*49e0*/  STL [R1+0x78], R217 ;  /* 0x000078d901007387 */ /* 0x000fe20000100800 */
[----:B------:R-:W-:Y:S01]  /*49f0*/  IMAD.MOV.U32 R9, RZ, RZ, R26 ;  /* 0x000000ffff097224 */ /* 0x000fe200078e001a */
[----:B------:R-:W-:Y:S02]  /*4a00*/  ULDC UR15, c[0x0][0x2ec] ;  /* 0x0000bb00000f7ab9 */ /* 0x000fe40000000800 */
[----:B------:R2:W-:Y:S04]  /*4a10*/  STL [R1+0x74], R216 ;  /* 0x000074d801007387 */ /* 0x0005e80000100800 */
[----:B--2---:R-:W2:Y:S04]  /*4a20*/  LDL.LU R216, [R1+0x10] ;  /* 0x0000100001d87983 */ /* 0x004ea80000300800 */
[----:B------:R-:W-:Y:S04]  /*4a30*/  STL [R1+0x70], R215 ;  /* 0x000070d701007387 */ /* 0x000fe80000100800 */
[----:B------:R-:W-:Y:S04]  /*4a40*/  STL [R1+0x6c], R214 ;  /* 0x00006cd601007387 */ /* 0x000fe80000100800 */
[----:B------:R3:W-:Y:S04]  /*4a50*/  STL [R1+0x68], R213 ;  /* 0x000068d501007387 */ /* 0x0007e80000100800 */
[----:B---3--:R-:W3:Y:S01]  /*4a60*/  LDL.LU R213, [R1+0x14] ;  /* 0x0000140001d57983 */ /* 0x008ee20000300800 */
[----:B------:R-:W-:-:S02]  /*4a70*/  FMNMX.FTZ R2, R42, R2, !PT ;  /* 0x000000022a027209 */ /* 0x000fc40007810000 */
[----:B------:R-:W-:Y:S01]  /*4a80*/  LEA R204, R4, UR4, 0x1 ;  /* 0x0000000404cc7c11 */ /* 0x000fe2000f8e08ff */
[----:B------:R-:W-:Y:S01]  /*4a90*/  STL [R1+0x64], R212 ;  /* 0x000064d401007387 */ /* 0x000fe20000100800 */
[----:B------:R-:W-:Y:S02]  /*4aa0*/  FMNMX.FTZ R2, R40, R2, !PT ;  /* 0x0000000228027209 */ /* 0x000fe40007810000 */
[----:B------:R-:W-:Y:S01]  /*4ab0*/  LEA R205, R3, R204, 0x1 ;  /* 0x000000cc03cd7211 */ /* 0x000fe200078e08ff */
[----:B------:R-:W-:Y:S01]  /*4ac0*/  STL [R1+0x60], R211 ;  /* 0x000060d301007387 */ /* 0x000fe20000100800 */
[----:B------:R-:W-:Y:S01]  /*4ad0*/  FMNMX.FTZ R2, R133, R2, !PT ;  /* 0x0000000285027209 */ /* 0x000fe20007810000 */
[C---:B------:R-:W-:Y:S02]  /*4ae0*/  IMAD R207, R0.reuse, 0x2, R204 ;  /* 0x0000000200cf7824 */ /* 0x040fe400078e02cc */
[----:B------:R-:W-:Y:S01]  /*4af0*/  STL [R1+0x5c], R210 ;  /* 0x00005cd201007387 */ /* 0x000fe20000100800 */
[----:B------:R-:W-:Y:S01]  /*4b00*/  FMNMX.FTZ R5, R125, R2, !PT ;  /* 0x000000027d057209 */ /* 0x000fe20007810000 */
[----:B------:R-:W-:Y:S01]  /*4b10*/  IMAD R206, R0, 0x2, R205 ;  /* 0x0000000200ce7824 */ /* 0x000fe200078e02cd */
[----:B------:R-:W-:Y:S01]  /*4b20*/  FMNMX.FTZ R2, R25, R44, !PT ;  /* 0x0000002c19027209 */ /* 0x000fe20007810000 */
[----:B------:R-:W-:Y:S01]  /*4b30*/  STL [R1+0x58], R209 ;  /* 0x000058d101007387 */ /* 0x000fe20000100800 */
[----:B------:R-:W-:-:S02]  /*4b40*/  FMNMX.FTZ R5, R126, R5, !PT ;  /* 0x000000057e057209 */ /* 0x000fc40007810000 */
[----:B------:R-:W-:Y:S01]  /*4b50*/  FMNMX.FTZ R2, R45, R2, !PT ;  /* 0x000000022d027209 */ /* 0x000fe20007810000 */
[----:B------:R-:W-:Y:S01]  /*4b60*/  STL [R1+0x54], R208 ;  /* 0x000054d001007387 */ /* 0x000fe20000100800 */
[----:B------:R-:W-:Y:S02]  /*4b70*/  FMNMX.FTZ R149, R124, R5, !PT ;  /* 0x000000057c957209 */ /* 0x000fe40007810000 */
[----:B------:R-:W-:Y:S01]  /*4b80*/  FMNMX.FTZ R2, R46, R2, !PT ;  /* 0x000000022e027209 */ /* 0x000fe20007810000 */
[----:B------:R-:W-:Y:S01]  /*4b90*/  STL [R1+0x50], R169 ;  /* 0x000050a901007387 */ /* 0x000fe20000100800 */
        /* <DEDUP_REMOVED lines=10> */
[----:B------:R-:W-:Y:S01]  /*4c40*/  FMNMX.FTZ R2, R127, R2, !PT ;  /* 0x000000027f027209 */ /* 0x000fe20007810000 */
[----:B------:R-:W-:Y:S01]  /*4c50*/  LDSM.16.MT88.4 R28, [R207+0x1a000] ;  /* 0x01a00000cf1c783b */ /* 0x000fe20000004200 */
[----:B------:R-:W-:-:S02]  /*4c60*/  FMNMX.FTZ R149, R11, R149, !PT ;  /* 0x000000950b957209 */ /* 0x000fc40007810000 */
[----:B------:R-:W-:Y:S01]  /*4c70*/  FMNMX.FTZ R2, R198, R2, !PT ;  /* 0x00000002c6027209 */ /* 0x000fe20007810000 */
[----:B------:R-:W-:Y:S03]  /*4c80*/  LDSM.16.MT88.4 R36, [R205+0x18000] ;  /* 0x01800000cd24783b */ /* 0x000fe60000004200 */
[----:B------:R-:W-:Y:S01]  /*4c90*/  FMNMX.FTZ R2, R199, R2, !PT ;  /* 0x00000002c7027209 */ /* 0x000fe20007810000 */
[----:B------:R-:W-:Y:S03]  /*4ca0*/  STL [R1+0x4c], R168 ;  /* 0x00004ca801007387 */ /* 0x000fe60000100800 */
[----:B------:R-:W-:Y:S01]  /*4cb0*/  FMNMX.FTZ R2, R197, R2, !PT ;  /* 0x00000002c5027209 */ /* 0x000fe20007810000 */
[----:B------:R-:W-:Y:S03]  /*4cc0*/  STL [R1+0x48], R151 ;  /* 0x0000489701007387 */ /* 0x000fe60000100800 */
[----:B------:R-:W-:Y:S01]  /*4cd0*/  FMNMX.FTZ R2, R231, R2, !PT ;  /* 0x00000002e7027209 */ /* 0x000fe20007810000 */
[----:B------:R-:W-:Y:S04]  /*4ce0*/  STL [R1+0x44], R13 ;  /* 0x0000440d01007387 */ /* 0x000fe80000100800 */
[----:B------:R-:W-:Y:S04]  /*4cf0*/  LDSM.16.MT88.4 R52, [R206+0x1a000] ;  /* 0x01a00000ce34783b */ /* 0x000fe80000004200 */
[----:B------:R-:W-:Y:S04]  /*4d00*/  LDSM.16.MT88.4 R56, [R207+0x1c000] ;  /* 0x01c00000cf38783b */ /* 0x000fe80000004200 */
[----:B------:R-:W-:Y:S01]  /*4d10*/  STL [R1+0x40], R12 ;  /* 0x0000400c01007387 */ /* 0x000fe20000100800 */
[----:B--2---:R-:W-:-:S04]  /*4d20*/  FMNMX.FTZ R149, R216, R149, !PT ;  /* 0x00000095d8957209 */ /* 0x004fc80007810000 */
[----:B------:R-:W-:-:S04]  /*4d30*/  FMNMX.FTZ R149, R233, R149, !PT ;  /* 0x00000095e9957209 */ /* 0x000fc80007810000 */
[----:B------:R-:W-:-:S05]  /*4d40*/  FMNMX.FTZ R149, R232, R149, !PT ;  /* 0x00000095e8957209 */ /* 0x000fca0007810000 */
[----:B-1----:R-:W1:Y:S01]  /*4d50*/  SHFL.BFLY PT, R6, R149, 0x2, 0x1f ;  /* 0x0c401f0095067f89 */ /* 0x002e6200000e0000 */
[----:B---3--:R-:W-:Y:S02]  /*4d60*/  FMNMX.FTZ R2, R213, R2, !PT ;  /* 0x00000002d5027209 */ /* 0x008fe40007810000 */
[----:B-1----:R-:W-:Y:S02]  /*4d70*/  FMNMX.FTZ R149, R149, R6, !PT ;  /* 0x0000000695957209 */ /* 0x002fe40007810000 */
[----:B------:R-:W-:-:S03]  /*4d80*/  FMNMX.FTZ R2, R173, R2, !PT ;  /* 0x00000002ad027209 */ /* 0x000fc60007810000 */
[----:B------:R-:W1:Y:S01]  /*4d90*/  SHFL.BFLY PT, R6, R149, 0x1, 0x1f ;  /* 0x0c201f0095067f89 */ /* 0x000e6200000e0000 */
[----:B------:R-:W-:-:S04]  /*4da0*/  FMNMX.FTZ R2, R9, R2, !PT ;  /* 0x0000000209027209 */ /* 0x000fc80007810000 */
[----:B------:R-:W-:-:S05]  /*4db0*/  FMNMX.FTZ R2, R172, R2, !PT ;  /* 0x00000002ac027209 */ /* 0x000fca0007810000 */
[----:B------:R-:W2:Y:S01]  /*4dc0*/  SHFL.BFLY PT, R5, R2, 0x2, 0x1f ;  /* 0x0c401f0002057f89 */ /* 0x000ea200000e0000 */
[----:B-1----:R-:W-:-:S04]  /*4dd0*/  FMNMX.FTZ R149, R149, R6, !PT ;  /* 0x0000000695957209 */ /* 0x002fc80007810000 */
[C---:B------:R-:W-:Y:S01]  /*4de0*/  FSETP.NEU.FTZ.AND P1, PT, R149.reuse, -INF , PT ;  /* 0xff8000009500780b */ /* 0x040fe20003f3d000 */
[----:B------:R-:W-:Y:S01]  /*4df0*/  FMUL.FTZ R8, R149, UR15 ;  /* 0x0000000f95087c20 */ /* 0x000fe20008410000 */
[----:B--2---:R-:W-:-:S04]  /*4e00*/  FMNMX.FTZ R2, R2, R5, !PT ;  /* 0x0000000502027209 */ /* 0x004fc80007810000 */
[----:B------:R-:W-:Y:S01]  /*4e10*/  FSEL R8, R8, RZ, P1 ;  /* 0x000000ff08087208 */ /* 0x000fe20000800000 */
[----:B------:R-:W1:Y:S04]  /*4e20*/  SHFL.BFLY PT, R148, R2, 0x1, 0x1f ;  /* 0x0c201f0002947f89 */ /* 0x000e6800000e0000 */
[----:B------:R-:W-:-:S04]  /*4e30*/  FFMA.FTZ R5, R24, UR15, -R8 ;  /* 0x0000000f18057c23 */ /* 0x000fc80008010808 */
[----:B------:R2:W-:Y:S02]  /*4e40*/  MUFU.EX2 R212, R5 ;  /* 0x0000000500d47308 */ /* 0x0005e40000000800 */
[--C-:B--2---:R-:W-:Y:S01]  /*4e50*/  FFMA.FTZ R5, R42, UR15, -R8.reuse ;  /* 0x0000000f2a057c23 */ /* 0x104fe20008010808 */
[----:B-1----:R-:W-:Y:S01]  /*4e60*/  FMNMX.FTZ R148, R2, R148, !PT ;  /* 0x0000009402947209 */ /* 0x002fe20007810000 */
[----:B------:R-:W-:-:S04]  /*4e70*/  FFMA.FTZ R2, R48, UR15, -R8 ;  /* 0x0000000f30027c23 */ /* 0x000fc80008010808 */
[----:B------:R1:W-:Y:S01]  /*4e80*/  MUFU.EX2 R169, R5 ;  /* 0x0000000500a97308 */ /* 0x0003e20000000800 */
[----:B------:R-:W-:Y:S01]  /*4e90*/  FSETP.NEU.FTZ.AND P1, PT, R148, -INF , PT ;  /* 0xff8000009400780b */ /* 0x000fe20003f3d000 */
[----:B------:R-:W-:Y:S06]  /*4ea0*/  LDSM.16.MT88.4 R48, [R204+0x1c000] ;  /* 0x01c00000cc30783b */ /* 0x000fec0000004200 */
[----:B------:R2:W-:Y:S01]  /*4eb0*/  MUFU.EX2 R7, R2 ;  /* 0x0000000200077308 */ /* 0x0005e20000000800 */
[----:B-1----:R-:W-:Y:S02]  /*4ec0*/  FFMA.FTZ R5, R40, UR15, -R8 ;  /* 0x0000000f28057c23 */ /* 0x002fe40008010808 */
[----:B------:R-:W1:Y:S05]  /*4ed0*/  LDSM.16.MT88.4 R40, [R204+0x18000] ;  /* 0x01800000cc28783b */ /* 0x000e6a0000004200 */
[----:B------:R3:W4:Y:S01]  /*4ee0*/  MUFU.EX2 R209, R5 ;  /* 0x0000000500d17308 */ /* 0x0007220000000800 */
[----:B--2---:R-:W-:-:S05]  /*4ef0*/  FMUL.FTZ R2, R148, UR15 ;  /* 0x0000000f94027c20 */ /* 0x004fca0008410000 */
[----:B------:R-:W-:-:S05]  /*4f00*/  FSEL R2, R2, RZ, P1 ;  /* 0x000000ff02027208 */ /* 0x000fca0000800000 */
[--C-:B------:R-:W-:Y:S01]  /*4f10*/  FFMA.FTZ R0, R45, UR15, -R2.reuse ;  /* 0x0000000f2d007c23 */ /* 0x100fe20008010802 */
[--C-:B------:R-:W-:Y:S01]  /*4f20*/  FFMA.FTZ R3, R44, UR15, -R2.reuse ;  /* 0x0000000f2c037c23 */ /* 0x100fe20008010802 */
[----:B---3--:R-:W-:Y:S02]  /*4f30*/  FFMA.FTZ R5, R25, UR15, -R2 ;  /* 0x0000000f19057c23 */ /* 0x008fe40008010802 */
[----:B------:R2:W-:Y:S01]  /*4f40*/  MUFU.EX2 R208, R0 ;  /* 0x0000000000d07308 */ /* 0x0005e20000000800 */
[----:B------:R-:W3:Y:S01]  /*4f50*/  LDSM.16.MT88.4 R24, [R206+0x18000] ;  /* 0x01800000ce18783b */ /* 0x000ee20000004200 */
[----:B----4-:R-:W-:-:S06]  /*4f60*/  F2FP.F16.F32.PACK_AB R6, R209, R169 ;  /* 0x000000a9d106723e */ /* 0x010fcc00000000ff */
[----:B------:R-:W-:Y:S08]  /*4f70*/  MUFU.EX2 R211, R5 ;  /* 0x0000000500d37308 */ /* 0x000ff00000000800 */
[----:B------:R4:W1:Y:S01]  /*4f80*/  MUFU.EX2 R210, R3 ;  /* 0x0000000300d27308 */ /* 0x0008620000000800 */
[----:B--2---:R-:W-:Y:S02]  /*4f90*/  FFMA.FTZ R0, R46, UR15, -R2 ;  /* 0x0000000f2e007c23 */ /* 0x004fe40008010802 */
[----:B------:R-:W2:Y:S05]  /*4fa0*/  LDSM.16.MT88.4 R44, [R205+0x1c000] ;  /* 0x01c00000cd2c783b */ /* 0x000eaa0000004200 */
[----:B------:R3:W3:Y:S01]  /*4fb0*/  MUFU.EX2 R14, R0 ;  /* 0x00000000000e7308 */ /* 0x0006e20000000800 */
[----:B----4-:R-:W-:-:S02]  /*4fc0*/  MOV R3, R7 ;  /* 0x0000000700037202 */ /* 0x010fc40000000f00 */
[----:B-1----:R-:W-:Y:S02]  /*4fd0*/  F2FP.F16.F32.PACK_AB R5, R210, R211 ;  /* 0x000000d3d205723e */ /* 0x002fe400000000ff */
[----:B------:R-:W-:Y:S01]  /*4fe0*/  F2FP.F16.F32.PACK_AB R4, R3, R212 ;  /* 0x000000d40304723e */ /* 0x000fe200000000ff */
[----:B---3--:R-:W-:Y:S01]  /*4ff0*/  FFMA.FTZ R0, R133, UR15, -R8 ;  /* 0x0000000f85007c23 */ /* 0x008fe20008010808 */
[----:B------:R-:W-:-:S03]  /*5000*/  F2FP.F16.F32.PACK_AB R7, R14, R208 ;  /* 0x000000d00e07723e */ /* 0x000fc600000000ff */
[----:B------:R1:W-:Y:S04]  /*5010*/  MUFU.EX2 R10, R0 ;  /* 0x00000000000a7308 */ /* 0x0003e80000000800 */
[C---:B------:R-:W-:Y:S06]  /*5020*/  HMMA.16816.F32 R104, R4.reuse, R40, RZ ;  /* 0x000000280468723c */ /* 0x040fec00000018ff */
[C---:B------:R-:W-:Y:S06]  /*5030*/  HMMA.16816.F32 R80, R4.reuse, R42, RZ ;  /* 0x0000002a0450723c */ /* 0x040fec00000018ff */
[----:B------:R-:W-:Y:S01]  /*5040*/  HMMA.16816.F32 R96, R4, R32, RZ ;  /* 0x000000200460723c */ /* 0x000fe200000018ff */
[----:B-1----:R-:W-:-:S04]  /*5050*/  FFMA.FTZ R0, R125, UR15, -R8 ;  /* 0x0000000f7d007c23 */ /* 0x002fc80008010808 */
[----:B------:R1:W3:Y:S01]  /*5060*/  MUFU.EX2 R215, R0 ;  /* 0x0000000000d77308 */ /* 0x0002e20000000800 */
[C---:B------:R-:W-:Y:S01]  /*5070*/  HMMA.16816.F32 R76, R4.reuse, R34, RZ ;  /* 0x00000022044c723c */ /* 0x040fe200000018ff */
[----:B------:R-:W4:Y:S05]  /*5080*/  LDSM.16.MT88.4 R32, [R206+0x1c000] ;  /* 0x01c00000ce20783b */ /* 0x000f2a0000004200 */
[C---:B------:R-:W-:Y:S06]  /*5090*/  HMMA.16816.F32 R92, R4.reuse, R24, RZ ;  /* 0x00000018045c723c */ /* 0x040fec00000018ff */
[----:B------:R-:W-:Y:S01]  /*50a0*/  HMMA.16816.F32 R72, R4, R26, RZ ;  /* 0x0000001a0448723c */ /* 0x000fe200000018ff */
[----:B------:R-:W-:Y:S01]  /*50b0*/  LDSM.16.MT88.4 R24, [R207+0x1e000] ;  /* 0x01e00000cf18783b */ /* 0x000fe20000004200 */
[----:B-1----:R-:W-:-:S04]  /*50c0*/  FFMA.FTZ R0, R126, UR15, -R8 ;  /* 0x0000000f7e007c23 */ /* 0x002fc80008010808 */
[C---:B------:R-:W-:Y:S01]  /*50d0*/  HMMA.16816.F32 R60, R4.reuse, R20, RZ ;  /* 0x00000014043c723c */ /* 0x040fe200000018ff */
[----:B------:R1:W-:Y:S05]  /*50e0*/  MUFU.EX2 R13, R0 ;  /* 0x00000000000d7308 */ /* 0x0003ea0000000800 */
[C---:B------:R-:W-:Y:S01]  /*50f0*/  HMMA.16816.F32 R68, R4.reuse, R22, RZ ;  /* 0x000000160444723c */ /* 0x040fe200000018ff */
[----:B------:R-:W-:Y:S05]  /*5100*/  LDSM.16.MT88.4 R20, [R205+0x1e000] ;  /* 0x01e00000cd14783b */ /* 0x000fea0000004200 */
[C---:B------:R-:W-:Y:S06]  /*5110*/  HMMA.16816.F32 R40, R4.reuse, R16, RZ ;  /* 0x000000100428723c */ /* 0x040fec00000018ff */
[----:B------:R-:W-:Y:S01]  /*5120*/  HMMA.16816.F32 R64, R4, R18, RZ ;  /* 0x000000120440723c */ /* 0x000fe200000018ff */
[----:B------:R-:W3:Y:S01]  /*5130*/  LDSM.16.MT88.4 R16, [R204+0x1e000] ;  /* 0x01e00000cc10783b */ /* 0x000ee20000004200 */
[----:B-1----:R-:W-:-:S04]  /*5140*/  FFMA.FTZ R0, R124, UR15, -R8 ;  /* 0x0000000f7c007c23 */ /* 0x002fc80008010808 */
[C---:B------:R-:W-:Y:S01]  /*5150*/  HMMA.16816.F32 R88, R4.reuse, R28, RZ ;  /* 0x0000001c0458723c */ /* 0x040fe200000018ff */
[----:B------:R1:W-:Y:S05]  /*5160*/  MUFU.EX2 R151, R0 ;  /* 0x0000000000977308 */ /* 0x0003ea0000000800 */
[C---:B------:R-:W-:Y:S01]  /*5170*/  HMMA.16816.F32 R112, R4.reuse, R30, RZ ;  /* 0x0000001e0470723c */ /* 0x040fe200000018ff */
[----:B------:R-:W3:Y:S05]  /*5180*/  LDSM.16.MT88.4 R28, [R206+0x1e000] ;  /* 0x01e00000ce1c783b */ /* 0x000eea0000004200 */
[----:B------:R-:W-:Y:S01]  /*5190*/  HMMA.16816.F32 R100, R4, R36, RZ ;  /* 0x000000240464723c */ /* 0x000fe200000018ff */
[----:B-1----:R-:W-:-:S05]  /*51a0*/  FFMA.FTZ R0, R135, UR15, -R2 ;  /* 0x0000000f87007c23 */ /* 0x002fca0008010802 */
[C---:B------:R-:W-:Y:S01]  /*51b0*/  HMMA.16816.F32 R116, R4.reuse, R38, RZ ;  /* 0x000000260474723c */ /* 0x040fe200000018ff */
[----:B------:R-:W1:Y:S01]  /*51c0*/  LDSM.16.MT88.4 R36, [R204+0x18800] ;  /* 0x01880000cc24783b */ /* 0x000e620000004200 */
[----:B------:R2:W-:Y:S04]  /*51d0*/  MUFU.EX2 R15, R0 ;  /* 0x00000000000f7308 */ /* 0x0005e80000000800 */
[C---:B------:R-:W-:Y:S06]  /*51e0*/  HMMA.16816.F32 R84, R4.reuse, R52, RZ ;  /* 0x000000340454723c */ /* 0x040fec00000018ff */
[C---:B------:R-:W-:Y:S06]  /*51f0*/  HMMA.16816.F32 R108, R4.reuse, R54, RZ ;  /* 0x00000036046c723c */ /* 0x040fec00000018ff */
[----:B------:R-:W-:Y:S01]  /*5200*/  HMMA.16816.F32 R52, R4, R48, RZ ;  /* 0x000000300434723c */ /* 0x000fe200000018ff */
[----:B--2---:R-:W-:-:S04]  /*5210*/  FFMA.FTZ R0, R132, UR15, -R2 ;  /* 0x0000000f84007c23 */ /* 0x004fc80008010802 */
[----:B------:R2:W1:Y:S01]  /*5220*/  MUFU.EX2 R214, R0 ;  /* 0x0000000000d67308 */ /* 0x0004620000000800 */
[C---:B------:R-:W-:Y:S06]  /*5230*/  HMMA.16816.F32 R48, R4.reuse, R50, RZ ;  /* 0x000000320430723c */ /* 0x040fec00000018ff */
[C---:B------:R-:W-:Y:S06]  /*5240*/  HMMA.16816.F32 R120, R4.reuse, R44, RZ ;  /* 0x0000002c0478723c */ /* 0x040fec00000018ff */
[----:B------:R-:W-:Y:S01]  /*5250*/  HMMA.16816.F32 R128, R4, R46, RZ ;  /* 0x0000002e0480723c */ /* 0x000fe200000018ff */
[----:B--2---:R-:W-:-:S05]  /*5260*/  FFMA.FTZ R0, R134, UR15, -R2 ;  /* 0x0000000f86007c23 */ /* 0x004fca0008010802 */
[C---:B------:R-:W-:Y:S01]  /*5270*/  HMMA.16816.F32 R140, R4.reuse, R56, RZ ;  /* 0x00000038048c723c */ /* 0x040fe200000018ff */
[----:B------:R2:W-:Y:S05]  /*5280*/  MUFU.EX2 R12, R0 ;  /* 0x00000000000c7308 */ /* 0x0005ea0000000800 */
[C---:B------:R-:W-:Y:S06]  /*5290*/  HMMA.16816.F32 R136, R4.reuse, R58, RZ ;  /* 0x0000003a0488723c */ /* 0x040fec00000018ff */
[C---:B----4-:R-:W-:Y:S06]  /*52a0*/  HMMA.16816.F32 R144, R4.reuse, R32, RZ ;  /* 0x000000200490723c */ /* 0x050fec00000018ff */
[C---:B------:R-:W-:Y:S01]  /*52b0*/  HMMA.16816.F32 R152, R4.reuse, R34, RZ ;  /* 0x000000220498723c */ /* 0x040fe200000018ff */
[----:B--2---:R-:W-:Y:S01]  /*52c0*/  FFMA.FTZ R0, R127, UR15, -R2 ;  /* 0x0000000f7f007c23 */ /* 0x004fe20008010802 */
[----:B------:R-:W-:Y:S03]  /*52d0*/  LDSM.16.MT88.4 R32, [R205+0x18800] ;  /* 0x01880000cd20783b */ /* 0x000fe60000004200 */
[----:B------:R-:W2:Y:S01]  /*52e0*/  MUFU.EX2 R168, R0 ;  /* 0x0000000000a87308 */ /* 0x000ea20000000800 */
[C---:B---3--:R-:W-:Y:S06]  /*52f0*/  HMMA.16816.F32 R156, R4.reuse, R16, RZ ;  /* 0x00000010049c723c */ /* 0x048fec00000018ff */
[C---:B------:R-:W-:Y:S01]  /*5300*/  HMMA.16816.F32 R160, R4.reuse, R18, RZ ;  /* 0x0000001204a0723c */ /* 0x040fe200000018ff */
[----:B------:R-:W-:Y:S05]  /*5310*/  LDSM.16.MT88.4 R16, [R204+0x1a800] ;  /* 0x01a80000cc10783b */ /* 0x000fea0000004200 */
[C---:B------:R-:W-:Y:S06]  /*5320*/  HMMA.16816.F32 R164, R4.reuse, R20, RZ ;  /* 0x0000001404a4723c */ /* 0x040fec00000018ff */
[C---:B------:R-:W-:Y:S01]  /*5330*/  HMMA.16816.F32 R132, R4.reuse, R22, RZ ;  /* 0x000000160484723c */ /* 0x040fe200000018ff */
[----:B------:R-:W3:Y:S05]  /*5340*/  LDSM.16.MT88.4 R20, [R206+0x18800] ;  /* 0x01880000ce14783b */ /* 0x000eea0000004200 */
[C---:B------:R-:W-:Y:S06]  /*5350*/  HMMA.16816.F32 R124, R4.reuse, R24, RZ ;  /* 0x00000018047c723c */ /* 0x040fec00000018ff */
[C---:B------:R-:W-:Y:S01]  /*5360*/  HMMA.16816.F32 R180, R4.reuse, R26, RZ ;  /* 0x0000001a04b4723c */ /* 0x040fe200000018ff */
[----:B------:R-:W4:Y:S05]  /*5370*/  LDSM.16.MT88.4 R24, [R207+0x18800] ;  /* 0x01880000cf18783b */ /* 0x000f2a0000004200 */
[C---:B------:R-:W-:Y:S06]  /*5380*/  HMMA.16816.F32 R188, R4.reuse, R28, RZ ;  /* 0x0000001c04bc723c */ /* 0x040fec00000018ff */
[----:B------:R-:W-:Y:S07]  /*5390*/  HMMA.16816.F32 R236, R4, R30, RZ ;  /* 0x0000001e04ec723c */ /* 0x000fee00000018ff */
[----:B------:R-:W-:-:S02]  /*53a0*/  F2FP.F16.F32.PACK_AB R4, R215, R10 ;  /* 0x0000000ad704723e */ /* 0x000fc400000000ff */
[----:B-1----:R-:W-:Y:S02]  /*53b0*/  F2FP.F16.F32.PACK_AB R5, R214, R15 ;  /* 0x0000000fd605723e */ /* 0x002fe400000000ff */
[----:B------:R-:W-:Y:S02]  /*53c0*/  F2FP.F16.F32.PACK_AB R6, R151, R13 ;  /* 0x0000000d9706723e */ /* 0x000fe400000000ff */
[----:B--2---:R-:W-:-:S07]  /*53d0*/  F2FP.F16.F32.PACK_AB R7, R168, R12 ;  /* 0x0000000ca807723e */ /* 0x004fce00000000ff */
[C---:B------:R-:W-:Y:S06]  /*53e0*/  HMMA.16816.F32 R28, R4.reuse, R38, R80 ;  /* 0x00000026041c723c */ /* 0x040fec0000001850 */
[C---:B---3--:R-:W-:Y:S06]  /*53f0*/  HMMA.16816.F32 R240, R4.reuse, R20, R92 ;  /* 0x0000001404f0723c */ /* 0x048fec000000185c */
[C---:B------:R-:W-:Y:S06]  /*5400*/  HMMA.16816.F32 R200, R4.reuse, R22, R72 ;  /* 0x0000001604c8723c */ /* 0x040fec0000001848 */
[C---:B------:R-:W-:Y:S06]  /*5410*/  HMMA.16816.F32 R60, R4.reuse, R16, R60 ;  /* 0x00000010043c723c */ /* 0x040fec000000183c */
[----:B------:R-:W-:Y:S01]  /*5420*/  MOV R44, R29 ;  /* 0x0000001d002c7202 */ /* 0x000fe20000000f00 */
[----:B------:R-:W-:Y:S01]  /*5430*/  IMAD.MOV.U32 R82, RZ, RZ, R30 ;  /* 0x000000ffff527224 */ /* 0x000fe200078e001e */
[----:B------:R-:W-:Y:S01]  /*5440*/  MOV R81, R31 ;  /* 0x0000001f00517202 */ /* 0x000fe20000000f00 */
[----:B------:R-:W-:Y:S01]  /*5450*/  IMAD.MOV.U32 R80, RZ, RZ, R28 ;  /* 0x000000ffff507224 */ /* 0x000fe200078e001c */
[C---:B------:R-:W-:Y:S01]  /*5460*/  HMMA.16816.F32 R20, R4.reuse, R18, R68 ;  /* 0x000000120414723c */ /* 0x040fe20000001844 */
[----:B------:R-:W1:Y:S05]  /*5470*/  LDSM.16.MT88.4 R28, [R205+0x1a800] ;  /* 0x01a80000cd1c783b */ /* 0x000e6a0000004200 */
[C---:B------:R-:W-:Y:S06]  /*5480*/  HMMA.16816.F32 R176, R4.reuse, R36, R104 ;  /* 0x0000002404b0723c */ /* 0x040fec0000001868 */
[C---:B------:R-:W-:Y:S02]  /*5490*/  HMMA.16816.F32 R36, R4.reuse, R32, R100 ;  /* 0x000000200424723c */ /* 0x040fe40000001864 */
[----:B------:R-:W-:Y:S01]  /*54a0*/  MOV R16, R61 ;  /* 0x0000003d00107202 */ /* 0x000fe20000000f00 */
[----:B------:R-:W-:Y:S01]  /*54b0*/  IMAD.MOV.U32 R0, RZ, RZ, R60 ;  /* 0x000000ffff007224 */ /* 0x000fe200078e003c */
[----:B------:R-:W-:Y:S01]  /*54c0*/  MOV R218, R62 ;  /* 0x0000003e00da7202 */ /* 0x000fe20000000f00 */
[----:B------:R-:W-:Y:S01]  /*54d0*/  IMAD.MOV.U32 R217, RZ, RZ, R63 ;  /* 0x000000ffffd97224 */ /* 0x000fe200078e003f */
[C---:B----4-:R-:W-:Y:S06]  /*54e0*/  HMMA.16816.F32 R100, R4.reuse, R24, R96 ;  /* 0x000000180464723c */ /* 0x050fec0000001860 */
[----:B------:R-:W-:Y:S01]  /*54f0*/  MOV R61, R22 ;  /* 0x00000016003d7202 */ /* 0x000fe20000000f00 */
[----:B------:R-:W-:Y:S01]  /*5500*/  IMAD.MOV.U32 R60, RZ, RZ, R23 ;  /* 0x000000ffff3c7224 */ /* 0x000fe200078e0017 */
[----:B------:R-:W-:Y:S01]  /*5510*/  MOV R69, R20 ;  /* 0x0000001400457202 */ /* 0x000fe20000000f00 */
[----:B------:R-:W-:Y:S01]  /*5520*/  IMAD.MOV.U32 R68, RZ, RZ, R21 ;  /* 0x000000ffff447224 */ /* 0x000fe200078e0015 */
[C---:B------:R-:W-:Y:S01]  /*5530*/  HMMA.16816.F32 R116, R4.reuse, R34, R116 ;  /* 0x000000220474723c */ /* 0x040fe20000001874 */
[----:B------:R-:W2:Y:S01]  /*5540*/  LDSM.16.MT88.4 R32, [R206+0x1a800] ;  /* 0x01a80000ce20783b */ /* 0x000ea20000004200 */
[----:B------:R-:W-:Y:S01]  /*5550*/  MOV R107, R177 ;  /* 0x000000b1006b7202 */ /* 0x000fe20000000f00 */
[----:B------:R-:W-:Y:S01]  /*5560*/  IMAD.MOV.U32 R106, RZ, RZ, R178 ;  /* 0x000000ffff6a7224 */ /* 0x000fe200078e00b2 */
[----:B------:R-:W-:Y:S01]  /*5570*/  MOV R105, R179 ;  /* 0x000000b300697202 */ /* 0x000fe20000000f00 */
[----:B------:R-:W-:Y:S01]  /*5580*/  IMAD.MOV.U32 R104, RZ, RZ, R176 ;  /* 0x000000ffff687224 */ /* 0x000fe200078e00b0 */
[C---:B------:R-:W-:Y:S01]  /*5590*/  HMMA.16816.F32 R244, R4.reuse, R26, R76 ;  /* 0x0000001a04f4723c */ /* 0x040fe2000000184c */
[----:B------:R-:W3:Y:S01]  /*55a0*/  LDSM.16.MT88.4 R24, [R204+0x1c800] ;  /* 0x01c80000cc18783b */ /* 0x000ee20000004200 */
[----:B------:R-:W-:Y:S01]  /*55b0*/  MOV R57, R37 ;  /* 0x0000002500397202 */ /* 0x000fe20000000f00 */
[----:B------:R-:W-:Y:S01]  /*55c0*/  IMAD.MOV.U32 R56, RZ, RZ, R38 ;  /* 0x000000ffff387224 */ /* 0x000fe200078e0026 */
[----:B------:R-:W-:Y:S01]  /*55d0*/  MOV R47, R39 ;  /* 0x00000027002f7202 */ /* 0x000fe20000000f00 */
[----:B------:R-:W-:Y:S01]  /*55e0*/  IMAD.MOV.U32 R46, RZ, RZ, R36 ;  /* 0x000000ffff2e7224 */ /* 0x000fe200078e0024 */
[C---:B-1----:R-:W-:Y:S01]  /*55f0*/  HMMA.16816.F32 R20, R4.reuse, R28, R40 ;  /* 0x0000001c0414723c */ /* 0x042fe20000001828 */
[----:B------:R-:W1:Y:S01]  /*5600*/  LDSM.16.MT88.4 R36, [R207+0x1a800] ;  /* 0x01a80000cf24783b */ /* 0x000e620000004200 */
[----:B------:R-:W-:Y:S01]  /*5610*/  IMAD.MOV.U32 R96, RZ, RZ, R103 ;  /* 0x000000ffff607224 */ /* 0x000fe200078e0067 */
[----:B------:R-:W-:Y:S01]  /*5620*/  MOV R103, R44 ;  /* 0x0000002c00677202 */ /* 0x000fe20000000f00 */
[----:B------:R-:W-:Y:S01]  /*5630*/  IMAD.MOV.U32 R83, RZ, RZ, R107 ;  /* 0x000000ffff537224 */ /* 0x000fe200078e006b */
[----:B------:R-:W-:Y:S01]  /*5640*/  MOV R59, R101 ;  /* 0x00000065003b7202 */ /* 0x000fe20000000f00 */
[----:B------:R-:W-:Y:S01]  /*5650*/  HMMA.16816.F32 R28, R4, R30, R64 ;  /* 0x0000001e041c723c */ /* 0x000fe20000001840 */
[----:B------:R-:W-:Y:S01]  /*5660*/  IMAD.MOV.U32 R107, RZ, RZ, R172 ;  /* 0x000000ffff6b7224 */ /* 0x000fe200078e00ac */
[----:B------:R-:W-:Y:S01]  /*5670*/  MOV R97, R102 ;  /* 0x0000006600617202 */ /* 0x000fe20000000f00 */
[----:B------:R-:W-:Y:S01]  /*5680*/  IMAD.MOV.U32 R58, RZ, RZ, R100 ;  /* 0x000000ffff3a7224 */ /* 0x000fe200078e0064 */
[----:B------:R-:W-:Y:S01]  /*5690*/  MOV R101, R103 ;  /* 0x0000006700657202 */ /* 0x000fe20000000f00 */
[----:B------:R-:W-:Y:S01]  /*56a0*/  IMAD.MOV.U32 R102, RZ, RZ, R82 ;  /* 0x000000ffff667224 */ /* 0x000fe200078e0052 */
[----:B------:R-:W-:Y:S01]  /*56b0*/  MOV R103, R81 ;  /* 0x0000005100677202 */ /* 0x000fe20000000f00 */
[----:B------:R-:W-:Y:S01]  /*56c0*/  IMAD.MOV.U32 R66, RZ, RZ, R0 ;  /* 0x000000ffff427224 */ /* 0x000fe200078e0000 */
[----:B------:R-:W-:Y:S01]  /*56d0*/  MOV R67, R16 ;  /* 0x0000001000437202 */ /* 0x000fe20000000f00 */
[----:B------:R-:W-:Y:S01]  /*56e0*/  IMAD.MOV.U32 R100, RZ, RZ, R80 ;  /* 0x000000ffff647224 */ /* 0x000fe200078e0050 */
[----:B------:R-:W-:Y:S01]  /*56f0*/  LDSM.16.MT88.4 R16, [R207+0x1c800] ;  /* 0x01c80000cf10783b */ /* 0x000fe20000004200 */
[----:B------:R-:W-:Y:S01]  /*5700*/  MOV R0, R173 ;  /* 0x000000ad00007202 */ /* 0x000fe20000000f00 */
[----:B------:R-:W-:Y:S01]  /*5710*/  IMAD.MOV.U32 R65, RZ, RZ, R96 ;  /* 0x000000ffff417224 */ /* 0x000fe200078e0060 */
[----:B------:R-:W-:-:S05]  /*5720*/  MOV R64, R97 ;  /* 0x0000006100407202 */ /* 0x000fca0000000f00 */
[----:B------:R-:W-:Y:S01]  /*5730*/  IMAD.MOV.U32 R45, RZ, RZ, R22 ;  /* 0x000000ffff2d7224 */ /* 0x000fe200078e0016 */
[----:B------:R-:W-:Y:S01]  /*5740*/  MOV R44, R23 ;  /* 0x00000017002c7202 */ /* 0x000fe20000000f00 */
[----:B------:R-:W-:Y:S01]  /*5750*/  IMAD.MOV.U32 R63, RZ, RZ, R21 ;  /* 0x000000ffff3f7224 */ /* 0x000fe200078e0015 */
[----:B------:R-:W-:Y:S01]  /*5760*/  MOV R62, R20 ;  /* 0x00000014003e7202 */ /* 0x000fe20000000f00 */
[C---:B--2---:R-:W-:Y:S01]  /*5770*/  HMMA.16816.F32 R184, R4.reuse, R32, R84 ;  /* 0x0000002004b8723c */ /* 0x044fe20000001854 */
[----:B------:R-:W2:Y:S01]  /*5780*/  LDSM.16.MT88.4 R20, [R205+0x1c800] ;  /* 0x01c80000cd14783b */ /* 0x000ea20000004200 */
[----:B------:R-:W-:Y:S01]  /*5790*/  IMAD.MOV.U32 R43, RZ, RZ, R28 ;  /* 0x000000ffff2b7224 */ /* 0x000fe200078e001c */
[----:B------:R-:W-:Y:S01]  /*57a0*/  MOV R42, R29 ;  /* 0x0000001d002a7202 */ /* 0x000fe20000000f00 */
[----:B------:R-:W-:Y:S01]  /*57b0*/  IMAD.MOV.U32 R41, RZ, RZ, R30 ;  /* 0x000000ffff297224 */ /* 0x000fe200078e001e */
[----:B------:R-:W-:Y:S01]  /*57c0*/  MOV R40, R31 ;  /* 0x0000001f00287202 */ /* 0x000fe20000000f00 */
[C---:B------:R-:W-:Y:S01]  /*57d0*/  HMMA.16816.F32 R176, R4.reuse, R34, R108 ;  /* 0x0000002204b0723c */ /* 0x040fe2000000186c */
[----:B------:R-:W4:Y:S04]  /*57e0*/  LDSM.16.MT88.4 R28, [R206+0x1c800] ;  /* 0x01c80000ce1c783b */ /* 0x000f280000004200 */
[----:B------:R-:W4:Y:S01]  /*57f0*/  LDSM.16.MT88.4 R32, [R205+0x1e800] ;  /* 0x01e80000cd20783b */ /* 0x000f220000004200 */
[C---:B---3--:R-:W-:Y:S01]  /*5800*/  HMMA.16816.F32 R172, R4.reuse, R24, R52 ;  /* 0x0000001804ac723c */ /* 0x048fe20000001834 */
[----:B------:R-:W-:Y:S01]  /*5810*/  IMAD.MOV.U32 R110, RZ, RZ, R43 ;  /* 0x000000ffff6e7224 */ /* 0x000fe200078e002b */
[----:B------:R-:W-:Y:S01]  /*5820*/  MOV R43, R0 ;  /* 0x00000000002b7202 */ /* 0x000fe20000000f00 */
[----:B------:R-:W-:Y:S01]  /*5830*/  FFMA.FTZ R0, R150, UR15, -R8 ;  /* 0x0000000f96007c23 */ /* 0x000fe20008010808 */
[----:B------:R-:W-:Y:S01]  /*5840*/  IMAD.MOV.U32 R108, RZ, RZ, R61 ;  /* 0x000000ffff6c7224 */ /* 0x000fe200078e003d */
[----:B------:R-:W-:Y:S01]  /*5850*/  MOV R109, R60 ;  /* 0x0000003c006d7202 */ /* 0x000fe20000000f00 */
[----:B-1----:R-:W-:Y:S01]  /*5860*/  HMMA.16816.F32 R248, R4, R36, R88 ;  /* 0x0000002404f8723c */ /* 0x002fe20000001858 */
[----:B------:R-:W-:Y:S01]  /*5870*/  MOV R52, R45 ;  /* 0x0000002d00347202 */ /* 0x000fe20000000f00 */
[----:B------:R-:W-:-:S04]  /*5880*/  IMAD.MOV.U32 R53, RZ, RZ, R44 ;  /* 0x000000ffff357224 */ /* 0x000fc800078e002c */
[----:B------:R-:W-:Y:S01]  /*5890*/  HMMA.16816.F32 R192, R4, R38, R112 ;  /* 0x0000002604c0723c */ /* 0x000fe20000001870 */
[----:B------:R-:W1:Y:S01]  /*58a0*/  LDSM.16.MT88.4 R36, [R204+0x1e800] ;  /* 0x01e80000cc24783b */ /* 0x000e620000004200 */
[----:B------:R-:W-:Y:S01]  /*58b0*/  MOV R111, R107 ;  /* 0x0000006b006f7202 */ /* 0x000fe20000000f00 */
[----:B------:R-:W-:Y:S01]  /*58c0*/  IMAD.MOV.U32 R54, RZ, RZ, R58 ;  /* 0x000000ffff367224 */ /* 0x000fe200078e003a */
[----:B------:R-:W-:-:S03]  /*58d0*/  MOV R55, R59 ;  /* 0x0000003b00377202 */ /* 0x000fc60000000f00 */
[----:B------:R-:W-:Y:S01]  /*58e0*/  MOV R115, R47 ;  /* 0x0000002f00737202 */ /* 0x000fe20000000f00 */
[----:B------:R-:W-:Y:S01]  /*58f0*/  IMAD.MOV.U32 R112, RZ, RZ, R46 ;  /* 0x000000ffff707224 */ /* 0x000fe200078e002e */
[----:B------:R-:W-:Y:S01]  /*5900*/  MOV R150, R42 ;  /* 0x0000002a00967202 */ /* 0x000fe20000000f00 */
[----:B------:R-:W-:Y:S01]  /*5910*/  IMAD.MOV.U32 R114, RZ, RZ, R56 ;  /* 0x000000ffff727224 */ /* 0x000fe200078e0038 */
[----:B------:R-:W-:Y:S02]  /*5920*/  MOV R113, R57 ;  /* 0x0000003900717202 */ /* 0x000fe40000000f00 */
[C---:B------:R-:W-:Y:S01]  /*5930*/  HMMA.16816.F32 R56, R4.reuse, R26, R48 ;  /* 0x0000001a0438723c */ /* 0x040fe20000001830 */
[----:B------:R-:W-:Y:S05]  /*5940*/  LDSM.16.MT88.4 R24, [R206+0x1e800] ;  /* 0x01e80000ce18783b */ /* 0x000fea0000004200 */
[C---:B--2---:R-:W-:Y:S06]  /*5950*/  HMMA.16816.F32 R44, R4.reuse, R20, R120 ;  /* 0x00000014042c723c */ /* 0x044fec0000001878 */
[C---:B----4-:R-:W-:Y:S01]  /*5960*/  HMMA.16816.F32 R88, R4.reuse, R28, R144 ;  /* 0x0000001c0458723c */ /* 0x050fe20000001890 */
[----:B------:R-:W-:Y:S01]  /*5970*/  MOV R123, R63 ;  /* 0x0000003f007b7202 */ /* 0x000fe20000000f00 */
[----:B------:R-:W-:Y:S01]  /*5980*/  IMAD.MOV.U32 R122, RZ, RZ, R62 ;  /* 0x000000ffff7a7224 */ /* 0x000fe200078e003e */
[----:B------:R-:W-:Y:S01]  /*5990*/  MOV R21, R83 ;  /* 0x0000005300157202 */ /* 0x000fe20000000f00 */
[----:B------:R-:W-:Y:S01]  /*59a0*/  IMAD.MOV.U32 R120, RZ, RZ, R106 ;  /* 0x000000ffff787224 */ /* 0x000fe200078e006a */
[----:B------:R-:W-:Y:S01]  /*59b0*/  MOV R121, R105 ;  /* 0x0000006900797202 */ /* 0x000fe20000000f00 */
[----:B------:R-:W-:Y:S01]  /*59c0*/  HMMA.16816.F32 R60, R4, R22, R128 ;  /* 0x00000016043c723c */ /* 0x000fe20000001880 */
[----:B------:R2:W-:Y:S01]  /*59d0*/  MUFU.EX2 R22, R0 ;  /* 0x0000000000167308 */ /* 0x0005e20000000800 */
[----:B------:R-:W-:-:S04]  /*59e0*/  IMAD.MOV.U32 R20, RZ, RZ, R104 ;  /* 0x000000ffff147224 */ /* 0x000fc800078e0068 */
[C---:B------:R-:W-:Y:S01]  /*59f0*/  HMMA.16816.F32 R80, R4.reuse, R30, R152 ;  /* 0x0000001e0450723c */ /* 0x040fe20000001898 */
[----:B------:R-:W-:Y:S01]  /*5a00*/  IMAD.MOV.U32 R130, RZ, RZ, R69 ;  /* 0x000000ffff827224 */ /* 0x000fe200078e0045 */
[----:B------:R-:W-:Y:S01]  /*5a10*/  MOV R131, R68 ;  /* 0x0000004400837202 */ /* 0x000fe20000000f00 */
[----:B------:R-:W-:Y:S01]  /*5a20*/  IMAD.MOV.U32 R128, RZ, RZ, R218 ;  /* 0x000000ffff807224 */ /* 0x000fe200078e00da */
[----:B------:R-:W-:Y:S01]  /*5a30*/  MOV R129, R217 ;  /* 0x000000d900817202 */ /* 0x000fe20000000f00 */
[----:B------:R-:W-:Y:S01]  /*5a40*/  IMAD.MOV.U32 R145, RZ, RZ, R110 ;  /* 0x000000ffff917224 */ /* 0x000fe200078e006e */
[----:B------:R-:W-:Y:S01]  /*5a50*/  HMMA.16816.F32 R68, R4, R18, R136 ;  /* 0x000000120444723c */ /* 0x000fe20000001888 */
[----:B------:R3:W5:Y:S01]  /*5a60*/  LDL.LU R218, [R1+0x7c] ;  /* 0x00007c0001da7983 */ /* 0x0007620000300800 */
[----:B--2---:R-:W-:-:S05]  /*5a70*/  FFMA.FTZ R0, R171, UR15, -R8 ;  /* 0x0000000fab007c23 */ /* 0x004fca0008010808 */
[----:B------:R-:W-:Y:S01]  /*5a80*/  IMAD.MOV.U32 R138, RZ, RZ, R66 ;  /* 0x000000ffff8a7224 */ /* 0x000fe200078e0042 */
[----:B------:R-:W-:Y:S01]  /*5a90*/  MOV R139, R67 ;  /* 0x00000043008b7202 */ /* 0x000fe20000000f00 */
[----:B------:R3:W5:Y:S01]  /*5aa0*/  LDL.LU R217, [R1+0x78] ;  /* 0x0000780001d97983 */ /* 0x0007620000300800 */
[----:B------:R2:W-:Y:S01]  /*5ab0*/  MUFU.EX2 R146, R0 ;  /* 0x0000000000927308 */ /* 0x0005e20000000800 */
[----:B------:R-:W-:Y:S01]  /*5ac0*/  IMAD.MOV.U32 R153, RZ, RZ, R138 ;  /* 0x000000ffff997224 */ /* 0x000fe200078e008a */
[----:B------:R-:W-:Y:S01]  /*5ad0*/  MOV R144, R129 ;  /* 0x0000008100907202 */ /* 0x000fe20000000f00 */
[C---:B------:R-:W-:Y:S01]  /*5ae0*/  HMMA.16816.F32 R84, R4.reuse, R32, R164 ;  /* 0x000000200454723c */ /* 0x040fe200000018a4 */
[----:B------:R-:W-:Y:S05]  /*5af0*/  LDSM.16.MT88.4 R28, [R204+0x1b000] ;  /* 0x01b00000cc1c783b */ /* 0x000fea0000004200 */
[C---:B------:R-:W-:Y:S06]  /*5b00*/  HMMA.16816.F32 R92, R4.reuse, R34, R132 ;  /* 0x00000022045c723c */ /* 0x040fec0000001884 */
[C---:B-1----:R-:W-:Y:S01]  /*5b10*/  HMMA.16816.F32 R104, R4.reuse, R38, R160 ;  /* 0x000000260468723c */ /* 0x042fe200000018a0 */
[----:B--2---:R-:W-:Y:S01]  /*5b20*/  FFMA.FTZ R0, R196, UR15, -R8 ;  /* 0x0000000fc4007c23 */ /* 0x004fe20008010808 */
[----:B------:R-:W-:Y:S01]  /*5b30*/  MOV R137, R131 ;  /* 0x0000008300897202 */ /* 0x000fe20000000f00 */
[----:B------:R-:W-:Y:S01]  /*5b40*/  IMAD.MOV.U32 R138, RZ, RZ, R108 ;  /* 0x000000ffff8a7224 */ /* 0x000fe200078e006c */
[----:B------:R-:W-:Y:S01]  /*5b50*/  MOV R154, R139 ;  /* 0x0000008b009a7202 */ /* 0x000fe20000000f00 */
[----:B------:R1:W-:Y:S01]  /*5b60*/  MUFU.EX2 R147, R0 ;  /* 0x0000000000937308 */ /* 0x0003e20000000800 */
[----:B------:R-:W-:Y:S01]  /*5b70*/  MOV R131, R216 ;  /* 0x000000d800837202 */ /* 0x000fe20000000f00 */
[----:B------:R-:W-:Y:S01]  /*5b80*/  IMAD.MOV.U32 R108, RZ, RZ, R215 ;  /* 0x000000ffff6c7224 */ /* 0x000fe200078e00d7 */
[----:B------:R-:W-:Y:S01]  /*5b90*/  MOV R139, R109 ;  /* 0x0000006d008b7202 */ /* 0x000fe20000000f00 */
[----:B------:R3:W5:Y:S01]  /*5ba0*/  LDL.LU R216, [R1+0x74] ;  /* 0x0000740001d87983 */ /* 0x0007620000300800 */
[----:B------:R-:W-:Y:S01]  /*5bb0*/  MOV R109, R214 ;  /* 0x000000d6006d7202 */ /* 0x000fe20000000f00 */
[----:B------:R-:W-:Y:S01]  /*5bc0*/  IMAD.MOV.U32 R110, RZ, RZ, R213 ;  /* 0x000000ffff6e7224 */ /* 0x000fe200078e00d5 */
[----:B------:R-:W-:Y:S01]  /*5bd0*/  MOV R164, R145 ;  /* 0x0000009100a47202 */ /* 0x000fe20000000f00 */
[----:B------:R3:W5:Y:S01]  /*5be0*/  LDL.LU R215, [R1+0x70] ;  /* 0x0000700001d77983 */ /* 0x0007620000300800 */
[----:B------:R-:W-:Y:S01]  /*5bf0*/  IMAD.MOV.U32 R165, RZ, RZ, R150 ;  /* 0x000000ffffa57224 */ /* 0x000fe200078e0096 */
[----:B------:R-:W-:Y:S01]  /*5c00*/  MOV R152, R208 ;  /* 0x000000d000987202 */ /* 0x000fe20000000f00 */
[----:B------:R-:W-:Y:S01]  /*5c10*/  IMAD.MOV.U32 R135, RZ, RZ, R144 ;  /* 0x000000ffff877224 */ /* 0x000fe200078e0090 */
[----:B------:R3:W5:Y:S01]  /*5c20*/  LDL.LU R214, [R1+0x6c] ;  /* 0x00006c0001d67983 */ /* 0x0007620000300800 */
[C---:B------:R-:W-:Y:S03]  /*5c30*/  HMMA.16816.F32 R48, R4.reuse, R16, R140 ;  /* 0x000000100430723c */ /* 0x040fe6000000188c */
[----:B------:R-:W-:Y:S01]  /*5c40*/  LDSM.16.MT88.4 R32, [R205+0x19000] ;  /* 0x01900000cd20783b */ /* 0x000fe20000004200 */
[----:B-1----:R-:W-:Y:S01]  /*5c50*/  FFMA.FTZ R0, R170, UR15, -R8 ;  /* 0x0000000faa007c23 */ /* 0x002fe20008010808 */
[----:B------:R-:W-:Y:S01]  /*5c60*/  MOV R145, R212 ;  /* 0x000000d400917202 */ /* 0x000fe20000000f00 */
[----:B------:R-:W-:Y:S01]  /*5c70*/  IMAD.MOV.U32 R144, RZ, RZ, R211 ;  /* 0x000000ffff907224 */ /* 0x000fe200078e00d3 */
[----:B------:R3:W5:Y:S01]  /*5c80*/  LDL.LU R213, [R1+0x68] ;  /* 0x0000680001d57983 */ /* 0x0007620000300800 */
[----:B------:R1:W-:Y:S01]  /*5c90*/  MUFU.EX2 R155, R0 ;  /* 0x00000000009b7308 */ /* 0x0003e20000000800 */
[----:B------:R-:W-:Y:S01]  /*5ca0*/  IMAD.MOV.U32 R150, RZ, RZ, R169 ;  /* 0x000000ffff967224 */ /* 0x000fe200078e00a9 */
[----:B------:R-:W-:Y:S01]  /*5cb0*/  MOV R162, R13 ;  /* 0x0000000d00a27202 */ /* 0x000fe20000000f00 */
[----:B------:R3:W5:Y:S01]  /*5cc0*/  LDL.LU R212, [R1+0x64] ;  /* 0x0000640001d47983 */ /* 0x0007620000300800 */
[----:B------:R-:W-:Y:S01]  /*5cd0*/  IMAD.MOV.U32 R161, RZ, RZ, R151 ;  /* 0x000000ffffa17224 */ /* 0x000fe200078e0097 */
[----:B------:R-:W-:Y:S01]  /*5ce0*/  HMMA.16816.F32 R96, R4, R36, R156 ;  /* 0x000000240460723c */ /* 0x000fe2000000189c */
[----:B------:R-:W-:Y:S01]  /*5cf0*/  IMAD.MOV.U32 R196, RZ, RZ, R12 ;  /* 0x000000ffffc47224 */ /* 0x000fe200078e000c */
[----:B------:R3:W5:Y:S01]  /*5d00*/  LDL.LU R211, [R1+0x60] ;  /* 0x0000600001d37983 */ /* 0x0007620000300800 */
[----:B------:R-:W-:Y:S01]  /*5d10*/  IMAD.MOV.U32 R140, RZ, RZ, R122 ;  /* 0x000000ffff8c7224 */ /* 0x000fe200078e007a */
[----:B------:R-:W-:Y:S01]  /*5d20*/  MOV R141, R123 ;  /* 0x0000007b008d7202 */ /* 0x000fe20000000f00 */
[----:B------:R-:W-:Y:S01]  /*5d30*/  IMAD.MOV.U32 R171, RZ, RZ, R128 ;  /* 0x000000ffffab7224 */ /* 0x000fe200078e0080 */
[----:B------:R-:W2:Y:S01]  /*5d40*/  LDSM.16.MT88.4 R16, [R207+0x1e800] ;  /* 0x01e80000cf10783b */ /* 0x000ea20000004200 */
[----:B------:R-:W-:Y:S01]  /*5d50*/  IMAD.MOV.U32 R156, RZ, RZ, R20 ;  /* 0x000000ffff9c7224 */ /* 0x000fe200078e0014 */
[----:B------:R-:W-:Y:S01]  /*5d60*/  MOV R157, R21 ;  /* 0x00000015009d7202 */ /* 0x000fe20000000f00 */
[----:B------:R-:W-:Y:S01]  /*5d70*/  IMAD.MOV.U32 R158, RZ, RZ, R120 ;  /* 0x000000ffff9e7224 */ /* 0x000fe200078e0078 */
[----:B------:R-:W-:Y:S01]  /*5d80*/  MOV R159, R121 ;  /* 0x00000079009f7202 */ /* 0x000fe20000000f00 */
[----:B------:R-:W-:-:S02]  /*5d90*/  IMAD.MOV.U32 R136, RZ, RZ, R130 ;  /* 0x000000ffff887224 */ /* 0x000fc400078e0082 */
[----:B-1----:R-:W-:Y:S01]  /*5da0*/  FFMA.FTZ R0, R198, UR15, -R2 ;  /* 0x0000000fc6007c23 */ /* 0x002fe20008010802 */
[----:B------:R-:W-:Y:S01]  /*5db0*/  IMAD.MOV.U32 R142, RZ, RZ, R52 ;  /* 0x000000ffff8e7224 */ /* 0x000fe200078e0034 */
[----:B------:R-:W-:Y:S01]  /*5dc0*/  MOV R143, R53 ;  /* 0x00000035008f7202 */ /* 0x000fe20000000f00 */
[----:B------:R-:W-:Y:S01]  /*5dd0*/  IMAD.MOV.U32 R120, RZ, RZ, R54 ;  /* 0x000000ffff787224 */ /* 0x000fe200078e0036 */
[----:B------:R1:W4:Y:S01]  /*5de0*/  MUFU.EX2 R23, R0 ;  /* 0x0000000000177308 */ /* 0x0003220000000800 */
[----:B------:R-:W-:Y:S01]  /*5df0*/  MOV R198, R168 ;  /* 0x000000a800c67202 */ /* 0x000fe20000000f00 */
[----:B------:R-:W-:Y:S01]  /*5e00*/  IMAD.MOV.U32 R122, RZ, RZ, R64 ;  /* 0x000000ffff7a7224 */ /* 0x000fe200078e0040 */
[----:B------:R-:W-:Y:S02]  /*5e10*/  MOV R121, R55 ;  /* 0x0000003700797202 */ /* 0x000fe40000000f00 */
[----:B------:R-:W-:Y:S01]  /*5e20*/  MOV R129, R40 ;  /* 0x0000002800817202 */ /* 0x000fe20000000f00 */
[----:B------:R-:W-:Y:S01]  /*5e30*/  IMAD.MOV.U32 R133, RZ, RZ, R154 ;  /* 0x000000ffff857224 */ /* 0x000fe200078e009a */
[----:B------:R-:W-:Y:S01]  /*5e40*/  MOV R123, R65 ;  /* 0x00000041007b7202 */ /* 0x000fe20000000f00 */
[----:B------:R-:W-:Y:S01]  /*5e50*/  LDSM.16.MT88.4 R36, [R204+0x19000] ;  /* 0x01900000cc24783b */ /* 0x000fe20000004200 */
[----:B-1----:R-:W-:Y:S01]  /*5e60*/  FFMA.FTZ R0, R199, UR15, -R2 ;  /* 0x0000000fc7007c23 */ /* 0x002fe20008010802 */
[----:B------:R-:W-:-:S03]  /*5e70*/  IMAD.MOV.U32 R199, RZ, RZ, R209 ;  /* 0x000000ffffc77224 */ /* 0x000fc600078e00d1 */
[----:B------:R1:W3:Y:S01]  /*5e80*/  MUFU.EX2 R170, R0 ;  /* 0x0000000000aa7308 */ /* 0x0002e20000000800 */
[C---:B--2---:R-:W-:Y:S06]  /*5e90*/  HMMA.16816.F32 R72, R4.reuse, R18, R180 ;  /* 0x000000120448723c */ /* 0x044fec00000018b4 */
[----:B------:R-:W-:Y:S01]  /*5ea0*/  HMMA.16816.F32 R76, R4, R16, R124 ;  /* 0x00000010044c723c */ /* 0x000fe2000000187c */
[----:B----4-:R-:W-:Y:S02]  /*5eb0*/  IMAD.MOV.U32 R181, RZ, RZ, R23 ;  /* 0x000000ffffb57224 */ /* 0x010fe400078e0017 */
[--C-:B-1----:R-:W-:Y:S01]  /*5ec0*/  FFMA.FTZ R0, R197, UR15, -R2.reuse ;  /* 0x0000000fc5007c23 */ /* 0x102fe20008010802 */
[----:B------:R-:W-:Y:S01]  /*5ed0*/  MOV R197, R210 ;  /* 0x000000d200c57202 */ /* 0x000fe20000000f00 */
[----:B------:R-:W-:Y:S01]  /*5ee0*/  LDSM.16.MT88.4 R16, [R206+0x19000] ;  /* 0x01900000ce10783b */ /* 0x000fe20000004200 */
[----:B------:R-:W-:Y:S01]  /*5ef0*/  MOV R182, R22 ;  /* 0x0000001600b67202 */ /* 0x000fe20000000f00 */
[----:B------:R1:W-:Y:S02]  /*5f00*/  MUFU.EX2 R160, R0 ;  /* 0x0000000000a07308 */ /* 0x0003e40000000800 */
[----:B------:R2:W5:Y:S04]  /*5f10*/  LDL.LU R210, [R1+0x5c] ;  /* 0x00005c0001d27983 */ /* 0x0005680000300800 */
[----:B------:R2:W5:Y:S04]  /*5f20*/  LDL.LU R209, [R1+0x58] ;  /* 0x0000580001d17983 */ /* 0x0005680000300800 */
[----:B------:R2:W5:Y:S04]  /*5f30*/  LDL.LU R208, [R1+0x54] ;  /* 0x0000540001d07983 */ /* 0x0005680000300800 */
[----:B------:R2:W5:Y:S01]  /*5f40*/  LDL.LU R169, [R1+0x50] ;  /* 0x0000500001a97983 */ /* 0x0005620000300800 */
[----:B-1----:R-:W-:-:S03]  /*5f50*/  FFMA.FTZ R0, R231, UR15, -R2 ;  /* 0x0000000fe7007c23 */ /* 0x002fc60008010802 */
[----:B------:R2:W5:Y:S04]  /*5f60*/  LDL.LU R168, [R1+0x4c] ;  /* 0x00004c0001a87983 */ /* 0x0005680000300800 */
[----:B------:R2:W5:Y:S04]  /*5f70*/  LDL.LU R151, [R1+0x48] ;  /* 0x0000480001977983 */ /* 0x0005680000300800 */
[----:B------:R2:W5:Y:S04]  /*5f80*/  LDL.LU R13, [R1+0x44] ;  /* 0x00004400010d7983 */ /* 0x0005680000300800 */
[----:B------:R2:W5:Y:S04]  /*5f90*/  LDL.LU R12, [R1+0x40] ;  /* 0x00004000010c7983 */ /* 0x0005680000300800 */
[----:B------:R-:W1:Y:S01]  /*5fa0*/  LDSM.16.MT88.4 R20, [R207+0x19000] ;  /* 0x01900000cf14783b */ /* 0x000e620000004200 */
[----:B------:R-:W4:Y:S01]  /*5fb0*/  MUFU.EX2 R163, R0 ;  /* 0x0000000000a37308 */ /* 0x000f220000000800 */
[----:B------:R-:W-:Y:S01]  /*5fc0*/  IMAD.MOV.U32 R128, RZ, RZ, R41 ;  /* 0x000000ffff807224 */ /* 0x000fe200078e0029 */
[----:B------:R-:W-:Y:S01]  /*5fd0*/  HMMA.16816.F32 R64, R4, R24, R188 ;  /* 0x000000180440723c */ /* 0x000fe200000018bc */
[----:B------:R-:W-:-:S02]  /*5fe0*/  IMAD.MOV.U32 R130, RZ, RZ, R43 ;  /* 0x000000ffff827224 */ /* 0x000fc400078e002b */
[----:B------:R-:W2:Y:S03]  /*5ff0*/  LDSM.16.MT88.4 R40, [R205+0x1b000] ;  /* 0x01b00000cd28783b */ /* 0x000ea60000004200 */
[----:B------:R-:W-:Y:S01]  /*6000*/  HMMA.16816.F32 R52, R4, R26, R236 ;  /* 0x0000001a0434723c */ /* 0x000fe200000018ec */
[----:B------:R-:W2:Y:S01]  /*6010*/  LDSM.16.MT88.4 R24, [R205+0x1d000] ;  /* 0x01d00000cd18783b */ /* 0x000ea20000004200 */
[----:B------:R-:W-:-:S05]  /*6020*/  MOV R132, R153 ;  /* 0x0000009900847202 */ /* 0x000fca0000000f00 */
[----:B------:R-:W-:Y:S02]  /*6030*/  F2FP.F16.F32.PACK_AB R4, R146, R182 ;  /* 0x000000b69204723e */ /* 0x000fe400000000ff */
[----:B---3--:R-:W-:Y:S02]  /*6040*/  F2FP.F16.F32.PACK_AB R5, R170, R181 ;  /* 0x000000b5aa05723e */ /* 0x008fe400000000ff */
[----:B------:R-:W-:Y:S02]  /*6050*/  F2FP.F16.F32.PACK_AB R6, R155, R147 ;  /* 0x000000939b06723e */ /* 0x000fe400000000ff */
[----:B----4-:R-:W-:Y:S01]  /*6060*/  F2FP.F16.F32.PACK_AB R7, R163, R160 ;  /* 0x000000a0a307723e */ /* 0x010fe200000000ff */
[----:B------:R-:W-:Y:S01]  /*6070*/  IMAD.MOV.U32 R153, RZ, RZ, R109 ;  /* 0x000000ffff997224 */ /* 0x000fe200078e006d */
[----:B------:R-:W-:Y:S01]  /*6080*/  MOV R154, R108 ;  /* 0x0000006c009a7202 */ /* 0x000fe20000000f00 */
[----:B------:R-:W-:Y:S01]  /*6090*/  IMAD.MOV.U32 R231, RZ, RZ, R111 ;  /* 0x000000ffffe77224 */ /* 0x000fe200078e006f */
[----:B------:R-:W-:-:S03]  /*60a0*/  MOV R183, R110 ;  /* 0x0000006e00b77202 */ /* 0x000fc60000000f00 */
[----:B------:R-:W-:Y:S01]  /*60b0*/  HMMA.16816.F32 R108, R4, R32, R112 ;  /* 0x00000020046c723c */ /* 0x000fe20000001870 */
[----:B------:R-:W-:Y:S01]  /*60c0*/  MOV R134, R171 ;  /* 0x000000ab00867202 */ /* 0x000fe20000000f00 */
[----:B------:R-:W-:-:S04]  /*60d0*/  IMAD.MOV.U32 R167, RZ, RZ, R129 ;  /* 0x000000ffffa77224 */ /* 0x000fc800078e0081 */
[----:B------:R-:W-:Y:S01]  /*60e0*/  HMMA.16816.F32 R112, R4, R34, R116 ;  /* 0x000000220470723c */ /* 0x000fe20000001874 */
[----:B------:R-:W3:Y:S01]  /*60f0*/  LDSM.16.MT88.4 R32, [R207+0x1b000] ;  /* 0x01b00000cf20783b */ /* 0x000ee20000004200 */
[----:B------:R-:W-:Y:S01]  /*6100*/  MOV R166, R128 ;  /* 0x0000008000a67202 */ /* 0x000fe20000000f00 */
[----:B------:R-:W-:-:S03]  /*6110*/  IMAD.MOV.U32 R180, RZ, RZ, R131 ;  /* 0x000000ffffb47224 */ /* 0x000fc600078e0083 */
[----:B-1----:R-:W-:Y:S01]  /*6120*/  HMMA.16816.F32 R116, R4, R20, R120 ;  /* 0x000000140474723c */ /* 0x002fe20000001878 */
[----:B------:R-:W-:-:S05]  /*6130*/  MOV R171, R130 ;  /* 0x0000008200ab7202 */ /* 0x000fca0000000f00 */
[C---:B------:R-:W-:Y:S01]  /*6140*/  HMMA.16816.F32 R120, R4.reuse, R22, R244 ;  /* 0x000000160478723c */ /* 0x040fe200000018f4 */
[----:B------:R-:W1:Y:S05]  /*6150*/  LDSM.16.MT88.4 R20, [R206+0x1b000] ;  /* 0x01b00000ce14783b */ /* 0x000e6a0000004200 */
[C---:B------:R-:W-:Y:S06]  /*6160*/  HMMA.16816.F32 R124, R4.reuse, R16, R240 ;  /* 0x00000010047c723c */ /* 0x040fec00000018f0 */
[C---:B------:R-:W-:Y:S01]  /*6170*/  HMMA.16816.F32 R128, R4.reuse, R18, R200 ;  /* 0x000000120480723c */ /* 0x040fe200000018c8 */
[----:B------:R-:W4:Y:S05]  /*6180*/  LDSM.16.MT88.4 R16, [R204+0x1d000] ;  /* 0x01d00000cc10783b */ /* 0x000f2a0000004200 */
[C---:B--2---:R-:W-:Y:S06]  /*6190*/  HMMA.16816.F32 R140, R4.reuse, R40, R140 ;  /* 0x00000028048c723c */ /* 0x044fec000000188c */
[C---:B------:R-:W-:Y:S06]  /*61a0*/  HMMA.16816.F32 R164, R4.reuse, R42, R164 ;  /* 0x0000002a04a4723c */ /* 0x040fec00000018a4 */
[----:B------:R-:W-:Y:S01]  /*61b0*/  HMMA.16816.F32 R40, R4, R24, R44 ;  /* 0x000000180428723c */ /* 0x000fe2000000182c */
[----:B------:R-:W-:Y:S01]  /*61c0*/  FFMA.FTZ R0, R11, UR15, -R8 ;  /* 0x0000000f0b007c23 */ /* 0x000fe20008010808 */
[----:B------:R-:W-:-:S03]  /*61d0*/  MOV R188, R180 ;  /* 0x000000b400bc7202 */ /* 0x000fc60000000f00 */
[----:B------:R2:W4:Y:S01]  /*61e0*/  MUFU.EX2 R11, R0 ;  /* 0x00000000000b7308 */ /* 0x0005220000000800 */
[----:B------:R-:W-:Y:S01]  /*61f0*/  MOV R190, R231 ;  /* 0x000000e700be7202 */ /* 0x000fe20000000f00 */
[----:B------:R-:W-:Y:S01]  /*6200*/  HMMA.16816.F32 R132, R4, R28, R132 ;  /* 0x0000001c0484723c */ /* 0x000fe20000001884 */
[----:B------:R-:W-:Y:S01]  /*6210*/  MOV R231, R161 ;  /* 0x000000a100e77202 */ /* 0x000fe20000000f00 */
[----:B------:R-:W-:-:S04]  /*6220*/  IMAD.MOV.U32 R189, RZ, RZ, R183 ;  /* 0x000000ffffbd7224 */ /* 0x000fc800078e00b7 */
[C---:B------:R-:W-:Y:S01]  /*6230*/  HMMA.16816.F32 R136, R4.reuse, R30, R136 ;  /* 0x0000001e0488723c */ /* 0x040fe20000001888 */
[----:B------:R-:W4:Y:S01]  /*6240*/  LDSM.16.MT88.4 R28, [R207+0x1d000] ;  /* 0x01d00000cf1c783b */ /* 0x000f220000004200 */
[----:B------:R-:W-:Y:S01]  /*6250*/  IMAD.MOV.U32 R191, RZ, RZ, R197 ;  /* 0x000000ffffbf7224 */ /* 0x000fe200078e00c5 */
[----:B------:R-:W-:Y:S01]  /*6260*/  MOV R180, R199 ;  /* 0x000000c700b47202 */ /* 0x000fe20000000f00 */
[----:B------:R-:W-:Y:S02]  /*6270*/  IMAD.MOV.U32 R183, RZ, RZ, R198 ;  /* 0x000000ffffb77224 */ /* 0x000fe400078e00c6 */
[----:B---3--:R-:W-:Y:S01]  /*6280*/  HMMA.16816.F32 R248, R4, R32, R248 ;  /* 0x0000002004f8723c */ /* 0x008fe200000018f8 */
[----:B--2---:R-:W-:Y:S01]  /*6290*/  FFMA.FTZ R0, R188, UR15, -R8 ;  /* 0x0000000fbc007c23 */ /* 0x004fe20008010808 */
[----:B------:R-:W-:-:S04]  /*62a0*/  IMAD.MOV.U32 R161, RZ, RZ, R196 ;  /* 0x000000ffffa17224 */ /* 0x000fc800078e00c4 */
[C---:B------:R-:W-:Y:S01]  /*62b0*/  HMMA.16816.F32 R192, R4.reuse, R34, R192 ;  /* 0x0000002204c0723c */ /* 0x040fe200000018c0 */
[----:B------:R-:W-:Y:S05]  /*62c0*/  LDSM.16.MT88.4 R32, [R204+0x1f000] ;  /* 0x01f00000cc20783b */ /* 0x000fea0000004200 */
[----:B-1----:R-:W-:Y:S01]  /*62d0*/  HMMA.16816.F32 R244, R4, R22, R176 ;  /* 0x0000001604f4723c */ /* 0x002fe200000018b0 */
[----:B------:R-:W-:-:S06]  /*62e0*/  IMAD.MOV.U32 R46, RZ, RZ, R43 ;  /* 0x000000ffff2e7224 */ /* 0x000fcc00078e002b */
[----:B------:R-:W-:Y:S01]  /*62f0*/  IMAD.MOV.U32 R179, RZ, RZ, R231 ;  /* 0x000000ffffb37224 */ /* 0x000fe200078e00e7 */
[----:B------:R-:W-:Y:S01]  /*6300*/  HMMA.16816.F32 R200, R4, R20, R184 ;  /* 0x0000001404c8723c */ /* 0x000fe200000018b8 */
[----:B------:R1:W2:Y:S01]  /*6310*/  MUFU.EX2 R231, R0 ;  /* 0x0000000000e77308 */ /* 0x0002a20000000800 */
[----:B------:R-:W3:Y:S01]  /*6320*/  LDSM.16.MT88.4 R20, [R205+0x1f000] ;  /* 0x01f00000cd14783b */ /* 0x000ee20000004200 */
[----:B------:R-:W-:-:S03]  /*6330*/  IMAD.MOV.U32 R44, RZ, RZ, R40 ;  /* 0x000000ffff2c7224 */ /* 0x000fc600078e0028 */
[----:B----4-:R-:W-:Y:S01]  /*6340*/  HMMA.16816.F32 R196, R4, R16, R172 ;  /* 0x0000001004c4723c */ /* 0x010fe200000018ac */
[----:B------:R-:W-:Y:S01]  /*6350*/  IMAD.MOV.U32 R43, RZ, RZ, R161 ;  /* 0x000000ffff2b7224 */ /* 0x000fe200078e00a1 */
[----:B------:R-:W-:Y:S01]  /*6360*/  MOV R40, R162 ;  /* 0x000000a200287202 */ /* 0x000fe20000000f00 */
[----:B------:R-:W-:-:S04]  /*6370*/  IMAD.MOV.U32 R161, RZ, RZ, R9 ;  /* 0x000000ffffa17224 */ /* 0x000fc800078e0009 */
[----:B------:R-:W-:Y:S02]  /*6380*/  MOV R172, R42 ;  /* 0x0000002a00ac7202 */ /* 0x000fe40000000f00 */
[----:B------:R-:W-:Y:S01]  /*6390*/  MOV R42, R160 ;  /* 0x000000a0002a7202 */ /* 0x000fe20000000f00 */
[--C-:B-1----:R-:W-:Y:S01]  /*63a0*/  FFMA.FTZ R0, R233, UR15, -R8.reuse ;  /* 0x0000000fe9007c23 */ /* 0x102fe20008010808 */
[----:B------:R-:W-:Y:S01]  /*63b0*/  MOV R160, R171 ;  /* 0x000000ab00a07202 */ /* 0x000fe20000000f00 */
[C---:B------:R-:W-:Y:S01]  /*63c0*/  HMMA.16816.F32 R240, R4.reuse, R18, R56 ;  /* 0x0000001204f0723c */ /* 0x040fe20000001838 */
[----:B------:R-:W-:Y:S01]  /*63d0*/  IMAD.MOV.U32 R233, RZ, RZ, R11 ;  /* 0x000000ffffe97224 */ /* 0x000fe200078e000b */
[----:B------:R1:W-:Y:S01]  /*63e0*/  MUFU.EX2 R171, R0 ;  /* 0x0000000000ab7308 */ /* 0x0003e20000000800 */
[----:B------:R-:W-:Y:S01]  /*63f0*/  MOV R162, R10 ;  /* 0x0000000a00a27202 */ /* 0x000fe20000000f00 */
[----:B------:R-:W-:Y:S02]  /*6400*/  LDSM.16.MT88.4 R16, [R206+0x1f000] ;  /* 0x01f00000ce10783b */ /* 0x000fe40000004200 */
[C---:B------:R-:W-:Y:S06]  /*6410*/  HMMA.16816.F32 R156, R4.reuse, R36, R156 ;  /* 0x00000024049c723c */ /* 0x040fec000000189c */
[----:B------:R-:W-:Y:S01]  /*6420*/  HMMA.16816.F32 R100, R4, R38, R100 ;  /* 0x000000260464723c */ /* 0x000fe20000001864 */
[----:B------:R-:W4:Y:S01]  /*6430*/  LDSM.16.MT88.4 R36, [R206+0x1d000] ;  /* 0x01d00000ce24783b */ /* 0x000f220000004200 */
[----:B-1----:R-:W-:-:S03]  /*6440*/  FFMA.FTZ R0, R232, UR15, -R8 ;  /* 0x0000000fe8007c23 */ /* 0x002fc60008010808 */
[----:B------:R-:W1:Y:S01]  /*6450*/  LDSM.16.MT88.4 R8, [R207+0x1f000] ;  /* 0x01f00000cf08783b */ /* 0x000e620000004200 */
[----:B------:R-:W-:Y:S02]  /*6460*/  MOV R59, R189 ;  /* 0x000000bd003b7202 */ /* 0x000fe40000000f00 */
[----:B------:R-:W-:Y:S01]  /*6470*/  MOV R45, R41 ;  /* 0x00000029002d7202 */ /* 0x000fe20000000f00 */
[----:B------:R-:W-:Y:S02]  /*6480*/  IMAD.MOV.U32 R41, RZ, RZ, R170 ;  /* 0x000000ffff297224 */ /* 0x000fe400078e00aa */
[----:B------:R2:W-:Y:S01]  /*6490*/  MUFU.EX2 R170, R0 ;  /* 0x0000000000aa7308 */ /* 0x0005e20000000800 */
[----:B------:R-:W-:Y:S01]  /*64a0*/  IMAD.MOV.U32 R57, RZ, RZ, R150 ;  /* 0x000000ffff397224 */ /* 0x000fe200078e0096 */
[----:B------:R-:W-:Y:S01]  /*64b0*/  MOV R174, R191 ;  /* 0x000000bf00ae7202 */ /* 0x000fe20000000f00 */
[----:B------:R-:W-:Y:S01]  /*64c0*/  IMAD.MOV.U32 R173, RZ, RZ, R190 ;  /* 0x000000ffffad7224 */ /* 0x000fe200078e00be */
[----:B------:R-:W-:Y:S01]  /*64d0*/  MOV R178, R183 ;  /* 0x000000b700b27202 */ /* 0x000fe20000000f00 */
[----:B------:R-:W-:Y:S01]  /*64e0*/  IMAD.MOV.U32 R175, RZ, RZ, R180 ;  /* 0x000000ffffaf7224 */ /* 0x000fe200078e00b4 */
[----:B------:R-:W-:Y:S01]  /*64f0*/  HMMA.16816.F32 R188, R4, R28, R48 ;  /* 0x0000001c04bc723c */ /* 0x000fe20000001830 */
[----:B------:R-:W-:Y:S01]  /*6500*/  MOV R25, R15 ;  /* 0x0000000f00197202 */ /* 0x000fe20000000f00 */
[----:B------:R-:W-:-:S02]  /*6510*/  IMAD.MOV.U32 R58, RZ, RZ, R174 ;  /* 0x000000ffff3a7224 */ /* 0x000fc400078e00ae */
[----:B--2---:R-:W-:-:S04]  /*6520*/  FFMA.FTZ R0, R59, UR15, -R2 ;  /* 0x0000000f3b007c23 */ /* 0x004fc80008010802 */
[----:B------:R2:W-:Y:S01]  /*6530*/  MUFU.EX2 R150, R0 ;  /* 0x0000000000967308 */ /* 0x0005e20000000800 */
[----:B------:R-:W-:Y:S01]  /*6540*/  MOV R48, R173 ;  /* 0x000000ad00307202 */ /* 0x000fe20000000f00 */
[----:B------:R-:W-:Y:S01]  /*6550*/  IMAD.MOV.U32 R56, RZ, RZ, R40 ;  /* 0x000000ffff387224 */ /* 0x000fe200078e0028 */
        /* <DEDUP_REMOVED lines=9> */
[----:B--2---:R-:W-:-:S04]  /*65f0*/  FFMA.FTZ R0, R160, UR15, -R2 ;  /* 0x0000000fa0007c23 */ /* 0x004fc80008010802 */
[----:B------:R2:W1:Y:S01]  /*6600*/  MUFU.EX2 R15, R0 ;  /* 0x00000000000f7308 */ /* 0x0004620000000800 */
[----:B------:R-:W-:Y:S01]  /*6610*/  HMMA.16816.F32 R180, R4, R30, R68 ;  /* 0x0000001e04b4723c */ /* 0x000fe20000001844 */
[----:B------:R-:W-:Y:S01]  /*6620*/  IMAD.MOV.U32 R175, RZ, RZ, R14 ;  /* 0x000000ffffaf7224 */ /* 0x000fe200078e000e */
[----:B------:R-:W-:Y:S01]  /*6630*/  MOV R59, R41 ;  /* 0x00000029003b7202 */ /* 0x000fe20000000f00 */
[----:B------:R-:W-:-:S03]  /*6640*/  IMAD.MOV.U32 R62, RZ, RZ, R153 ;  /* 0x000000ffff3e7224 */ /* 0x000fc600078e0099 */
[----:B---3--:R-:W-:Y:S01]  /*6650*/  HMMA.16816.F32 R28, R4, R20, R84 ;  /* 0x00000014041c723c */ /* 0x008fe20000001854 */
[----:B------:R-:W-:Y:S01]  /*6660*/  IMAD.MOV.U32 R69, RZ, RZ, R26 ;  /* 0x000000ffff457224 */ /* 0x000fe200078e001a */
[----:B------:R-:W-:Y:S01]  /*6670*/  MOV R68, R27 ;  /* 0x0000001b00447202 */ /* 0x000fe20000000f00 */
[----:B--2---:R-:W-:-:S03]  /*6680*/  FFMA.FTZ R0, R161, UR15, -R2 ;  /* 0x0000000fa1007c23 */ /* 0x004fc60008010802 */
[C---:B------:R-:W-:Y:S01]  /*6690*/  HMMA.16816.F32 R160, R4.reuse, R32, R96 ;  /* 0x0000002004a0723c */ /* 0x040fe20000001860 */
[----:B------:R-:W-:Y:S01]  /*66a0*/  IMAD.MOV.U32 R85, RZ, RZ, R24 ;  /* 0x000000ffff557224 */ /* 0x000fe200078e0018 */
[----:B------:R-:W-:Y:S02]  /*66b0*/  MOV R84, R25 ;  /* 0x0000001900547202 */ /* 0x000fe40000000f00 */
[----:B------:R-:W-:Y:S02]  /*66c0*/  MOV R47, R152 ;  /* 0x00000098002f7202 */ /* 0x000fe40000000f00 */
[----:B------:R-:W-:Y:S01]  /*66d0*/  MOV R63, R154 ;  /* 0x0000009a003f7202 */ /* 0x000fe20000000f00 */
[C---:B------:R-:W-:Y:S01]  /*66e0*/  HMMA.16816.F32 R32, R4.reuse, R34, R104 ;  /* 0x000000220420723c */ /* 0x040fe20000001868 */
[----:B------:R-:W-:Y:S01]  /*66f0*/  MOV R232, R174 ;  /* 0x000000ae00e87202 */ /* 0x000fe20000000f00 */
[----:B------:R-:W2:Y:S01]  /*6700*/  LDSM.16.MT88.4 R152, [R204+0x19800] ;  /* 0x01980000cc98783b */ /* 0x000ea20000004200 */
        /* <DEDUP_REMOVED lines=8> */
[C---:B------:R-:W-:Y:S01]  /*6790*/  HMMA.16816.F32 R24, R4.reuse, R22, R92 ;  /* 0x000000160418723c */ /* 0x040fe2000000185c */
[----:B------:R-:W-:Y:S05]  /*67a0*/  LDSM.16.MT88.4 R40, [R205+0x19800] ;  /* 0x01980000cd28783b */ /* 0x000fea0000004200 */
[----:B----4-:R-:W-:Y:S01]  /*67b0*/  HMMA.16816.F32 R184, R4, R36, R88 ;  /* 0x0000002404b8723c */ /* 0x010fe20000001858 */
[----:B------:R-:W-:Y:S01]  /*67c0*/  IMAD.MOV.U32 R95, RZ, RZ, R173 ;  /* 0x000000ffff5f7224 */ /* 0x000fe200078e00ad */
[----:B------:R-:W-:Y:S01]  /*67d0*/  MOV R92, R172 ;  /* 0x000000ac005c7202 */ /* 0x000fe20000000f00 */
[----:B------:R-:W-:-:S02]  /*67e0*/  IMAD.MOV.U32 R94, RZ, RZ, R175 ;  /* 0x000000ffff5e7224 */ /* 0x000fc400078e00af */
[----:B------:R-:W-:Y:S01]  /*67f0*/  FFMA.FTZ R2, R48, UR15, -R2 ;  /* 0x0000000f30027c23 */ /* 0x000fe20008010802 */
[----:B------:R3:W-:Y:S01]  /*6800*/  MUFU.EX2 R14, R0 ;  /* 0x00000000000e7308 */ /* 0x0007e20000000800 */
[----:B------:R-:W-:Y:S01]  /*6810*/  HMMA.16816.F32 R172, R4, R16, R64 ;  /* 0x0000001004ac723c */ /* 0x000fe20000001840 */
[----:B------:R-:W4:Y:S01]  /*6820*/  LDSM.16.MT88.4 R64, [R204+0x1b800] ;  /* 0x01b80000cc40783b */ /* 0x000f220000004200 */
[----:B------:R-:W-:-:S03]  /*6830*/  IMAD.MOV.U32 R87, RZ, RZ, R62 ;  /* 0x000000ffff577224 */ /* 0x000fc600078e003e */
[----:B------:R-:W-:Y:S01]  /*6840*/  LDSM.16.MT88.4 R96, [R204+0x1d800] ;  /* 0x01d80000cc60783b */ /* 0x000fe20000004200 */
[C---:B-1----:R-:W-:Y:S06]  /*6850*/  HMMA.16816.F32 R20, R4.reuse, R8, R76 ;  /* 0x000000080414723c */ /* 0x042fec000000184c */
[C---:B------:R-:W-:Y:S01]  /*6860*/  HMMA.16816.F32 R176, R4.reuse, R38, R80 ;  /* 0x0000002604b0723c */ /* 0x040fe20000001850 */
[----:B------:R-:W-:Y:S01]  /*6870*/  MOV R107, R49 ;  /* 0x00000031006b7202 */ /* 0x000fe20000000f00 */
[----:B------:R-:W-:Y:S01]  /*6880*/  IMAD.MOV.U32 R71, RZ, RZ, R50 ;  /* 0x000000ffff477224 */ /* 0x000fe200078e0032 */
[----:B------:R-:W-:Y:S01]  /*6890*/  MOV R70, R51 ;  /* 0x0000003300467202 */ /* 0x000fe20000000f00 */
[----:B------:R1:W2:Y:S01]  /*68a0*/  MUFU.EX2 R3, R2 ;  /* 0x0000000200037308 */ /* 0x0002a20000000800 */
[----:B------:R-:W-:Y:S01]  /*68b0*/  LDSM.16.MT88.4 R48, [R207+0x19800] ;  /* 0x01980000cf30783b */ /* 0x000fe20000004200 */
[C---:B------:R-:W-:Y:S03]  /*68c0*/  HMMA.16816.F32 R8, R4.reuse, R10, R72 ;  /* 0x0000000a0408723c */ /* 0x040fe60000001848 */
[----:B------:R-:W-:Y:S03]  /*68d0*/  LDSM.16.MT88.4 R72, [R205+0x1b800] ;  /* 0x01b80000cd48783b */ /* 0x000fe60000004200 */
[----:B------:R-:W-:Y:S01]  /*68e0*/  HMMA.16816.F32 R16, R4, R18, R52 ;  /* 0x000000120410723c */ /* 0x000fe20000001834 */
[----:B------:R-:W-:Y:S04]  /*68f0*/  LDSM.16.MT88.4 R80, [R207+0x1b800] ;  /* 0x01b80000cf50783b */ /* 0x000fe80000004200 */
[----:B------:R-:W-:Y:S02]  /*6900*/  LDSM.16.MT88.4 R88, [R206+0x1b800] ;  /* 0x01b80000ce58783b */ /* 0x000fe40000004200 */
[----:B------:R-:W-:Y:S01]  /*6910*/  MOV R4, R56 ;  /* 0x0000003800047202 */ /* 0x000fe20000000f00 */
[----:B------:R-:W-:Y:S01]  /*6920*/  IMAD.MOV.U32 R5, RZ, RZ, R57 ;  /* 0x000000ffff057224 */ /* 0x000fe200078e0039 */
[----:B------:R-:W-:Y:S01]  /*6930*/  MOV R6, R58 ;  /* 0x0000003a00067202 */ /* 0x000fe20000000f00 */
[----:B------:R-:W-:-:S02]  /*6940*/  IMAD.MOV.U32 R7, RZ, RZ, R59 ;  /* 0x000000ffff077224 */ /* 0x000fc400078e003b */
[----:B------:R-:W4:Y:S01]  /*6950*/  LDSM.16.MT88.4 R56, [R206+0x19800] ;  /* 0x01980000ce38783b */ /* 0x000f220000004200 */
[----:B---3--:R-:W-:Y:S01]  /*6960*/  MOV R0, R144 ;  /* 0x0000009000007202 */ /* 0x008fe20000000f00 */
[----:B-1----:R-:W-:Y:S01]  /*6970*/  IMAD.MOV.U32 R2, RZ, RZ, R145 ;  /* 0x000000ffff027224 */ /* 0x002fe200078e0091 */
[----:B------:R-:W-:Y:S01]  /*6980*/  MOV R76, R146 ;  /* 0x00000092004c7202 */ /* 0x000fe20000000f00 */
[----:B------:R-:W-:Y:S01]  /*6990*/  IMAD.MOV.U32 R77, RZ, RZ, R147 ;  /* 0x000000ffff4d7224 */ /* 0x000fe200078e0093 */
[----:B------:R-:W-:Y:S02]  /*69a0*/  F2FP.F16.F32.PACK_AB R144, R231, R233 ;  /* 0x000000e9e790723e */ /* 0x000fe400000000ff */
[----:B------:R-:W-:Y:S02]  /*69b0*/  F2FP.F16.F32.PACK_AB R145, R15, R150 ;  /* 0x000000960f91723e */ /* 0x000fe400000000ff */
[----:B------:R-:W-:Y:S02]  /*69c0*/  F2FP.F16.F32.PACK_AB R146, R170, R171 ;  /* 0x000000abaa92723e */ /* 0x000fe400000000ff */
[----:B--2---:R-:W-:Y:S01]  /*69d0*/  F2FP.F16.F32.PACK_AB R147, R3, R14 ;  /* 0x0000000e0393723e */ /* 0x004fe200000000ff */
[----:B------:R-:W-:Y:S01]  /*69e0*/  IMAD.MOV.U32 R106, RZ, RZ, R60 ;  /* 0x000000ffff6a7224 */ /* 0x000fe200078e003c */
[----:B------:R-:W-:-:S02]  /*69f0*/  MOV R105, R61 ;  /* 0x0000003d00697202 */ /* 0x000fc40000000f00 */
[----:B------:R-:W-:-:S03]  /*6a00*/  MOV R86, R63 ;  /* 0x0000003f00567202 */ /* 0x000fc60000000f00 */
[C---:B------:R-:W-:Y:S06]  /*6a10*/  HMMA.16816.F32 R156, R144.reuse, R152, R156 ;  /* 0x00000098909c723c */ /* 0x040fec000000189c */
[C---:B------:R-:W-:Y:S06]  /*6a20*/  HMMA.16816.F32 R152, R144.reuse, R154, R100 ;  /* 0x0000009a9098723c */ /* 0x040fec0000001864 */
[----:B----4-:R-:W-:Y:S01]  /*6a30*/  HMMA.16816.F32 R60, R144, R64, R132 ;  /* 0x00000040903c723c */ /* 0x010fe20000001884 */
[----:B------:R-:W-:-:S05]  /*6a40*/  MOV R103, R47 ;  /* 0x0000002f00677202 */ /* 0x000fca0000000f00 */
[C---:B------:R-:W-:Y:S01]  /*6a50*/  HMMA.16816.F32 R36, R144.reuse, R40, R108 ;  /* 0x000000289024723c */ /* 0x040fe2000000186c */
[----:B------:R-:W-:Y:S01]  /*6a60*/  MOV R134, R4 ;  /* 0x0000000400867202 */ /* 0x000fe20000000f00 */
[----:B------:R-:W-:Y:S01]  /*6a70*/  IMAD.MOV.U32 R133, RZ, RZ, R5 ;  /* 0x000000ffff857224 */ /* 0x000fe200078e0005 */
[----:B------:R-:W-:Y:S02]  /*6a80*/  MOV R132, R6 ;  /* 0x0000000600847202 */ /* 0x000fe40000000f00 */
[----:B------:R-:W-:Y:S01]  /*6a90*/  MOV R4, R71 ;  /* 0x0000004700047202 */ /* 0x000fe20000000f00 */
[----:B------:R-:W-:Y:S01]  /*6aa0*/  HMMA.16816.F32 R52, R144, R56, R124 ;  /* 0x000000389034723c */ /* 0x000fe2000000187c */
[----:B------:R-:W-:Y:S01]  /*6ab0*/  MOV R109, R68 ;  /* 0x00000044006d7202 */ /* 0x000fe20000000f00 */
[----:B------:R-:W-:Y:S01]  /*6ac0*/  IMAD.MOV.U32 R110, RZ, RZ, R69 ;  /* 0x000000ffff6e7224 */ /* 0x000fe200078e0045 */
[----:B------:R-:W-:-:S03]  /*6ad0*/  MOV R111, R70 ;  /* 0x00000046006f7202 */ /* 0x000fc60000000f00 */
[C---:B------:R-:W-:Y:S01]  /*6ae0*/  HMMA.16816.F32 R68, R144.reuse, R72, R140 ;  /* 0x000000489044723c */ /* 0x040fe2000000188c */
[----:B------:R-:W-:Y:S02]  /*6af0*/  IMAD.MOV.U32 R124, RZ, RZ, R94 ;  /* 0x000000ffff7c7224 */ /* 0x000fe400078e005e */
[----:B------:R-:W-:Y:S01]  /*6b00*/  FADD.FTZ R2, R2, R132 ;  /* 0x0000008402027221 */ /* 0x000fe20000010000 */
[----:B------:R-:W-:Y:S02]  /*6b10*/  IMAD.MOV.U32 R135, RZ, RZ, R103 ;  /* 0x000000ffff877224 */ /* 0x000fe400078e0067 */
[----:B------:R-:W-:Y:S01]  /*6b20*/  FADD.FTZ R0, R0, R133 ;  /* 0x0000008500007221 */ /* 0x000fe20000010000 */
[----:B------:R-:W-:Y:S01]  /*6b30*/  IMAD.MOV.U32 R143, RZ, RZ, R107 ;  /* 0x000000ffff8f7224 */ /* 0x000fe200078e006b */
[----:B------:R-:W-:Y:S01]  /*6b40*/  MOV R125, R95 ;  /* 0x0000005f007d7202 */ /* 0x000fe20000000f00 */
[----:B------:R-:W-:Y:S01]  /*6b50*/  IMAD.MOV.U32 R126, RZ, RZ, R84 ;  /* 0x000000ffff7e7224 */ /* 0x000fe200078e0054 */
[----:B------:R-:W-:Y:S01]  /*6b60*/  MOV R141, R124 ;  /* 0x0000007c008d7202 */ /* 0x000fe20000000f00 */
[----:B------:R-:W-:Y:S01]  /*6b70*/  IMAD.MOV.U32 R78, RZ, RZ, R44 ;  /* 0x000000ffff4e7224 */ /* 0x000fe200078e002c */
[----:B------:R-:W-:Y:S01]  /*6b80*/  MOV R140, R143 ;  /* 0x0000008f008c7202 */ /* 0x000fe20000000f00 */
[----:B------:R-:W-:Y:S01]  /*6b90*/  FADD.FTZ R2, R134, R2 ;  /* 0x0000000286027221 */ /* 0x000fe20000010000 */
[----:B------:R-:W-:Y:S01]  /*6ba0*/  MOV R79, R45 ;  /* 0x0000002d004f7202 */ /* 0x000fe20000000f00 */
[----:B------:R-:W-:Y:S01]  /*6bb0*/  FADD.FTZ R0, R135, R0 ;  /* 0x0000000087007221 */ /* 0x000fe20000010000 */
[----:B------:R-:W-:Y:S01]  /*6bc0*/  IMAD.MOV.U32 R93, RZ, RZ, R46 ;  /* 0x000000ffff5d7224 */ /* 0x000fe200078e002e */
[----:B------:R-:W-:Y:S01]  /*6bd0*/  MOV R5, R77 ;  /* 0x0000004d00057202 */ /* 0x000fe20000000f00 */
[----:B------:R-:W-:Y:S01]  /*6be0*/  HMMA.16816.F32 R44, R144, R48, R116 ;  /* 0x00000030902c723c */ /* 0x000fe20000001874 */
[----:B------:R-:W-:Y:S01]  /*6bf0*/  IMAD.MOV.U32 R6, RZ, RZ, R76 ;  /* 0x000000ffff067224 */ /* 0x000fe200078e004c */
[----:B------:R-:W-:Y:S01]  /*6c00*/  MOV R143, R126 ;  /* 0x0000007e008f7202 */ /* 0x000fe20000000f00 */
[----:B------:R-:W-:Y:S01]  /*6c10*/  IMAD.MOV.U32 R100, RZ, RZ, R78 ;  /* 0x000000ffff647224 */ /* 0x000fe200078e004e */
[----:B------:R-:W-:Y:S01]  /*6c20*/  MOV R101, R79 ;  /* 0x0000004f00657202 */ /* 0x000fe20000000f00 */
[----:B------:R-:W-:-:S02]  /*6c30*/  IMAD.MOV.U32 R142, RZ, RZ, R125 ;  /* 0x000000ffff8e7224 */ /* 0x000fc400078e007d */
[----:B------:R-:W-:Y:S01]  /*6c40*/  FADD.FTZ R2, R140, R2 ;  /* 0x000000028c027221 */ /* 0x000fe20000010000 */
[----:B------:R-:W-:Y:S01]  /*6c50*/  MOV R117, R87 ;  /* 0x0000005700757202 */ /* 0x000fe20000000f00 */
[----:B------:R-:W-:Y:S02]  /*6c60*/  IMAD.MOV.U32 R116, RZ, RZ, R86 ;  /* 0x000000ffff747224 */ /* 0x000fe400078e0056 */
[----:B------:R-:W-:Y:S01]  /*6c70*/  FADD.FTZ R0, R141, R0 ;  /* 0x000000008d007221 */ /* 0x000fe20000010000 */
[----:B------:R-:W-:Y:S01]  /*6c80*/  MOV R127, R85 ;  /* 0x00000055007f7202 */ /* 0x000fe20000000f00 */
[C---:B------:R-:W-:Y:S01]  /*6c90*/  HMMA.16816.F32 R76, R144.reuse, R80, R248 ;  /* 0x00000050904c723c */ /* 0x040fe200000018f8 */
[----:B------:R-:W-:Y:S01]  /*6ca0*/  MOV R118, R104 ;  /* 0x0000006800767202 */ /* 0x000fe20000000f00 */
[----:B------:R-:W-:Y:S01]  /*6cb0*/  IMAD.MOV.U32 R119, RZ, RZ, R105 ;  /* 0x000000ffff777224 */ /* 0x000fe200078e0069 */
[----:B------:R-:W-:Y:S01]  /*6cc0*/  MOV R108, R106 ;  /* 0x0000006a006c7202 */ /* 0x000fe20000000f00 */
[----:B------:R-:W-:Y:S01]  /*6cd0*/  FADD.FTZ R2, R142, R2 ;  /* 0x000000028e027221 */ /* 0x000fe20000010000 */
[----:B------:R-:W1:Y:S01]  /*6ce0*/  LDSM.16.MT88.4 R104, [R205+0x1d800] ;  /* 0x01d80000cd68783b */ /* 0x000e620000004200 */
[----:B------:R-:W-:Y:S01]  /*6cf0*/  HMMA.16816.F32 R40, R144, R42, R112 ;  /* 0x0000002a9028723c */ /* 0x000fe20000001870 */
[----:B------:R-:W-:Y:S01]  /*6d00*/  IMAD.MOV.U32 R249, RZ, RZ, R5 ;  /* 0x000000fffff97224 */ /* 0x000fe200078e0005 */
[----:B------:R-:W-:Y:S01]  /*6d10*/  MOV R248, R7 ;  /* 0x0000000700f87202 */ /* 0x000fe20000000f00 */
[----:B------:R-:W2:Y:S01]  /*6d20*/  LDSM.16.MT88.4 R112, [R207+0x1d800] ;  /* 0x01d80000cf70783b */ /* 0x000ea20000004200 */
[----:B------:R-:W-:-:S02]  /*6d30*/  FADD.FTZ R0, R143, R0 ;  /* 0x000000008f007221 */ /* 0x000fc40000010000 */
[C---:B------:R-:W-:Y:S01]  /*6d40*/  HMMA.16816.F32 R48, R144.reuse, R50, R120 ;  /* 0x000000329030723c */ /* 0x040fe20000001878 */
[----:B------:R-:W3:Y:S05]  /*6d50*/  LDSM.16.MT88.4 R120, [R206+0x1d800] ;  /* 0x01d80000ce78783b */ /* 0x000eea0000004200 */
[C---:B------:R-:W-:Y:S01]  /*6d60*/  HMMA.16816.F32 R56, R144.reuse, R58, R128 ;  /* 0x0000003a9038723c */ /* 0x040fe20000001880 */
[----:B------:R-:W4:Y:S05]  /*6d70*/  LDSM.16.MT88.4 R128, [R204+0x1f800] ;  /* 0x01f80000cc80783b */ /* 0x000f2a0000004200 */
[C---:B------:R-:W-:Y:S01]  /*6d80*/  HMMA.16816.F32 R64, R144.reuse, R66, R136 ;  /* 0x000000429040723c */ /* 0x040fe20000001888 */
[----:B------:R-:W4:Y:S05]  /*6d90*/  LDSM.16.MT88.4 R136, [R205+0x1f800] ;  /* 0x01f80000cd88783b */ /* 0x000f2a0000004200 */
[C---:B------:R-:W-:Y:S01]  /*6da0*/  HMMA.16816.F32 R72, R144.reuse, R74, R164 ;  /* 0x0000004a9048723c */ /* 0x040fe200000018a4 */
[----:B------:R-:W4:Y:S05]  /*6db0*/  LDSM.16.MT88.4 R164, [R207+0x1f800] ;  /* 0x01f80000cfa4783b */ /* 0x000f2a0000004200 */
[C---:B------:R-:W-:Y:S06]  /*6dc0*/  HMMA.16816.F32 R80, R144.reuse, R82, R192 ;  /* 0x000000529050723c */ /* 0x040fec00000018c0 */
[----:B------:R-:W-:Y:S01]  /*6dd0*/  HMMA.16816.F32 R84, R144, R88, R200 ;  /* 0x000000589054723c */ /* 0x000fe200000018c8 */
[----:B------:R-:W-:-:S02]  /*6de0*/  MOV R194, R4 ;  /* 0x0000000400c27202 */ /* 0x000fc40000000f00 */
[----:B------:R-:W-:Y:S02]  /*6df0*/  MOV R195, R6 ;  /* 0x0000000600c37202 */ /* 0x000fe40000000f00 */
[----:B------:R-:W4:Y:S01]  /*6e00*/  LDSM.16.MT88.4 R4, [R206+0x1f800] ;  /* 0x01f80000ce04783b */ /* 0x000f220000004200 */
[----:B------:R-:W-:Y:S01]  /*6e10*/  HMMA.16816.F32 R88, R144, R90, R244 ;  /* 0x0000005a9058723c */ /* 0x000fe200000018f4 */
[----:B------:R-:W-:Y:S01]  /*6e20*/  MOV R200, R117 ;  /* 0x0000007500c87202 */ /* 0x000fe20000000f00 */
[----:B------:R-:W-:Y:S01]  /*6e30*/  IMAD.MOV.U32 R202, RZ, RZ, R119 ;  /* 0x000000ffffca7224 */ /* 0x000fe200078e0077 */
[----:B------:R-:W-:-:S04]  /*6e40*/  MOV R201, R118 ;  /* 0x0000007600c97202 */ /* 0x000fc80000000f00 */
[----:B------:R-:W-:Y:S02]  /*6e50*/  IMAD.MOV.U32 R247, RZ, RZ, R116 ;  /* 0x000000fffff77224 */ /* 0x000fe400078e0074 */
[----:B------:R-:W-:Y:S02]  /*6e60*/  FADD.FTZ R0, R200, R0 ;  /* 0x00000000c8007221 */ /* 0x000fe40000010000 */
[----:B------:R-:W-:Y:S01]  /*6e70*/  FADD.FTZ R2, R247, R2 ;  /* 0x00000002f7027221 */ /* 0x000fe20000010000 */
[----:B------:R-:W-:Y:S01]  /*6e80*/  MOV R203, R109 ;  /* 0x0000006d00cb7202 */ /* 0x000fe20000000f00 */
[----:B------:R-:W-:Y:S02]  /*6e90*/  IMAD.MOV.U32 R192, RZ, RZ, R110 ;  /* 0x000000ffffc07224 */ /* 0x000fe400078e006e */
[----:B------:R-:W-:Y:S01]  /*6ea0*/  FADD.FTZ R0, R202, R0 ;  /* 0x00000000ca007221 */ /* 0x000fe20000010000 */
[----:B------:R-:W-:Y:S01]  /*6eb0*/  FADD.FTZ R2, R201, R2 ;  /* 0x00000002c9027221 */ /* 0x000fe20000010000 */
[----:B------:R-:W-:-:S02]  /*6ec0*/  MOV R193, R111 ;  /* 0x0000006f00c17202 */ /* 0x000fc40000000f00 */
[----:B------:R-:W-:Y:S01]  /*6ed0*/  FADD.FTZ R0, R192, R0 ;  /* 0x00000000c0007221 */ /* 0x000fe20000010000 */
[----:B------:R-:W-:-:S03]  /*6ee0*/  FADD.FTZ R2, R203, R2 ;  /* 0x00000002cb027221 */ /* 0x000fc60000010000 */
[----:B------:R-:W-:Y:S01]  /*6ef0*/  FADD.FTZ R0, R194, R0 ;  /* 0x00000000c2007221 */ /* 0x000fe20000010000 */
[----:B------:R-:W-:Y:S01]  /*6f00*/  FADD.FTZ R2, R193, R2 ;  /* 0x00000002c1027221 */ /* 0x000fe20000010000 */
[----:B------:R-:W-:Y:S02]  /*6f10*/  MOV R250, R108 ;  /* 0x0000006c00fa7202 */ /* 0x000fe40000000f00 */
[----:B------:R-:W-:Y:S01]  /*6f20*/  FADD.FTZ R0, R248, R0 ;  /* 0x00000000f8007221 */ /* 0x000fe20000010000 */
[----:B------:R-:W-:Y:S01]  /*6f30*/  FADD.FTZ R2, R195, R2 ;  /* 0x00000002c3027221 */ /* 0x000fe20000010000 */
[----:B------:R-:W-:Y:S02]  /*6f40*/  MOV R251, R127 ;  /* 0x0000007f00fb7202 */ /* 0x000fe40000000f00 */
[----:B------:R-:W-:Y:S01]  /*6f50*/  FADD.FTZ R0, R250, R0 ;  /* 0x00000000fa007221 */ /* 0x000fe20000010000 */
[----:B------:R-:W-:-:S03]  /*6f60*/  FADD.FTZ R2, R249, R2 ;  /* 0x00000002f9027221 */ /* 0x000fc60000010000 */
[----:B------:R-:W-:Y:S01]  /*6f70*/  FADD.FTZ R0, R232, R0 ;  /* 0x00000000e8007221 */ /* 0x000fe20000010000 */
[----:B------:R-:W-:Y:S01]  /*6f80*/  FADD.FTZ R2, R251, R2 ;  /* 0x00000002fb027221 */ /* 0x000fe20000010000 */
[----:B------:R-:W-:Y:S01]  /*6f90*/  IMAD.MOV.U32 R102, RZ, RZ, R92 ;  /* 0x000000ffff667224 */ /* 0x000fe200078e005c */
[----:B------:R-:W-:Y:S01]  /*6fa0*/  MOV R103, R93 ;  /* 0x0000005d00677202 */ /* 0x000fe20000000f00 */
[----:B------:R-:W-:Y:S01]  /*6fb0*/  FADD.FTZ R0, R150, R0 ;  /* 0x0000000096007221 */ /* 0x000fe20000010000 */
[----:B------:R-:W-:-:S03]  /*6fc0*/  FADD.FTZ R2, R233, R2 ;  /* 0x00000002e9027221 */ /* 0x000fc60000010000 */
[----:B------:R-:W-:Y:S01]  /*6fd0*/  FADD.FTZ R0, R15, R0 ;  /* 0x000000000f007221 */ /* 0x000fe20000010000 */
[----:B------:R-:W-:Y:S01]  /*6fe0*/  FADD.FTZ R2, R231, R2 ;  /* 0x00000002e7027221 */ /* 0x000fe20000010000 */
[----:B------:R-:W-:Y:S02]  /*6ff0*/  HMMA.16816.F32 R92, R144, R96, R196 ;  /* 0x00000060905c723c */ /* 0x000fe400000018c4 */
[----:B------:R-:W-:Y:S01]  /*7000*/  FADD.FTZ R0, R14, R0 ;  /* 0x000000000e007221 */ /* 0x000fe20000010000 */
[----:B------:R-:W-:-:S03]  /*7010*/  FADD.FTZ R2, R171, R2 ;  /* 0x00000002ab027221 */ /* 0x000fc60000010000 */
[----:B-1----:R-:W-:Y:S01]  /*7020*/  HMMA.16816.F32 R100, R144, R104, R100 ;  /* 0x000000689064723c */ /* 0x002fe20000001864 */
[----:B------:R-:W-:-:S05]  /*7030*/  FADD.FTZ R247, R170, R2 ;  /* 0x00000002aaf77221 */ /* 0x000fca0000010000 */
[----:B--2---:R-:W-:Y:S01]  /*7040*/  HMMA.16816.F32 R108, R144, R112, R188 ;  /* 0x00000070906c723c */ /* 0x004fe200000018bc */
[----:B------:R-:W-:-:S05]  /*7050*/  FADD.FTZ R246, R3, R0 ;  /* 0x0000000003f67221 */ /* 0x000fca0000010000 */
[C---:B---3--:R-:W-:Y:S06]  /*7060*/  HMMA.16816.F32 R116, R144.reuse, R120, R184 ;  /* 0x000000789074723c */ /* 0x048fec00000018b8 */
[C---:B----4-:R-:W-:Y:S06]  /*7070*/  HMMA.16816.F32 R124, R144.reuse, R128, R160 ;  /* 0x00000080907c723c */ /* 0x050fec00000018a0 */
        /* <DEDUP_REMOVED lines=10> */
[----:B------:R-:W-:Y:S01]  /*7120*/  HMMA.16816.F32 R144, R144, R6, R16 ;  /* 0x000000069090723c */ /* 0x000fe20000001810 */
[----:B------:R-:W-:-:S08]  /*7130*/  NOP ;  /* 0x0000000000007918 */ /* 0x000fd00000000000 */
[----:B------:R-:W-:-:S15]  /*7140*/  @!P0 BRA `(.L_x_294) ;  /* 0x0000009000008947 */ /* 0x000fde0003800000 */
[----:B------:R-:W2:Y:S01]  /*7150*/  LDL R248, [R1+0x8] ;  /* 0x0000080001f87983 */ /* 0x000ea20000100800 */
[----:B------:R-:W-:Y:S01]  /*7160*/  ULDC UR4, c[0x0][0x2d0] ;  /* 0x0000b40000047ab9 */ /* 0x000fe20000000800 */
[----:B------:R-:W-:-:S04]  /*7170*/  DEPBAR.LE SB0, 0x0 ;  /* 0x000080000000791a */ /* 0x000fc80000000000 */
[----:B------:R-:W3:Y:S04]  /*7180*/  LDL R249, [R1+0xc] ;  /* 0x00000c0001f97983 */ /* 0x000ee80000100800 */
[----:B------:R-:W4:Y:S04]  /*7190*/  LDL.64 R250, [R1+0x28] ;  /* 0x0000280001fa7983 */ /* 0x000f280000100a00 */
[----:B------:R-:W4:Y:S01]  /*71a0*/  LDL.64 R232, [R1+0x30] ;  /* 0x0000300001e87983 */ /* 0x000f220000100a00 */
[----:B-----5:R-:W-:Y:S01]  /*71b0*/  ISETP.GE.AND P6, PT, R168, UR4, PT ;  /* 0x00000004a8007c0c */ /* 0x020fe2000bfc6270 */
[----:B------:R-:W-:Y:S01]  /*71c0*/  UIADD3 UR20, UR22, -0x2, URZ ;  /* 0xfffffffe16147890 */ /* 0x000fe2000fffe03f */
[----:B------:R-:W-:Y:S01]  /*71d0*/  ISETP.GE.AND P4, PT, R252, UR4, PT ;  /* 0x00000004fc007c0c */ /* 0x000fe2000bf86270 */
[----:B------:R-:W-:Y:S01]  /*71e0*/  BAR.SYNC.DEFER_BLOCKING 0x0 ;  /* 0x0000000000007b1d */ /* 0x000fe20000010000 */
[----:B------:R-:W-:-:S02]  /*71f0*/  UISETP.GE.AND UP0, UPT, UR22, 0x3, UPT ;  /* 0x000000031600788c */ /* 0x000fc4000bf06270 */
[----:B------:R-:W-:Y:S01]  /*7200*/  USHF.R.S32.HI UR10, URZ, 0x1f, UR20 ;  /* 0x0000001f3f0a7899 */ /* 0x000fe20008011414 */
[----:B------:R-:W-:-:S06]  /*7210*/  IMAD.U32 R0, RZ, RZ, UR20 ;  /* 0x00000014ff007e24 */ /* 0x000fcc000f8e00ff */
[----:B------:R-:W1:Y:S08]  /*7220*/  @!P6 LDC.64 R4, c[0x0][0x220] ;  /* 0x00008800ff04eb82 */ /* 0x000e700000000a00 */
[----:B------:R-:W1:Y:S01]  /*7230*/  @!P4 LDC.64 R8, c[0x0][0x220] ;  /* 0x00008800ff08cb82 */ /* 0x000e620000000a00 */
[----:B------:R-:W-:Y:S07]  /*7240*/  @P6 STS.128 [R230+0x18000], RZ ;  /* 0x018000ffe6006388 */ /* 0x000fee0000000c00 */
[----:B------:R-:W1:Y:S08]  /*7250*/  @!P6 LDC.64 R14, c[0x0][0x220] ;  /* 0x00008800ff0eeb82 */ /* 0x000e700000000a00 */
[----:B------:R-:W1:Y:S01]  /*7260*/  @!P4 LDC.64 R18, c[0x0][0x220] ;  /* 0x00008800ff12cb82 */ /* 0x000e620000000a00 */
[----:B--2---:R-:W-:-:S02]  /*7270*/  ISETP.GE.AND P5, PT, R248, UR4, PT ;  /* 0x00000004f8007c0c */ /* 0x004fc4000bfa6270 */
[----:B---3--:R-:W-:Y:S01]  /*7280*/  ISETP.GE.AND P3, PT, R249, UR4, PT ;  /* 0x00000004f9007c0c */ /* 0x008fe2000bf66270 */
[----:B------:R-:W-:Y:S01]  /*7290*/  UIMAD UR4, UR12, UR20, URZ ;  /* 0x000000140c0472a4 */ /* 0x000fe2000f8e023f */
[----:B----4-:R-:W-:-:S03]  /*72a0*/  IMAD.MOV.U32 R3, RZ, RZ, R251 ;  /* 0x000000ffff037224 */ /* 0x010fc600078e00fb */
[----:B------:R-:W-:-:S06]  /*72b0*/  UIMAD UR4, UR10, UR13, UR4 ;  /* 0x0000000d0a0472a4 */ /* 0x000fcc000f8e0204 */
[----:B------:R-:W2:Y:S01]  /*72c0*/  @!P5 LDC.64 R6, c[0x0][0x220] ;  /* 0x00008800ff06db82 */ /* 0x000ea20000000a00 */
[----:B------:R-:W-:Y:S01]  /*72d0*/  IMAD.MOV.U32 R2, RZ, RZ, R232 ;  /* 0x000000ffff027224 */ /* 0x000fe200078e00e8 */
[----:B------:R-:W3:Y:S03]  /*72e0*/  S2R R233, SR_TID.X ;  /* 0x0000000000e97919 */ /* 0x000ee60000002100 */
[----:B------:R-:W-:-:S03]  /*72f0*/  IMAD.WIDE.U32 R2, R0, UR13, R2 ;  /* 0x0000000d00027c25 */ /* 0x000fc6000f8e0002 */
[----:B------:R-:W4:Y:S01]  /*7300*/  @!P3 LDC.64 R10, c[0x0][0x220] ;  /* 0x00008800ff0abb82 */ /* 0x000f220000000a00 */
[----:B------:R-:W-:Y:S01]  /*7310*/  VIADD R3, R3, UR4 ;  /* 0x0000000403037c36 */ /* 0x000fe20008000000 */
[----:B-1----:R-:W-:-:S04]  /*7320*/  @!P6 LEA R4, P1, R2, R4, 0x1 ;  /* 0x000000040204e211 */ /* 0x002fc800078208ff */
[C---:B------:R-:W-:Y:S02]  /*7330*/  @!P6 LEA.HI.X R5, R2.reuse, R5, R3, 0x1, P1 ;  /* 0x000000050205e211 */ /* 0x040fe400008f0c03 */
[----:B------:R-:W1:Y:S01]  /*7340*/  @!P5 LDC.64 R16, c[0x0][0x220] ;  /* 0x00008800ff10db82 */ /* 0x000e620000000a00 */
[C---:B------:R-:W-:Y:S02]  /*7350*/  IADD3 R0, P1, R2.reuse, UR33, RZ ;  /* 0x0000002102007c10 */ /* 0x040fe4000ff3e0ff */
[----:B------:R-:W-:Y:S01]  /*7360*/  @!PT LDS RZ, [RZ] ;  /* 0x00000000fffff984 */ /* 0x000fe20000000800 */
[----:B------:R-:W-:Y:S01]  /*7370*/  @!PT LDS RZ, [RZ] ;  /* 0x00000000fffff984 */ /* 0x000fe20000000800 */
[----:B------:R-:W-:Y:S01]  /*7380*/  @!PT LDS RZ, [RZ] ;  /* 0x00000000fffff984 */ /* 0x000fe20000000800 */
[----:B------:R4:W-:Y:S04]  /*7390*/  @!P6 LDGSTS.E.BYPASS.LTC128B.128 [R230+0x18000], desc[UR30][R4.64] ;  /* 0x1800000004e6efae */ /* 0x0009e8000b901d5e */
[----:B------:R-:W-:Y:S01]  /*73a0*/  @P5 STS.128 [R230+0x1a000], RZ ;  /* 0x01a000ffe6005388 */ /* 0x000fe20000000c00 */
[----:B------:R-:W1:Y:S01]  /*73b0*/  @!P3 LDC.64 R20, c[0x0][0x220] ;  /* 0x00008800ff14bb82 */ /* 0x000e620000000a00 */
[----:B--2---:R-:W-:-:S04]  /*73c0*/  @!P5 LEA R6, P0, R2, R6, 0x1 ;  /* 0x000000060206d211 */ /* 0x004fc800078008ff */
[C---:B------:R-:W-:Y:S02]  /*73d0*/  @!P5 LEA.HI.X R7, R2.reuse, R7, R3, 0x1, P0 ;  /* 0x000000070207d211 */ /* 0x040fe400000f0c03 */
[----:B------:R-:W-:-:S03]  /*73e0*/  @!P4 LEA R8, P0, R2, R8, 0x1 ;  /* 0x000000080208c211 */ /* 0x000fc600078008ff */
[----:B------:R-:W-:Y:S01]  /*73f0*/  @!PT LDS RZ, [RZ] ;  /* 0x00000000fffff984 */ /* 0x000fe20000000800 */
[----:B------:R-:W-:Y:S01]  /*7400*/  @!PT LDS RZ, [RZ] ;  /* 0x00000000fffff984 */ /* 0x000fe20000000800 */
[----:B------:R-:W-:Y:S01]  /*7410*/  @!PT LDS RZ, [RZ] ;  /* 0x00000000fffff984 */ /* 0x000fe20000000800 */
[----:B------:R2:W-:Y:S01]  /*7420*/  @!P5 LDGSTS.E.BYPASS.LTC128B.128 [R230+0x1a000], desc[UR30][R6.64+0x80] ;  /* 0x1a00008006e6dfae */ /* 0x0005e2000b901d5e */
[C-C-:B------:R-:W-:Y:S01]  /*7430*/  @!P4 LEA.HI.X R9, R2.reuse, R9, R3.reuse, 0x1, P0 ;  /* 0x000000090209c211 */ /* 0x140fe200000f0c03 */
[----:B---3--:R-:W-:Y:S01]  /*7440*/  IMAD.SHL.U32 R233, R233, 0x2, RZ ;  /* 0x00000002e9e97824 */ /* 0x008fe200078e00ff */
[C---:B----4-:R-:W-:Y:S01]  /*7450*/  @!P3 LEA R10, P0, R2.reuse, R10, 0x1 ;  /* 0x0000000a020ab211 */ /* 0x050fe200078008ff */
[----:B------:R-:W-:Y:S03]  /*7460*/  @P4 STS.128 [R230+0x1c000], RZ ;  /* 0x01c000ffe6004388 */ /* 0x000fe60000000c00 */
[----:B------:R-:W-:Y:S01]  /*7470*/  @!P3 LEA.HI.X R11, R2, R11, R3, 0x1, P0 ;  /* 0x0000000b020bb211 */ /* 0x000fe200000f0c03 */
[----:B------:R-:W-:Y:S01]  /*7480*/  @!PT LDS RZ, [RZ] ;  /* 0x00000000fffff984 */ /* 0x000fe20000000800 */
[----:B------:R-:W-:Y:S01]  /*7490*/  @!PT LDS RZ, [RZ] ;  /* 0x00000000fffff984 */ /* 0x000fe20000000800 */
[----:B------:R-:W-:Y:S01]  /*74a0*/  @!PT LDS RZ, [RZ] ;  /* 0x00000000fffff984 */ /* 0x000fe20000000800 */
[----:B------:R3:W-:Y:S01]  /*74b0*/  @!P4 LDGSTS.E.BYPASS.LTC128B.128 [R230+0x1c000], desc[UR30][R8.64+0x100] ;  /* 0x1c00010008e6cfae */ /* 0x0007e2000b901d5e */
[----:B------:R-:W-:Y:S02]  /*74c0*/  LOP3.LUT R233, R233, 0x6, RZ, 0xc0, !PT ;  /* 0x00000006e9e97812 */ /* 0x000fe400078ec0ff */
[----:B------:R-:W-:Y:S01]  /*74d0*/  IADD3.X R4, R3, UR14, RZ, P1, !PT ;  /* 0x0000000e03047c10 */ /* 0x000fe20008ffe4ff */
[----:B------:R-:W-:Y:S01]  /*74e0*/  @P3 STS.128 [R230+0x1e000], RZ ;  /* 0x01e000ffe6003388 */ /* 0x000fe20000000c00 */
[----:B------:R-:W-:-:S02]  /*74f0*/  @!P6 LEA R14, P1, R0, R14, 0x1 ;  /* 0x0000000e000ee211 */ /* 0x000fc400078208ff */
[C---:B-1----:R-:W-:Y:S01]  /*7500*/  @!P3 LEA R2, P0, R0.reuse, R20, 0x1 ;  /* 0x000000140002b211 */ /* 0x042fe200078008ff */
[----:B------:R-:W-:Y:S01]  /*7510*/  @!PT LDS RZ, [RZ] ;  /* 0x00000000fffff984 */ /* 0x000fe20000000800 */
[----:B------:R-:W-:Y:S01]  /*7520*/  @!PT LDS RZ, [RZ] ;  /* 0x00000000fffff984 */ /* 0x000fe20000000800 */
[----:B------:R-:W-:Y:S01]  /*7530*/  @!PT LDS RZ, [RZ] ;  /* 0x00000000fffff984 */ /* 0x000fe20000000800 */
[----:B------:R-:W-:Y:S01]  /*7540*/  @!P3 LDGSTS.E.BYPASS.LTC128B.128 [R230+0x1e000], desc[UR30][R10.64+0x180] ;  /* 0x1e0001800ae6bfae */ /* 0x000fe2000b901d5e */
[C-C-:B------:R-:W-:Y:S02]  /*7550*/  @!P6 LEA.HI.X R15, R0.reuse, R15, R4.reuse, 0x1, P1 ;  /* 0x0000000f000fe211 */ /* 0x140fe400008f0c04 */
[C---:B------:R-:W-:Y:S01]  /*7560*/  @!P3 LEA.HI.X R3, R0.reuse, R21, R4, 0x1, P0 ;  /* 0x000000150003b211 */ /* 0x040fe200000f0c04 */
[----:B------:R-:W-:Y:S04]  /*7570*/  @P6 STS.128 [R230+0x19000], RZ ;  /* 0x019000ffe6006388 */ /* 0x000fe80000000c00 */
[----:B------:R-:W-:Y:S01]  /*7580*/  @!PT LDS RZ, [RZ] ;  /* 0x00000000fffff984 */ /* 0x000fe20000000800 */
[----:B------:R-:W-:Y:S01]  /*7590*/  @!PT LDS RZ, [RZ] ;  /* 0x00000000fffff984 */ /* 0x000fe20000000800 */
[----:B------:R-:W-:Y:S01]  /*75a0*/  @!PT LDS RZ, [RZ] ;  /* 0x00000000fffff984 */ /* 0x000fe20000000800 */
[----:B------:R-:W-:Y:S01]  /*75b0*/  @!P6 LDGSTS.E.BYPASS.LTC128B.128 [R230+0x19000], desc[UR30][R14.64] ;  /* 0x190000000ee6efae */ /* 0x000fe2000b901d5e */
[----:B--2---:R-:W-:-:S03]  /*75c0*/  @!P4 LEA R6, P1, R0, R18, 0x1 ;  /* 0x000000120006c211 */ /* 0x004fc600078208ff */
[----:B------:R-:W-:Y:S01]  /*75d0*/  @P5 STS.128 [R230+0x1b000], RZ ;  /* 0x01b000ffe6005388 */ /* 0x000fe20000000c00 */
[C---:B------:R-:W-:Y:S02]  /*75e0*/  @!P4 LEA.HI.X R7, R0.reuse, R19, R4, 0x1, P1 ;  /* 0x000000130007c211 */ /* 0x040fe400008f0c04 */
[----:B---3--:R-:W-:-:S04]  /*75f0*/  @!P5 LEA R8, P2, R0, R16, 0x1 ;  /* 0x000000100008d211 */ /* 0x008fc800078408ff */
[----:B------:R-:W-:-:S05]  /*7600*/  @!P5 LEA.HI.X R9, R0, R17, R4, 0x1, P2 ;  /* 0x000000110009d211 */ /* 0x000fca00010f0c04 */
        /* <DEDUP_REMOVED lines=13> */
[----:B------:R2:W-:Y:S04]  /*76e0*/  @!P3 LDGSTS.E.BYPASS.LTC128B.128 [R230+0x1f000], desc[UR30][R2.64+0x180] ;  /* 0x1f00018002e6bfae */ /* 0x0005e8000b901d5e */
[----:B------:R-:W-:Y:S04]  /*76f0*/  LDSM.16.M88.4 R20, [R151+0x10000] ;  /* 0x010000009714783b */ /* 0x000fe80000000200 */
[----:B------:R-:W-:Y:S04]  /*7700*/  LDSM.16.M88.4 R32, [R151+0x10800] ;  /* 0x010800009720783b */ /* 0x000fe80000000200 */
[----:B------:R-:W-:Y:S04]  /*7710*/  LDSM.16.M88.4 R28, [R151+0x11000] ;  /* 0x01100000971c783b */ /* 0x000fe80000000200 */
[----:B------:R-:W-:Y:S04]  /*7720*/  LDSM.16.M88.4 R24, [R151+0x11800] ;  /* 0x011800009718783b */ /* 0x000fe80000000200 */
[----:B-1----:R-:W1:Y:S04]  /*7730*/  LDSM.16.M88.4 R4, [R210] ;  /* 0x00000000d204783b */ /* 0x002e680000000200 */
[----:B------:R-:W-:Y:S04]  /*7740*/  LDSM.16.M88.4 R8, [R211] ;  /* 0x00000000d308783b */ /* 0x000fe80000000200 */
[----:B------:R-:W3:Y:S04]  /*7750*/  LDSM.16.M88.4 R172, [R214] ;  /* 0x00000000d6ac783b */ /* 0x000ee80000000200 */
[----:B------:R-:W4:Y:S04]  /*7760*/  LDSM.16.M88.4 R196, [R229] ;  /* 0x00000000e5c4783b */ /* 0x000f280000000200 */
[----:B------:R-:W2:Y:S04]  /*7770*/  LDSM.16.M88.4 R200, [R228] ;  /* 0x00000000e4c8783b */ /* 0x000ea80000000200 */
[----:B------:R-:W-:Y:S04]  /*7780*/  LDSM.16.M88.4 R240, [R209+0x10800] ;  /* 0x01080000d1f0783b */ /* 0x000fe80000000200 */
[----:B------:R-:W-:Y:S04]  /*7790*/  LDSM.16.M88.4 R236, [R209+0x11800] ;  /* 0x01180000d1ec783b */ /* 0x000fe80000000200 */
[----:B------:R-:W-:Y:S04]  /*77a0*/  LDSM.16.M88.4 R248, [R208+0x1000] ;  /* 0x00100000d0f8783b */ /* 0x000fe80000000200 */
[----:B------:R-:W0:Y:S01]  /*77b0*/  LDGDEPBAR ;  /* 0x00000000000079af */ /* 0x000e220000000000 */
[C---:B-1----:R-:W-:Y:S06]  /*77c0*/  HMMA.16816.F32 R16, R4.reuse, R20, RZ ;  /* 0x000000140410723c */ /* 0x042fec00000018ff */
[C---:B------:R-:W-:Y:S06]  /*77d0*/  HMMA.16816.F32 R20, R4.reuse, R22, RZ ;  /* 0x000000160414723c */ /* 0x040fec00000018ff */
[C---:B------:R-:W-:Y:S06]  /*77e0*/  HMMA.16816.F32 R188, R4.reuse, R32, RZ ;  /* 0x0000002004bc723c */ /* 0x040fec00000018ff */
[C---:B------:R-:W-:Y:S01]  /*77f0*/  HMMA.16816.F32 R192, R4.reuse, R34, RZ ;  /* 0x0000002204c0723c */ /* 0x040fe200000018ff */
[----:B------:R-:W1:Y:S05]  /*7800*/  LDSM.16.M88.4 R32, [R227] ;  /* 0x00000000e320783b */ /* 0x000e6a0000000200 */
[C---:B------:R-:W-:Y:S06]  /*7810*/  HMMA.16816.F32 R184, R4.reuse, R28, RZ ;  /* 0x0000001c04b8723c */ /* 0x040fec00000018ff */
[C---:B------:R-:W-:Y:S01]  /*7820*/  HMMA.16816.F32 R180, R4.reuse, R30, RZ ;  /* 0x0000001e04b4723c */ /* 0x040fe200000018ff */
[----:B------:R-:W-:Y:S05]  /*7830*/  LDSM.16.M88.4 R28, [R209+0x10000] ;  /* 0x01000000d11c783b */ /* 0x000fea0000000200 */
[C---:B------:R-:W-:Y:S06]  /*7840*/  HMMA.16816.F32 R176, R4.reuse, R24, RZ ;  /* 0x0000001804b0723c */ /* 0x040fec00000018ff */
[----:B------:R-:W-:Y:S01]  /*7850*/  HMMA.16816.F32 R168, R4, R26, RZ ;  /* 0x0000001a04a8723c */ /* 0x000fe200000018ff */
[----:B------:R-:W1:Y:S05]  /*7860*/  LDSM.16.M88.4 R4, [R213] ;  /* 0x00000000d504783b */ /* 0x000e6a0000000200 */
[C---:B---3--:R-:W-:Y:S06]  /*7870*/  HMMA.16816.F32 R24, R8.reuse, R172, R16 ;  /* 0x000000ac0818723c */ /* 0x048fec0000001810 */
[C---:B------:R-:W-:Y:S06]  /*7880*/  HMMA.16816.F32 R20, R8.reuse, R174, R20 ;  /* 0x000000ae0814723c */ /* 0x040fec0000001814 */
[C---:B----4-:R-:W-:Y:S06]  /*7890*/  HMMA.16816.F32 R16, R8.reuse, R196, R188 ;  /* 0x000000c40810723c */ /* 0x050fec00000018bc */
[C---:B------:R-:W-:Y:S06]  /*78a0*/  HMMA.16816.F32 R196, R8.reuse, R198, R192 ;  /* 0x000000c608c4723c */ /* 0x040fec00000018c0 */
[C---:B--2---:R-:W-:Y:S01]  /*78b0*/  HMMA.16816.F32 R192, R8.reuse, R200, R184 ;  /* 0x000000c808c0723c */ /* 0x044fe200000018b8 */
[----:B------:R-:W2:Y:S05]  /*78c0*/  LDSM.16.M88.4 R184, [R209+0x11000] ;  /* 0x01100000d1b8783b */ /* 0x000eaa0000000200 */
[C---:B------:R-:W-:Y:S06]  /*78d0*/  HMMA.16816.F32 R188, R8.reuse, R202, R180 ;  /* 0x000000ca08bc723c */ /* 0x040fec00000018b4 */
[C---:B-1----:R-:W-:Y:S06]  /*78e0*/  HMMA.16816.F32 R180, R8.reuse, R32, R176 ;  /* 0x0000002008b4723c */ /* 0x042fec00000018b0 */
[----:B------:R-:W-:Y:S01]  /*78f0*/  HMMA.16816.F32 R172, R8, R34, R168 ;  /* 0x0000002208ac723c */ /* 0x000fe200000018a8 */
[----:B------:R-:W-:Y:S05]  /*7900*/  LDSM.16.M88.4 R8, [R212] ;  /* 0x00000000d408783b */ /* 0x000fea0000000200 */
[C---:B------:R-:W-:Y:S01]  /*7910*/  HMMA.16816.F32 R168, R4.reuse, R28, R24 ;  /* 0x0000001c04a8723c */ /* 0x040fe20000001818 */
[----:B------:R-:W-:Y:S05]  /*7920*/  LDSM.16.M88.4 R24, [R208+0x800] ;  /* 0x00080000d018783b */ /* 0x000fea0000000200 */
[C---:B------:R-:W-:Y:S01]  /*7930*/  HMMA.16816.F32 R32, R4.reuse, R30, R20 ;  /* 0x0000001e0420723c */ /* 0x040fe20000001814 */
[----:B------:R-:W1:Y:S05]  /*7940*/  LDSM.16.M88.4 R28, [R208] ;  /* 0x00000000d01c783b */ /* 0x000e6a0000000200 */
[C---:B------:R-:W-:Y:S06]  /*7950*/  HMMA.16816.F32 R20, R4.reuse, R240, R16 ;  /* 0x000000f00414723c */ /* 0x040fec0000001810 */
[C---:B--2---:R-:W-:Y:S01]  /*7960*/  HMMA.16816.F32 R200, R4.reuse, R186, R188 ;  /* 0x000000ba04c8723c */ /* 0x044fe200000018bc */
[----:B------:R-:W2:Y:S05]  /*7970*/  LDSM.16.M88.4 R188, [R208+0x1800] ;  /* 0x00180000d0bc783b */ /* 0x000eaa0000000200 */
[C---:B------:R-:W-:Y:S01]  /*7980*/  HMMA.16816.F32 R16, R4.reuse, R242, R196 ;  /* 0x000000f20410723c */ /* 0x040fe200000018c4 */
[----:B------:R-:W-:Y:S05]  /*7990*/  LDSM.16.M88.4 R240, [R151+0x13800] ;  /* 0x0138000097f0783b */ /* 0x000fea0000000200 */
[C---:B------:R-:W-:Y:S06]  /*79a0*/  HMMA.16816.F32 R176, R4.reuse, R184, R192 ;  /* 0x000000b804b0723c */ /* 0x040fec00000018c0 */
[C---:B------:R-:W-:Y:S06]  /*79b0*/  HMMA.16816.F32 R196, R4.reuse, R236, R180 ;  /* 0x000000ec04c4723c */ /* 0x040fec00000018b4 */
[----:B------:R-:W-:Y:S01]  /*79c0*/  HMMA.16816.F32 R192, R4, R238, R172 ;  /* 0x000000ee04c0723c */ /* 0x000fe200000018ac */
[----:B------:R-:W-:Y:S04]  /*79d0*/  LDSM.16.M88.4 R4, [R210+0x4000] ;  /* 0x00400000d204783b */ /* 0x000fe80000000200 */
[----:B------:R-:W3:Y:S01]  /*79e0*/  LDSM.16.M88.4 R236, [R151+0x12000] ;  /* 0x0120000097ec783b */ /* 0x000ee20000000200 */
[C---:B-1----:R-:W-:Y:S03]  /*79f0*/  HMMA.16816.F32 R180, R8.reuse, R30, R32 ;  /* 0x0000001e08b4723c */ /* 0x042fe60000001820 */
[----:B------:R-:W1:Y:S03]  /*7a00*/  LDSM.16.M88.4 R32, [R151+0x12800] ;  /* 0x012800009720783b */ /* 0x000e660000000200 */
[C---:B------:R-:W-:Y:S01]  /*7a10*/  HMMA.16816.F32 R184, R8.reuse, R28, R168 ;  /* 0x0000001c08b8723c */ /* 0x040fe200000018a8 */
[----:B------:R-:W4:Y:S05]  /*7a20*/  LDSM.16.M88.4 R28, [R151+0x13000] ;  /* 0x01300000971c783b */ /* 0x000f2a0000000200 */
[C---:B------:R-:W-:Y:S06]  /*7a30*/  HMMA.16816.F32 R172, R8.reuse, R24, R20 ;  /* 0x0000001808ac723c */ /* 0x040fec0000001814 */
[C---:B------:R-:W-:Y:S06]  /*7a40*/  HMMA.16816.F32 R24, R8.reuse, R26, R16 ;  /* 0x0000001a0818723c */ /* 0x040fec0000001810 */
[C---:B------:R-:W-:Y:S06]  /*7a50*/  HMMA.16816.F32 R20, R8.reuse, R248, R176 ;  /* 0x000000f80814723c */ /* 0x040fec00000018b0 */
[C---:B------:R-:W-:Y:S01]  /*7a60*/  HMMA.16816.F32 R16, R8.reuse, R250, R200 ;  /* 0x000000fa0810723c */ /* 0x040fe200000018c8 */
[----:B------:R-:W-:Y:S04]  /*7a70*/  LDSM.16.M88.4 R200, [R209+0x12000] ;  /* 0x01200000d1c8783b */ /* 0x000fe80000000200 */
[----:B------:R-:W-:Y:S01]  /*7a80*/  LDSM.16.M88.4 R248, [R151+0x15000] ;  /* 0x0150000097f8783b */ /* 0x000fe20000000200 */
[C---:B--2---:R-:W-:Y:S03]  /*7a90*/  HMMA.16816.F32 R168, R8.reuse, R188, R196 ;  /* 0x000000bc08a8723c */ /* 0x044fe600000018c4 */
[----:B------:R-:W-:Y:S03]  /*7aa0*/  LDSM.16.M88.4 R196, [R226] ;  /* 0x00000000e2c4783b */ /* 0x000fe60000000200 */
[----:B------:R-:W-:Y:S01]  /*7ab0*/  HMMA.16816.F32 R176, R8, R190, R192 ;  /* 0x000000be08b0723c */ /* 0x000fe200000018c0 */
[----:B------:R-:W2:Y:S05]  /*7ac0*/  LDSM.16.M88.4 R8, [R211+0x4000] ;  /* 0x00400000d308783b */ /* 0x000eaa0000000200 */
[C---:B---3--:R-:W-:Y:S06]  /*7ad0*/  HMMA.16816.F32 R192, R4.reuse, R236, R184 ;  /* 0x000000ec04c0723c */ /* 0x048fec00000018b8 */
[C---:B------:R-:W-:Y:S01]  /*7ae0*/  HMMA.16816.F32 R188, R4.reuse, R238, R180 ;  /* 0x000000ee04bc723c */ /* 0x040fe200000018b4 */
[----:B------:R-:W3:Y:S05]  /*7af0*/  LDSM.16.M88.4 R236, [R225] ;  /* 0x00000000e1ec783b */ /* 0x000eea0000000200 */
[C---:B-1----:R-:W-:Y:S06]  /*7b00*/  HMMA.16816.F32 R184, R4.reuse, R32, R172 ;  /* 0x0000002004b8723c */ /* 0x042fec00000018ac */
[C---:B------:R-:W-:Y:S01]  /*7b10*/  HMMA.16816.F32 R180, R4.reuse, R34, R24 ;  /* 0x0000002204b4723c */ /* 0x040fe20000001818 */
[----:B------:R-:W-:Y:S05]  /*7b20*/  LDSM.16.M88.4 R24, [R223] ;  /* 0x00000000df18783b */ /* 0x000fea0000000200 */
[C---:B----4-:R-:W-:Y:S06]  /*7b30*/  HMMA.16816.F32 R172, R4.reuse, R28, R20 ;  /* 0x0000001c04ac723c */ /* 0x050fec0000001814 */
[C---:B------:R-:W-:Y:S06]  /*7b40*/  HMMA.16816.F32 R32, R4.reuse, R30, R16 ;  /* 0x0000001e0420723c */ /* 0x040fec0000001810 */
[C---:B------:R-:W-:Y:S01]  /*7b50*/  HMMA.16816.F32 R28, R4.reuse, R240, R168 ;  /* 0x000000f0041c723c */ /* 0x040fe200000018a8 */
[----:B------:R-:W1:Y:S05]  /*7b60*/  LDSM.16.M88.4 R168, [R224] ;  /* 0x00000000e0a8783b */ /* 0x000e6a0000000200 */
        /* <DEDUP_REMOVED lines=8> */
[----:B------:R-:W3:Y:S05]  /*7bf0*/  LDSM.16.M88.4 R236, [R209+0x13000] ;  /* 0x01300000d1ec783b */ /* 0x000eea0000000200 */
[C---:B-1----:R-:W-:Y:S01]  /*7c00*/  HMMA.16816.F32 R176, R8.reuse, R170, R32 ;  /* 0x000000aa08b0723c */ /* 0x042fe20000001820 */
[----:B------:R-:W1:Y:S05]  /*7c10*/  LDSM.16.M88.4 R32, [R209+0x13800] ;  /* 0x01380000d120783b */ /* 0x000e6a0000000200 */
[C---:B------:R-:W-:Y:S06]  /*7c20*/  HMMA.16816.F32 R180, R8.reuse, R168, R172 ;  /* 0x000000a808b4723c */ /* 0x040fec00000018ac */
[C---:B------:R-:W-:Y:S01]  /*7c30*/  HMMA.16816.F32 R172, R8.reuse, R24, R28 ;  /* 0x0000001808ac723c */ /* 0x040fe2000000181c */
[----:B------:R-:W-:Y:S05]  /*7c40*/  LDSM.16.M88.4 R28, [R208+0x2000] ;  /* 0x00200000d01c783b */ /* 0x000fea0000000200 */
[----:B------:R-:W-:Y:S01]  /*7c50*/  HMMA.16816.F32 R168, R8, R26, R20 ;  /* 0x0000001a08a8723c */ /* 0x000fe20000001814 */
[----:B------:R-:W1:Y:S05]  /*7c60*/  LDSM.16.M88.4 R8, [R212+0x4000] ;  /* 0x00400000d408783b */ /* 0x000e6a0000000200 */
[C---:B----4-:R-:W-:Y:S06]  /*7c70*/  HMMA.16816.F32 R24, R4.reuse, R200, R16 ;  /* 0x000000c80418723c */ /* 0x050fec0000001810 */
[C---:B------:R-:W-:Y:S06]  /*7c80*/  HMMA.16816.F32 R20, R4.reuse, R202, R192 ;  /* 0x000000ca0414723c */ /* 0x040fec00000018c0 */
        /* <DEDUP_REMOVED lines=8> */
[----:B------:R-:W-:Y:S05]  /*7d10*/  LDSM.16.M88.4 R4, [R210+0x8000] ;  /* 0x00800000d204783b */ /* 0x000fea0000000200 */
[C---:B------:R-:W-:Y:S01]  /*7d20*/  HMMA.16816.F32 R168, R8.reuse, R28, R24 ;  /* 0x0000001c08a8723c */ /* 0x040fe20000001818 */
[----:B------:R-:W-:Y:S05]  /*7d30*/  LDSM.16.M88.4 R24, [R151+0x14800] ;  /* 0x014800009718783b */ /* 0x000fea0000000200 */
[C---:B------:R-:W-:Y:S01]  /*7d40*/  HMMA.16816.F32 R32, R8.reuse, R30, R20 ;  /* 0x0000001e0820723c */ /* 0x040fe20000001814 */
[----:B------:R-:W1:Y:S05]  /*7d50*/  LDSM.16.M88.4 R28, [R151+0x14000] ;  /* 0x01400000971c783b */ /* 0x000e6a0000000200 */
[C---:B--2---:R-:W-:Y:S01]  /*7d60*/  HMMA.16816.F32 R200, R8.reuse, R186, R188 ;  /* 0x000000ba08c8723c */ /* 0x044fe200000018bc */
[----:B------:R-:W2:Y:S05]  /*7d70*/  LDSM.16.M88.4 R188, [R151+0x15800] ;  /* 0x0158000097bc783b */ /* 0x000eaa0000000200 */
[C---:B------:R-:W-:Y:S06]  /*7d80*/  HMMA.16816.F32 R20, R8.reuse, R240, R16 ;  /* 0x000000f00814723c */ /* 0x040fec0000001810 */
[C---:B------:R-:W-:Y:S01]  /*7d90*/  HMMA.16816.F32 R16, R8.reuse, R242, R196 ;  /* 0x000000f20810723c */ /* 0x040fe200000018c4 */
[----:B------:R-:W-:Y:S05]  /*7da0*/  LDSM.16.M88.4 R240, [R219] ;  /* 0x00000000dbf0783b */ /* 0x000fea0000000200 */
[C---:B------:R-:W-:Y:S06]  /*7db0*/  HMMA.16816.F32 R176, R8.reuse, R184, R192 ;  /* 0x000000b808b0723c */ /* 0x040fec00000018c0 */
[C---:B---3--:R-:W-:Y:S06]  /*7dc0*/  HMMA.16816.F32 R196, R8.reuse, R236, R180 ;  /* 0x000000ec08c4723c */ /* 0x048fec00000018b4 */
[----:B------:R-:W-:Y:S01]  /*7dd0*/  HMMA.16816.F32 R192, R8, R238, R172 ;  /* 0x000000ee08c0723c */ /* 0x000fe200000018ac */
[----:B------:R-:W-:Y:S04]  /*7de0*/  LDSM.16.M88.4 R8, [R211+0x8000] ;  /* 0x00800000d308783b */ /* 0x000fe80000000200 */
[----:B------:R-:W3:Y:S01]  /*7df0*/  LDSM.16.M88.4 R236, [R222] ;  /* 0x00000000deec783b */ /* 0x000ee20000000200 */
[C---:B-1----:R-:W-:Y:S03]  /*7e00*/  HMMA.16816.F32 R180, R4.reuse, R30, R32 ;  /* 0x0000001e04b4723c */ /* 0x042fe60000001820 */
[----:B------:R-:W1:Y:S03]  /*7e10*/  LDSM.16.M88.4 R32, [R221] ;  /* 0x00000000dd20783b */ /* 0x000e660000000200 */
[C---:B------:R-:W-:Y:S01]  /*7e20*/  HMMA.16816.F32 R184, R4.reuse, R28, R168 ;  /* 0x0000001c04b8723c */ /* 0x040fe200000018a8 */
[----:B------:R-:W4:Y:S05]  /*7e30*/  LDSM.16.M88.4 R28, [R220] ;  /* 0x00000000dc1c783b */ /* 0x000f2a0000000200 */
[C---:B------:R-:W-:Y:S06]  /*7e40*/  HMMA.16816.F32 R172, R4.reuse, R24, R20 ;  /* 0x0000001804ac723c */ /* 0x040fec0000001814 */
[C---:B------:R-:W-:Y:S06]  /*7e50*/  HMMA.16816.F32 R24, R4.reuse, R26, R16 ;  /* 0x0000001a0418723c */ /* 0x040fec0000001810 */
[C---:B------:R-:W-:Y:S06]  /*7e60*/  HMMA.16816.F32 R20, R4.reuse, R248, R176 ;  /* 0x000000f80414723c */ /* 0x040fec00000018b0 */
[C---:B------:R-:W-:Y:S01]  /*7e70*/  HMMA.16816.F32 R16, R4.reuse, R250, R200 ;  /* 0x000000fa0410723c */ /* 0x040fe200000018c8 */
[----:B------:R-:W-:Y:S04]  /*7e80*/  LDSM.16.M88.4 R200, [R209+0x14800] ;  /* 0x01480000d1c8783b */ /* 0x000fe80000000200 */
[----:B------:R-:W4:Y:S01]  /*7e90*/  LDSM.16.M88.4 R248, [R151+0x16800] ;  /* 0x0168000097f8783b */ /* 0x000f220000000200 */
[C---:B--2---:R-:W-:Y:S03]  /*7ea0*/  HMMA.16816.F32 R168, R4.reuse, R188, R196 ;  /* 0x000000bc04a8723c */ /* 0x044fe600000018c4 */
[----:B------:R-:W-:Y:S03]  /*7eb0*/  LDSM.16.M88.4 R196, [R209+0x14000] ;  /* 0x01400000d1c4783b */ /* 0x000fe60000000200 */
[----:B------:R-:W-:Y:S01]  /*7ec0*/  HMMA.16816.F32 R176, R4, R190, R192 ;  /* 0x000000be04b0723c */ /* 0x000fe200000018c0 */
[----:B------:R-:W2:Y:S05]  /*7ed0*/  LDSM.16.M88.4 R4, [R213+0x8000] ;  /* 0x00800000d504783b */ /* 0x000eaa0000000200 */
[C---:B---3--:R-:W-:Y:S06]  /*7ee0*/  HMMA.16816.F32 R192, R8.reuse, R236, R184 ;  /* 0x000000ec08c0723c */ /* 0x048fec00000018b8 */
[C---:B-1----:R-:W-:Y:S06]  /*7ef0*/  HMMA.16816.F32 R184, R8.reuse, R32, R172 ;  /* 0x0000002008b8723c */ /* 0x042fec00000018ac */
[C---:B------:R-:W-:Y:S01]  /*7f00*/  HMMA.16816.F32 R188, R8.reuse, R238, R180 ;  /* 0x000000ee08bc723c */ /* 0x040fe200000018b4 */
[----:B------:R-:W-:Y:S05]  /*7f10*/  LDSM.16.M88.4 R236, [R208+0x5000] ;  /* 0x00500000d0ec783b */ /* 0x000fea0000000200 */
[C---:B------:R-:W-:Y:S01]  /*7f20*/  HMMA.16816.F32 R180, R8.reuse, R34, R24 ;  /* 0x0000002208b4723c */ /* 0x040fe20000001818 */
[----:B------:R-:W-:Y:S05]  /*7f30*/  LDSM.16.M88.4 R24, [R209+0x15800] ;  /* 0x01580000d118783b */ /* 0x000fea0000000200 */
[----:B----4-:R-:W-:Y:S01]  /*7f40*/  HMMA.16816.F32 R172, R8, R28, R20 ;  /* 0x0000001c08ac723c */ /* 0x010fe20000001814 */
[----:B------:R-:W-:-:S02]  /*7f50*/  IMAD.MOV.U32 R14, RZ, RZ, R248 ;  /* 0x000000ffff0e7224 */ /* 0x000fc400078e00f8 */
[----:B------:R-:W-:-:S03]  /*7f60*/  IMAD.MOV.U32 R3, RZ, RZ, R249 ;  /* 0x000000ffff037224 */ /* 0x000fc600078e00f9 */
[C---:B------:R-:W-:Y:S01]  /*7f70*/  HMMA.16816.F32 R32, R8.reuse, R30, R16 ;  /* 0x0000001e0820723c */ /* 0x040fe20000001810 */
[----:B------:R-:W-:Y:S02]  /*7f80*/  IMAD.MOV.U32 R2, RZ, RZ, R250 ;  /* 0x000000ffff027224 */ /* 0x000fe400078e00fa */
[----:B------:R-:W-:Y:S02]  /*7f90*/  IMAD.MOV.U32 R0, RZ, RZ, R251 ;  /* 0x000000ffff007224 */ /* 0x000fe400078e00fb */
[----:B------:R-:W-:Y:S01]  /*7fa0*/  LDSM.16.M88.4 R248, [R151+0x17800] ;  /* 0x0178000097f8783b */ /* 0x000fe20000000200 */
[C---:B------:R-:W-:Y:S03]  /*7fb0*/  HMMA.16816.F32 R28, R8.reuse, R240, R168 ;  /* 0x000000f0081c723c */ /* 0x040fe600000018a8 */
[----:B------:R-:W1:Y:S03]  /*7fc0*/  LDSM.16.M88.4 R168, [R209+0x15000] ;  /* 0x01500000d1a8783b */ /* 0x000e660000000200 */
[----:B------:R-:W-:Y:S01]  /*7fd0*/  HMMA.16816.F32 R20, R8, R242, R176 ;  /* 0x000000f20814723c */ /* 0x000fe200000018b0 */
[----:B------:R-:W-:Y:S04]  /*7fe0*/  LDSM.16.M88.4 R8, [R212+0x8000] ;  /* 0x00800000d408783b */ /* 0x000fe80000000200 */
[----:B------:R-:W3:Y:S01]  /*7ff0*/  LDSM.16.M88.4 R240, [R208+0x4000] ;  /* 0x00400000d0f0783b */ /* 0x000ee20000000200 */
[C---:B--2---:R-:W-:Y:S06]  /*8000*/  HMMA.16816.F32 R16, R4.reuse, R196, R192 ;  /* 0x000000c40410723c */ /* 0x044fec00000018c0 */
[C---:B------:R-:W-:Y:S01]  /*8010*/  HMMA.16816.F32 R192, R4.reuse, R200, R184 ;  /* 0x000000c804c0723c */ /* 0x040fe200000018b8 */
[----:B------:R-:W2:Y:S05]  /*8020*/  LDSM.16.M88.4 R184, [R208+0x4800] ;  /* 0x00480000d0b8783b */ /* 0x000eaa0000000200 */
[C---:B------:R-:W-:Y:S06]  /*8030*/  HMMA.16816.F32 R196, R4.reuse, R198, R188 ;  /* 0x000000c604c4723c */ /* 0x040fec00000018bc */
[C---:B------:R-:W-:Y:S06]  /*8040*/  HMMA.16816.F32 R188, R4.reuse, R202, R180 ;  /* 0x000000ca04bc723c */ /* 0x040fec00000018b4 */
[C---:B-1----:R-:W-:Y:S01]  /*8050*/  HMMA.16816.F32 R176, R4.reuse, R170, R32 ;  /* 0x000000aa04b0723c */ /* 0x042fe20000001820 */
[----:B------:R-:W1:Y:S05]  /*8060*/  LDSM.16.M88.4 R32, [R208+0x5800] ;  /* 0x00580000d020783b */ /* 0x000e6a0000000200 */
[C---:B------:R-:W-:Y:S06]  /*8070*/  HMMA.16816.F32 R180, R4.reuse, R168, R172 ;  /* 0x000000a804b4723c */ /* 0x040fec00000018ac */
[C---:B------:R-:W-:Y:S01]  /*8080*/  HMMA.16816.F32 R172, R4.reuse, R24, R28 ;  /* 0x0000001804ac723c */ /* 0x040fe2000000181c */
[----:B------:R-:W-:Y:S05]  /*8090*/  LDSM.16.M88.4 R28, [R151+0x16000] ;  /* 0x01600000971c783b */ /* 0x000fea0000000200 */
[----:B------:R-:W-:Y:S01]  /*80a0*/  HMMA.16816.F32 R168, R4, R26, R20 ;  /* 0x0000001a04a8723c */ /* 0x000fe20000001814 */
[----:B------:R-:W4:Y:S05]  /*80b0*/  LDSM.16.M88.4 R4, [R210+0xc000] ;  /* 0x00c00000d204783b */ /* 0x000f2a0000000200 */
[C---:B---3--:R-:W-:Y:S06]  /*80c0*/  HMMA.16816.F32 R24, R8.reuse, R240, R16 ;  /* 0x000000f00818723c */ /* 0x048fec0000001810 */
[----:B--2---:R-:W-:Y:S01]  /*80d0*/  HMMA.16816.F32 R16, R8, R184, R192 ;  /* 0x000000b80810723c */ /* 0x004fe200000018c0 */
[----:B------:R-:W2:Y:S01]  /*80e0*/  LDSM.16.M88.4 R192, [R151+0x17000] ;  /* 0x0170000097c0783b */ /* 0x000ea20000000200 */
[----:B------:R-:W-:-:S02]  /*80f0*/  IMAD.MOV.U32 R240, RZ, RZ, R14 ;  /* 0x000000fffff07224 */ /* 0x000fc400078e000e */
[----:B------:R-:W-:Y:S02]  /*8100*/  IMAD.MOV.U32 R241, RZ, RZ, R3 ;  /* 0x000000fffff17224 */ /* 0x000fe400078e0003 */
[C---:B------:R-:W-:Y:S06]  /*8110*/  HMMA.16816.F32 R20, R8.reuse, R242, R196 ;  /* 0x000000f20814723c */ /* 0x040fec00000018c4 */
[----:B------:R-:W-:Y:S01]  /*8120*/  HMMA.16816.F32 R184, R8, R186, R188 ;  /* 0x000000ba08b8723c */ /* 0x000fe200000018bc */
[----:B------:R-:W-:Y:S02]  /*8130*/  IMAD.MOV.U32 R242, RZ, RZ, R2 ;  /* 0x000000fffff27224 */ /* 0x000fe400078e0002 */
[----:B------:R-:W-:-:S02]  /*8140*/  IMAD.MOV.U32 R243, RZ, RZ, R0 ;  /* 0x000000fffff37224 */ /* 0x000fc400078e0000 */
[----:B------:R-:W-:Y:S01]  /*8150*/  IMAD.U32 R0, RZ, RZ, UR20 ;  /* 0x00000014ff007e24 */ /* 0x000fe2000f8e00ff */
[----:B------:R-:W-:Y:S03]  /*8160*/  HMMA.16816.F32 R200, R8, R236, R180 ;  /* 0x000000ec08c8723c */ /* 0x000fe600000018b4 */
[----:B------:R-:W-:-:S03]  /*8170*/  IMAD R0, R0, 0x40, R233 ;  /* 0x0000004000007824 */ /* 0x000fc600078e02e9 */
[----:B------:R-:W-:Y:S01]  /*8180*/  HMMA.16816.F32 R196, R8, R238, R176 ;  /* 0x000000ee08c4723c */ /* 0x000fe200000018b0 */
[----:B------:R-:W-:-:S05]  /*8190*/  VIADD R2, R0, 0x1 ;  /* 0x0000000100027836 */ /* 0x000fca0000000000 */
[C---:B-1----:R-:W-:Y:S01]  /*81a0*/  HMMA.16816.F32 R188, R8.reuse, R32, R172 ;  /* 0x0000002008bc723c */ /* 0x042fe200000018ac */
[----:B------:R-:W-:Y:S01]  /*81b0*/  LDSM.16.M88.4 R172, [R218] ;  /* 0x00000000daac783b */ /* 0x000fe20000000200 */
[----:B------:R-:W-:Y:S02]  /*81c0*/  I2FP.F32.S32 R14, R2 ;  /* 0x00000002000e7245 */ /* 0x000fe40000201400 */
[C---:B------:R-:W-:Y:S02]  /*81d0*/  ISETP.GE.AND P2, PT, R2.reuse, R13, PT ;  /* 0x0000000d0200720c */ /* 0x040fe40003f46270 */
[----:B------:R-:W-:Y:S01]  /*81e0*/  HMMA.16816.F32 R8, R8, R34, R168 ;  /* 0x000000220808723c */ /* 0x000fe200000018a8 */
[----:B------:R-:W-:Y:S01]  /*81f0*/  LDSM.16.M88.4 R168, [R217] ;  /* 0x00000000d9a8783b */ /* 0x000fe20000000200 */
[----:B------:R-:W-:Y:S01]  /*8200*/  ISETP.GE.AND P1, PT, R2, R12, PT ;  /* 0x0000000c0200720c */ /* 0x000fe20003f26270 */
[----:B------:R-:W-:-:S03]  /*8210*/  VIADD R2, R0, 0x8 ;  /* 0x0000000800027836 */ /* 0x000fc60000000000 */
[C---:B----4-:R-:W-:Y:S01]  /*8220*/  HMMA.16816.F32 R32, R4.reuse, R240, R16 ;  /* 0x000000f00420723c */ /* 0x050fe20000001810 */
[----:B------:R-:W1:Y:S01]  /*8230*/  LDSM.16.M88.4 R16, [R211+0xc000] ;  /* 0x00c00000d310783b */ /* 0x000e620000000200 */
[----:B------:R-:W-:Y:S02]  /*8240*/  I2FP.F32.S32 R3, R2 ;  /* 0x0000000200037245 */ /* 0x000fe40000201400 */
[----:B------:R-:W-:Y:S02]  /*8250*/  ISETP.GE.AND P0, PT, R2, R13, PT ;  /* 0x0000000d0200720c */ /* 0x000fe40003f06270 */
[C---:B------:R-:W-:Y:S06]  /*8260*/  HMMA.16816.F32 R180, R4.reuse, R28, R24 ;  /* 0x0000001c04b4723c */ /* 0x040fec0000001818 */
[C---:B------:R-:W-:Y:S06]  /*8270*/  HMMA.16816.F32 R176, R4.reuse, R30, R20 ;  /* 0x0000001e04b0723c */ /* 0x040fec0000001814 */
[C---:B------:R-:W-:Y:S01]  /*8280*/  HMMA.16816.F32 R28, R4.reuse, R242, R184 ;  /* 0x000000f2041c723c */ /* 0x040fe200000018b8 */
[----:B------:R-:W3:Y:S05]  /*8290*/  LDSM.16.M88.4 R240, [R216] ;  /* 0x00000000d8f0783b */ /* 0x000eea0000000200 */
[C---:B--2---:R-:W-:Y:S06]  /*82a0*/  HMMA.16816.F32 R24, R4.reuse, R192, R200 ;  /* 0x000000c00418723c */ /* 0x044fec00000018c8 */
[C---:B------:R-:W-:Y:S01]  /*82b0*/  HMMA.16816.F32 R20, R4.reuse, R194, R196 ;  /* 0x000000c20414723c */ /* 0x040fe200000018c4 */
[----:B------:R-:W-:Y:S05]  /*82c0*/  LDSM.16.M88.4 R196, [R209+0x16000] ;  /* 0x01600000d1c4783b */ /* 0x000fea0000000200 */
[C---:B------:R-:W-:Y:S01]  /*82d0*/  HMMA.16816.F32 R200, R4.reuse, R250, R8 ;  /* 0x000000fa04c8723c */ /* 0x040fe20000001808 */
[----:B------:R-:W2:Y:S05]  /*82e0*/  LDSM.16.M88.4 R8, [R213+0xc000] ;  /* 0x00c00000d508783b */ /* 0x000eaa0000000200 */
[----:B------:R-:W-:Y:S01]  /*82f0*/  HMMA.16816.F32 R236, R4, R248, R188 ;  /* 0x000000f804ec723c */ /* 0x000fe200000018bc */
[----:B------:R-:W4:Y:S04]  /*8300*/  LDSM.16.M88.4 R188, [R215] ;  /* 0x00000000d7bc783b */ /* 0x000f280000000200 */
[----:B------:R-:W-:Y:S01]  /*8310*/  LDSM.16.M88.4 R4, [R212+0xc000] ;  /* 0x00c00000d404783b */ /* 0x000fe20000000200 */
[C---:B-1----:R-:W-:Y:S06]  /*8320*/  HMMA.16816.F32 R180, R16.reuse, R172, R180 ;  /* 0x000000ac10b4723c */ /* 0x042fec00000018b4 */
[C---:B------:R-:W-:Y:S06]  /*8330*/  HMMA.16816.F32 R176, R16.reuse, R174, R176 ;  /* 0x000000ae10b0723c */ /* 0x040fec00000018b0 */
[C---:B---3--:R-:W-:Y:S01]  /*8340*/  HMMA.16816.F32 R192, R16.reuse, R240, R24 ;  /* 0x000000f010c0723c */ /* 0x048fe20000001818 */
[----:B------:R-:W1:Y:S05]  /*8350*/  LDSM.16.M88.4 R24, [R208+0x6000] ;  /* 0x00600000d018783b */ /* 0x000e6a0000000200 */
[C---:B------:R-:W-:Y:S01]  /*8360*/  HMMA.16816.F32 R184, R16.reuse, R170, R28 ;  /* 0x000000aa10b8723c */ /* 0x040fe2000000181c */
[----:B------:R-:W3:Y:S05]  /*8370*/  LDSM.16.M88.4 R28, [R209+0x16800] ;  /* 0x01680000d11c783b */ /* 0x000eea0000000200 */
[----:B------:R-:W-:Y:S06]  /*8380*/  HMMA.16816.F32 R240, R16, R242, R20 ;  /* 0x000000f210f0723c */ /* 0x000fec0000001814 */
[----:B--2---:R-:W-:Y:S06]  /*8390*/  HMMA.16816.F32 R20, R8, R196, R180 ;  /* 0x000000c40814723c */ /* 0x004fec00000018b4 */
[C---:B------:R-:W-:Y:S01]  /*83a0*/  HMMA.16816.F32 R172, R16.reuse, R168, R32 ;  /* 0x000000a810ac723c */ /* 0x040fe20000001820 */
[----:B------:R-:W2:Y:S04]  /*83b0*/  LDSM.16.M88.4 R32, [R208+0x6800] ;  /* 0x00680000d020783b */ /* 0x000ea80000000200 */
[----:B------:R-:W2:Y:S01]  /*83c0*/  LDSM.16.M88.4 R168, [R209+0x17000] ;  /* 0x01700000d1a8783b */ /* 0x000ea20000000200 */
[C---:B----4-:R-:W-:Y:S06]  /*83d0*/  HMMA.16816.F32 R236, R16.reuse, R188, R236 ;  /* 0x000000bc10ec723c */ /* 0x050fec00000018ec */
[----:B------:R-:W-:Y:S06]  /*83e0*/  HMMA.16816.F32 R248, R16, R190, R200 ;  /* 0x000000be10f8723c */ /* 0x000fec00000018c8 */
[----:B------:R-:W-:Y:S01]  /*83f0*/  HMMA.16816.F32 R16, R8, R198, R176 ;  /* 0x000000c60810723c */ /* 0x000fe200000018b0 */
[----:B------:R-:W4:Y:S05]  /*8400*/  LDSM.16.M88.4 R196, [R209+0x17800] ;  /* 0x01780000d1c4783b */ /* 0x000f2a0000000200 */
[----:B-1----:R-:W-:Y:S06]  /*8410*/  HMMA.16816.F32 R200, R4, R24, R20 ;  /* 0x0000001804c8723c */ /* 0x002fec0000001814 */
[----:B---3--:R-:W-:-:S12]  /*8420*/  HMMA.16816.F32 R20, R8, R28, R172 ;  /* 0x0000001c0814723c */ /* 0x008fd800000018ac */
[----:B------:R-:W-:Y:S06]  /*8430*/  HMMA.16816.F32 R16, R4, R26, R16 ;  /* 0x0000001a0410723c */ /* 0x000fec0000001810 */
[----:B------:R-:W-:Y:S01]  /*8440*/  HMMA.16816.F32 R24, R8, R30, R184 ;  /* 0x0000001e0818723c */ /* 0x000fe200000018b8 */
[----:B------:R-:W1:Y:S01]  /*8450*/  LDSM.16.M88.4 R184, [R208+0x7000] ;  /* 0x00700000d0b8783b */ /* 0x000e620000000200 */
[----:B------:R-:W-:-:S04]  /*8460*/  FFMA.FTZ R15, R14, UR5, R201 ;  /* 0x000000050e0f7c23 */ /* 0x000fc800080100c9 */
[----:B--2---:R-:W-:Y:S01]  /*8470*/  HMMA.16816.F32 R20, R4, R32, R20 ;  /* 0x000000200414723c */ /* 0x004fe20000001814 */
[----:B------:R-:W-:Y:S01]  /*8480*/  FSEL R188, R15, -INF , !P2 ;  /* 0xff8000000fbc7808 */ /* 0x000fe20005000000 */
[----:B------:R-:W-:Y:S01]  /*8490*/  FFMA.FTZ R15, R14, UR5, R203 ;  /* 0x000000050e0f7c23 */ /* 0x000fe200080100cb */
[----:B------:R-:W-:Y:S01]  /*84a0*/  ISETP.GE.AND P2, PT, R2, R12, PT ;  /* 0x0000000c0200720c */ /* 0x000fe20003f46270 */
[----:B------:R-:W-:Y:S02]  /*84b0*/  VIADD R2, R0, 0x9 ;  /* 0x0000000900027836 */ /* 0x000fe40000000000 */
[C---:B------:R-:W-:Y:S01]  /*84c0*/  HMMA.16816.F32 R28, R8.reuse, R168, R192 ;  /* 0x000000a8081c723c */ /* 0x040fe200000018c0 */
[----:B------:R-:W-:Y:S02]  /*84d0*/  FSEL R183, R15, -INF , !P1 ;  /* 0xff8000000fb77808 */ /* 0x000fe40004800000 */
[----:B------:R-:W-:Y:S02]  /*84e0*/  I2FP.F32.S32 R14, R2 ;  /* 0x00000002000e7245 */ /* 0x000fe40000201400 */
[----:B------:R-:W-:Y:S01]  /*84f0*/  ISETP.GE.AND P1, PT, R2, R13, PT ;  /* 0x0000000d0200720c */ /* 0x000fe20003f26270 */
[C---:B------:R-:W-:Y:S01]  /*8500*/  FFMA.FTZ R16, R3.reuse, UR5, R16 ;  /* 0x0000000503107c23 */ /* 0x040fe20008010010 */
[----:B------:R-:W-:Y:S01]  /*8510*/  FFMA.FTZ R3, R3, UR5, R18 ;  /* 0x0000000503037c23 */ /* 0x000fe20008010012 */
[----:B------:R-:W-:Y:S01]  /*8520*/  HMMA.16816.F32 R176, R8, R170, R240 ;  /* 0x000000aa08b0723c */ /* 0x000fe200000018f0 */
[----:B------:R-:W2:Y:S01]  /*8530*/  LDSM.16.M88.4 R168, [R208+0x7800] ;  /* 0x00780000d0a8783b */ /* 0x000ea20000000200 */
[----:B------:R-:W-:Y:S01]  /*8540*/  FFMA.FTZ R15, R14, UR5, R17 ;  /* 0x000000050e0f7c23 */ /* 0x000fe20008010011 */
[----:B------:R-:W-:Y:S01]  /*8550*/  FSEL R182, R16, -INF , !P0 ;  /* 0xff80000010b67808 */ /* 0x000fe20004000000 */
[----:B------:R-:W-:Y:S01]  /*8560*/  FFMA.FTZ R14, R14, UR5, R19 ;  /* 0x000000050e0e7c23 */ /* 0x000fe20008010013 */
[----:B------:R-:W-:Y:S01]  /*8570*/  ISETP.GE.AND P0, PT, R2, R12, PT ;  /* 0x0000000c0200720c */ /* 0x000fe20003f06270 */
[----:B------:R-:W-:Y:S01]  /*8580*/  VIADD R2, R0, 0x10 ;  /* 0x0000001000027836 */ /* 0x000fe20000000000 */
[----:B------:R-:W-:Y:S01]  /*8590*/  HMMA.16816.F32 R24, R4, R34, R24 ;  /* 0x000000220418723c */ /* 0x000fe20000001818 */
[----:B------:R-:W-:Y:S01]  /*85a0*/  FSEL R181, R3, -INF , !P2 ;  /* 0xff80000003b57808 */ /* 0x000fe20005000000 */
[----:B------:R-:W-:-:S04]  /*85b0*/  DEPBAR.LE SB0, 0x0 ;  /* 0x000080000000791a */ /* 0x000fc80000000000 */
[----:B------:R-:W-:Y:S01]  /*85c0*/  I2FP.F32.S32 R3, R2 ;  /* 0x0000000200037245 */ /* 0x000fe20000201400 */
[----:B----4-:R-:W-:Y:S01]  /*85d0*/  HMMA.16816.F32 R172, R8, R196, R236 ;  /* 0x000000c408ac723c */ /* 0x010fe200000018ec */
[----:B------:R-:W-:Y:S01]  /*85e0*/  FSEL R150, R15, -INF , !P1 ;  /* 0xff8000000f967808 */ /* 0x000fe20004800000 */
[----:B------:R-:W-:Y:S01]  /*85f0*/  BAR.SYNC.DEFER_BLOCKING 0x0 ;  /* 0x0000000000007b1d */ /* 0x000fe20000010000 */
[C---:B------:R-:W-:Y:S01]  /*8600*/  ISETP.GE.AND P2, PT, R2.reuse, R13, PT ;  /* 0x0000000d0200720c */ /* 0x040fe20003f46270 */
[C---:B------:R-:W-:Y:S01]  /*8610*/  FFMA.FTZ R15, R3.reuse, UR5, R20 ;  /* 0x00000005030f7c23 */ /* 0x040fe20008010014 */
[----:B------:R-:W-:Y:S01]  /*8620*/  ISETP.GE.AND P1, PT, R2, R12, PT ;  /* 0x0000000c0200720c */ /* 0x000fe20003f26270 */
[----:B------:R-:W-:Y:S02]  /*8630*/  VIADD R2, R0, 0x11 ;  /* 0x0000001100027836 */ /* 0x000fe40000000000 */
[----:B------:R-:W-:Y:S01]  /*8640*/  FFMA.FTZ R16, R3, UR5, R22 ;  /* 0x0000000503107c23 */ /* 0x000fe20008010016 */
[----:B-1----:R-:W-:Y:S01]  /*8650*/  HMMA.16816.F32 R28, R4, R184, R28 ;  /* 0x000000b8041c723c */ /* 0x002fe2000000181c */
[----:B------:R-:W-:-:S02]  /*8660*/  FSEL R180, R14, -INF , !P0 ;  /* 0xff8000000eb47808 */ /* 0x000fc40004000000 */
[----:B------:R-:W-:Y:S02]  /*8670*/  I2FP.F32.S32 R3, R2 ;  /* 0x0000000200037245 */ /* 0x000fe40000201400 */
[----:B------:R-:W-:Y:S01]  /*8680*/  FSEL R189, R15, -INF , !P2 ;  /* 0xff8000000fbd7808 */ /* 0x000fe20005000000 */
[----:B------:R-:W-:Y:S01]  /*8690*/  HMMA.16816.F32 R32, R4, R186, R176 ;  /* 0x000000ba0420723c */ /* 0x000fe200000018b0 */
[CC--:B------:R-:W-:Y:S01]  /*86a0*/  ISETP.GE.AND P0, PT, R2.reuse, R13.reuse, PT ;  /* 0x0000000d0200720c */ /* 0x0c0fe20003f06270 */
[----:B------:R-:W-:Y:S01]  /*86b0*/  FFMA.FTZ R15, R3, UR5, R21 ;  /* 0x00000005030f7c23 */ /* 0x000fe20008010015 */
[----:B------:R-:W-:Y:S01]  /*86c0*/  ISETP.GE.AND P2, PT, R2, R12, PT ;  /* 0x0000000c0200720c */ /* 0x000fe20003f46270 */
[----:B------:R-:W-:Y:S01]  /*86d0*/  VIADD R2, R0, 0x18 ;  /* 0x0000001800027836 */ /* 0x000fe20000000000 */
[----:B------:R-:W-:Y:S02]  /*86e0*/  FSEL R191, R16, -INF , !P1 ;  /* 0xff80000010bf7808 */ /* 0x000fe40004800000 */
[----:B------:R-:W-:Y:S01]  /*86f0*/  FSEL R185, R15, -INF , !P0 ;  /* 0xff8000000fb97808 */ /* 0x000fe20004000000 */
[----:B------:R-:W-:Y:S01]  /*8700*/  HMMA.16816.F32 R16, R8, R198, R248 ;  /* 0x000000c60810723c */ /* 0x000fe200000018f8 */
[----:B------:R-:W-:Y:S01]  /*8710*/  I2FP.F32.S32 R14, R2 ;  /* 0x00000002000e7245 */ /* 0x000fe20000201400 */
[----:B------:R-:W-:Y:S01]  /*8720*/  FFMA.FTZ R15, R3, UR5, R23 ;  /* 0x00000005030f7c23 */ /* 0x000fe20008010017 */
[----:B------:R-:W-:Y:S01]  /*8730*/  ISETP.GE.AND P1, PT, R2, R13, PT ;  /* 0x0000000d0200720c */ /* 0x000fe20003f26270 */
[----:B------:R-:W-:Y:S01]  /*8740*/  VIADD R3, R0, 0x20 ;  /* 0x0000002000037836 */ /* 0x000fe20000000000 */
[----:B------:R-:W-:Y:S01]  /*8750*/  ISETP.GE.AND P0, PT, R2, R12, PT ;  /* 0x0000000c0200720c */ /* 0x000fe20003f06270 */
[----:B------:R-:W-:-:S02]  /*8760*/  VIADD R2, R0, 0x19 ;  /* 0x0000001900027836 */ /* 0x000fc40000000000 */
[C---:B------:R-:W-:Y:S01]  /*8770*/  FFMA.FTZ R8, R14.reuse, UR5, R24 ;  /* 0x000000050e087c23 */ /* 0x040fe20008010018 */
[----:B------:R-:W-:Y:S01]  /*8780*/  FFMA.FTZ R10, R14, UR5, R26 ;  /* 0x000000050e0a7c23 */ /* 0x000fe2000801001a */
[----:B------:R-:W-:Y:S02]  /*8790*/  FSEL R190, R15, -INF , !P2 ;  /* 0xff8000000fbe7808 */ /* 0x000fe40005000000 */
[----:B------:R-:W-:Y:S02]  /*87a0*/  I2FP.F32.S32 R9, R2 ;  /* 0x0000000200097245 */ /* 0x000fe40000201400 */
[----:B------:R-:W-:Y:S02]  /*87b0*/  FSEL R184, R8, -INF , !P1 ;  /* 0xff80000008b87808 */ /* 0x000fe40004800000 */
[----:B------:R-:W-:Y:S01]  /*87c0*/  I2FP.F32.S32 R8, R3 ;  /* 0x0000000300087245 */ /* 0x000fe20000201400 */
[C---:B------:R-:W-:Y:S01]  /*87d0*/  FFMA.FTZ R11, R9.reuse, UR5, R25 ;  /* 0x00000005090b7c23 */ /* 0x040fe20008010019 */
[----:B------:R-:W-:Y:S01]  /*87e0*/  FSEL R177, R10, -INF , !P0 ;  /* 0xff8000000ab17808 */ /* 0x000fe20004000000 */
[----:B------:R-:W-:Y:S01]  /*87f0*/  FFMA.FTZ R9, R9, UR5, R27 ;  /* 0x0000000509097c23 */ /* 0x000fe2000801001b */
[-C--:B------:R-:W-:Y:S01]  /*8800*/  ISETP.GE.AND P2, PT, R2, R13.reuse, PT ;  /* 0x0000000d0200720c */ /* 0x080fe20003f46270 */
[----:B------:R-:W-:Y:S01]  /*8810*/  FFMA.FTZ R10, R8, UR5, R28 ;  /* 0x00000005080a7c23 */ /* 0x000fe2000801001c */
[----:B------:R-:W-:Y:S01]  /*8820*/  ISETP.GE.AND P1, PT, R2, R12, PT ;  /* 0x0000000c0200720c */ /* 0x000fe20003f26270 */
[----:B------:R-:W-:Y:S01]  /*8830*/  VIADD R2, R0, 0x21 ;  /* 0x0000002100027836 */ /* 0x000fe20000000000 */
[----:B------:R-:W-:Y:S01]  /*8840*/  ISETP.GE.AND P0, PT, R3, R13, PT ;  /* 0x0000000d0300720c */ /* 0x000fe20003f06270 */
[----:B--2---:R-:W-:Y:S01]  /*8850*/  HMMA.16816.F32 R24, R4, R168, R172 ;  /* 0x000000a80418723c */ /* 0x004fe200000018ac */
[----:B------:R-:W-:Y:S01]  /*8860*/  FSEL R178, R9, -INF , !P1 ;  /* 0xff80000009b27808 */ /* 0x000fe20004800000 */
[----:B------:R-:W-:Y:S01]  /*8870*/  FFMA.FTZ R8, R8, UR5, R30 ;  /* 0x0000000508087c23 */ /* 0x000fe2000801001e */
[----:B------:R-:W-:-:S02]  /*8880*/  FSEL R244, R10, -INF , !P0 ;  /* 0xff8000000af47808 */ /* 0x000fc40004000000 */
[----:B------:R-:W-:Y:S01]  /*8890*/  FSEL R176, R11, -INF , !P2 ;  /* 0xff8000000bb07808 */ /* 0x000fe20005000000 */
[----:B------:R-:W-:Y:S01]  /*88a0*/  HMMA.16816.F32 R20, R4, R170, R16 ;  /* 0x000000aa0414723c */ /* 0x000fe20000001810 */
[C---:B------:R-:W-:Y:S02]  /*88b0*/  ISETP.GE.AND P1, PT, R2.reuse, R13, PT ;  /* 0x0000000d0200720c */ /* 0x040fe40003f26270 */
[----:B------:R-:W-:Y:S02]  /*88c0*/  I2FP.F32.S32 R9, R2 ;  /* 0x0000000200097245 */ /* 0x000fe40000201400 */
[-C--:B------:R-:W-:Y:S01]  /*88d0*/  ISETP.GE.AND P0, PT, R2, R12.reuse, PT ;  /* 0x0000000c0200720c */ /* 0x080fe20003f06270 */
[C---:B------:R-:W-:Y:S01]  /*88e0*/  VIADD R2, R0.reuse, 0x28 ;  /* 0x0000002800027836 */ /* 0x040fe20000000000 */
[----:B------:R-:W-:Y:S01]  /*88f0*/  ISETP.GE.AND P2, PT, R3, R12, PT ;  /* 0x0000000c0300720c */ /* 0x000fe20003f46270 */
[----:B------:R-:W-:Y:S01]  /*8900*/  FFMA.FTZ R10, R9, UR5, R29 ;  /* 0x00000005090a7c23 */ /* 0x000fe2000801001d */
[----:B------:R-:W-:-:S02]  /*8910*/  VIADD R3, R0, 0x29 ;  /* 0x0000002900037836 */ /* 0x000fc40000000000 */
[----:B------:R-:W-:Y:S01]  /*8920*/  FFMA.FTZ R6, R9, UR5, R31 ;  /* 0x0000000509067c23 */ /* 0x000fe2000801001f */
[----:B------:R-:W-:Y:S02]  /*8930*/  FSEL R194, R8, -INF , !P2 ;  /* 0xff80000008c27808 */ /* 0x000fe40005000000 */
[----:B------:R-:W-:Y:S02]  /*8940*/  I2FP.F32.S32 R8, R2 ;  /* 0x0000000200087245 */ /* 0x000fe40000201400 */
[----:B------:R-:W-:Y:S02]  /*8950*/  FSEL R233, R10, -INF , !P1 ;  /* 0xff8000000ae97808 */ /* 0x000fe40004800000 */
[----:B------:R-:W-:Y:S01]  /*8960*/  ISETP.GE.AND P2, PT, R2, R13, PT ;  /* 0x0000000d0200720c */ /* 0x000fe20003f46270 */
[----:B------:R-:W-:Y:S01]  /*8970*/  FFMA.FTZ R7, R8, UR5, R32 ;  /* 0x0000000508077c23 */ /* 0x000fe20008010020 */
[----:B------:R-:W-:Y:S01]  /*8980*/  ISETP.GE.AND P1, PT, R2, R12, PT ;  /* 0x0000000c0200720c */ /* 0x000fe20003f26270 */
[----:B------:R-:W-:Y:S01]  /*8990*/  FFMA.FTZ R4, R8, UR5, R34 ;  /* 0x0000000508047c23 */ /* 0x000fe20008010022 */
[----:B------:R-:W-:Y:S01]  /*89a0*/  I2FP.F32.S32 R5, R3 ;  /* 0x0000000300057245 */ /* 0x000fe20000201400 */
[----:B------:R-:W-:Y:S01]  /*89b0*/  VIADD R2, R0, 0x30 ;  /* 0x0000003000027836 */ /* 0x000fe20000000000 */
[----:B------:R-:W-:-:S02]  /*89c0*/  FSEL R245, R6, -INF , !P0 ;  /* 0xff80000006f57808 */ /* 0x000fc40004000000 */
[----:B------:R-:W-:Y:S01]  /*89d0*/  FSEL R231, R7, -INF , !P2 ;  /* 0xff80000007e77808 */ /* 0x000fe20005000000 */
[C---:B------:R-:W-:Y:S01]  /*89e0*/  FFMA.FTZ R6, R5.reuse, UR5, R33 ;  /* 0x0000000505067c23 */ /* 0x040fe20008010021 */
[----:B------:R-:W-:Y:S01]  /*89f0*/  FSEL R186, R4, -INF , !P1 ;  /* 0xff80000004ba7808 */ /* 0x000fe20004800000 */
[----:B------:R-:W-:Y:S01]  /*8a00*/  FFMA.FTZ R5, R5, UR5, R35 ;  /* 0x0000000505057c23 */ /* 0x000fe20008010023 */
[C---:B------:R-:W-:Y:S02]  /*8a10*/  ISETP.GE.AND P0, PT, R3.reuse, R13, PT ;  /* 0x0000000d0300720c */ /* 0x040fe40003f06270 */
[----:B------:R-:W-:Y:S01]  /*8a20*/  ISETP.GE.AND P2, PT, R3, R12, PT ;  /* 0x0000000c0300720c */ /* 0x000fe20003f46270 */
[----:B------:R-:W-:Y:S01]  /*8a30*/  VIADD R3, R0, 0x31 ;  /* 0x0000003100037836 */ /* 0x000fe20000000000 */
[----:B------:R-:W-:Y:S02]  /*8a40*/  I2FP.F32.S32 R4, R2 ;  /* 0x0000000200047245 */ /* 0x000fe40000201400 */
[----:B------:R-:W-:-:S02]  /*8a50*/  FSEL R232, R6, -INF , !P0 ;  /* 0xff80000006e87808 */ /* 0x000fc40004000000 */
[----:B------:R-:W-:Y:S01]  /*8a60*/  ISETP.GE.AND P1, PT, R2, R13, PT ;  /* 0x0000000d0200720c */ /* 0x000fe20003f26270 */
[C---:B------:R-:W-:Y:S01]  /*8a70*/  FFMA.FTZ R6, R4.reuse, UR5, R24 ;  /* 0x0000000504067c23 */ /* 0x040fe20008010018 */
[----:B------:R-:W-:Y:S01]  /*8a80*/  FFMA.FTZ R7, R4, UR5, R26 ;  /* 0x0000000504077c23 */ /* 0x000fe2000801001a */
[----:B------:R-:W-:Y:S02]  /*8a90*/  I2FP.F32.S32 R4, R3 ;  /* 0x0000000300047245 */ /* 0x000fe40000201400 */
[----:B------:R-:W-:Y:S01]  /*8aa0*/  ISETP.GE.AND P0, PT, R2, R12, PT ;  /* 0x0000000c0200720c */ /* 0x000fe20003f06270 */
[----:B------:R-:W-:Y:S01]  /*8ab0*/  VIADD R2, R0, 0x38 ;  /* 0x0000003800027836 */ /* 0x000fe20000000000 */
[----:B------:R-:W-:Y:S01]  /*8ac0*/  FSEL R192, R6, -INF , !P1 ;  /* 0xff80000006c07808 */ /* 0x000fe20004800000 */
[C---:B------:R-:W-:Y:S01]  /*8ad0*/  FFMA.FTZ R6, R4.reuse, UR5, R25 ;  /* 0x0000000504067c23 */ /* 0x040fe20008010019 */
[----:B------:R-:W-:Y:S01]  /*8ae0*/  FSEL R201, R5, -INF , !P2 ;  /* 0xff80000005c97808 */ /* 0x000fe20005000000 */
[----:B------:R-:W-:Y:S01]  /*8af0*/  FFMA.FTZ R4, R4, UR5, R27 ;  /* 0x0000000504047c23 */ /* 0x000fe2000801001b */
[----:B------:R-:W-:-:S02]  /*8b00*/  ISETP.GE.AND P2, PT, R3, R13, PT ;  /* 0x0000000d0300720c */ /* 0x000fc40003f46270 */
[----:B------:R-:W-:Y:S02]  /*8b10*/  ISETP.GE.AND P1, PT, R3, R12, PT ;  /* 0x0000000c0300720c */ /* 0x000fe40003f26270 */
[----:B------:R-:W-:Y:S02]  /*8b20*/  I2FP.F32.S32 R3, R2 ;  /* 0x0000000200037245 */ /* 0x000fe40000201400 */
[----:B------:R-:W-:Y:S02]  /*8b30*/  FSEL R187, R7, -INF , !P0 ;  /* 0xff80000007bb7808 */ /* 0x000fe40004000000 */
[----:B------:R-:W-:Y:S01]  /*8b40*/  FSEL R195, R6, -INF , !P2 ;  /* 0xff80000006c37808 */ /* 0x000fe20005000000 */
[C---:B------:R-:W-:Y:S01]  /*8b50*/  FFMA.FTZ R5, R3.reuse, UR5, R20 ;  /* 0x0000000503057c23 */ /* 0x040fe20008010014 */
[C---:B------:R-:W-:Y:S01]  /*8b60*/  ISETP.GE.AND P0, PT, R2.reuse, R13, PT ;  /* 0x0000000d0200720c */ /* 0x040fe20003f06270 */
[----:B------:R-:W-:Y:S01]  /*8b70*/  FFMA.FTZ R3, R3, UR5, R22 ;  /* 0x0000000503037c23 */ /* 0x000fe20008010016 */
[----:B------:R-:W-:-:S02]  /*8b80*/  ISETP.GE.AND P2, PT, R2, R12, PT ;  /* 0x0000000c0200720c */ /* 0x000fc40003f46270 */
[----:B------:R-:W-:Y:S02]  /*8b90*/  I2FP.F32.S32 R2, R0 ;  /* 0x0000000000027245 */ /* 0x000fe40000201400 */
[----:B------:R-:W-:Y:S02]  /*8ba0*/  FSEL R203, R5, -INF , !P0 ;  /* 0xff80000005cb7808 */ /* 0x000fe40004000000 */
[----:B------:R-:W-:Y:S01]  /*8bb0*/  ISETP.GE.AND P0, PT, R0, R12, PT ;  /* 0x0000000c0000720c */ /* 0x000fe20003f06270 */
[----:B------:R-:W-:Y:S01]  /*8bc0*/  FFMA.FTZ R16, R2, UR5, R202 ;  /* 0x0000000502107c23 */ /* 0x000fe200080100ca */
[----:B------:R-:W-:Y:S01]  /*8bd0*/  FSEL R173, R4, -INF , !P1 ;  /* 0xff80000004ad7808 */ /* 0x000fe20004800000 */
[----:B------:R-:W-:Y:S01]  /*8be0*/  FFMA.FTZ R17, R2, UR5, R200 ;  /* 0x0000000502117c23 */ /* 0x000fe200080100c8 */
[C---:B------:R-:W-:Y:S01]  /*8bf0*/  ISETP.GE.AND P1, PT, R0.reuse, R13, PT ;  /* 0x0000000d0000720c */ /* 0x040fe20003f26270 */
[----:B------:R-:W-:Y:S01]  /*8c00*/  VIADD R0, R0, 0x39 ;  /* 0x0000003900007836 */ /* 0x000fe20000000000 */
[----:B------:R-:W-:-:S02]  /*8c10*/  FSEL R16, R16, -INF , !P0 ;  /* 0xff80000010107808 */ /* 0x000fc40004000000 */
[----:B------:R-:W-:Y:S02]  /*8c20*/  PLOP3.LUT P0, PT, PT, PT, UP0, 0x80, 0x0 ;  /* 0x000000000000781c */ /* 0x000fe40003f0f008 */
[----:B------:R-:W-:Y:S02]  /*8c30*/  I2FP.F32.S32 R2, R0 ;  /* 0x0000000000027245 */ /* 0x000fe40000201400 */
[----:B------:R-:W-:Y:S02]  /*8c40*/  FSEL R193, R3, -INF , !P2 ;  /* 0xff80000003c17808 */ /* 0x000fe40005000000 */
[----:B------:R-:W-:Y:S02]  /*8c50*/  FSEL R17, R17, -INF , !P1 ;  /* 0xff80000011117808 */ /* 0x000fe40004800000 */
[C---:B------:R-:W-:Y:S02]  /*8c60*/  ISETP.GE.AND P2, PT, R0.reuse, R13, PT ;  /* 0x0000000d0000720c */ /* 0x040fe40003f46270 */
[----:B------:R-:W-:Y:S01]  /*8c70*/  ISETP.GE.AND P1, PT, R0, R12, PT ;  /* 0x0000000c0000720c */ /* 0x000fe20003f26270 */
[C---:B------:R-:W-:Y:S01]  /*8c80*/  FFMA.FTZ R0, R2.reuse, UR5, R21 ;  /* 0x0000000502007c23 */ /* 0x040fe20008010015 */
[----:B------:R-:W-:-:S04]  /*8c90*/  FFMA.FTZ R2, R2, UR5, R23 ;  /* 0x0000000502027c23 */ /* 0x000fc80008010017 */
[----:B------:R-:W-:Y:S02]  /*8ca0*/  FSEL R174, R0, -INF , !P2 ;  /* 0xff80000000ae7808 */ /* 0x000fe40005000000 */
[----:B------:R-:W-:Y:S01]  /*8cb0*/  FSEL R175, R2, -INF , !P1 ;  /* 0xff80000002af7808 */ /* 0x000fe20004800000 */
[----:B------:R-:W-:Y:S06]  /*8cc0*/  @!P0 BRA `(.L_x_295) ;  /* 0x00000004004c8947 */ /* 0x000fec0003800000 */
[----:B------:R-:W2:Y:S04]  /*8cd0*/  LDL.64 R240, [R1+0x20] ;  /* 0x0000200001f07983 */ /* 0x000ea80000100a00 */
[----:B------:R-:W3:Y:S01]  /*8ce0*/  LDL.64 R242, [R1+0x18] ;  /* 0x0000180001f27983 */ /* 0x000ee20000100a00 */
[----:B------:R-:W-:Y:S01]  /*8cf0*/  UIADD3 UR10, UR22, -0x3, URZ ;  /* 0xfffffffd160a7890 */ /* 0x000fe2000fffe03f */
[----:B------:R-:W1:Y:S01]  /*8d00*/  @!P6 LDC.64 R4, c[0x0][0x218] ;  /* 0x00008600ff04eb82 */ /* 0x000e620000000a00 */
[----:B------:R-:W-:Y:S01]  /*8d10*/  BSSY B0, `(.L_x_296) ;  /* 0x000004d000007945 */ /* 0x000fe20003800000 */
[----:B------:R4:W-:Y:S01]  /*8d20*/  @P6 STS.128 [R230+0x10000], RZ ;  /* 0x010000ffe6006388 */ /* 0x0009e20000000c00 */
[----:B------:R-:W-:Y:S02]  /*8d30*/  USHF.R.S32.HI UR4, URZ, 0x1f, UR10 ;  /* 0x0000001f3f047899 */ /* 0x000fe4000801140a */
[----:B------:R-:W-:-:S02]  /*8d40*/  UIMAD.WIDE.U32 UR40, UR10, UR8, URZ ;  /* 0x000000080a2872a5 */ /* 0x000fc4000f8e003f */
[----:B------:R-:W-:Y:S01]  /*8d50*/  UIMAD UR4, UR4, UR8, URZ ;  /* 0x00000008040472a4 */ /* 0x000fe2000f8e023f */
[----:B------:R-:W5:Y:S03]  /*8d60*/  @!P4 LDC.64 R14, c[0x0][0x218] ;  /* 0x00008600ff0ecb82 */ /* 0x000f660000000a00 */
[----:B------:R-:W-:Y:S01]  /*8d70*/  UIMAD UR4, UR10, UR9, UR4 ;  /* 0x000000090a0472a4 */ /* 0x000fe2000f8e0204 */
[----:B------:R-:W-:Y:S02]  /*8d80*/  IMAD.U32 R2, RZ, RZ, UR40 ;  /* 0x00000028ff027e24 */ /* 0x000fe4000f8e00ff */
[----:B------:R-:W-:Y:S01]  /*8d90*/  IMAD.U32 R3, RZ, RZ, UR41 ;  /* 0x00000029ff037e24 */ /* 0x000fe2000f8e00ff */
[----:B------:R-:W-:Y:S01]  /*8da0*/  UIADD3 UR4, UR41, UR4, URZ ;  /* 0x0000000429047290 */ /* 0x000fe2000fffe03f */
[----:B------:R-:W4:Y:S05]  /*8db0*/  @!P5 LDC.64 R6, c[0x0][0x218] ;  /* 0x00008600ff06db82 */ /* 0x000f2a0000000a00 */
[----:B------:R-:W-:-:S03]  /*8dc0*/  IMAD.U32 R3, RZ, RZ, UR4 ;  /* 0x00000004ff037e24 */ /* 0x000fc6000f8e00ff */
[----:B------:R-:W5:Y:S08]  /*8dd0*/  @!P3 LDC.64 R10, c[0x0][0x218] ;  /* 0x00008600ff0abb82 */ /* 0x000f700000000a00 */
[----:B------:R-:W5:Y:S08]  /*8de0*/  @!P6 LDC.64 R8, c[0x0][0x218] ;  /* 0x00008600ff08eb82 */ /* 0x000f700000000a00 */
[----:B------:R-:W5:Y:S08]  /*8df0*/  @!P5 LDC.64 R18, c[0x0][0x218] ;  /* 0x00008600ff12db82 */ /* 0x000f700000000a00 */
[----:B------:R-:W5:Y:S01]  /*8e00*/  @!P4 LDC.64 R20, c[0x0][0x218] ;  /* 0x00008600ff14cb82 */ /* 0x000f620000000a00 */
[----:B--2---:R-:W-:-:S04]  /*8e10*/  LEA R0, P1, R2, R240, 0x6 ;  /* 0x000000f002007211 */ /* 0x004fc800078230ff */
[----:B---3--:R-:W-:Y:S02]  /*8e20*/  LEA.HI.X R3, R2, R243, R3, 0x6, P1 ;  /* 0x000000f302037211 */ /* 0x008fe400008f3403 */
[C---:B-1----:R-:W-:Y:S02]  /*8e30*/  @!P6 LEA R4, P1, R0.reuse, R4, 0x1 ;  /* 0x000000040004e211 */ /* 0x042fe400078208ff */
[C---:B----4-:R-:W-:Y:S02]  /*8e40*/  @!P5 LEA R6, P2, R0.reuse, R6, 0x1 ;  /* 0x000000060006d211 */ /* 0x050fe400078408ff */
[C-C-:B------:R-:W-:Y:S02]  /*8e50*/  @!P6 LEA.HI.X R5, R0.reuse, R5, R3.reuse, 0x1, P1 ;  /* 0x000000050005e211 */ /* 0x140fe400008f0c03 */
[C---:B-----5:R-:W-:Y:S02]  /*8e60*/  @!P4 LEA R14, P1, R0.reuse, R14, 0x1 ;  /* 0x0000000e000ec211 */ /* 0x060fe400078208ff */
[C-C-:B------:R-:W-:Y:S01]  /*8e70*/  @!P5 LEA.HI.X R7, R0.reuse, R7, R3.reuse, 0x1, P2 ;  /* 0x000000070007d211 */ /* 0x140fe200010f0c03 */
[----:B------:R-:W-:Y:S01]  /*8e80*/  @!PT LDS RZ, [RZ] ;  /* 0x00000000fffff984 */ /* 0x000fe20000000800 */
[----:B------:R-:W-:Y:S01]  /*8e90*/  @!PT LDS RZ, [RZ] ;  /* 0x00000000fffff984 */ /* 0x000fe20000000800 */
[----:B------:R-:W-:Y:S01]  /*8ea0*/  @!PT LDS RZ, [RZ] ;  /* 0x00000000fffff984 */ /* 0x000fe20000000800 */
[----:B------:R1:W-:Y:S01]  /*8eb0*/  @!P6 LDGSTS.E.BYPASS.LTC128B.128 [R230+0x10000], desc[UR30][R4.64] ;  /* 0x1000000004e6efae */ /* 0x0003e2000b901d5e */
[----:B------:R-:W-:-:S02]  /*8ec0*/  @!P4 LEA.HI.X R15, R0, R15, R3, 0x1, P1 ;  /* 0x0000000f000fc211 */ /* 0x000fc400008f0c03 */
[C---:B------:R-:W-:Y:S01]  /*8ed0*/  @!P3 LEA R10, P1, R0.reuse, R10, 0x1 ;  /* 0x0000000a000ab211 */ /* 0x040fe200078208ff */
[----:B------:R2:W-:Y:S01]  /*8ee0*/  @P5 STS.128 [R230+0x12000], RZ ;  /* 0x012000ffe6005388 */ /* 0x0005e20000000c00 */
[C---:B------:R-:W-:Y:S02]  /*8ef0*/  IADD3 R2, P2, R0.reuse, UR38, RZ ;  /* 0x0000002600027c10 */ /* 0x040fe4000ff5e0ff */
[----:B------:R-:W-:Y:S01]  /*8f00*/  @!P3 LEA.HI.X R11, R0, R11, R3, 0x1, P1 ;  /* 0x0000000b000bb211 */ /* 0x000fe200008f0c03 */
[----:B------:R-:W-:Y:S01]  /*8f10*/  @!PT LDS RZ, [RZ] ;  /* 0x00000000fffff984 */ /* 0x000fe20000000800 */
[----:B------:R-:W-:Y:S01]  /*8f20*/  @!PT LDS RZ, [RZ] ;  /* 0x00000000fffff984 */ /* 0x000fe20000000800 */
[----:B------:R-:W-:Y:S01]  /*8f30*/  @!PT LDS RZ, [RZ] ;  /* 0x00000000fffff984 */ /* 0x000fe20000000800 */
[----:B------:R3:W-:Y:S01]  /*8f40*/  @!P5 LDGSTS.E.BYPASS.LTC128B.128 [R230+0x12000], desc[UR30][R6.64+0x80] ;  /* 0x1200008006e6dfae */ /* 0x0007e2000b901d5e */
[C---:B------:R-:W-:Y:S02]  /*8f50*/  @!P6 LEA R8, P1, R2.reuse, R8, 0x1 ;  /* 0x000000080208e211 */ /* 0x040fe400078208ff */
[----:B------:R-:W-:Y:S01]  /*8f60*/  IADD3.X R3, R3, UR37, RZ, P2, !PT ;  /* 0x0000002503037c10 */ /* 0x000fe200097fe4ff */
[----:B------:R2:W-:Y:S03]  /*8f70*/  @P4 STS.128 [R230+0x14000], RZ ;  /* 0x014000ffe6004388 */ /* 0x0005e60000000c00 */
[C---:B------:R-:W-:Y:S01]  /*8f80*/  @!P6 LEA.HI.X R9, R2.reuse, R9, R3, 0x1, P1 ;  /* 0x000000090209e211 */ /* 0x040fe200008f0c03 */
        /* <DEDUP_REMOVED lines=8> */
[----:B------:R2:W-:Y:S01]  /*9010*/  @!P3 LDGSTS.E.BYPASS.LTC128B.128 [R230+0x16000], desc[UR30][R10.64+0x180] ;  /* 0x160001800ae6bfae */ /* 0x0005e2000b901d5e */
[----:B-1----:R-:W-:-:S03]  /*9020*/  @!P4 LEA R4, P1, R2, R20, 0x1 ;  /* 0x000000140204c211 */ /* 0x002fc600078208ff */
        /* <DEDUP_REMOVED lines=8> */
[----:B------:R-:W-:-:S05]  /*90b0*/  @!P5 LEA.HI.X R7, R2, R19, R3, 0x1, P2 ;  /* 0x000000130207d211 */ /* 0x000fca00010f0c03 */
        /* <DEDUP_REMOVED lines=18> */
.L_x_297:
[----:B------:R-:W-:Y:S05]  /*91e0*/  BSYNC B0 ;  /* 0x0000000000007941 */ /* 0x000fea0003800000 */
.L_x_296:
[----:B------:R-:W0:Y:S02]  /*91f0*/  LDGDEPBAR ;  /* 0x00000000000079af */ /* 0x000e240000000000 */
.L_x_295:
[----:B------:R-:W-:Y:S01]  /*9200*/  FMNMX.FTZ R0, R149, R17, !PT ;  /* 0x0000001195007209 */ /* 0x000fe20007810000 */
[----:B--2---:R-:W-:Y:S01]  /*9210*/  LDSM.16.MT88.4 R8, [R204+0x18000] ;  /* 0x01800000cc08783b */ /* 0x004fe20000004200 */
[----:B------:R-:W-:Y:S02]  /*9220*/  MOV R15, R203 ;  /* 0x000000cb000f7202 */ /* 0x000fe40000000f00 */
[----:B------:R-:W-:Y:S01]  /*9230*/  FMNMX.FTZ R0, R188, R0, !PT ;  /* 0x00000000bc007209 */ /* 0x000fe20007810000 */
[----:B------:R-:W-:Y:S03]  /*9240*/  LDSM.16.MT88.4 R20, [R207+0x18000] ;  /* 0x01800000cf14783b */ /* 0x000fe60000004200 */
[----:B------:R-:W-:-:S04]  /*9250*/  FMNMX.FTZ R0, R182, R0, !PT ;  /* 0x00000000b6007209 */ /* 0x000fc80007810000 */
[----:B------:R-:W-:-:S04]  /*9260*/  FMNMX.FTZ R0, R150, R0, !PT ;  /* 0x0000000096007209 */ /* 0x000fc80007810000 */
        /* <DEDUP_REMOVED lines=23> */
[----:B------:R-:W-:-:S03]  /*93e0*/  FMNMX.FTZ R2, R201, R2, !PT ;  /* 0x00000002c9027209 */ /* 0x000fc60007810000 */
[----:B-1----:R-:W1:Y:S01]  /*93f0*/  SHFL.BFLY PT, R4, R0, 0x2, 0x1f ;  /* 0x0c401f0000047f89 */ /* 0x002e6200000e0000 */
[----:B------:R-:W-:-:S04]  /*9400*/  FMNMX.FTZ R2, R187, R2, !PT ;  /* 0x00000002bb027209 */ /* 0x000fc80007810000 */
[----:B------:R-:W-:-:S04]  /*9410*/  FMNMX.FTZ R2, R173, R2, !PT ;  /* 0x00000002ad027209 */ /* 0x000fc80007810000 */
[----:B------:R-:W-:-:S04]  /*9420*/  FMNMX.FTZ R2, R193, R2, !PT ;  /* 0x00000002c1027209 */ /* 0x000fc80007810000 */
[----:B------:R-:W-:-:S05]  /*9430*/  FMNMX.FTZ R2, R175, R2, !PT ;  /* 0x00000002af027209 */ /* 0x000fca0007810000 */
[----:B------:R-:W2:Y:S01]  /*9440*/  SHFL.BFLY PT, R3, R2, 0x2, 0x1f ;  /* 0x0c401f0002037f89 */ /* 0x000ea200000e0000 */
[----:B-1----:R-:W-:-:S05]  /*9450*/  FMNMX.FTZ R0, R0, R4, !PT ;  /* 0x0000000400007209 */ /* 0x002fca0007810000 */
[----:B------:R-:W1:Y:S01]  /*9460*/  SHFL.BFLY PT, R4, R0, 0x1, 0x1f ;  /* 0x0c201f0000047f89 */ /* 0x000e6200000e0000 */
[----:B--2---:R-:W-:-:S05]  /*9470*/  FMNMX.FTZ R2, R2, R3, !PT ;  /* 0x0000000302027209 */ /* 0x004fca0007810000 */
[----:B------:R-:W2:Y:S01]  /*9480*/  SHFL.BFLY PT, R3, R2, 0x1, 0x1f ;  /* 0x0c201f0002037f89 */ /* 0x000ea200000e0000 */
[----:B-1----:R-:W-:-:S04]  /*9490*/  FMNMX.FTZ R169, R0, R4, !PT ;  /* 0x0000000400a97209 */ /* 0x002fc80007810000 */
[C---:B------:R-:W-:Y:S01]  /*94a0*/  FSETP.NEU.FTZ.AND P2, PT, R169.reuse, -INF , PT ;  /* 0xff800000a900780b */ /* 0x040fe20003f5d000 */
[C---:B------:R-:W-:Y:S01]  /*94b0*/  FMUL.FTZ R14, R169.reuse, UR15 ;  /* 0x0000000fa90e7c20 */ /* 0x040fe20008410000 */
[----:B------:R-:W-:Y:S02]  /*94c0*/  STL [R1], R169 ;  /* 0x000000a901007387 */ /* 0x000fe40000100800 */
[----:B------:R-:W-:Y:S02]  /*94d0*/  FSEL R4, R169, RZ, P2 ;  /* 0x000000ffa9047208 */ /* 0x000fe40001000000 */
[----:B------:R-:W-:-:S03]  /*94e0*/  FSEL R14, R14, RZ, P2 ;  /* 0x000000ff0e0e7208 */ /* 0x000fc60001000000 */
[----:B------:R-:W-:Y:S02]  /*94f0*/  FADD.FTZ R4, R149, -R4 ;  /* 0x8000000495047221 */ /* 0x000fe40000010000 */
[--C-:B------:R-:W-:Y:S01]  /*9500*/  FFMA.FTZ R0, R188, UR15, -R14.reuse ;  /* 0x0000000fbc007c23 */ /* 0x100fe2000801080e */
[----:B------:R-:W-:Y:S01]  /*9510*/  FFMA.FTZ R17, R17, UR15, -R14 ;  /* 0x0000000f11117c23 */ /* 0x000fe2000801080e */
[----:B------:R-:W-:Y:S01]  /*9520*/  FMUL.FTZ R4, R4, UR15 ;  /* 0x0000000f04047c20 */ /* 0x000fe20008410000 */
[----:B--2---:R-:W-:Y:S01]  /*9530*/  FMNMX.FTZ R168, R2, R3, !PT ;  /* 0x0000000302a87209 */ /* 0x004fe20007810000 */
[----:B------:R1:W-:Y:S01]  /*9540*/  MUFU.EX2 R32, R0 ;  /* 0x0000000000207308 */ /* 0x0003e20000000800 */
[----:B------:R-:W-:Y:S02]  /*9550*/  MOV R188, R195 ;  /* 0x000000c300bc7202 */ /* 0x000fe40000000f00 */
[C---:B------:R-:W-:Y:S01]  /*9560*/  FSETP.NEU.FTZ.AND P1, PT, R168.reuse, -INF , PT ;  /* 0xff800000a800780b */ /* 0x040fe20003f3d000 */
[C---:B------:R-:W-:Y:S01]  /*9570*/  FMUL.FTZ R3, R168.reuse, UR15 ;  /* 0x0000000fa8037c20 */ /* 0x040fe20008410000 */
[----:B------:R-:W-:Y:S02]  /*9580*/  STL [R1+0x4], R168 ;  /* 0x000004a801007387 */ /* 0x000fe40000100800 */
[----:B------:R-:W-:Y:S01]  /*9590*/  FSEL R2, R168, RZ, P1 ;  /* 0x000000ffa8027208 */ /* 0x000fe20000800000 */
[----:B------:R-:W-:Y:S01]  /*95a0*/  MUFU.EX2 R28, R17 ;  /* 0x00000011001c7308 */ /* 0x000fe20000000800 */
[----:B------:R-:W-:-:S05]  /*95b0*/  FSEL R3, R3, RZ, P1 ;  /* 0x000000ff03037208 */ /* 0x000fca0000800000 */
[----:B------:R-:W-:Y:S01]  /*95c0*/  FFMA.FTZ R16, R16, UR15, -R3 ;  /* 0x0000000f10107c23 */ /* 0x000fe20008010803 */
[----:B-1----:R-:W-:-:S03]  /*95d0*/  FFMA.FTZ R0, R182, UR15, -R14 ;  /* 0x0000000fb6007c23 */ /* 0x002fc6000801080e */
[----:B------:R1:W-:Y:S08]  /*95e0*/  MUFU.EX2 R29, R16 ;  /* 0x00000010001d7308 */ /* 0x0003f00000000800 */
[----:B------:R2:W-:Y:S01]  /*95f0*/  MUFU.EX2 R179, R0 ;  /* 0x0000000000b37308 */ /* 0x0005e20000000800 */
[----:B-1----:R-:W1:Y:S01]  /*9600*/  LDSM.16.MT88.4 R16, [R205+0x18000] ;  /* 0x01800000cd10783b */ /* 0x002e620000004200 */
[----:B--2---:R-:W-:-:S06]  /*9610*/  FFMA.FTZ R0, R150, UR15, -R14 ;  /* 0x0000000f96007c23 */ /* 0x004fcc000801080e */
[----:B------:R2:W3:Y:S02]  /*9620*/  MUFU.EX2 R33, R0 ;  /* 0x0000000000217308 */ /* 0x0004e40000000800 */
[----:B--2---:R-:W-:Y:S01]  /*9630*/  FFMA.FTZ R0, R183, UR15, -R3 ;  /* 0x0000000fb7007c23 */ /* 0x004fe20008010803 */
[----:B---3--:R-:W-:-:S05]  /*9640*/  F2FP.F16.F32.PACK_AB R6, R33, R179 ;  /* 0x000000b32106723e */ /* 0x008fca00000000ff */
[----:B------:R2:W3:Y:S02]  /*9650*/  MUFU.EX2 R5, R0 ;  /* 0x0000000000057308 */ /* 0x0004e40000000800 */
[----:B--2---:R-:W-:Y:S01]  /*9660*/  FFMA.FTZ R0, R181, UR15, -R3 ;  /* 0x0000000fb5007c23 */ /* 0x004fe20008010803 */
[----:B---3--:R-:W-:-:S05]  /*9670*/  MOV R149, R5 ;  /* 0x0000000500957202 */ /* 0x008fca0000000f00 */
[----:B------:R2:W-:Y:S01]  /*9680*/  MUFU.EX2 R34, R0 ;  /* 0x0000000000227308 */ /* 0x0005e20000000800 */
[----:B------:R-:W-:Y:S01]  /*9690*/  F2FP.F16.F32.PACK_AB R5, R149, R29 ;  /* 0x0000001d9505723e */ /* 0x000fe200000000ff */
[----:B--2---:R-:W-:-:S06]  /*96a0*/  FFMA.FTZ R0, R180, UR15, -R3 ;  /* 0x0000000fb4007c23 */ /* 0x004fcc0008010803 */
[----:B------:R2:W3:Y:S02]  /*96b0*/  MUFU.EX2 R35, R0 ;  /* 0x0000000000237308 */ /* 0x0004e40000000800 */
[----:B--2---:R-:W-:Y:S01]  /*96c0*/  FADD.FTZ R0, R148, -R2 ;  /* 0x8000000294007221 */ /* 0x004fe20000010000 */
[----:B---3--:R-:W-:-:S05]  /*96d0*/  F2FP.F16.F32.PACK_AB R7, R35, R34 ;  /* 0x000000222307723e */ /* 0x008fca00000000ff */
[----:B------:R2:W3:Y:S01]  /*96e0*/  MUFU.EX2 R2, R4 ;  /* 0x0000000400027308 */ /* 0x0004e20000000800 */
[----:B------:R-:W-:-:S07]  /*96f0*/  FMUL.FTZ R0, R0, UR15 ;  /* 0x0000000f00007c20 */ /* 0x000fce0008410000 */
[----:B------:R-:W4:Y:S01]  /*9700*/  MUFU.EX2 R0, R0 ;  /* 0x0000000000007308 */ /* 0x000f220000000800 */
        /* <DEDUP_REMOVED lines=14> */
[-C--:B------:R-:W-:Y:S01]  /*97f0*/  FMUL.FTZ R37, R37, R2.reuse ;  /* 0x0000000225257220 */ /* 0x080fe20000410000 */
[-C--:B------:R-:W-:Y:S01]  /*9800*/  FMUL.FTZ R40, R40, R2.reuse ;  /* 0x0000000228287220 */ /* 0x080fe20000410000 */
[C---:B------:R-:W-:Y:S01]  /*9810*/  HMMA.16816.F32 R24, R4.reuse, R10, R152 ;  /* 0x0000000a0418723c */ /* 0x040fe20000001898 */
[----:B------:R-:W-:Y:S01]  /*9820*/  FMUL.FTZ R41, R41, R2 ;  /* 0x0000000229297220 */ /* 0x000fe20000410000 */
[-C--:B------:R-:W-:Y:S01]  /*9830*/  FMUL.FTZ R38, R38, R0.reuse ;  /* 0x0000000026267220 */ /* 0x080fe20000410000 */
[-C--:B------:R-:W-:Y:S01]  /*9840*/  FMUL.FTZ R39, R39, R0.reuse ;  /* 0x0000000027277220 */ /* 0x080fe20000410000 */
        /* <DEDUP_REMOVED lines=8> */
[C---:B------:R-:W-:Y:S01]  /*98d0*/  HMMA.16816.F32 R236, R4.reuse, R20, R44 ;  /* 0x0000001404ec723c */ /* 0x040fe2000000182c */
[-C--:B------:R-:W-:Y:S01]  /*98e0*/  FMUL.FTZ R60, R60, R2.reuse ;  /* 0x000000023c3c7220 */ /* 0x080fe20000410000 */
[-C--:B------:R-:W-:Y:S01]  /*98f0*/  FMUL.FTZ R61, R61, R2.reuse ;  /* 0x000000023d3d7220 */ /* 0x080fe20000410000 */
[-C--:B------:R-:W-:Y:S01]  /*9900*/  FMUL.FTZ R64, R64, R2.reuse ;  /* 0x0000000240407220 */ /* 0x080fe20000410000 */
[----:B------:R-:W-:Y:S01]  /*9910*/  FMUL.FTZ R65, R65, R2 ;  /* 0x0000000241417220 */ /* 0x000fe20000410000 */
[-C--:B------:R-:W-:Y:S01]  /*9920*/  FMUL.FTZ R62, R62, R0.reuse ;  /* 0x000000003e3e7220 */ /* 0x080fe20000410000 */
[C---:B-1----:R-:W-:Y:S01]  /*9930*/  HMMA.16816.F32 R248, R4.reuse, R16, R36 ;  /* 0x0000001004f8723c */ /* 0x042fe20000001824 */
[-C--:B------:R-:W-:Y:S01]  /*9940*/  FMUL.FTZ R63, R63, R0.reuse ;  /* 0x000000003f3f7220 */ /* 0x080fe20000410000 */
[-C--:B------:R-:W-:Y:S01]  /*9950*/  FMUL.FTZ R66, R66, R0.reuse ;  /* 0x0000000042427220 */ /* 0x080fe20000410000 */
[----:B------:R-:W-:Y:S01]  /*9960*/  FMUL.FTZ R67, R67, R0 ;  /* 0x0000000043437220 */ /* 0x000fe20000410000 */
[-C--:B------:R-:W-:Y:S01]  /*9970*/  FMUL.FTZ R76, R76, R2.reuse ;  /* 0x000000024c4c7220 */ /* 0x080fe20000410000 */
[----:B------:R-:W-:Y:S01]  /*9980*/  FMUL.FTZ R77, R77, R2 ;  /* 0x000000024d4d7220 */ /* 0x000fe20000410000 */
[----:B------:R-:W-:Y:S01]  /*9990*/  MOV R150, R25 ;  /* 0x0000001900967202 */ /* 0x000fe20000000f00 */
[C---:B------:R-:W-:Y:S01]  /*99a0*/  HMMA.16816.F32 R240, R4.reuse, R18, R40 ;  /* 0x0000001204f0723c */ /* 0x040fe20000001828 */
[----:B------:R-:W1:Y:S01]  /*99b0*/  LDSM.16.MT88.4 R16, [R207+0x1a000] ;  /* 0x01a00000cf10783b */ /* 0x000e620000004200 */
[----:B------:R-:W-:Y:S01]  /*99c0*/  MOV R148, R24 ;  /* 0x0000001800947202 */ /* 0x000fe20000000f00 */
[----:B------:R-:W-:Y:S01]  /*99d0*/  FMUL.FTZ R80, R80, R2 ;  /* 0x0000000250507220 */ /* 0x000fe20000410000 */
[----:B------:R-:W-:Y:S01]  /*99e0*/  MOV R47, R150 ;  /* 0x00000096002f7202 */ /* 0x000fe20000000f00 */
[----:B------:R-:W-:Y:S01]  /*99f0*/  FMUL.FTZ R81, R81, R2 ;  /* 0x0000000251517220 */ /* 0x000fe20000410000 */
[----:B------:R-:W-:Y:S01]  /*9a00*/  MOV R150, R201 ;  /* 0x000000c900967202 */ /* 0x000fe20000000f00 */
[----:B------:R-:W-:Y:S01]  /*9a10*/  FMUL.FTZ R78, R78, R0 ;  /* 0x000000004e4e7220 */ /* 0x000fe20000410000 */
[C---:B------:R-:W-:Y:S01]  /*9a20*/  HMMA.16816.F32 R200, R4.reuse, R22, R48 ;  /* 0x0000001604c8723c */ /* 0x040fe20000001830 */
[----:B------:R-:W3:Y:S01]  /*9a30*/  LDSM.16.MT88.4 R20, [R205+0x1a000] ;  /* 0x01a00000cd14783b */ /* 0x000ee20000004200 */
[----:B------:R-:W-:Y:S01]  /*9a40*/  MOV R31, R26 ;  /* 0x0000001a001f7202 */ /* 0x000fe20000000f00 */
[-C--:B------:R-:W-:Y:S01]  /*9a50*/  FMUL.FTZ R79, R79, R0.reuse ;  /* 0x000000004f4f7220 */ /* 0x080fe20000410000 */
[----:B------:R-:W-:Y:S01]  /*9a60*/  MOV R30, R27 ;  /* 0x0000001b001e7202 */ /* 0x000fe20000000f00 */
[----:B------:R-:W-:Y:S01]  /*9a70*/  FMUL.FTZ R82, R82, R0 ;  /* 0x0000000052527220 */ /* 0x000fe20000410000 */
[----:B------:R-:W4:Y:S01]  /*9a80*/  LDSM.16.MT88.4 R24, [R206+0x18000] ;  /* 0x01800000ce18783b */ /* 0x000f220000004200 */
[----:B------:R-:W-:Y:S01]  /*9a90*/  MOV R46, R148 ;  /* 0x00000094002e7202 */ /* 0x000fe20000000f00 */
[----:B------:R-:W-:Y:S01]  /*9aa0*/  FMUL.FTZ R83, R83, R0 ;  /* 0x0000000053537220 */ /* 0x000fe20000410000 */
[----:B------:R-:W-:Y:S01]  /*9ab0*/  MOV R148, R173 ;  /* 0x000000ad00947202 */ /* 0x000fe20000000f00 */
[----:B------:R-:W-:Y:S01]  /*9ac0*/  FMUL.FTZ R68, R68, R2 ;  /* 0x0000000244447220 */ /* 0x000fe20000410000 */
[----:B------:R-:W-:Y:S01]  /*9ad0*/  MOV R39, R174 ;  /* 0x000000ae00277202 */ /* 0x000fe20000000f00 */
[-C--:B------:R-:W-:Y:S01]  /*9ae0*/  FMUL.FTZ R69, R69, R2.reuse ;  /* 0x0000000245457220 */ /* 0x080fe20000410000 */
[----:B------:R-:W-:Y:S01]  /*9af0*/  MOV R38, R175 ;  /* 0x000000af00267202 */ /* 0x000fe20000000f00 */
[C---:B--2---:R-:W-:Y:S01]  /*9b00*/  HMMA.16816.F32 R180, R4.reuse, R10, R64 ;  /* 0x0000000a04b4723c */ /* 0x044fe20000001840 */
[-C--:B------:R-:W-:Y:S01]  /*9b10*/  FMUL.FTZ R72, R72, R2.reuse ;  /* 0x0000000248487220 */ /* 0x080fe20000410000 */
[----:B------:R-:W-:Y:S01]  /*9b20*/  FMUL.FTZ R73, R73, R2 ;  /* 0x0000000249497220 */ /* 0x000fe20000410000 */
[-C--:B------:R-:W-:Y:S01]  /*9b30*/  FMUL.FTZ R70, R70, R0.reuse ;  /* 0x0000000046467220 */ /* 0x080fe20000410000 */
[-C--:B------:R-:W-:Y:S01]  /*9b40*/  FMUL.FTZ R71, R71, R0.reuse ;  /* 0x0000000047477220 */ /* 0x080fe20000410000 */
[-C--:B------:R-:W-:Y:S01]  /*9b50*/  FMUL.FTZ R74, R74, R0.reuse ;  /* 0x000000004a4a7220 */ /* 0x080fe20000410000 */
[C---:B------:R-:W-:Y:S01]  /*9b60*/  HMMA.16816.F32 R172, R4.reuse, R8, R60 ;  /* 0x0000000804ac723c */ /* 0x040fe2000000183c */
[----:B------:R-:W2:Y:S01]  /*9b70*/  LDSM.16.MT88.4 R8, [R206+0x1a000] ;  /* 0x01a00000ce08783b */ /* 0x000ea20000004200 */
[----:B------:R-:W-:Y:S01]  /*9b80*/  FMUL.FTZ R75, R75, R0 ;  /* 0x000000004b4b7220 */ /* 0x000fe20000410000 */
[----:B------:R-:W-:Y:S01]  /*9b90*/  MOV R45, R169 ;  /* 0x000000a9002d7202 */ /* 0x000fe20000000f00 */
[----:B------:R-:W-:Y:S01]  /*9ba0*/  FMUL.FTZ R52, R52, R2 ;  /* 0x0000000234347220 */ /* 0x000fe20000410000 */
[----:B------:R-:W-:Y:S01]  /*9bb0*/  MOV R44, R168 ;  /* 0x000000a8002c7202 */ /* 0x000fe20000000f00 */
[----:B------:R-:W-:Y:S01]  /*9bc0*/  FMUL.FTZ R53, R53, R2 ;  /* 0x0000000235357220 */ /* 0x000fe20000410000 */
[-C--:B------:R-:W-:Y:S01]  /*9bd0*/  FMUL.FTZ R54, R54, R0.reuse ;  /* 0x0000000036367220 */ /* 0x080fe20000410000 */
[----:B------:R-:W-:Y:S01]  /*9be0*/  FMUL.FTZ R55, R55, R0 ;  /* 0x0000000037377220 */ /* 0x000fe20000410000 */
[-C--:B------:R-:W-:Y:S01]  /*9bf0*/  FMUL.FTZ R56, R56, R2.reuse ;  /* 0x0000000238387220 */ /* 0x080fe20000410000 */
[----:B------:R-:W-:Y:S01]  /*9c00*/  FMUL.FTZ R57, R57, R2 ;  /* 0x0000000239397220 */ /* 0x000fe20000410000 */
[-C--:B------:R-:W-:Y:S01]  /*9c10*/  FMUL.FTZ R58, R58, R0.reuse ;  /* 0x000000003a3a7220 */ /* 0x080fe20000410000 */
[----:B------:R-:W-:Y:S01]  /*9c20*/  FMUL.FTZ R59, R59, R0 ;  /* 0x000000003b3b7220 */ /* 0x000fe20000410000 */
[C---:B-1----:R-:W-:Y:S01]  /*9c30*/  HMMA.16816.F32 R64, R4.reuse, R16, R76 ;  /* 0x000000100440723c */ /* 0x042fe2000000184c */
[-C--:B------:R-:W-:Y:S01]  /*9c40*/  FMUL.FTZ R84, R84, R2.reuse ;  /* 0x0000000254547220 */ /* 0x080fe20000410000 */
[-C--:B------:R-:W-:Y:S01]  /*9c50*/  FMUL.FTZ R85, R85, R2.reuse ;  /* 0x0000000255557220 */ /* 0x080fe20000410000 */
[-C--:B------:R-:W-:Y:S01]  /*9c60*/  FMUL.FTZ R88, R88, R2.reuse ;  /* 0x0000000258587220 */ /* 0x080fe20000410000 */
[----:B------:R-:W-:Y:S01]  /*9c70*/  FMUL.FTZ R89, R89, R2 ;  /* 0x0000000259597220 */ /* 0x000fe20000410000 */
[-C--:B------:R-:W-:Y:S01]  /*9c80*/  FMUL.FTZ R86, R86, R0.reuse ;  /* 0x0000000056567220 */ /* 0x080fe20000410000 */
[C---:B------:R-:W-:Y:S01]  /*9c90*/  HMMA.16816.F32 R152, R4.reuse, R18, R80 ;  /* 0x000000120498723c */ /* 0x040fe20000001850 */
[----:B------:R-:W1:Y:S01]  /*9ca0*/  LDSM.16.MT88.4 R16, [R205+0x1c000] ;  /* 0x01c00000cd10783b */ /* 0x000e620000004200 */
[-C--:B------:R-:W-:Y:S01]  /*9cb0*/  FMUL.FTZ R87, R87, R0.reuse ;  /* 0x0000000057577220 */ /* 0x080fe20000410000 */
[-C--:B------:R-:W-:Y:S01]  /*9cc0*/  FMUL.FTZ R90, R90, R0.reuse ;  /* 0x000000005a5a7220 */ /* 0x080fe20000410000 */
[----:B------:R-:W-:Y:S01]  /*9cd0*/  FMUL.FTZ R91, R91, R0 ;  /* 0x000000005b5b7220 */ /* 0x000fe20000410000 */
[-C--:B------:R-:W-:Y:S01]  /*9ce0*/  FMUL.FTZ R100, R100, R2.reuse ;  /* 0x0000000264647220 */ /* 0x080fe20000410000 */
[C---:B---3--:R-:W-:Y:S01]  /*9cf0*/  HMMA.16816.F32 R168, R4.reuse, R20, R68 ;  /* 0x0000001404a8723c */ /* 0x048fe20000001844 */
[-C--:B------:R-:W-:Y:S01]  /*9d00*/  FMUL.FTZ R101, R101, R2.reuse ;  /* 0x0000000265657220 */ /* 0x080fe20000410000 */
        /* <DEDUP_REMOVED lines=10> */
[C---:B----4-:R-:W-:Y:S01]  /*9db0*/  HMMA.16816.F32 R196, R4.reuse, R24, R52 ;  /* 0x0000001804c4723c */ /* 0x050fe20000001834 */
[-C--:B------:R-:W-:Y:S01]  /*9dc0*/  FMUL.FTZ R96, R96, R2.reuse ;  /* 0x0000000260607220 */ /* 0x080fe20000410000 */
[----:B------:R-:W-:Y:S01]  /*9dd0*/  FMUL.FTZ R97, R97, R2 ;  /* 0x0000000261617220 */ /* 0x000fe20000410000 */
[-C--:B------:R-:W-:Y:S01]  /*9de0*/  FMUL.FTZ R94, R94, R0.reuse ;  /* 0x000000005e5e7220 */ /* 0x080fe20000410000 */
[-C--:B------:R-:W-:Y:S01]  /*9df0*/  FMUL.FTZ R95, R95, R0.reuse ;  /* 0x000000005f5f7220 */ /* 0x080fe20000410000 */
[----:B------:R-:W-:Y:S01]  /*9e00*/  FMUL.FTZ R98, R98, R0 ;  /* 0x0000000062627220 */ /* 0x000fe20000410000 */
[C---:B--2---:R-:W-:Y:S01]  /*9e10*/  HMMA.16816.F32 R88, R4.reuse, R10, R88 ;  /* 0x0000000a0458723c */ /* 0x044fe20000001858 */
[----:B------:R-:W-:Y:S01]  /*9e20*/  MOV R52, R192 ;  /* 0x000000c000347202 */ /* 0x000fe20000000f00 */
[----:B------:R-:W-:Y:S01]  /*9e30*/  FMUL.FTZ R99, R99, R0 ;  /* 0x0000000063637220 */ /* 0x000fe20000410000 */
[----:B------:R-:W-:Y:S01]  /*9e40*/  MOV R25, R193 ;  /* 0x000000c100197202 */ /* 0x000fe20000000f00 */
[----:B------:R-:W-:Y:S01]  /*9e50*/  FMUL.FTZ R108, R108, R2 ;  /* 0x000000026c6c7220 */ /* 0x000fe20000410000 */
[----:B------:R-:W-:Y:S01]  /*9e60*/  MOV R24, R194 ;  /* 0x000000c200187202 */ /* 0x000fe20000000f00 */
[----:B------:R-:W-:Y:S01]  /*9e70*/  FMUL.FTZ R109, R109, R2 ;  /* 0x000000026d6d7220 */ /* 0x000fe20000410000 */
[C---:B------:R-:W-:Y:S01]  /*9e80*/  HMMA.16816.F32 R192, R4.reuse, R26, R56 ;  /* 0x0000001a04c0723c */ /* 0x040fe20000001838 */
[----:B------:R-:W-:Y:S01]  /*9e90*/  MOV R55, R35 ;  /* 0x0000002300377202 */ /* 0x000fe20000000f00 */
[----:B------:R-:W-:Y:S01]  /*9ea0*/  FMUL.FTZ R110, R110, R0 ;  /* 0x000000006e6e7220 */ /* 0x000fe20000410000 */
[----:B------:R-:W-:Y:S01]  /*9eb0*/  MOV R54, R34 ;  /* 0x0000002200367202 */ /* 0x000fe20000000f00 */
[----:B------:R-:W-:Y:S01]  /*9ec0*/  FMUL.FTZ R111, R111, R0 ;  /* 0x000000006f6f7220 */ /* 0x000fe20000410000 */
[----:B------:R-:W-:Y:S01]  /*9ed0*/  MOV R53, R33 ;  /* 0x0000002100357202 */ /* 0x000fe20000000f00 */
[C---:B------:R-:W-:Y:S01]  /*9ee0*/  HMMA.16816.F32 R56, R4.reuse, R8, R84 ;  /* 0x000000080438723c */ /* 0x040fe20000001854 */
[----:B------:R-:W2:Y:S01]  /*9ef0*/  LDSM.16.MT88.4 R8, [R207+0x1c000] ;  /* 0x01c00000cf08783b */ /* 0x000ea20000004200 */
[----:B------:R-:W-:Y:S01]  /*9f00*/  MOV R26, R32 ;  /* 0x00000020001a7202 */ /* 0x000fe20000000f00 */
[-C--:B------:R-:W-:Y:S01]  /*9f10*/  FMUL.FTZ R124, R124, R2.reuse ;  /* 0x000000027c7c7220 */ /* 0x080fe20000410000 */
[----:B------:R-:W-:Y:S01]  /*9f20*/  MOV R27, R39 ;  /* 0x00000027001b7202 */ /* 0x000fe20000000f00 */
[----:B------:R-:W-:Y:S01]  /*9f30*/  FMUL.FTZ R125, R125, R2 ;  /* 0x000000027d7d7220 */ /* 0x000fe20000410000 */
[C---:B-1----:R-:W-:Y:S01]  /*9f40*/  HMMA.16816.F32 R48, R4.reuse, R16, R100 ;  /* 0x000000100430723c */ /* 0x042fe20000001864 */
[-C--:B------:R-:W-:Y:S01]  /*9f50*/  FMUL.FTZ R126, R126, R0.reuse ;  /* 0x000000007e7e7220 */ /* 0x080fe20000410000 */
[----:B------:R-:W-:Y:S01]  /*9f60*/  FMUL.FTZ R127, R127, R0 ;  /* 0x000000007f7f7220 */ /* 0x000fe20000410000 */
[-C--:B------:R-:W-:Y:S01]  /*9f70*/  FMUL.FTZ R128, R128, R2.reuse ;  /* 0x0000000280807220 */ /* 0x080fe20000410000 */
[----:B------:R-:W-:Y:S01]  /*9f80*/  FMUL.FTZ R129, R129, R2 ;  /* 0x0000000281817220 */ /* 0x000fe20000410000 */
[-C--:B------:R-:W-:Y:S01]  /*9f90*/  FMUL.FTZ R130, R130, R0.reuse ;  /* 0x0000000082827220 */ /* 0x080fe20000410000 */
[C---:B------:R-:W-:Y:S01]  /*9fa0*/  HMMA.16816.F32 R40, R4.reuse, R18, R104 ;  /* 0x000000120428723c */ /* 0x040fe20000001868 */
[----:B------:R-:W1:Y:S01]  /*9fb0*/  LDSM.16.MT88.4 R16, [R204+0x1e000] ;  /* 0x01e00000cc10783b */ /* 0x000e620000004200 */
[----:B------:R-:W-:Y:S01]  /*9fc0*/  FMUL.FTZ R131, R131, R0 ;  /* 0x0000000083837220 */ /* 0x000fe20000410000 */
[-C--:B------:R-:W-:Y:S01]  /*9fd0*/  FMUL.FTZ R116, R116, R2.reuse ;  /* 0x0000000274747220 */ /* 0x080fe20000410000 */
[----:B------:R-:W-:Y:S01]  /*9fe0*/  FMUL.FTZ R117, R117, R2 ;  /* 0x0000000275757220 */ /* 0x000fe20000410000 */
[----:B------:R-:W-:Y:S01]  /*9ff0*/  FMUL.FTZ R118, R118, R0 ;  /* 0x0000000076767220 */ /* 0x000fe20000410000 */
[C---:B---3--:R-:W-:Y:S01]  /*a000*/  HMMA.16816.F32 R32, R4.reuse, R20, R92 ;  /* 0x000000140420723c */ /* 0x048fe2000000185c */
[----:B------:R-:W-:Y:S01]  /*a010*/  MOV R104, R38 ;  /* 0x0000002600687202 */ /* 0x000fe20000000f00 */
        /* <DEDUP_REMOVED lines=21> */
[C---:B--2---:R-:W-:Y:S01]  /*a170*/  HMMA.16816.F32 R36, R4.reuse, R8, R108 ;  /* 0x000000080424723c */ /* 0x044fe2000000186c */
[-C--:B------:R-:W-:Y:S01]  /*a180*/  FMUL.FTZ R162, R162, R0.reuse ;  /* 0x00000000a2a27220 */ /* 0x080fe20000410000 */
[----:B------:R-:W-:Y:S01]  /*a190*/  FMUL.FTZ R163, R163, R0 ;  /* 0x00000000a3a37220 */ /* 0x000fe20000410000 */
[-C--:B------:R-:W-:Y:S01]  /*a1a0*/  FMUL.FTZ R144, R144, R2.reuse ;  /* 0x0000000290907220 */ /* 0x080fe20000410000 */
[----:B------:R-:W-:Y:S01]  /*a1b0*/  FMUL.FTZ R145, R145, R2 ;  /* 0x0000000291917220 */ /* 0x000fe20000410000 */
[-C--:B------:R-:W-:Y:S01]  /*a1c0*/  FMUL.FTZ R146, R146, R0.reuse ;  /* 0x0000000092927220 */ /* 0x080fe20000410000 */
[----:B------:R-:W-:Y:S01]  /*a1d0*/  FMUL.FTZ R147, R147, R0 ;  /* 0x0000000093937220 */ /* 0x000fe20000410000 */
[----:B------:R-:W-:Y:S01]  /*a1e0*/  MOV R110, R24 ;  /* 0x00000018006e7202 */ /* 0x000fe20000000f00 */
[--C-:B------:R-:W-:Y:S01]  /*a1f0*/  FFMA.FTZ R8, R189, UR15, -R14.reuse ;  /* 0x0000000fbd087c23 */ /* 0x100fe2000801080e */
[----:B------:R-:W-:Y:S01]  /*a200*/  MOV R109, R25 ;  /* 0x00000019006d7202 */ /* 0x000fe20000000f00 */
[--C-:B------:R-:W-:Y:S01]  /*a210*/  FFMA.FTZ R9, R185, UR15, -R14.reuse ;  /* 0x0000000fb9097c23 */ /* 0x100fe2000801080e */
[----:B------:R-:W-:Y:S01]  /*a220*/  MOV R24, R52 ;  /* 0x0000003400187202 */ /* 0x000fe20000000f00 */
[----:B------:R2:W-:Y:S01]  /*a230*/  MUFU.EX2 R80, R8 ;  /* 0x0000000800507308 */ /* 0x0005e20000000800 */
[----:B------:R-:W-:Y:S01]  /*a240*/  MOV R25, R53 ;  /* 0x0000003500197202 */ /* 0x000fe20000000f00 */
[C---:B-1----:R-:W-:Y:S01]  /*a250*/  HMMA.16816.F32 R124, R4.reuse, R16, R124 ;  /* 0x00000010047c723c */ /* 0x042fe2000000187c */
[----:B------:R-:W-:Y:S01]  /*a260*/  MOV R52, R54 ;  /* 0x0000003600347202 */ /* 0x000fe20000000f00 */
[----:B------:R-:W-:Y:S01]  /*a270*/  FMUL.FTZ R140, R140, R2 ;  /* 0x000000028c8c7220 */ /* 0x000fe20000410000 */
[----:B------:R-:W-:Y:S01]  /*a280*/  MOV R54, R44 ;  /* 0x0000002c00367202 */ /* 0x000fe20000000f00 */
[----:B------:R-:W-:Y:S01]  /*a290*/  FMUL.FTZ R141, R141, R2 ;  /* 0x000000028d8d7220 */ /* 0x000fe20000410000 */
[----:B------:R-:W-:Y:S01]  /*a2a0*/  MOV R53, R45 ;  /* 0x0000002d00357202 */ /* 0x000fe20000000f00 */
[C---:B------:R-:W-:Y:S01]  /*a2b0*/  HMMA.16816.F32 R128, R4.reuse, R18, R128 ;  /* 0x000000120480723c */ /* 0x040fe20000001880 */
[----:B------:R-:W-:Y:S01]  /*a2c0*/  MOV R44, R46 ;  /* 0x0000002e002c7202 */ /* 0x000fe20000000f00 */
[----:B------:R-:W1:Y:S01]  /*a2d0*/  LDSM.16.MT88.4 R16, [R206+0x1e000] ;  /* 0x01e00000ce10783b */ /* 0x000e620000004200 */
[----:B------:R-:W-:Y:S01]  /*a2e0*/  MOV R45, R47 ;  /* 0x0000002f002d7202 */ /* 0x000fe20000000f00 */
[----:B------:R-:W-:Y:S01]  /*a2f0*/  MUFU.EX2 R102, R9 ;  /* 0x0000000900667308 */ /* 0x000fe20000000800 */
[----:B------:R-:W-:Y:S01]  /*a300*/  MOV R46, R31 ;  /* 0x0000001f002e7202 */ /* 0x000fe20000000f00 */
[C---:B---3--:R-:W-:Y:S01]  /*a310*/  HMMA.16816.F32 R116, R4.reuse, R20, R116 ;  /* 0x000000140474723c */ /* 0x048fe20000001874 */
[----:B------:R-:W-:Y:S01]  /*a320*/  MOV R47, R30 ;  /* 0x0000001e002f7202 */ /* 0x000fe20000000f00 */
[----:B------:R-:W-:Y:S01]  /*a330*/  FMUL.FTZ R142, R142, R0 ;  /* 0x000000008e8e7220 */ /* 0x000fe20000410000 */
[----:B------:R-:W-:Y:S01]  /*a340*/  MOV R108, R29 ;  /* 0x0000001d006c7202 */ /* 0x000fe20000000f00 */
[----:B--2---:R-:W-:Y:S01]  /*a350*/  FFMA.FTZ R8, R184, UR15, -R14 ;  /* 0x0000000fb8087c23 */ /* 0x004fe2000801080e */
[----:B------:R-:W-:Y:S01]  /*a360*/  MOV R189, R28 ;  /* 0x0000001c00bd7202 */ /* 0x000fe20000000f00 */
[C---:B------:R-:W-:Y:S01]  /*a370*/  HMMA.16816.F32 R120, R4.reuse, R22, R120 ;  /* 0x000000160478723c */ /* 0x040fe20000001878 */
[----:B------:R-:W2:Y:S01]  /*a380*/  LDSM.16.MT88.4 R28, [R205+0x1e000] ;  /* 0x01e00000cd1c783b */ /* 0x000ea20000004200 */
[----:B------:R3:W-:Y:S01]  /*a390*/  MUFU.EX2 R100, R8 ;  /* 0x0000000800647308 */ /* 0x0007e20000000800 */
        /* <DEDUP_REMOVED lines=9> */
[----:B------:R-:W5:Y:S01]  /*a430*/  LDSM.16.MT88.4 R24, [R204+0x18800] ;  /* 0x01880000cc18783b */ /* 0x000f620000004200 */
[----:B------:R-:W-:Y:S01]  /*a440*/  FMUL.FTZ R167, R167, R0 ;  /* 0x00000000a7a77220 */ /* 0x000fe20000410000 */
[----:B------:R-:W-:Y:S01]  /*a450*/  HMMA.16816.F32 R112, R4, R10, R112 ;  /* 0x0000000a0470723c */ /* 0x000fe20000001870 */
[----:B------:R-:W-:-:S02]  /*a460*/  MOV R86, R52 ;  /* 0x0000003400567202 */ /* 0x000fc40000000f00 */
[----:B------:R-:W-:Y:S01]  /*a470*/  MOV R81, R53 ;  /* 0x0000003500517202 */ /* 0x000fe20000000f00 */
[----:B---3--:R-:W-:Y:S01]  /*a480*/  FFMA.FTZ R8, R176, UR15, -R14 ;  /* 0x0000000fb0087c23 */ /* 0x008fe2000801080e */
[----:B------:R-:W-:Y:S02]  /*a490*/  MOV R82, R54 ;  /* 0x0000003600527202 */ /* 0x000fe40000000f00 */
[----:B------:R-:W-:Y:S01]  /*a4a0*/  MOV R83, R55 ;  /* 0x0000003700537202 */ /* 0x000fe20000000f00 */
[----:B------:R3:W2:Y:S01]  /*a4b0*/  MUFU.EX2 R106, R8 ;  /* 0x00000008006a7308 */ /* 0x0006a20000000800 */
[C---:B-1----:R-:W-:Y:S06]  /*a4c0*/  HMMA.16816.F32 R160, R4.reuse, R16, R160 ;  /* 0x0000001004a0723c */ /* 0x042fec00000018a0 */
[----:B------:R-:W-:Y:S01]  /*a4d0*/  HMMA.16816.F32 R144, R4, R18, R144 ;  /* 0x000000120490723c */ /* 0x000fe20000001890 */
[----:B------:R-:W-:Y:S01]  /*a4e0*/  LDSM.16.MT88.4 R16, [R207+0x18800] ;  /* 0x01880000cf10783b */ /* 0x000fe20000004200 */
[----:B---3--:R-:W-:Y:S01]  /*a4f0*/  FFMA.FTZ R8, R191, UR15, -R3 ;  /* 0x0000000fbf087c23 */ /* 0x008fe20008010803 */
[----:B--2---:R-:W-:-:S03]  /*a500*/  F2FP.F16.F32.PACK_AB R10, R106, R100 ;  /* 0x000000646a0a723e */ /* 0x004fc600000000ff */
[C---:B------:R-:W-:Y:S01]  /*a510*/  HMMA.16816.F32 R132, R4.reuse, R28, R132 ;  /* 0x0000001c0484723c */ /* 0x040fe20000001884 */
[----:B------:R1:W-:Y:S05]  /*a520*/  MUFU.EX2 R103, R8 ;  /* 0x0000000800677308 */ /* 0x0003ea0000000800 */
[C---:B------:R-:W-:Y:S01]  /*a530*/  HMMA.16816.F32 R136, R4.reuse, R30, R136 ;  /* 0x0000001e0488723c */ /* 0x040fe20000001888 */
[----:B------:R-:W2:Y:S05]  /*a540*/  LDSM.16.MT88.4 R28, [R205+0x18800] ;  /* 0x01880000cd1c783b */ /* 0x000eaa0000004200 */
[C---:B----4-:R-:W-:Y:S06]  /*a550*/  HMMA.16816.F32 R140, R4.reuse, R20, R140 ;  /* 0x00000014048c723c */ /* 0x050fec000000188c */
[----:B------:R-:W-:Y:S01]  /*a560*/  HMMA.16816.F32 R164, R4, R22, R164 ;  /* 0x0000001604a4723c */ /* 0x000fe200000018a4 */
[--C-:B-1----:R-:W-:Y:S01]  /*a570*/  FFMA.FTZ R8, R190, UR15, -R3.reuse ;  /* 0x0000000fbe087c23 */ /* 0x102fe20008010803 */
[----:B------:R-:W1:Y:S03]  /*a580*/  LDSM.16.MT88.4 R4, [R206+0x18800] ;  /* 0x01880000ce04783b */ /* 0x000e660000004200 */
[----:B------:R3:W4:Y:S01]  /*a590*/  MUFU.EX2 R101, R8 ;  /* 0x0000000800657308 */ /* 0x0007220000000800 */
[----:B------:R-:W1:Y:S01]  /*a5a0*/  LDSM.16.MT88.4 R20, [R204+0x1a800] ;  /* 0x01a80000cc14783b */ /* 0x000e620000004200 */
[----:B---3--:R-:W-:Y:S01]  /*a5b0*/  FFMA.FTZ R8, R177, UR15, -R3 ;  /* 0x0000000fb1087c23 */ /* 0x008fe20008010803 */
[----:B----4-:R-:W-:-:S05]  /*a5c0*/  F2FP.F16.F32.PACK_AB R9, R101, R103 ;  /* 0x000000676509723e */ /* 0x010fca00000000ff */
[----:B------:R3:W-:Y:S02]  /*a5d0*/  MUFU.EX2 R107, R8 ;  /* 0x00000008006b7308 */ /* 0x0007e40000000800 */
[----:B---3--:R-:W-:-:S06]  /*a5e0*/  FFMA.FTZ R8, R178, UR15, -R3 ;  /* 0x0000000fb2087c23 */ /* 0x008fcc0008010803 */
[----:B------:R3:W4:Y:S02]  /*a5f0*/  MUFU.EX2 R105, R8 ;  /* 0x0000000800697308 */ /* 0x0007240000000800 */
[----:B---3--:R-:W-:Y:S02]  /*a600*/  F2FP.F16.F32.PACK_AB R8, R102, R80 ;  /* 0x000000506608723e */ /* 0x008fe400000000ff */
[----:B----4-:R-:W-:-:S07]  /*a610*/  F2FP.F16.F32.PACK_AB R11, R105, R107 ;  /* 0x0000006b690b723e */ /* 0x010fce00000000ff */
[C---:B-----5:R-:W-:Y:S06]  /*a620*/  HMMA.16816.F32 R156, R8.reuse, R24, R156 ;  /* 0x00000018089c723c */ /* 0x060fec000000189c */
[C---:B------:R-:W-:Y:S01]  /*a630*/  HMMA.16816.F32 R44, R8.reuse, R26, R44 ;  /* 0x0000001a082c723c */ /* 0x040fe2000000182c */
[----:B------:R-:W3:Y:S05]  /*a640*/  LDSM.16.MT88.4 R24, [R205+0x1a800] ;  /* 0x01a80000cd18783b */ /* 0x000eea0000004200 */
[C---:B--2---:R-:W-:Y:S06]  /*a650*/  HMMA.16816.F32 R52, R8.reuse, R28, R248 ;  /* 0x0000001c0834723c */ /* 0x044fec00000018f8 */
[----:B------:R-:W-:Y:S01]  /*a660*/  HMMA.16816.F32 R60, R8, R30, R240 ;  /* 0x0000001e083c723c */ /* 0x000fe200000018f0 */
[----:B------:R-:W2:Y:S01]  /*a670*/  LDSM.16.MT88.4 R28, [R207+0x1a800] ;  /* 0x01a80000cf1c783b */ /* 0x000ea20000004200 */
[----:B------:R-:W-:-:S02]  /*a680*/  MOV R249, R105 ;  /* 0x0000006900f97202 */ /* 0x000fc40000000f00 */
[----:B------:R-:W-:Y:S02]  /*a690*/  MOV R248, R106 ;  /* 0x0000006a00f87202 */ /* 0x000fe40000000f00 */
[C---:B------:R-:W-:Y:S01]  /*a6a0*/  HMMA.16816.F32 R68, R8.reuse, R16, R236 ;  /* 0x000000100844723c */ /* 0x040fe200000018ec */
[----:B------:R-:W-:Y:S02]  /*a6b0*/  MOV R243, R107 ;  /* 0x0000006b00f37202 */ /* 0x000fe40000000f00 */
[----:B------:R-:W-:Y:S02]  /*a6c0*/  MOV R242, R100 ;  /* 0x0000006400f27202 */ /* 0x000fe40000000f00 */
[----:B------:R-:W-:Y:S01]  /*a6d0*/  MOV R241, R101 ;  /* 0x0000006500f17202 */ /* 0x000fe20000000f00 */
[----:B------:R-:W-:Y:S01]  /*a6e0*/  HMMA.16816.F32 R76, R8, R18, R200 ;  /* 0x00000012084c723c */ /* 0x000fe200000018c8 */
[----:B------:R-:W4:Y:S01]  /*a6f0*/  LDSM.16.MT88.4 R16, [R206+0x1a800] ;  /* 0x01a80000ce10783b */ /* 0x000f220000004200 */
[----:B------:R-:W-:-:S02]  /*a700*/  MOV R240, R102 ;  /* 0x0000006600f07202 */ /* 0x000fc40000000f00 */
[----:B------:R-:W-:Y:S02]  /*a710*/  MOV R239, R103 ;  /* 0x0000006700ef7202 */ /* 0x000fe40000000f00 */
[C---:B-1----:R-:W-:Y:S01]  /*a720*/  HMMA.16816.F32 R92, R8.reuse, R6, R192 ;  /* 0x00000006085c723c */ /* 0x042fe200000018c0 */
[----:B------:R-:W-:Y:S02]  /*a730*/  MOV R202, R86 ;  /* 0x0000005600ca7202 */ /* 0x000fe40000000f00 */
[----:B------:R-:W-:Y:S02]  /*a740*/  MOV R201, R87 ;  /* 0x0000005700c97202 */ /* 0x000fe40000000f00 */
[----:B------:R-:W-:Y:S01]  /*a750*/  MOV R238, R80 ;  /* 0x0000005000ee7202 */ /* 0x000fe20000000f00 */
[----:B------:R-:W-:Y:S01]  /*a760*/  HMMA.16816.F32 R84, R8, R4, R196 ;  /* 0x000000040854723c */ /* 0x000fe200000018c4 */
[----:B------:R-:W-:Y:S01]  /*a770*/  MOV R195, R189 ;  /* 0x000000bd00c37202 */ /* 0x000fe20000000f00 */
[----:B------:R-:W1:Y:S01]  /*a780*/  LDSM.16.MT88.4 R4, [R204+0x1c800] ;  /* 0x01c80000cc04783b */ /* 0x000e620000004200 */
[----:B------:R-:W-:-:S02]  /*a790*/  MOV R189, R110 ;  /* 0x0000006e00bd7202 */ /* 0x000fc40000000f00 */
[----:B------:R-:W-:Y:S01]  /*a7a0*/  MOV R251, R81 ;  /* 0x0000005100fb7202 */ /* 0x000fe20000000f00 */
[C---:B------:R-:W-:Y:S01]  /*a7b0*/  HMMA.16816.F32 R100, R8.reuse, R20, R172 ;  /* 0x000000140864723c */ /* 0x040fe200000018ac */
[----:B------:R-:W-:Y:S02]  /*a7c0*/  MOV R196, R108 ;  /* 0x0000006c00c47202 */ /* 0x000fe40000000f00 */
[----:B------:R-:W-:Y:S02]  /*a7d0*/  MOV R197, R109 ;  /* 0x0000006d00c57202 */ /* 0x000fe40000000f00 */
[----:B------:R-:W-:Y:S01]  /*a7e0*/  MOV R198, R111 ;  /* 0x0000006f00c67202 */ /* 0x000fe20000000f00 */
[----:B---3--:R-:W-:Y:S01]  /*a7f0*/  HMMA.16816.F32 R72, R8, R26, R72 ;  /* 0x0000001a0848723c */ /* 0x008fe20000001848 */
[----:B------:R-:W-:Y:S02]  /*a800*/  MOV R199, R104 ;  /* 0x0000006800c77202 */ /* 0x000fe40000000f00 */
[----:B------:R-:W-:-:S02]  /*a810*/  MOV R250, R82 ;  /* 0x0000005200fa7202 */ /* 0x000fc40000000f00 */
[----:B------:R-:W-:Y:S01]  /*a820*/  MOV R237, R83 ;  /* 0x0000005300ed7202 */ /* 0x000fe20000000f00 */
[C---:B------:R-:W-:Y:S01]  /*a830*/  HMMA.16816.F32 R104, R8.reuse, R22, R180 ;  /* 0x000000160868723c */ /* 0x040fe200000018b4 */
[----:B------:R-:W3:Y:S01]  /*a840*/  LDSM.16.MT88.4 R20, [R205+0x1c800] ;  /* 0x01c80000cd14783b */ /* 0x000ee20000004200 */
[----:B------:R-:W-:Y:S02]  /*a850*/  MOV R192, R150 ;  /* 0x0000009600c07202 */ /* 0x000fe40000000f00 */
[----:B------:R-:W-:Y:S02]  /*a860*/  MOV R193, R184 ;  /* 0x000000b800c17202 */ /* 0x000fe40000000f00 */
[----:B------:R-:W-:Y:S01]  /*a870*/  HMMA.16816.F32 R108, R8, R24, R168 ;  /* 0x00000018086c723c */ /* 0x000fe200000018a8 */
[----:B------:R-:W5:Y:S01]  /*a880*/  LDSM.16.MT88.4 R24, [R207+0x1c800] ;  /* 0x01c80000cf18783b */ /* 0x000f620000004200 */
[----:B------:R-:W-:Y:S02]  /*a890*/  MOV R194, R185 ;  /* 0x000000b900c27202 */ /* 0x000fe40000000f00 */
[----:B------:R-:W-:-:S02]  /*a8a0*/  MOV R200, R186 ;  /* 0x000000ba00c87202 */ /* 0x000fc40000000f00 */
[----:B--2---:R-:W-:Y:S01]  /*a8b0*/  HMMA.16816.F32 R80, R8, R28, R64 ;  /* 0x0000001c0850723c */ /* 0x004fe20000001840 */
[----:B------:R-:W-:-:S05]  /*a8c0*/  MOV R150, R187 ;  /* 0x000000bb00967202 */ /* 0x000fca0000000f00 */
[C---:B------:R-:W-:Y:S01]  /*a8d0*/  HMMA.16816.F32 R152, R8.reuse, R30, R152 ;  /* 0x0000001e0898723c */ /* 0x040fe20000001898 */
[----:B------:R-:W2:Y:S05]  /*a8e0*/  LDSM.16.MT88.4 R28, [R206+0x1c800] ;  /* 0x01c80000ce1c783b */ /* 0x000eaa0000004200 */
[C---:B----4-:R-:W-:Y:S06]  /*a8f0*/  HMMA.16816.F32 R184, R8.reuse, R16, R56 ;  /* 0x0000001008b8723c */ /* 0x050fec0000001838 */
[----:B-1----:R-:W-:Y:S01]  /*a900*/  HMMA.16816.F32 R180, R8, R6, R96 ;  /* 0x0000000608b4723c */ /* 0x002fe20000001860 */
[----:B------:R-:W-:-:S02]  /*a910*/  MOV R59, R179 ;  /* 0x000000b3003b7202 */ /* 0x000fc40000000f00 */
[----:B------:R-:W-:Y:S02]  /*a920*/  MOV R57, R189 ;  /* 0x000000bd00397202 */ /* 0x000fe40000000f00 */
[----:B------:R-:W-:Y:S01]  /*a930*/  MOV R58, R188 ;  /* 0x000000bc003a7202 */ /* 0x000fe20000000f00 */
[C---:B------:R-:W-:Y:S01]  /*a940*/  HMMA.16816.F32 R176, R8.reuse, R4, R32 ;  /* 0x0000000408b0723c */ /* 0x040fe20000001820 */
[----:B------:R-:W1:Y:S01]  /*a950*/  LDSM.16.MT88.4 R32, [R204+0x1e800] ;  /* 0x01e80000cc20783b */ /* 0x000e620000004200 */
[----:B------:R-:W-:Y:S02]  /*a960*/  MOV R7, R59 ;  /* 0x0000003b00077202 */ /* 0x000fe40000000f00 */
[----:B------:R-:W-:Y:S02]  /*a970*/  MOV R6, R202 ;  /* 0x000000ca00067202 */ /* 0x000fe40000000f00 */
[----:B------:R-:W-:Y:S01]  /*a980*/  HMMA.16816.F32 R188, R8, R18, R88 ;  /* 0x0000001208bc723c */ /* 0x000fe20000001858 */
[----:B------:R-:W-:Y:S01]  /*a990*/  FFMA.FTZ R4, R244, UR15, -R14 ;  /* 0x0000000ff4047c23 */ /* 0x000fe2000801080e */
[----:B------:R-:W4:Y:S01]  /*a9a0*/  LDSM.16.MT88.4 R16, [R207+0x1e800] ;  /* 0x01e80000cf10783b */ /* 0x000f220000004200 */
[----:B------:R-:W-:-:S02]  /*a9b0*/  MOV R5, R58 ;  /* 0x0000003a00057202 */ /* 0x000fc40000000f00 */
[----:B------:R2:W-:Y:S01]  /*a9c0*/  MUFU.EX2 R236, R4 ;  /* 0x0000000400ec7308 */ /* 0x0005e20000000800 */
[----:B---3--:R-:W-:Y:S01]  /*a9d0*/  HMMA.16816.F32 R172, R8, R20, R48 ;  /* 0x0000001408ac723c */ /* 0x008fe20000001830 */
[----:B------:R-:W-:Y:S02]  /*a9e0*/  MOV R244, R192 ;  /* 0x000000c000f47202 */ /* 0x000fe40000000f00 */
[----:B------:R-:W-:-:S03]  /*a9f0*/  MOV R192, R201 ;  /* 0x000000c900c07202 */ /* 0x000fc60000000f00 */
[C---:B------:R-:W-:Y:S01]  /*aa00*/  HMMA.16816.F32 R168, R8.reuse, R22, R40 ;  /* 0x0000001608a8723c */ /* 0x040fe20000001828 */
[----:B------:R-:W3:Y:S05]  /*aa10*/  LDSM.16.MT88.4 R20, [R205+0x1e800] ;  /* 0x01e80000cd14783b */ /* 0x000eea0000004200 */
[----:B-----5:R-:W-:Y:S01]  /*aa20*/  HMMA.16816.F32 R96, R8, R24, R36 ;  /* 0x000000180860723c */ /* 0x020fe20000001824 */
[----:B------:R-:W-:Y:S01]  /*aa30*/  LDSM.16.MT88.4 R36, [R207+0x1b000] ;  /* 0x01b00000cf24783b */ /* 0x000fe20000004200 */
[----:B--2---:R-:W-:-:S04]  /*aa40*/  FFMA.FTZ R4, R233, UR15, -R14 ;  /* 0x0000000fe9047c23 */ /* 0x004fc8000801080e */
[C---:B------:R-:W-:Y:S01]  /*aa50*/  HMMA.16816.F32 R88, R8.reuse, R26, R112 ;  /* 0x0000001a0858723c */ /* 0x040fe20000001870 */
[----:B------:R-:W2:Y:S01]  /*aa60*/  LDSM.16.MT88.4 R24, [R206+0x1e800] ;  /* 0x01e80000ce18783b */ /* 0x000ea20000004200 */
[----:B------:R5:W-:Y:S04]  /*aa70*/  MUFU.EX2 R233, R4 ;  /* 0x0000000400e97308 */ /* 0x000be80000000800 */
[C---:B------:R-:W-:Y:S06]  /*aa80*/  HMMA.16816.F32 R64, R8.reuse, R28, R116 ;  /* 0x0000001c0840723c */ /* 0x040fec0000001874 */
[C---:B-1----:R-:W-:Y:S06]  /*aa90*/  HMMA.16816.F32 R48, R8.reuse, R32, R124 ;  /* 0x000000200830723c */ /* 0x042fec000000187c */
[C---:B------:R-:W-:Y:S01]  /*aaa0*/  HMMA.16816.F32 R40, R8.reuse, R34, R128 ;  /* 0x000000220828723c */ /* 0x040fe20000001880 */
[--C-:B-----5:R-:W-:Y:S01]  /*aab0*/  FFMA.FTZ R4, R231, UR15, -R14.reuse ;  /* 0x0000000fe7047c23 */ /* 0x120fe2000801080e */
[----:B------:R-:W-:Y:S03]  /*aac0*/  LDSM.16.MT88.4 R32, [R205+0x19000] ;  /* 0x01900000cd20783b */ /* 0x000fe60000004200 */
[----:B------:R1:W-:Y:S01]  /*aad0*/  MUFU.EX2 R231, R4 ;  /* 0x0000000400e77308 */ /* 0x0003e20000000800 */
[C---:B----4-:R-:W-:Y:S06]  /*aae0*/  HMMA.16816.F32 R140, R8.reuse, R16, R140 ;  /* 0x00000010088c723c */ /* 0x050fec000000188c */
[C---:B---3--:R-:W-:Y:S06]  /*aaf0*/  HMMA.16816.F32 R132, R8.reuse, R20, R132 ;  /* 0x000000140884723c */ /* 0x048fec0000001884 */
[----:B------:R-:W-:Y:S01]  /*ab00*/  HMMA.16816.F32 R136, R8, R22, R136 ;  /* 0x000000160888723c */ /* 0x000fe20000001888 */
[----:B------:R-:W-:Y:S01]  /*ab10*/  LDSM.16.MT88.4 R20, [R207+0x19000] ;  /* 0x01900000cf14783b */ /* 0x000fe20000004200 */
[----:B-1----:R-:W-:Y:S01]  /*ab20*/  FFMA.FTZ R4, R232, UR15, -R14 ;  /* 0x0000000fe8047c23 */ /* 0x002fe2000801080e */
[----:B------:R-:W-:-:S03]  /*ab30*/  MOV R232, R7 ;  /* 0x0000000700e87202 */ /* 0x000fc60000000f00 */
[C---:B------:R-:W-:Y:S01]  /*ab40*/  HMMA.16816.F32 R164, R8.reuse, R18, R164 ;  /* 0x0000001208a4723c */ /* 0x040fe200000018a4 */
[----:B------:R-:W-:Y:S01]  /*ab50*/  LDSM.16.MT88.4 R16, [R206+0x19000] ;  /* 0x01900000ce10783b */ /* 0x000fe20000004200 */
[----:B------:R1:W-:Y:S04]  /*ab60*/  MUFU.EX2 R203, R4 ;  /* 0x0000000400cb7308 */ /* 0x0003e80000000800 */
[C---:B--2---:R-:W-:Y:S06]  /*ab70*/  HMMA.16816.F32 R160, R8.reuse, R24, R160 ;  /* 0x0000001808a0723c */ /* 0x044fec00000018a0 */
[----:B------:R-:W-:Y:S01]  /*ab80*/  HMMA.16816.F32 R144, R8, R26, R144 ;  /* 0x0000001a0890723c */ /* 0x000fe20000001890 */
[----:B------:R-:W-:Y:S01]  /*ab90*/  LDSM.16.MT88.4 R24, [R204+0x1d000] ;  /* 0x01d00000cc18783b */ /* 0x000fe20000004200 */
[----:B-1----:R-:W-:-:S04]  /*aba0*/  FFMA.FTZ R4, R57, UR15, -R3 ;  /* 0x0000000f39047c23 */ /* 0x002fc80008010803 */
[----:B------:R-:W-:Y:S01]  /*abb0*/  HMMA.16816.F32 R56, R8, R30, R120 ;  /* 0x0000001e0838723c */ /* 0x000fe20000001878 */
[----:B------:R-:W1:Y:S01]  /*abc0*/  LDSM.16.MT88.4 R28, [R204+0x19000] ;  /* 0x01900000cc1c783b */ /* 0x000e620000004200 */
[----:B------:R2:W-:Y:S03]  /*abd0*/  MUFU.EX2 R202, R4 ;  /* 0x0000000400ca7308 */ /* 0x0005e60000000800 */
[----:B------:R-:W3:Y:S02]  /*abe0*/  LDSM.16.MT88.4 R8, [R204+0x1b000] ;  /* 0x01b00000cc08783b */ /* 0x000ee40000004200 */
[----:B------:R-:W-:Y:S02]  /*abf0*/  MOV R122, R150 ;  /* 0x00000096007a7202 */ /* 0x000fe40000000f00 */
[----:B------:R-:W-:Y:S01]  /*ac00*/  MOV R123, R5 ;  /* 0x00000005007b7202 */ /* 0x000fe20000000f00 */
[----:B--2---:R-:W-:Y:S01]  /*ac10*/  FFMA.FTZ R4, R245, UR15, -R3 ;  /* 0x0000000ff5047c23 */ /* 0x004fe20008010803 */
[----:B------:R-:W-:-:S03]  /*ac20*/  MOV R245, R232 ;  /* 0x000000e800f57202 */ /* 0x000fc60000000f00 */
[----:B------:R2:W4:Y:S02]  /*ac30*/  MUFU.EX2 R201, R4 ;  /* 0x0000000400c97308 */ /* 0x0005240000000800 */
[----:B--2---:R-:W-:Y:S01]  /*ac40*/  FFMA.FTZ R4, R200, UR15, -R3 ;  /* 0x0000000fc8047c23 */ /* 0x004fe20008010803 */
[----:B----4-:R-:W-:-:S05]  /*ac50*/  F2FP.F16.F32.PACK_AB R5, R201, R202 ;  /* 0x000000cac905723e */ /* 0x010fca00000000ff */
[----:B------:R2:W-:Y:S02]  /*ac60*/  MUFU.EX2 R200, R4 ;  /* 0x0000000400c87308 */ /* 0x0005e40000000800 */
[----:B--2---:R-:W-:Y:S01]  /*ac70*/  FFMA.FTZ R4, R244, UR15, -R3 ;  /* 0x0000000ff4047c23 */ /* 0x004fe20008010803 */
[----:B------:R-:W-:Y:S02]  /*ac80*/  MOV R244, R6 ;  /* 0x0000000600f47202 */ /* 0x000fe40000000f00 */
[----:B------:R-:W-:-:S03]  /*ac90*/  F2FP.F16.F32.PACK_AB R6, R203, R231 ;  /* 0x000000e7cb06723e */ /* 0x000fc600000000ff */
[----:B------:R2:W4:Y:S01]  /*aca0*/  MUFU.EX2 R150, R4 ;  /* 0x0000000400967308 */ /* 0x0005220000000800 */
[----:B------:R-:W-:Y:S02]  /*acb0*/  MOV R232, R244 ;  /* 0x000000f400e87202 */ /* 0x000fe40000000f00 */
[----:B------:R-:W-:Y:S02]  /*acc0*/  MOV R244, R192 ;  /* 0x000000c000f47202 */ /* 0x000fe40000000f00 */
[----:B--2---:R-:W-:Y:S02]  /*acd0*/  F2FP.F16.F32.PACK_AB R4, R233, R236 ;  /* 0x000000ece904723e */ /* 0x004fe400000000ff */
[----:B----4-:R-:W-:-:S07]  /*ace0*/  F2FP.F16.F32.PACK_AB R7, R150, R200 ;  /* 0x000000c89607723e */ /* 0x010fce00000000ff */
[C---:B-1----:R-:W-:Y:S06]  /*acf0*/  HMMA.16816.F32 R156, R4.reuse, R28, R156 ;  /* 0x0000001c049c723c */ /* 0x042fec000000189c */
[C---:B------:R-:W-:Y:S01]  /*ad00*/  HMMA.16816.F32 R44, R4.reuse, R30, R44 ;  /* 0x0000001e042c723c */ /* 0x040fe2000000182c */
[----:B------:R-:W1:Y:S05]  /*ad10*/  LDSM.16.MT88.4 R28, [R205+0x1b000] ;  /* 0x01b00000cd1c783b */ /* 0x000e6a0000004200 */
[C---:B------:R-:W-:Y:S06]  /*ad20*/  HMMA.16816.F32 R52, R4.reuse, R32, R52 ;  /* 0x000000200434723c */ /* 0x040fec0000001834 */
[C---:B------:R-:W-:Y:S01]  /*ad30*/  HMMA.16816.F32 R60, R4.reuse, R34, R60 ;  /* 0x00000022043c723c */ /* 0x040fe2000000183c */
[----:B------:R-:W2:Y:S05]  /*ad40*/  LDSM.16.MT88.4 R32, [R206+0x1b000] ;  /* 0x01b00000ce20783b */ /* 0x000eaa0000004200 */
[C---:B---3--:R-:W-:Y:S06]  /*ad50*/  HMMA.16816.F32 R100, R4.reuse, R8, R100 ;  /* 0x000000080464723c */ /* 0x048fec0000001864 */
[C---:B------:R-:W-:Y:S01]  /*ad60*/  HMMA.16816.F32 R104, R4.reuse, R10, R104 ;  /* 0x0000000a0468723c */ /* 0x040fe20000001868 */
[----:B------:R-:W3:Y:S05]  /*ad70*/  LDSM.16.MT88.4 R8, [R207+0x1d000] ;  /* 0x01d00000cf08783b */ /* 0x000eea0000004200 */
[C---:B------:R-:W-:Y:S06]  /*ad80*/  HMMA.16816.F32 R84, R4.reuse, R16, R84 ;  /* 0x000000100454723c */ /* 0x040fec0000001854 */
[C---:B------:R-:W-:Y:S01]  /*ad90*/  HMMA.16816.F32 R92, R4.reuse, R18, R92 ;  /* 0x00000012045c723c */ /* 0x040fe2000000185c */
[----:B------:R-:W4:Y:S05]  /*ada0*/  LDSM.16.MT88.4 R16, [R205+0x1d000] ;  /* 0x01d00000cd10783b */ /* 0x000f2a0000004200 */
[C---:B-1----:R-:W-:Y:S06]  /*adb0*/  HMMA.16816.F32 R108, R4.reuse, R28, R108 ;  /* 0x0000001c046c723c */ /* 0x042fec000000186c */
[C---:B------:R-:W-:Y:S01]  /*adc0*/  HMMA.16816.F32 R112, R4.reuse, R30, R72 ;  /* 0x0000001e0470723c */ /* 0x040fe20000001848 */
[----:B------:R-:W1:Y:S05]  /*add0*/  LDSM.16.MT88.4 R28, [R204+0x1f000] ;  /* 0x01f00000cc1c783b */ /* 0x000e6a0000004200 */
[----:B------:R-:W-:Y:S01]  /*ade0*/  HMMA.16816.F32 R68, R4, R20, R68 ;  /* 0x000000140444723c */ /* 0x000fe20000001844 */
[----:B------:R-:W-:-:S02]  /*adf0*/  MOV R72, R199 ;  /* 0x000000c700487202 */ /* 0x000fc40000000f00 */
[----:B------:R-:W-:Y:S02]  /*ae00*/  MOV R74, R196 ;  /* 0x000000c4004a7202 */ /* 0x000fe40000000f00 */
[----:B------:R-:W-:Y:S01]  /*ae10*/  MOV R73, R198 ;  /* 0x000000c600497202 */ /* 0x000fe20000000f00 */
[----:B------:R-:W-:Y:S01]  /*ae20*/  HMMA.16816.F32 R76, R4, R22, R76 ;  /* 0x00000016044c723c */ /* 0x000fe2000000184c */
[----:B------:R-:W5:Y:S01]  /*ae30*/  LDSM.16.MT88.4 R20, [R206+0x1d000] ;  /* 0x01d00000ce14783b */ /* 0x000f620000004200 */
[----:B------:R-:W-:-:S04]  /*ae40*/  MOV R75, R195 ;  /* 0x000000c3004b7202 */ /* 0x000fc80000000f00 */
[C---:B------:R-:W-:Y:S06]  /*ae50*/  HMMA.16816.F32 R116, R4.reuse, R36, R80 ;  /* 0x000000240474723c */ /* 0x040fec0000001850 */
[C---:B--2---:R-:W-:Y:S01]  /*ae60*/  HMMA.16816.F32 R124, R4.reuse, R32, R184 ;  /* 0x00000020047c723c */ /* 0x044fe200000018b8 */
[----:B------:R-:W-:Y:S02]  /*ae70*/  MOV R37, R193 ;  /* 0x000000c100257202 */ /* 0x000fe40000000f00 */
[----:B------:R-:W-:Y:S02]  /*ae80*/  MOV R82, R194 ;  /* 0x000000c200527202 */ /* 0x000fe40000000f00 */
[----:B------:R-:W-:Y:S01]  /*ae90*/  MOV R83, R197 ;  /* 0x000000c500537202 */ /* 0x000fe20000000f00 */
[----:B------:R-:W-:Y:S01]  /*aea0*/  HMMA.16816.F32 R128, R4, R34, R188 ;  /* 0x000000220480723c */ /* 0x000fe200000018bc */
[----:B------:R-:W2:Y:S01]  /*aeb0*/  LDSM.16.MT88.4 R32, [R205+0x1f000] ;  /* 0x01f00000cd20783b */ /* 0x000ea20000004200 */
[----:B------:R-:W-:-:S02]  /*aec0*/  MOV R80, R123 ;  /* 0x0000007b00507202 */ /* 0x000fc40000000f00 */
[----:B------:R-:W-:Y:S02]  /*aed0*/  MOV R81, R122 ;  /* 0x0000007a00517202 */ /* 0x000fe40000000f00 */
[C---:B---3--:R-:W-:Y:S01]  /*aee0*/  HMMA.16816.F32 R184, R4.reuse, R8, R96 ;  /* 0x0000000804b8723c */ /* 0x048fe20000001860 */
[----:B------:R-:W-:Y:S05]  /*aef0*/  LDSM.16.MT88.4 R96, [R204+0x1d800] ;  /* 0x01d80000cc60783b */ /* 0x000fea0000004200 */
[----:B----4-:R-:W-:Y:S01]  /*af00*/  HMMA.16816.F32 R188, R4, R16, R172 ;  /* 0x0000001004bc723c */ /* 0x010fe200000018ac */
[----:B------:R-:W-:Y:S01]  /*af10*/  FFMA.FTZ R8, R37, UR15, -R14 ;  /* 0x0000000f25087c23 */ /* 0x000fe2000801080e */
[----:B------:R-:W-:-:S02]  /*af20*/  MOV R37, R82 ;  /* 0x0000005200257202 */ /* 0x000fc40000000f00 */
[----:B------:R-:W-:Y:S02]  /*af30*/  MOV R82, R83 ;  /* 0x0000005300527202 */ /* 0x000fe40000000f00 */
[----:B------:R-:W-:Y:S01]  /*af40*/  MOV R83, R72 ;  /* 0x0000004800537202 */ /* 0x000fe20000000f00 */
[C---:B------:R-:W-:Y:S01]  /*af50*/  HMMA.16816.F32 R196, R4.reuse, R18, R168 ;  /* 0x0000001204c4723c */ /* 0x040fe200000018a8 */
[----:B------:R-:W-:Y:S01]  /*af60*/  MOV R72, R149 ;  /* 0x0000009500487202 */ /* 0x000fe20000000f00 */
[----:B------:R-:W3:Y:S01]  /*af70*/  LDSM.16.MT88.4 R16, [R206+0x1f000] ;  /* 0x01f00000ce10783b */ /* 0x000ee20000004200 */
[----:B------:R4:W-:Y:S03]  /*af80*/  MUFU.EX2 R149, R8 ;  /* 0x0000000800957308 */ /* 0x0009e60000000800 */
[C---:B------:R-:W-:Y:S06]  /*af90*/  HMMA.16816.F32 R192, R4.reuse, R24, R176 ;  /* 0x0000001804c0723c */ /* 0x040fec00000018b0 */
[C---:B------:R-:W-:Y:S01]  /*afa0*/  HMMA.16816.F32 R176, R4.reuse, R10, R88 ;  /* 0x0000000a04b0723c */ /* 0x040fe20000001858 */
[----:B------:R-:W-:Y:S05]  /*afb0*/  LDSM.16.MT88.4 R88, [R206+0x1b800] ;  /* 0x01b80000ce58783b */ /* 0x000fea0000004200 */
[----:B-1----:R-:W-:Y:S01]  /*afc0*/  HMMA.16816.F32 R168, R4, R28, R48 ;  /* 0x0000001c04a8723c */ /* 0x002fe20000001830 */
[----:B------:R-:W-:Y:S01]  /*afd0*/  LDSM.16.MT88.4 R48, [R207+0x19800] ;  /* 0x01980000cf30783b */ /* 0x000fe20000004200 */
[----:B----4-:R-:W-:Y:S01]  /*afe0*/  FFMA.FTZ R8, R80, UR15, -R14 ;  /* 0x0000000f50087c23 */ /* 0x010fe2000801080e */
[----:B------:R-:W-:-:S02]  /*aff0*/  MOV R80, R81 ;  /* 0x0000005100507202 */ /* 0x000fc40000000f00 */
[----:B------:R-:W-:Y:S01]  /*b000*/  MOV R81, R148 ;  /* 0x0000009400517202 */ /* 0x000fe20000000f00 */
[C---:B-----5:R-:W-:Y:S01]  /*b010*/  HMMA.16816.F32 R172, R4.reuse, R20, R64 ;  /* 0x0000001404ac723c */ /* 0x060fe20000001840 */
[----:B------:R1:W4:Y:S01]  /*b020*/  MUFU.EX2 R148, R8 ;  /* 0x0000000800947308 */ /* 0x0003220000000800 */
[----:B------:R-:W-:Y:S04]  /*b030*/  LDSM.16.MT88.4 R64, [R204+0x1b800] ;  /* 0x01b80000cc40783b */ /* 0x000fe80000004200 */
[C---:B------:R-:W-:Y:S01]  /*b040*/  HMMA.16816.F32 R28, R4.reuse, R30, R40 ;  /* 0x0000001e041c723c */ /* 0x040fe20000001828 */
[----:B------:R-:W-:Y:S05]  /*b050*/  LDSM.16.MT88.4 R40, [R205+0x19800] ;  /* 0x01980000cd28783b */ /* 0x000fea0000004200 */
[----:B------:R-:W-:Y:S01]  /*b060*/  HMMA.16816.F32 R20, R4, R22, R56 ;  /* 0x000000160414723c */ /* 0x000fe20000001838 */
[----:B------:R-:W-:Y:S01]  /*b070*/  LDSM.16.MT88.4 R56, [R206+0x19800] ;  /* 0x01980000ce38783b */ /* 0x000fe20000004200 */
[----:B-1----:R-:W-:-:S04]  /*b080*/  FFMA.FTZ R8, R15, UR15, -R14 ;  /* 0x0000000f0f087c23 */ /* 0x002fc8000801080e */
[C---:B------:R-:W-:Y:S01]  /*b090*/  HMMA.16816.F32 R120, R4.reuse, R38, R152 ;  /* 0x000000260478723c */ /* 0x040fe20000001898 */
[----:B------:R-:W-:Y:S01]  /*b0a0*/  LDSM.16.MT88.4 R152, [R204+0x19800] ;  /* 0x01980000cc98783b */ /* 0x000fe20000004200 */
[----:B------:R1:W-:Y:S04]  /*b0b0*/  MUFU.EX2 R15, R8 ;  /* 0x00000008000f7308 */ /* 0x0003e80000000800 */
[C---:B--2---:R-:W-:Y:S06]  /*b0c0*/  HMMA.16816.F32 R132, R4.reuse, R32, R132 ;  /* 0x000000200484723c */ /* 0x044fec0000001884 */
[C---:B------:R-:W-:Y:S06]  /*b0d0*/  HMMA.16816.F32 R32, R4.reuse, R34, R136 ;  /* 0x000000220420723c */ /* 0x040fec0000001888 */
[C---:B------:R-:W-:Y:S01]  /*b0e0*/  HMMA.16816.F32 R180, R4.reuse, R26, R180 ;  /* 0x0000001a04b4723c */ /* 0x040fe200000018b4 */
[----:B------:R-:W-:Y:S01]  /*b0f0*/  MOV R139, R73 ;  /* 0x00000049008b7202 */ /* 0x000fe20000000f00 */
[----:B-1----:R-:W-:Y:S01]  /*b100*/  FFMA.FTZ R8, R37, UR15, -R14 ;  /* 0x0000000f25087c23 */ /* 0x002fe2000801080e */
[----:B------:R-:W-:Y:S01]  /*b110*/  MOV R14, R72 ;  /* 0x00000048000e7202 */ /* 0x000fe20000000f00 */
[----:B------:R-:W1:Y:S01]  /*b120*/  LDSM.16.MT88.4 R24, [R207+0x1f000] ;  /* 0x01f00000cf18783b */ /* 0x000e620000004200 */
[----:B------:R-:W-:Y:S01]  /*b130*/  MOV R138, R74 ;  /* 0x0000004a008a7202 */ /* 0x000fe20000000f00 */
[----:B------:R2:W5:Y:S01]  /*b140*/  MUFU.EX2 R11, R8 ;  /* 0x00000008000b7308 */ /* 0x0005620000000800 */
[----:B------:R-:W-:Y:S01]  /*b150*/  MOV R137, R75 ;  /* 0x0000004b00897202 */ /* 0x000fe20000000f00 */
[C---:B---3--:R-:W-:Y:S01]  /*b160*/  HMMA.16816.F32 R160, R4.reuse, R16, R160 ;  /* 0x0000001004a0723c */ /* 0x048fe200000018a0 */
[----:B------:R-:W3:Y:S05]  /*b170*/  LDSM.16.MT88.4 R72, [R205+0x1b800] ;  /* 0x01b80000cd48783b */ /* 0x000eea0000004200 */
[----:B------:R-:W-:Y:S07]  /*b180*/  HMMA.16816.F32 R16, R4, R18, R144 ;  /* 0x000000120410723c */ /* 0x000fee0000001890 */
[----:B----4-:R-:W-:Y:S01]  /*b190*/  F2FP.F16.F32.PACK_AB R144, R148, R149 ;  /* 0x000000959490723e */ /* 0x010fe200000000ff */
[----:B--2---:R-:W-:Y:S01]  /*b1a0*/  FFMA.FTZ R8, R80, UR15, -R3 ;  /* 0x0000000f50087c23 */ /* 0x004fe20008010803 */
[----:B-----5:R-:W-:-:S03]  /*b1b0*/  F2FP.F16.F32.PACK_AB R146, R11, R15 ;  /* 0x0000000f0b92723e */ /* 0x020fc600000000ff */
[----:B------:R2:W-:Y:S02]  /*b1c0*/  MUFU.EX2 R10, R8 ;  /* 0x00000008000a7308 */ /* 0x0005e40000000800 */
[--C-:B--2---:R-:W-:Y:S01]  /*b1d0*/  FFMA.FTZ R8, R81, UR15, -R3.reuse ;  /* 0x0000000f51087c23 */ /* 0x104fe20008010803 */
[C---:B-1----:R-:W-:Y:S05]  /*b1e0*/  HMMA.16816.F32 R140, R4.reuse, R24, R140 ;  /* 0x00000018048c723c */ /* 0x042fea000000188c */
[----:B------:R1:W2:Y:S01]  /*b1f0*/  MUFU.EX2 R9, R8 ;  /* 0x0000000800097308 */ /* 0x0002a20000000800 */
[----:B------:R-:W-:Y:S01]  /*b200*/  HMMA.16816.F32 R24, R4, R26, R164 ;  /* 0x0000001a0418723c */ /* 0x000fe200000018a4 */
[----:B------:R-:W-:Y:S04]  /*b210*/  LDSM.16.MT88.4 R164, [R207+0x1f800] ;  /* 0x01f80000cfa4783b */ /* 0x000fe80000004200 */
[----:B------:R-:W-:Y:S01]  /*b220*/  LDSM.16.MT88.4 R4, [R206+0x1f800] ;  /* 0x01f80000ce04783b */ /* 0x000fe20000004200 */
[--C-:B-1----:R-:W-:Y:S01]  /*b230*/  FFMA.FTZ R8, R82, UR15, -R3.reuse ;  /* 0x0000000f52087c23 */ /* 0x102fe20008010803 */
[----:B------:R-:W-:Y:S01]  /*b240*/  FFMA.FTZ R3, R83, UR15, -R3 ;  /* 0x0000000f53037c23 */ /* 0x000fe20008010803 */
[----:B--2---:R-:W-:Y:S01]  /*b250*/  F2FP.F16.F32.PACK_AB R145, R9, R10 ;  /* 0x0000000a0991723e */ /* 0x004fe200000000ff */
[----:B------:R-:W1:Y:S03]  /*b260*/  LDSM.16.MT88.4 R80, [R207+0x1b800] ;  /* 0x01b80000cf50783b */ /* 0x000e660000004200 */
[----:B------:R-:W-:Y:S08]  /*b270*/  MUFU.EX2 R8, R8 ;  /* 0x0000000800087308 */ /* 0x000ff00000000800 */
[----:B------:R-:W2:Y:S02]  /*b280*/  MUFU.EX2 R3, R3 ;  /* 0x0000000300037308 */ /* 0x000ea40000000800 */
[----:B--2---:R-:W-:-:S07]  /*b290*/  F2FP.F16.F32.PACK_AB R147, R3, R8 ;  /* 0x000000080393723e */ /* 0x004fce00000000ff */
[C---:B------:R-:W-:Y:S06]  /*b2a0*/  HMMA.16816.F32 R36, R144.reuse, R40, R52 ;  /* 0x000000289024723c */ /* 0x040fec0000001834 */
[C---:B------:R-:W-:Y:S06]  /*b2b0*/  HMMA.16816.F32 R52, R144.reuse, R56, R84 ;  /* 0x000000389034723c */ /* 0x040fec0000001854 */
[C---:B------:R-:W-:Y:S06]  /*b2c0*/  HMMA.16816.F32 R84, R144.reuse, R88, R124 ;  /* 0x000000589054723c */ /* 0x040fec000000187c */
[----:B------:R-:W-:Y:S01]  /*b2d0*/  HMMA.16816.F32 R56, R144, R58, R92 ;  /* 0x0000003a9038723c */ /* 0x000fe2000000185c */
[----:B------:R-:W-:-:S02]  /*b2e0*/  MOV R126, R137 ;  /* 0x00000089007e7202 */ /* 0x000fc40000000f00 */
[----:B------:R-:W-:-:S03]  /*b2f0*/  MOV R127, R138 ;  /* 0x0000008a007f7202 */ /* 0x000fc60000000f00 */
[----:B------:R-:W-:Y:S01]  /*b300*/  HMMA.16816.F32 R92, R144, R96, R192 ;  /* 0x00000060905c723c */ /* 0x000fe200000018c0 */
[----:B------:R-:W-:Y:S01]  /*b310*/  FFMA.FTZ R2, R247, R2, R126 ;  /* 0x00000002f7027223 */ /* 0x000fe2000001007e */
[----:B------:R-:W-:-:S04]  /*b320*/  FFMA.FTZ R0, R246, R0, R127 ;  /* 0x00000000f6007223 */ /* 0x000fc8000001007f */
[----:B------:R-:W-:Y:S01]  /*b330*/  FADD.FTZ R0, R14, R0 ;  /* 0x000000000e007221 */ /* 0x000fe20000010000 */
[----:B------:R-:W-:Y:S01]  /*b340*/  MOV R195, R139 ;  /* 0x0000008b00c37202 */ /* 0x000fe20000000f00 */
[C---:B------:R-:W-:Y:S01]  /*b350*/  HMMA.16816.F32 R156, R144.reuse, R152, R156 ;  /* 0x00000098909c723c */ /* 0x040fe2000000189c */
[----:B------:R-:W2:Y:S01]  /*b360*/  LDSM.16.MT88.4 R136, [R205+0x1f800] ;  /* 0x01f80000cd88783b */ /* 0x000ea20000004200 */
[----:B------:R-:W-:Y:S02]  /*b370*/  FADD.FTZ R0, R232, R0 ;  /* 0x00000000e8007221 */ /* 0x000fe40000010000 */
[----:B------:R-:W-:Y:S02]  /*b380*/  FADD.FTZ R2, R195, R2 ;  /* 0x00000002c3027221 */ /* 0x000fe40000010000 */
[----:B------:R-:W-:Y:S01]  /*b390*/  HMMA.16816.F32 R152, R144, R154, R44 ;  /* 0x0000009a9098723c */ /* 0x000fe2000000182c */
[----:B------:R-:W-:Y:S01]  /*b3a0*/  FADD.FTZ R0, R237, R0 ;  /* 0x00000000ed007221 */ /* 0x000fe20000010000 */
[----:B------:R-:W-:-:S03]  /*b3b0*/  FADD.FTZ R2, R245, R2 ;  /* 0x00000002f5027221 */ /* 0x000fc60000010000 */
[----:B------:R-:W-:Y:S01]  /*b3c0*/  FADD.FTZ R0, R239, R0 ;  /* 0x00000000ef007221 */ /* 0x000fe20000010000 */
[C---:B------:R-:W-:Y:S01]  /*b3d0*/  HMMA.16816.F32 R44, R144.reuse, R48, R68 ;  /* 0x00000030902c723c */ /* 0x040fe20000001844 */
[----:B------:R-:W-:Y:S02]  /*b3e0*/  FADD.FTZ R2, R244, R2 ;  /* 0x00000002f4027221 */ /* 0x000fe40000010000 */
[----:B------:R-:W-:Y:S02]  /*b3f0*/  FADD.FTZ R0, R241, R0 ;  /* 0x00000000f1007221 */ /* 0x000fe40000010000 */
[----:B------:R-:W-:Y:S01]  /*b400*/  FADD.FTZ R2, R238, R2 ;  /* 0x00000002ee027221 */ /* 0x000fe20000010000 */
[----:B------:R-:W-:Y:S01]  /*b410*/  HMMA.16816.F32 R40, R144, R42, R60 ;  /* 0x0000002a9028723c */ /* 0x000fe2000000183c */
[----:B------:R-:W-:Y:S02]  /*b420*/  FADD.FTZ R0, R243, R0 ;  /* 0x00000000f3007221 */ /* 0x000fe40000010000 */
[----:B------:R-:W-:-:S02]  /*b430*/  FADD.FTZ R2, R240, R2 ;  /* 0x00000002f0027221 */ /* 0x000fc40000010000 */
        /* <DEDUP_REMOVED lines=9> */
[C---:B---3--:R-:W-:Y:S01]  /*b4d0*/  HMMA.16816.F32 R68, R144.reuse, R72, R108 ;  /* 0x000000489044723c */ /* 0x048fe2000000186c */
[----:B------:R-:W-:Y:S02]  /*b4e0*/  FADD.FTZ R2, R233, R2 ;  /* 0x00000002e9027221 */ /* 0x000fe40000010000 */
[----:B------:R-:W-:Y:S02]  /*b4f0*/  FADD.FTZ R0, R150, R0 ;  /* 0x0000000096007221 */ /* 0x000fe40000010000 */
[----:B------:R-:W-:Y:S01]  /*b500*/  FADD.FTZ R2, R231, R2 ;  /* 0x00000002e7027221 */ /* 0x000fe20000010000 */
[----:B-1----:R-:W-:Y:S01]  /*b510*/  HMMA.16816.F32 R76, R144, R80, R116 ;  /* 0x00000050904c723c */ /* 0x002fe20000001874 */
[----:B------:R-:W-:Y:S02]  /*b520*/  FADD.FTZ R0, R10, R0 ;  /* 0x000000000a007221 */ /* 0x000fe40000010000 */
[----:B------:R-:W-:-:S02]  /*b530*/  FADD.FTZ R2, R203, R2 ;  /* 0x00000002cb027221 */ /* 0x000fc40000010000 */
[----:B------:R-:W-:Y:S01]  /*b540*/  FADD.FTZ R0, R9, R0 ;  /* 0x0000000009007221 */ /* 0x000fe20000010000 */
[C---:B------:R-:W-:Y:S01]  /*b550*/  HMMA.16816.F32 R64, R144.reuse, R66, R104 ;  /* 0x000000429040723c */ /* 0x040fe20000001868 */
[----:B------:R-:W1:Y:S01]  /*b560*/  LDSM.16.MT88.4 R104, [R205+0x1d800] ;  /* 0x01d80000cd68783b */ /* 0x000e620000004200 */
[----:B------:R-:W-:Y:S01]  /*b570*/  FADD.FTZ R2, R149, R2 ;  /* 0x0000000295027221 */ /* 0x000fe20000010000 */
[----:B------:R-:W-:Y:S01]  /*b580*/  FADD.FTZ R0, R8, R0 ;  /* 0x0000000008007221 */ /* 0x000fe20000010000 */
[----:B------:R-:W-:Y:S02]  /*b590*/  MOV R149, R251 ;  /* 0x000000fb00957202 */ /* 0x000fe40000000f00 */
[----:B------:R-:W-:Y:S01]  /*b5a0*/  HMMA.16816.F32 R72, R144, R74, R112 ;  /* 0x0000004a9048723c */ /* 0x000fe20000001870 */
[----:B------:R-:W3:Y:S01]  /*b5b0*/  LDSM.16.MT88.4 R112, [R207+0x1d800] ;  /* 0x01d80000cf70783b */ /* 0x000ee20000004200 */
[----:B------:R-:W-:Y:S01]  /*b5c0*/  FADD.FTZ R2, R148, R2 ;  /* 0x0000000294027221 */ /* 0x000fe20000010000 */
[----:B------:R-:W-:Y:S01]  /*b5d0*/  FADD.FTZ R246, R3, R0 ;  /* 0x0000000003f67221 */ /* 0x000fe20000010000 */
[----:B------:R-:W-:-:S02]  /*b5e0*/  MOV R148, R250 ;  /* 0x000000fa00947202 */ /* 0x000fc40000000f00 */
[----:B------:R-:W-:Y:S01]  /*b5f0*/  HMMA.16816.F32 R80, R144, R82, R120 ;  /* 0x000000529050723c */ /* 0x000fe20000001878 */
[----:B------:R-:W4:Y:S01]  /*b600*/  LDSM.16.MT88.4 R120, [R206+0x1d800] ;  /* 0x01d80000ce78783b */ /* 0x000f220000004200 */
[----:B------:R-:W-:-:S04]  /*b610*/  FADD.FTZ R2, R15, R2 ;  /* 0x000000020f027221 */ /* 0x000fc80000010000 */
[----:B------:R-:W-:Y:S01]  /*b620*/  HMMA.16816.F32 R88, R144, R90, R128 ;  /* 0x0000005a9058723c */ /* 0x000fe20000001880 */
[----:B------:R-:W5:Y:S01]  /*b630*/  LDSM.16.MT88.4 R128, [R204+0x1f800] ;  /* 0x01f80000cc80783b */ /* 0x000f620000004200 */
[----:B------:R-:W-:-:S04]  /*b640*/  FADD.FTZ R247, R11, R2 ;  /* 0x000000020bf77221 */ /* 0x000fc80000010000 */
[C---:B--2---:R-:W-:Y:S06]  /*b650*/  HMMA.16816.F32 R132, R144.reuse, R136, R132 ;  /* 0x000000889084723c */ /* 0x044fec0000001884 */
[C---:B------:R-:W-:Y:S06]  /*b660*/  HMMA.16816.F32 R140, R144.reuse, R164, R140 ;  /* 0x000000a4908c723c */ /* 0x040fec000000188c */
[C---:B------:R-:W-:Y:S06]  /*b670*/  HMMA.16816.F32 R96, R144.reuse, R98, R180 ;  /* 0x000000629060723c */ /* 0x040fec00000018b4 */
[C---:B-1----:R-:W-:Y:S06]  /*b680*/  HMMA.16816.F32 R100, R144.reuse, R104, R188 ;  /* 0x000000689064723c */ /* 0x042fec00000018bc */
[C---:B---3--:R-:W-:Y:S06]  /*b690*/  HMMA.16816.F32 R108, R144.reuse, R112, R184 ;  /* 0x00000070906c723c */ /* 0x048fec00000018b8 */
[C---:B----4-:R-:W-:Y:S06]  /*b6a0*/  HMMA.16816.F32 R116, R144.reuse, R120, R172 ;  /* 0x000000789074723c */ /* 0x050fec00000018ac */
[C---:B-----5:R-:W-:Y:S06]  /*b6b0*/  HMMA.16816.F32 R124, R144.reuse, R128, R168 ;  /* 0x00000080907c723c */ /* 0x060fec00000018a8 */
        /* <DEDUP_REMOVED lines=10> */
[----:B------:R-:W2:Y:S04]  /*b760*/  LDL.64 R248, [R1+0x30] ;  /* 0x0000300001f87983 */ /* 0x000ea80000100a00 */
[----:B------:R-:W3:Y:S01]  /*b770*/  LDL.64 R250, [R1+0x28] ;  /* 0x0000280001fa7983 */ /* 0x000ee20000100a00 */
        /* <DEDUP_REMOVED lines=8> */
[----:B------:R-:W4:Y:S01]  /*b800*/  @!P6 LDC.64 R4, c[0x0][0x220] ;  /* 0x00008800ff04eb82 */ /* 0x000f220000000a00 */
[----:B------:R-:W-:Y:S01]  /*b810*/  UIMAD UR4, UR20, UR7, UR4 ;  /* 0x00000007140472a4 */ /* 0x000fe2000f8e0204 */
[----:B------:R-:W-:Y:S01]  /*b820*/  IMAD.U32 R2, RZ, RZ, UR10 ;  /* 0x0000000aff027e24 */ /* 0x000fe2000f8e00ff */
[----:B------:R-:W5:Y:S01]  /*b830*/  S2R R244, SR_TID.X ;  /* 0x0000000000f47919 */ /* 0x000f620000002100 */
[----:B------:R-:W-:Y:S01]  /*b840*/  IMAD.U32 R3, RZ, RZ, UR11 ;  /* 0x0000000bff037e24 */ /* 0x000fe2000f8e00ff */
[----:B------:R-:W-:-:S03]  /*b850*/  UIADD3 UR4, UR11, UR4, URZ ;  /* 0x000000040b047290 */ /* 0x000fc6000fffe03f */
[----:B------:R-:W4:Y:S03]  /*b860*/  @!P4 LDC.64 R8, c[0x0][0x220] ;  /* 0x00008800ff08cb82 */ /* 0x000f260000000a00 */
[----:B------:R-:W-:-:S05]  /*b870*/  IMAD.U32 R3, RZ, RZ, UR4 ;  /* 0x00000004ff037e24 */ /* 0x000fca000f8e00ff */
[----:B------:R-:W4:Y:S01]  /*b880*/  @!P3 LDC.64 R14, c[0x0][0x220] ;  /* 0x00008800ff0ebb82 */ /* 0x000f220000000a00 */
[----:B------:R-:W-:Y:S07]  /*b890*/  @P6 STS.128 [R230+0x18000], RZ ;  /* 0x018000ffe6006388 */ /* 0x000fee0000000c00 */
[----:B------:R-:W4:Y:S08]  /*b8a0*/  @!P6 LDC.64 R16, c[0x0][0x220] ;  /* 0x00008800ff10eb82 */ /* 0x000f300000000a00 */
[----:B------:R-:W4:Y:S01]  /*b8b0*/  @!P5 LDC.64 R10, c[0x0][0x220] ;  /* 0x00008800ff0adb82 */ /* 0x000f220000000a00 */
[----:B-----5:R-:W-:-:S07]  /*b8c0*/  IMAD.SHL.U32 R244, R244, 0x2, RZ ;  /* 0x00000002f4f47824 */ /* 0x020fce00078e00ff */
[----:B------:R-:W5:Y:S01]  /*b8d0*/  @!P4 LDC.64 R18, c[0x0][0x220] ;  /* 0x00008800ff12cb82 */ /* 0x000f620000000a00 */
[----:B------:R-:W-:-:S07]  /*b8e0*/  LOP3.LUT R244, R244, 0x6, RZ, 0xc0, !PT ;  /* 0x00000006f4f47812 */ /* 0x000fce00078ec0ff */
[----:B------:R-:W5:Y:S01]  /*b8f0*/  @!P3 LDC.64 R20, c[0x0][0x220] ;  /* 0x00008800ff14bb82 */ /* 0x000f620000000a00 */
[----:B--2---:R-:W-:-:S04]  /*b900*/  LEA R0, P0, R2, R248, 0x6 ;  /* 0x000000f802007211 */ /* 0x004fc800078030ff */
[----:B---3--:R-:W-:Y:S02]  /*b910*/  LEA.HI.X R3, R2, R251, R3, 0x6, P0 ;  /* 0x000000fb02037211 */ /* 0x008fe400000f3403 */
[C---:B-1----:R-:W-:Y:S02]  /*b920*/  @!P5 LEA R6, P0, R0.reuse, R6, 0x1 ;  /* 0x000000060006d211 */ /* 0x042fe400078008ff */
[C---:B----4-:R-:W-:Y:S02]  /*b930*/  @!P6 LEA R4, P1, R0.reuse, R4, 0x1 ;  /* 0x000000040004e211 */ /* 0x050fe400078208ff */
[C-C-:B------:R-:W-:Y:S02]  /*b940*/  @!P5 LEA.HI.X R7, R0.reuse, R7, R3.reuse, 0x1, P0 ;  /* 0x000000070007d211 */ /* 0x140fe400000f0c03 */
[C---:B------:R-:W-:Y:S02]  /*b950*/  @!P6 LEA.HI.X R5, R0.reuse, R5, R3, 0x1, P1 ;  /* 0x000000050005e211 */ /* 0x040fe400008f0c03 */
[----:B------:R-:W-:-:S02]  /*b960*/  @!P4 LEA R8, P0, R0, R8, 0x1 ;  /* 0x000000080008c211 */ /* 0x000fc400078008ff */
[C---:B------:R-:W-:Y:S01]  /*b970*/  IADD3 R2, P2, R0.reuse, UR33, RZ ;  /* 0x0000002100027c10 */ /* 0x040fe2000ff5e0ff */
[----:B------:R-:W-:Y:S01]  /*b980*/  @!PT LDS RZ, [RZ] ;  /* 0x00000000fffff984 */ /* 0x000fe20000000800 */
[----:B------:R-:W-:Y:S01]  /*b990*/  @!PT LDS RZ, [RZ] ;  /* 0x00000000fffff984 */ /* 0x000fe20000000800 */
[----:B------:R-:W-:Y:S01]  /*b9a0*/  @!PT LDS RZ, [RZ] ;  /* 0x00000000fffff984 */ /* 0x000fe20000000800 */
[----:B------:R1:W-:Y:S01]  /*b9b0*/  @!P6 LDGSTS.E.BYPASS.LTC128B.128 [R230+0x18000], desc[UR30][R4.64] ;  /* 0x1800000004e6efae */ /* 0x0003e2000b901d5e */
[C-C-:B------:R-:W-:Y:S02]  /*b9c0*/  @!P4 LEA.HI.X R9, R0.reuse, R9, R3.reuse, 0x1, P0 ;  /* 0x000000090009c211 */ /* 0x140fe400000f0c03 */
[----:B------:R-:W-:Y:S01]  /*b9d0*/  @!P3 LEA R14, P0, R0, R14, 0x1 ;  /* 0x0000000e000eb211 */ /* 0x000fe200078008ff */
[----:B------:R-:W-:Y:S01]  /*b9e0*/  @P5 STS.128 [R230+0x1a000], RZ ;  /* 0x01a000ffe6005388 */ /* 0x000fe20000000c00 */
[----:B------:R-:W-:Y:S02]  /*b9f0*/  @!P6 LEA R16, P1, R2, R16, 0x1 ;  /* 0x000000100210e211 */ /* 0x000fe400078208ff */
[----:B------:R-:W-:Y:S01]  /*ba00*/  @!P3 LEA.HI.X R15, R0, R15, R3, 0x1, P0 ;  /* 0x0000000f000fb211 */ /* 0x000fe200000f0c03 */
        /* <DEDUP_REMOVED lines=13> */
[----:B------:R-:W-:Y:S01]  /*bae0*/  @!P3 LDGSTS.E.BYPASS.LTC128B.128 [R230+0x1e000], desc[UR30][R14.64+0x180] ;  /* 0x1e0001800ee6bfae */ /* 0x000fe2000b901d5e */
[----:B-1----:R-:W-:-:S03]  /*baf0*/  IADD3.X R4, R3, UR14, RZ, P2, !PT ;  /* 0x0000000e03047c10 */ /* 0x002fc600097fe4ff */
[----:B------:R-:W-:Y:S01]  /*bb00*/  @P6 STS.128 [R230+0x19000], RZ ;  /* 0x019000ffe6006388 */ /* 0x000fe20000000c00 */
[C---:B------:R-:W-:Y:S02]  /*bb10*/  @!P5 LEA R10, P2, R2.reuse, R10, 0x1 ;  /* 0x0000000a020ad211 */ /* 0x040fe400078408ff */
[C-C-:B------:R-:W-:Y:S02]  /*bb20*/  @!P6 LEA.HI.X R17, R2.reuse, R17, R4.reuse, 0x1, P1 ;  /* 0x000000110211e211 */ /* 0x140fe400008f0c04 */
[C-C-:B------:R-:W-:Y:S02]  /*bb30*/  @!P5 LEA.HI.X R11, R2.reuse, R11, R4.reuse, 0x1, P2 ;  /* 0x0000000b020bd211 */ /* 0x140fe400010f0c04 */
[C---:B-----5:R-:W-:Y:S01]  /*bb40*/  @!P3 LEA R6, P0, R2.reuse, R20, 0x1 ;  /* 0x000000140206b211 */ /* 0x060fe200078008ff */
[----:B------:R-:W-:Y:S01]  /*bb50*/  @!PT LDS RZ, [RZ] ;  /* 0x00000000fffff984 */ /* 0x000fe20000000800 */
[----:B------:R-:W-:Y:S01]  /*bb60*/  @!PT LDS RZ, [RZ] ;  /* 0x00000000fffff984 */ /* 0x000fe20000000800 */
[----:B------:R-:W-:Y:S01]  /*bb70*/  @!PT LDS RZ, [RZ] ;  /* 0x00000000fffff984 */ /* 0x000fe20000000800 */
[----:B------:R-:W-:Y:S03]  /*bb80*/  @!P6 LDGSTS.E.BYPASS.LTC128B.128 [R230+0x19000], desc[UR30][R16.64] ;  /* 0x1900000010e6efae */ /* 0x000fe6000b901d5e */
[C---:B------:R-:W-:Y:S01]  /*bb90*/  @!P3 LEA.HI.X R7, R2.reuse, R21, R4, 0x1, P0 ;  /* 0x000000150207b211 */ /* 0x040fe200000f0c04 */
[----:B------:R-:W-:Y:S01]  /*bba0*/  @P5 STS.128 [R230+0x1b000], RZ ;  /* 0x01b000ffe6005388 */ /* 0x000fe20000000c00 */
[----:B--2---:R-:W-:-:S03]  /*bbb0*/  @!P4 LEA R8, P1, R2, R18, 0x1 ;  /* 0x000000120208c211 */ /* 0x004fc600078208ff */
[----:B------:R-:W-:Y:S01]  /*bbc0*/  @!PT LDS RZ, [RZ] ;  /* 0x00000000fffff984 */ /* 0x000fe20000000800 */
[----:B------:R-:W-:Y:S01]  /*bbd0*/  @!PT LDS RZ, [RZ] ;  /* 0x00000000fffff984 */ /* 0x000fe20000000800 */
[----:B------:R-:W-:Y:S01]  /*bbe0*/  @!PT LDS RZ, [RZ] ;  /* 0x00000000fffff984 */ /* 0x000fe20000000800 */
[----:B------:R-:W-:Y:S01]  /*bbf0*/  @!P5 LDGSTS.E.BYPASS.LTC128B.128 [R230+0x1b000], desc[UR30][R10.64+0x80] ;  /* 0x1b0000800ae6dfae */ /* 0x000fe2000b901d5e */
[----:B------:R-:W-:-:S03]  /*bc00*/  @!P4 LEA.HI.X R9, R2, R19, R4, 0x1, P1 ;  /* 0x000000130209c211 */ /* 0x000fc600008f0c04 */
        /* <DEDUP_REMOVED lines=14> */
[----:B-1----:R-:W-:Y:S04]  /*bcf0*/  LDSM.16.M88.4 R8, [R211] ;  /* 0x00000000d308783b */ /* 0x002fe80000000200 */
[----:B------:R-:W-:Y:S04]  /*bd00*/  LDSM.16.M88.4 R172, [R214] ;  /* 0x00000000d6ac783b */ /* 0x000fe80000000200 */
[----:B--2---:R-:W1:Y:S04]  /*bd10*/  LDSM.16.M88.4 R4, [R210] ;  /* 0x00000000d204783b */ /* 0x004e680000000200 */
[----:B------:R-:W2:Y:S04]  /*bd20*/  LDSM.16.M88.4 R196, [R229] ;  /* 0x00000000e5c4783b */ /* 0x000ea80000000200 */
[----:B------:R-:W3:Y:S04]  /*bd30*/  LDSM.16.M88.4 R200, [R228] ;  /* 0x00000000e4c8783b */ /* 0x000ee80000000200 */
        /* <DEDUP_REMOVED lines=14> */
[----:B------:R-:W4:Y:S05]  /*be20*/  LDSM.16.M88.4 R4, [R213] ;  /* 0x00000000d504783b */ /* 0x000f2a0000000200 */
[C---:B------:R-:W-:Y:S06]  /*be30*/  HMMA.16816.F32 R24, R8.reuse, R172, R16 ;  /* 0x000000ac0818723c */ /* 0x040fec0000001810 */
[C---:B------:R-:W-:Y:S06]  /*be40*/  HMMA.16816.F32 R20, R8.reuse, R174, R20 ;  /* 0x000000ae0814723c */ /* 0x040fec0000001814 */
[C---:B--2---:R-:W-:Y:S06]  /*be50*/  HMMA.16816.F32 R16, R8.reuse, R196, R188 ;  /* 0x000000c40810723c */ /* 0x044fec00000018bc */
[C---:B------:R-:W-:Y:S06]  /*be60*/  HMMA.16816.F32 R196, R8.reuse, R198, R192 ;  /* 0x000000c608c4723c */ /* 0x040fec00000018c0 */
[C---:B---3--:R-:W-:Y:S01]  /*be70*/  HMMA.16816.F32 R192, R8.reuse, R200, R184 ;  /* 0x000000c808c0723c */ /* 0x048fe200000018b8 */
[----:B------:R-:W2:Y:S05]  /*be80*/  LDSM.16.M88.4 R184, [R209+0x11000] ;  /* 0x01100000d1b8783b */ /* 0x000eaa0000000200 */
[C---:B------:R-:W-:Y:S06]  /*be90*/  HMMA.16816.F32 R188, R8.reuse, R202, R180 ;  /* 0x000000ca08bc723c */ /* 0x040fec00000018b4 */
[C---:B-1----:R-:W-:Y:S06]  /*bea0*/  HMMA.16816.F32 R180, R8.reuse, R32, R176 ;  /* 0x0000002008b4723c */ /* 0x042fec00000018b0 */
[----:B------:R-:W-:Y:S01]  /*beb0*/  HMMA.16816.F32 R172, R8, R34, R168 ;  /* 0x0000002208ac723c */ /* 0x000fe200000018a8 */
[----:B------:R-:W-:Y:S05]  /*bec0*/  LDSM.16.M88.4 R8, [R212] ;  /* 0x00000000d408783b */ /* 0x000fea0000000200 */
[C---:B----4-:R-:W-:Y:S01]  /*bed0*/  HMMA.16816.F32 R168, R4.reuse, R28, R24 ;  /* 0x0000001c04a8723c */ /* 0x050fe20000001818 */
        /* <DEDUP_REMOVED lines=52> */
[----:B------:R-:W5:Y:S05]  /*c220*/  LDSM.16.M88.4 R8, [R212+0x4000] ;  /* 0x00400000d408783b */ /* 0x000f6a0000000200 */
        /* <DEDUP_REMOVED lines=11> */
[C---:B-----5:R-:W-:Y:S01]  /*c2e0*/  HMMA.16816.F32 R168, R8.reuse, R28, R24 ;  /* 0x0000001c08a8723c */ /* 0x060fe20000001818 */
        /* <DEDUP_REMOVED lines=22> */
[----:B------:R-:W5:Y:S01]  /*c450*/  LDSM.16.M88.4 R248, [R151+0x16800] ;  /* 0x0168000097f8783b */ /* 0x000f620000000200 */
        /* <DEDUP_REMOVED lines=11> */
[----:B-----5:R-:W-:-:S02]  /*c510*/  IMAD.MOV.U32 R14, RZ, RZ, R248 ;  /* 0x000000ffff0e7224 */ /* 0x020fc400078e00f8 */
        /* <DEDUP_REMOVED lines=70> */
[----:B------:R-:W5:Y:S01]  /*c980*/  LDSM.16.M88.4 R168, [R209+0x17000] ;  /* 0x01700000d1a8783b */ /* 0x000f620000000200 */
[C---:B----4-:R-:W-:Y:S06]  /*c990*/  HMMA.16816.F32 R236, R16.reuse, R188, R236 ;  /* 0x000000bc10ec723c */ /* 0x050fec00000018ec */
[----:B------:R-:W-:Y:S01]  /*c9a0*/  HMMA.16816.F32 R200, R16, R190, R200 ;  /* 0x000000be10c8723c */ /* 0x000fe200000018c8 */
[----:B------:R-:W4:Y:S05]  /*c9b0*/  LDSM.16.M88.4 R188, [R209+0x17800] ;  /* 0x01780000d1bc783b */ /* 0x000f2a0000000200 */
[----:B------:R-:W-:Y:S06]  /*c9c0*/  HMMA.16816.F32 R16, R8, R198, R176 ;  /* 0x000000c60810723c */ /* 0x000fec00000018b0 */
[----:B-1----:R-:W-:Y:S06]  /*c9d0*/  HMMA.16816.F32 R196, R4, R24, R20 ;  /* 0x0000001804c4723c */ /* 0x002fec0000001814 */
[----:B---3--:R-:W-:-:S12]  /*c9e0*/  HMMA.16816.F32 R20, R8, R28, R172 ;  /* 0x0000001c0814723c */ /* 0x008fd800000018ac */
[----:B------:R-:W-:Y:S06]  /*c9f0*/  HMMA.16816.F32 R16, R4, R26, R16 ;  /* 0x0000001a0410723c */ /* 0x000fec0000001810 */
[----:B------:R-:W-:Y:S01]  /*ca00*/  HMMA.16816.F32 R24, R8, R30, R184 ;  /* 0x0000001e0818723c */ /* 0x000fe200000018b8 */
[----:B------:R-:W1:Y:S01]  /*ca10*/  LDSM.16.M88.4 R184, [R208+0x7000] ;  /* 0x00700000d0b8783b */ /* 0x000e620000000200 */
[----:B------:R-:W-:-:S04]  /*ca20*/  FFMA.FTZ R15, R14, UR5, R197 ;  /* 0x000000050e0f7c23 */ /* 0x000fc800080100c5 */
[----:B--2---:R-:W-:Y:S06]  /*ca30*/  HMMA.16816.F32 R20, R4, R32, R20 ;  /* 0x000000200414723c */ /* 0x004fec0000001814 */
[C---:B-----5:R-:W-:Y:S06]  /*ca40*/  HMMA.16816.F32 R28, R8.reuse, R168, R192 ;  /* 0x000000a8081c723c */ /* 0x060fec00000018c0 */
[----:B------:R-:W-:Y:S01]  /*ca50*/  FFMA.FTZ R16, R3, UR5, R16 ;  /* 0x0000000503107c23 */ /* 0x000fe20008010010 */
[----:B------:R-:W-:Y:S01]  /*ca60*/  FSEL R192, R15, -INF , !P2 ;  /* 0xff8000000fc07808 */ /* 0x000fe20005000000 */
[----:B------:R-:W-:Y:S01]  /*ca70*/  FFMA.FTZ R15, R14, UR5, R199 ;  /* 0x000000050e0f7c23 */ /* 0x000fe200080100c7 */
[----:B------:R-:W-:Y:S01]  /*ca80*/  ISETP.GE.AND P2, PT, R2, R12, PT ;  /* 0x0000000c0200720c */ /* 0x000fe20003f46270 */
[----:B------:R-:W-:Y:S01]  /*ca90*/  VIADD R2, R0, 0x9 ;  /* 0x0000000900027836 */ /* 0x000fe20000000000 */
[----:B------:R-:W-:Y:S01]  /*caa0*/  FSEL R182, R16, -INF , !P0 ;  /* 0xff80000010b67808 */ /* 0x000fe20004000000 */
[----:B------:R-:W-:Y:S01]  /*cab0*/  FFMA.FTZ R3, R3, UR5, R18 ;  /* 0x0000000503037c23 */ /* 0x000fe20008010012 */
[----:B------:R-:W-:Y:S01]  /*cac0*/  FSEL R183, R15, -INF , !P1 ;  /* 0xff8000000fb77808 */ /* 0x000fe20004800000 */
[----:B------:R-:W-:Y:S01]  /*cad0*/  HMMA.16816.F32 R176, R8, R170, R240 ;  /* 0x000000aa08b0723c */ /* 0x000fe200000018f0 */
[----:B------:R-:W-:Y:S01]  /*cae0*/  I2FP.F32.S32 R14, R2 ;  /* 0x00000002000e7245 */ /* 0x000fe20000201400 */
[----:B------:R-:W2:Y:S01]  /*caf0*/  LDSM.16.M88.4 R168, [R208+0x7800] ;  /* 0x00780000d0a8783b */ /* 0x000ea20000000200 */
[----:B------:R-:W-:Y:S01]  /*cb00*/  ISETP.GE.AND P1, PT, R2, R13, PT ;  /* 0x0000000d0200720c */ /* 0x000fe20003f26270 */
[----:B------:R-:W-:-:S04]  /*cb10*/  DEPBAR.LE SB0, 0x0 ;  /* 0x000080000000791a */ /* 0x000fc80000000000 */
[----:B------:R-:W-:Y:S01]  /*cb20*/  BAR.SYNC.DEFER_BLOCKING 0x0 ;  /* 0x0000000000007b1d */ /* 0x000fe20000010000 */
[----:B------:R-:W-:Y:S01]  /*cb30*/  ISETP.GE.AND P0, PT, R2, R12, PT ;  /* 0x0000000c0200720c */ /* 0x000fe20003f06270 */
[----:B------:R-:W-:Y:S02]  /*cb40*/  VIADD R2, R0, 0x10 ;  /* 0x0000001000027836 */ /* 0x000fe40000000000 */
[C---:B------:R-:W-:Y:S01]  /*cb50*/  FFMA.FTZ R15, R14.reuse, UR5, R17 ;  /* 0x000000050e0f7c23 */ /* 0x040fe20008010011 */
[----:B------:R-:W-:Y:S01]  /*cb60*/  HMMA.16816.F32 R32, R4, R34, R24 ;  /* 0x000000220420723c */ /* 0x000fe20000001818 */
[----:B------:R-:W-:Y:S01]  /*cb70*/  FSEL R181, R3, -INF , !P2 ;  /* 0xff80000003b57808 */ /* 0x000fe20005000000 */
[----:B------:R-:W-:Y:S01]  /*cb80*/  FFMA.FTZ R14, R14, UR5, R19 ;  /* 0x000000050e0e7c23 */ /* 0x000fe20008010013 */
[----:B------:R-:W-:Y:S02]  /*cb90*/  I2FP.F32.S32 R3, R2 ;  /* 0x0000000200037245 */ /* 0x000fe40000201400 */
[----:B------:R-:W-:Y:S01]  /*cba0*/  FSEL R150, R15, -INF , !P1 ;  /* 0xff8000000f967808 */ /* 0x000fe20004800000 */
[----:B----4-:R-:W-:Y:S01]  /*cbb0*/  HMMA.16816.F32 R172, R8, R188, R236 ;  /* 0x000000bc08ac723c */ /* 0x010fe200000018ec */
[C---:B------:R-:W-:Y:S01]  /*cbc0*/  ISETP.GE.AND P2, PT, R2.reuse, R13, PT ;  /* 0x0000000d0200720c */ /* 0x040fe20003f46270 */
[----:B------:R-:W-:Y:S01]  /*cbd0*/  FFMA.FTZ R15, R3, UR5, R20 ;  /* 0x00000005030f7c23 */ /* 0x000fe20008010014 */
[----:B------:R-:W-:Y:S01]  /*cbe0*/  ISETP.GE.AND P1, PT, R2, R12, PT ;  /* 0x0000000c0200720c */ /* 0x000fe20003f26270 */
[----:B------:R-:W-:-:S02]  /*cbf0*/  VIADD R2, R0, 0x11 ;  /* 0x0000001100027836 */ /* 0x000fc40000000000 */
[----:B------:R-:W-:Y:S01]  /*cc00*/  FFMA.FTZ R16, R3, UR5, R22 ;  /* 0x0000000503107c23 */ /* 0x000fe20008010016 */
[C---:B-1----:R-:W-:Y:S01]  /*cc10*/  HMMA.16816.F32 R24, R4.reuse, R184, R28 ;  /* 0x000000b80418723c */ /* 0x042fe2000000181c */
[----:B------:R-:W-:Y:S02]  /*cc20*/  FSEL R180, R14, -INF , !P0 ;  /* 0xff8000000eb47808 */ /* 0x000fe40004000000 */
[----:B------:R-:W-:Y:S02]  /*cc30*/  I2FP.F32.S32 R3, R2 ;  /* 0x0000000200037245 */ /* 0x000fe40000201400 */
[----:B------:R-:W-:Y:S01]  /*cc40*/  FSEL R188, R15, -INF , !P2 ;  /* 0xff8000000fbc7808 */ /* 0x000fe20005000000 */
[----:B------:R-:W-:Y:S01]  /*cc50*/  HMMA.16816.F32 R28, R4, R186, R176 ;  /* 0x000000ba041c723c */ /* 0x000fe200000018b0 */
[C---:B------:R-:W-:Y:S01]  /*cc60*/  ISETP.GE.AND P0, PT, R2.reuse, R13, PT ;  /* 0x0000000d0200720c */ /* 0x040fe20003f06270 */
[----:B------:R-:W-:Y:S01]  /*cc70*/  FFMA.FTZ R15, R3, UR5, R21 ;  /* 0x00000005030f7c23 */ /* 0x000fe20008010015 */
[----:B------:R-:W-:Y:S01]  /*cc80*/  ISETP.GE.AND P2, PT, R2, R12, PT ;  /* 0x0000000c0200720c */ /* 0x000fe20003f46270 */
[----:B------:R-:W-:Y:S01]  /*cc90*/  VIADD R2, R0, 0x18 ;  /* 0x0000001800027836 */ /* 0x000fe20000000000 */
[----:B------:R-:W-:-:S02]  /*cca0*/  FSEL R189, R16, -INF , !P1 ;  /* 0xff80000010bd7808 */ /* 0x000fc40004800000 */
[----:B------:R-:W-:Y:S01]  /*ccb0*/  FSEL R184, R15, -INF , !P0 ;  /* 0xff8000000fb87808 */ /* 0x000fe20004000000 */
[----:B------:R-:W-:Y:S01]  /*ccc0*/  HMMA.16816.F32 R16, R8, R190, R200 ;  /* 0x000000be0810723c */ /* 0x000fe200000018c8 */
[----:B------:R-:W-:Y:S01]  /*ccd0*/  I2FP.F32.S32 R14, R2 ;  /* 0x00000002000e7245 */ /* 0x000fe20000201400 */
[----:B------:R-:W-:Y:S01]  /*cce0*/  FFMA.FTZ R15, R3, UR5, R23 ;  /* 0x00000005030f7c23 */ /* 0x000fe20008010017 */
[----:B------:R-:W-:Y:S01]  /*ccf0*/  ISETP.GE.AND P1, PT, R2, R13, PT ;  /* 0x0000000d0200720c */ /* 0x000fe20003f26270 */
[----:B------:R-:W-:Y:S01]  /*cd00*/  VIADD R3, R0, 0x20 ;  /* 0x0000002000037836 */ /* 0x000fe20000000000 */
[----:B------:R-:W-:Y:S01]  /*cd10*/  ISETP.GE.AND P0, PT, R2, R12, PT ;  /* 0x0000000c0200720c */ /* 0x000fe20003f06270 */
[----:B------:R-:W-:Y:S02]  /*cd20*/  VIADD R2, R0, 0x19 ;  /* 0x0000001900027836 */ /* 0x000fe40000000000 */
[C---:B------:R-:W-:Y:S01]  /*cd30*/  FFMA.FTZ R8, R14.reuse, UR5, R32 ;  /* 0x000000050e087c23 */ /* 0x040fe20008010020 */
[----:B------:R-:W-:Y:S01]  /*cd40*/  FFMA.FTZ R10, R14, UR5, R34 ;  /* 0x000000050e0a7c23 */ /* 0x000fe20008010022 */
[----:B------:R-:W-:Y:S01]  /*cd50*/  FSEL R185, R15, -INF , !P2 ;  /* 0xff8000000fb97808 */ /* 0x000fe20005000000 */
[----:B--2---:R-:W-:Y:S01]  /*cd60*/  HMMA.16816.F32 R20, R4, R168, R172 ;  /* 0x000000a80414723c */ /* 0x004fe200000018ac */
[----:B------:R-:W-:-:S02]  /*cd70*/  I2FP.F32.S32 R9, R2 ;  /* 0x0000000200097245 */ /* 0x000fc40000201400 */
        /* <DEDUP_REMOVED lines=10> */
[----:B------:R-:W-:Y:S01]  /*ce20*/  FFMA.FTZ R8, R8, UR5, R26 ;  /* 0x0000000508087c23 */ /* 0x000fe2000801001a */
[----:B------:R-:W-:Y:S01]  /*ce30*/  FSEL R177, R9, -INF , !P1 ;  /* 0xff80000009b17808 */ /* 0x000fe20004800000 */
[----:B------:R-:W-:Y:S01]  /*ce40*/  HMMA.16816.F32 R16, R4, R170, R16 ;  /* 0x000000aa0410723c */ /* 0x000fe20000001810 */
[----:B------:R-:W-:-:S02]  /*ce50*/  FSEL R187, R10, -INF , !P0 ;  /* 0xff8000000abb7808 */ /* 0x000fc40004000000 */
[----:B------:R-:W-:Y:S02]  /*ce60*/  FSEL R33, R11, -INF , !P2 ;  /* 0xff8000000b217808 */ /* 0x000fe40005000000 */
        /* <DEDUP_REMOVED lines=147> */
.L_x_300:
[----:B------:R-:W-:Y:S05]  /*d7a0*/  BSYNC B0 ;  /* 0x0000000000007941 */ /* 0x000fea0003800000 */
.L_x_299:
[----:B------:R-:W0:Y:S02]  /*d7b0*/  LDGDEPBAR ;  /* 0x00000000000079af */ /* 0x000e240000000000 */
.L_x_298:
[----:B-12---:R-:W2:Y:S04]  /*d7c0*/  LDL.LU R4, [R1] ;  /* 0x0000000001047983 */ /* 0x006ea80000300800 */
[----:B------:R-:W3:Y:S01]  /*d7d0*/  LDL.LU R5, [R1+0x4] ;  /* 0x0000040001057983 */ /* 0x000ee20000300800 */
[----:B------:R-:W-:-:S03]  /*d7e0*/  @UP0 UIADD3 UR22, UR22, -0x4, URZ ;  /* 0xfffffffc16160890 */ /* 0x000fc6000fffe03f */
[----:B------:R-:W-:Y:S04]  /*d7f0*/  LDSM.16.MT88.4 R16, [R204+0x18000] ;  /* 0x01800000cc10783b */ /* 0x000fe80000004200 */
[----:B------:R-:W-:Y:S01]  /*d800*/  LDSM.16.MT88.4 R20, [R207+0x18000] ;  /* 0x01800000cf14783b */ /* 0x000fe20000004200 */
[----:B--2---:R-:W-:-:S04]  /*d810*/  FMNMX.FTZ R0, R4, R15, !PT ;  /* 0x0000000f04007209 */ /* 0x004fc80007810000 */
[----:B------:R-:W-:-:S04]  /*d820*/  FMNMX.FTZ R0, R192, R0, !PT ;  /* 0x00000000c0007209 */ /* 0x000fc80007810000 */
[----:B------:R-:W-:-:S04]  /*d830*/  FMNMX.FTZ R0, R182, R0, !PT ;  /* 0x00000000b6007209 */ /* 0x000fc80007810000 */
[----:B------:R-:W-:-:S04]  /*d840*/  FMNMX.FTZ R0, R150, R0, !PT ;  /* 0x0000000096007209 */ /* 0x000fc80007810000 */
[----:B------:R-:W-:Y:S02]  /*d850*/  FMNMX.FTZ R2, R188, R0, !PT ;  /* 0x00000000bc027209 */ /* 0x000fe40007810000 */
[----:B---3--:R-:W-:Y:S02]  /*d860*/  FMNMX.FTZ R0, R5, R14, !PT ;  /* 0x0000000e05007209 */ /* 0x008fe40007810000 */
        /* <DEDUP_REMOVED lines=22> */
[----:B------:R-:W1:Y:S01]  /*d9d0*/  SHFL.BFLY PT, R3, R149, 0x2, 0x1f ;  /* 0x0c401f0095037f89 */ /* 0x000e6200000e0000 */
        /* <DEDUP_REMOVED lines=11> */
[----:B------:R-:W-:-:S03]  /*da90*/  FMUL.FTZ R12, R149, UR15 ;  /* 0x0000000f950c7c20 */ /* 0x000fc60008410000 */
[----:B------:R-:W-:Y:S02]  /*daa0*/  FSEL R2, R149, RZ, P2 ;  /* 0x000000ff95027208 */ /* 0x000fe40001000000 */
[----:B------:R-:W-:-:S03]  /*dab0*/  FSEL R12, R12, RZ, P2 ;  /* 0x000000ff0c0c7208 */ /* 0x000fc60001000000 */
[----:B------:R-:W-:Y:S02]  /*dac0*/  FADD.FTZ R4, R4, -R2 ;  /* 0x8000000204047221 */ /* 0x000fe40000010000 */
[--C-:B------:R-:W-:Y:S02]  /*dad0*/  FFMA.FTZ R15, R15, UR15, -R12.reuse ;  /* 0x0000000f0f0f7c23 */ /* 0x100fe4000801080c */
[----:B------:R-:W-:Y:S01]  /*dae0*/  FMUL.FTZ R4, R4, UR15 ;  /* 0x0000000f04047c20 */ /* 0x000fe20008410000 */
[----:B--2---:R-:W-:Y:S01]  /*daf0*/  FMNMX.FTZ R148, R0, R148, !PT ;  /* 0x0000009400947209 */ /* 0x004fe20007810000 */
[----:B------:R-:W-:Y:S01]  /*db00*/  FFMA.FTZ R0, R192, UR15, -R12 ;  /* 0x0000000fc0007c23 */ /* 0x000fe2000801080c */
[----:B------:R-:W-:Y:S02]  /*db10*/  MUFU.EX2 R27, R15 ;  /* 0x0000000f001b7308 */ /* 0x000fe40000000800 */
[C---:B------:R-:W-:Y:S01]  /*db20*/  FSETP.NEU.FTZ.AND P1, PT, R148.reuse, -INF , PT ;  /* 0xff8000009400780b */ /* 0x040fe20003f3d000 */
[----:B------:R-:W-:-:S03]  /*db30*/  FMUL.FTZ R3, R148, UR15 ;  /* 0x0000000f94037c20 */ /* 0x000fc60008410000 */
[----:B------:R-:W-:Y:S02]  /*db40*/  FSEL R2, R148, RZ, P1 ;  /* 0x000000ff94027208 */ /* 0x000fe40000800000 */
[----:B------:R1:W2:Y:S01]  /*db50*/  MUFU.EX2 R168, R0 ;  /* 0x0000000000a87308 */ /* 0x0002a20000000800 */
[----:B------:R-:W-:-:S05]  /*db60*/  FSEL R3, R3, RZ, P1 ;  /* 0x000000ff03037208 */ /* 0x000fca0000800000 */
[----:B------:R-:W-:-:S04]  /*db70*/  FFMA.FTZ R14, R14, UR15, -R3 ;  /* 0x0000000f0e0e7c23 */ /* 0x000fc80008010803 */
[----:B------:R-:W-:Y:S01]  /*db80*/  MUFU.EX2 R25, R14 ;  /* 0x0000000e00197308 */ /* 0x000fe20000000800 */
[----:B-1----:R-:W-:Y:S01]  /*db90*/  FFMA.FTZ R0, R182, UR15, -R12 ;  /* 0x0000000fb6007c23 */ /* 0x002fe2000801080c */
[----:B--2---:R-:W-:-:S06]  /*dba0*/  F2FP.F16.F32.PACK_AB R8, R168, R27 ;  /* 0x0000001ba808723e */ /* 0x004fcc00000000ff */
[----:B------:R1:W-:Y:S02]  /*dbb0*/  MUFU.EX2 R28, R0 ;  /* 0x00000000001c7308 */ /* 0x0003e40000000800 */
[----:B-1----:R-:W-:-:S06]  /*dbc0*/  FFMA.FTZ R0, R150, UR15, -R12 ;  /* 0x0000000f96007c23 */ /* 0x002fcc000801080c */
[----:B------:R1:W2:Y:S02]  /*dbd0*/  MUFU.EX2 R13, R0 ;  /* 0x00000000000d7308 */ /* 0x0002a40000000800 */
[----:B-1----:R-:W-:Y:S01]  /*dbe0*/  FFMA.FTZ R0, R183, UR15, -R3 ;  /* 0x0000000fb7007c23 */ /* 0x002fe20008010803 */
[----:B--2---:R-:W-:-:S05]  /*dbf0*/  F2FP.F16.F32.PACK_AB R10, R13, R28 ;  /* 0x0000001c0d0a723e */ /* 0x004fca00000000ff */
[----:B------:R1:W2:Y:S02]  /*dc00*/  MUFU.EX2 R169, R0 ;  /* 0x0000000000a97308 */ /* 0x0002a40000000800 */
[----:B-1----:R-:W-:Y:S01]  /*dc10*/  FFMA.FTZ R0, R181, UR15, -R3 ;  /* 0x0000000fb5007c23 */ /* 0x002fe20008010803 */
[----:B--2---:R-:W-:-:S05]  /*dc20*/  F2FP.F16.F32.PACK_AB R9, R169, R25 ;  /* 0x00000019a909723e */ /* 0x004fca00000000ff */
[----:B------:R1:W-:Y:S02]  /*dc30*/  MUFU.EX2 R24, R0 ;  /* 0x0000000000187308 */ /* 0x0003e40000000800 */
[----:B-1----:R-:W-:-:S06]  /*dc40*/  FFMA.FTZ R0, R180, UR15, -R3 ;  /* 0x0000000fb4007c23 */ /* 0x002fcc0008010803 */
[----:B------:R1:W2:Y:S02]  /*dc50*/  MUFU.EX2 R14, R0 ;  /* 0x00000000000e7308 */ /* 0x0002a40000000800 */
[----:B-1----:R-:W-:Y:S01]  /*dc60*/  FADD.FTZ R0, R5, -R2 ;  /* 0x8000000205007221 */ /* 0x002fe20000010000 */
[----:B--2---:R-:W-:-:S05]  /*dc70*/  F2FP.F16.F32.PACK_AB R11, R14, R24 ;  /* 0x000000180e0b723e */ /* 0x004fca00000000ff */
[----:B------:R1:W2:Y:S01]  /*dc80*/  MUFU.EX2 R2, R4 ;  /* 0x0000000400027308 */ /* 0x0002a20000000800 */
[----:B------:R-:W-:-:S07]  /*dc90*/  FMUL.FTZ R0, R0, UR15 ;  /* 0x0000000f00007c20 */ /* 0x000fce0008410000 */
[----:B------:R-:W3:Y:S01]  /*dca0*/  MUFU.EX2 R0, R0 ;  /* 0x0000000000007308 */ /* 0x000ee20000000800 */
[----:B-1----:R-:W1:Y:S01]  /*dcb0*/  LDSM.16.MT88.4 R4, [R205+0x18000] ;  /* 0x01800000cd04783b */ /* 0x002e620000004200 */
[-C--:B--2---:R-:W-:Y:S01]  /*dcc0*/  FMUL.FTZ R152, R152, R2.reuse ;  /* 0x0000000298987220 */ /* 0x084fe20000410000 */
[-C--:B------:R-:W-:Y:S01]  /*dcd0*/  FMUL.FTZ R153, R153, R2.reuse ;  /* 0x0000000299997220 */ /* 0x080fe20000410000 */
[-C--:B------:R-:W-:Y:S01]  /*dce0*/  FMUL.FTZ R156, R156, R2.reuse ;  /* 0x000000029c9c7220 */ /* 0x080fe20000410000 */
[-C--:B------:R-:W-:Y:S01]  /*dcf0*/  FMUL.FTZ R157, R157, R2.reuse ;  /* 0x000000029d9d7220 */ /* 0x080fe20000410000 */
[-C--:B------:R-:W-:Y:S01]  /*dd00*/  FMUL.FTZ R36, R36, R2.reuse ;  /* 0x0000000224247220 */ /* 0x080fe20000410000 */
[-C--:B------:R-:W-:Y:S01]  /*dd10*/  FMUL.FTZ R37, R37, R2.reuse ;  /* 0x0000000225257220 */ /* 0x080fe20000410000 */
[----:B------:R-:W-:Y:S01]  /*dd20*/  FMUL.FTZ R40, R40, R2 ;  /* 0x0000000228287220 */ /* 0x000fe20000410000 */
[-C--:B---3--:R-:W-:Y:S01]  /*dd30*/  FMUL.FTZ R154, R154, R0.reuse ;  /* 0x000000009a9a7220 */ /* 0x088fe20000410000 */
[-C--:B------:R-:W-:Y:S01]  /*dd40*/  FMUL.FTZ R155, R155, R0.reuse ;  /* 0x000000009b9b7220 */ /* 0x080fe20000410000 */
[-C--:B------:R-:W-:Y:S01]  /*dd50*/  FMUL.FTZ R158, R158, R0.reuse ;  /* 0x000000009e9e7220 */ /* 0x080fe20000410000 */
[-C--:B------:R-:W-:Y:S01]  /*dd60*/  FMUL.FTZ R159, R159, R0.reuse ;  /* 0x000000009f9f7220 */ /* 0x080fe20000410000 */
[-C--:B------:R-:W-:Y:S01]  /*dd70*/  FMUL.FTZ R38, R38, R0.reuse ;  /* 0x0000000026267220 */ /* 0x080fe20000410000 */
[----:B------:R-:W-:Y:S01]  /*dd80*/  FMUL.FTZ R39, R39, R0 ;  /* 0x0000000027277220 */ /* 0x000fe20000410000 */
[----:B------:R-:W-:Y:S01]  /*dd90*/  FMUL.FTZ R41, R41, R2 ;  /* 0x0000000229297220 */ /* 0x000fe20000410000 */
        /* <DEDUP_REMOVED lines=10> */
[-C--:B------:R-:W-:Y:S01]  /*de40*/  FMUL.FTZ R47, R47, R0.reuse ;  /* 0x000000002f2f7220 */ /* 0x080fe20000410000 */
[-C--:B------:R-:W-:Y:S01]  /*de50*/  FMUL.FTZ R50, R50, R0.reuse ;  /* 0x0000000032327220 */ /* 0x080fe20000410000 */
[----:B------:R-:W-:Y:S01]  /*de60*/  FMUL.FTZ R51, R51, R0 ;  /* 0x0000000033337220 */ /* 0x000fe20000410000 */
        /* <DEDUP_REMOVED lines=8> */
[C---:B------:R-:W-:Y:S01]  /*def0*/  HMMA.16816.F32 R248, R8.reuse, R20, R44 ;  /* 0x0000001408f8723c */ /* 0x040fe2000000182c */
[-C--:B------:R-:W-:Y:S01]  /*df00*/  FMUL.FTZ R68, R68, R2.reuse ;  /* 0x0000000244447220 */ /* 0x080fe20000410000 */
[----:B------:R-:W-:Y:S01]  /*df10*/  FMUL.FTZ R69, R69, R2 ;  /* 0x0000000245457220 */ /* 0x000fe20000410000 */
[-C--:B------:R-:W-:Y:S01]  /*df20*/  FMUL.FTZ R70, R70, R0.reuse ;  /* 0x0000000046467220 */ /* 0x080fe20000410000 */
[----:B------:R-:W-:Y:S01]  /*df30*/  MOV R155, R173 ;  /* 0x000000ad009b7202 */ /* 0x000fe20000000f00 */
[----:B------:R-:W-:Y:S01]  /*df40*/  FMUL.FTZ R71, R71, R0 ;  /* 0x0000000047477220 */ /* 0x000fe20000410000 */
[----:B------:R-:W-:Y:S01]  /*df50*/  MOV R154, R174 ;  /* 0x000000ae009a7202 */ /* 0x000fe20000000f00 */
[-C--:B------:R-:W-:Y:S01]  /*df60*/  FMUL.FTZ R72, R72, R2.reuse ;  /* 0x0000000248487220 */ /* 0x080fe20000410000 */
[----:B------:R-:W-:Y:S01]  /*df70*/  MOV R153, R175 ;  /* 0x000000af00997202 */ /* 0x000fe20000000f00 */
[----:B------:R-:W-:Y:S01]  /*df80*/  FMUL.FTZ R73, R73, R2 ;  /* 0x0000000249497220 */ /* 0x000fe20000410000 */
[----:B------:R-:W-:Y:S01]  /*df90*/  MOV R152, R172 ;  /* 0x000000ac00987202 */ /* 0x000fe20000000f00 */
[-C--:B------:R-:W-:Y:S01]  /*dfa0*/  FMUL.FTZ R74, R74, R0.reuse ;  /* 0x000000004a4a7220 */ /* 0x080fe20000410000 */
[C---:B-1----:R-:W-:Y:S01]  /*dfb0*/  HMMA.16816.F32 R172, R8.reuse, R4, R36 ;  /* 0x0000000408ac723c */ /* 0x042fe20000001824 */
[----:B------:R-:W-:Y:S01]  /*dfc0*/  FMUL.FTZ R75, R75, R0 ;  /* 0x000000004b4b7220 */ /* 0x000fe20000410000 */
[-C--:B------:R-:W-:Y:S01]  /*dfd0*/  FMUL.FTZ R76, R76, R2.reuse ;  /* 0x000000024c4c7220 */ /* 0x080fe20000410000 */
[-C--:B------:R-:W-:Y:S01]  /*dfe0*/  FMUL.FTZ R77, R77, R2.reuse ;  /* 0x000000024d4d7220 */ /* 0x080fe20000410000 */
        /* <DEDUP_REMOVED lines=14> */
[C---:B--2---:R-:W-:Y:S01]  /*e0d0*/  HMMA.16816.F32 R240, R8.reuse, R16, R52 ;  /* 0x0000001008f0723c */ /* 0x044fe20000001834 */
[-C--:B------:R-:W-:Y:S01]  /*e0e0*/  FMUL.FTZ R63, R63, R0.reuse ;  /* 0x000000003f3f7220 */ /* 0x080fe20000410000 */
[-C--:B------:R-:W-:Y:S01]  /*e0f0*/  FMUL.FTZ R66, R66, R0.reuse ;  /* 0x0000000042427220 */ /* 0x080fe20000410000 */
[----:B------:R-:W-:Y:S01]  /*e100*/  FMUL.FTZ R67, R67, R0 ;  /* 0x0000000043437220 */ /* 0x000fe20000410000 */
[-C--:B------:R-:W-:Y:S01]  /*e110*/  FMUL.FTZ R100, R100, R2.reuse ;  /* 0x0000000264647220 */ /* 0x080fe20000410000 */
[-C--:B------:R-:W-:Y:S01]  /*e120*/  FMUL.FTZ R101, R101, R2.reuse ;  /* 0x0000000265657220 */ /* 0x080fe20000410000 */
[C---:B------:R-:W-:Y:S01]  /*e130*/  HMMA.16816.F32 R48, R8.reuse, R18, R56 ;  /* 0x000000120830723c */ /* 0x040fe20000001838 */
[----:B------:R-:W2:Y:S01]  /*e140*/  LDSM.16.MT88.4 R16, [R207+0x1a000] ;  /* 0x01a00000cf10783b */ /* 0x000ea20000004200 */
[----:B------:R-:W-:Y:S01]  /*e150*/  MOV R38, R173 ;  /* 0x000000ad00267202 */ /* 0x000fe20000000f00 */
[----:B------:R-:W-:Y:S01]  /*e160*/  FMUL.FTZ R104, R104, R2 ;  /* 0x0000000268687220 */ /* 0x000fe20000410000 */
[----:B------:R-:W-:Y:S01]  /*e170*/  MOV R37, R174 ;  /* 0x000000ae00257202 */ /* 0x000fe20000000f00 */
[----:B------:R-:W-:Y:S01]  /*e180*/  FMUL.FTZ R105, R105, R2 ;  /* 0x0000000269697220 */ /* 0x000fe20000410000 */
[----:B------:R-:W-:Y:S01]  /*e190*/  MOV R150, R4 ;  /* 0x0000000400967202 */ /* 0x000fe20000000f00 */
[----:B------:R-:W-:Y:S01]  /*e1a0*/  IMAD.MOV.U32 R31, RZ, RZ, R5 ;  /* 0x000000ffff1f7224 */ /* 0x000fe200078e0005 */
[----:B------:R-:W-:Y:S01]  /*e1b0*/  MOV R30, R6 ;  /* 0x00000006001e7202 */ /* 0x000fe20000000f00 */
[-C--:B------:R-:W-:Y:S01]  /*e1c0*/  FMUL.FTZ R102, R102, R0.reuse ;  /* 0x0000000066667220 */ /* 0x080fe20000410000 */
[----:B------:R-:W-:Y:S01]  /*e1d0*/  MOV R29, R7 ;  /* 0x00000007001d7202 */ /* 0x000fe20000000f00 */
[-C--:B------:R-:W-:Y:S01]  /*e1e0*/  FMUL.FTZ R103, R103, R0.reuse ;  /* 0x0000000067677220 */ /* 0x080fe20000410000 */
[----:B------:R-:W3:Y:S01]  /*e1f0*/  LDSM.16.MT88.4 R4, [R204+0x1a000] ;  /* 0x01a00000cc04783b */ /* 0x000ee20000004200 */
[----:B------:R-:W-:Y:S01]  /*e200*/  MOV R36, R175 ;  /* 0x000000af00247202 */ /* 0x000fe20000000f00 */
[----:B------:R-:W-:Y:S01]  /*e210*/  FMUL.FTZ R106, R106, R0 ;  /* 0x000000006a6a7220 */ /* 0x000fe20000410000 */
[----:B------:R-:W-:Y:S01]  /*e220*/  MOV R15, R172 ;  /* 0x000000ac000f7202 */ /* 0x000fe20000000f00 */
        /* <DEDUP_REMOVED lines=13> */
[C---:B-1----:R-:W-:Y:S01]  /*e300*/  HMMA.16816.F32 R192, R8.reuse, R20, R68 ;  /* 0x0000001408c0723c */ /* 0x042fe20000001844 */
[-C--:B------:R-:W-:Y:S01]  /*e310*/  FMUL.FTZ R86, R86, R0.reuse ;  /* 0x0000000056567220 */ /* 0x080fe20000410000 */
[-C--:B------:R-:W-:Y:S01]  /*e320*/  FMUL.FTZ R87, R87, R0.reuse ;  /* 0x0000000057577220 */ /* 0x080fe20000410000 */
[-C--:B------:R-:W-:Y:S01]  /*e330*/  FMUL.FTZ R90, R90, R0.reuse ;  /* 0x000000005a5a7220 */ /* 0x080fe20000410000 */
[----:B------:R-:W-:Y:S01]  /*e340*/  FMUL.FTZ R91, R91, R0 ;  /* 0x000000005b5b7220 */ /* 0x000fe20000410000 */
[----:B------:R-:W-:Y:S01]  /*e350*/  MOV R45, R155 ;  /* 0x0000009b002d7202 */ /* 0x000fe20000000f00 */
[----:B------:R-:W-:Y:S01]  /*e360*/  FMUL.FTZ R124, R124, R2 ;  /* 0x000000027c7c7220 */ /* 0x000fe20000410000 */
[----:B------:R-:W-:Y:S01]  /*e370*/  MOV R70, R199 ;  /* 0x000000c700467202 */ /* 0x000fe20000000f00 */
[----:B------:R-:W-:Y:S01]  /*e380*/  IMAD.MOV.U32 R68, RZ, RZ, R197 ;  /* 0x000000ffff447224 */ /* 0x000fe200078e00c5 */
[----:B------:R-:W-:Y:S01]  /*e390*/  MOV R46, R154 ;  /* 0x0000009a002e7202 */ /* 0x000fe20000000f00 */
[C---:B------:R-:W-:Y:S01]  /*e3a0*/  HMMA.16816.F32 R196, R8.reuse, R22, R72 ;  /* 0x0000001608c4723c */ /* 0x040fe20000001848 */
[----:B------:R-:W1:Y:S01]  /*e3b0*/  LDSM.16.MT88.4 R20, [R204+0x1c000] ;  /* 0x01c00000cc14783b */ /* 0x000e620000004200 */
[----:B------:R-:W-:Y:S01]  /*e3c0*/  MOV R47, R153 ;  /* 0x00000099002f7202 */ /* 0x000fe20000000f00 */
[----:B------:R-:W-:Y:S01]  /*e3d0*/  FMUL.FTZ R125, R125, R2 ;  /* 0x000000027d7d7220 */ /* 0x000fe20000410000 */
[----:B------:R-:W-:Y:S01]  /*e3e0*/  MOV R44, R152 ;  /* 0x00000098002c7202 */ /* 0x000fe20000000f00 */
        /* <DEDUP_REMOVED lines=21> */
[----:B------:R-:W-:Y:S01]  /*e540*/  MOV R63, R169 ;  /* 0x000000a9003f7202 */ /* 0x000fe20000000f00 */
[----:B------:R-:W-:Y:S01]  /*e550*/  FMUL.FTZ R109, R109, R2 ;  /* 0x000000026d6d7220 */ /* 0x000fe20000410000 */
[----:B------:R-:W-:Y:S01]  /*e560*/  MOV R62, R168 ;  /* 0x000000a8003e7202 */ /* 0x000fe20000000f00 */
[-C--:B------:R-:W-:Y:S01]  /*e570*/  FMUL.FTZ R110, R110, R0.reuse ;  /* 0x000000006e6e7220 */ /* 0x080fe20000410000 */
[----:B------:R-:W-:Y:S01]  /*e580*/  FMUL.FTZ R111, R111, R0 ;  /* 0x000000006f6f7220 */ /* 0x000fe20000410000 */
[----:B------:R-:W-:Y:S01]  /*e590*/  MOV R61, R27 ;  /* 0x0000001b003d7202 */ /* 0x000fe20000000f00 */
[-C--:B------:R-:W-:Y:S01]  /*e5a0*/  FMUL.FTZ R132, R132, R2.reuse ;  /* 0x0000000284847220 */ /* 0x080fe20000410000 */
[----:B------:R-:W-:Y:S01]  /*e5b0*/  MOV R60, R25 ;  /* 0x00000019003c7202 */ /* 0x000fe20000000f00 */
[----:B------:R-:W-:Y:S01]  /*e5c0*/  FMUL.FTZ R133, R133, R2 ;  /* 0x0000000285857220 */ /* 0x000fe20000410000 */
[----:B------:R-:W-:Y:S01]  /*e5d0*/  MOV R71, R26 ;  /* 0x0000001a00477202 */ /* 0x000fe20000000f00 */
[----:B------:R-:W-:Y:S01]  /*e5e0*/  FMUL.FTZ R134, R134, R0 ;  /* 0x0000000086867220 */ /* 0x000fe20000410000 */
[----:B------:R-:W-:Y:S01]  /*e5f0*/  MOV R77, R24 ;  /* 0x00000018004d7202 */ /* 0x000fe20000000f00 */
[----:B------:R-:W-:Y:S01]  /*e600*/  FMUL.FTZ R135, R135, R0 ;  /* 0x0000000087877220 */ /* 0x000fe20000410000 */
[----:B------:R-:W-:Y:S01]  /*e610*/  LDSM.16.MT88.4 R24, [R205+0x1e000] ;  /* 0x01e00000cd18783b */ /* 0x000fe20000004200 */
        /* <DEDUP_REMOVED lines=8> */
[----:B------:R-:W1:Y:S01]  /*e6a0*/  LDSM.16.MT88.4 R20, [R206+0x1c000] ;  /* 0x01c00000ce14783b */ /* 0x000e620000004200 */
[----:B------:R-:W-:Y:S01]  /*e6b0*/  MOV R95, R69 ;  /* 0x00000045005f7202 */ /* 0x000fe20000000f00 */
[----:B------:R-:W-:Y:S01]  /*e6c0*/  IMAD.MOV.U32 R69, RZ, RZ, R31 ;  /* 0x000000ffff457224 */ /* 0x000fe200078e001f */
[----:B------:R-:W-:Y:S01]  /*e6d0*/  MOV R94, R70 ;  /* 0x00000046005e7202 */ /* 0x000fe20000000f00 */
[----:B------:R-:W-:Y:S01]  /*e6e0*/  FMUL.FTZ R138, R138, R0 ;  /* 0x000000008a8a7220 */ /* 0x000fe20000410000 */
[C---:B--2---:R-:W-:Y:S01]  /*e6f0*/  HMMA.16816.F32 R64, R8.reuse, R16, R100 ;  /* 0x000000100840723c */ /* 0x044fe20000001864 */
[----:B------:R-:W-:Y:S01]  /*e700*/  MOV R70, R30 ;  /* 0x0000001e00467202 */ /* 0x000fe20000000f00 */
[----:B------:R-:W-:Y:S01]  /*e710*/  FMUL.FTZ R139, R139, R0 ;  /* 0x000000008b8b7220 */ /* 0x000fe20000410000 */
[----:B------:R-:W-:Y:S01]  /*e720*/  MOV R76, R13 ;  /* 0x0000000d004c7202 */ /* 0x000fe20000000f00 */
[----:B------:R-:W-:Y:S01]  /*e730*/  IMAD.MOV.U32 R55, RZ, RZ, R36 ;  /* 0x000000ffff377224 */ /* 0x000fe200078e0024 */
[----:B------:R-:W-:Y:S01]  /*e740*/  MOV R79, R35 ;  /* 0x00000023004f7202 */ /* 0x000fe20000000f00 */
[C---:B------:R-:W-:Y:S01]  /*e750*/  HMMA.16816.F32 R104, R8.reuse, R18, R104 ;  /* 0x000000120868723c */ /* 0x040fe20000001868 */
[----:B------:R-:W2:Y:S01]  /*e760*/  LDSM.16.MT88.4 R16, [R204+0x1e000] ;  /* 0x01e00000cc10783b */ /* 0x000ea20000004200 */
[----:B------:R-:W-:Y:S01]  /*e770*/  MOV R78, R34 ;  /* 0x00000022004e7202 */ /* 0x000fe20000000f00 */
[-C--:B------:R-:W-:Y:S01]  /*e780*/  FMUL.FTZ R160, R160, R2.reuse ;  /* 0x00000002a0a07220 */ /* 0x080fe20000410000 */
[----:B------:R-:W-:Y:S01]  /*e790*/  FMUL.FTZ R161, R161, R2 ;  /* 0x00000002a1a17220 */ /* 0x000fe20000410000 */
[-C--:B------:R-:W-:Y:S01]  /*e7a0*/  FMUL.FTZ R162, R162, R0.reuse ;  /* 0x00000000a2a27220 */ /* 0x080fe20000410000 */
[C---:B---3--:R-:W-:Y:S01]  /*e7b0*/  HMMA.16816.F32 R152, R8.reuse, R4, R84 ;  /* 0x000000040898723c */ /* 0x048fe20000001854 */
[----:B------:R-:W-:Y:S01]  /*e7c0*/  FMUL.FTZ R163, R163, R0 ;  /* 0x00000000a3a37220 */ /* 0x000fe20000410000 */
[-C--:B------:R-:W-:Y:S01]  /*e7d0*/  FMUL.FTZ R144, R144, R2.reuse ;  /* 0x0000000290907220 */ /* 0x080fe20000410000 */
[----:B------:R-:W-:Y:S01]  /*e7e0*/  FMUL.FTZ R145, R145, R2 ;  /* 0x0000000291917220 */ /* 0x000fe20000410000 */
[-C--:B------:R-:W-:Y:S01]  /*e7f0*/  FMUL.FTZ R146, R146, R0.reuse ;  /* 0x0000000092927220 */ /* 0x080fe20000410000 */
[----:B------:R-:W-:Y:S01]  /*e800*/  FMUL.FTZ R147, R147, R0 ;  /* 0x0000000093937220 */ /* 0x000fe20000410000 */
[C---:B------:R-:W-:Y:S01]  /*e810*/  HMMA.16816.F32 R168, R8.reuse, R6, R88 ;  /* 0x0000000608a8723c */ /* 0x040fe20000001858 */
[----:B------:R-:W3:Y:S01]  /*e820*/  LDSM.16.MT88.4 R4, [R207+0x1c000] ;  /* 0x01c00000cf04783b */ /* 0x000ee20000004200 */
[----:B------:R-:W-:Y:S01]  /*e830*/  MOV R87, R71 ;  /* 0x0000004700577202 */ /* 0x000fe20000000f00 */
[-C--:B------:R-:W-:Y:S01]  /*e840*/  FMUL.FTZ R112, R112, R2.reuse ;  /* 0x0000000270707220 */ /* 0x080fe20000410000 */
[----:B------:R-:W-:Y:S01]  /*e850*/  MOV R71, R29 ;  /* 0x0000001d00477202 */ /* 0x000fe20000000f00 */
[----:B------:R-:W-:Y:S01]  /*e860*/  FMUL.FTZ R113, R113, R2 ;  /* 0x0000000271717220 */ /* 0x000fe20000410000 */
[----:B------:R-:W-:Y:S01]  /*e870*/  LDSM.16.MT88.4 R28, [R205+0x18800] ;  /* 0x01880000cd1c783b */ /* 0x000fe20000004200 */
[----:B------:R-:W-:Y:S01]  /*e880*/  MOV R88, R68 ;  /* 0x0000004400587202 */ /* 0x000fe20000000f00 */
[----:B------:R-:W-:Y:S01]  /*e890*/  FMUL.FTZ R114, R114, R0 ;  /* 0x0000000072727220 */ /* 0x000fe20000410000 */
[----:B------:R-:W-:Y:S01]  /*e8a0*/  MOV R68, R150 ;  /* 0x0000009600447202 */ /* 0x000fe20000000f00 */
[----:B------:R-:W-:Y:S01]  /*e8b0*/  FMUL.FTZ R115, R115, R0 ;  /* 0x0000000073737220 */ /* 0x000fe20000410000 */
[----:B------:R-:W-:Y:S01]  /*e8c0*/  MOV R53, R38 ;  /* 0x0000002600357202 */ /* 0x000fe20000000f00 */
[-C--:B------:R-:W-:Y:S01]  /*e8d0*/  FMUL.FTZ R140, R140, R2.reuse ;  /* 0x000000028c8c7220 */ /* 0x080fe20000410000 */
[----:B------:R-:W-:Y:S01]  /*e8e0*/  MOV R54, R37 ;  /* 0x0000002500367202 */ /* 0x000fe20000000f00 */
[----:B------:R-:W-:Y:S01]  /*e8f0*/  FMUL.FTZ R141, R141, R2 ;  /* 0x000000028d8d7220 */ /* 0x000fe20000410000 */
[-C--:B------:R-:W-:Y:S01]  /*e900*/  FMUL.FTZ R142, R142, R0.reuse ;  /* 0x000000008e8e7220 */ /* 0x080fe20000410000 */
[----:B------:R-:W-:Y:S01]  /*e910*/  FMUL.FTZ R143, R143, R0 ;  /* 0x000000008f8f7220 */ /* 0x000fe20000410000 */
[C---:B-1----:R-:W-:Y:S01]  /*e920*/  HMMA.16816.F32 R116, R8.reuse, R20, R116 ;  /* 0x000000140874723c */ /* 0x042fe20000001874 */
[-C--:B------:R-:W-:Y:S01]  /*e930*/  FMUL.FTZ R164, R164, R2.reuse ;  /* 0x00000002a4a47220 */ /* 0x080fe20000410000 */
[----:B------:R-:W-:Y:S01]  /*e940*/  FMUL.FTZ R165, R165, R2 ;  /* 0x00000002a5a57220 */ /* 0x000fe20000410000 */
[-C--:B------:R-:W-:Y:S01]  /*e950*/  FMUL.FTZ R166, R166, R0.reuse ;  /* 0x00000000a6a67220 */ /* 0x080fe20000410000 */
[----:B------:R-:W-:Y:S01]  /*e960*/  FMUL.FTZ R167, R167, R0 ;  /* 0x00000000a7a77220 */ /* 0x000fe20000410000 */
[----:B------:R-:W-:Y:S01]  /*e970*/  MOV R90, R78 ;  /* 0x0000004e005a7202 */ /* 0x000fe20000000f00 */
[C---:B------:R-:W-:Y:S01]  /*e980*/  HMMA.16816.F32 R120, R8.reuse, R22, R120 ;  /* 0x000000160878723c */ /* 0x040fe20000001878 */
[----:B------:R-:W1:Y:S01]  /*e990*/  LDSM.16.MT88.4 R20, [R207+0x1e000] ;  /* 0x01e00000cf14783b */ /* 0x000e620000004200 */
[----:B------:R-:W-:Y:S01]  /*e9a0*/  IMAD.MOV.U32 R89, RZ, RZ, R79 ;  /* 0x000000ffff597224 */ /* 0x000fe200078e004f */
[----:B------:R-:W-:Y:S01]  /*e9b0*/  MOV R86, R60 ;  /* 0x0000003c00567202 */ /* 0x000fe20000000f00 */
[----:B------:R-:W-:Y:S01]  /*e9c0*/  IMAD.MOV.U32 R60, RZ, RZ, R52 ;  /* 0x000000ffff3c7224 */ /* 0x000fe200078e0034 */
[----:B------:R-:W-:Y:S01]  /*e9d0*/  MOV R85, R61 ;  /* 0x0000003d00557202 */ /* 0x000fe20000000f00 */
[----:B--2---:R-:W-:Y:S01]  /*e9e0*/  HMMA.16816.F32 R124, R8, R16, R124 ;  /* 0x00000010087c723c */ /* 0x004fe2000000187c */
[----:B------:R-:W-:-:S02]  /*e9f0*/  MOV R79, R62 ;  /* 0x0000003e004f7202 */ /* 0x000fc40000000f00 */
[----:B------:R-:W-:Y:S02]  /*ea00*/  MOV R78, R63 ;  /* 0x0000003f004e7202 */ /* 0x000fe40000000f00 */
[----:B------:R-:W-:Y:S01]  /*ea10*/  MOV R61, R53 ;  /* 0x00000035003d7202 */ /* 0x000fe20000000f00 */
[C---:B------:R-:W-:Y:S01]  /*ea20*/  HMMA.16816.F32 R128, R8.reuse, R18, R128 ;  /* 0x000000120880723c */ /* 0x040fe20000001880 */
[----:B------:R-:W2:Y:S01]  /*ea30*/  LDSM.16.MT88.4 R16, [R206+0x1e000] ;  /* 0x01e00000ce10783b */ /* 0x000ea20000004200 */
[----:B------:R-:W-:Y:S02]  /*ea40*/  MOV R62, R54 ;  /* 0x00000036003e7202 */ /* 0x000fe40000000f00 */
[----:B------:R-:W-:Y:S02]  /*ea50*/  MOV R63, R55 ;  /* 0x00000037003f7202 */ /* 0x000fe40000000f00 */
[----:B---3--:R-:W-:Y:S01]  /*ea60*/  HMMA.16816.F32 R56, R8, R4, R108 ;  /* 0x000000040838723c */ /* 0x008fe2000000186c */
[----:B------:R-:W-:-:S02]  /*ea70*/  MOV R52, R44 ;  /* 0x0000002c00347202 */ /* 0x000fc40000000f00 */
[----:B------:R-:W-:Y:S02]  /*ea80*/  MOV R53, R45 ;  /* 0x0000002d00357202 */ /* 0x000fe40000000f00 */
[----:B------:R-:W-:Y:S01]  /*ea90*/  MOV R54, R46 ;  /* 0x0000002e00367202 */ /* 0x000fe20000000f00 */
[C---:B------:R-:W-:Y:S01]  /*eaa0*/  HMMA.16816.F32 R132, R8.reuse, R24, R132 ;  /* 0x000000180884723c */ /* 0x040fe20000001884 */
[--C-:B------:R-:W-:Y:S01]  /*eab0*/  FFMA.FTZ R4, R188, UR15, -R12.reuse ;  /* 0x0000000fbc047c23 */ /* 0x100fe2000801080c */
[----:B------:R-:W-:Y:S01]  /*eac0*/  FFMA.FTZ R5, R184, UR15, -R12 ;  /* 0x0000000fb8057c23 */ /* 0x000fe2000801080c */
[----:B------:R-:W-:Y:S02]  /*ead0*/  MOV R55, R47 ;  /* 0x0000002f00377202 */ /* 0x000fe40000000f00 */
[----:B------:R3:W-:Y:S01]  /*eae0*/  MUFU.EX2 R91, R4 ;  /* 0x00000004005b7308 */ /* 0x0007e20000000800 */
[----:B------:R-:W-:Y:S01]  /*eaf0*/  HMMA.16816.F32 R136, R8, R26, R136 ;  /* 0x0000001a0888723c */ /* 0x000fe20000001888 */
[----:B------:R-:W4:Y:S01]  /*eb00*/  LDSM.16.MT88.4 R24, [R207+0x18800] ;  /* 0x01880000cf18783b */ /* 0x000f220000004200 */
[----:B------:R-:W-:-:S02]  /*eb10*/  MOV R184, R77 ;  /* 0x0000004d00b87202 */ /* 0x000fc40000000f00 */
[----:B------:R-:W-:Y:S02]  /*eb20*/  MOV R188, R88 ;  /* 0x0000005800bc7202 */ /* 0x000fe40000000f00 */
[C---:B------:R-:W-:Y:S01]  /*eb30*/  HMMA.16816.F32 R36, R8.reuse, R6, R112 ;  /* 0x000000060824723c */ /* 0x040fe20000001870 */
[----:B------:R5:W-:Y:S05]  /*eb40*/  MUFU.EX2 R83, R5 ;  /* 0x0000000500537308 */ /* 0x000bea0000000800 */
[----:B-1----:R-:W-:Y:S01]  /*eb50*/  HMMA.16816.F32 R140, R8, R20, R140 ;  /* 0x00000014088c723c */ /* 0x002fe2000000188c */
[----:B---3--:R-:W-:-:S05]  /*eb60*/  FFMA.FTZ R4, R32, UR15, -R12 ;  /* 0x0000000f20047c23 */ /* 0x008fca000801080c */
[----:B------:R-:W-:Y:S01]  /*eb70*/  HMMA.16816.F32 R164, R8, R22, R164 ;  /* 0x0000001608a4723c */ /* 0x000fe200000018a4 */
[----:B------:R-:W-:Y:S01]  /*eb80*/  LDSM.16.MT88.4 R20, [R205+0x1a800] ;  /* 0x01a80000cd14783b */ /* 0x000fe20000004200 */
[----:B------:R1:W-:Y:S01]  /*eb90*/  MUFU.EX2 R80, R4 ;  /* 0x0000000400507308 */ /* 0x0003e20000000800 */
[----:B-----5:R-:W-:-:S03]  /*eba0*/  FFMA.FTZ R5, R176, UR15, -R3 ;  /* 0x0000000fb0057c23 */ /* 0x020fc60008010803 */
[----:B--2---:R-:W-:Y:S01]  /*ebb0*/  HMMA.16816.F32 R160, R8, R16, R160 ;  /* 0x0000001008a0723c */ /* 0x004fe200000018a0 */
[----:B------:R-:W-:-:S03]  /*ebc0*/  MOV R176, R79 ;  /* 0x0000004f00b07202 */ /* 0x000fc60000000f00 */
[----:B------:R-:W-:Y:S02]  /*ebd0*/  MUFU.EX2 R14, R5 ;  /* 0x00000005000e7308 */ /* 0x000fe40000000800 */
[----:B------:R-:W-:Y:S01]  /*ebe0*/  HMMA.16816.F32 R44, R8, R18, R144 ;  /* 0x00000012082c723c */ /* 0x000fe20000001890 */
[----:B------:R-:W-:Y:S04]  /*ebf0*/  LDSM.16.MT88.4 R16, [R206+0x18800] ;  /* 0x01880000ce10783b */ /* 0x000fe80000004200 */
[----:B------:R-:W2:Y:S01]  /*ec00*/  LDSM.16.MT88.4 R8, [R204+0x1a800] ;  /* 0x01a80000cc08783b */ /* 0x000ea20000004200 */
[----:B-1----:R-:W-:-:S03]  /*ec10*/  FFMA.FTZ R4, R33, UR15, -R12 ;  /* 0x0000000f21047c23 */ /* 0x002fc6000801080c */
[----:B------:R-:W-:Y:S01]  /*ec20*/  LDSM.16.MT88.4 R32, [R204+0x18800] ;  /* 0x01880000cc20783b */ /* 0x000fe20000004200 */
[----:B------:R1:W3:Y:S02]  /*ec30*/  MUFU.EX2 R15, R4 ;  /* 0x00000004000f7308 */ /* 0x0002e40000000800 */
[----:B-1----:R-:W-:Y:S01]  /*ec40*/  FFMA.FTZ R4, R189, UR15, -R3 ;  /* 0x0000000fbd047c23 */ /* 0x002fe20008010803 */
[----:B---3--:R-:W-:Y:S02]  /*ec50*/  F2FP.F16.F32.PACK_AB R6, R15, R80 ;  /* 0x000000500f06723e */ /* 0x008fe400000000ff */
[----:B------:R-:W-:-:S03]  /*ec60*/  MOV R189, R90 ;  /* 0x0000005a00bd7202 */ /* 0x000fc60000000f00 */
[----:B------:R1:W-:Y:S02]  /*ec70*/  MUFU.EX2 R81, R4 ;  /* 0x0000000400517308 */ /* 0x0003e40000000800 */
[----:B-1----:R-:W-:Y:S01]  /*ec80*/  FFMA.FTZ R4, R185, UR15, -R3 ;  /* 0x0000000fb9047c23 */ /* 0x002fe20008010803 */
[----:B------:R-:W-:-:S05]  /*ec90*/  MOV R185, R78 ;  /* 0x0000004e00b97202 */ /* 0x000fca0000000f00 */
[----:B------:R1:W3:Y:S02]  /*eca0*/  MUFU.EX2 R13, R4 ;  /* 0x00000004000d7308 */ /* 0x0002e40000000800 */
[----:B-1----:R-:W-:Y:S01]  /*ecb0*/  FFMA.FTZ R4, R177, UR15, -R3 ;  /* 0x0000000fb1047c23 */ /* 0x002fe20008010803 */
[----:B------:R-:W-:Y:S02]  /*ecc0*/  MOV R177, R83 ;  /* 0x0000005300b17202 */ /* 0x000fe40000000f00 */
[----:B---3--:R-:W-:-:S03]  /*ecd0*/  F2FP.F16.F32.PACK_AB R5, R13, R81 ;  /* 0x000000510d05723e */ /* 0x008fc600000000ff */
[----:B------:R1:W3:Y:S01]  /*ece0*/  MUFU.EX2 R150, R4 ;  /* 0x0000000400967308 */ /* 0x0002e20000000800 */
[----:B------:R-:W-:Y:S02]  /*ecf0*/  MOV R83, R76 ;  /* 0x0000004c00537202 */ /* 0x000fe40000000f00 */
[----:B-1----:R-:W-:Y:S02]  /*ed00*/  F2FP.F16.F32.PACK_AB R4, R177, R91 ;  /* 0x0000005bb104723e */ /* 0x002fe400000000ff */
[----:B---3--:R-:W-:-:S07]  /*ed10*/  F2FP.F16.F32.PACK_AB R7, R150, R14 ;  /* 0x0000000e9607723e */ /* 0x008fce00000000ff */
[C---:B------:R-:W-:Y:S06]  /*ed20*/  HMMA.16816.F32 R60, R4.reuse, R28, R60 ;  /* 0x0000001c043c723c */ /* 0x040fec000000183c */
[C---:B------:R-:W-:Y:S01]  /*ed30*/  HMMA.16816.F32 R68, R4.reuse, R30, R68 ;  /* 0x0000001e0444723c */ /* 0x040fe20000001844 */
[----:B------:R-:W1:Y:S05]  /*ed40*/  LDSM.16.MT88.4 R28, [R207+0x1a800] ;  /* 0x01a80000cf1c783b */ /* 0x000e6a0000004200 */
[C---:B----4-:R-:W-:Y:S06]  /*ed50*/  HMMA.16816.F32 R76, R4.reuse, R24, R248 ;  /* 0x00000018044c723c */ /* 0x050fec00000018f8 */
[----:B--2---:R-:W-:Y:S01]  /*ed60*/  HMMA.16816.F32 R100, R4, R10, R200 ;  /* 0x0000000a0464723c */ /* 0x004fe200000018c8 */
[----:B------:R-:W-:-:S02]  /*ed70*/  MOV R251, R85 ;  /* 0x0000005500fb7202 */ /* 0x000fc40000000f00 */
[----:B------:R-:W-:Y:S02]  /*ed80*/  MOV R250, R86 ;  /* 0x0000005600fa7202 */ /* 0x000fe40000000f00 */
[----:B------:R-:W-:Y:S01]  /*ed90*/  MOV R249, R87 ;  /* 0x0000005700f97202 */ /* 0x000fe20000000f00 */
[----:B------:R-:W-:Y:S01]  /*eda0*/  HMMA.16816.F32 R48, R4, R18, R48 ;  /* 0x000000120430723c */ /* 0x000fe20000001830 */
[----:B------:R-:W-:-:S05]  /*edb0*/  MOV R248, R89 ;  /* 0x0000005900f87202 */ /* 0x000fca0000000f00 */
[----:B------:R-:W-:Y:S01]  /*edc0*/  HMMA.16816.F32 R84, R4, R16, R240 ;  /* 0x000000100454723c */ /* 0x000fe200000018f0 */
[----:B------:R-:W-:Y:S01]  /*edd0*/  LDSM.16.MT88.4 R16, [R204+0x1c800] ;  /* 0x01c80000cc10783b */ /* 0x000fe20000004200 */
[----:B------:R-:W-:-:S04]  /*ede0*/  IMAD.MOV.U32 R203, RZ, RZ, R248 ;  /* 0x000000ffffcb7224 */ /* 0x000fc800078e00f8 */
[C---:B------:R-:W-:Y:S01]  /*edf0*/  HMMA.16816.F32 R40, R4.reuse, R26, R40 ;  /* 0x0000001a0428723c */ /* 0x040fe20000001828 */
[----:B------:R-:W-:Y:S01]  /*ee00*/  IMAD.MOV.U32 R243, RZ, RZ, R94 ;  /* 0x000000fffff37224 */ /* 0x000fe200078e005e */
[----:B------:R-:W-:Y:S01]  /*ee10*/  MOV R242, R95 ;  /* 0x0000005f00f27202 */ /* 0x000fe20000000f00 */
[----:B------:R-:W-:Y:S01]  /*ee20*/  LDSM.16.MT88.4 R24, [R206+0x1a800] ;  /* 0x01a80000ce18783b */ /* 0x000fe20000004200 */
[----:B------:R-:W-:Y:S02]  /*ee30*/  MOV R240, R91 ;  /* 0x0000005b00f07202 */ /* 0x000fe40000000f00 */
[----:B------:R-:W-:Y:S01]  /*ee40*/  HMMA.16816.F32 R92, R4, R8, R236 ;  /* 0x00000008045c723c */ /* 0x000fe200000018ec */
[----:B------:R-:W2:Y:S01]  /*ee50*/  LDSM.16.MT88.4 R8, [R205+0x1c800] ;  /* 0x01c80000cd08783b */ /* 0x000ea20000004200 */
[----:B------:R-:W-:-:S04]  /*ee60*/  MOV R241, R80 ;  /* 0x0000005000f17202 */ /* 0x000fc80000000f00 */
[C---:B-1----:R-:W-:Y:S01]  /*ee70*/  HMMA.16816.F32 R88, R4.reuse, R30, R72 ;  /* 0x0000001e0458723c */ /* 0x042fe20000001848 */
[----:B------:R-:W-:Y:S02]  /*ee80*/  MOV R237, R81 ;  /* 0x0000005100ed7202 */ /* 0x000fe40000000f00 */
[----:B------:R-:W-:Y:S02]  /*ee90*/  MOV R238, R82 ;  /* 0x0000005200ee7202 */ /* 0x000fe40000000f00 */
[----:B------:R-:W-:Y:S01]  /*eea0*/  MOV R239, R83 ;  /* 0x0000005300ef7202 */ /* 0x000fe20000000f00 */
[C---:B------:R-:W-:Y:S06]  /*eeb0*/  HMMA.16816.F32 R108, R4.reuse, R20, R192 ;  /* 0x00000014046c723c */ /* 0x040fec00000018c0 */
[C---:B------:R-:W-:Y:S01]  /*eec0*/  HMMA.16816.F32 R80, R4.reuse, R28, R172 ;  /* 0x0000001c0450723c */ /* 0x040fe200000018ac */
[----:B------:R-:W1:Y:S05]  /*eed0*/  LDSM.16.MT88.4 R28, [R206+0x1c800] ;  /* 0x01c80000ce1c783b */ /* 0x000e6a0000004200 */
[C---:B------:R-:W-:Y:S01]  /*eee0*/  HMMA.16816.F32 R112, R4.reuse, R22, R196 ;  /* 0x000000160470723c */ /* 0x040fe200000018c4 */
[----:B------:R-:W3:Y:S05]  /*eef0*/  LDSM.16.MT88.4 R20, [R207+0x1c800] ;  /* 0x01c80000cf14783b */ /* 0x000eea0000004200 */
[C---:B------:R-:W-:Y:S06]  /*ef00*/  HMMA.16816.F32 R156, R4.reuse, R32, R156 ;  /* 0x00000020049c723c */ /* 0x040fec000000189c */
[C---:B------:R-:W-:Y:S01]  /*ef10*/  HMMA.16816.F32 R52, R4.reuse, R34, R52 ;  /* 0x000000220434723c */ /* 0x040fe20000001834 */
[----:B------:R-:W4:Y:S05]  /*ef20*/  LDSM.16.MT88.4 R32, [R204+0x1e800] ;  /* 0x01e80000cc20783b */ /* 0x000f2a0000004200 */
[C---:B--2---:R-:W-:Y:S06]  /*ef30*/  HMMA.16816.F32 R144, R4.reuse, R8, R64 ;  /* 0x000000080490723c */ /* 0x044fec0000001840 */
[----:B------:R-:W-:Y:S01]  /*ef40*/  HMMA.16816.F32 R180, R4, R16, R180 ;  /* 0x0000001004b4723c */ /* 0x000fe200000018b4 */
[----:B------:R-:W-:Y:S01]  /*ef50*/  FFMA.FTZ R8, R187, UR15, -R12 ;  /* 0x0000000fbb087c23 */ /* 0x000fe2000801080c */
[----:B------:R-:W-:Y:S01]  /*ef60*/  IMAD.MOV.U32 R187, RZ, RZ, R237 ;  /* 0x000000ffffbb7224 */ /* 0x000fe200078e00ed */
[----:B------:R-:W-:-:S02]  /*ef70*/  MOV R237, R249 ;  /* 0x000000f900ed7202 */ /* 0x000fc40000000f00 */
[----:B------:R2:W-:Y:S01]  /*ef80*/  MUFU.EX2 R192, R8 ;  /* 0x0000000800c07308 */ /* 0x0005e20000000800 */
[C---:B------:R-:W-:Y:S01]  /*ef90*/  HMMA.16816.F32 R172, R4.reuse, R18, R96 ;  /* 0x0000001204ac723c */ /* 0x040fe20000001860 */
[----:B------:R-:W5:Y:S05]  /*efa0*/  LDSM.16.MT88.4 R16, [R207+0x1e800] ;  /* 0x01e80000cf10783b */ /* 0x000f6a0000004200 */
[C---:B-1----:R-:W-:Y:S06]  /*efb0*/  HMMA.16816.F32 R64, R4.reuse, R28, R116 ;  /* 0x0000001c0440723c */ /* 0x042fec0000001874 */
[----:B------:R-:W-:Y:S01]  /*efc0*/  HMMA.16816.F32 R152, R4, R24, R152 ;  /* 0x000000180498723c */ /* 0x000fe20000001898 */
[----:B--2---:R-:W-:Y:S01]  /*efd0*/  FFMA.FTZ R8, R186, UR15, -R12 ;  /* 0x0000000fba087c23 */ /* 0x004fe2000801080c */
[----:B------:R-:W-:-:S04]  /*efe0*/  MOV R186, R238 ;  /* 0x000000ee00ba7202 */ /* 0x000fc80000000f00 */
[C---:B------:R-:W-:Y:S01]  /*eff0*/  HMMA.16816.F32 R168, R4.reuse, R26, R168 ;  /* 0x0000001a04a8723c */ /* 0x040fe200000018a8 */
[----:B------:R-:W1:Y:S01]  /*f000*/  LDSM.16.MT88.4 R24, [R205+0x1e800] ;  /* 0x01e80000cd18783b */ /* 0x000e620000004200 */
[----:B------:R2:W1:Y:S01]  /*f010*/  MUFU.EX2 R193, R8 ;  /* 0x0000000800c17308 */ /* 0x0004620000000800 */
[----:B------:R-:W-:Y:S02]  /*f020*/  MOV R238, R243 ;  /* 0x000000f300ee7202 */ /* 0x000fe40000000f00 */
[----:B------:R-:W-:Y:S01]  /*f030*/  MOV R243, R250 ;  /* 0x000000fa00f37202 */ /* 0x000fe20000000f00 */
[C---:B------:R-:W-:Y:S01]  /*f040*/  HMMA.16816.F32 R120, R4.reuse, R30, R120 ;  /* 0x0000001e0478723c */ /* 0x040fe20000001878 */
[----:B------:R-:W1:Y:S05]  /*f050*/  LDSM.16.MT88.4 R28, [R206+0x1e800] ;  /* 0x01e80000ce1c783b */ /* 0x000e6a0000004200 */
[C---:B------:R-:W-:Y:S06]  /*f060*/  HMMA.16816.F32 R104, R4.reuse, R10, R104 ;  /* 0x0000000a0468723c */ /* 0x040fec0000001868 */
[----:B---3--:R-:W-:Y:S01]  /*f070*/  HMMA.16816.F32 R96, R4, R20, R56 ;  /* 0x000000140460723c */ /* 0x008fe20000001838 */
[----:B--2---:R-:W-:Y:S01]  /*f080*/  FFMA.FTZ R8, R178, UR15, -R12 ;  /* 0x0000000fb2087c23 */ /* 0x004fe2000801080c */
[----:B------:R-:W-:-:S02]  /*f090*/  MOV R178, R239 ;  /* 0x000000ef00b27202 */ /* 0x000fc40000000f00 */
[----:B------:R-:W-:Y:S01]  /*f0a0*/  MOV R239, R241 ;  /* 0x000000f100ef7202 */ /* 0x000fe20000000f00 */
[----:B------:R2:W-:Y:S01]  /*f0b0*/  MUFU.EX2 R117, R8 ;  /* 0x0000000800757308 */ /* 0x0005e20000000800 */
[C---:B----4-:R-:W-:Y:S06]  /*f0c0*/  HMMA.16816.F32 R56, R4.reuse, R32, R124 ;  /* 0x000000200438723c */ /* 0x050fec000000187c */
[C---:B------:R-:W-:Y:S01]  /*f0d0*/  HMMA.16816.F32 R128, R4.reuse, R34, R128 ;  /* 0x000000220480723c */ /* 0x040fe20000001880 */
[----:B------:R-:W3:Y:S05]  /*f0e0*/  LDSM.16.MT88.4 R32, [R204+0x19000] ;  /* 0x01900000cc20783b */ /* 0x000eea0000004200 */
[----:B------:R-:W-:Y:S01]  /*f0f0*/  HMMA.16816.F32 R72, R4, R22, R36 ;  /* 0x000000160448723c */ /* 0x000fe20000001824 */
[----:B------:R-:W4:Y:S01]  /*f100*/  LDSM.16.MT88.4 R36, [R205+0x19000] ;  /* 0x01900000cd24783b */ /* 0x000f220000004200 */
[----:B--2---:R-:W-:Y:S01]  /*f110*/  FFMA.FTZ R8, R179, UR15, -R12 ;  /* 0x0000000fb3087c23 */ /* 0x004fe2000801080c */
[----:B------:R-:W-:-:S02]  /*f120*/  MOV R179, R242 ;  /* 0x000000f200b37202 */ /* 0x000fc40000000f00 */
[----:B------:R-:W2:Y:S01]  /*f130*/  LDSM.16.MT88.4 R20, [R207+0x19000] ;  /* 0x01900000cf14783b */ /* 0x000ea20000004200 */
[----:B------:R-:W-:Y:S01]  /*f140*/  MOV R242, R251 ;  /* 0x000000fb00f27202 */ /* 0x000fe20000000f00 */
[----:B------:R1:W3:Y:S01]  /*f150*/  MUFU.EX2 R116, R8 ;  /* 0x0000000800747308 */ /* 0x0002e20000000800 */
[C---:B-----5:R-:W-:Y:S06]  /*f160*/  HMMA.16816.F32 R140, R4.reuse, R16, R140 ;  /* 0x00000010048c723c */ /* 0x060fec000000188c */
[C---:B------:R-:W-:Y:S01]  /*f170*/  HMMA.16816.F32 R164, R4.reuse, R18, R164 ;  /* 0x0000001204a4723c */ /* 0x040fe200000018a4 */
[----:B------:R-:W-:Y:S05]  /*f180*/  LDSM.16.MT88.4 R16, [R206+0x19000] ;  /* 0x01900000ce10783b */ /* 0x000fea0000004200 */
[----:B-1----:R-:W-:Y:S01]  /*f190*/  HMMA.16816.F32 R132, R4, R24, R132 ;  /* 0x000000180484723c */ /* 0x002fe20000001884 */
[----:B------:R-:W-:-:S05]  /*f1a0*/  FFMA.FTZ R8, R232, UR15, -R3 ;  /* 0x0000000fe8087c23 */ /* 0x000fca0008010803 */
[C---:B------:R-:W-:Y:S01]  /*f1b0*/  HMMA.16816.F32 R136, R4.reuse, R26, R136 ;  /* 0x0000001a0488723c */ /* 0x040fe20000001888 */
[----:B------:R-:W-:Y:S01]  /*f1c0*/  LDSM.16.MT88.4 R24, [R206+0x1b000] ;  /* 0x01b00000ce18783b */ /* 0x000fe20000004200 */
[----:B------:R1:W-:Y:S04]  /*f1d0*/  MUFU.EX2 R251, R8 ;  /* 0x0000000800fb7308 */ /* 0x0003e80000000800 */
[C---:B------:R-:W-:Y:S06]  /*f1e0*/  HMMA.16816.F32 R160, R4.reuse, R28, R160 ;  /* 0x0000001c04a0723c */ /* 0x040fec00000018a0 */
[----:B------:R-:W-:Y:S01]  /*f1f0*/  HMMA.16816.F32 R44, R4, R30, R44 ;  /* 0x0000001e042c723c */ /* 0x000fe2000000182c */
[----:B------:R-:W-:Y:S01]  /*f200*/  LDSM.16.MT88.4 R28, [R205+0x1b000] ;  /* 0x01b00000cd1c783b */ /* 0x000fe20000004200 */
[----:B-1----:R-:W-:-:S05]  /*f210*/  FFMA.FTZ R8, R190, UR15, -R3 ;  /* 0x0000000fbe087c23 */ /* 0x002fca0008010803 */
[----:B------:R-:W-:Y:S02]  /*f220*/  F2FP.F16.F32.PACK_AB R4, R193, R192 ;  /* 0x000000c0c104723e */ /* 0x000fe400000000ff */
[----:B---3--:R-:W-:Y:S01]  /*f230*/  F2FP.F16.F32.PACK_AB R6, R116, R117 ;  /* 0x000000757406723e */ /* 0x008fe200000000ff */
[----:B------:R1:W3:Y:S02]  /*f240*/  MUFU.EX2 R250, R8 ;  /* 0x0000000800fa7308 */ /* 0x0002e40000000800 */
[----:B-1----:R-:W-:Y:S01]  /*f250*/  FFMA.FTZ R8, R191, UR15, -R3 ;  /* 0x0000000fbf087c23 */ /* 0x002fe20008010803 */
[----:B---3--:R-:W-:-:S05]  /*f260*/  F2FP.F16.F32.PACK_AB R5, R250, R251 ;  /* 0x000000fbfa05723e */ /* 0x008fca00000000ff */
[----:B------:R1:W-:Y:S02]  /*f270*/  MUFU.EX2 R249, R8 ;  /* 0x0000000800f97308 */ /* 0x0003e40000000800 */
[----:B-1----:R-:W-:Y:S01]  /*f280*/  FFMA.FTZ R8, R231, UR15, -R3 ;  /* 0x0000000fe7087c23 */ /* 0x002fe20008010803 */
[----:B------:R-:W-:-:S05]  /*f290*/  MOV R231, R240 ;  /* 0x000000f000e77202 */ /* 0x000fca0000000f00 */
[----:B------:R1:W3:Y:S02]  /*f2a0*/  MUFU.EX2 R248, R8 ;  /* 0x0000000800f87308 */ /* 0x0002e40000000800 */
[----:B-1----:R-:W1:Y:S01]  /*f2b0*/  LDSM.16.MT88.4 R8, [R204+0x1b000] ;  /* 0x01b00000cc08783b */ /* 0x002e620000004200 */
[----:B---3--:R-:W-:-:S07]  /*f2c0*/  F2FP.F16.F32.PACK_AB R7, R248, R249 ;  /* 0x000000f9f807723e */ /* 0x008fce00000000ff */
[C---:B------:R-:W-:Y:S06]  /*f2d0*/  HMMA.16816.F32 R156, R4.reuse, R32, R156 ;  /* 0x00000020049c723c */ /* 0x040fec000000189c */
[C---:B------:R-:W-:Y:S01]  /*f2e0*/  HMMA.16816.F32 R52, R4.reuse, R34, R52 ;  /* 0x000000220434723c */ /* 0x040fe20000001834 */
[----:B------:R-:W-:Y:S05]  /*f2f0*/  LDSM.16.MT88.4 R32, [R207+0x1b000] ;  /* 0x01b00000cf20783b */ /* 0x000fea0000004200 */
[C---:B----4-:R-:W-:Y:S06]  /*f300*/  HMMA.16816.F32 R68, R4.reuse, R38, R68 ;  /* 0x000000260444723c */ /* 0x050fec0000001844 */
[----:B------:R-:W-:Y:S01]  /*f310*/  HMMA.16816.F32 R60, R4, R36, R60 ;  /* 0x00000024043c723c */ /* 0x000fe2000000183c */
[----:B------:R-:W-:-:S02]  /*f320*/  MOV R39, R242 ;  /* 0x000000f200277202 */ /* 0x000fc40000000f00 */
[----:B------:R-:W-:-:S03]  /*f330*/  MOV R38, R243 ;  /* 0x000000f300267202 */ /* 0x000fc60000000f00 */
[----:B--2---:R-:W-:Y:S01]  /*f340*/  HMMA.16816.F32 R240, R4, R22, R40 ;  /* 0x0000001604f0723c */ /* 0x004fe20000001828 */
[----:B------:R-:W-:Y:S02]  /*f350*/  MOV R36, R239 ;  /* 0x000000ef00247202 */ /* 0x000fe40000000f00 */
[----:B------:R-:W-:-:S03]  /*f360*/  MOV R37, R192 ;  /* 0x000000c000257202 */ /* 0x000fc60000000f00 */
[C---:B------:R-:W-:Y:S01]  /*f370*/  HMMA.16816.F32 R76, R4.reuse, R20, R76 ;  /* 0x00000014044c723c */ /* 0x040fe2000000184c */
[----:B------:R-:W-:Y:S01]  /*f380*/  MOV R43, R237 ;  /* 0x000000ed002b7202 */ /* 0x000fe20000000f00 */
[----:B------:R-:W-:Y:S01]  /*f390*/  LDSM.16.MT88.4 R20, [R204+0x1d000] ;  /* 0x01d00000cc14783b */ /* 0x000fe20000004200 */
[----:B------:R-:W-:Y:S02]  /*f3a0*/  MOV R42, R238 ;  /* 0x000000ee002a7202 */ /* 0x000fe40000000f00 */
[----:B------:R-:W-:Y:S01]  /*f3b0*/  MOV R40, R117 ;  /* 0x0000007500287202 */ /* 0x000fe20000000f00 */
[----:B-1----:R-:W-:Y:S01]  /*f3c0*/  HMMA.16816.F32 R92, R4, R8, R92 ;  /* 0x00000008045c723c */ /* 0x002fe2000000185c */
[----:B------:R-:W-:-:S05]  /*f3d0*/  MOV R41, R193 ;  /* 0x000000c100297202 */ /* 0x000fca0000000f00 */
[C---:B------:R-:W-:Y:S01]  /*f3e0*/  HMMA.16816.F32 R100, R4.reuse, R10, R100 ;  /* 0x0000000a0464723c */ /* 0x040fe20000001864 */
[----:B------:R-:W1:Y:S05]  /*f3f0*/  LDSM.16.MT88.4 R8, [R205+0x1d000] ;  /* 0x01d00000cd08783b */ /* 0x000e6a0000004200 */
[C---:B------:R-:W-:Y:S06]  /*f400*/  HMMA.16816.F32 R236, R4.reuse, R18, R48 ;  /* 0x0000001204ec723c */ /* 0x040fec0000001830 */
[----:B------:R-:W-:Y:S01]  /*f410*/  HMMA.16816.F32 R108, R4, R28, R108 ;  /* 0x0000001c046c723c */ /* 0x000fe2000000186c */
[----:B------:R-:W-:Y:S01]  /*f420*/  MOV R48, R203 ;  /* 0x000000cb00307202 */ /* 0x000fe20000000f00 */
[----:B------:R-:W-:Y:S01]  /*f430*/  IMAD.MOV.U32 R49, RZ, RZ, R189 ;  /* 0x000000ffff317224 */ /* 0x000fe200078e00bd */
[----:B------:R-:W-:-:S02]  /*f440*/  MOV R50, R188 ;  /* 0x000000bc00327202 */ /* 0x000fc40000000f00 */
[----:B------:R-:W-:Y:S01]  /*f450*/  MOV R51, R116 ;  /* 0x0000007400337202 */ /* 0x000fe20000000f00 */
[C---:B------:R-:W-:Y:S01]  /*f460*/  HMMA.16816.F32 R112, R4.reuse, R30, R112 ;  /* 0x0000001e0470723c */ /* 0x040fe20000001870 */
[----:B------:R-:W2:Y:S05]  /*f470*/  LDSM.16.MT88.4 R28, [R206+0x1d000] ;  /* 0x01d00000ce1c783b */ /* 0x000eaa0000004200 */
[C---:B------:R-:W-:Y:S06]  /*f480*/  HMMA.16816.F32 R124, R4.reuse, R24, R152 ;  /* 0x00000018047c723c */ /* 0x040fec0000001898 */
[----:B------:R-:W-:Y:S01]  /*f490*/  HMMA.16816.F32 R200, R4, R26, R168 ;  /* 0x0000001a04c8723c */ /* 0x000fe200000018a8 */
[----:B------:R-:W3:Y:S01]  /*f4a0*/  LDSM.16.MT88.4 R24, [R204+0x1f000] ;  /* 0x01f00000cc18783b */ /* 0x000ee20000004200 */
[----:B------:R-:W-:-:S02]  /*f4b0*/  MOV R155, R40 ;  /* 0x00000028009b7202 */ /* 0x000fc40000000f00 */
[----:B------:R-:W-:Y:S02]  /*f4c0*/  MOV R152, R49 ;  /* 0x0000003100987202 */ /* 0x000fe40000000f00 */
[C---:B------:R-:W-:Y:S01]  /*f4d0*/  HMMA.16816.F32 R84, R4.reuse, R16, R84 ;  /* 0x000000100454723c */ /* 0x040fe20000001854 */
[----:B------:R-:W4:Y:S01]  /*f4e0*/  LDSM.16.MT88.4 R16, [R207+0x1d000] ;  /* 0x01d00000cf10783b */ /* 0x000f220000004200 */
[----:B------:R-:W-:Y:S02]  /*f4f0*/  MOV R40, R150 ;  /* 0x0000009600287202 */ /* 0x000fe40000000f00 */
[----:B------:R-:W-:Y:S02]  /*f500*/  MOV R153, R50 ;  /* 0x0000003200997202 */ /* 0x000fe40000000f00 */
[----:B-1----:R-:W-:Y:S01]  /*f510*/  HMMA.16816.F32 R188, R4, R8, R144 ;  /* 0x0000000804bc723c */ /* 0x002fe20000001890 */
[----:B------:R-:W-:Y:S02]  /*f520*/  MOV R154, R51 ;  /* 0x00000033009a7202 */ /* 0x000fe40000000f00 */
[----:B------:R-:W-:-:S02]  /*f530*/  MOV R49, R176 ;  /* 0x000000b000317202 */ /* 0x000fc40000000f00 */
[----:B------:R-:W-:Y:S01]  /*f540*/  MOV R50, R185 ;  /* 0x000000b900327202 */ /* 0x000fe20000000f00 */
[C---:B------:R-:W-:Y:S01]  /*f550*/  HMMA.16816.F32 R116, R4.reuse, R32, R80 ;  /* 0x000000200474723c */ /* 0x040fe20000001850 */
[----:B------:R-:W-:Y:S01]  /*f560*/  FFMA.FTZ R8, R244, UR15, -R12 ;  /* 0x0000000ff4087c23 */ /* 0x000fe2000801080c */
[----:B------:R-:W-:Y:S02]  /*f570*/  MOV R51, R184 ;  /* 0x000000b800337202 */ /* 0x000fe40000000f00 */
[----:B------:R-:W-:Y:S01]  /*f580*/  MOV R244, R153 ;  /* 0x0000009900f47202 */ /* 0x000fe20000000f00 */
[----:B------:R1:W-:Y:S01]  /*f590*/  MUFU.EX2 R232, R8 ;  /* 0x0000000800e87308 */ /* 0x0003e20000000800 */
[----:B------:R-:W-:Y:S01]  /*f5a0*/  HMMA.16816.F32 R32, R4, R34, R88 ;  /* 0x000000220420723c */ /* 0x000fe20000001858 */
[----:B------:R-:W-:Y:S02]  /*f5b0*/  MOV R80, R179 ;  /* 0x000000b300507202 */ /* 0x000fe40000000f00 */
[----:B------:R-:W-:-:S02]  /*f5c0*/  MOV R81, R178 ;  /* 0x000000b200517202 */ /* 0x000fc40000000f00 */
[----:B------:R-:W-:Y:S01]  /*f5d0*/  MOV R82, R186 ;  /* 0x000000ba00527202 */ /* 0x000fe20000000f00 */
[C---:B------:R-:W-:Y:S01]  /*f5e0*/  HMMA.16816.F32 R192, R4.reuse, R10, R104 ;  /* 0x0000000a04c0723c */ /* 0x040fe20000001868 */
[----:B------:R-:W-:Y:S01]  /*f5f0*/  IMAD.MOV.U32 R91, RZ, RZ, R231 ;  /* 0x000000ffff5b7224 */ /* 0x000fe200078e00e7 */
[----:B------:R-:W-:Y:S01]  /*f600*/  MOV R88, R41 ;  /* 0x0000002900587202 */ /* 0x000fe20000000f00 */
[----:B------:R-:W-:Y:S01]  /*f610*/  IMAD.MOV.U32 R41, RZ, RZ, R15 ;  /* 0x000000ffff297224 */ /* 0x000fe200078e000f */
[----:B------:R-:W-:Y:S02]  /*f620*/  MOV R89, R38 ;  /* 0x0000002600597202 */ /* 0x000fe40000000f00 */
[----:B------:R-:W-:Y:S01]  /*f630*/  MOV R90, R39 ;  /* 0x00000027005a7202 */ /* 0x000fe20000000f00 */
[----:B------:R-:W-:Y:S01]  /*f640*/  HMMA.16816.F32 R180, R4, R20, R180 ;  /* 0x0000001404b4723c */ /* 0x000fe200000018b4 */
[----:B------:R-:W-:Y:S01]  /*f650*/  MOV R83, R187 ;  /* 0x000000bb00537202 */ /* 0x000fe20000000f00 */
[----:B-1----:R-:W-:Y:S01]  /*f660*/  FFMA.FTZ R8, R48, UR15, -R12 ;  /* 0x0000000f30087c23 */ /* 0x002fe2000801080c */
[----:B------:R-:W-:-:S02]  /*f670*/  MOV R48, R177 ;  /* 0x000000b100307202 */ /* 0x000fc40000000f00 */
[----:B------:R-:W-:Y:S01]  /*f680*/  MOV R146, R88 ;  /* 0x0000005800927202 */ /* 0x000fe20000000f00 */
[----:B------:R1:W-:Y:S01]  /*f690*/  MUFU.EX2 R231, R8 ;  /* 0x0000000800e77308 */ /* 0x0003e20000000800 */
[----:B------:R-:W-:Y:S01]  /*f6a0*/  MOV R147, R89 ;  /* 0x0000005900937202 */ /* 0x000fe20000000f00 */
[C---:B------:R-:W-:Y:S01]  /*f6b0*/  HMMA.16816.F32 R196, R4.reuse, R22, R172 ;  /* 0x0000001604c4723c */ /* 0x040fe200000018ac */
[----:B------:R-:W-:Y:S01]  /*f6c0*/  MOV R88, R90 ;  /* 0x0000005a00587202 */ /* 0x000fe20000000f00 */
[----:B------:R-:W-:Y:S01]  /*f6d0*/  IMAD.MOV.U32 R90, RZ, RZ, R80 ;  /* 0x000000ffff5a7224 */ /* 0x000fe200078e0050 */
[----:B------:R-:W-:Y:S01]  /*f6e0*/  MOV R89, R91 ;  /* 0x0000005b00597202 */ /* 0x000fe20000000f00 */
[----:B------:R-:W5:Y:S01]  /*f6f0*/  LDSM.16.MT88.4 R20, [R205+0x1f000] ;  /* 0x01f00000cd14783b */ /* 0x000f620000004200 */
[----:B------:R-:W-:Y:S01]  /*f700*/  MOV R91, R81 ;  /* 0x00000051005b7202 */ /* 0x000fe20000000f00 */
[----:B--2---:R-:W-:Y:S01]  /*f710*/  HMMA.16816.F32 R172, R4, R28, R64 ;  /* 0x0000001c04ac723c */ /* 0x004fe20000001840 */
[----:B------:R-:W-:Y:S01]  /*f720*/  MOV R80, R82 ;  /* 0x0000005200507202 */ /* 0x000fe20000000f00 */
[----:B------:R-:W-:Y:S01]  /*f730*/  LDSM.16.MT88.4 R64, [R204+0x1b800] ;  /* 0x01b80000cc40783b */ /* 0x000fe20000004200 */
[----:B------:R-:W-:-:S02]  /*f740*/  MOV R81, R83 ;  /* 0x0000005300517202 */ /* 0x000fc40000000f00 */
[----:B------:R-:W-:Y:S01]  /*f750*/  MOV R82, R48 ;  /* 0x0000003000527202 */ /* 0x000fe20000000f00 */
[C---:B---3--:R-:W-:Y:S01]  /*f760*/  HMMA.16816.F32 R168, R4.reuse, R24, R56 ;  /* 0x0000001804a8723c */ /* 0x048fe20000001838 */
[----:B------:R-:W-:Y:S01]  /*f770*/  MOV R83, R49 ;  /* 0x0000003100537202 */ /* 0x000fe20000000f00 */
[----:B------:R-:W-:Y:S01]  /*f780*/  LDSM.16.MT88.4 R56, [R206+0x19800] ;  /* 0x01980000ce38783b */ /* 0x000fe20000004200 */
[----:B-1----:R-:W-:Y:S01]  /*f790*/  FFMA.FTZ R8, R245, UR15, -R12 ;  /* 0x0000000ff5087c23 */ /* 0x002fe2000801080c */
[----:B------:R-:W-:Y:S01]  /*f7a0*/  MOV R48, R50 ;  /* 0x0000003200307202 */ /* 0x000fe20000000f00 */
[----:B------:R-:W-:Y:S01]  /*f7b0*/  IMAD.MOV.U32 R106, RZ, RZ, R82 ;  /* 0x000000ffff6a7224 */ /* 0x000fe200078e0052 */
[----:B------:R-:W-:Y:S01]  /*f7c0*/  MOV R49, R51 ;  /* 0x0000003300317202 */ /* 0x000fe20000000f00 */
[----:B------:R1:W-:Y:S01]  /*f7d0*/  MUFU.EX2 R150, R8 ;  /* 0x0000000800967308 */ /* 0x0003e20000000800 */
[----:B------:R-:W-:Y:S01]  /*f7e0*/  MOV R144, R154 ;  /* 0x0000009a00907202 */ /* 0x000fe20000000f00 */
[----:B------:R-:W-:Y:S01]  /*f7f0*/  HMMA.16816.F32 R28, R4, R30, R120 ;  /* 0x0000001e041c723c */ /* 0x000fe20000001878 */
[----:B------:R-:W-:-:S02]  /*f800*/  MOV R145, R155 ;  /* 0x0000009b00917202 */ /* 0x000fc40000000f00 */
[----:B------:R-:W-:Y:S02]  /*f810*/  MOV R50, R40 ;  /* 0x0000002800327202 */ /* 0x000fe40000000f00 */
[----:B------:R-:W-:Y:S01]  /*f820*/  MOV R51, R41 ;  /* 0x0000002900337202 */ /* 0x000fe20000000f00 */
[C---:B------:R-:W-:Y:S01]  /*f830*/  HMMA.16816.F32 R24, R4.reuse, R26, R128 ;  /* 0x0000001a0418723c */ /* 0x040fe20000001880 */
[----:B------:R-:W-:Y:S02]  /*f840*/  MOV R38, R14 ;  /* 0x0000000e00267202 */ /* 0x000fe40000000f00 */
[----:B------:R-:W-:Y:S02]  /*f850*/  MOV R39, R13 ;  /* 0x0000000d00277202 */ /* 0x000fe40000000f00 */
[----:B------:R-:W-:Y:S01]  /*f860*/  MOV R123, R89 ;  /* 0x00000059007b7202 */ /* 0x000fe20000000f00 */
[C---:B----4-:R-:W-:Y:S01]  /*f870*/  HMMA.16816.F32 R184, R4.reuse, R16, R96 ;  /* 0x0000001004b8723c */ /* 0x050fe20000001860 */
[----:B------:R-:W-:Y:S01]  /*f880*/  MOV R130, R88 ;  /* 0x0000005800827202 */ /* 0x000fe20000000f00 */
[----:B-1----:R-:W-:Y:S01]  /*f890*/  FFMA.FTZ R8, R233, UR15, -R12 ;  /* 0x0000000fe9087c23 */ /* 0x002fe2000801080c */
[----:B------:R-:W-:Y:S01]  /*f8a0*/  MOV R122, R90 ;  /* 0x0000005a007a7202 */ /* 0x000fe20000000f00 */
[----:B------:R-:W1:Y:S01]  /*f8b0*/  LDSM.16.MT88.4 R12, [R206+0x1f000] ;  /* 0x01f00000ce0c783b */ /* 0x000e620000004200 */
[----:B------:R-:W-:Y:S01]  /*f8c0*/  MOV R121, R91 ;  /* 0x0000005b00797202 */ /* 0x000fe20000000f00 */
[----:B------:R2:W3:Y:S01]  /*f8d0*/  MUFU.EX2 R11, R8 ;  /* 0x00000008000b7308 */ /* 0x0004e20000000800 */
[----:B------:R-:W-:Y:S01]  /*f8e0*/  MOV R129, R48 ;  /* 0x0000003000817202 */ /* 0x000fe20000000f00 */
[----:B------:R-:W-:Y:S01]  /*f8f0*/  LDSM.16.MT88.4 R88, [R206+0x1b800] ;  /* 0x01b80000ce58783b */ /* 0x000fe20000004200 */
[----:B------:R-:W-:Y:S01]  /*f900*/  MOV R96, R49 ;  /* 0x0000003100607202 */ /* 0x000fe20000000f00 */
[----:B------:R-:W-:Y:S01]  /*f910*/  HMMA.16816.F32 R176, R4, R18, R72 ;  /* 0x0000001204b0723c */ /* 0x000fe20000001848 */
[----:B------:R-:W-:Y:S01]  /*f920*/  MOV R97, R50 ;  /* 0x0000003200617202 */ /* 0x000fe20000000f00 */
[----:B------:R-:W4:Y:S01]  /*f930*/  LDSM.16.MT88.4 R16, [R207+0x1f000] ;  /* 0x01f00000cf10783b */ /* 0x000f220000004200 */
[----:B------:R-:W-:-:S02]  /*f940*/  MOV R98, R51 ;  /* 0x0000003300627202 */ /* 0x000fc40000000f00 */
[----:B------:R-:W-:Y:S01]  /*f950*/  MOV R120, R80 ;  /* 0x0000005000787202 */ /* 0x000fe20000000f00 */
[----:B------:R-:W-:Y:S01]  /*f960*/  LDSM.16.MT88.4 R48, [R207+0x19800] ;  /* 0x01980000cf30783b */ /* 0x000fe20000004200 */
[----:B------:R-:W-:Y:S01]  /*f970*/  MOV R107, R81 ;  /* 0x00000051006b7202 */ /* 0x000fe20000000f00 */
[C---:B-----5:R-:W-:Y:S01]  /*f980*/  HMMA.16816.F32 R132, R4.reuse, R20, R132 ;  /* 0x000000140484723c */ /* 0x060fe20000001884 */
[----:B------:R-:W-:Y:S01]  /*f990*/  MOV R128, R83 ;  /* 0x0000005300807202 */ /* 0x000fe20000000f00 */
[----:B------:R-:W-:Y:S01]  /*f9a0*/  LDSM.16.MT88.4 R72, [R205+0x1b800] ;  /* 0x01b80000cd48783b */ /* 0x000fe20000004200 */
[----:B------:R-:W-:Y:S01]  /*f9b0*/  MOV R245, R145 ;  /* 0x0000009100f57202 */ /* 0x000fe20000000f00 */
[----:B--2---:R-:W-:Y:S02]  /*f9c0*/  FFMA.FTZ R8, R152, UR15, -R3 ;  /* 0x0000000f98087c23 */ /* 0x004fe40008010803 */
[----:B------:R-:W-:Y:S01]  /*f9d0*/  LDSM.16.MT88.4 R80, [R207+0x1b800] ;  /* 0x01b80000cf50783b */ /* 0x000fe20000004200 */
[----:B------:R-:W-:Y:S01]  /*f9e0*/  MOV R233, R146 ;  /* 0x0000009200e97202 */ /* 0x000fe20000000f00 */
[----:B------:R-:W-:Y:S01]  /*f9f0*/  HMMA.16816.F32 R20, R4, R22, R136 ;  /* 0x000000160414723c */ /* 0x000fe20000001888 */
[----:B------:R2:W-:Y:S01]  /*fa00*/  MUFU.EX2 R10, R8 ;  /* 0x00000008000a7308 */ /* 0x0005e20000000800 */
[----:B------:R-:W5:Y:S01]  /*fa10*/  LDSM.16.MT88.4 R152, [R204+0x19800] ;  /* 0x01980000cc98783b */ /* 0x000f620000004200 */
[----:B------:R-:W-:-:S02]  /*fa20*/  MOV R131, R147 ;  /* 0x0000009300837202 */ /* 0x000fc40000000f00 */
[----:B---3--:R-:W-:Y:S02]  /*fa30*/  F2FP.F16.F32.PACK_AB R146, R11, R150 ;  /* 0x000000960b92723e */ /* 0x008fe400000000ff */
[----:B------:R-:W-:Y:S02]  /*fa40*/  MOV R139, R37 ;  /* 0x00000025008b7202 */ /* 0x000fe40000000f00 */
[----:B------:R-:W-:Y:S02]  /*fa50*/  MOV R137, R128 ;  /* 0x0000008000897202 */ /* 0x000fe40000000f00 */
[----:B------:R-:W-:Y:S02]  /*fa60*/  MOV R138, R129 ;  /* 0x00000081008a7202 */ /* 0x000fe40000000f00 */
[----:B------:R-:W-:Y:S02]  /*fa70*/  MOV R99, R38 ;  /* 0x0000002600637202 */ /* 0x000fe40000000f00 */
[----:B------:R-:W-:-:S02]  /*fa80*/  MOV R105, R39 ;  /* 0x0000002700697202 */ /* 0x000fc40000000f00 */
[----:B------:R-:W-:Y:S01]  /*fa90*/  MOV R104, R36 ;  /* 0x0000002400687202 */ /* 0x000fe20000000f00 */
[--C-:B--2---:R-:W-:Y:S01]  /*faa0*/  FFMA.FTZ R8, R42, UR15, -R3.reuse ;  /* 0x0000000f2a087c23 */ /* 0x104fe20008010803 */
[C---:B-1----:R-:W-:Y:S03]  /*fab0*/  HMMA.16816.F32 R160, R4.reuse, R12, R160 ;  /* 0x0000000c04a0723c */ /* 0x042fe600000018a0 */
[----:B------:R1:W2:Y:S03]  /*fac0*/  MUFU.EX2 R9, R8 ;  /* 0x0000000800097308 */ /* 0x0002a60000000800 */
[C---:B------:R-:W-:Y:S06]  /*fad0*/  HMMA.16816.F32 R12, R4.reuse, R14, R44 ;  /* 0x0000000e040c723c */ /* 0x040fec000000182c */
[C---:B----4-:R-:W-:Y:S06]  /*fae0*/  HMMA.16816.F32 R140, R4.reuse, R16, R140 ;  /* 0x00000010048c723c */ /* 0x050fec000000188c */
[----:B------:R-:W-:Y:S01]  /*faf0*/  HMMA.16816.F32 R16, R4, R18, R164 ;  /* 0x000000120410723c */ /* 0x000fe200000018a4 */
[----:B------:R-:W-:Y:S01]  /*fb00*/  LDSM.16.MT88.4 R164, [R207+0x1f800] ;  /* 0x01f80000cfa4783b */ /* 0x000fe20000004200 */
[--C-:B-1----:R-:W-:Y:S01]  /*fb10*/  FFMA.FTZ R8, R43, UR15, -R3.reuse ;  /* 0x0000000f2b087c23 */ /* 0x102fe20008010803 */
[----:B------:R-:W-:Y:S01]  /*fb20*/  FFMA.FTZ R3, R244, UR15, -R3 ;  /* 0x0000000ff4037c23 */ /* 0x000fe20008010803 */
[----:B------:R-:W-:Y:S01]  /*fb30*/  IMAD.MOV.U32 R244, RZ, RZ, R144 ;  /* 0x000000fffff47224 */ /* 0x000fe200078e0090 */
[----:B------:R-:W1:Y:S01]  /*fb40*/  LDSM.16.MT88.4 R40, [R205+0x19800] ;  /* 0x01980000cd28783b */ /* 0x000e620000004200 */
[----:B------:R-:W-:-:S02]  /*fb50*/  F2FP.F16.F32.PACK_AB R144, R231, R232 ;  /* 0x000000e8e790723e */ /* 0x000fc400000000ff */
[----:B------:R-:W-:Y:S01]  /*fb60*/  MUFU.EX2 R8, R8 ;  /* 0x0000000800087308 */ /* 0x000fe20000000800 */
[----:B--2---:R-:W-:Y:S01]  /*fb70*/  F2FP.F16.F32.PACK_AB R145, R9, R10 ;  /* 0x0000000a0991723e */ /* 0x004fe200000000ff */
[----:B------:R-:W-:Y:S06]  /*fb80*/  LDSM.16.MT88.4 R4, [R206+0x1f800] ;  /* 0x01f80000ce04783b */ /* 0x000fec0000004200 */
[----:B------:R-:W2:Y:S02]  /*fb90*/  MUFU.EX2 R3, R3 ;  /* 0x0000000300037308 */ /* 0x000ea40000000800 */
[----:B--2---:R-:W-:-:S07]  /*fba0*/  F2FP.F16.F32.PACK_AB R147, R3, R8 ;  /* 0x000000080393723e */ /* 0x004fce00000000ff */
[C---:B-----5:R-:W-:Y:S06]  /*fbb0*/  HMMA.16816.F32 R156, R144.reuse, R152, R156 ;  /* 0x00000098909c723c */ /* 0x060fec000000189c */
[C---:B------:R-:W-:Y:S06]  /*fbc0*/  HMMA.16816.F32 R152, R144.reuse, R154, R52 ;  /* 0x0000009a9098723c */ /* 0x040fec0000001834 */
[C---:B------:R-:W-:Y:S06]  /*fbd0*/  HMMA.16816.F32 R52, R144.reuse, R56, R84 ;  /* 0x000000389034723c */ /* 0x040fec0000001854 */
[C---:B------:R-:W-:Y:S06]  /*fbe0*/  HMMA.16816.F32 R84, R144.reuse, R88, R124 ;  /* 0x000000589054723c */ /* 0x040fec000000187c */
[----:B------:R-:W-:Y:S01]  /*fbf0*/  HMMA.16816.F32 R44, R144, R48, R76 ;  /* 0x00000030902c723c */ /* 0x000fe2000000184c */
[----:B------:R-:W-:-:S02]  /*fc00*/  MOV R126, R130 ;  /* 0x00000082007e7202 */ /* 0x000fc40000000f00 */
[----:B------:R-:W-:Y:S02]  /*fc10*/  MOV R127, R131 ;  /* 0x00000083007f7202 */ /* 0x000fe40000000f00 */
[----:B------:R-:W2:Y:S01]  /*fc20*/  LDSM.16.MT88.4 R128, [R204+0x1f800] ;  /* 0x01f80000cc80783b */ /* 0x000ea20000004200 */
[----:B------:R-:W-:Y:S01]  /*fc30*/  HMMA.16816.F32 R48, R144, R50, R240 ;  /* 0x000000329030723c */ /* 0x000fe200000018f0 */
[----:B------:R-:W-:Y:S01]  /*fc40*/  FFMA.FTZ R2, R247, R2, R126 ;  /* 0x00000002f7027223 */ /* 0x000fe2000001007e */
[----:B------:R-:W-:-:S04]  /*fc50*/  FFMA.FTZ R0, R246, R0, R127 ;  /* 0x00000000f6007223 */ /* 0x000fc8000001007f */
[C---:B------:R-:W-:Y:S01]  /*fc60*/  HMMA.16816.F32 R88, R144.reuse, R90, R200 ;  /* 0x0000005a9058723c */ /* 0x040fe200000018c8 */
[----:B------:R-:W-:Y:S01]  /*fc70*/  IMAD.MOV.U32 R243, RZ, RZ, R139 ;  /* 0x000000fffff37224 */ /* 0x000fe200078e008b */
[----:B------:R-:W-:Y:S02]  /*fc80*/  MOV R139, R96 ;  /* 0x00000060008b7202 */ /* 0x000fe40000000f00 */
[----:B------:R-:W-:Y:S02]  /*fc90*/  MOV R242, R97 ;  /* 0x0000006100f27202 */ /* 0x000fe40000000f00 */
[C---:B------:R-:W-:Y:S01]  /*fca0*/  HMMA.16816.F32 R76, R144.reuse, R80, R116 ;  /* 0x00000050904c723c */ /* 0x040fe20000001874 */
[----:B------:R-:W-:Y:S02]  /*fcb0*/  MOV R201, R137 ;  /* 0x0000008900c97202 */ /* 0x000fe40000000f00 */
[----:B------:R-:W-:Y:S02]  /*fcc0*/  MOV R202, R138 ;  /* 0x0000008a00ca7202 */ /* 0x000fe40000000f00 */
[----:B------:R-:W-:Y:S01]  /*fcd0*/  MOV R203, R139 ;  /* 0x0000008b00cb7202 */ /* 0x000fe20000000f00 */
[C---:B------:R-:W-:Y:S01]  /*fce0*/  HMMA.16816.F32 R80, R144.reuse, R82, R32 ;  /* 0x000000529050723c */ /* 0x040fe20000001820 */
[----:B------:R-:W-:Y:S01]  /*fcf0*/  FADD.FTZ R2, R201, R2 ;  /* 0x00000002c9027221 */ /* 0x000fe20000010000 */
[----:B------:R-:W-:Y:S01]  /*fd00*/  FADD.FTZ R0, R202, R0 ;  /* 0x00000000ca007221 */ /* 0x000fe20000010000 */
[----:B------:R-:W-:Y:S01]  /*fd10*/  MOV R241, R98 ;  /* 0x0000006200f17202 */ /* 0x000fe20000000f00 */
[----:B------:R-:W-:Y:S01]  /*fd20*/  LDSM.16.MT88.4 R136, [R205+0x1f800] ;  /* 0x01f80000cd88783b */ /* 0x000fe20000004200 */
[----:B------:R-:W-:Y:S01]  /*fd30*/  FADD.FTZ R2, R203, R2 ;  /* 0x00000002cb027221 */ /* 0x000fe20000010000 */
[----:B-1----:R-:W-:Y:S01]  /*fd40*/  HMMA.16816.F32 R36, R144, R40, R60 ;  /* 0x000000289024723c */ /* 0x002fe2000000183c */
[----:B------:R-:W-:-:S02]  /*fd50*/  MOV R32, R120 ;  /* 0x0000007800207202 */ /* 0x000fc40000000f00 */
[----:B------:R-:W-:Y:S02]  /*fd60*/  MOV R33, R121 ;  /* 0x0000007900217202 */ /* 0x000fe40000000f00 */
[----:B------:R-:W-:Y:S01]  /*fd70*/  MOV R34, R122 ;  /* 0x0000007a00227202 */ /* 0x000fe20000000f00 */
[----:B------:R-:W-:Y:S01]  /*fd80*/  FADD.FTZ R0, R32, R0 ;  /* 0x0000000020007221 */ /* 0x000fe20000010000 */
[C---:B------:R-:W-:Y:S01]  /*fd90*/  HMMA.16816.F32 R56, R144.reuse, R58, R236 ;  /* 0x0000003a9038723c */ /* 0x040fe200000018ec */
[----:B------:R-:W-:Y:S01]  /*fda0*/  MOV R35, R123 ;  /* 0x0000007b00237202 */ /* 0x000fe20000000f00 */
[----:B------:R-:W-:Y:S01]  /*fdb0*/  FADD.FTZ R2, R33, R2 ;  /* 0x0000000221027221 */ /* 0x000fe20000010000 */
[----:B------:R-:W-:Y:S01]  /*fdc0*/  FADD.FTZ R0, R34, R0 ;  /* 0x0000000022007221 */ /* 0x000fe20000010000 */
[----:B------:R-:W-:Y:S01]  /*fdd0*/  MOV R240, R99 ;  /* 0x0000006300f07202 */ /* 0x000fe20000000f00 */
[----:B------:R-:W-:Y:S01]  /*fde0*/  LDSM.16.MT88.4 R120, [R206+0x1d800] ;  /* 0x01d80000ce78783b */ /* 0x000fe20000004200 */
[C---:B------:R-:W-:Y:S01]  /*fdf0*/  HMMA.16816.F32 R40, R144.reuse, R42, R68 ;  /* 0x0000002a9028723c */ /* 0x040fe20000001844 */
[----:B------:R-:W-:Y:S01]  /*fe00*/  IMAD.MOV.U32 R236, RZ, RZ, R107 ;  /* 0x000000ffffec7224 */ /* 0x000fe200078e006b */
[----:B------:R-:W-:Y:S01]  /*fe10*/  MOV R239, R104 ;  /* 0x0000006800ef7202 */ /* 0x000fe20000000f00 */
[----:B------:R-:W1:Y:S01]  /*fe20*/  LDSM.16.MT88.4 R96, [R204+0x1d800] ;  /* 0x01d80000cc60783b */ /* 0x000e620000004200 */
[----:B------:R-:W-:Y:S01]  /*fe30*/  MOV R238, R105 ;  /* 0x0000006900ee7202 */ /* 0x000fe20000000f00 */
[----:B------:R-:W-:Y:S01]  /*fe40*/  FADD.FTZ R2, R35, R2 ;  /* 0x0000000223027221 */ /* 0x000fe20000010000 */
[C---:B------:R-:W-:Y:S01]  /*fe50*/  HMMA.16816.F32 R68, R144.reuse, R72, R108 ;  /* 0x000000489044723c */ /* 0x040fe2000000186c */
[----:B------:R-:W-:Y:S01]  /*fe60*/  MOV R237, R106 ;  /* 0x0000006a00ed7202 */ /* 0x000fe20000000f00 */
[----:B------:R-:W-:Y:S01]  /*fe70*/  FADD.FTZ R0, R236, R0 ;  /* 0x00000000ec007221 */ /* 0x000fe20000010000 */
[----:B------:R-:W3:Y:S03]  /*fe80*/  LDSM.16.MT88.4 R104, [R205+0x1d800] ;  /* 0x01d80000cd68783b */ /* 0x000ee60000004200 */
[----:B------:R-:W-:Y:S01]  /*fe90*/  HMMA.16816.F32 R72, R144, R74, R112 ;  /* 0x0000004a9048723c */ /* 0x000fe20000001870 */
[----:B------:R-:W4:Y:S01]  /*fea0*/  LDSM.16.MT88.4 R112, [R207+0x1d800] ;  /* 0x01d80000cf70783b */ /* 0x000f220000004200 */
[----:B------:R-:W-:Y:S01]  /*feb0*/  FADD.FTZ R2, R237, R2 ;  /* 0x00000002ed027221 */ /* 0x000fe20000010000 */
[----:B------:R-:W-:-:S03]  /*fec0*/  FADD.FTZ R0, R238, R0 ;  /* 0x00000000ee007221 */ /* 0x000fc60000010000 */
[----:B------:R-:W-:Y:S01]  /*fed0*/  FADD.FTZ R2, R239, R2 ;  /* 0x00000002ef027221 */ /* 0x000fe20000010000 */
[----:B------:R-:W-:Y:S01]  /*fee0*/  FADD.FTZ R0, R240, R0 ;  /* 0x00000000f0007221 */ /* 0x000fe20000010000 */
[----:B------:R-:W-:Y:S02]  /*fef0*/  HMMA.16816.F32 R60, R144, R64, R92 ;  /* 0x00000040903c723c */ /* 0x000fe4000000185c */
        /* <DEDUP_REMOVED lines=9> */
[----:B--2---:R-:W-:Y:S02]  /*ff90*/  HMMA.16816.F32 R124, R144, R128, R168 ;  /* 0x00000080907c723c */ /* 0x004fe400000018a8 */
[----:B------:R-:W-:Y:S01]  /*ffa0*/  FADD.FTZ R2, R244, R2 ;  /* 0x00000002f4027221 */ /* 0x000fe20000010000 */
[----:B------:R-:W-:-:S03]  /*ffb0*/  FADD.FTZ R0, R248, R0 ;  /* 0x00000000f8007221 */ /* 0x000fc60000010000 */
[----:B------:R-:W-:Y:S01]  /*ffc0*/  FADD.FTZ R2, R232, R2 ;  /* 0x00000002e8027221 */ /* 0x000fe20000010000 */
[----:B------:R-:W-:Y:S01]  /*ffd0*/  FADD.FTZ R0, R10, R0 ;  /* 0x000000000a007221 */ /* 0x000fe20000010000 */
[----:B-1----:R-:W-:Y:S02]  /*ffe0*/  HMMA.16816.F32 R92, R144, R96, R180 ;  /* 0x00000060905c723c */ /* 0x002fe400000018b4 */
[----:B------:R-:W-:Y:S01]  /*fff0*/  FADD.FTZ R2, R231, R2 ;  /* 0x00000002e7027221 */ /* 0x000fe20000010000 */
[----:B------:R-:W-:-:S03]  /*10000*/  FADD.FTZ R0, R9, R0 ;  /* 0x0000000009007221 */ /* 0x000fc60000010000 */
[----:B---3--:R-:W-:Y:S01]  /*10010*/  HMMA.16816.F32 R100, R144, R104, R188 ;  /* 0x000000689064723c */ /* 0x008fe200000018bc */
[----:B------:R-:W-:Y:S01]  /*10020*/  FADD.FTZ R2, R150, R2 ;  /* 0x0000000296027221 */ /* 0x000fe20000010000 */
[----:B------:R-:W-:-:S03]  /*10030*/  FADD.FTZ R0, R8, R0 ;  /* 0x0000000008007221 */ /* 0x000fc60000010000 */
[----:B------:R-:W-:Y:S01]  /*10040*/  FADD.FTZ R247, R11, R2 ;  /* 0x000000020bf77221 */ /* 0x000fe20000010000 */
[----:B----4-:R-:W-:Y:S01]  /*10050*/  HMMA.16816.F32 R108, R144, R112, R184 ;  /* 0x00000070906c723c */ /* 0x010fe200000018b8 */
[----:B------:R-:W-:-:S05]  /*10060*/  FADD.FTZ R246, R3, R0 ;  /* 0x0000000003f67221 */ /* 0x000fca0000010000 */
        /* <DEDUP_REMOVED lines=13> */
[----:B------:R-:W-:-:S15]  /*10140*/  @P0 BRA `(.L_x_301) ;  /* 0x0000000000040947 */ /* 0x000fde0003800000 */
.L_x_294:
[----:B------:R-:W-:-:S12]  /*10150*/  UIADD3 UR22, UR20, -0x1, URZ ;  /* 0xffffffff14167890 */ /* 0x000fd8000fffe03f */
.L_x_301:
[----:B------:R-:W-:-:S13]  /*10160*/  ISETP.LE.AND P0, PT, RZ, UR22, PT ;  /* 0x00000016ff007c0c */ /* 0x000fda000bf03270 */
[----:B------:R-:W-:Y:S05]  /*10170*/  @!P0 BRA `(.L_x_302) ;  /* 0x0000003c00488947 */ /* 0x000fea0003800000 */
[----:B------:R-:W2:Y:S01]  /*10180*/  LDL.LU R4, [R1+0x38] ;  /* 0x0000380001047983 */ /* 0x000ea20000300800 */
[----:B------:R-:W-:Y:S01]  /*10190*/  ULDC UR4, c[0x0][0x2d0] ;  /* 0x0000b40000047ab9 */ /* 0x000fe20000000800 */
[----:B------:R-:W1:Y:S01]  /*101a0*/  S2R R0, SR_TID.X ;  /* 0x0000000000007919 */ /* 0x000e620000002100 */
[----:B------:R-:W-:Y:S01]  /*101b0*/  IMAD.U32 R231, RZ, RZ, UR25 ;  /* 0x00000019ffe77e24 */ /* 0x000fe2000f8e00ff */
[----:B------:R-:W-:Y:S01]  /*101c0*/  ULDC.64 UR8, c[0x0][0x218] ;  /* 0x0000860000087ab9 */ /* 0x000fe20000000a00 */
[----:B------:R-:W-:Y:S01]  /*101d0*/  ULDC.64 UR6, c[0x0][0x220] ;  /* 0x0000880000067ab9 */ /* 0x000fe20000000a00 */
[----:B------:R-:W3:Y:S01]  /*101e0*/  LDL.LU R7, [R1+0x3c] ;  /* 0x00003c0001077983 */ /* 0x000ee20000300800 */
[----:B------:R-:W-:Y:S01]  /*101f0*/  IMAD.MOV.U32 R150, RZ, RZ, R149 ;  /* 0x000000ffff967224 */ /* 0x000fe200078e0095 */
[----:B------:R-:W-:Y:S02]  /*10200*/  UIADD3 UR15, UR22, -0x1, URZ ;  /* 0xffffffff160f7890 */ /* 0x000fe4000fffe03f */
[----:B------:R-:W4:Y:S01]  /*10210*/  LDL.LU.64 R10, [R1+0x28] ;  /* 0x00002800010a7983 */ /* 0x000f220000300a00 */
[----:B------:R-:W-:-:S03]  /*10220*/  ULDC UR10, c[0x0][0x2d0] ;  /* 0x0000b400000a7ab9 */ /* 0x000fc60000000800 */
[----:B------:R-:W4:Y:S01]  /*10230*/  LDL.LU.64 R8, [R1+0x30] ;  /* 0x0000300001087983 */ /* 0x000f220000300a00 */
[----:B-1----:R-:W-:-:S04]  /*10240*/  SHF.R.S32.HI R6, RZ, 0x1f, R0 ;  /* 0x0000001fff067819 */ /* 0x002fc80000011400 */
[----:B------:R-:W-:-:S04]  /*10250*/  LEA.HI R6, R6, R0, RZ, 0x3 ;  /* 0x0000000006067211 */ /* 0x000fc800078f18ff */
[----:B------:R-:W-:-:S05]  /*10260*/  LOP3.LUT R2, R6, 0xfffffff8, RZ, 0xc0, !PT ;  /* 0xfffffff806027812 */ /* 0x000fca00078ec0ff */
[----:B------:R-:W-:-:S04]  /*10270*/  IMAD.IADD R2, R0, 0x1, -R2 ;  /* 0x0000000100027824 */ /* 0x000fc800078e0a02 */
[----:B------:R-:W-:-:S05]  /*10280*/  IMAD.SHL.U32 R2, R2, 0x8, RZ ;  /* 0x0000000802027824 */ /* 0x000fca00078e00ff */
[----:B------:R-:W-:Y:S01]  /*10290*/  ISETP.GE.AND P3, PT, R2, UR4, PT ;  /* 0x0000000402007c0c */ /* 0x000fe2000bf66270 */
[----:B------:R-:W-:Y:S01]  /*102a0*/  ULDC UR4, c[0x0][0x2ec] ;  /* 0x0000bb0000047ab9 */ /* 0x000fe20000000800 */
[----:B------:R-:W-:-:S11]  /*102b0*/  SHF.R.S32.HI R3, RZ, 0x1f, R2 ;  /* 0x0000001fff037819 */ /* 0x000fd60000011402 */
[----:B------:R-:W1:Y:S08]  /*102c0*/  @!P3 LDC.64 R244, c[0x0][0x220] ;  /* 0x00008800fff4bb82 */ /* 0x000e700000000a00 */
[----:B------:R-:W1:Y:S01]  /*102d0*/  @!P3 LDC.64 R242, c[0x0][0x220] ;  /* 0x00008800fff2bb82 */ /* 0x000e620000000a00 */
[----:B--2---:R-:W-:-:S03]  /*102e0*/  IMAD.WIDE.U32 R4, R4, UR21, R2 ;  /* 0x0000001504047c25 */ /* 0x004fc6000f8e0002 */
[----:B------:R-:W-:Y:S01]  /*102f0*/  IADD3 R0, P1, R4, UR26, RZ ;  /* 0x0000001a04007c10 */ /* 0x000fe2000ff3e0ff */
[----:B---3--:R-:W-:Y:S01]  /*10300*/  IMAD.WIDE.U32 R2, R7, UR21, R2 ;  /* 0x0000001507027c25 */ /* 0x008fe2000f8e0002 */
[----:B------:R-:W-:-:S03]  /*10310*/  UMOV UR21, URZ ;  /* 0x0000003f00157c82 */ /* 0x000fc60008000000 */
[----:B------:R-:W-:Y:S01]  /*10320*/  IMAD.U32 R7, RZ, RZ, UR24 ;  /* 0x00000018ff077e24 */ /* 0x000fe2000f8e00ff */
[----:B------:R-:W-:-:S04]  /*10330*/  IADD3 R2, P0, R2, UR28, RZ ;  /* 0x0000001c02027c10 */ /* 0x000fc8000ff1e0ff */
[----:B------:R-:W-:Y:S02]  /*10340*/  IADD3.X R7, R7, UR32, R5, P1, !PT ;  /* 0x0000002007077c10 */ /* 0x000fe40008ffe405 */
[----:B------:R-:W-:Y:S02]  /*10350*/  LEA R238, P1, R0, UR8, 0x1 ;  /* 0x0000000800ee7c11 */ /* 0x000fe4000f8208ff */
[----:B------:R-:W-:Y:S01]  /*10360*/  IADD3.X R231, R231, UR35, R3, P0, !PT ;  /* 0x00000023e7e77c10 */ /* 0x000fe200087fe403 */
[----:B------:R-:W-:Y:S01]  /*10370*/  IMAD.MOV.U32 R3, RZ, RZ, R148 ;  /* 0x000000ffff037224 */ /* 0x000fe200078e0094 */
[----:B------:R-:W-:Y:S02]  /*10380*/  LEA R237, P0, R2, UR6, 0x1 ;  /* 0x0000000602ed7c11 */ /* 0x000fe4000f8008ff */
[----:B------:R-:W-:Y:S01]  /*10390*/  LEA.HI.X R236, R0, UR9, R7, 0x1, P1 ;  /* 0x0000000900ec7c11 */ /* 0x000fe200088f0c07 */
[----:B----4-:R-:W-:Y:S01]  /*103a0*/  IMAD.MOV.U32 R240, RZ, RZ, R8 ;  /* 0x000000fffff07224 */ /* 0x010fe200078e0008 */
[----:B------:R-:W-:Y:S01]  /*103b0*/  SHF.R.S32.HI R0, RZ, 0x3, R6 ;  /* 0x00000003ff007819 */ /* 0x000fe20000011406 */
[----:B------:R-:W-:Y:S01]  /*103c0*/  IMAD.MOV.U32 R241, RZ, RZ, R11 ;  /* 0x000000fffff17224 */ /* 0x000fe200078e000b */
[----:B------:R-:W-:Y:S01]  /*103d0*/  LEA.HI.X R231, R2, UR7, R231, 0x1, P0 ;  /* 0x0000000702e77c11 */ /* 0x000fe200080f0ce7 */
[----:B------:R-:W-:Y:S01]  /*103e0*/  ULDC.64 UR6, c[0x0][0x250] ;  /* 0x0000940000067ab9 */ /* 0x000fe20000000a00 */
[----:B------:R-:W-:Y:S01]  /*103f0*/  IADD3 R232, P0, R0, 0x20, RZ ;  /* 0x0000002000e87810 */ /* 0x000fe20007f1e0ff */
[----:B------:R-:W-:Y:S01]  /*10400*/  ULDC.64 UR8, c[0x0][0x248] ;  /* 0x0000920000087ab9 */ /* 0x000fe20000000a00 */
[----:B------:R-:W-:-:S05]  /*10410*/  SHF.R.S32.HI R0, RZ, 0x1f, R0 ;  /* 0x0000001fff007819 */ /* 0x000fca0000011400 */
[----:B------:R-:W-:Y:S01]  /*10420*/  IMAD.X R233, RZ, RZ, R0, P0 ;  /* 0x000000ffffe97224 */ /* 0x000fe200000e0600 */
[----:B-1----:R-:W-:Y:S06]  /*10430*/  BRA `(.L_x_303) ;  /* 0x0000000000f87947 */ /* 0x002fec0003800000 */
.L_x_305:
[----:B------:R-:W2:Y:S01]  /*10440*/  LDL.64 R186, [R1+0x20] ;  /* 0x0000200001ba7983 */ /* 0x000ea20000100a00 */
[----:B------:R-:W1:Y:S01]  /*10450*/  @!P3 LDC.64 R174, c[0x0][0x218] ;  /* 0x00008600ffaebb82 */ /* 0x000e620000000a00 */
[----:B------:R-:W-:Y:S02]  /*10460*/  UIMAD.WIDE.U32 UR24, UR11, UR8, URZ ;  /* 0x000000080b1872a5 */ /* 0x000fe4000f8e003f */
[----:B------:R-:W3:Y:S01]  /*10470*/  LDL.64 R184, [R1+0x18] ;  /* 0x0000180001b87983 */ /* 0x000ee20000100a00 */
[----:B------:R-:W-:Y:S03]  /*10480*/  USHF.R.S32.HI UR20, URZ, 0x1f, UR11 ;  /* 0x0000001f3f147899 */ /* 0x000fe6000801140b */
[----:B------:R4:W-:Y:S01]  /*10490*/  @P3 STS.128 [R230+0x10000], RZ ;  /* 0x010000ffe6003388 */ /* 0x0009e20000000c00 */
[----:B------:R-:W-:Y:S01]  /*104a0*/  UIMAD UR20, UR20, UR8, URZ ;  /* 0x00000008141472a4 */ /* 0x000fe2000f8e023f */
[----:B------:R-:W-:Y:S01]  /*104b0*/  IMAD.U32 R168, RZ, RZ, UR24 ;  /* 0x00000018ffa87e24 */ /* 0x000fe2000f8e00ff */
[----:B------:R-:W5:Y:S01]  /*104c0*/  @!P3 LDC.64 R178, c[0x0][0x218] ;  /* 0x00008600ffb2bb82 */ /* 0x000f620000000a00 */
[----:B------:R-:W-:Y:S01]  /*104d0*/  IMAD.U32 R169, RZ, RZ, UR25 ;  /* 0x00000019ffa97e24 */ /* 0x000fe2000f8e00ff */
[----:B------:R-:W-:Y:S04]  /*104e0*/  UIMAD UR20, UR11, UR9, UR20 ;  /* 0x000000090b1472a4 */ /* 0x000fe8000f8e0214 */
[----:B------:R-:W-:Y:S06]  /*104f0*/  UIADD3 UR20, UR25, UR20, URZ ;  /* 0x0000001419147290 */ /* 0x000fec000fffe03f */
[----:B------:R-:W-:Y:S01]  /*10500*/  IMAD.U32 R171, RZ, RZ, UR20 ;  /* 0x00000014ffab7e24 */ /* 0x000fe2000f8e00ff */
[C---:B--2---:R-:W-:Y:S04]  /*10510*/  LEA R2, P5, R168.reuse, R186, 0x6 ;  /* 0x000000baa8027211 */ /* 0x044fe800078a30ff */
[----:B---3--:R-:W-:Y:S02]  /*10520*/  LEA.HI.X R171, R168, R185, R171, 0x6, P5 ;  /* 0x000000b9a8ab7211 */ /* 0x008fe400028f34ab */
[C---:B------:R-:W-:Y:S02]  /*10530*/  IADD3 R169, P5, R2.reuse, UR38, RZ ;  /* 0x0000002602a97c10 */ /* 0x040fe4000ffbe0ff */
[C---:B-1----:R-:W-:Y:S02]  /*10540*/  @!P3 LEA R170, P6, R2.reuse, R174, 0x1 ;  /* 0x000000ae02aab211 */ /* 0x042fe400078c08ff */
[----:B------:R-:W-:Y:S02]  /*10550*/  IADD3.X R173, R171, UR37, RZ, P5, !PT ;  /* 0x00000025abad7c10 */ /* 0x000fe4000affe4ff */
[----:B------:R-:W-:Y:S02]  /*10560*/  @!P3 LEA.HI.X R171, R2, R175, R171, 0x1, P6 ;  /* 0x000000af02abb211 */ /* 0x000fe400030f0cab */
[C---:B-----5:R-:W-:Y:S03]  /*10570*/  @!P3 LEA R168, P5, R169.reuse, R178, 0x1 ;  /* 0x000000b2a9a8b211 */ /* 0x060fe600078a08ff */
        /* <DEDUP_REMOVED lines=42> */
.L_x_303:
[----:B------:R-:W2:Y:S01]  /*10820*/  LDL R17, [R1+0x8] ;  /* 0x0000080001117983 */ /* 0x000ea20000100800 */
[----:B------:R-:W-:Y:S01]  /*10830*/  UIADD3 UR20, -UR21, UR22, URZ ;  /* 0x0000001615147290 */ /* 0x000fe2000fffe13f */
[----:B------:R-:W-:Y:S04]  /*10840*/  DEPBAR.LE SB0, 0x0 ;  /* 0x000080000000791a */ /* 0x000fe80000000000 */
[----:B------:R-:W3:Y:S01]  /*10850*/  LDL R16, [R1+0xc] ;  /* 0x00000c0001107983 */ /* 0x000ee20000100800 */
[----:B------:R-:W-:Y:S01]  /*10860*/  IMAD.U32 R6, RZ, RZ, UR20 ;  /* 0x00000014ff067e24 */ /* 0x000fe2000f8e00ff */
[----:B------:R-:W-:Y:S01]  /*10870*/  USHF.R.S32.HI UR23, URZ, 0x1f, UR20 ;  /* 0x0000001f3f177899 */ /* 0x000fe20008011414 */
[----:B------:R-:W-:Y:S01]  /*10880*/  IMAD.U32 R2, RZ, RZ, UR20 ;  /* 0x00000014ff027e24 */ /* 0x000fe2000f8e00ff */
[----:B------:R-:W-:Y:S01]  /*10890*/  BAR.SYNC.DEFER_BLOCKING 0x0 ;  /* 0x0000000000007b1d */ /* 0x000fe20000010000 */
[----:B------:R-:W-:Y:S01]  /*108a0*/  IMAD.U32 R4, RZ, RZ, UR20 ;  /* 0x00000014ff047e24 */ /* 0x000fe2000f8e00ff */
[----:B------:R-:W-:Y:S01]  /*108b0*/  LEA R6, P1, R6, R234, 0x6 ;  /* 0x000000ea06067211 */ /* 0x000fe200078230ff */
[----:B------:R-:W-:Y:S01]  /*108c0*/  UIMAD UR11, UR12, UR20, URZ ;  /* 0x000000140c0b72a4 */ /* 0x000fe2000f8e023f */
[----:B------:R-:W-:Y:S02]  /*108d0*/  IMAD.U32 R8, RZ, RZ, UR20 ;  /* 0x00000014ff087e24 */ /* 0x000fe4000f8e00ff */
[----:B------:R-:W-:Y:S01]  /*108e0*/  LEA.HI.X.SX32 R7, R2, R235, 0x6, P1 ;  /* 0x000000eb02077211 */ /* 0x000fe200008f36ff */
[----:B------:R-:W-:Y:S01]  /*108f0*/  IMAD.WIDE.U32 R14, R6, UR6, RZ ;  /* 0x00000006060e7c25 */ /* 0x000fe2000f8e00ff */
[----:B------:R-:W-:Y:S02]  /*10900*/  UIMAD UR11, UR23, UR13, UR11 ;  /* 0x0000000d170b72a4 */ /* 0x000fe4000f8e020b */
[----:B------:R-:W-:Y:S01]  /*10910*/  LEA R4, P0, R4, R232, 0x6 ;  /* 0x000000e804047211 */ /* 0x000fe200078030ff */
[----:B------:R-:W-:Y:S02]  /*10920*/  IMAD R7, R7, UR6, RZ ;  /* 0x0000000607077c24 */ /* 0x000fe4000f8e02ff */
[----:B------:R-:W-:Y:S02]  /*10930*/  IMAD.U32 R0, RZ, RZ, UR20 ;  /* 0x00000014ff007e24 */ /* 0x000fe4000f8e00ff */
[----:B------:R-:W-:Y:S01]  /*10940*/  IMAD R7, R6, UR7, R7 ;  /* 0x0000000706077c24 */ /* 0x000fe2000f8e0207 */
[----:B------:R-:W-:Y:S01]  /*10950*/  LEA R6, P2, R14, R237, 0x1 ;  /* 0x000000ed0e067211 */ /* 0x000fe200078408ff */
[----:B------:R-:W-:Y:S01]  /*10960*/  IMAD.WIDE.U32 R8, R8, UR13, R240 ;  /* 0x0000000d08087c25 */ /* 0x000fe2000f8e00f0 */
[----:B------:R-:W-:Y:S03]  /*10970*/  LEA.HI.X.SX32 R5, R0, R233, 0x6, P0 ;  /* 0x000000e900057211 */ /* 0x000fe600000f36ff */
[----:B------:R-:W-:Y:S01]  /*10980*/  IMAD.IADD R7, R15, 0x1, R7 ;  /* 0x000000010f077824 */ /* 0x000fe200078e0207 */
[C---:B------:R-:W-:Y:S01]  /*10990*/  @!P3 LEA R10, P1, R8.reuse, R244, 0x1 ;  /* 0x000000f4080ab211 */ /* 0x040fe200078208ff */
[----:B------:R-:W-:Y:S01]  /*109a0*/  VIADD R0, R9, UR11 ;  /* 0x0000000b09007c36 */ /* 0x000fe20008000000 */
[----:B------:R-:W-:Y:S01]  /*109b0*/  @!P3 IADD3 R2, P0, R8, UR33, RZ ;  /* 0x000000210802bc10 */ /* 0x000fe2000ff1e0ff */
[----:B------:R-:W-:Y:S01]  /*109c0*/  IMAD R5, R5, UR6, RZ ;  /* 0x0000000605057c24 */ /* 0x000fe2000f8e02ff */
[----:B------:R-:W-:Y:S01]  /*109d0*/  LEA.HI.X R7, R14, R231, R7, 0x1, P2 ;  /* 0x000000e70e077211 */ /* 0x000fe200010f0c07 */
[----:B------:R-:W-:Y:S01]  /*109e0*/  @P3 STS.128 [R230+0x18000], RZ ;  /* 0x018000ffe6003388 */ /* 0x000fe20000000c00 */
[----:B------:R-:W-:Y:S01]  /*109f0*/  @!P3 LEA.HI.X R11, R8, R245, R0, 0x1, P1 ;  /* 0x000000f5080bb211 */ /* 0x000fe200008f0c00 */
[----:B------:R-:W-:Y:S01]  /*10a00*/  IMAD R5, R4, UR7, R5 ;  /* 0x0000000704057c24 */ /* 0x000fe2000f8e0205 */
[----:B------:R-:W-:Y:S01]  /*10a10*/  @!P3 LEA R8, P1, R2, R242, 0x1 ;  /* 0x000000f20208b211 */ /* 0x000fe200078208ff */
[----:B-----5:R-:W-:Y:S01]  /*10a20*/  IMAD.WIDE.U32 R12, R4, UR6, RZ ;  /* 0x00000006040c7c25 */ /* 0x020fe2000f8e00ff */
[----:B------:R-:W-:Y:S01]  /*10a30*/  @!P3 IADD3.X R0, R0, UR14, RZ, P0, !PT ;  /* 0x0000000e0000bc10 */ /* 0x000fe200087fe4ff */
[----:B------:R-:W-:Y:S01]  /*10a40*/  @!PT LDS RZ, [RZ] ;  /* 0x00000000fffff984 */ /* 0x000fe20000000800 */
[----:B------:R-:W-:Y:S01]  /*10a50*/  @!PT LDS RZ, [RZ] ;  /* 0x00000000fffff984 */ /* 0x000fe20000000800 */
[----:B------:R-:W-:Y:S01]  /*10a60*/  @!PT LDS RZ, [RZ] ;  /* 0x00000000fffff984 */ /* 0x000fe20000000800 */
[----:B------:R-:W-:Y:S01]  /*10a70*/  @!P3 LDGSTS.E.BYPASS.LTC128B.128 [R230+0x18000], desc[UR30][R10.64] ;  /* 0x180000000ae6bfae */ /* 0x000fe2000b901d5e */
[----:B------:R-:W-:Y:S01]  /*10a80*/  UIADD3 UR11, UR15, -UR21, URZ ;  /* 0x800000150f0b7290 */ /* 0x000fe2000fffe03f */
[----:B------:R-:W-:Y:S01]  /*10a90*/  IMAD.IADD R5, R13, 0x1, R5 ;  /* 0x000000010d057824 */ /* 0x000fe200078e0205 */
[----:B------:R-:W-:Y:S01]  /*10aa0*/  @!P3 LEA.HI.X R9, R2, R243, R0, 0x1, P1 ;  /* 0x000000f30209b211 */ /* 0x000fe200008f0c00 */
[----:B------:R-:W1:Y:S01]  /*10ab0*/  S2R R239, SR_TID.X ;  /* 0x0000000000ef7919 */ /* 0x000e620000002100 */
[----:B------:R-:W-:Y:S02]  /*10ac0*/  ISETP.GE.AND P1, PT, R252, UR10, PT ;  /* 0x0000000afc007c0c */ /* 0x000fe4000bf26270 */
[C---:B------:R-:W-:Y:S01]  /*10ad0*/  LEA R4, P0, R12.reuse, R237, 0x1 ;  /* 0x000000ed0c047211 */ /* 0x040fe200078008ff */
[----:B------:R-:W-:Y:S02]  /*10ae0*/  IMAD.U32 R2, RZ, RZ, UR11 ;  /* 0x0000000bff027e24 */ /* 0x000fe4000f8e00ff */
[----:B------:R-:W-:Y:S01]  /*10af0*/  IMAD.U32 R148, RZ, RZ, UR11 ;  /* 0x0000000bff947e24 */ /* 0x000fe2000f8e00ff */
[----:B------:R-:W-:Y:S01]  /*10b00*/  LEA.HI.X R5, R12, R231, R5, 0x1, P0 ;  /* 0x000000e70c057211 */ /* 0x000fe200000f0c05 */
[----:B------:R-:W-:Y:S03]  /*10b10*/  IMAD.U32 R0, RZ, RZ, UR11 ;  /* 0x0000000bff007e24 */ /* 0x000fe6000f8e00ff */
[----:B------:R-:W-:Y:S04]  /*10b20*/  LEA R148, P4, R148, R232, 0x6 ;  /* 0x000000e894947211 */ /* 0x000fe800078830ff */
[----:B------:R-:W-:Y:S01]  /*10b30*/  LEA.HI.X.SX32 R149, R0, R233, 0x6, P4 ;  /* 0x000000e900957211 */ /* 0x000fe200020f36ff */
[----:B------:R-:W-:Y:S04]  /*10b40*/  IMAD.U32 R0, RZ, RZ, UR20 ;  /* 0x00000014ff007e24 */ /* 0x000fe8000f8e00ff */
[----:B------:R-:W-:Y:S04]  /*10b50*/  IMAD R149, R149, UR8, RZ ;  /* 0x0000000895957c24 */ /* 0x000fe8000f8e02ff */
[----:B------:R-:W-:Y:S01]  /*10b60*/  IMAD R149, R148, UR9, R149 ;  /* 0x0000000994957c24 */ /* 0x000fe2000f8e0295 */
[----:B---3--:R-:W-:Y:S01]  /*10b70*/  ISETP.GE.AND P0, PT, R16, UR10, PT ;  /* 0x0000000a10007c0c */ /* 0x008fe2000bf06270 */
[----:B-1----:R-:W-:Y:S01]  /*10b80*/  IMAD.SHL.U32 R239, R239, 0x2, RZ ;  /* 0x00000002efef7824 */ /* 0x002fe200078e00ff */
[----:B--2---:R-:W-:Y:S04]  /*10b90*/  ISETP.GE.AND P2, PT, R17, UR10, PT ;  /* 0x0000000a11007c0c */ /* 0x004fe8000bf46270 */
[----:B------:R-:W-:Y:S05]  /*10ba0*/  LOP3.LUT R239, R239, 0x6, RZ, 0xc0, !PT ;  /* 0x00000006efef7812 */ /* 0x000fea00078ec0ff */
[----:B------:R-:W-:Y:S04]  /*10bb0*/  IMAD R0, R0, 0x40, R239 ;  /* 0x0000004000007824 */ /* 0x000fe800078e02ef */
        /* <DEDUP_REMOVED lines=36> */
[----:B-1----:R-:W2:Y:S04]  /*10e00*/  LDSM.16.M88.4 R8, [R151+0x10000] ;  /* 0x010000009708783b */ /* 0x002ea80000000200 */
[----:B------:R-:W1:Y:S04]  /*10e10*/  LDSM.16.M88.4 R16, [R151+0x10800] ;  /* 0x010800009710783b */ /* 0x000e680000000200 */
[----:B------:R-:W3:Y:S04]  /*10e20*/  LDSM.16.M88.4 R24, [R151+0x11000] ;  /* 0x011000009718783b */ /* 0x000ee80000000200 */
[----:B------:R-:W4:Y:S04]  /*10e30*/  LDSM.16.M88.4 R168, [R151+0x11800] ;  /* 0x0118000097a8783b */ /* 0x000f280000000200 */
[----:B------:R-:W0:Y:S04]  /*10e40*/  LDGDEPBAR ;  /* 0x00000000000079af */ /* 0x000e280000000000 */
[----:B------:R-:W-:Y:S04]  /*10e50*/  LDSM.16.M88.4 R172, [R211] ;  /* 0x00000000d3ac783b */ /* 0x000fe80000000200 */
[----:B------:R-:W4:Y:S04]  /*10e60*/  LDSM.16.M88.4 R176, [R214] ;  /* 0x00000000d6b0783b */ /* 0x000f280000000200 */
[----:B------:R-:W4:Y:S04]  /*10e70*/  LDSM.16.M88.4 R180, [R229] ;  /* 0x00000000e5b4783b */ /* 0x000f280000000200 */
[----:B------:R-:W4:Y:S04]  /*10e80*/  LDSM.16.M88.4 R184, [R228] ;  /* 0x00000000e4b8783b */ /* 0x000f280000000200 */
[----:B------:R-:W4:Y:S01]  /*10e90*/  LDSM.16.M88.4 R188, [R227] ;  /* 0x00000000e3bc783b */ /* 0x000f220000000200 */
[C---:B--2---:R-:W-:Y:S03]  /*10ea0*/  HMMA.16816.F32 R4, R32.reuse, R8, RZ ;  /* 0x000000082004723c */ /* 0x044fe600000018ff */
[----:B------:R-:W-:Y:S04]  /*10eb0*/  LDSM.16.M88.4 R192, [R213] ;  /* 0x00000000d5c0783b */ /* 0x000fe80000000200 */
[----:B------:R-:W2:Y:S01]  /*10ec0*/  LDSM.16.M88.4 R196, [R209+0x10000] ;  /* 0x01000000d1c4783b */ /* 0x000ea20000000200 */
[C---:B------:R-:W-:Y:S03]  /*10ed0*/  HMMA.16816.F32 R8, R32.reuse, R10, RZ ;  /* 0x0000000a2008723c */ /* 0x040fe600000018ff */
[----:B------:R-:W-:Y:S03]  /*10ee0*/  LDSM.16.M88.4 R200, [R209+0x11000] ;  /* 0x01100000d1c8783b */ /* 0x000fe60000000200 */
[C---:B-1----:R-:W-:Y:S06]  /*10ef0*/  HMMA.16816.F32 R12, R32.reuse, R16, RZ ;  /* 0x00000010200c723c */ /* 0x042fec00000018ff */
[C---:B------:R-:W-:Y:S06]  /*10f00*/  HMMA.16816.F32 R16, R32.reuse, R18, RZ ;  /* 0x000000122010723c */ /* 0x040fec00000018ff */
[C---:B---3--:R-:W-:Y:S06]  /*10f10*/  HMMA.16816.F32 R20, R32.reuse, R24, RZ ;  /* 0x000000182014723c */ /* 0x048fec00000018ff */
[C---:B------:R-:W-:Y:S06]  /*10f20*/  HMMA.16816.F32 R24, R32.reuse, R26, RZ ;  /* 0x0000001a2018723c */ /* 0x040fec00000018ff */
[C---:B----4-:R-:W-:Y:S06]  /*10f30*/  HMMA.16816.F32 R28, R32.reuse, R168, RZ ;  /* 0x000000a8201c723c */ /* 0x050fec00000018ff */
[----:B------:R-:W-:Y:S01]  /*10f40*/  HMMA.16816.F32 R32, R32, R170, RZ ;  /* 0x000000aa2020723c */ /* 0x000fe200000018ff */
[----:B------:R-:W1:Y:S05]  /*10f50*/  LDSM.16.M88.4 R168, [R209+0x10800] ;  /* 0x01080000d1a8783b */ /* 0x000e6a0000000200 */
[C---:B------:R-:W-:Y:S06]  /*10f60*/  HMMA.16816.F32 R4, R172.reuse, R176, R4 ;  /* 0x000000b0ac04723c */ /* 0x040fec0000001804 */
        /* <DEDUP_REMOVED lines=10> */
[----:B------:R-:W4:Y:S04]  /*11010*/  LDSM.16.M88.4 R172, [R208+0x800] ;  /* 0x00080000d0ac783b */ /* 0x000f280000000200 */
[----:B------:R-:W4:Y:S01]  /*11020*/  LDSM.16.M88.4 R188, [R208+0x1000] ;  /* 0x00100000d0bc783b */ /* 0x000f220000000200 */
        /* <DEDUP_REMOVED lines=16> */
[C---:B------:R-:W-:Y:S06]  /*11130*/  HMMA.16816.F32 R12, R180.reuse, R172, R12 ;  /* 0x000000acb40c723c */ /* 0x040fec000000180c */
        /* <DEDUP_REMOVED lines=8> */
[----:B------:R-:W1:Y:S01]  /*111c0*/  LDSM.16.M88.4 R180, [R224] ;  /* 0x00000000e0b4783b */ /* 0x000e620000000200 */
        /* <DEDUP_REMOVED lines=45> */
[C---:B------:R-:W-:Y:S06]  /*114a0*/  HMMA.16816.F32 R20, R168.reuse, R200, R20 ;  /* 0x000000c8a814723c */ /* 0x040fec0000001814 */
        /* <DEDUP_REMOVED lines=14> */
[----:B------:R-:W4:Y:S05]  /*11590*/  LDSM.16.M88.4 R192, [R213+0x8000] ;  /* 0x00800000d5c0783b */ /* 0x000f2a0000000200 */
        /* <DEDUP_REMOVED lines=17> */
[C---:B------:R-:W-:Y:S06]  /*116b0*/  HMMA.16816.F32 R4, R192.reuse, R196, R4 ;  /* 0x000000c4c004723c */ /* 0x040fec0000001804 */
        /* <DEDUP_REMOVED lines=21> */
[C---:B------:R-:W-:Y:S06]  /*11810*/  HMMA.16816.F32 R28, R168.reuse, R196, R28 ;  /* 0x000000c4a81c723c */ /* 0x040fec000000181c */
[----:B------:R-:W-:Y:S01]  /*11820*/  HMMA.16816.F32 R32, R168, R198, R32 ;  /* 0x000000c6a820723c */ /* 0x000fe20000001820 */
[----:B------:R-:W4:Y:S04]  /*11830*/  LDSM.16.M88.4 R168, [R217] ;  /* 0x00000000d9a8783b */ /* 0x000f280000000200 */
[----:B------:R-:W4:Y:S01]  /*11840*/  LDSM.16.M88.4 R196, [R216] ;  /* 0x00000000d8c4783b */ /* 0x000f220000000200 */
        /* <DEDUP_REMOVED lines=24> */
[----:B------:R-:W1:Y:S05]  /*119d0*/  LDSM.16.M88.4 R176, [R208+0x6800] ;  /* 0x00680000d0b0783b */ /* 0x000e6a0000000200 */
[C---:B--2---:R-:W-:Y:S06]  /*119e0*/  HMMA.16816.F32 R4, R192.reuse, R200, R4 ;  /* 0x000000c8c004723c */ /* 0x044fec0000001804 */
[C---:B------:R-:W-:Y:S06]  /*119f0*/  HMMA.16816.F32 R8, R192.reuse, R202, R8 ;  /* 0x000000cac008723c */ /* 0x040fec0000001808 */
[C---:B---3--:R-:W-:Y:S06]  /*11a00*/  HMMA.16816.F32 R12, R192.reuse, R168, R12 ;  /* 0x000000a8c00c723c */ /* 0x048fec000000180c */
[C---:B------:R-:W-:Y:S01]  /*11a10*/  HMMA.16816.F32 R16, R192.reuse, R170, R16 ;  /* 0x000000aac010723c */ /* 0x040fe20000001810 */
[----:B------:R-:W2:Y:S05]  /*11a20*/  LDSM.16.M88.4 R168, [R208+0x7000] ;  /* 0x00700000d0a8783b */ /* 0x000eaa0000000200 */
[C---:B------:R-:W-:Y:S06]  /*11a30*/  HMMA.16816.F32 R20, R192.reuse, R172, R20 ;  /* 0x000000acc014723c */ /* 0x040fec0000001814 */
[C---:B------:R-:W-:Y:S01]  /*11a40*/  HMMA.16816.F32 R24, R192.reuse, R174, R24 ;  /* 0x000000aec018723c */ /* 0x040fe20000001818 */
[----:B------:R-:W-:Y:S05]  /*11a50*/  IMAD.U32 R172, RZ, RZ, UR11 ;  /* 0x0000000bffac7e24 */ /* 0x000fea000f8e00ff */
[----:B------:R-:W-:Y:S01]  /*11a60*/  LEA R172, P5, R172, R234, 0x6 ;  /* 0x000000eaacac7211 */ /* 0x000fe200078a30ff */
[C---:B------:R-:W-:Y:S04]  /*11a70*/  HMMA.16816.F32 R28, R192.reuse, R180, R28 ;  /* 0x000000b4c01c723c */ /* 0x040fe8000000181c */
[----:B------:R-:W-:Y:S02]  /*11a80*/  LEA.HI.X.SX32 R173, R2, R235, 0x6, P5 ;  /* 0x000000eb02ad7211 */ /* 0x000fe400028f36ff */
[----:B------:R-:W-:Y:S05]  /*11a90*/  HMMA.16816.F32 R32, R192, R182, R32 ;  /* 0x000000b6c020723c */ /* 0x000fea0000001820 */
[----:B------:R-:W-:Y:S01]  /*11aa0*/  IMAD R2, R173, UR8, RZ ;  /* 0x00000008ad027c24 */ /* 0x000fe2000f8e02ff */
[C---:B----4-:R-:W-:Y:S05]  /*11ab0*/  HMMA.16816.F32 R4, R188.reuse, R196, R4 ;  /* 0x000000c4bc04723c */ /* 0x050fea0000001804 */
[C---:B------:R-:W-:Y:S01]  /*11ac0*/  IMAD R2, R172.reuse, UR9, R2 ;  /* 0x00000009ac027c24 */ /* 0x040fe2000f8e0202 */
[C---:B------:R-:W-:Y:S05]  /*11ad0*/  HMMA.16816.F32 R8, R188.reuse, R198, R8 ;  /* 0x000000c6bc08723c */ /* 0x040fea0000001808 */
[----:B------:R-:W-:Y:S01]  /*11ae0*/  IMAD.WIDE.U32 R172, R172, UR8, RZ ;  /* 0x00000008acac7c25 */ /* 0x000fe2000f8e00ff */
[C---:B-1----:R-:W-:Y:S05]  /*11af0*/  HMMA.16816.F32 R12, R188.reuse, R176, R12 ;  /* 0x000000b0bc0c723c */ /* 0x042fea000000180c */
[----:B------:R-:W-:Y:S01]  /*11b00*/  IADD3 R2, R173, R2, RZ ;  /* 0x00000002ad027210 */ /* 0x000fe20007ffe0ff */
[C---:B------:R-:W-:Y:S05]  /*11b10*/  HMMA.16816.F32 R16, R188.reuse, R178, R16 ;  /* 0x000000b2bc10723c */ /* 0x040fea0000001810 */
[----:B------:R-:W-:Y:S01]  /*11b20*/  LEA R176, P5, R172, R238, 0x1 ;  /* 0x000000eeacb07211 */ /* 0x000fe200078a08ff */
[----:B------:R-:W-:Y:S01]  /*11b30*/  VIADD R182, R0, 0x1 ;  /* 0x0000000100b67836 */ /* 0x000fe20000000000 */
[C---:B--2---:R-:W-:Y:S04]  /*11b40*/  HMMA.16816.F32 R20, R188.reuse, R168, R20 ;  /* 0x000000a8bc14723c */ /* 0x044fe80000001814 */
[----:B------:R-:W-:Y:S01]  /*11b50*/  LEA.HI.X R177, R172, R236, R2, 0x1, P5 ;  /* 0x000000ecacb17211 */ /* 0x000fe200028f0c02 */
[----:B------:R-:W-:Y:S01]  /*11b60*/  IMAD.WIDE.U32 R180, R148, UR8, RZ ;  /* 0x0000000894b47c25 */ /* 0x000fe2000f8e00ff */
[----:B------:R-:W-:Y:S01]  /*11b70*/  I2FP.F32.S32 R2, R182 ;  /* 0x000000b600027245 */ /* 0x000fe20000201400 */
[----:B------:R-:W1:Y:S01]  /*11b80*/  LDSM.16.M88.4 R172, [R208+0x7800] ;  /* 0x00780000d0ac783b */ /* 0x000e620000000200 */
[----:B------:R-:W-:Y:S04]  /*11b90*/  DEPBAR.LE SB0, 0x0 ;  /* 0x000080000000791a */ /* 0x000fe80000000000 */
[----:B------:R-:W-:Y:S01]  /*11ba0*/  BAR.SYNC.DEFER_BLOCKING 0x0 ;  /* 0x0000000000007b1d */ /* 0x000fe20000010000 */
[----:B------:R-:W-:Y:S01]  /*11bb0*/  LEA R148, P4, R180, R238, 0x1 ;  /* 0x000000eeb4947211 */ /* 0x000fe200078808ff */
[----:B------:R-:W-:Y:S02]  /*11bc0*/  VIADD R178, R0, 0x8 ;  /* 0x0000000800b27836 */ /* 0x000fe40000000000 */
[C---:B------:R-:W-:Y:S01]  /*11bd0*/  FFMA.FTZ R7, R2.reuse, UR5, R7 ;  /* 0x0000000502077c23 */ /* 0x040fe20008010007 */
[----:B------:R-:W-:Y:S01]  /*11be0*/  IMAD.IADD R149, R181, 0x1, R149 ;  /* 0x00000001b5957824 */ /* 0x000fe200078e0295 */
[----:B------:R-:W-:Y:S01]  /*11bf0*/  I2FP.F32.S32 R181, R0 ;  /* 0x0000000000b57245 */ /* 0x000fe20000201400 */
[----:B------:R-:W-:Y:S01]  /*11c00*/  FFMA.FTZ R5, R2, UR5, R5 ;  /* 0x0000000502057c23 */ /* 0x000fe20008010005 */
[----:B------:R-:W-:Y:S01]  /*11c10*/  I2FP.F32.S32 R2, R178 ;  /* 0x000000b200027245 */ /* 0x000fe20000201400 */
[----:B------:R-:W-:Y:S01]  /*11c20*/  VIADD R178, R0, 0x11 ;  /* 0x0000001100b27836 */ /* 0x000fe20000000000 */
[----:B------:R-:W-:Y:S01]  /*11c30*/  LEA.HI.X R149, R180, R236, R149, 0x1, P4 ;  /* 0x000000ecb4957211 */ /* 0x000fe200020f0c95 */
[C---:B------:R-:W-:Y:S01]  /*11c40*/  VIADD R180, R0.reuse, 0x10 ;  /* 0x0000001000b47836 */ /* 0x040fe20000000000 */
[----:B------:R-:W-:Y:S01]  /*11c50*/  ISETP.LT.AND P4, PT, RZ, UR20, PT ;  /* 0x00000014ff007c0c */ /* 0x000fe2000bf81270 */
[----:B------:R-:W-:Y:S02]  /*11c60*/  VIADD R179, R0, 0x9 ;  /* 0x0000000900b37836 */ /* 0x000fe40000000000 */
[C---:B------:R-:W-:Y:S01]  /*11c70*/  FFMA.FTZ R10, R2.reuse, UR5, R10 ;  /* 0x00000005020a7c23 */ /* 0x040fe2000801000a */
[----:B------:R-:W-:Y:S01]  /*11c80*/  FFMA.FTZ R8, R2, UR5, R8 ;  /* 0x0000000502087c23 */ /* 0x000fe20008010008 */
[----:B------:R-:W-:Y:S01]  /*11c90*/  I2FP.F32.S32 R2, R178 ;  /* 0x000000b200027245 */ /* 0x000fe20000201400 */
[C---:B------:R-:W-:Y:S05]  /*11ca0*/  HMMA.16816.F32 R24, R188.reuse, R170, R24 ;  /* 0x000000aabc18723c */ /* 0x040fea0000001818 */
[----:B------:R-:W-:Y:S01]  /*11cb0*/  I2FP.F32.S32 R168, R180 ;  /* 0x000000b400a87245 */ /* 0x000fe20000201400 */
[C---:B------:R-:W-:Y:S01]  /*11cc0*/  FFMA.FTZ R15, R2.reuse, UR5, R15 ;  /* 0x00000005020f7c23 */ /* 0x040fe2000801000f */
[----:B------:R-:W-:Y:S01]  /*11cd0*/  I2FP.F32.S32 R169, R179 ;  /* 0x000000b300a97245 */ /* 0x000fe20000201400 */
[----:B------:R-:W-:Y:S03]  /*11ce0*/  FFMA.FTZ R13, R2, UR5, R13 ;  /* 0x00000005020d7c23 */ /* 0x000fe6000801000d */
[C---:B------:R-:W-:Y:S01]  /*11cf0*/  IADD3 R170, R0.reuse, 0x21, RZ ;  /* 0x0000002100aa7810 */ /* 0x040fe20007ffe0ff */
[----:B------:R-:W-:Y:S02]  /*11d00*/  VIADD R2, R0, 0x19 ;  /* 0x0000001900027836 */ /* 0x000fe40000000000 */
[C---:B------:R-:W-:Y:S01]  /*11d10*/  FFMA.FTZ R14, R168.reuse, UR5, R14 ;  /* 0x00000005a80e7c23 */ /* 0x040fe2000801000e */
[----:B------:R-:W-:Y:S01]  /*11d20*/  FFMA.FTZ R12, R168, UR5, R12 ;  /* 0x00000005a80c7c23 */ /* 0x000fe2000801000c */
[C---:B------:R-:W-:Y:S02]  /*11d30*/  VIADD R168, R0.reuse, 0x20 ;  /* 0x0000002000a87836 */ /* 0x040fe40000000000 */
[C---:B------:R-:W-:Y:S01]  /*11d40*/  FFMA.FTZ R11, R169.reuse, UR5, R11 ;  /* 0x00000005a90b7c23 */ /* 0x040fe2000801000b */
[----:B------:R-:W-:Y:S01]  /*11d50*/  I2FP.F32.S32 R2, R2 ;  /* 0x0000000200027245 */ /* 0x000fe20000201400 */
[----:B------:R-:W-:Y:S01]  /*11d60*/  FFMA.FTZ R9, R169, UR5, R9 ;  /* 0x00000005a9097c23 */ /* 0x000fe20008010009 */
[----:B------:R-:W-:Y:S01]  /*11d70*/  VIADD R169, R0, 0x18 ;  /* 0x0000001800a97836 */ /* 0x000fe20000000000 */
[----:B------:R-:W-:Y:S01]  /*11d80*/  I2FP.F32.S32 R168, R168 ;  /* 0x000000a800a87245 */ /* 0x000fe20000201400 */
[C---:B------:R-:W-:Y:S01]  /*11d90*/  FFMA.FTZ R6, R181.reuse, UR5, R6 ;  /* 0x00000005b5067c23 */ /* 0x040fe20008010006 */
[----:B------:R-:W-:Y:S01]  /*11da0*/  FFMA.FTZ R4, R181, UR5, R4 ;  /* 0x00000005b5047c23 */ /* 0x000fe20008010004 */
[C---:B------:R-:W-:Y:S01]  /*11db0*/  FFMA.FTZ R19, R2.reuse, UR5, R19 ;  /* 0x0000000502137c23 */ /* 0x040fe20008010013 */
[----:B------:R-:W-:Y:S01]  /*11dc0*/  I2FP.F32.S32 R169, R169 ;  /* 0x000000a900a97245 */ /* 0x000fe20000201400 */
[----:B------:R-:W-:Y:S01]  /*11dd0*/  FFMA.FTZ R17, R2, UR5, R17 ;  /* 0x0000000502117c23 */ /* 0x000fe20008010011 */
[----:B------:R-:W-:Y:S01]  /*11de0*/  I2FP.F32.S32 R2, R170 ;  /* 0x000000aa00027245 */ /* 0x000fe20000201400 */
[----:B------:R-:W-:Y:S01]  /*11df0*/  FFMA.FTZ R22, R168, UR5, R22 ;  /* 0x00000005a8167c23 */ /* 0x000fe20008010016 */
[----:B------:R-:W-:Y:S01]  /*11e00*/  FMNMX.FTZ R170, R4, R150, !PT ;  /* 0x0000009604aa7209 */ /* 0x000fe20007810000 */
[----:B------:R-:W-:Y:S01]  /*11e10*/  FFMA.FTZ R20, R168, UR5, R20 ;  /* 0x00000005a8147c23 */ /* 0x000fe20008010014 */
[----:B------:R-:W-:Y:S01]  /*11e20*/  FMNMX.FTZ R168, R6, R3, !PT ;  /* 0x0000000306a87209 */ /* 0x000fe20007810000 */
[C---:B-1----:R-:W-:Y:S03]  /*11e30*/  HMMA.16816.F32 R28, R188.reuse, R172, R28 ;  /* 0x000000acbc1c723c */ /* 0x042fe6000000181c */
[----:B------:R-:W-:Y:S01]  /*11e40*/  FMNMX.FTZ R170, R5, R170, !PT ;  /* 0x000000aa05aa7209 */ /* 0x000fe20007810000 */
[C---:B------:R-:W-:Y:S01]  /*11e50*/  FFMA.FTZ R18, R169.reuse, UR5, R18 ;  /* 0x00000005a9127c23 */ /* 0x040fe20008010012 */
[----:B------:R-:W-:Y:S01]  /*11e60*/  FFMA.FTZ R16, R169, UR5, R16 ;  /* 0x00000005a9107c23 */ /* 0x000fe20008010010 */
[----:B------:R-:W-:Y:S01]  /*11e70*/  VIADD R169, R0, 0x28 ;  /* 0x0000002800a97836 */ /* 0x000fe20000000000 */
[----:B------:R-:W-:Y:S01]  /*11e80*/  FMNMX.FTZ R170, R8, R170, !PT ;  /* 0x000000aa08aa7209 */ /* 0x000fe20007810000 */
[C---:B------:R-:W-:Y:S01]  /*11e90*/  FFMA.FTZ R23, R2.reuse, UR5, R23 ;  /* 0x0000000502177c23 */ /* 0x040fe20008010017 */
[----:B------:R-:W-:Y:S03]  /*11ea0*/  HMMA.16816.F32 R32, R188, R174, R32 ;  /* 0x000000aebc20723c */ /* 0x000fe60000001820 */
[----:B------:R-:W-:Y:S01]  /*11eb0*/  FMNMX.FTZ R170, R9, R170, !PT ;  /* 0x000000aa09aa7209 */ /* 0x000fe20007810000 */
[----:B------:R-:W-:Y:S01]  /*11ec0*/  FFMA.FTZ R21, R2, UR5, R21 ;  /* 0x0000000502157c23 */ /* 0x000fe20008010015 */
[----:B------:R-:W-:Y:S01]  /*11ed0*/  FMNMX.FTZ R2, R7, R168, !PT ;  /* 0x000000a807027209 */ /* 0x000fe20007810000 */
[C---:B------:R-:W-:Y:S01]  /*11ee0*/  VIADD R172, R0.reuse, 0x29 ;  /* 0x0000002900ac7836 */ /* 0x040fe20000000000 */
[----:B------:R-:W-:Y:S01]  /*11ef0*/  I2FP.F32.S32 R168, R169 ;  /* 0x000000a900a87245 */ /* 0x000fe20000201400 */
[----:B------:R-:W-:Y:S03]  /*11f00*/  VIADD R171, R0, 0x30 ;  /* 0x0000003000ab7836 */ /* 0x000fe60000000000 */
[----:B------:R-:W-:Y:S01]  /*11f10*/  FMNMX.FTZ R169, R10, R2, !PT ;  /* 0x000000020aa97209 */ /* 0x000fe20007810000 */
[C---:B------:R-:W-:Y:S01]  /*11f20*/  FFMA.FTZ R26, R168.reuse, UR5, R26 ;  /* 0x00000005a81a7c23 */ /* 0x040fe2000801001a */
[----:B------:R-:W-:Y:S01]  /*11f30*/  I2FP.F32.S32 R2, R172 ;  /* 0x000000ac00027245 */ /* 0x000fe20000201400 */
[----:B------:R-:W-:Y:S01]  /*11f40*/  FFMA.FTZ R24, R168, UR5, R24 ;  /* 0x00000005a8187c23 */ /* 0x000fe20008010018 */
[----:B------:R-:W-:Y:S02]  /*11f50*/  FMNMX.FTZ R169, R11, R169, !PT ;  /* 0x000000a90ba97209 */ /* 0x000fe40007810000 */
[----:B------:R-:W-:Y:S01]  /*11f60*/  FMNMX.FTZ R170, R12, R170, !PT ;  /* 0x000000aa0caa7209 */ /* 0x000fe20007810000 */
[----:B------:R-:W-:Y:S01]  /*11f70*/  FFMA.FTZ R27, R2, UR5, R27 ;  /* 0x00000005021b7c23 */ /* 0x000fe2000801001b */
[----:B------:R-:W-:Y:S01]  /*11f80*/  FMNMX.FTZ R169, R14, R169, !PT ;  /* 0x000000a90ea97209 */ /* 0x000fe20007810000 */
[----:B------:R-:W-:Y:S01]  /*11f90*/  FFMA.FTZ R25, R2, UR5, R25 ;  /* 0x0000000502197c23 */ /* 0x000fe20008010019 */
[----:B------:R-:W-:Y:S01]  /*11fa0*/  I2FP.F32.S32 R168, R171 ;  /* 0x000000ab00a87245 */ /* 0x000fe20000201400 */
[----:B------:R-:W-:Y:S01]  /*11fb0*/  VIADD R171, R0, 0x39 ;  /* 0x0000003900ab7836 */ /* 0x000fe20000000000 */
[----:B------:R-:W-:Y:S02]  /*11fc0*/  FMNMX.FTZ R2, R15, R169, !PT ;  /* 0x000000a90f027209 */ /* 0x000fe40007810000 */
[----:B------:R-:W-:Y:S01]  /*11fd0*/  FMNMX.FTZ R169, R13, R170, !PT ;  /* 0x000000aa0da97209 */ /* 0x000fe20007810000 */
[----:B------:R-:W-:Y:S01]  /*11fe0*/  FFMA.FTZ R30, R168, UR5, R30 ;  /* 0x00000005a81e7c23 */ /* 0x000fe2000801001e */
[----:B------:R-:W-:Y:S01]  /*11ff0*/  FMNMX.FTZ R2, R18, R2, !PT ;  /* 0x0000000212027209 */ /* 0x000fe20007810000 */
[----:B------:R-:W-:Y:S01]  /*12000*/  FFMA.FTZ R28, R168, UR5, R28 ;  /* 0x00000005a81c7c23 */ /* 0x000fe2000801001c */
[----:B------:R-:W-:Y:S01]  /*12010*/  FMNMX.FTZ R168, R16, R169, !PT ;  /* 0x000000a910a87209 */ /* 0x000fe20007810000 */
[C---:B------:R-:W-:Y:S01]  /*12020*/  VIADD R169, R0.reuse, 0x31 ;  /* 0x0000003100a97836 */ /* 0x040fe20000000000 */
        /* <DEDUP_REMOVED lines=21> */
[----:B------:R-:W-:Y:S01]  /*12180*/  FFMA.FTZ R33, R0, UR5, R33 ;  /* 0x0000000500217c23 */ /* 0x000fe20008010021 */
[----:B------:R-:W-:Y:S02]  /*12190*/  FMNMX.FTZ R0, R31, R2, !PT ;  /* 0x000000021f007209 */ /* 0x000fe40007810000 */
[----:B------:R-:W-:Y:S02]  /*121a0*/  FMNMX.FTZ R172, R29, R172, !PT ;  /* 0x000000ac1dac7209 */ /* 0x000fe40007810000 */
[----:B------:R-:W-:Y:S02]  /*121b0*/  FMNMX.FTZ R0, R34, R0, !PT ;  /* 0x0000000022007209 */ /* 0x000fe40007810000 */
[----:B------:R-:W-:Y:S02]  /*121c0*/  FMNMX.FTZ R172, R32, R172, !PT ;  /* 0x000000ac20ac7209 */ /* 0x000fe40007810000 */
[----:B------:R-:W-:Y:S02]  /*121d0*/  FMNMX.FTZ R0, R35, R0, !PT ;  /* 0x0000000023007209 */ /* 0x000fe40007810000 */
[----:B------:R-:W-:Y:S01]  /*121e0*/  FMNMX.FTZ R172, R33, R172, !PT ;  /* 0x000000ac21ac7209 */ /* 0x000fe20007810000 */
[----:B------:R-:W-:Y:S06]  /*121f0*/  @P4 BRA `(.L_x_305) ;  /* 0xffffffe000904947 */ /* 0x000fec000383ffff */
.L_x_304:
[----:B------:R-:W1:Y:S01]  /*12200*/  SHFL.BFLY PT, R2, R0, 0x2, 0x1f ;  /* 0x0c401f0000027f89 */ /* 0x000e6200000e0000 */
[----:B------:R-:W-:Y:S07]  /*12210*/  UIADD3 UR21, UR21, 0x1, URZ ;  /* 0x0000000115157890 */ /* 0x000fee000fffe03f */
[----:B----4-:R-:W2:Y:S08]  /*12220*/  SHFL.BFLY PT, R149, R172, 0x2, 0x1f ;  /* 0x0c401f00ac957f89 */ /* 0x010eb000000e0000 */
[----:B------:R-:W-:Y:S08]  /*12230*/  LDSM.16.MT88.4 R176, [R207+0x18000] ;  /* 0x01800000cfb0783b */ /* 0x000ff00000004200 */
[----:B------:R-:W-:Y:S01]  /*12240*/  LDSM.16.MT88.4 R180, [R207+0x18800] ;  /* 0x01880000cfb4783b */ /* 0x000fe20000004200 */
[----:B-1----:R-:W-:Y:S02]  /*12250*/  FMNMX.FTZ R0, R0, R2, !PT ;  /* 0x0000000200007209 */ /* 0x002fe40007810000 */
[----:B--2---:R-:W-:Y:S05]  /*12260*/  FMNMX.FTZ R149, R172, R149, !PT ;  /* 0x00000095ac957209 */ /* 0x004fea0007810000 */
[----:B------:R-:W1:Y:S08]  /*12270*/  SHFL.BFLY PT, R2, R0, 0x1, 0x1f ;  /* 0x0c201f0000027f89 */ /* 0x000e7000000e0000 */
[----:B------:R-:W2:Y:S08]  /*12280*/  SHFL.BFLY PT, R168, R149, 0x1, 0x1f ;  /* 0x0c201f0095a87f89 */ /* 0x000eb000000e0000 */
[----:B------:R-:W-:Y:S01]  /*12290*/  LDSM.16.MT88.4 R172, [R205+0x18000] ;  /* 0x01800000cdac783b */ /* 0x000fe20000004200 */
[----:B-1----:R-:W-:Y:S02]  /*122a0*/  FMNMX.FTZ R148, R0, R2, !PT ;  /* 0x0000000200947209 */ /* 0x002fe40007810000 */
[----:B--2---:R-:W-:Y:S03]  /*122b0*/  FMNMX.FTZ R149, R149, R168, !PT ;  /* 0x000000a895957209 */ /* 0x004fe60007810000 */
[C---:B------:R-:W-:Y:S01]  /*122c0*/  FADD.FTZ R0, -R148.reuse, R3 ;  /* 0x0000000394007221 */ /* 0x040fe20000010100 */
[----:B------:R-:W-:Y:S01]  /*122d0*/  FSETP.NEU.FTZ.AND P0, PT, R148, -INF , PT ;  /* 0xff8000009400780b */ /* 0x000fe20003f1d000 */
[----:B------:R-:W1:Y:S02]  /*122e0*/  LDSM.16.MT88.4 R168, [R204+0x18000] ;  /* 0x01800000cca8783b */ /* 0x000e640000004200 */
[----:B------:R-:W-:Y:S01]  /*122f0*/  FMUL.FTZ R0, R0, UR4 ;  /* 0x0000000400007c20 */ /* 0x000fe20008410000 */
[C---:B------:R-:W-:Y:S01]  /*12300*/  FADD.FTZ R2, -R149.reuse, R150 ;  /* 0x0000009695027221 */ /* 0x040fe20000010100 */
[----:B------:R-:W-:Y:S02]  /*12310*/  FMUL.FTZ R150, R148, UR4 ;  /* 0x0000000494967c20 */ /* 0x000fe40008410000 */
[----:B------:R2:W3:Y:S02]  /*12320*/  MUFU.EX2 R3, R0 ;  /* 0x0000000000037308 */ /* 0x0004e40000000800 */
[----:B--2---:R-:W-:Y:S01]  /*12330*/  FMUL.FTZ R0, R2, UR4 ;  /* 0x0000000402007c20 */ /* 0x004fe20008410000 */
[----:B------:R-:W-:Y:S01]  /*12340*/  FSEL R2, R150, RZ, P0 ;  /* 0x000000ff96027208 */ /* 0x000fe20000000000 */
[C---:B------:R-:W-:Y:S01]  /*12350*/  FMUL.FTZ R150, R149.reuse, UR4 ;  /* 0x0000000495967c20 */ /* 0x040fe20008410000 */
[----:B------:R-:W-:Y:S01]  /*12360*/  FSETP.NEU.FTZ.AND P0, PT, R149, -INF , PT ;  /* 0xff8000009500780b */ /* 0x000fe20003f1d000 */
[C---:B---3--:R-:W-:Y:S01]  /*12370*/  FMUL.FTZ R38, R3.reuse, R38 ;  /* 0x0000002603267220 */ /* 0x048fe20000410000 */
[----:B------:R-:W-:Y:S01]  /*12380*/  FMUL.FTZ R39, R3, R39 ;  /* 0x0000002703277220 */ /* 0x000fe20000410000 */
[--C-:B------:R-:W-:Y:S01]  /*12390*/  FFMA.FTZ R6, R6, UR4, -R2.reuse ;  /* 0x0000000406067c23 */ /* 0x100fe20008010802 */
[----:B------:R-:W-:Y:S01]  /*123a0*/  FSEL R150, R150, RZ, P0 ;  /* 0x000000ff96967208 */ /* 0x000fe20000000000 */
[--C-:B------:R-:W-:Y:S01]  /*123b0*/  FFMA.FTZ R7, R7, UR4, -R2.reuse ;  /* 0x0000000407077c23 */ /* 0x100fe20008010802 */
[--C-:B------:R-:W-:Y:S01]  /*123c0*/  FFMA.FTZ R10, R10, UR4, -R2.reuse ;  /* 0x000000040a0a7c23 */ /* 0x100fe20008010802 */
[----:B------:R-:W-:Y:S01]  /*123d0*/  FFMA.FTZ R11, R11, UR4, -R2 ;  /* 0x000000040b0b7c23 */ /* 0x000fe20008010802 */
[----:B------:R-:W2:Y:S01]  /*123e0*/  MUFU.EX2 R0, R0 ;  /* 0x0000000000007308 */ /* 0x000ea20000000800 */
[--C-:B------:R-:W-:Y:S01]  /*123f0*/  FFMA.FTZ R4, R4, UR4, -R150.reuse ;  /* 0x0000000404047c23 */ /* 0x100fe20008010896 */
[--C-:B------:R-:W-:Y:S01]  /*12400*/  FFMA.FTZ R5, R5, UR4, -R150.reuse ;  /* 0x0000000405057c23 */ /* 0x100fe20008010896 */
[--C-:B------:R-:W-:Y:S01]  /*12410*/  FFMA.FTZ R8, R8, UR4, -R150.reuse ;  /* 0x0000000408087c23 */ /* 0x100fe20008010896 */
[----:B------:R-:W-:Y:S01]  /*12420*/  FFMA.FTZ R9, R9, UR4, -R150 ;  /* 0x0000000409097c23 */ /* 0x000fe20008010896 */
[C---:B------:R-:W-:Y:S01]  /*12430*/  FMUL.FTZ R42, R3.reuse, R42 ;  /* 0x0000002a032a7220 */ /* 0x040fe20000410000 */
[C---:B------:R-:W-:Y:S01]  /*12440*/  FMUL.FTZ R43, R3.reuse, R43 ;  /* 0x0000002b032b7220 */ /* 0x040fe20000410000 */
[C---:B------:R-:W-:Y:S03]  /*12450*/  FMUL.FTZ R46, R3.reuse, R46 ;  /* 0x0000002e032e7220 */ /* 0x040fe60000410000 */
[----:B------:R3:W-:Y:S01]  /*12460*/  MUFU.EX2 R200, R6 ;  /* 0x0000000600c87308 */ /* 0x0007e20000000800 */
[C---:B------:R-:W-:Y:S01]  /*12470*/  FMUL.FTZ R47, R3.reuse, R47 ;  /* 0x0000002f032f7220 */ /* 0x040fe20000410000 */
[C---:B------:R-:W-:Y:S01]  /*12480*/  FMUL.FTZ R50, R3.reuse, R50 ;  /* 0x0000003203327220 */ /* 0x040fe20000410000 */
[C---:B------:R-:W-:Y:S01]  /*12490*/  FMUL.FTZ R51, R3.reuse, R51 ;  /* 0x0000003303337220 */ /* 0x040fe20000410000 */
[C---:B------:R-:W-:Y:S01]  /*124a0*/  FMUL.FTZ R54, R3.reuse, R54 ;  /* 0x0000003603367220 */ /* 0x040fe20000410000 */
[C---:B------:R-:W-:Y:S01]  /*124b0*/  FMUL.FTZ R55, R3.reuse, R55 ;  /* 0x0000003703377220 */ /* 0x040fe20000410000 */
[C---:B------:R-:W-:Y:S01]  /*124c0*/  FMUL.FTZ R58, R3.reuse, R58 ;  /* 0x0000003a033a7220 */ /* 0x040fe20000410000 */
[C---:B------:R-:W-:Y:S03]  /*124d0*/  FMUL.FTZ R59, R3.reuse, R59 ;  /* 0x0000003b033b7220 */ /* 0x040fe60000410000 */
[----:B------:R4:W5:Y:S01]  /*124e0*/  MUFU.EX2 R203, R7 ;  /* 0x0000000700cb7308 */ /* 0x0009620000000800 */
[C---:B--2---:R-:W-:Y:S01]  /*124f0*/  FMUL.FTZ R36, R0.reuse, R36 ;  /* 0x0000002400247220 */ /* 0x044fe20000410000 */
[C---:B------:R-:W-:Y:S01]  /*12500*/  FMUL.FTZ R37, R0.reuse, R37 ;  /* 0x0000002500257220 */ /* 0x040fe20000410000 */
[C---:B------:R-:W-:Y:S01]  /*12510*/  FMUL.FTZ R40, R0.reuse, R40 ;  /* 0x0000002800287220 */ /* 0x040fe20000410000 */
[C---:B------:R-:W-:Y:S01]  /*12520*/  FMUL.FTZ R41, R0.reuse, R41 ;  /* 0x0000002900297220 */ /* 0x040fe20000410000 */
[C---:B------:R-:W-:Y:S01]  /*12530*/  FMUL.FTZ R44, R0.reuse, R44 ;  /* 0x0000002c002c7220 */ /* 0x040fe20000410000 */
[C---:B------:R-:W-:Y:S01]  /*12540*/  FMUL.FTZ R45, R0.reuse, R45 ;  /* 0x0000002d002d7220 */ /* 0x040fe20000410000 */
[C---:B------:R-:W-:Y:S03]  /*12550*/  FMUL.FTZ R48, R0.reuse, R48 ;  /* 0x0000003000307220 */ /* 0x040fe60000410000 */
[----:B------:R2:W-:Y:S01]  /*12560*/  MUFU.EX2 R196, R4 ;  /* 0x0000000400c47308 */ /* 0x0005e20000000800 */
[C---:B---3--:R-:W-:Y:S01]  /*12570*/  FMUL.FTZ R6, R3.reuse, R158 ;  /* 0x0000009e03067220 */ /* 0x048fe20000410000 */
[C---:B------:R-:W-:Y:S01]  /*12580*/  FMUL.FTZ R49, R0.reuse, R49 ;  /* 0x0000003100317220 */ /* 0x040fe20000410000 */
[C---:B------:R-:W-:Y:S01]  /*12590*/  FMUL.FTZ R52, R0.reuse, R52 ;  /* 0x0000003400347220 */ /* 0x040fe20000410000 */
[C---:B------:R-:W-:Y:S01]  /*125a0*/  FMUL.FTZ R53, R0.reuse, R53 ;  /* 0x0000003500357220 */ /* 0x040fe20000410000 */
[C---:B------:R-:W-:Y:S01]  /*125b0*/  FMUL.FTZ R56, R0.reuse, R56 ;  /* 0x0000003800387220 */ /* 0x040fe20000410000 */
[C---:B------:R-:W-:Y:S01]  /*125c0*/  FMUL.FTZ R57, R0.reuse, R57 ;  /* 0x0000003900397220 */ /* 0x040fe20000410000 */
[C---:B------:R-:W-:Y:S03]  /*125d0*/  FMUL.FTZ R62, R3.reuse, R62 ;  /* 0x0000003e033e7220 */ /* 0x040fe60000410000 */
[----:B------:R3:W1:Y:S01]  /*125e0*/  MUFU.EX2 R199, R5 ;  /* 0x0000000500c77308 */ /* 0x0006620000000800 */
[C---:B----4-:R-:W-:Y:S01]  /*125f0*/  FMUL.FTZ R7, R3.reuse, R159 ;  /* 0x0000009f03077220 */ /* 0x050fe20000410000 */
[C---:B------:R-:W-:Y:S01]  /*12600*/  FMUL.FTZ R63, R3.reuse, R63 ;  /* 0x0000003f033f7220 */ /* 0x040fe20000410000 */
[C---:B------:R-:W-:Y:S01]  /*12610*/  FMUL.FTZ R60, R0.reuse, R60 ;  /* 0x0000003c003c7220 */ /* 0x040fe20000410000 */
[C---:B------:R-:W-:Y:S01]  /*12620*/  FMUL.FTZ R61, R0.reuse, R61 ;  /* 0x0000003d003d7220 */ /* 0x040fe20000410000 */
[C---:B------:R-:W-:Y:S01]  /*12630*/  FMUL.FTZ R66, R3.reuse, R66 ;  /* 0x0000004203427220 */ /* 0x040fe20000410000 */
[----:B------:R-:W-:Y:S01]  /*12640*/  FMUL.FTZ R67, R3, R67 ;  /* 0x0000004303437220 */ /* 0x000fe20000410000 */
[C---:B------:R-:W-:Y:S03]  /*12650*/  FMUL.FTZ R64, R0.reuse, R64 ;  /* 0x0000004000407220 */ /* 0x040fe60000410000 */
[----:B------:R4:W-:Y:S01]  /*12660*/  MUFU.EX2 R202, R10 ;  /* 0x0000000a00ca7308 */ /* 0x0009e20000000800 */
[C---:B--2---:R-:W-:Y:S01]  /*12670*/  FMUL.FTZ R4, R0.reuse, R156 ;  /* 0x0000009c00047220 */ /* 0x044fe20000410000 */
[----:B------:R-:W-:Y:S01]  /*12680*/  FMUL.FTZ R65, R0, R65 ;  /* 0x0000004100417220 */ /* 0x000fe20000410000 */
[--C-:B------:R-:W-:Y:S01]  /*12690*/  FFMA.FTZ R26, R26, UR4, -R2.reuse ;  /* 0x000000041a1a7c23 */ /* 0x100fe20008010802 */
[----:B------:R-:W-:Y:S01]  /*126a0*/  FFMA.FTZ R27, R27, UR4, -R2 ;  /* 0x000000041b1b7c23 */ /* 0x000fe20008010802 */
[----:B------:R-:W-:Y:S01]  /*126b0*/  FFMA.FTZ R24, R24, UR4, -R150 ;  /* 0x0000000418187c23 */ /* 0x000fe20008010896 */
[--C-:B------:R-:W-:Y:S01]  /*126c0*/  FFMA.FTZ R30, R30, UR4, -R2.reuse ;  /* 0x000000041e1e7c23 */ /* 0x100fe20008010802 */
[--C-:B------:R-:W-:Y:S03]  /*126d0*/  FFMA.FTZ R31, R31, UR4, -R2.reuse ;  /* 0x000000041f1f7c23 */ /* 0x100fe60008010802 */
[----:B------:R-:W2:Y:S01]  /*126e0*/  MUFU.EX2 R201, R11 ;  /* 0x0000000b00c97308 */ /* 0x000ea20000000800 */
[----:B---3--:R-:W-:Y:S01]  /*126f0*/  FMUL.FTZ R5, R0, R157 ;  /* 0x0000009d00057220 */ /* 0x008fe20000410000 */
[----:B-----5:R-:W-:Y:S01]  /*12700*/  F2FP.F16.F32.PACK_AB R157, R203, R200 ;  /* 0x000000c8cb9d723e */ /* 0x020fe200000000ff */
[----:B------:R-:W-:Y:S01]  /*12710*/  FFMA.FTZ R34, R34, UR4, -R2 ;  /* 0x0000000422227c23 */ /* 0x000fe20008010802 */
[----:B-1----:R-:W-:Y:S01]  /*12720*/  F2FP.F16.F32.PACK_AB R156, R199, R196 ;  /* 0x000000c4c79c723e */ /* 0x002fe200000000ff */
[--C-:B------:R-:W-:Y:S01]  /*12730*/  FFMA.FTZ R28, R28, UR4, -R150.reuse ;  /* 0x000000041c1c7c23 */ /* 0x100fe20008010896 */
[----:B------:R-:W-:Y:S01]  /*12740*/  FFMA.FTZ R32, R32, UR4, -R150 ;  /* 0x0000000420207c23 */ /* 0x000fe20008010896 */
[C---:B------:R-:W-:Y:S03]  /*12750*/  FMUL.FTZ R70, R3.reuse, R70 ;  /* 0x0000004603467220 */ /* 0x040fe60000410000 */
[----:B------:R1:W-:Y:S01]  /*12760*/  MUFU.EX2 R198, R8 ;  /* 0x0000000800c67308 */ /* 0x0003e20000000800 */
[C---:B----4-:R-:W-:Y:S01]  /*12770*/  FMUL.FTZ R10, R3.reuse, R154 ;  /* 0x0000009a030a7220 */ /* 0x050fe20000410000 */
[C---:B------:R-:W-:Y:S01]  /*12780*/  FMUL.FTZ R71, R3.reuse, R71 ;  /* 0x0000004703477220 */ /* 0x040fe20000410000 */
[C---:B------:R-:W-:Y:S01]  /*12790*/  FMUL.FTZ R68, R0.reuse, R68 ;  /* 0x0000004400447220 */ /* 0x040fe20000410000 */
[C---:B------:R-:W-:Y:S01]  /*127a0*/  FMUL.FTZ R69, R0.reuse, R69 ;  /* 0x0000004500457220 */ /* 0x040fe20000410000 */
[C---:B------:R-:W-:Y:S01]  /*127b0*/  FMUL.FTZ R74, R3.reuse, R74 ;  /* 0x0000004a034a7220 */ /* 0x040fe20000410000 */
[----:B------:R-:W-:Y:S01]  /*127c0*/  FMUL.FTZ R75, R3, R75 ;  /* 0x0000004b034b7220 */ /* 0x000fe20000410000 */
[C---:B------:R-:W-:Y:S03]  /*127d0*/  FMUL.FTZ R72, R0.reuse, R72 ;  /* 0x0000004800487220 */ /* 0x040fe60000410000 */
[----:B------:R-:W3:Y:S01]  /*127e0*/  MUFU.EX2 R197, R9 ;  /* 0x0000000900c57308 */ /* 0x000ee20000000800 */
[----:B--2---:R-:W-:Y:S01]  /*127f0*/  F2FP.F16.F32.PACK_AB R159, R201, R202 ;  /* 0x000000cac99f723e */ /* 0x004fe200000000ff */
[C---:B------:R-:W-:Y:S01]  /*12800*/  FMUL.FTZ R11, R3.reuse, R155 ;  /* 0x0000009b030b7220 */ /* 0x040fe20000410000 */
[C---:B------:R-:W-:Y:S01]  /*12810*/  FMUL.FTZ R73, R0.reuse, R73 ;  /* 0x0000004900497220 */ /* 0x040fe20000410000 */
[C---:B------:R-:W-:Y:S01]  /*12820*/  FMUL.FTZ R78, R3.reuse, R78 ;  /* 0x0000004e034e7220 */ /* 0x040fe20000410000 */
[C---:B------:R-:W-:Y:S01]  /*12830*/  FMUL.FTZ R79, R3.reuse, R79 ;  /* 0x0000004f034f7220 */ /* 0x040fe20000410000 */
[C---:B------:R-:W-:Y:S01]  /*12840*/  FMUL.FTZ R76, R0.reuse, R76 ;  /* 0x0000004c004c7220 */ /* 0x040fe20000410000 */
[C---:B------:R-:W-:Y:S03]  /*12850*/  FMUL.FTZ R77, R0.reuse, R77 ;  /* 0x0000004d004d7220 */ /* 0x040fe60000410000 */
[----:B------:R-:W-:Y:S01]  /*12860*/  MUFU.EX2 R185, R26 ;  /* 0x0000001a00b97308 */ /* 0x000fe20000000800 */
[C---:B-1----:R-:W-:Y:S01]  /*12870*/  FMUL.FTZ R8, R0.reuse, R152 ;  /* 0x0000009800087220 */ /* 0x042fe20000410000 */
[C---:B------:R-:W-:Y:S01]  /*12880*/  FMUL.FTZ R82, R3.reuse, R82 ;  /* 0x0000005203527220 */ /* 0x040fe20000410000 */
[C---:B------:R-:W-:Y:S01]  /*12890*/  FMUL.FTZ R83, R3.reuse, R83 ;  /* 0x0000005303537220 */ /* 0x040fe20000410000 */
[C---:B------:R-:W-:Y:S01]  /*128a0*/  FMUL.FTZ R80, R0.reuse, R80 ;  /* 0x0000005000507220 */ /* 0x040fe20000410000 */
[C---:B------:R-:W-:Y:S01]  /*128b0*/  FMUL.FTZ R81, R0.reuse, R81 ;  /* 0x0000005100517220 */ /* 0x040fe20000410000 */
[C---:B------:R-:W-:Y:S01]  /*128c0*/  FMUL.FTZ R86, R3.reuse, R86 ;  /* 0x0000005603567220 */ /* 0x040fe20000410000 */
[----:B------:R-:W-:Y:S03]  /*128d0*/  FMUL.FTZ R87, R3, R87 ;  /* 0x0000005703577220 */ /* 0x000fe60000410000 */
[----:B------:R-:W-:Y:S01]  /*128e0*/  MUFU.EX2 R184, R27 ;  /* 0x0000001b00b87308 */ /* 0x000fe20000000800 */
[----:B---3--:R-:W-:Y:S01]  /*128f0*/  F2FP.F16.F32.PACK_AB R158, R197, R198 ;  /* 0x000000c6c59e723e */ /* 0x008fe200000000ff */
[C---:B------:R-:W-:Y:S01]  /*12900*/  FMUL.FTZ R9, R0.reuse, R153 ;  /* 0x0000009900097220 */ /* 0x040fe20000410000 */
[C---:B------:R-:W-:Y:S01]  /*12910*/  FMUL.FTZ R84, R0.reuse, R84 ;  /* 0x0000005400547220 */ /* 0x040fe20000410000 */
[----:B------:R-:W1:Y:S01]  /*12920*/  LDSM.16.MT88.4 R152, [R206+0x18000] ;  /* 0x01800000ce98783b */ /* 0x000e620000004200 */
[C---:B------:R-:W-:Y:S01]  /*12930*/  FMUL.FTZ R85, R0.reuse, R85 ;  /* 0x0000005500557220 */ /* 0x040fe20000410000 */
[C---:B------:R-:W-:Y:S01]  /*12940*/  FMUL.FTZ R90, R3.reuse, R90 ;  /* 0x0000005a035a7220 */ /* 0x040fe20000410000 */
[C---:B------:R-:W-:Y:S01]  /*12950*/  FMUL.FTZ R91, R3.reuse, R91 ;  /* 0x0000005b035b7220 */ /* 0x040fe20000410000 */
[C---:B------:R-:W-:Y:S05]  /*12960*/  HMMA.16816.F32 R4, R156.reuse, R168, R4 ;  /* 0x000000a89c04723c */ /* 0x040fea0000001804 */
[C---:B------:R-:W-:Y:S01]  /*12970*/  FMUL.FTZ R88, R0.reuse, R88 ;  /* 0x0000005800587220 */ /* 0x040fe20000410000 */
[C---:B------:R-:W-:Y:S01]  /*12980*/  HMMA.16816.F32 R8, R156.reuse, R170, R8 ;  /* 0x000000aa9c08723c */ /* 0x040fe20000001808 */
[----:B------:R-:W2:Y:S04]  /*12990*/  LDSM.16.MT88.4 R168, [R204+0x1a000] ;  /* 0x01a00000cca8783b */ /* 0x000ea80000004200 */
[C---:B------:R-:W-:Y:S01]  /*129a0*/  FMUL.FTZ R89, R0.reuse, R89 ;  /* 0x0000005900597220 */ /* 0x040fe20000410000 */
[C---:B------:R-:W-:Y:S05]  /*129b0*/  HMMA.16816.F32 R36, R156.reuse, R172, R36 ;  /* 0x000000ac9c24723c */ /* 0x040fea0000001824 */
[C---:B------:R-:W-:Y:S01]  /*129c0*/  FMUL.FTZ R94, R3.reuse, R94 ;  /* 0x0000005e035e7220 */ /* 0x040fe20000410000 */
[C---:B------:R-:W-:Y:S01]  /*129d0*/  HMMA.16816.F32 R40, R156.reuse, R174, R40 ;  /* 0x000000ae9c28723c */ /* 0x040fe20000001828 */
[----:B------:R-:W3:Y:S04]  /*129e0*/  LDSM.16.MT88.4 R172, [R205+0x1a000] ;  /* 0x01a00000cdac783b */ /* 0x000ee80000004200 */
[C---:B------:R-:W-:Y:S01]  /*129f0*/  FMUL.FTZ R95, R3.reuse, R95 ;  /* 0x0000005f035f7220 */ /* 0x040fe20000410000 */
[C---:B------:R-:W-:Y:S05]  /*12a00*/  HMMA.16816.F32 R44, R156.reuse, R176, R44 ;  /* 0x000000b09c2c723c */ /* 0x040fea000000182c */
[C---:B------:R-:W-:Y:S01]  /*12a10*/  FMUL.FTZ R92, R0.reuse, R92 ;  /* 0x0000005c005c7220 */ /* 0x040fe20000410000 */
[C---:B------:R-:W-:Y:S01]  /*12a20*/  HMMA.16816.F32 R48, R156.reuse, R178, R48 ;  /* 0x000000b29c30723c */ /* 0x040fe20000001830 */
[----:B------:R-:W-:Y:S04]  /*12a30*/  LDSM.16.MT88.4 R176, [R205+0x18800] ;  /* 0x01880000cdb0783b */ /* 0x000fe80000004200 */
[C---:B------:R-:W-:Y:S01]  /*12a40*/  FMUL.FTZ R93, R0.reuse, R93 ;  /* 0x0000005d005d7220 */ /* 0x040fe20000410000 */
[C---:B-1----:R-:W-:Y:S05]  /*12a50*/  HMMA.16816.F32 R52, R156.reuse, R152, R52 ;  /* 0x000000989c34723c */ /* 0x042fea0000001834 */
[C---:B------:R-:W-:Y:S01]  /*12a60*/  FMUL.FTZ R98, R3.reuse, R98 ;  /* 0x0000006203627220 */ /* 0x040fe20000410000 */
[C---:B------:R-:W-:Y:S01]  /*12a70*/  HMMA.16816.F32 R56, R156.reuse, R154, R56 ;  /* 0x0000009a9c38723c */ /* 0x040fe20000001838 */
[----:B------:R-:W1:Y:S04]  /*12a80*/  LDSM.16.MT88.4 R152, [R207+0x1a000] ;  /* 0x01a00000cf98783b */ /* 0x000e680000004200 */
[C---:B------:R-:W-:Y:S01]  /*12a90*/  FMUL.FTZ R99, R3.reuse, R99 ;  /* 0x0000006303637220 */ /* 0x040fe20000410000 */
[C---:B--2---:R-:W-:Y:S05]  /*12aa0*/  HMMA.16816.F32 R60, R156.reuse, R168, R60 ;  /* 0x000000a89c3c723c */ /* 0x044fea000000183c */
[C---:B------:R-:W-:Y:S01]  /*12ab0*/  FMUL.FTZ R96, R0.reuse, R96 ;  /* 0x0000006000607220 */ /* 0x040fe20000410000 */
[C---:B------:R-:W-:Y:S01]  /*12ac0*/  HMMA.16816.F32 R64, R156.reuse, R170, R64 ;  /* 0x000000aa9c40723c */ /* 0x040fe20000001840 */
[----:B------:R-:W2:Y:S04]  /*12ad0*/  LDSM.16.MT88.4 R168, [R206+0x1a000] ;  /* 0x01a00000cea8783b */ /* 0x000ea80000004200 */
[C---:B------:R-:W-:Y:S01]  /*12ae0*/  FMUL.FTZ R97, R0.reuse, R97 ;  /* 0x0000006100617220 */ /* 0x040fe20000410000 */
[C---:B---3--:R-:W-:Y:S05]  /*12af0*/  HMMA.16816.F32 R68, R156.reuse, R172, R68 ;  /* 0x000000ac9c44723c */ /* 0x048fea0000001844 */
[C---:B------:R-:W-:Y:S01]  /*12b00*/  FMUL.FTZ R102, R3.reuse, R102 ;  /* 0x0000006603667220 */ /* 0x040fe20000410000 */
[C---:B------:R-:W-:Y:S01]  /*12b10*/  HMMA.16816.F32 R72, R156.reuse, R174, R72 ;  /* 0x000000ae9c48723c */ /* 0x040fe20000001848 */
[----:B------:R-:W3:Y:S04]  /*12b20*/  LDSM.16.MT88.4 R172, [R204+0x1c000] ;  /* 0x01c00000ccac783b */ /* 0x000ee80000004200 */
[C---:B------:R-:W-:Y:S01]  /*12b30*/  FMUL.FTZ R103, R3.reuse, R103 ;  /* 0x0000006703677220 */ /* 0x040fe20000410000 */
[C---:B------:R-:W-:Y:S01]  /*12b40*/  FMUL.FTZ R100, R0.reuse, R100 ;  /* 0x0000006400647220 */ /* 0x040fe20000410000 */
[C---:B------:R-:W-:Y:S01]  /*12b50*/  FMUL.FTZ R101, R0.reuse, R101 ;  /* 0x0000006500657220 */ /* 0x040fe20000410000 */
[C---:B------:R-:W-:Y:S03]  /*12b60*/  FMUL.FTZ R106, R3.reuse, R106 ;  /* 0x0000006a036a7220 */ /* 0x040fe60000410000 */
[C---:B------:R-:W-:Y:S01]  /*12b70*/  FMUL.FTZ R107, R3.reuse, R107 ;  /* 0x0000006b036b7220 */ /* 0x040fe20000410000 */
[C---:B------:R-:W-:Y:S01]  /*12b80*/  FMUL.FTZ R104, R0.reuse, R104 ;  /* 0x0000006800687220 */ /* 0x040fe20000410000 */
[C---:B------:R-:W-:Y:S01]  /*12b90*/  FMUL.FTZ R105, R0.reuse, R105 ;  /* 0x0000006900697220 */ /* 0x040fe20000410000 */
[C---:B------:R-:W-:Y:S01]  /*12ba0*/  FMUL.FTZ R110, R3.reuse, R110 ;  /* 0x0000006e036e7220 */ /* 0x040fe20000410000 */
[C---:B------:R-:W-:Y:S01]  /*12bb0*/  FMUL.FTZ R111, R3.reuse, R111 ;  /* 0x0000006f036f7220 */ /* 0x040fe20000410000 */
[C---:B------:R-:W-:Y:S01]  /*12bc0*/  FMUL.FTZ R108, R0.reuse, R108 ;  /* 0x0000006c006c7220 */ /* 0x040fe20000410000 */
[C---:B-1----:R-:W-:Y:S03]  /*12bd0*/  HMMA.16816.F32 R76, R156.reuse, R152, R76 ;  /* 0x000000989c4c723c */ /* 0x042fe6000000184c */
[C---:B------:R-:W-:Y:S01]  /*12be0*/  FMUL.FTZ R109, R0.reuse, R109 ;  /* 0x0000006d006d7220 */ /* 0x040fe20000410000 */
[C---:B------:R-:W-:Y:S01]  /*12bf0*/  FMUL.FTZ R114, R3.reuse, R114 ;  /* 0x0000007203727220 */ /* 0x040fe20000410000 */
        /* <DEDUP_REMOVED lines=41> */
[----:B------:R-:W-:Y:S01]  /*12e90*/  FMUL.FTZ R139, R3, R139 ;  /* 0x0000008b038b7220 */ /* 0x000fe20000410000 */
[C---:B------:R-:W-:Y:S03]  /*12ea0*/  FMUL.FTZ R136, R0.reuse, R136 ;  /* 0x0000008800887220 */ /* 0x040fe60000410000 */
[----:B------:R-:W-:Y:S01]  /*12eb0*/  FMUL.FTZ R137, R0, R137 ;  /* 0x0000008900897220 */ /* 0x000fe20000410000 */
[--C-:B------:R-:W-:Y:S01]  /*12ec0*/  FFMA.FTZ R14, R14, UR4, -R2.reuse ;  /* 0x000000040e0e7c23 */ /* 0x100fe20008010802 */
[----:B------:R-:W-:Y:S01]  /*12ed0*/  FFMA.FTZ R15, R15, UR4, -R2 ;  /* 0x000000040f0f7c23 */ /* 0x000fe20008010802 */
[--C-:B------:R-:W-:Y:S01]  /*12ee0*/  FFMA.FTZ R12, R12, UR4, -R150.reuse ;  /* 0x000000040c0c7c23 */ /* 0x100fe20008010896 */
[----:B------:R-:W-:Y:S01]  /*12ef0*/  FFMA.FTZ R13, R13, UR4, -R150 ;  /* 0x000000040d0d7c23 */ /* 0x000fe20008010896 */
[----:B------:R4:W-:Y:S01]  /*12f00*/  MUFU.EX2 R195, R14 ;  /* 0x0000000e00c37308 */ /* 0x0009e20000000800 */
[C---:B-1----:R-:W-:Y:S03]  /*12f10*/  HMMA.16816.F32 R124, R156.reuse, R152, R124 ;  /* 0x000000989c7c723c */ /* 0x042fe6000000187c */
[--C-:B------:R-:W-:Y:S01]  /*12f20*/  FFMA.FTZ R18, R18, UR4, -R2.reuse ;  /* 0x0000000412127c23 */ /* 0x100fe20008010802 */
[----:B------:R-:W-:Y:S01]  /*12f30*/  FFMA.FTZ R19, R19, UR4, -R2 ;  /* 0x0000000413137c23 */ /* 0x000fe20008010802 */
[--C-:B------:R-:W-:Y:S01]  /*12f40*/  FFMA.FTZ R16, R16, UR4, -R150.reuse ;  /* 0x0000000410107c23 */ /* 0x100fe20008010896 */
[C---:B------:R-:W-:Y:S01]  /*12f50*/  HMMA.16816.F32 R128, R156.reuse, R154, R128 ;  /* 0x0000009a9c80723c */ /* 0x040fe20000001880 */
[----:B------:R-:W1:Y:S02]  /*12f60*/  LDSM.16.MT88.4 R152, [R206+0x1e000] ;  /* 0x01e00000ce98783b */ /* 0x000e640000004200 */
[----:B------:R5:W-:Y:S02]  /*12f70*/  MUFU.EX2 R194, R15 ;  /* 0x0000000f00c27308 */ /* 0x000be40000000800 */
[--C-:B------:R-:W-:Y:S01]  /*12f80*/  FFMA.FTZ R17, R17, UR4, -R150.reuse ;  /* 0x0000000411117c23 */ /* 0x100fe20008010896 */
[C---:B--2---:R-:W-:Y:S07]  /*12f90*/  HMMA.16816.F32 R132, R156.reuse, R168, R132 ;  /* 0x000000a89c84723c */ /* 0x044fee0000001884 */
[----:B------:R2:W-:Y:S01]  /*12fa0*/  MUFU.EX2 R191, R12 ;  /* 0x0000000c00bf7308 */ /* 0x0005e20000000800 */
[C---:B----4-:R-:W-:Y:S01]  /*12fb0*/  FMUL.FTZ R14, R3.reuse, R166 ;  /* 0x000000a6030e7220 */ /* 0x050fe20000410000 */
[C---:B------:R-:W-:Y:S01]  /*12fc0*/  HMMA.16816.F32 R136, R156.reuse, R170, R136 ;  /* 0x000000aa9c88723c */ /* 0x040fe20000001888 */
[----:B------:R-:W4:Y:S02]  /*12fd0*/  LDSM.16.MT88.4 R168, [R204+0x18800] ;  /* 0x01880000cca8783b */ /* 0x000f240000004200 */
[C---:B------:R-:W-:Y:S05]  /*12fe0*/  FMUL.FTZ R142, R3.reuse, R142 ;  /* 0x0000008e038e7220 */ /* 0x040fea0000410000 */
[----:B------:R1:W-:Y:S03]  /*12ff0*/  MUFU.EX2 R190, R13 ;  /* 0x0000000d00be7308 */ /* 0x0003e60000000800 */
[C---:B------:R-:W-:Y:S01]  /*13000*/  FMUL.FTZ R143, R3.reuse, R143 ;  /* 0x0000008f038f7220 */ /* 0x040fe20000410000 */
[C---:B------:R-:W-:Y:S01]  /*13010*/  FMUL.FTZ R140, R0.reuse, R140 ;  /* 0x0000008c008c7220 */ /* 0x040fe20000410000 */
[C---:B------:R-:W-:Y:S01]  /*13020*/  FMUL.FTZ R141, R0.reuse, R141 ;  /* 0x0000008d008d7220 */ /* 0x040fe20000410000 */
[C---:B-----5:R-:W-:Y:S01]  /*13030*/  FMUL.FTZ R15, R3.reuse, R167 ;  /* 0x000000a7030f7220 */ /* 0x060fe20000410000 */
[C---:B------:R-:W-:Y:S03]  /*13040*/  FMUL.FTZ R146, R3.reuse, R146 ;  /* 0x0000009203927220 */ /* 0x040fe60000410000 */
[----:B------:R5:W-:Y:S01]  /*13050*/  MUFU.EX2 R193, R18 ;  /* 0x0000001200c17308 */ /* 0x000be20000000800 */
[C---:B--2---:R-:W-:Y:S01]  /*13060*/  FMUL.FTZ R12, R0.reuse, R164 ;  /* 0x000000a4000c7220 */ /* 0x044fe20000410000 */
[----:B------:R-:W-:Y:S01]  /*13070*/  FMUL.FTZ R147, R3, R147 ;  /* 0x0000009303937220 */ /* 0x000fe20000410000 */
[C---:B------:R-:W-:Y:S01]  /*13080*/  FMUL.FTZ R144, R0.reuse, R144 ;  /* 0x0000009000907220 */ /* 0x040fe20000410000 */
[C---:B---3--:R-:W-:Y:S03]  /*13090*/  HMMA.16816.F32 R140, R156.reuse, R172, R140 ;  /* 0x000000ac9c8c723c */ /* 0x048fe6000000188c */
[C---:B------:R-:W-:Y:S03]  /*130a0*/  FMUL.FTZ R145, R0.reuse, R145 ;  /* 0x0000009100917220 */ /* 0x040fe60000410000 */
[----:B------:R2:W3:Y:S01]  /*130b0*/  MUFU.EX2 R192, R19 ;  /* 0x0000001300c07308 */ /* 0x0004e20000000800 */
[----:B-1----:R-:W-:Y:S01]  /*130c0*/  FMUL.FTZ R13, R0, R165 ;  /* 0x000000a5000d7220 */ /* 0x002fe20000410000 */
[----:B------:R-:W-:Y:S01]  /*130d0*/  FFMA.FTZ R20, R20, UR4, -R150 ;  /* 0x0000000414147c23 */ /* 0x000fe20008010896 */
[----:B------:R-:W1:Y:S02]  /*130e0*/  LDSM.16.MT88.4 R164, [R206+0x18800] ;  /* 0x01880000cea4783b */ /* 0x000e640000004200 */
[--C-:B------:R-:W-:Y:S01]  /*130f0*/  FFMA.FTZ R22, R22, UR4, -R2.reuse ;  /* 0x0000000416167c23 */ /* 0x100fe20008010802 */
[--C-:B------:R-:W-:Y:S02]  /*13100*/  FFMA.FTZ R23, R23, UR4, -R2.reuse ;  /* 0x0000000417177c23 */ /* 0x100fe40008010802 */
[C---:B------:R-:W-:Y:S02]  /*13110*/  HMMA.16816.F32 R12, R156.reuse, R174, R12 ;  /* 0x000000ae9c0c723c */ /* 0x040fe4000000180c */
[----:B------:R4:W-:Y:S01]  /*13120*/  MUFU.EX2 R189, R16 ;  /* 0x0000001000bd7308 */ /* 0x0009e20000000800 */
[----:B-----5:R-:W-:Y:S01]  /*13130*/  FMUL.FTZ R18, R3, R162 ;  /* 0x000000a203127220 */ /* 0x020fe20000410000 */
[----:B------:R-:W-:Y:S01]  /*13140*/  LDSM.16.MT88.4 R172, [R206+0x1a800] ;  /* 0x01a80000ceac783b */ /* 0x000fe20000004200 */
[----:B------:R-:W-:Y:S01]  /*13150*/  FFMA.FTZ R2, R35, UR4, -R2 ;  /* 0x0000000423027c23 */ /* 0x000fe20008010802 */
[----:B------:R-:W-:Y:S06]  /*13160*/  FFMA.FTZ R21, R21, UR4, -R150 ;  /* 0x0000000415157c23 */ /* 0x000fec0008010896 */
[----:B------:R5:W5:Y:S01]  /*13170*/  MUFU.EX2 R188, R17 ;  /* 0x0000001100bc7308 */ /* 0x000b620000000800 */
[C---:B--2---:R-:W-:Y:S01]  /*13180*/  FMUL.FTZ R19, R3.reuse, R163 ;  /* 0x000000a303137220 */ /* 0x044fe20000410000 */
[----:B---3--:R-:W-:Y:S01]  /*13190*/  F2FP.F16.F32.PACK_AB R163, R192, R193 ;  /* 0x000000c1c0a3723e */ /* 0x008fe200000000ff */
[----:B------:R-:W-:Y:S07]  /*131a0*/  FFMA.FTZ R3, R3, R246, R200 ;  /* 0x000000f603037223 */ /* 0x000fee00000100c8 */
[----:B------:R-:W-:Y:S01]  /*131b0*/  MUFU.EX2 R187, R22 ;  /* 0x0000001600bb7308 */ /* 0x000fe20000000800 */
[----:B----4-:R-:W-:Y:S01]  /*131c0*/  FMUL.FTZ R16, R0, R160 ;  /* 0x000000a000107220 */ /* 0x010fe20000410000 */
[----:B------:R-:W-:Y:S08]  /*131d0*/  F2FP.F16.F32.PACK_AB R160, R190, R191 ;  /* 0x000000bfbea0723e */ /* 0x000ff000000000ff */
[----:B------:R2:W3:Y:S01]  /*131e0*/  MUFU.EX2 R186, R23 ;  /* 0x0000001700ba7308 */ /* 0x0004e20000000800 */
[----:B-----5:R-:W-:Y:S01]  /*131f0*/  FMUL.FTZ R17, R0, R161 ;  /* 0x000000a100117220 */ /* 0x020fe20000410000 */
[----:B------:R-:W-:Y:S02]  /*13200*/  F2FP.F16.F32.PACK_AB R161, R194, R195 ;  /* 0x000000c3c2a1723e */ /* 0x000fe400000000ff */
[----:B------:R-:W-:Y:S04]  /*13210*/  F2FP.F16.F32.PACK_AB R162, R188, R189 ;  /* 0x000000bdbca2723e */ /* 0x000fe800000000ff */
[C---:B------:R-:W-:Y:S06]  /*13220*/  HMMA.16816.F32 R16, R156.reuse, R152, R16 ;  /* 0x000000989c10723c */ /* 0x040fec0000001810 */
[----:B------:R-:W-:Y:S01]  /*13230*/  HMMA.16816.F32 R144, R156, R154, R144 ;  /* 0x0000009a9c90723c */ /* 0x000fe20000001890 */
[----:B------:R-:W4:Y:S04]  /*13240*/  LDSM.16.MT88.4 R152, [R204+0x1a800] ;  /* 0x01a80000cc98783b */ /* 0x000f280000004200 */
[----:B--2---:R-:W-:Y:S01]  /*13250*/  F2FP.F16.F32.PACK_AB R23, R184, R185 ;  /* 0x000000b9b817723e */ /* 0x004fe200000000ff */
[C---:B------:R-:W-:Y:S03]  /*13260*/  HMMA.16816.F32 R4, R160.reuse, R168, R4 ;  /* 0x000000a8a004723c */ /* 0x040fe60000001804 */
[----:B------:R-:W2:Y:S03]  /*13270*/  LDSM.16.MT88.4 R156, [R205+0x1a800] ;  /* 0x01a80000cd9c783b */ /* 0x000ea60000004200 */
[C---:B------:R-:W-:Y:S05]  /*13280*/  HMMA.16816.F32 R8, R160.reuse, R170, R8 ;  /* 0x000000aaa008723c */ /* 0x040fea0000001808 */
[----:B------:R-:W5:Y:S01]  /*13290*/  LDSM.16.MT88.4 R168, [R207+0x1a800] ;  /* 0x01a80000cfa8783b */ /* 0x000f620000004200 */
[C---:B------:R-:W-:Y:S06]  /*132a0*/  HMMA.16816.F32 R36, R160.reuse, R176, R36 ;  /* 0x000000b0a024723c */ /* 0x040fec0000001824 */
        /* <DEDUP_REMOVED lines=20> */
[C---:B---3--:R-:W-:Y:S06]  /*133f0*/  HMMA.16816.F32 R92, R160.reuse, R176, R92 ;  /* 0x000000b0a05c723c */ /* 0x048fec000000185c */
[C---:B------:R-:W-:Y:S01]  /*13400*/  HMMA.16816.F32 R96, R160.reuse, R178, R96 ;  /* 0x000000b2a060723c */ /* 0x040fe20000001860 */
[----:B------:R-:W3:Y:S05]  /*13410*/  LDSM.16.MT88.4 R176, [R206+0x1e800] ;  /* 0x01e80000ceb0783b */ /* 0x000eea0000004200 */
[C---:B------:R-:W-:Y:S01]  /*13420*/  HMMA.16816.F32 R100, R160.reuse, R180, R100 ;  /* 0x000000b4a064723c */ /* 0x040fe20000001864 */
[----:B------:R-:W-:Y:S05]  /*13430*/  MUFU.EX2 R181, R24 ;  /* 0x0000001800b57308 */ /* 0x000fea0000000800 */
[C---:B------:R-:W-:Y:S05]  /*13440*/  HMMA.16816.F32 R104, R160.reuse, R182, R104 ;  /* 0x000000b6a068723c */ /* 0x040fea0000001868 */
[----:B------:R2:W-:Y:S01]  /*13450*/  MUFU.EX2 R183, R20 ;  /* 0x0000001400b77308 */ /* 0x0005e20000000800 */
[C---:B-1----:R-:W-:Y:S09]  /*13460*/  HMMA.16816.F32 R108, R160.reuse, R164, R108 ;  /* 0x000000a4a06c723c */ /* 0x042ff2000000186c */
[----:B------:R1:W3:Y:S01]  /*13470*/  MUFU.EX2 R182, R21 ;  /* 0x0000001500b67308 */ /* 0x0002e20000000800 */
[C---:B------:R-:W-:Y:S01]  /*13480*/  HMMA.16816.F32 R112, R160.reuse, R166, R112 ;  /* 0x000000a6a070723c */ /* 0x040fe20000001870 */
[----:B------:R-:W-:Y:S05]  /*13490*/  LDSM.16.MT88.4 R164, [R205+0x19000] ;  /* 0x01900000cda4783b */ /* 0x000fea0000004200 */
[C---:B----4-:R-:W-:Y:S05]  /*134a0*/  HMMA.16816.F32 R116, R160.reuse, R152, R116 ;  /* 0x00000098a074723c */ /* 0x050fea0000001874 */
[--C-:B--2---:R-:W-:Y:S01]  /*134b0*/  FFMA.FTZ R20, R25, UR4, -R150.reuse ;  /* 0x0000000419147c23 */ /* 0x104fe20008010896 */
[C---:B------:R-:W-:Y:S01]  /*134c0*/  HMMA.16816.F32 R120, R160.reuse, R154, R120 ;  /* 0x0000009aa078723c */ /* 0x040fe20000001878 */
[----:B------:R-:W2:Y:S02]  /*134d0*/  LDSM.16.MT88.4 R152, [R204+0x19000] ;  /* 0x01900000cc98783b */ /* 0x000ea40000004200 */
[----:B------:R3:W4:Y:S02]  /*134e0*/  MUFU.EX2 R180, R20 ;  /* 0x0000001400b47308 */ /* 0x0007240000000800 */
[----:B-1----:R-:W-:Y:S01]  /*134f0*/  F2FP.F16.F32.PACK_AB R21, R186, R187 ;  /* 0x000000bbba15723e */ /* 0x002fe200000000ff */
[C---:B------:R-:W-:Y:S03]  /*13500*/  HMMA.16816.F32 R124, R160.reuse, R156, R124 ;  /* 0x0000009ca07c723c */ /* 0x040fe6000000187c */
[----:B------:R-:W1:Y:S03]  /*13510*/  LDSM.16.MT88.4 R24, [R207+0x19000] ;  /* 0x01900000cf18783b */ /* 0x000e660000004200 */
[C---:B------:R-:W-:Y:S05]  /*13520*/  HMMA.16816.F32 R128, R160.reuse, R158, R128 ;  /* 0x0000009ea080723c */ /* 0x040fea0000001880 */
[----:B------:R-:W1:Y:S01]  /*13530*/  LDSM.16.MT88.4 R156, [R206+0x19000] ;  /* 0x01900000ce9c783b */ /* 0x000e620000004200 */
[C---:B-----5:R-:W-:Y:S05]  /*13540*/  HMMA.16816.F32 R132, R160.reuse, R168, R132 ;  /* 0x000000a8a084723c */ /* 0x060fea0000001884 */
[----:B---3--:R-:W-:Y:S01]  /*13550*/  F2FP.F16.F32.PACK_AB R20, R182, R183 ;  /* 0x000000b7b614723e */ /* 0x008fe200000000ff */
[C---:B------:R-:W-:Y:S01]  /*13560*/  HMMA.16816.F32 R136, R160.reuse, R170, R136 ;  /* 0x000000aaa088723c */ /* 0x040fe20000001888 */
[----:B------:R-:W-:Y:S04]  /*13570*/  LDSM.16.MT88.4 R168, [R207+0x1b000] ;  /* 0x01b00000cfa8783b */ /* 0x000fe80000004200 */
[----:B----4-:R-:W-:Y:S01]  /*13580*/  F2FP.F16.F32.PACK_AB R22, R180, R181 ;  /* 0x000000b5b416723e */ /* 0x010fe200000000ff */
[C---:B------:R-:W-:Y:S06]  /*13590*/  HMMA.16816.F32 R140, R160.reuse, R172, R140 ;  /* 0x000000aca08c723c */ /* 0x040fec000000188c */
[C---:B------:R-:W-:Y:S01]  /*135a0*/  HMMA.16816.F32 R12, R160.reuse, R174, R12 ;  /* 0x000000aea00c723c */ /* 0x040fe2000000180c */
[----:B------:R-:W-:Y:S05]  /*135b0*/  LDSM.16.MT88.4 R172, [R206+0x1b000] ;  /* 0x01b00000ceac783b */ /* 0x000fea0000004200 */
[C---:B------:R-:W-:Y:S01]  /*135c0*/  HMMA.16816.F32 R16, R160.reuse, R176, R16 ;  /* 0x000000b0a010723c */ /* 0x040fe20000001810 */
[----:B------:R-:W-:Y:S05]  /*135d0*/  MUFU.EX2 R177, R31 ;  /* 0x0000001f00b17308 */ /* 0x000fea0000000800 */
[----:B------:R-:W-:Y:S01]  /*135e0*/  HMMA.16816.F32 R144, R160, R178, R144 ;  /* 0x000000b2a090723c */ /* 0x000fe20000001890 */
[----:B------:R-:W3:Y:S04]  /*135f0*/  LDSM.16.MT88.4 R160, [R204+0x1b000] ;  /* 0x01b00000cca0783b */ /* 0x000ee80000004200 */
[----:B------:R-:W4:Y:S01]  /*13600*/  MUFU.EX2 R178, R30 ;  /* 0x0000001e00b27308 */ /* 0x000f220000000800 */
[C---:B--2---:R-:W-:Y:S09]  /*13610*/  HMMA.16816.F32 R4, R20.reuse, R152, R4 ;  /* 0x000000981404723c */ /* 0x044ff20000001804 */
[----:B------:R-:W-:Y:S01]  /*13620*/  MUFU.EX2 R176, R34 ;  /* 0x0000002200b07308 */ /* 0x000fe20000000800 */
        /* <DEDUP_REMOVED lines=10> */
[----:B------:R-:W4:Y:S05]  /*136d0*/  LDSM.16.MT88.4 R156, [R207+0x1d000] ;  /* 0x01d00000cf9c783b */ /* 0x000f2a0000004200 */
[C---:B---3--:R-:W-:Y:S06]  /*136e0*/  HMMA.16816.F32 R60, R20.reuse, R160, R60 ;  /* 0x000000a0143c723c */ /* 0x048fec000000183c */
[C---:B------:R-:W-:Y:S01]  /*136f0*/  HMMA.16816.F32 R64, R20.reuse, R162, R64 ;  /* 0x000000a21440723c */ /* 0x040fe20000001840 */
[----:B------:R-:W3:Y:S05]  /*13700*/  LDSM.16.MT88.4 R160, [R206+0x1d000] ;  /* 0x01d00000cea0783b */ /* 0x000eea0000004200 */
[C---:B--2---:R-:W-:Y:S06]  /*13710*/  HMMA.16816.F32 R68, R20.reuse, R152, R68 ;  /* 0x000000981444723c */ /* 0x044fec0000001844 */
[C---:B------:R-:W-:Y:S01]  /*13720*/  HMMA.16816.F32 R72, R20.reuse, R154, R72 ;  /* 0x0000009a1448723c */ /* 0x040fe20000001848 */
[----:B------:R-:W2:Y:S05]  /*13730*/  LDSM.16.MT88.4 R152, [R204+0x1f000] ;  /* 0x01f00000cc98783b */ /* 0x000eaa0000004200 */
[C---:B------:R-:W-:Y:S06]  /*13740*/  HMMA.16816.F32 R76, R20.reuse, R168, R76 ;  /* 0x000000a8144c723c */ /* 0x040fec000000184c */
[C---:B------:R-:W-:Y:S01]  /*13750*/  HMMA.16816.F32 R80, R20.reuse, R170, R80 ;  /* 0x000000aa1450723c */ /* 0x040fe20000001850 */
[----:B------:R-:W-:Y:S05]  /*13760*/  LDSM.16.MT88.4 R168, [R204+0x1b800] ;  /* 0x01b80000cca8783b */ /* 0x000fea0000004200 */
[C---:B------:R-:W-:Y:S01]  /*13770*/  HMMA.16816.F32 R84, R20.reuse, R172, R84 ;  /* 0x000000ac1454723c */ /* 0x040fe20000001854 */
[----:B------:R-:W-:Y:S05]  /*13780*/  MUFU.EX2 R172, R32 ;  /* 0x0000002000ac7308 */ /* 0x000fea0000000800 */
[C---:B------:R-:W-:Y:S05]  /*13790*/  HMMA.16816.F32 R88, R20.reuse, R174, R88 ;  /* 0x000000ae1458723c */ /* 0x040fea0000001858 */
[----:B------:R-:W-:Y:S01]  /*137a0*/  MUFU.EX2 R174, R28 ;  /* 0x0000001c00ae7308 */ /* 0x000fe20000000800 */
[C---:B-----5:R-:W-:Y:S09]  /*137b0*/  HMMA.16816.F32 R92, R20.reuse, R164, R92 ;  /* 0x000000a4145c723c */ /* 0x060ff2000000185c */
[----:B------:R5:W2:Y:S01]  /*137c0*/  MUFU.EX2 R175, R2 ;  /* 0x0000000200af7308 */ /* 0x000aa20000000800 */
[C---:B------:R-:W-:Y:S01]  /*137d0*/  HMMA.16816.F32 R96, R20.reuse, R166, R96 ;  /* 0x000000a61460723c */ /* 0x040fe20000001860 */
[----:B------:R-:W2:Y:S05]  /*137e0*/  LDSM.16.MT88.4 R164, [R205+0x1f000] ;  /* 0x01f00000cda4783b */ /* 0x000eaa0000004200 */
[C---:B-1----:R-:W-:Y:S06]  /*137f0*/  HMMA.16816.F32 R100, R20.reuse, R24, R100 ;  /* 0x000000181464723c */ /* 0x042fec0000001864 */
[C---:B------:R-:W-:Y:S01]  /*13800*/  HMMA.16816.F32 R104, R20.reuse, R26, R104 ;  /* 0x0000001a1468723c */ /* 0x040fe20000001868 */
[----:B------:R-:W1:Y:S04]  /*13810*/  LDSM.16.MT88.4 R24, [R207+0x1f000] ;  /* 0x01f00000cf18783b */ /* 0x000e680000004200 */
[--C-:B-----5:R-:W-:Y:S01]  /*13820*/  FFMA.FTZ R2, R29, UR4, -R150.reuse ;  /* 0x000000041d027c23 */ /* 0x120fe20008010896 */
[C---:B----4-:R-:W-:Y:S03]  /*13830*/  HMMA.16816.F32 R108, R20.reuse, R156, R108 ;  /* 0x0000009c146c723c */ /* 0x050fe6000000186c */
[----:B------:R-:W-:Y:S01]  /*13840*/  LDSM.16.MT88.4 R28, [R204+0x19800] ;  /* 0x01980000cc1c783b */ /* 0x000fe20000004200 */
[----:B------:R4:W5:Y:S01]  /*13850*/  MUFU.EX2 R173, R2 ;  /* 0x0000000200ad7308 */ /* 0x0009620000000800 */
[----:B------:R-:W-:Y:S01]  /*13860*/  FFMA.FTZ R150, R33, UR4, -R150 ;  /* 0x0000000421967c23 */ /* 0x000fe20008010896 */
[C---:B------:R-:W-:Y:S05]  /*13870*/  HMMA.16816.F32 R112, R20.reuse, R158, R112 ;  /* 0x0000009e1470723c */ /* 0x040fea0000001870 */
[----:B------:R-:W5:Y:S01]  /*13880*/  LDSM.16.MT88.4 R156, [R206+0x1f000] ;  /* 0x01f00000ce9c783b */ /* 0x000f620000004200 */
[C---:B---3--:R-:W-:Y:S02]  /*13890*/  HMMA.16816.F32 R116, R20.reuse, R160, R116 ;  /* 0x000000a01474723c */ /* 0x048fe40000001874 */
[----:B------:R-:W3:Y:S04]  /*138a0*/  MUFU.EX2 R150, R150 ;  /* 0x0000009600967308 */ /* 0x000ee80000000800 */
[C---:B------:R-:W-:Y:S01]  /*138b0*/  HMMA.16816.F32 R120, R20.reuse, R162, R120 ;  /* 0x000000a21478723c */ /* 0x040fe20000001878 */
[----:B------:R-:W3:Y:S04]  /*138c0*/  LDSM.16.MT88.4 R160, [R205+0x19800] ;  /* 0x01980000cda0783b */ /* 0x000ee80000004200 */
[----:B----4-:R-:W-:Y:S01]  /*138d0*/  FFMA.FTZ R2, R0, R247, R196 ;  /* 0x000000f700027223 */ /* 0x010fe200000100c4 */
[C---:B--2---:R-:W-:Y:S03]  /*138e0*/  HMMA.16816.F32 R124, R20.reuse, R152, R124 ;  /* 0x00000098147c723c */ /* 0x044fe6000000187c */
[----:B------:R-:W2:Y:S02]  /*138f0*/  LDSM.16.MT88.4 R32, [R207+0x19800] ;  /* 0x01980000cf20783b */ /* 0x000ea40000004200 */
[----:B------:R-:W-:Y:S01]  /*13900*/  FADD.FTZ R2, R199, R2 ;  /* 0x00000002c7027221 */ /* 0x000fe20000010000 */
[C---:B------:R-:W-:Y:S05]  /*13910*/  HMMA.16816.F32 R128, R20.reuse, R154, R128 ;  /* 0x0000009a1480723c */ /* 0x040fea0000001880 */
[----:B------:R-:W-:Y:S01]  /*13920*/  FADD.FTZ R0, R203, R3 ;  /* 0x00000003cb007221 */ /* 0x000fe20000010000 */
[C---:B------:R-:W-:Y:S05]  /*13930*/  HMMA.16816.F32 R132, R20.reuse, R164, R132 ;  /* 0x000000a41484723c */ /* 0x040fea0000001884 */
[----:B------:R-:W-:Y:S01]  /*13940*/  MOV R3, R148 ;  /* 0x0000009400037202 */ /* 0x000fe20000000f00 */
[C---:B------:R-:W-:Y:S01]  /*13950*/  HMMA.16816.F32 R136, R20.reuse, R166, R136 ;  /* 0x000000a61488723c */ /* 0x040fe20000001888 */
[----:B------:R-:W4:Y:S04]  /*13960*/  LDSM.16.MT88.4 R164, [R206+0x19800] ;  /* 0x01980000cea4783b */ /* 0x000f280000004200 */
[----:B------:R-:W-:Y:S01]  /*13970*/  FADD.FTZ R2, R198, R2 ;  /* 0x00000002c6027221 */ /* 0x000fe20000010000 */
[C---:B-1----:R-:W-:Y:S05]  /*13980*/  HMMA.16816.F32 R140, R20.reuse, R24, R140 ;  /* 0x00000018148c723c */ /* 0x042fea000000188c */
[----:B------:R-:W-:Y:S01]  /*13990*/  FADD.FTZ R0, R202, R0 ;  /* 0x00000000ca007221 */ /* 0x000fe20000010000 */
[C---:B------:R-:W-:Y:S05]  /*139a0*/  HMMA.16816.F32 R12, R20.reuse, R26, R12 ;  /* 0x0000001a140c723c */ /* 0x040fea000000180c */
[----:B------:R-:W-:Y:S01]  /*139b0*/  F2FP.F16.F32.PACK_AB R25, R177, R178 ;  /* 0x000000b2b119723e */ /* 0x000fe200000000ff */
[C---:B-----5:R-:W-:Y:S05]  /*139c0*/  HMMA.16816.F32 R16, R20.reuse, R156, R16 ;  /* 0x0000009c1410723c */ /* 0x060fea0000001810 */
[----:B------:R-:W-:Y:S01]  /*139d0*/  F2FP.F16.F32.PACK_AB R27, R175, R176 ;  /* 0x000000b0af1b723e */ /* 0x000fe200000000ff */
[----:B------:R-:W-:Y:S01]  /*139e0*/  HMMA.16816.F32 R144, R20, R158, R144 ;  /* 0x0000009e1490723c */ /* 0x000fe20000001890 */
[----:B------:R-:W-:Y:S04]  /*139f0*/  LDSM.16.MT88.4 R20, [R206+0x1b800] ;  /* 0x01b80000ce14783b */ /* 0x000fe80000004200 */
[----:B------:R-:W-:Y:S01]  /*13a00*/  F2FP.F16.F32.PACK_AB R24, R173, R174 ;  /* 0x000000aead18723e */ /* 0x000fe200000000ff */
[----:B------:R-:W-:Y:S01]  /*13a10*/  FADD.FTZ R2, R197, R2 ;  /* 0x00000002c5027221 */ /* 0x000fe20000010000 */
[----:B---3--:R-:W-:Y:S01]  /*13a20*/  F2FP.F16.F32.PACK_AB R26, R150, R172 ;  /* 0x000000ac961a723e */ /* 0x008fe200000000ff */
[----:B------:R-:W-:Y:S03]  /*13a30*/  FADD.FTZ R0, R201, R0 ;  /* 0x00000000c9007221 */ /* 0x000fe60000010000 */
[----:B------:R-:W-:Y:S01]  /*13a40*/  FADD.FTZ R2, R191, R2 ;  /* 0x00000002bf027221 */ /* 0x000fe20000010000 */
[----:B------:R-:W-:Y:S02]  /*13a50*/  FADD.FTZ R0, R195, R0 ;  /* 0x00000000c3007221 */ /* 0x000fe40000010000 */
[C---:B------:R-:W-:Y:S01]  /*13a60*/  HMMA.16816.F32 R156, R24.reuse, R28, R4 ;  /* 0x0000001c189c723c */ /* 0x040fe20000001804 */
[----:B------:R-:W1:Y:S04]  /*13a70*/  LDSM.16.MT88.4 R4, [R205+0x1b800] ;  /* 0x01b80000cd04783b */ /* 0x000e680000004200 */
[----:B------:R-:W-:Y:S01]  /*13a80*/  FADD.FTZ R2, R190, R2 ;  /* 0x00000002be027221 */ /* 0x000fe20000010000 */
[C---:B------:R-:W-:Y:S03]  /*13a90*/  HMMA.16816.F32 R152, R24.reuse, R30, R8 ;  /* 0x0000001e1898723c */ /* 0x040fe60000001808 */
[----:B------:R-:W3:Y:S02]  /*13aa0*/  LDSM.16.MT88.4 R8, [R207+0x1b800] ;  /* 0x01b80000cf08783b */ /* 0x000ee40000004200 */
[----:B------:R-:W-:Y:S01]  /*13ab0*/  FADD.FTZ R0, R194, R0 ;  /* 0x00000000c2007221 */ /* 0x000fe20000010000 */
[C---:B------:R-:W-:Y:S05]  /*13ac0*/  HMMA.16816.F32 R36, R24.reuse, R160, R36 ;  /* 0x000000a01824723c */ /* 0x040fea0000001824 */
[----:B------:R-:W5:Y:S01]  /*13ad0*/  LDSM.16.MT88.4 R28, [R204+0x1d800] ;  /* 0x01d80000cc1c783b */ /* 0x000f620000004200 */
[C---:B------:R-:W-:Y:S05]  /*13ae0*/  HMMA.16816.F32 R40, R24.reuse, R162, R40 ;  /* 0x000000a21828723c */ /* 0x040fea0000001828 */
[----:B------:R-:W-:Y:S01]  /*13af0*/  FADD.FTZ R2, R189, R2 ;  /* 0x00000002bd027221 */ /* 0x000fe20000010000 */
[C---:B--2---:R-:W-:Y:S01]  /*13b00*/  HMMA.16816.F32 R44, R24.reuse, R32, R44 ;  /* 0x00000020182c723c */ /* 0x044fe2000000182c */
[----:B------:R-:W-:Y:S04]  /*13b10*/  LDSM.16.MT88.4 R160, [R207+0x1d800] ;  /* 0x01d80000cfa0783b */ /* 0x000fe80000004200 */
[----:B------:R-:W-:Y:S01]  /*13b20*/  FADD.FTZ R0, R193, R0 ;  /* 0x00000000c1007221 */ /* 0x000fe20000010000 */
[C---:B------:R-:W-:Y:S03]  /*13b30*/  HMMA.16816.F32 R48, R24.reuse, R34, R48 ;  /* 0x000000221830723c */ /* 0x040fe60000001830 */
[----:B------:R-:W2:Y:S02]  /*13b40*/  LDSM.16.MT88.4 R32, [R205+0x1d800] ;  /* 0x01d80000cd20783b */ /* 0x000ea40000004200 */
[----:B------:R-:W-:Y:S01]  /*13b50*/  FADD.FTZ R2, R188, R2 ;  /* 0x00000002bc027221 */ /* 0x000fe20000010000 */
[C---:B----4-:R-:W-:Y:S05]  /*13b60*/  HMMA.16816.F32 R52, R24.reuse, R164, R52 ;  /* 0x000000a41834723c */ /* 0x050fea0000001834 */
[----:B------:R-:W-:Y:S01]  /*13b70*/  FADD.FTZ R0, R192, R0 ;  /* 0x00000000c0007221 */ /* 0x000fe20000010000 */
[C---:B------:R-:W-:Y:S01]  /*13b80*/  HMMA.16816.F32 R56, R24.reuse, R166, R56 ;  /* 0x000000a61838723c */ /* 0x040fe20000001838 */
[----:B------:R-:W-:Y:S04]  /*13b90*/  LDSM.16.MT88.4 R164, [R207+0x1f800] ;  /* 0x01f80000cfa4783b */ /* 0x000fe80000004200 */
[----:B------:R-:W-:Y:S01]  /*13ba0*/  FADD.FTZ R2, R183, R2 ;  /* 0x00000002b7027221 */ /* 0x000fe20000010000 */
[C---:B------:R-:W-:Y:S05]  /*13bb0*/  HMMA.16816.F32 R60, R24.reuse, R168, R60 ;  /* 0x000000a8183c723c */ /* 0x040fea000000183c */
[----:B------:R-:W-:Y:S01]  /*13bc0*/  FADD.FTZ R0, R187, R0 ;  /* 0x00000000bb007221 */ /* 0x000fe20000010000 */
[C---:B------:R-:W-:Y:S05]  /*13bd0*/  HMMA.16816.F32 R64, R24.reuse, R170, R64 ;  /* 0x000000aa1840723c */ /* 0x040fea0000001840 */
        /* <DEDUP_REMOVED lines=8> */
[C---:B------:R-:W-:Y:S01]  /*13c60*/  HMMA.16816.F32 R80, R24.reuse, R10, R80 ;  /* 0x0000000a1850723c */ /* 0x040fe20000001850 */
[----:B------:R-:W3:Y:S04]  /*13c70*/  LDSM.16.MT88.4 R8, [R204+0x1f800] ;  /* 0x01f80000cc08783b */ /* 0x000ee80000004200 */
[----:B------:R-:W-:Y:S01]  /*13c80*/  FADD.FTZ R2, R180, R2 ;  /* 0x00000002b4027221 */ /* 0x000fe20000010000 */
[C---:B------:R-:W-:Y:S05]  /*13c90*/  HMMA.16816.F32 R84, R24.reuse, R20, R84 ;  /* 0x000000141854723c */ /* 0x040fea0000001854 */
[----:B------:R-:W-:Y:S01]  /*13ca0*/  FADD.FTZ R0, R184, R0 ;  /* 0x00000000b8007221 */ /* 0x000fe20000010000 */
[C---:B------:R-:W-:Y:S01]  /*13cb0*/  HMMA.16816.F32 R88, R24.reuse, R22, R88 ;  /* 0x000000161858723c */ /* 0x040fe20000001858 */
[----:B------:R-:W4:Y:S04]  /*13cc0*/  LDSM.16.MT88.4 R20, [R205+0x1f800] ;  /* 0x01f80000cd14783b */ /* 0x000f280000004200 */
[----:B------:R-:W-:Y:S01]  /*13cd0*/  FADD.FTZ R2, R174, R2 ;  /* 0x00000002ae027221 */ /* 0x000fe20000010000 */
[C---:B-----5:R-:W-:Y:S05]  /*13ce0*/  HMMA.16816.F32 R92, R24.reuse, R28, R92 ;  /* 0x0000001c185c723c */ /* 0x060fea000000185c */
[----:B------:R-:W-:Y:S01]  /*13cf0*/  FADD.FTZ R0, R178, R0 ;  /* 0x00000000b2007221 */ /* 0x000fe20000010000 */
[C---:B------:R-:W-:Y:S01]  /*13d00*/  HMMA.16816.F32 R96, R24.reuse, R30, R96 ;  /* 0x0000001e1860723c */ /* 0x040fe20000001860 */
[----:B------:R-:W5:Y:S04]  /*13d10*/  LDSM.16.MT88.4 R28, [R206+0x1f800] ;  /* 0x01f80000ce1c783b */ /* 0x000f680000004200 */
[----:B------:R-:W-:Y:S01]  /*13d20*/  FADD.FTZ R2, R173, R2 ;  /* 0x00000002ad027221 */ /* 0x000fe20000010000 */
[C---:B--2---:R-:W-:Y:S05]  /*13d30*/  HMMA.16816.F32 R100, R24.reuse, R32, R100 ;  /* 0x000000201864723c */ /* 0x044fea0000001864 */
[----:B------:R-:W-:Y:S01]  /*13d40*/  FADD.FTZ R0, R177, R0 ;  /* 0x00000000b1007221 */ /* 0x000fe20000010000 */
[C---:B------:R-:W-:Y:S05]  /*13d50*/  HMMA.16816.F32 R104, R24.reuse, R34, R104 ;  /* 0x000000221868723c */ /* 0x040fea0000001868 */
[----:B------:R-:W-:Y:S01]  /*13d60*/  FADD.FTZ R2, R172, R2 ;  /* 0x00000002ac027221 */ /* 0x000fe20000010000 */
[C---:B------:R-:W-:Y:S05]  /*13d70*/  HMMA.16816.F32 R108, R24.reuse, R160, R108 ;  /* 0x000000a0186c723c */ /* 0x040fea000000186c */
[----:B------:R-:W-:Y:S01]  /*13d80*/  FADD.FTZ R0, R176, R0 ;  /* 0x00000000b0007221 */ /* 0x000fe20000010000 */
[C---:B------:R-:W-:Y:S05]  /*13d90*/  HMMA.16816.F32 R112, R24.reuse, R162, R112 ;  /* 0x000000a21870723c */ /* 0x040fea0000001870 */
[----:B------:R-:W-:Y:S01]  /*13da0*/  FADD.FTZ R247, R150, R2 ;  /* 0x0000000296f77221 */ /* 0x000fe20000010000 */
[C---:B-1----:R-:W-:Y:S05]  /*13db0*/  HMMA.16816.F32 R116, R24.reuse, R4, R116 ;  /* 0x000000041874723c */ /* 0x042fea0000001874 */
[----:B------:R-:W-:Y:S01]  /*13dc0*/  MOV R150, R149 ;  /* 0x0000009500967202 */ /* 0x000fe20000000f00 */
[C---:B------:R-:W-:Y:S05]  /*13dd0*/  HMMA.16816.F32 R120, R24.reuse, R6, R120 ;  /* 0x000000061878723c */ /* 0x040fea0000001878 */
[----:B------:R-:W-:Y:S01]  /*13de0*/  FADD.FTZ R246, R175, R0 ;  /* 0x00000000aff67221 */ /* 0x000fe20000010000 */
[C---:B---3--:R-:W-:Y:S06]  /*13df0*/  HMMA.16816.F32 R124, R24.reuse, R8, R124 ;  /* 0x00000008187c723c */ /* 0x048fec000000187c */
[C---:B------:R-:W-:Y:S06]  /*13e00*/  HMMA.16816.F32 R128, R24.reuse, R10, R128 ;  /* 0x0000000a1880723c */ /* 0x040fec0000001880 */
[C---:B----4-:R-:W-:Y:S06]  /*13e10*/  HMMA.16816.F32 R132, R24.reuse, R20, R132 ;  /* 0x000000141884723c */ /* 0x050fec0000001884 */
[C---:B------:R-:W-:Y:S06]  /*13e20*/  HMMA.16816.F32 R136, R24.reuse, R22, R136 ;  /* 0x000000161888723c */ /* 0x040fec0000001888 */
[C---:B------:R-:W-:Y:S06]  /*13e30*/  HMMA.16816.F32 R140, R24.reuse, R164, R140 ;  /* 0x000000a4188c723c */ /* 0x040fec000000188c */
[C---:B------:R-:W-:Y:S06]  /*13e40*/  HMMA.16816.F32 R164, R24.reuse, R166, R12 ;  /* 0x000000a618a4723c */ /* 0x040fec000000180c */
[C---:B-----5:R-:W-:Y:S06]  /*13e50*/  HMMA.16816.F32 R160, R24.reuse, R28, R16 ;  /* 0x0000001c18a0723c */ /* 0x060fec0000001810 */
[----:B------:R-:W-:Y:S01]  /*13e60*/  HMMA.16816.F32 R144, R24, R30, R144 ;  /* 0x0000001e1890723c */ /* 0x000fe20000001890 */
[----:B------:R-:W-:Y:S11]  /*13e70*/  @!UPT UIADD3 URZ, URZ, URZ, URZ ;  /* 0x0000003f3f3ff290 */ /* 0x000ff6000fffe03f */
[----:B------:R-:W-:Y:S01]  /*13e80*/  @!UPT UIADD3 URZ, URZ, URZ, URZ ;  /* 0x0000003f3f3ff290 */ /* 0x000fe2000fffe03f */
[----:B------:R-:W-:Y:S11]  /*13e90*/  @P4 BRA `(.L_x_303) ;  /* 0xffffffc800604947 */ /* 0x000ff6000383ffff */
.L_x_302:
        /* <DEDUP_REMOVED lines=12> */
[----:B--2---:R-:W-:-:S03]  /*13f60*/  ULEA UR6, UR6, UR4, 0x18 ;  /* 0x0000000406067291 */ /* 0x004fc6000f8ec03f */
[----:B------:R-:W-:Y:S01]  /*13f70*/  @UP0 UMOV UR4, UR8 ;  /* 0x0000000800040c82 */ /* 0x000fe20008000000 */
[----:B-1----:R-:W-:-:S04]  /*13f80*/  SHF.R.S32.HI R10, RZ, 0x1f, R9 ;  /* 0x0000001fff0a7819 */ /* 0x002fc80000011409 */
[CC--:B------:R-:W-:Y:S02]  /*13f90*/  LEA.HI R2, R10.reuse, R9.reuse, RZ, 0x2 ;  /* 0x000000090a027211 */ /* 0x0c0fe400078f10ff */
[----:B------:R-:W-:Y:S02]  /*13fa0*/  LEA.HI R8, R10, R9, RZ, 0x5 ;  /* 0x000000090a087211 */ /* 0x000fe400078f28ff */
[--C-:B------:R-:W-:Y:S02]  /*13fb0*/  SHF.R.S32.HI R3, RZ, 0x2, R2.reuse ;  /* 0x00000002ff037819 */ /* 0x100fe40000011402 */
[----:B------:R-:W-:Y:S02]  /*13fc0*/  SHF.R.S32.HI R0, RZ, 0x1f, R2 ;  /* 0x0000001fff007819 */ /* 0x000fe40000011402 */
[----:B------:R-:W-:Y:S02]  /*13fd0*/  LOP3.LUT R2, R2, 0x3ffffffc, RZ, 0xc0, !PT ;  /* 0x3ffffffc02027812 */ /* 0x000fe400078ec0ff */
[----:B------:R-:W-:-:S02]  /*13fe0*/  LEA.HI R0, R0, R3, RZ, 0x3 ;  /* 0x0000000300007211 */ /* 0x000fc400078f18ff */
[----:B------:R-:W-:Y:S01]  /*13ff0*/  SHF.R.S32.HI R186, RZ, 0x5, R8 ;  /* 0x00000005ffba7819 */ /* 0x000fe20000011408 */
[----:B------:R-:W-:Y:S01]  /*14000*/  IMAD.IADD R2, R9, 0x1, -R2 ;  /* 0x0000000109027824 */ /* 0x000fe200078e0a02 */
[----:B------:R-:W-:-:S03]  /*14010*/  LOP3.LUT R0, R0, 0xfffffff8, RZ, 0xc0, !PT ;  /* 0xfffffff800007812 */ /* 0x000fc600078ec0ff */
[----:B------:R-:W-:Y:S02]  /*14020*/  IMAD R5, R186, 0x200, R2 ;  /* 0x00000200ba057824 */ /* 0x000fe400078e0202 */
[----:B---3--:R-:W-:Y:S01]  /*14030*/  FADD.FTZ R2, R6, R247 ;  /* 0x000000f706027221 */ /* 0x008fe20000010000 */
[----:B------:R-:W-:-:S04]  /*14040*/  IMAD.IADD R0, R3, 0x1, -R0 ;  /* 0x0000000103007824 */ /* 0x000fc800078e0a00 */
[C---:B------:R-:W-:Y:S01]  /*14050*/  IMAD.SHL.U32 R3, R0.reuse, 0x40, RZ ;  /* 0x0000004000037824 */ /* 0x040fe200078e00ff */
[----:B------:R-:W-:-:S04]  /*14060*/  R2P PR, R0, 0x6 ;  /* 0x0000000600007804 */ /* 0x000fc80000000000 */
[----:B------:R-:W-:Y:S02]  /*14070*/  LOP3.LUT R3, R3, 0x1c0, RZ, 0xc0, !PT ;  /* 0x000001c003037812 */ /* 0x000fe400078ec0ff */
[----:B------:R-:W-:Y:S02]  /*14080*/  SEL R172, R172, 0xffffffe0, !P1 ;  /* 0xffffffe0acac7807 */ /* 0x000fe40004800000 */
[----:B------:R-:W-:Y:S01]  /*14090*/  LEA.HI R4, R3, R3, RZ, 0x1d ;  /* 0x0000000303047211 */ /* 0x000fe200078fe8ff */
[----:B----4-:R-:W-:Y:S01]  /*140a0*/  FADD.FTZ R3, R7, R246 ;  /* 0x000000f607037221 */ /* 0x010fe20000010000 */
[----:B------:R-:W-:-:S03]  /*140b0*/  SEL R150, R150, 0xffffffc0, !P2 ;  /* 0xffffffc096967807 */ /* 0x000fc60005000000 */
[----:B------:R-:W-:Y:S01]  /*140c0*/  IMAD.U32 R4, R5, 0x2, R4 ;  /* 0x0000000205047824 */ /* 0x000fe200078e0004 */
[----:B------:R1:W2:Y:S04]  /*140d0*/  SHFL.BFLY PT, R6, R3, 0x1, 0x1f ;  /* 0x0c201f0003067f89 */ /* 0x0002a800000e0000 */
[----:B------:R1:W3:Y:S01]  /*140e0*/  SHFL.BFLY PT, R5, R2, 0x1, 0x1f ;  /* 0x0c201f0002057f89 */ /* 0x0002e200000e0000 */
[----:B------:R-:W-:Y:S01]  /*140f0*/  LEA R30, R4, UR6, 0x1 ;  /* 0x00000006041e7c11 */ /* 0x000fe2000f8e08ff */
[----:B------:R-:W-:Y:S06]  /*14100*/  @P0 BRA `(.L_x_306) ;  /* 0x0000000000200947 */ /* 0x000fec0003800000 */
[----:B------:R-:W4:Y:S01]  /*14110*/  S2UR UR7, SR_CTAID.Y ;  /* 0x00000000000779c3 */ /* 0x000f220000002600 */
[----:B------:R-:W-:Y:S01]  /*14120*/  ULDC.64 UR4, c[0x0][0x290] ;  /* 0x0000a40000047ab9 */ /* 0x000fe20000000a00 */
[----:B----4-:R-:W-:Y:S02]  /*14130*/  USHF.R.S32.HI UR6, URZ, 0x1f, UR7 ;  /* 0x0000001f3f067899 */ /* 0x010fe40008011407 */
[----:B------:R-:W-:Y:S02]  /*14140*/  UIMAD.WIDE.U32 UR8, UR7, UR4, URZ ;  /* 0x00000004070872a5 */ /* 0x000fe4000f8e003f */
[----:B------:R-:W-:-:S04]  /*14150*/  UIMAD UR6, UR6, UR4, URZ ;  /* 0x00000004060672a4 */ /* 0x000fc8000f8e023f */
[----:B------:R-:W-:Y:S01]  /*14160*/  UIMAD UR5, UR7, UR5, UR6 ;  /* 0x00000005070572a4 */ /* 0x000fe2000f8e0206 */
[----:B------:R-:W-:-:S03]  /*14170*/  UMOV UR4, UR8 ;  /* 0x0000000800047c82 */ /* 0x000fc60008000000 */
[----:B------:R-:W-:-:S12]  /*14180*/  UIADD3 UR7, UR9, UR5, URZ ;  /* 0x0000000509077290 */ /* 0x000fd8000fffe03f */
.L_x_306:
[----:B------:R-:W-:Y:S01]  /*14190*/  ULDC.U8 UR5, c[0x0][0x3d8] ;  /* 0x0000f60000057ab9 */ /* 0x000fe20000000000 */
[----:B------:R-:W-:Y:S01]  /*141a0*/  ULDC.U8 UR8, c[0x0][0x3d9] ;  /* 0x0000f64000087ab9 */ /* 0x000fe20000000000 */
[----:B------:R-:W-:Y:S02]  /*141b0*/  ISETP.NE.AND P2, PT, RZ, UR5, PT ;  /* 0x00000005ff007c0c */ /* 0x000fe4000bf45270 */
[----:B-----5:R-:W-:Y:S02]  /*141c0*/  CS2R R168, SRZ ;  /* 0x0000000000a87805 */ /* 0x020fe4000001ff00 */
[----:B------:R-:W-:Y:S02]  /*141d0*/  PLOP3.LUT P6, PT, PT, PT, PT, 0x8, 0x0 ;  /* 0x000000000000781c */ /* 0x000fe40003fce170 */
[----:B------:R-:W-:-:S13]  /*141e0*/  ISETP.NE.OR P0, PT, RZ, UR8, !P2 ;  /* 0x00000008ff007c0c */ /* 0x000fda000d705670 */
[----:B------:R-:W-:Y:S05]  /*141f0*/  @P0 BRA `(.L_x_307) ;  /* 0x0000000000200947 */ /* 0x000fea0003800000 */
[----:B------:R-:W4:Y:S01]  /*14200*/  S2UR UR5, SR_CTAID.Y ;  /* 0x00000000000579c3 */ /* 0x000f220000002600 */
[----:B------:R-:W-:Y:S01]  /*14210*/  ULDC UR6, c[0x0][0x2c4] ;  /* 0x0000b10000067ab9 */ /* 0x000fe20000000800 */
[----:B------:R-:W-:Y:S01]  /*14220*/  PLOP3.LUT P6, PT, PT, PT, PT, 0x80, 0x0 ;  /* 0x000000000000781c */ /* 0x000fe20003fcf070 */
[----:B----4-:R-:W-:-:S04]  /*14230*/  UIMAD UR5, UR5, UR6, URZ ;  /* 0x00000006050572a4 */ /* 0x010fc8000f8e023f */
[----:B------:R-:W-:-:S04]  /*14240*/  USEL UR17, UR5, UR17, !UP0 ;  /* 0x0000001105117287 */ /* 0x000fc8000c000000 */
[----:B------:R-:W-:Y:S02]  /*14250*/  USHF.R.S32.HI UR5, URZ, 0x1f, UR17 ;  /* 0x0000001f3f057899 */ /* 0x000fe40008011411 */
[----:B------:R-:W-:-:S04]  /*14260*/  IMAD.U32 R168, RZ, RZ, UR17 ;  /* 0x00000011ffa87e24 */ /* 0x000fc8000f8e00ff */
[----:B------:R-:W-:-:S07]  /*14270*/  MOV R169, UR5 ;  /* 0x0000000500a97c02 */ /* 0x000fce0008000f00 */
.L_x_307:
[----:B------:R-:W4:Y:S01]  /*14280*/  S2UR UR5, SR_CTAID.X ;  /* 0x00000000000579c3 */ /* 0x000f220000002500 */
[----:B------:R-:W-:Y:S01]  /*14290*/  ISETP.NE.AND P3, PT, RZ, UR8, PT ;  /* 0x00000008ff007c0c */ /* 0x000fe2000bf65270 */
[----:B---3--:R-:W-:Y:S01]  /*142a0*/  FADD.FTZ R151, R2, R5 ;  /* 0x0000000502977221 */ /* 0x008fe20000010000 */
[----:B--2---:R-:W-:Y:S01]  /*142b0*/  FADD.FTZ R170, R3, R6 ;  /* 0x0000000603aa7221 */ /* 0x004fe20000010000 */
[----:B-1----:R-:W-:Y:S01]  /*142c0*/  LEA.HI R3, R10, R9, RZ, 0x3 ;  /* 0x000000090a037211 */ /* 0x002fe200078f18ff */
[----:B------:R-:W-:Y:S01]  /*142d0*/  BSSY B0, `(.L_x_308) ;  /* 0x0000161000007945 */ /* 0x000fe20003800000 */
[----:B------:R-:W-:Y:S02]  /*142e0*/  LOP3.LUT R0, R0, 0x1, RZ, 0xc0, !PT ;  /* 0x0000000100007812 */ /* 0x000fe400078ec0ff */
[----:B------:R-:W-:Y:S02]  /*142f0*/  FSETP.NE.FTZ.AND P5, PT, R151, RZ, PT ;  /* 0x000000ff9700720b */ /* 0x000fe40003fb5000 */
[----:B------:R-:W-:-:S02]  /*14300*/  FSETP.NE.FTZ.AND P4, PT, R170, RZ, PT ;  /* 0x000000ffaa00720b */ /* 0x000fc40003f95000 */
[----:B------:R-:W-:Y:S02]  /*14310*/  SHF.R.S32.HI R2, RZ, 0x3, R3 ;  /* 0x00000003ff027819 */ /* 0x000fe40000011403 */
[----:B------:R-:W-:Y:S01]  /*14320*/  ISETP.NE.U32.AND P1, PT, R0, 0x1, PT ;  /* 0x000000010000780c */ /* 0x000fe20003f25070 */
[----:B------:R-:W1:Y:S01]  /*14330*/  @!P3 LDC R171, c[0x0][0x2c4] ;  /* 0x0000b100ffabbb82 */ /* 0x000e620000000800 */
[----:B------:R-:W-:Y:S02]  /*14340*/  MOV R0, 0x3f800000 ;  /* 0x3f80000000007802 */ /* 0x000fe40000000f00 */
[----:B------:R-:W-:Y:S02]  /*14350*/  PLOP3.LUT P0, PT, PT, PT, PT, 0x8, 0x0 ;  /* 0x000000000000781c */ /* 0x000fe40003f0e170 */
[----:B------:R-:W-:Y:S02]  /*14360*/  @!P3 PLOP3.LUT P0, PT, P2, PT, PT, 0x80, 0x0 ;  /* 0x000000000000b81c */ /* 0x000fe4000170f070 */
[----:B------:R-:W2:Y:S01]  /*14370*/  @P5 MUFU.RCP R0, R151 ;  /* 0x0000009700005308 */ /* 0x000ea20000001000 */
[C---:B------:R-:W-:Y:S01]  /*14380*/  LEA.HI.SX32 R4, R3.reuse, 0x20, 0x1d ;  /* 0x0000002003047811 */ /* 0x040fe200078feaff */
[----:B----4-:R-:W-:Y:S01]  /*14390*/  UIMAD UR6, UR5, -0x80, UR19 ;  /* 0xffffff80050678a4 */ /* 0x010fe2000f8e0213 */
[----:B------:R-:W-:-:S02]  /*143a0*/  LEA.HI.SX32 R3, R3, 0x40, 0x1d ;  /* 0x0000004003037811 */ /* 0x000fc400078feaff */
[C---:B------:R-:W-:Y:S02]  /*143b0*/  IADD3 R35, R30.reuse, -0x10, RZ ;  /* 0xfffffff01e237810 */ /* 0x040fe40007ffe0ff */
[----:B------:R-:W-:Y:S02]  /*143c0*/  @P1 IADD3 R35, R30, 0x10, RZ ;  /* 0x000000101e231810 */ /* 0x000fe40007ffe0ff */
[----:B------:R-:W-:Y:S02]  /*143d0*/  ISETP.GE.AND P2, PT, R2, UR6, PT ;  /* 0x0000000602007c0c */ /* 0x000fe4000bf46270 */
[----:B------:R-:W-:Y:S02]  /*143e0*/  MOV R2, 0x3f800000 ;  /* 0x3f80000000027802 */ /* 0x000fe40000000f00 */
[----:B------:R-:W-:Y:S02]  /*143f0*/  ISETP.GE.AND P1, PT, R4, UR6, PT ;  /* 0x0000000604007c0c */ /* 0x000fe4000bf26270 */
[----:B------:R-:W-:-:S02]  /*14400*/  LOP3.LUT R8, R8, 0xffffffe0, RZ, 0xc0, !PT ;  /* 0xffffffe008087812 */ /* 0x000fc400078ec0ff */
[----:B------:R-:W3:Y:S01]  /*14410*/  @P4 MUFU.RCP R2, R170 ;  /* 0x000000aa00024308 */ /* 0x000ee20000001000 */
[C---:B--2---:R-:W-:Y:S01]  /*14420*/  FMUL.FTZ R185, R0.reuse, R156 ;  /* 0x0000009c00b97220 */ /* 0x044fe20000410000 */
[C---:B------:R-:W-:Y:S01]  /*14430*/  FMUL.FTZ R175, R0.reuse, R157 ;  /* 0x0000009d00af7220 */ /* 0x040fe20000410000 */
[----:B-1----:R-:W1:Y:S01]  /*14440*/  @P0 LDC R171, c[0x0][0x2e4] ;  /* 0x0000b900ffab0b82 */ /* 0x002e620000000800 */
[C---:B------:R-:W-:Y:S01]  /*14450*/  FMUL.FTZ R184, R0.reuse, R152 ;  /* 0x0000009800b87220 */ /* 0x040fe20000410000 */
[C---:B------:R-:W-:Y:S01]  /*14460*/  FMUL.FTZ R180, R0.reuse, R48 ;  /* 0x0000003000b47220 */ /* 0x040fe20000410000 */
[C---:B------:R-:W-:Y:S01]  /*14470*/  FMUL.FTZ R179, R0.reuse, R52 ;  /* 0x0000003400b37220 */ /* 0x040fe20000410000 */
[----:B------:R-:W-:Y:S01]  /*14480*/  ISETP.GE.AND P0, PT, R3, UR6, PT ;  /* 0x0000000603007c0c */ /* 0x000fe2000bf06270 */
        /* <DEDUP_REMOVED lines=9> */
[C---:B---3--:R-:W-:Y:S01]  /*14520*/  FMUL.FTZ R159, R2.reuse, R159 ;  /* 0x0000009f029f7220 */ /* 0x048fe20000410000 */
[----:B------:R-:W-:Y:S01]  /*14530*/  FMUL.FTZ R5, R2, R158 ;  /* 0x0000009e02057220 */ /* 0x000fe20000410000 */
        /* <DEDUP_REMOVED lines=50> */
[C---:B------:R-:W-:Y:S01]  /*14860*/  FMUL.FTZ R155, R2.reuse, R155 ;  /* 0x0000009b029b7220 */ /* 0x040fe20000410000 */
[C---:B------:R-:W-:Y:S01]  /*14870*/  FMUL.FTZ R3, R2.reuse, R154 ;  /* 0x0000009a02037220 */ /* 0x040fe20000410000 */
[----:B------:R-:W-:Y:S01]  /*14880*/  F2FP.F16.F32.PACK_AB R0, R175, R185 ;  /* 0x000000b9af00723e */ /* 0x000fe200000000ff */
[----:B------:R-:W-:Y:S01]  /*14890*/  FMUL.FTZ R16, R2, R47 ;  /* 0x0000002f02107220 */ /* 0x000fe20000410000 */
[----:B------:R-:W-:Y:S01]  /*148a0*/  IADD3 R187, -R8, R9, RZ ;  /* 0x0000000908bb7210 */ /* 0x000fe20007ffe1ff */
[C---:B------:R-:W-:Y:S01]  /*148b0*/  FMUL.FTZ R7, R2.reuse, R39 ;  /* 0x0000002702077220 */ /* 0x040fe20000410000 */
[C---:B------:R-:W-:Y:S01]  /*148c0*/  FMUL.FTZ R8, R2.reuse, R38 ;  /* 0x0000002602087220 */ /* 0x040fe20000410000 */
[C---:B------:R-:W-:Y:S01]  /*148d0*/  FMUL.FTZ R14, R2.reuse, R51 ;  /* 0x00000033020e7220 */ /* 0x040fe20000410000 */
[C---:B------:R-:W-:Y:S01]  /*148e0*/  FMUL.FTZ R67, R2.reuse, R67 ;  /* 0x0000004302437220 */ /* 0x040fe20000410000 */
[C---:B------:R-:W-:Y:S01]  /*148f0*/  FMUL.FTZ R47, R2.reuse, R66 ;  /* 0x00000042022f7220 */ /* 0x040fe20000410000 */
[----:B------:R-:W-:Y:S01]  /*14900*/  F2FP.F16.F32.PACK_AB R5, R159, R5 ;  /* 0x000000059f05723e */ /* 0x000fe200000000ff */
        /* <DEDUP_REMOVED lines=56> */
[----:B------:R2:W-:Y:S01]  /*14c90*/  STS [R30], R0 ;  /* 0x000000001e007388 */ /* 0x0005e20000000800 */
[----:B------:R-:W-:-:S02]  /*14ca0*/  F2FP.F16.F32.PACK_AB R2, R174, R183 ;  /* 0x000000b7ae02723e */ /* 0x000fc400000000ff */
[----:B------:R-:W-:Y:S01]  /*14cb0*/  F2FP.F16.F32.PACK_AB R8, R7, R8 ;  /* 0x000000080708723e */ /* 0x000fe200000000ff */
[----:B------:R3:W-:Y:S01]  /*14cc0*/  STS [R30+0x400], R5 ;  /* 0x000400051e007388 */ /* 0x0007e20000000800 */
[----:B------:R-:W-:Y:S02]  /*14cd0*/  F2FP.F16.F32.PACK_AB R47, R67, R47 ;  /* 0x0000002f432f723e */ /* 0x000fe400000000ff */
[----:B------:R-:W-:Y:S01]  /*14ce0*/  F2FP.F16.F32.PACK_AB R7, R173, R182 ;  /* 0x000000b6ad07723e */ /* 0x000fe200000000ff */
[----:B------:R4:W-:Y:S01]  /*14cf0*/  STS [R35+0x400], R3 ;  /* 0x0004000323007388 */ /* 0x0009e20000000800 */
[----:B------:R-:W-:Y:S02]  /*14d00*/  F2FP.F16.F32.PACK_AB R6, R9, R6 ;  /* 0x000000060906723e */ /* 0x000fe400000000ff */
[----:B------:R-:W-:Y:S01]  /*14d10*/  IADD3 R67, R172, R35, RZ ;  /* 0x00000023ac437210 */ /* 0x000fe20007ffe0ff */
[----:B------:R5:W-:Y:S01]  /*14d20*/  STS [R35], R4 ;  /* 0x0000000423007388 */ /* 0x000be20000000800 */
[----:B------:R-:W-:-:S02]  /*14d30*/  F2FP.F16.F32.PACK_AB R9, R157, R181 ;  /* 0x000000b59d09723e */ /* 0x000fc400000000ff */
[----:B------:R-:W-:Y:S02]  /*14d40*/  F2FP.F16.F32.PACK_AB R10, R16, R10 ;  /* 0x0000000a100a723e */ /* 0x000fe400000000ff */
[----:B------:R-:W-:Y:S02]  /*14d50*/  F2FP.F16.F32.PACK_AB R56, R156, R180 ;  /* 0x000000b49c38723e */ /* 0x000fe400000000ff */
[----:B------:R-:W-:Y:S02]  /*14d60*/  F2FP.F16.F32.PACK_AB R55, R14, R50 ;  /* 0x000000320e37723e */ /* 0x000fe400000000ff */
[----:B------:R-:W-:Y:S02]  /*14d70*/  F2FP.F16.F32.PACK_AB R54, R153, R179 ;  /* 0x000000b39936723e */ /* 0x000fe400000000ff */
[----:B------:R-:W-:Y:S02]  /*14d80*/  F2FP.F16.F32.PACK_AB R53, R12, R53 ;  /* 0x000000350c35723e */ /* 0x000fe400000000ff */
[----:B--2---:R-:W-:-:S02]  /*14d90*/  IADD3 R0, R30, R172, RZ ;  /* 0x000000ac1e007210 */ /* 0x004fc40007ffe0ff */
[----:B------:R-:W-:Y:S02]  /*14da0*/  F2FP.F16.F32.PACK_AB R52, R52, R178 ;  /* 0x000000b23434723e */ /* 0x000fe400000000ff */
[----:B------:R-:W-:Y:S01]  /*14db0*/  F2FP.F16.F32.PACK_AB R51, R59, R51 ;  /* 0x000000333b33723e */ /* 0x000fe200000000ff */
[----:B------:R2:W-:Y:S01]  /*14dc0*/  STS [R0], R2 ;  /* 0x0000000200007388 */ /* 0x0005e20000000800 */
[-C--:B---3--:R-:W-:Y:S02]  /*14dd0*/  IADD3 R5, R67, R150.reuse, RZ ;  /* 0x0000009643057210 */ /* 0x088fe40007ffe0ff */
[----:B----4-:R-:W-:Y:S01]  /*14de0*/  IADD3 R3, R30, R150, RZ ;  /* 0x000000961e037210 */ /* 0x010fe20007ffe0ff */
[----:B------:R3:W-:Y:S01]  /*14df0*/  STS [R0+0x400], R8 ;  /* 0x0004000800007388 */ /* 0x0007e20000000800 */
[----:B------:R-:W-:Y:S02]  /*14e00*/  F2FP.F16.F32.PACK_AB R50, R152, R177 ;  /* 0x000000b19832723e */ /* 0x000fe400000000ff */
[----:B-----5:R-:W-:Y:S01]  /*14e10*/  IADD3 R4, R150, R35, RZ ;  /* 0x0000002396047210 */ /* 0x020fe20007ffe0ff */
[----:B------:R-:W-:Y:S01]  /*14e20*/  STS [R67], R7 ;  /* 0x0000000743007388 */ /* 0x000fe20000000800 */
[----:B------:R-:W-:-:S02]  /*14e30*/  F2FP.F16.F32.PACK_AB R49, R63, R49 ;  /* 0x000000313f31723e */ /* 0x000fc400000000ff */
[----:B------:R-:W-:Y:S01]  /*14e40*/  F2FP.F16.F32.PACK_AB R48, R48, R176 ;  /* 0x000000b03030723e */ /* 0x000fe200000000ff */
[----:B------:R4:W-:Y:S01]  /*14e50*/  STS [R67+0x400], R6 ;  /* 0x0004000643007388 */ /* 0x0009e20000000800 */
[----:B------:R-:W-:Y:S02]  /*14e60*/  F2FP.F16.F32.PACK_AB R46, R69, R68 ;  /* 0x00000044452e723e */ /* 0x000fe400000000ff */
[----:B------:R-:W-:Y:S01]  /*14e70*/  F2FP.F16.F32.PACK_AB R45, R71, R45 ;  /* 0x0000002d472d723e */ /* 0x000fe200000000ff */
[----:B------:R5:W-:Y:S01]  /*14e80*/  STS [R3], R9 ;  /* 0x0000000903007388 */ /* 0x000be20000000800 */
[----:B------:R-:W-:Y:S02]  /*14e90*/  F2FP.F16.F32.PACK_AB R44, R44, R72 ;  /* 0x000000482c2c723e */ /* 0x000fe400000000ff */
[----:B------:R-:W-:Y:S01]  /*14ea0*/  F2FP.F16.F32.PACK_AB R43, R75, R43 ;  /* 0x0000002b4b2b723e */ /* 0x000fe200000000ff */
[----:B------:R1:W-:Y:S01]  /*14eb0*/  STS [R3+0x400], R10 ;  /* 0x0004000a03007388 */ /* 0x0003e20000000800 */
[----:B------:R-:W-:-:S02]  /*14ec0*/  F2FP.F16.F32.PACK_AB R42, R77, R76 ;  /* 0x0000004c4d2a723e */ /* 0x000fc400000000ff */
[----:B------:R-:W-:Y:S01]  /*14ed0*/  F2FP.F16.F32.PACK_AB R41, R79, R41 ;  /* 0x000000294f29723e */ /* 0x000fe200000000ff */
[----:B------:R-:W-:Y:S01]  /*14ee0*/  STS [R4], R56 ;  /* 0x0000003804007388 */ /* 0x000fe20000000800 */
[----:B--2---:R-:W-:Y:S02]  /*14ef0*/  IADD3 R2, R0, R150, RZ ;  /* 0x0000009600027210 */ /* 0x004fe40007ffe0ff */
[----:B------:R-:W-:Y:S01]  /*14f00*/  F2FP.F16.F32.PACK_AB R40, R40, R80 ;  /* 0x000000502828723e */ /* 0x000fe200000000ff */
[----:B------:R-:W-:Y:S01]  /*14f10*/  STS [R4+0x400], R55 ;  /* 0x0004003704007388 */ /* 0x000fe20000000800 */
[----:B------:R-:W-:Y:S01]  /*14f20*/  F2FP.F16.F32.PACK_AB R39, R83, R39 ;  /* 0x000000275327723e */ /* 0x000fe200000000ff */
[----:B---3--:R-:W2:Y:S01]  /*14f30*/  @P3 LDC R8, c[0x0][0x2c0] ;  /* 0x0000b000ff083b82 */ /* 0x008ea20000000800 */
[----:B------:R-:W-:Y:S01]  /*14f40*/  F2FP.F16.F32.PACK_AB R38, R85, R84 ;  /* 0x000000545526723e */ /* 0x000fe200000000ff */
[----:B------:R-:W-:Y:S01]  /*14f50*/  STS [R2], R54 ;  /* 0x0000003602007388 */ /* 0x000fe20000000800 */
[----:B------:R-:W-:-:S02]  /*14f60*/  F2FP.F16.F32.PACK_AB R37, R87, R37 ;  /* 0x000000255725723e */ /* 0x000fc400000000ff */
[----:B------:R-:W-:Y:S01]  /*14f70*/  F2FP.F16.F32.PACK_AB R36, R36, R88 ;  /* 0x000000582424723e */ /* 0x000fe200000000ff */
[----:B------:R-:W-:Y:S01]  /*14f80*/  STS [R2+0x400], R53 ;  /* 0x0004003502007388 */ /* 0x000fe20000000800 */
[----:B------:R-:W-:Y:S01]  /*14f90*/  F2FP.F16.F32.PACK_AB R34, R91, R34 ;  /* 0x000000225b22723e */ /* 0x000fe200000000ff */
[----:B----4-:R-:W3:Y:S01]  /*14fa0*/  @P3 LDC.64 R6, c[0x0][0x2c0] ;  /* 0x0000b000ff063b82 */ /* 0x010ee20000000a00 */
[----:B------:R-:W-:Y:S01]  /*14fb0*/  F2FP.F16.F32.PACK_AB R33, R33, R92 ;  /* 0x0000005c2121723e */ /* 0x000fe200000000ff */
[----:B------:R-:W-:Y:S01]  /*14fc0*/  STS [R5], R52 ;  /* 0x0000003405007388 */ /* 0x000fe20000000800 */
[----:B------:R-:W-:Y:S02]  /*14fd0*/  F2FP.F16.F32.PACK_AB R32, R95, R32 ;  /* 0x000000205f20723e */ /* 0x000fe400000000ff */
[----:B------:R-:W-:Y:S01]  /*14fe0*/  F2FP.F16.F32.PACK_AB R31, R31, R96 ;  /* 0x000000601f1f723e */ /* 0x000fe200000000ff */
[----:B------:R-:W-:Y:S01]  /*14ff0*/  STS [R5+0x400], R51 ;  /* 0x0004003305007388 */ /* 0x000fe20000000800 */
[----:B------:R-:W-:Y:S01]  /*15000*/  F2FP.F16.F32.PACK_AB R29, R99, R29 ;  /* 0x0000001d631d723e */ /* 0x000fe200000000ff */
[----:B-----5:R-:W4:Y:S01]  /*15010*/  @!P3 LDC R9, c[0x0][0x270] ;  /* 0x00009c00ff09bb82 */ /* 0x020f220000000800 */
[----:B------:R-:W-:Y:S01]  /*15020*/  F2FP.F16.F32.PACK_AB R28, R28, R100 ;  /* 0x000000641c1c723e */ /* 0x000fe200000000ff */
[----:B------:R-:W-:Y:S01]  /*15030*/  STS [R30+0x4000], R50 ;  /* 0x004000321e007388 */ /* 0x000fe20000000800 */
[----:B------:R-:W-:-:S02]  /*15040*/  F2FP.F16.F32.PACK_AB R27, R103, R27 ;  /* 0x0000001b671b723e */ /* 0x000fc400000000ff */
[----:B------:R-:W-:Y:S01]  /*15050*/  F2FP.F16.F32.PACK_AB R26, R26, R104 ;  /* 0x000000681a1a723e */ /* 0x000fe200000000ff */
[----:B------:R-:W-:Y:S01]  /*15060*/  STS [R30+0x4400], R49 ;  /* 0x004400311e007388 */ /* 0x000fe20000000800 */
[----:B------:R-:W-:Y:S01]  /*15070*/  F2FP.F16.F32.PACK_AB R25, R107, R25 ;  /* 0x000000196b19723e */ /* 0x000fe200000000ff */
[----:B-1----:R-:W1:Y:S01]  /*15080*/  @P5 LDC R10, c[0x0][0x2e8] ;  /* 0x0000ba00ff0a5b82 */ /* 0x002e620000000800 */
[----:B------:R-:W-:Y:S01]  /*15090*/  F2FP.F16.F32.PACK_AB R24, R24, R108 ;  /* 0x0000006c1818723e */ /* 0x000fe200000000ff */
[----:B------:R-:W-:Y:S01]  /*150a0*/  STS [R35+0x4000], R48 ;  /* 0x0040003023007388 */ /* 0x000fe20000000800 */
[----:B------:R-:W-:Y:S02]  /*150b0*/  F2FP.F16.F32.PACK_AB R23, R111, R23 ;  /* 0x000000176f17723e */ /* 0x000fe400000000ff */
        /* <DEDUP_REMOVED lines=33> */
[----:B------:R-:W-:Y:S01]  /*152d0*/  @!P3 MOV R8, 0x1 ;  /* 0x000000010008b802 */ /* 0x000fe20000000f00 */
        /* <DEDUP_REMOVED lines=19> */
[----:B------:R3:W-:Y:S01]  /*15410*/  STS [R30+0xc400], R15 ;  /* 0x00c4000f1e007388 */ /* 0x0007e20000000800 */
[----:B-----5:R-:W5:Y:S03]  /*15420*/  S2R R27, SR_TID.X ;  /* 0x00000000001b7919 */ /* 0x020f660000002100 */
[----:B------:R-:W-:Y:S04]  /*15430*/  STS [R35+0xc000], R14 ;  /* 0x00c0000e23007388 */ /* 0x000fe80000000800 */
[----:B------:R-:W-:Y:S04]  /*15440*/  STS [R35+0xc400], R13 ;  /* 0x00c4000d23007388 */ /* 0x000fe80000000800 */
[----:B------:R-:W-:Y:S04]  /*15450*/  STS [R0+0xc000], R12 ;  /* 0x00c0000c00007388 */ /* 0x000fe80000000800 */
[----:B------:R4:W-:Y:S01]  /*15460*/  STS [R0+0xc400], R11 ;  /* 0x00c4000b00007388 */ /* 0x0009e20000000800 */
[----:B--2---:R-:W-:-:S03]  /*15470*/  MOV R16, 0x7f800000 ;  /* 0x7f80000000107802 */ /* 0x004fc60000000f00 */
[----:B------:R-:W-:Y:S01]  /*15480*/  STS [R67+0xc000], R63 ;  /* 0x00c0003f43007388 */ /* 0x000fe20000000800 */
[----:B---3--:R-:W-:-:S03]  /*15490*/  MOV R15, 0x7f800000 ;  /* 0x7f800000000f7802 */ /* 0x008fc60000000f00 */
[----:B------:R-:W-:Y:S04]  /*154a0*/  STS [R67+0xc400], R62 ;  /* 0x00c4003e43007388 */ /* 0x000fe80000000800 */
[----:B------:R-:W-:Y:S04]  /*154b0*/  STS [R3+0xc000], R61 ;  /* 0x00c0003d03007388 */ /* 0x000fe80000000800 */
[----:B------:R2:W-:Y:S01]  /*154c0*/  STS [R3+0xc400], R60 ;  /* 0x00c4003c03007388 */ /* 0x0005e20000000800 */
[----:B-----5:R-:W-:-:S03]  /*154d0*/  SHF.R.S32.HI R17, RZ, 0x1f, R27 ;  /* 0x0000001fff117819 */ /* 0x020fc6000001141b */
[----:B------:R-:W-:Y:S04]  /*154e0*/  STS [R4+0xc000], R59 ;  /* 0x00c0003b04007388 */ /* 0x000fe80000000800 */
[----:B------:R-:W-:Y:S01]  /*154f0*/  STS [R4+0xc400], R58 ;  /* 0x00c4003a04007388 */ /* 0x000fe20000000800 */
[----:B----4-:R-:W-:Y:S01]  /*15500*/  @P3 MOV R0, 0x1 ;  /* 0x0000000100003802 */ /* 0x010fe20000000f00 */
[----:B------:R-:W-:Y:S01]  /*15510*/  @!P3 IMAD R0, R171, R9, RZ ;  /* 0x00000009ab00b224 */ /* 0x000fe200078e02ff */
[----:B------:R-:W3:Y:S01]  /*15520*/  @P4 LDC R11, c[0x0][0x2e8] ;  /* 0x0000ba00ff0b4b82 */ /* 0x000ee20000000800 */
[----:B------:R-:W-:Y:S01]  /*15530*/  STS [R2+0xc000], R57 ;  /* 0x00c0003902007388 */ /* 0x000fe20000000800 */
[----:B------:R-:W-:Y:S03]  /*15540*/  @P5 MUFU.LG2 R9, R151 ;  /* 0x0000009700095308 */ /* 0x000fe60000000c00 */
[----:B------:R4:W-:Y:S04]  /*15550*/  STS [R2+0xc400], R66 ;  /* 0x00c4004202007388 */ /* 0x0009e80000000800 */
[----:B------:R-:W-:Y:S04]  /*15560*/  STS [R5+0xc000], R65 ;  /* 0x00c0004105007388 */ /* 0x000fe80000000800 */
[----:B------:R5:W-:Y:S01]  /*15570*/  STS [R5+0xc400], R64 ;  /* 0x00c4004005007388 */ /* 0x000be20000000800 */
[----:B--2---:R-:W-:Y:S01]  /*15580*/  @P3 IMAD R3, R7, R6, RZ ;  /* 0x0000000607033224 */ /* 0x004fe200078e02ff */
[----:B------:R-:W-:Y:S01]  /*15590*/  @!P3 MOV R3, R171 ;  /* 0x000000ab0003b202 */ /* 0x000fe20000000f00 */
[----:B------:R-:W2:Y:S01]  /*155a0*/  @P4 MUFU.LG2 R7, R170 ;  /* 0x000000aa00074308 */ /* 0x000ea20000000c00 */
[----:B------:R-:W-:Y:S06]  /*155b0*/  BAR.SYNC.DEFER_BLOCKING 0x0 ;  /* 0x0000000000007b1d */ /* 0x000fec0000010000 */
[----:B------:R-:W1:Y:S01]  /*155c0*/  S2R R19, SR_CTAID.Y ;  /* 0x0000000000137919 */ /* 0x000e620000002600 */
[----:B------:R-:W1:Y:S01]  /*155d0*/  S2R R18, SR_CTAID.Z ;  /* 0x0000000000127919 */ /* 0x000e620000002700 */
[----:B----4-:R-:W-:-:S02]  /*155e0*/  LEA.HI R2, R17, R27, RZ, 0x5 ;  /* 0x0000001b11027211 */ /* 0x010fc400078f28ff */
[----:B------:R-:W-:Y:S01]  /*155f0*/  LEA.HI R17, R17, R27, RZ, 0x3 ;  /* 0x0000001b11117211 */ /* 0x000fe200078f18ff */
[----:B--2---:R-:W-:Y:S01]  /*15600*/  @P4 FMUL.FTZ R7, R7, 0.69314718246459960938 ;  /* 0x3f31721807074820 */ /* 0x004fe20000410000 */
[----:B------:R-:W-:-:S03]  /*15610*/  LOP3.LUT R2, R2, 0xffffffe0, RZ, 0xc0, !PT ;  /* 0xffffffe002027812 */ /* 0x000fc600078ec0ff */
[----:B---3--:R-:W-:Y:S01]  /*15620*/  @P4 FFMA.FTZ R15, R148, R11, R7 ;  /* 0x0000000b940f4223 */ /* 0x008fe20000010007 */
[----:B-----5:R-:W-:Y:S01]  /*15630*/  SHF.R.S32.HI R5, RZ, 0x1f, R186 ;  /* 0x0000001fff057819 */ /* 0x020fe200000114ba */
[----:B------:R2:W3:Y:S01]  /*15640*/  LDS.128 R32, [R230+0x3000] ;  /* 0x00300000e6207984 */ /* 0x0004e20000000c00 */
[----:B-1----:R-:W-:Y:S01]  /*15650*/  IMAD R4, R19, R0, RZ ;  /* 0x0000000013047224 */ /* 0x002fe200078e02ff */
[----:B------:R-:W-:Y:S02]  /*15660*/  IADD3 R0, -R2, R27, RZ ;  /* 0x0000001b02007210 */ /* 0x000fe40007ffe1ff */
[----:B------:R-:W-:Y:S02]  /*15670*/  LEA.HI R2, R5, R186, RZ, 0x3 ;  /* 0x000000ba05027211 */ /* 0x000fe400078f18ff */
[----:B------:R-:W-:Y:S02]  /*15680*/  SHF.R.S32.HI R6, RZ, 0x1f, R0 ;  /* 0x0000001fff067819 */ /* 0x000fe40000011400 */
[----:B------:R-:W-:Y:S01]  /*15690*/  SEL R5, R4, RZ, !P6 ;  /* 0x000000ff04057207 */ /* 0x000fe20007000000 */
[----:B------:R-:W-:Y:S01]  /*156a0*/  @P5 FMUL.FTZ R4, R9, 0.69314718246459960938 ;  /* 0x3f31721809045820 */ /* 0x000fe20000410000 */
[----:B------:R-:W-:-:S02]  /*156b0*/  LOP3.LUT P6, RZ, R187, 0x3, RZ, 0xc0, !PT ;  /* 0x00000003bbff7812 */ /* 0x000fc400078cc0ff */
[----:B------:R-:W-:Y:S01]  /*156c0*/  LOP3.LUT R2, R2, 0xffffff8, RZ, 0xc0, !PT ;  /* 0x0ffffff802027812 */ /* 0x000fe200078ec0ff */
[----:B------:R-:W-:Y:S01]  /*156d0*/  @P5 FFMA.FTZ R16, R149, R10, R4 ;  /* 0x0000000a95105223 */ /* 0x000fe20000010004 */
[----:B------:R-:W-:Y:S01]  /*156e0*/  LEA.HI R6, R6, R0, RZ, 0x2 ;  /* 0x0000000006067211 */ /* 0x000fe200078f10ff */
[----:B------:R-:W-:Y:S01]  /*156f0*/  IMAD R0, R8, UR5, RZ ;  /* 0x0000000508007c24 */ /* 0x000fe2000f8e02ff */
[----:B------:R-:W-:Y:S01]  /*15700*/  IADD3 R9, R186, -R2, RZ ;  /* 0x80000002ba097210 */ /* 0x000fe20007ffe0ff */
[----:B------:R-:W-:Y:S01]  /*15710*/  IMAD R2, R18, R3, R5 ;  /* 0x0000000312027224 */ /* 0x000fe200078e0205 */
[----:B------:R-:W-:Y:S02]  /*15720*/  SHF.R.S32.HI R4, RZ, 0x2, R6 ;  /* 0x00000002ff047819 */ /* 0x000fe40000011406 */
[----:B------:R-:W-:Y:S02]  /*15730*/  SHF.L.U32 R0, R0, 0x7, RZ ;  /* 0x0000000700007819 */ /* 0x000fe400000006ff */
[----:B------:R-:W-:-:S02]  /*15740*/  LOP3.LUT R3, R17, 0xfffffff8, RZ, 0xc0, !PT ;  /* 0xfffffff811037812 */ /* 0x000fc400078ec0ff */
[----:B------:R-:W-:Y:S02]  /*15750*/  IADD3 R6, P5, P3, R0, R168, R2 ;  /* 0x000000a800067210 */ /* 0x000fe40007bbe002 */
[----:B------:R-:W-:Y:S02]  /*15760*/  SHF.R.S32.HI R5, RZ, 0x1f, R0 ;  /* 0x0000001fff057819 */ /* 0x000fe40000011400 */
[----:B------:R-:W-:Y:S02]  /*15770*/  SHF.R.S32.HI R2, RZ, 0x1f, R2 ;  /* 0x0000001fff027819 */ /* 0x000fe40000011402 */
[----:B------:R-:W-:Y:S02]  /*15780*/  IADD3 R14, -R3, R27, RZ ;  /* 0x0000001b030e7210 */ /* 0x000fe40007ffe1ff */
[----:B------:R-:W-:Y:S02]  /*15790*/  LEA R0, R9, R4, 0x4 ;  /* 0x0000000409007211 */ /* 0x000fe400078e20ff */
[----:B------:R-:W-:Y:S01]  /*157a0*/  IADD3.X R5, R5, R169, R2, P5, P3 ;  /* 0x000000a905057210 */ /* 0x000fe20002fe6402 */
[----:B--2---:R-:W-:Y:S06]  /*157b0*/  @P6 BRA `(.L_x_309) ;  /* 0x0000000000486947 */ /* 0x004fec0003800000 */
        /* <DEDUP_REMOVED lines=18> */
.L_x_309:
[----:B------:R-:W-:Y:S05]  /*158e0*/  BSYNC B0 ;  /* 0x0000000000007941 */ /* 0x000fea0003800000 */
.L_x_308:
[----:B------:R2:W5:Y:S04]  /*158f0*/  LDL R30, [R1+0xc] ;  /* 0x00000c00011e7983 */ /* 0x0005680000100800 */
[----:B------:R2:W5:Y:S01]  /*15900*/  LDL R31, [R1+0x8] ;  /* 0x00000800011f7983 */ /* 0x0005620000100800 */
[----:B------:R-:W-:Y:S01]  /*15910*/  IMAD.SHL.U32 R28, R14, 0x8, RZ ;  /* 0x000000080e1c7824 */ /* 0x000fe200078e00ff */
[----:B-1----:R-:W-:Y:S01]  /*15920*/  SHF.R.S32.HI R2, RZ, 0x3, R17 ;  /* 0x00000003ff027819 */ /* 0x002fe20000011411 */
[----:B------:R-:W-:Y:S01]  /*15930*/  IMAD.U32 R5, RZ, RZ, UR18 ;  /* 0x00000012ff057e24 */ /* 0x000fe2000f8e00ff */
[----:B------:R-:W-:Y:S01]  /*15940*/  SHF.R.S32.HI R8, RZ, 0x1f, R18 ;  /* 0x0000001fff087819 */ /* 0x000fe20000011412 */
[----:B------:R2:W1:Y:S01]  /*15950*/  LDS.128 R24, [R230] ;  /* 0x00000000e6187984 */ /* 0x0004620000000c00 */
[----:B------:R-:W-:Y:S01]  /*15960*/  SHF.R.S32.HI R4, RZ, 0x1f, R28 ;  /* 0x0000001fff047819 */ /* 0x000fe2000001141c */
[----:B------:R-:W-:Y:S01]  /*15970*/  BSSY B0, `(.L_x_310) ;  /* 0x0000022000007945 */ /* 0x000fe20003800000 */
[----:B------:R-:W-:Y:S01]  /*15980*/  IADD3 R6, P3, R28, UR4, RZ ;  /* 0x000000041c067c10 */ /* 0x000fe2000ff7e0ff */
[----:B------:R-:W-:Y:S01]  /*15990*/  ULDC.64 UR4, c[0x0][0x2a0] ;  /* 0x0000a80000047ab9 */ /* 0x000fe20000000a00 */
[----:B------:R-:W-:Y:S01]  /*159a0*/  IADD3 R0, R2, 0x60, RZ ;  /* 0x0000006002007810 */ /* 0x000fe20007ffe0ff */
[----:B------:R2:W4:Y:S01]  /*159b0*/  LDS.128 R20, [R230+0x4000] ;  /* 0x00400000e6147984 */ /* 0x0005220000000c00 */
[----:B------:R-:W-:-:S02]  /*159c0*/  IADD3.X R7, R4, UR7, RZ, P3, !PT ;  /* 0x0000000704077c10 */ /* 0x000fc40009ffe4ff */
[----:B------:R-:W-:Y:S01]  /*159d0*/  ISETP.GE.AND P3, PT, R0, UR16, PT ;  /* 0x0000001000007c0c */ /* 0x000fe2000bf66270 */
[----:B------:R-:W-:Y:S01]  /*159e0*/  IMAD R0, R8, UR4, RZ ;  /* 0x0000000408007c24 */ /* 0x000fe2000f8e02ff */
[----:B------:R2:W1:Y:S01]  /*159f0*/  LDS.128 R12, [R230+0xc000] ;  /* 0x00c00000e60c7984 */ /* 0x0004620000000c00 */
[----:B------:R-:W-:Y:S01]  /*15a00*/  IMAD.WIDE.U32 R10, R18, UR4, R6 ;  /* 0x00000004120a7c25 */ /* 0x000fe2000f8e0006 */
[----:B------:R-:W-:-:S03]  /*15a10*/  SHF.R.S32.HI R3, RZ, 0x1f, R2 ;  /* 0x0000001fff037819 */ /* 0x000fc60000011402 */
[----:B------:R-:W-:Y:S02]  /*15a20*/  IMAD R0, R18, UR5, R0 ;  /* 0x0000000512007c24 */ /* 0x000fe4000f8e0200 */
[----:B------:R2:W1:Y:S01]  /*15a30*/  LDS.128 R16, [R230+0x8000] ;  /* 0x00800000e6107984 */ /* 0x0004620000000c00 */
[----:B------:R-:W-:-:S04]  /*15a40*/  IMAD.WIDE R4, R5, 0x80, R2 ;  /* 0x0000008005047825 */ /* 0x000fc800078e0202 */
        /* <DEDUP_REMOVED lines=8> */
[----:B-----5:R-:W-:Y:S02]  /*15ad0*/  ISETP.GE.AND P5, PT, R31, UR7, PT ;  /* 0x000000071f007c0c */ /* 0x020fe4000bfa6270 */
[----:B------:R-:W-:Y:S01]  /*15ae0*/  ISETP.GE.AND P4, PT, R252, UR7, PT ;  /* 0x00000007fc007c0c */ /* 0x000fe2000bf86270 */
[----:B------:R-:W-:Y:S01]  /*15af0*/  IMAD R0, R4, UR5, R0 ;  /* 0x0000000504007c24 */ /* 0x000fe2000f8e0200 */
[----:B------:R-:W-:-:S02]  /*15b00*/  ULDC.64 UR4, c[0x0][0x280] ;  /* 0x0000a00000047ab9 */ /* 0x000fc40000000a00 */
[----:B------:R-:W-:Y:S01]  /*15b10*/  LEA R2, P2, R6, UR4, 0x1 ;  /* 0x0000000406027c11 */ /* 0x000fe2000f8408ff */
[----:B------:R-:W-:-:S05]  /*15b20*/  IMAD.IADD R0, R7, 0x1, R0 ;  /* 0x0000000107007824 */ /* 0x000fca00078e0200 */
[----:B------:R-:W-:Y:S02]  /*15b30*/  LEA.HI.X R3, R6, UR5, R0, 0x1, P2 ;  /* 0x0000000506037c11 */ /* 0x000fe400090f0c00 */
[----:B------:R-:W-:-:S03]  /*15b40*/  ISETP.GE.AND P2, PT, R30, UR7, PT ;  /* 0x000000071e007c0c */ /* 0x000fc6000bf46270 */
[----:B-1----:R1:W-:Y:S04]  /*15b50*/  @!P6 STG.E.128 desc[UR30][R2.64], R24 ;  /* 0x000000180200e986 */ /* 0x0023e8000c101d1e */
[----:B----4-:R1:W-:Y:S04]  /*15b60*/  @!P5 STG.E.128 desc[UR30][R2.64+0x80], R20 ;  /* 0x000080140200d986 */ /* 0x0103e8000c101d1e */
[----:B------:R1:W-:Y:S04]  /*15b70*/  @!P4 STG.E.128 desc[UR30][R2.64+0x100], R16 ;  /* 0x000100100200c986 */ /* 0x0003e8000c101d1e */
[----:B------:R1:W-:Y:S02]  /*15b80*/  @!P2 STG.E.128 desc[UR30][R2.64+0x180], R12 ;  /* 0x0001800c0200a986 */ /* 0x0003e4000c101d1e */
.L_x_311:
[----:B------:R-:W-:Y:S05]  /*15b90*/  BSYNC B0 ;  /* 0x0000000000007941 */ /* 0x000fea0003800000 */
.L_x_310:
[----:B-1----:R1:W1:Y:S01]  /*15ba0*/  LDS.128 R24, [R230+0x1000] ;  /* 0x00100000e6187984 */ /* 0x0022620000000c00 */
[----:B------:R-:W-:Y:S03]  /*15bb0*/  BSSY B0, `(.L_x_312) ;  /* 0x000001a000007945 */ /* 0x000fe60003800000 */
[----:B----4-:R4:W1:Y:S04]  /*15bc0*/  LDS.128 R20, [R230+0x5000] ;  /* 0x00500000e6147984 */ /* 0x0108680000000c00 */
[----:B------:R4:W1:Y:S04]  /*15bd0*/  LDS.128 R16, [R230+0x9000] ;  /* 0x00900000e6107984 */ /* 0x0008680000000c00 */
[----:B------:R4:W1:Y:S01]  /*15be0*/  LDS.128 R12, [R230+0xd000] ;  /* 0x00d00000e60c7984 */ /* 0x0008620000000c00 */
[----:B------:R-:W-:Y:S05]  /*15bf0*/  @P1 BRA `(.L_x_313) ;  /* 0x0000000000541947 */ /* 0x000fea0003800000 */
[----:B------:R-:W-:Y:S01]  /*15c00*/  IADD3 R0, P1, R4, 0x20, RZ ;  /* 0x0000002004007810 */ /* 0x000fe20007f3e0ff */
[----:B------:R-:W-:Y:S01]  /*15c10*/  ULDC.64 UR4, c[0x0][0x298] ;  /* 0x0000a60000047ab9 */ /* 0x000fe20000000a00 */
[----:B------:R-:W-:Y:S01]  /*15c20*/  IMAD.MOV.U32 R3, RZ, RZ, R9 ;  /* 0x000000ffff037224 */ /* 0x000fe200078e0009 */
[----:B------:R-:W-:Y:S02]  /*15c30*/  ULDC UR7, c[0x0][0x2d0] ;  /* 0x0000b40000077ab9 */ /* 0x000fe40000000800 */
[----:B------:R-:W-:Y:S01]  /*15c40*/  IMAD.X R2, RZ, RZ, R5, P1 ;  /* 0x000000ffff027224 */ /* 0x000fe200008e0605 */
[----:B------:R-:W-:Y:S02]  /*15c50*/  ISETP.GE.AND P5, PT, R28, UR7, PT ;  /* 0x000000071c007c0c */ /* 0x000fe4000bfa6270 */
[----:B-----5:R-:W-:Y:S01]  /*15c60*/  ISETP.GE.AND P4, PT, R31, UR7, PT ;  /* 0x000000071f007c0c */ /* 0x020fe2000bf86270 */
[----:B------:R-:W-:Y:S01]  /*15c70*/  IMAD R29, R2, UR4, RZ ;  /* 0x00000004021d7c24 */ /* 0x000fe2000f8e02ff */
[----:B------:R-:W-:Y:S01]  /*15c80*/  ISETP.GE.AND P2, PT, R252, UR7, PT ;  /* 0x00000007fc007c0c */ /* 0x000fe2000bf46270 */
[----:B------:R-:W-:Y:S01]  /*15c90*/  IMAD.MOV.U32 R2, RZ, RZ, R10 ;  /* 0x000000ffff027224 */ /* 0x000fe200078e000a */
[----:B------:R-:W-:-:S03]  /*15ca0*/  ISETP.GE.AND P1, PT, R30, UR7, PT ;  /* 0x000000071e007c0c */ /* 0x000fc6000bf26270 */
[----:B------:R-:W-:-:S04]  /*15cb0*/  IMAD.WIDE.U32 R6, R0, UR4, R2 ;  /* 0x0000000400067c25 */ /* 0x000fc8000f8e0002 */
[----:B------:R-:W-:Y:S01]  /*15cc0*/  IMAD R0, R0, UR5, R29 ;  /* 0x0000000500007c24 */ /* 0x000fe2000f8e021d */
[----:B------:R-:W-:Y:S02]  /*15cd0*/  ULDC.64 UR4, c[0x0][0x280] ;  /* 0x0000a00000047ab9 */ /* 0x000fe40000000a00 */
[----:B------:R-:W-:Y:S01]  /*15ce0*/  LEA R2, P6, R6, UR4, 0x1 ;  /* 0x0000000406027c11 */ /* 0x000fe2000f8c08ff */
[----:B------:R-:W-:-:S05]  /*15cf0*/  IMAD.IADD R0, R7, 0x1, R0 ;  /* 0x0000000107007824 */ /* 0x000fca00078e0200 */
[----:B------:R-:W-:-:S05]  /*15d00*/  LEA.HI.X R3, R6, UR5, R0, 0x1, P6 ;  /* 0x0000000506037c11 */ /* 0x000fca000b0f0c00 */
[----:B-1----:R1:W-:Y:S04]  /*15d10*/  @!P5 STG.E.128 desc[UR30][R2.64], R24 ;  /* 0x000000180200d986 */ /* 0x0023e8000c101d1e */
[----:B------:R1:W-:Y:S04]  /*15d20*/  @!P4 STG.E.128 desc[UR30][R2.64+0x80], R20 ;  /* 0x000080140200c986 */ /* 0x0003e8000c101d1e */
[----:B------:R1:W-:Y:S04]  /*15d30*/  @!P2 STG.E.128 desc[UR30][R2.64+0x100], R16 ;  /* 0x000100100200a986 */ /* 0x0003e8000c101d1e */
[----:B------:R1:W-:Y:S02]  /*15d40*/  @!P1 STG.E.128 desc[UR30][R2.64+0x180], R12 ;  /* 0x0001800c02009986 */ /* 0x0003e4000c101d1e */
.L_x_313:
[----:B------:R-:W-:Y:S05]  /*15d50*/  BSYNC B0 ;  /* 0x0000000000007941 */ /* 0x000fea0003800000 */
.L_x_312:
[----:B-1----:R1:W1:Y:S01]  /*15d60*/  LDS.128 R24, [R230+0x2000] ;  /* 0x00200000e6187984 */ /* 0x0022620000000c00 */
[----:B------:R-:W-:Y:S03]  /*15d70*/  BSSY B0, `(.L_x_314) ;  /* 0x000001a000007945 */ /* 0x000fe60003800000 */
[----:B------:R1:W1:Y:S04]  /*15d80*/  LDS.128 R20, [R230+0x6000] ;  /* 0x00600000e6147984 */ /* 0x0002680000000c00 */
        /* <DEDUP_REMOVED lines=24> */
.L_x_315:
[----:B------:R-:W-:Y:S05]  /*15f10*/  BSYNC B0 ;  /* 0x0000000000007941 */ /* 0x000fea0003800000 */
.L_x_314:
[----:B-1----:R1:W1:Y:S04]  /*15f20*/  LDS.128 R16, [R230+0x7000] ;  /* 0x00700000e6107984 */ /* 0x0022680000000c00 */
[----:B------:R1:W1:Y:S04]  /*15f30*/  LDS.128 R12, [R230+0xb000] ;  /* 0x00b00000e60c7984 */ /* 0x0002680000000c00 */
[----:B--2-4-:R-:W2:Y:S01]  /*15f40*/  LDS.128 R228, [R230+0xf000] ;  /* 0x00f00000e6e47984 */ /* 0x014ea20000000c00 */
[----:B------:R-:W-:Y:S05]  /*15f50*/  @P3 EXIT ;  /* 0x000000000000394d */ /* 0x000fea0003800000 */
        /* <DEDUP_REMOVED lines=9> */
[----:B------:R-:W-:-:S04]  /*15ff0*/  IMAD.MOV.U32 R2, RZ, RZ, R10 ;  /* 0x000000ffff027224 */ /* 0x000fc800078e000a */
[----:B------:R-:W-:-:S04]  /*16000*/  IMAD.WIDE.U32 R4, R0, UR4, R2 ;  /* 0x0000000400047c25 */ /* 0x000fc8000f8e0002 */
[----:B------:R-:W-:Y:S01]  /*16010*/  IMAD R0, R0, UR5, R6 ;  /* 0x0000000500007c24 */ /* 0x000fe2000f8e0206 */
[----:B------:R-:W-:Y:S02]  /*16020*/  ULDC.64 UR4, c[0x0][0x280] ;  /* 0x0000a00000047ab9 */ /* 0x000fe40000000a00 */
[----:B------:R-:W-:Y:S01]  /*16030*/  LEA R2, P0, R4, UR4, 0x1 ;  /* 0x0000000404027c11 */ /* 0x000fe2000f8008ff */
[----:B------:R-:W-:-:S05]  /*16040*/  IMAD.IADD R0, R5, 0x1, R0 ;  /* 0x0000000105007824 */ /* 0x000fca00078e0200 */
[----:B------:R-:W-:Y:S02]  /*16050*/  LEA.HI.X R3, R4, UR5, R0, 0x1, P0 ;  /* 0x0000000504037c11 */ /* 0x000fe400080f0c00 */
[----:B------:R-:W-:-:S03]  /*16060*/  ISETP.GE.AND P0, PT, R30, UR6, PT ;  /* 0x000000061e007c0c */ /* 0x000fc6000bf06270 */
[----:B---3--:R3:W-:Y:S04]  /*16070*/  @!P3 STG.E.128 desc[UR30][R2.64], R32 ;  /* 0x000000200200b986 */ /* 0x0087e8000c101d1e */
[----:B-1----:R3:W-:Y:S04]  /*16080*/  @!P2 STG.E.128 desc[UR30][R2.64+0x80], R16 ;  /* 0x000080100200a986 */ /* 0x0027e8000c101d1e */
[----:B------:R3:W-:Y:S02]  /*16090*/  @!P1 STG.E.128 desc[UR30][R2.64+0x100], R12 ;  /* 0x0001000c02009986 */ /* 0x0007e4000c101d1e */
[----:B------:R-:W-:Y:S05]  /*160a0*/  @P0 EXIT ;  /* 0x000000000000094d */ /* 0x000fea0003800000 */
[----:B--2---:R-:W-:Y:S01]  /*160b0*/  STG.E.128 desc[UR30][R2.64+0x180], R228 ;  /* 0x000180e402007986 */ /* 0x004fe2000c101d1e */
[----:B------:R-:W-:Y:S05]  /*160c0*/  EXIT ;  /* 0x000000000000794d */ /* 0x000fea0003800000 */
.L_x_272:
        /* <DEDUP_REMOVED lines=27> */
[----:B------:R-:W-:Y:S01]  /*16280*/  VIADD R14, R10, 0x20 ;  /* 0x000000200a0e7836 */ /* 0x000fe20000000000 */
[----:B------:R-:W-:Y:S01]  /*16290*/  @UP2 ULDC.64 UR4, c[0x0][0x2c0] ;  /* 0x0000b00000042ab9 */ /* 0x000fe20000000a00 */
[----:B------:R-:W-:Y:S01]  /*162a0*/  @!UP2 ULDC UR9, c[0x0][0x270] ;  /* 0x00009c000009aab9 */ /* 0x000fe20000000800 */
[----:B------:R-:W-:Y:S01]  /*162b0*/  UISETP.NE.OR UP3, UPT, UR8, URZ, !UP3 ;  /* 0x0000003f0800728c */ /* 0x000fe2000df65670 */
[----:B------:R-:W-:Y:S01]  /*162c0*/  IMAD.WIDE R6, R6, 0x80, R10 ;  /* 0x0000008006067825 */ /* 0x000fe200078e020a */
[----:B------:R-:W-:Y:S01]  /*162d0*/  @UP2 UMOV UR15, 0x1 ;  /* 0x00000001000f2882 */ /* 0x000fe20000000000 */
[----:B------:R-:W-:Y:S01]  /*162e0*/  @!UP2 ULDC UR8, c[0x0][0x2c4] ;  /* 0x0000b1000008aab9 */ /* 0x000fe20000000800 */
[----:B------:R-:W-:Y:S01]  /*162f0*/  UISETP.NE.OR UP1, UPT, UR17, -0x1, UP3 ;  /* 0xffffffff1100788c */ /* 0x000fe20009f25670 */
[----:B------:R-:W-:Y:S01]  /*16300*/  IADD3 R16, R10, 0x40, RZ ;  /* 0x000000400a107810 */ /* 0x000fe20007ffe0ff */
[----:B------:R-:W-:Y:S01]  /*16310*/  @UP0 ULDC UR8, c[0x0][0x2e4] ;  /* 0x0000b90000080ab9 */ /* 0x000fe20000000800 */
[----:B------:R-:W-:Y:S01]  /*16320*/  @UP4 UIMAD UR7, UR17, UR7, UR11 ;  /* 0x00000007110742a4 */ /* 0x000fe2000f8e020b */
[C---:B------:R-:W-:Y:S01]  /*16330*/  VIADD R19, R0.reuse, 0x40 ;  /* 0x0000004000137836 */ /* 0x040fe20000000000 */
        /* <DEDUP_REMOVED lines=50> */
.L_x_317:
[----:B------:R-:W-:Y:S05]  /*16660*/  BSYNC B0 ;  /* 0x0000000000007941 */ /* 0x000fea0003800000 */
.L_x_316:
[----:B------:R-:W-:Y:S01]  /*16670*/  BSSY B0, `(.L_x_318) ;  /* 0x0000019000007945 */ /* 0x000fe20003800000 */
[----:B------:R-:W-:Y:S02]  /*16680*/  ISETP.GE.AND P1, PT, R16, UR19, PT ;  /* 0x0000001310007c0c */ /* 0x000fe4000bf26270 */
[----:B------:R-:W-:Y:S01]  /*16690*/  IADD3 R15, R10, 0x60, RZ ;  /* 0x000000600a0f7810 */ /* 0x000fe20007ffe0ff */
[----:B------:R-:W-:Y:S05]  /*166a0*/  @P0 BRA `(.L_x_319) ;  /* 0x0000000000540947 */ /* 0x000fea0003800000 */
[----:B-1----:R-:W-:Y:S01]  /*166b0*/  IADD3 R2, P0, R6, 0x20, RZ ;  /* 0x0000002006027810 */ /* 0x002fe20007f1e0ff */
        /* <DEDUP_REMOVED lines=20> */
.L_x_319:
[----:B------:R-:W-:Y:S05]  /*16800*/  BSYNC B0 ;  /* 0x0000000000007941 */ /* 0x000fea0003800000 */
.L_x_318:
[----:B------:R-:W-:Y:S01]  /*16810*/  BSSY B0, `(.L_x_320) ;  /* 0x0000018000007945 */ /* 0x000fe20003800000 */
[----:B------:R-:W-:-:S03]  /*16820*/  ISETP.GE.AND P0, PT, R15, UR19, PT ;  /* 0x000000130f007c0c */ /* 0x000fc6000bf06270 */
[----:B------:R-:W-:Y:S10]  /*16830*/  @P1 BRA `(.L_x_321) ;  /* 0x0000000000541947 */ /* 0x000ff40003800000 */
[----:B-12---:R-:W-:Y:S01]  /*16840*/  IADD3 R2, P1, R6, 0x40, RZ ;  /* 0x0000004006027810 */ /* 0x006fe20007f3e0ff */
        /* <DEDUP_REMOVED lines=20> */
.L_x_321:
[----:B------:R-:W-:Y:S05]  /*16990*/  BSYNC B0 ;  /* 0x0000000000007941 */ /* 0x000fea0003800000 */
.L_x_320:
        /* <DEDUP_REMOVED lines=8> */
[----:B-123--:R-:W-:Y:S01]  /*16a20*/  IMAD.MOV.U32 R2, RZ, RZ, R12 ;  /* 0x000000ffff027224 */ /* 0x00efe200078e000c */
[----:B------:R-:W-:Y:S01]  /*16a30*/  ULDC UR7, c[0x0][0x2d0] ;  /* 0x0000b40000077ab9 */ /* 0x000fe20000000800 */
[----:B------:R-:W-:Y:S01]  /*16a40*/  IMAD.MOV.U32 R3, RZ, RZ, R9 ;  /* 0x000000ffff037224 */ /* 0x000fe200078e0009 */
[----:B------:R-:W-:Y:S01]  /*16a50*/  ISETP.GE.AND P2, PT, R19, UR7, PT ;  /* 0x0000000713007c0c */ /* 0x000fe2000bf46270 */
[----:B------:R-:W-:Y:S01]  /*16a60*/  IMAD.X R6, RZ, RZ, R7, P0 ;  /* 0x000000ffff067224 */ /* 0x000fe200000e0607 */
[----:B------:R-:W-:Y:S01]  /*16a70*/  ISETP.GE.AND P0, PT, R0, UR7, PT ;  /* 0x0000000700007c0c */ /* 0x000fe2000bf06270 */
[----:B------:R-:W-:-:S04]  /*16a80*/  IMAD.WIDE.U32 R4, R8, UR4, R2 ;  /* 0x0000000408047c25 */ /* 0x000fc8000f8e0002 */
        /* <DEDUP_REMOVED lines=12> */
.L_x_323:
[----:B------:R-:W-:Y:S05]  /*16b50*/  BSYNC B0 ;  /* 0x0000000000007941 */ /* 0x000fea0003800000 */
.L_x_322:
[----:B------:R-:W-:Y:S04]  /*16b60*/  BSSY B0, `(.L_x_324) ;  /* 0x000000a000007945 */ /* 0x000fe80003800000 */
[----:B------:R-:W-:Y:S05]  /*16b70*/  @P6 BRA `(.L_x_325) ;  /* 0x0000000000206947 */ /* 0x000fea0003800000 */
[----:B------:R-:W-:Y:S01]  /*16b80*/  IMAD R0, R10, UR16, RZ ;  /* 0x000000100a007c24 */ /* 0x000fe2000f8e02ff */
[----:B------:R-:W-:-:S04]  /*16b90*/  ULDC.64 UR4, c[0x0][0x2b0] ;  /* 0x0000ac0000047ab9 */ /* 0x000fc80000000a00 */
[----:B-1234-:R-:W-:-:S04]  /*16ba0*/  IADD3 R3, P0, R0, UR6, RZ ;  /* 0x0000000600037c10 */ /* 0x01efc8000ff1e0ff */
[----:B------:R-:W-:Y:S02]  /*16bb0*/  LEA.HI.X.SX32 R0, R0, UR20, 0x1, P0 ;  /* 0x0000001400007c11 */ /* 0x000fe400080f0eff */
[----:B------:R-:W-:-:S04]  /*16bc0*/  LEA R2, P0, R3, UR4, 0x2 ;  /* 0x0000000403027c11 */ /* 0x000fc8000f8010ff */
[----:B------:R-:W-:Y:S01]  /*16bd0*/  LEA.HI.X R3, R3, UR5, R0, 0x2, P0 ;  /* 0x0000000503037c11 */ /* 0x000fe200080f1400 */
[----:B------:R-:W-:-:S05]  /*16be0*/  IMAD.MOV.U32 R0, RZ, RZ, 0x7f800000 ;  /* 0x7f800000ff007424 */ /* 0x000fca00078e00ff */
[----:B------:R1:W-:Y:S03]  /*16bf0*/  STG.E desc[UR30][R2.64], R0 ;  /* 0x0000000002007986 */ /* 0x0003e6000c10191e */
.L_x_325:
[----:B------:R-:W-:Y:S05]  /*16c00*/  BSYNC B0 ;  /* 0x0000000000007941 */ /* 0x000fea0003800000 */
.L_x_324:
[----:B------:R-:W-:Y:S04]  /*16c10*/  BSSY B0, `(.L_x_326) ;  /* 0x000000a000007945 */ /* 0x000fe80003800000 */
[----:B------:R-:W-:Y:S05]  /*16c20*/  @P5 BRA `(.L_x_327) ;  /* 0x0000000000205947 */ /* 0x000fea0003800000 */
[----:B-1----:R-:W-:Y:S01]  /*16c30*/  IMAD R0, R14, UR16, RZ ;  /* 0x000000100e007c24 */ /* 0x002fe2000f8e02ff */
[----:B------:R-:W-:-:S04]  /*16c40*/  ULDC.64 UR4, c[0x0][0x2b0] ;  /* 0x0000ac0000047ab9 */ /* 0x000fc80000000a00 */
[----:B--234-:R-:W-:-:S04]  /*16c50*/  IADD3 R3, P0, R0, UR6, RZ ;  /* 0x0000000600037c10 */ /* 0x01cfc8000ff1e0ff */
[----:B------:R-:W-:Y:S02]  /*16c60*/  LEA.HI.X.SX32 R0, R0, UR20, 0x1, P0 ;  /* 0x0000001400007c11 */ /* 0x000fe400080f0eff */
[----:B------:R-:W-:-:S04]  /*16c70*/  LEA R2, P0, R3, UR4, 0x2 ;  /* 0x0000000403027c11 */ /* 0x000fc8000f8010ff */
[----:B------:R-:W-:Y:S01]  /*16c80*/  LEA.HI.X R3, R3, UR5, R0, 0x2, P0 ;  /* 0x0000000503037c11 */ /* 0x000fe200080f1400 */
[----:B------:R-:W-:-:S05]  /*16c90*/  IMAD.MOV.U32 R0, RZ, RZ, 0x7f800000 ;  /* 0x7f800000ff007424 */ /* 0x000fca00078e00ff */
[----:B------:R1:W-:Y:S03]  /*16ca0*/  STG.E desc[UR30][R2.64], R0 ;  /* 0x0000000002007986 */ /* 0x0003e6000c10191e */
.L_x_327:
[----:B------:R-:W-:Y:S05]  /*16cb0*/  BSYNC B0 ;  /* 0x0000000000007941 */ /* 0x000fea0003800000 */
.L_x_326:
        /* <DEDUP_REMOVED lines=10> */
.L_x_329:
[----:B------:R-:W-:Y:S05]  /*16d60*/  BSYNC B0 ;  /* 0x0000000000007941 */ /* 0x000fea0003800000 */
.L_x_328:
[----:B------:R-:W-:Y:S05]  /*16d70*/  @P3 EXIT ;  /* 0x000000000000394d */ /* 0x000fea0003800000 */
[----:B-1----:R-:W-:Y:S01]  /*16d80*/  IMAD R0, R15, UR16, RZ ;  /* 0x000000100f007c24 */ /* 0x002fe2000f8e02ff */
[----:B------:R-:W-:-:S04]  /*16d90*/  ULDC.64 UR4, c[0x0][0x2b0] ;  /* 0x0000ac0000047ab9 */ /* 0x000fc80000000a00 */
[----:B--234-:R-:W-:-:S04]  /*16da0*/  IADD3 R3, P0, R0, UR6, RZ ;  /* 0x0000000600037c10 */ /* 0x01cfc8000ff1e0ff */
[----:B------:R-:W-:Y:S02]  /*16db0*/  LEA.HI.X.SX32 R0, R0, UR20, 0x1, P0 ;  /* 0x0000001400007c11 */ /* 0x000fe400080f0eff */
[----:B------:R-:W-:-:S04]  /*16dc0*/  LEA R2, P0, R3, UR4, 0x2 ;  /* 0x0000000403027c11 */ /* 0x000fc8000f8010ff */
[----:B------:R-:W-:Y:S01]  /*16dd0*/  LEA.HI.X R3, R3, UR5, R0, 0x2, P0 ;  /* 0x0000000503037c11 */ /* 0x000fe200080f1400 */
[----:B------:R-:W-:-:S05]  /*16de0*/  IMAD.MOV.U32 R0, RZ, RZ, 0x7f800000 ;  /* 0x7f800000ff007424 */ /* 0x000fca00078e00ff */
[----:B------:R-:W-:Y:S01]  /*16df0*/  STG.E desc[UR30][R2.64], R0 ;  /* 0x0000000002007986 */ /* 0x000fe2000c10191e */
[----:B------:R-:W-:Y:S05]  /*16e00*/  EXIT ;  /* 0x000000000000794d */ /* 0x000fea0003800000 */
.L_x_330:
        /* <DEDUP_REMOVED lines=15> */
.L_x_1262:


//--------------------- .text._ZN5flash16flash_fwd_kernelI23Flash_fwd_kernel_traitsILi256ELi64ELi64ELi4ELb0ELb0EN7cutlass6half_tE19Flash_kernel_traitsILi256ELi64ELi64ELi4ES3_EELb1ELb1ELb0ELb0ELb0ELb0ELb0ELb0EEEvNS_16Flash_fwd_paramsE --------------------------
	.section	.text._ZN5flash16flash_fwd_kernelI23Flash_fwd_kernel_traitsILi256ELi64ELi64ELi4ELb0ELb0EN7cutlass6half_tE19Flash_kernel_traitsILi256ELi64ELi64ELi4ES3_EELb1ELb1ELb0ELb0ELb0ELb0ELb0ELb0EEEvNS_16Flash_fwd_paramsE,"ax",@progbits
	.align	128
        .global         _ZN5flash16flash_fwd_kernelI23Flash_fwd_kernel_traitsILi256ELi64ELi64ELi4ELb0ELb0EN7cutlass6half_tE19Flash_kernel_traitsILi256ELi64ELi64ELi4ES3_EELb1ELb1ELb0ELb0ELb0ELb0ELb0ELb0EEEvNS_16Flash_fwd_paramsE
        .type           _ZN5flash16flash_fwd_kernelI23Flash_fwd_kernel_traitsILi256ELi64ELi64ELi4ELb0ELb0EN7cutlass6half_tE19Flash_kernel_traitsILi256ELi64ELi64ELi4ES3_EELb1ELb1ELb0ELb0ELb0ELb0ELb0ELb0EEEvNS_16Flash_fwd_paramsE,@function
        .size           _ZN5flash16flash_fwd_kernelI23Flash_fwd_kernel_traitsILi256ELi64ELi64ELi4ELb0ELb0EN7cutlass6half_tE19Flash_kernel_traitsILi256ELi64ELi64ELi4ES3_EELb1ELb1ELb0ELb0ELb0ELb0ELb0ELb0EEEvNS_16Flash_fwd_paramsE,(.L_x_1263 - _ZN5flash16flash_fwd_kernelI23Flash_fwd_kernel_traitsILi256ELi64ELi64ELi4ELb0ELb0EN7cutlass6half_tE19Flash_kernel_traitsILi256ELi64ELi64ELi4ES3_EELb1ELb1ELb0ELb0ELb0ELb0ELb0ELb0EEEvNS_16Flash_fwd_paramsE)
        .other          _ZN5flash16flash_fwd_kernelI23Flash_fwd_kernel_traitsILi256ELi64ELi64ELi4ELb0ELb0EN7cutlass6half_tE19Flash_kernel_traitsILi256ELi64ELi64ELi4ES3_EELb1ELb1ELb0ELb0ELb0ELb0ELb0ELb0EEEvNS_16Flash_fwd_paramsE,@"STO_CUDA_ENTRY STV_DEFAULT"
_ZN5flash16flash_fwd_kernelI23Flash_fwd_kernel_traitsILi256ELi64ELi64ELi4ELb0ELb0EN7cutlass6half_tE19Flash_kernel_traitsILi256ELi64ELi64ELi4ES3_EELb1ELb1ELb0ELb0ELb0ELb0ELb0ELb0EEEvNS_16Flash_fwd_paramsE:
.text._ZN5flash16flash_fwd_kernelI23Flash_fwd_kernel_traitsILi256ELi64ELi64ELi4ELb0ELb0EN7cutlass6half_tE19Flash_kernel_traitsILi256ELi64ELi64ELi4ES3_EELb1ELb1ELb0ELb0ELb0ELb0ELb0ELb0EEEvNS_16Flash_fwd_paramsE:
[----:B------:R-:W1:Y:S08]  /*0000*/  LDC R1, c[0x0][0x28] ;  /* 0x00000a00ff017b82 */ /* 0x000e700000000800 */
[----:B------:R-:W2:Y:S01]  /*0010*/  LDC R165, c[0x0][0x3a8] ;  /* 0x0000ea00ffa57b82 */ /* 0x000ea20000000800 */
[----:B------:R-:W-:Y:S01]  /*0020*/  ULDC.U8 UR4, c[0x0][0x3b4] ;  /* 0x0000ed0000047ab9 */ /* 0x000fe20000000000 */
[----:B------:R-:W-:Y:S01]  /*0030*/  ULDC.64 UR32, c[0x0][0x3a0] ;  /* 0x0000e80000207ab9 */ /* 0x000fe20000000a00 */
[----:B------:R-:W-:Y:S01]  /*0040*/  ISETP.NE.AND P2, PT, RZ, UR4, PT ;  /* 0x00000004ff007c0c */ /* 0x000fe2000bf45270 */
[----:B------:R-:W-:Y:S01]  /*0050*/  IMAD.U32 R8, RZ, RZ, UR32 ;  /* 0x00000020ff087e24 */ /* 0x000fe2000f8e00ff */
[----:B------:R-:W-:Y:S01]  /*0060*/  ULDC.64 UR28, c[0x0][0x208] ;  /* 0x00008200001c7ab9 */ /* 0x000fe20000000a00 */
[----:B------:R-:W-:-:S02]  /*0070*/  IMAD.U32 R9, RZ, RZ, UR33 ;  /* 0x00000021ff097e24 */ /* 0x000fc4000f8e00ff */
[----:B------:R-:W3:Y:S01]  /*0080*/  LDC R2, c[0x0][0x3ac] ;  /* 0x0000eb00ff027b82 */ /* 0x000ee20000000800 */
[----:B------:R-:W4:Y:S01]  /*0090*/  S2R R82, SR_TID.X ;  /* 0x0000000000527919 */ /* 0x000f220000002100 */
[----:B------:R-:W-:Y:S01]  /*00a0*/  ULDC.64 UR6, c[0x0][0x2f0] ;  /* 0x0000bc0000067ab9 */ /* 0x000fe20000000a00 */
[----:B------:R-:W-:Y:S01]  /*00b0*/  ULDC.64 UR10, c[0x0][0x2f0] ;  /* 0x0000bc00000a7ab9 */ /* 0x000fe20000000a00 */
[----:B-1----:R-:W-:-:S04]  /*00c0*/  VIADD R1, R1, 0xffffffe0 ;  /* 0xffffffe001017836 */ /* 0x002fc80000000000 */
[----:B------:R-:W5:Y:S01]  /*00d0*/  @P2 LDG.E.64 R8, desc[UR28][R8.64] ;  /* 0x0000001c08082981 */ /* 0x000f62000c1e1b00 */
[----:B------:R-:W-:Y:S01]  /*00e0*/  S2UR UR16, SR_CTAID.X ;  /* 0x00000000001079c3 */ /* 0x000fe20000002500 */
[----:B--2---:R-:W-:-:S07]  /*00f0*/  @P2 IMAD.MOV.U32 R4, RZ, RZ, R165 ;  /* 0x000000ffff042224 */ /* 0x004fce00078e00a5 */
[----:B------:R-:W1:Y:S01]  /*0100*/  S2UR UR15, SR_CTAID.Y ;  /* 0x00000000000f79c3 */ /* 0x000e620000002600 */
[----:B---3--:R-:W-:-:S07]  /*0110*/  @P2 IMAD.MOV.U32 R5, RZ, RZ, R2 ;  /* 0x000000ffff052224 */ /* 0x008fce00078e0002 */
[----:B------:R-:W2:Y:S01]  /*0120*/  S2UR UR8, SR_CTAID.Z ;  /* 0x00000000000879c3 */ /* 0x000ea20000002700 */
[----:B------:R3:W5:Y:S01]  /*0130*/  @P2 LDG.E.64 R6, desc[UR28][R4.64] ;  /* 0x0000001c04062981 */ /* 0x000762000c1e1b00 */
[----:B------:R-:W-:-:S06]  /*0140*/  UISETP.NE.U32.AND UP2, UPT, UR6, URZ, UPT ;  /* 0x0000003f0600728c */ /* 0x000fcc000bf45070 */
[----:B------:R-:W5:Y:S01]  /*0150*/  @P2 LDC R0, c[0x0][0x3b0] ;  /* 0x0000ec00ff002b82 */ /* 0x000f620000000800 */
[----:B------:R-:W-:-:S03]  /*0160*/  UISETP.NE.AND.EX UP2, UPT, UR7, URZ, UPT, UP2 ;  /* 0x0000003f0700728c */ /* 0x000fc6000bf45320 */
[----:B------:R-:W-:Y:S02]  /*0170*/  ULDC.64 UR6, c[0x0][0x2f8] ;  /* 0x0000be0000067ab9 */ /* 0x000fe40000000a00 */
[----:B------:R-:W-:Y:S01]  /*0180*/  UISETP.EQ.U32.AND UP0, UPT, UR6, URZ, UPT ;  /* 0x0000003f0600728c */ /* 0x000fe2000bf02070 */
[----:B------:R-:W-:Y:S01]  /*0190*/  PLOP3.LUT P0, PT, PT, PT, UP2, 0x80, 0x0 ;  /* 0x000000000000781c */ /* 0x000fe20003f0f028 */
[----:B-1----:R-:W-:Y:S02]  /*01a0*/  UIMAD.WIDE UR10, UR15, 0x4, UR10 ;  /* 0x000000040f0a78a5 */ /* 0x002fe4000f8e020a */
[----:B--2---:R-:W-:-:S06]  /*01b0*/  ULOP3.LUT UR4, UR8, UR16, UR15, 0xfe, !UPT ;  /* 0x0000001008047292 */ /* 0x004fcc000f8efe0f */
[----:B----4-:R-:W-:Y:S01]  /*01c0*/  LOP3.LUT P3, RZ, R82, UR4, RZ, 0xfc, !PT ;  /* 0x0000000452ff7c12 */ /* 0x010fe2000f86fcff */
[----:B------:R-:W-:Y:S02]  /*01d0*/  ULDC.64 UR4, c[0x0][0x300] ;  /* 0x0000c00000047ab9 */ /* 0x000fe40000000a00 */
[----:B------:R-:W-:-:S03]  /*01e0*/  UISETP.NE.U32.AND UP1, UPT, UR4, URZ, UPT ;  /* 0x0000003f0400728c */ /* 0x000fc6000bf25070 */
[----:B------:R-:W-:Y:S01]  /*01f0*/  ULDC.U8 UR4, c[0x0][0x3c2] ;  /* 0x0000f08000047ab9 */ /* 0x000fe20000000000 */
[----:B------:R-:W-:Y:S02]  /*0200*/  UISETP.NE.AND.EX UP1, UPT, UR5, URZ, UPT, UP1 ;  /* 0x0000003f0500728c */ /* 0x000fe4000bf25310 */
[----:B------:R-:W-:-:S03]  /*0210*/  UISETP.NE.AND UP3, UPT, UR4, URZ, UPT ;  /* 0x0000003f0400728c */ /* 0x000fc6000bf65270 */
[----:B------:R-:W-:Y:S01]  /*0220*/  ULDC.64 UR4, c[0x0][0x2f8] ;  /* 0x0000be0000047ab9 */ /* 0x000fe20000000a00 */
[----:B---3--:R-:W1:Y:S01]  /*0230*/  @!P3 LDC.64 R4, c[0x0][0x3b8] ;  /* 0x0000ee00ff04bb82 */ /* 0x008e620000000a00 */
[----:B------:R-:W-:Y:S02]  /*0240*/  UISETP.EQ.OR.EX UP0, UPT, UR7, URZ, !UP3, UP0 ;  /* 0x0000003f0700728c */ /* 0x000fe4000df02700 */
[----:B------:R-:W-:Y:S01]  /*0250*/  UIMAD.WIDE UR4, UR15, 0x4, UR4 ;  /* 0x000000040f0478a5 */ /* 0x000fe2000f8e0204 */
[----:B-----5:R-:W-:Y:S02]  /*0260*/  @P2 R2UR UR32, R8 ;  /* 0x00000000082022ca */ /* 0x020fe400000e0000 */
[----:B------:R-:W-:-:S11]  /*0270*/  @P2 R2UR UR33, R9 ;  /* 0x00000000092122ca */ /* 0x000fd600000e0000 */
[----:B------:R-:W-:Y:S02]  /*0280*/  IMAD.U32 R8, RZ, RZ, UR32 ;  /* 0x00000020ff087e24 */ /* 0x000fe4000f8e00ff */
[----:B------:R-:W-:-:S05]  /*0290*/  IMAD.U32 R9, RZ, RZ, UR33 ;  /* 0x00000021ff097e24 */ /* 0x000fca000f8e00ff */
[----:B-1----:R1:W-:Y:S01]  /*02a0*/  @!P3 STG.E.64 desc[UR28][R4.64], R8 ;  /* 0x000000080400b986 */ /* 0x0023e2000c101b1c */
[----:B------:R-:W-:-:S05]  /*02b0*/  @P2 IADD3 R165, P1, R6, R0, RZ ;  /* 0x0000000006a52210 */ /* 0x000fca0007f3e0ff */
[----:B------:R-:W-:Y:S01]  /*02c0*/  @P2 IMAD.X R2, RZ, RZ, R7, P1 ;  /* 0x000000ffff022224 */ /* 0x000fe200008e0607 */
[----:B------:R-:W-:Y:S01]  /*02d0*/  PLOP3.LUT P1, PT, PT, PT, UP1, 0x80, 0x0 ;  /* 0x000000000000781c */ /* 0x000fe20003f2f018 */
[----:B------:R-:W-:Y:S02]  /*02e0*/  @!P3 IMAD.MOV.U32 R6, RZ, RZ, R165 ;  /* 0x000000ffff06b224 */ /* 0x000fe400078e00a5 */
[----:B------:R-:W-:Y:S01]  /*02f0*/  @!P3 IMAD.MOV.U32 R7, RZ, RZ, R2 ;  /* 0x000000ffff07b224 */ /* 0x000fe200078e0002 */
[----:B------:R-:W-:-:S04]  /*0300*/  PLOP3.LUT P2, PT, PT, PT, UP0, 0x80, 0x0 ;  /* 0x000000000000781c */ /* 0x000fc80003f4f008 */
[----:B------:R2:W-:Y:S01]  /*0310*/  @!P3 STG.E.64 desc[UR28][R4.64+0x8], R6 ;  /* 0x000008060400b986 */ /* 0x0005e2000c101b1c */
[----:B-1----:R-:W-:Y:S02]  /*0320*/  IMAD.U32 R8, RZ, RZ, UR10 ;  /* 0x0000000aff087e24 */ /* 0x002fe4000f8e00ff */
[----:B------:R-:W-:Y:S01]  /*0330*/  IMAD.U32 R9, RZ, RZ, UR11 ;  /* 0x0000000bff097e24 */ /* 0x000fe2000f8e00ff */
[----:B------:R-:W-:Y:S02]  /*0340*/  @UP1 ULDC.64 UR10, c[0x0][0x300] ;  /* 0x0000c000000a1ab9 */ /* 0x000fe40000000a00 */
[----:B------:R-:W-:-:S06]  /*0350*/  @UP1 UIMAD.WIDE UR10, UR15, 0x4, UR10 ;  /* 0x000000040f0a18a5 */ /* 0x000fcc000f8e020a */
[----:B--2---:R-:W-:Y:S01]  /*0360*/  IMAD.U32 R4, RZ, RZ, UR10 ;  /* 0x0000000aff047e24 */ /* 0x004fe2000f8e00ff */
[----:B------:R-:W2:Y:S01]  /*0370*/  @P0 LDG.E R7, desc[UR28][R8.64] ;  /* 0x0000001c08070981 */ /* 0x000ea2000c1e1900 */
[----:B------:R-:W-:-:S03]  /*0380*/  IMAD.U32 R5, RZ, RZ, UR11 ;  /* 0x0000000bff057e24 */ /* 0x000fc6000f8e00ff */
[----:B------:R-:W3:Y:S04]  /*0390*/  @P0 LDG.E R6, desc[UR28][R8.64+0x4] ;  /* 0x0000041c08060981 */ /* 0x000ee8000c1e1900 */
[----:B------:R1:W4:Y:S02]  /*03a0*/  @P1 LDG.E R3, desc[UR28][R4.64] ;  /* 0x0000001c04031981 */ /* 0x000324000c1e1900 */
[----:B-1----:R-:W-:Y:S01]  /*03b0*/  IMAD.U32 R4, RZ, RZ, UR4 ;  /* 0x00000004ff047e24 */ /* 0x002fe2000f8e00ff */
[----:B------:R-:W-:Y:S01]  /*03c0*/  SHF.R.S32.HI R12, RZ, 0x1f, R82 ;  /* 0x0000001fff0c7819 */ /* 0x000fe20000011452 */
[----:B------:R-:W-:Y:S01]  /*03d0*/  IMAD.U32 R5, RZ, RZ, UR5 ;  /* 0x00000005ff057e24 */ /* 0x000fe2000f8e00ff */
[----:B------:R-:W-:-:S04]  /*03e0*/  ULDC UR4, c[0x0][0x270] ;  /* 0x00009c0000047ab9 */ /* 0x000fc80000000800 */
[----:B------:R-:W5:Y:S01]  /*03f0*/  @!P2 LDG.E R0, desc[UR28][R4.64] ;  /* 0x0000001c0400a981 */ /* 0x000f62000c1e1900 */
[----:B------:R-:W-:Y:S01]  /*0400*/  UMOV UR5, 0xffffffff ;  /* 0xffffffff00057882 */ /* 0x000fe20000000000 */
[----:B------:R-:W-:Y:S01]  /*0410*/  LEA.HI R83, R12, R82, RZ, 0x5 ;  /* 0x000000520c537211 */ /* 0x000fe200078f28ff */
[----:B------:R-:W-:Y:S01]  /*0420*/  UIMAD UR10, UR15, UR4, UR8 ;  /* 0x000000040f0a72a4 */ /* 0x000fe2000f8e0208 */
[----:B------:R-:W-:Y:S02]  /*0430*/  UMOV UR9, 0xffffffff ;  /* 0xffffffff00097882 */ /* 0x000fe40000000000 */
[----:B------:R-:W-:Y:S01]  /*0440*/  LOP3.LUT R16, R83, 0xffffffe0, RZ, 0xc0, !PT ;  /* 0xffffffe053107812 */ /* 0x000fe200078ec0ff */
[----:B------:R-:W-:-:S04]  /*0450*/  UMOV UR19, URZ ;  /* 0x0000003f00137c82 */ /* 0x000fc80008000000 */
[----:B------:R-:W-:Y:S01]  /*0460*/  IMAD.IADD R16, R82, 0x1, -R16 ;  /* 0x0000000152107824 */ /* 0x000fe200078e0a10 */
[----:B--2---:R-:W-:Y:S02]  /*0470*/  @P0 R2UR UR5, R7 ;  /* 0x00000000070502ca */ /* 0x004fe400000e0000 */
[----:B---3--:R-:W-:Y:S02]  /*0480*/  @P0 R2UR UR17, R6 ;  /* 0x00000000061102ca */ /* 0x008fe400000e0000 */
[----:B------:R-:W-:Y:S01]  /*0490*/  ISETP.NE.U32.AND P0, PT, RZ, UR6, PT ;  /* 0x00000006ff007c0c */ /* 0x000fe2000bf05070 */
[----:B------:R-:W-:Y:S01]  /*04a0*/  USHF.L.U32 UR6, UR10, 0x5, URZ ;  /* 0x000000050a067899 */ /* 0x000fe2000800063f */
[----:B----4-:R-:W-:-:S09]  /*04b0*/  @P1 R2UR UR19, R3 ;  /* 0x00000000031312ca */ /* 0x010fd200000e0000 */
[----:B------:R-:W-:-:S07]  /*04c0*/  @UP2 UIADD3 UR17, UR17, -UR5, URZ ;  /* 0x8000000511112290 */ /* 0x000fce000fffe03f */
[----:B------:R-:W-:Y:S01]  /*04d0*/  @!UP2 ULDC UR17, c[0x0][0x2c4] ;  /* 0x0000b1000011aab9 */ /* 0x000fe20000000800 */
[----:B-----5:R-:W-:Y:S02]  /*04e0*/  @!P2 R2UR UR9, R0 ;  /* 0x000000000009a2ca */ /* 0x020fe400000e0000 */
[----:B------:R-:W-:Y:S01]  /*04f0*/  ISETP.NE.AND.EX P2, PT, RZ, UR7, PT, P0 ;  /* 0x00000007ff007c0c */ /* 0x000fe2000bf45300 */
[----:B------:R-:W-:Y:S01]  /*0500*/  USHF.R.S32.HI UR7, URZ, 0x1f, UR6 ;  /* 0x0000001f3f077899 */ /* 0x000fe20008011406 */
[--C-:B------:R-:W-:Y:S02]  /*0510*/  IADD3 R165, P1, P0, R165, UR6, R16.reuse ;  /* 0x00000006a5a57c10 */ /* 0x100fe4000f83e010 */
[----:B------:R-:W-:-:S04]  /*0520*/  SHF.R.S32.HI R0, RZ, 0x1f, R16 ;  /* 0x0000001fff007819 */ /* 0x000fc80000011410 */
[----:B------:R-:W-:-:S05]  /*0530*/  IADD3.X R2, R2, UR7, R0, P1, P0 ;  /* 0x0000000702027c10 */ /* 0x000fca0008fe0400 */
[----:B------:R-:W-:Y:S05]  /*0540*/  @!P2 BRA `(.L_x_331) ;  /* 0x00000000001ca947 */ /* 0x000fea0003800000 */
[----:B------:R-:W-:-:S13]  /*0550*/  PLOP3.LUT P0, PT, PT, PT, UP3, 0x80, 0x0 ;  /* 0x000000000000781c */ /* 0x000fda0003f0f038 */
[----:B------:R-:W2:Y:S04]  /*0560*/  @P0 LDG.E R0, desc[UR28][R4.64+0x4] ;  /* 0x0000041c04000981 */ /* 0x000ea8000c1e1900 */
[----:B------:R-:W3:Y:S01]  /*0570*/  @!P0 LDG.E R4, desc[UR28][R4.64] ;  /* 0x0000001c04048981 */ /* 0x000ee2000c1e1900 */
[----:B--2---:R-:W-:-:S13]  /*0580*/  @P0 R2UR UR10, R0 ;  /* 0x00000000000a02ca */ /* 0x004fda00000e0000 */
[----:B------:R-:W-:-:S07]  /*0590*/  @UP3 UIADD3 UR10, UR10, -UR9, URZ ;  /* 0x800000090a0a3290 */ /* 0x000fce000fffe03f */
[----:B---3--:R-:W-:Y:S01]  /*05a0*/  @!P0 R2UR UR10, R4 ;  /* 0x00000000040a82ca */ /* 0x008fe200000e0000 */
[----:B------:R-:W-:-:S14]  /*05b0*/  BRA `(.L_x_332) ;  /* 0x0000000000047947 */ /* 0x000fdc0003800000 */
.L_x_331:
[----:B------:R-:W-:-:S05]  /*05c0*/  ULDC UR10, c[0x0][0x2c8] ;  /* 0x0000b200000a7ab9 */ /* 0x000fca0000000800 */
.L_x_332:
        /* <DEDUP_REMOVED lines=47> */
[----:B------:R-:W-:Y:S02]  /*08c0*/  @!UP1 UIMAD UR10, UR10, UR6, URZ ;  /* 0x000000060a0a92a4 */ /* 0x000fe4000f8e023f */
[----:B------:R-:W-:Y:S02]  /*08d0*/  @!UP1 UIMAD.WIDE.U32 UR34, UR15, UR6, URZ ;  /* 0x000000060f2292a5 */ /* 0x000fe4000f8e003f */
[----:B------:R-:W-:Y:S02]  /*08e0*/  @UP0 UIMAD UR11, UR11, UR13, URZ ;  /* 0x0000000d0b0b02a4 */ /* 0x000fe4000f8e023f */
[----:B------:R-:W-:Y:S01]  /*08f0*/  @!UP1 UIMAD UR7, UR15, UR7, UR10 ;  /* 0x000000070f0792a4 */ /* 0x000fe2000f8e020a */
[----:B------:R-:W-:Y:S01]  /*0900*/  @UP1 UMOV UR18, UR24 ;  /* 0x0000001800121c82 */ /* 0x000fe20008000000 */
        /* <DEDUP_REMOVED lines=17> */
.L_x_334:
[----:B------:R-:W-:Y:S01]  /*0a20*/  ULDC UR6, c[0x0][0x278] ;  /* 0x00009e0000067ab9 */ /* 0x000fe20000000800 */
[----:B------:R-:W1:Y:S01]  /*0a30*/  S2R R3, SR_CTAID.Z ;  /* 0x0000000000037919 */ /* 0x000e620000002700 */
[----:B------:R-:W-:Y:S01]  /*0a40*/  IMAD.U32 R0, RZ, RZ, UR6 ;  /* 0x00000006ff007e24 */ /* 0x000fe2000f8e00ff */
[----:B------:R-:W-:Y:S01]  /*0a50*/  UMOV UR34, URZ ;  /* 0x0000003f00227c82 */ /* 0x000fe20008000000 */
[----:B------:R-:W-:-:S03]  /*0a60*/  IMAD.U32 R22, RZ, RZ, UR16 ;  /* 0x00000010ff167e24 */ /* 0x000fc6000f8e00ff */
[----:B------:R-:W-:-:S04]  /*0a70*/  IABS R0, R0 ;  /* 0x0000000000007213 */ /* 0x000fc80000000000 */
[----:B------:R-:W-:-:S13]  /*0a80*/  R2UR UR7, R0 ;  /* 0x00000000000772ca */ /* 0x000fda00000e0000 */
[----:B------:R-:W2:Y:S01]  /*0a90*/  I2F.RP R0, UR7 ;  /* 0x0000000700007d06 */ /* 0x000ea20008209400 */
[----:B-1----:R-:W-:-:S04]  /*0aa0*/  IABS R3, R3 ;  /* 0x0000000300037213 */ /* 0x002fc80000000000 */
[----:B------:R-:W-:-:S03]  /*0ab0*/  R2UR UR10, R3 ;  /* 0x00000000030a72ca */ /* 0x000fc600000e0000 */
[----:B--2---:R-:W1:Y:S02]  /*0ac0*/  MUFU.RCP R0, R0 ;  /* 0x0000000000007308 */ /* 0x004e640000001000 */
[----:B-1----:R-:W-:-:S06]  /*0ad0*/  VIADD R0, R0, 0xffffffe ;  /* 0x0ffffffe00007836 */ /* 0x002fcc0000000000 */
[----:B------:R-:W1:Y:S02]  /*0ae0*/  F2I.FTZ.U32.TRUNC.NTZ R0, R0 ;  /* 0x0000000000007305 */ /* 0x000e64000021f000 */
[----:B-1----:R-:W-:Y:S02]  /*0af0*/  R2UR UR35, R0 ;  /* 0x00000000002372ca */ /* 0x002fe400000e0000 */
[----:B------:R-:W-:-:S04]  /*0b00*/  LEA.HI R0, R12, R82, RZ, 0x3 ;  /* 0x000000520c007211 */ /* 0x000fc800078f18ff */
[----:B------:R-:W-:Y:S02]  /*0b10*/  LOP3.LUT R3, R0, 0xfffffff8, RZ, 0xc0, !PT ;  /* 0xfffffff800037812 */ /* 0x000fe400078ec0ff */
[----:B------:R-:W-:-:S03]  /*0b20*/  SHF.R.S32.HI R244, RZ, 0x3, R0 ;  /* 0x00000003fff47819 */ /* 0x000fc60000011400 */
[----:B------:R-:W-:Y:S01]  /*0b30*/  IMAD.IADD R3, R82, 0x1, -R3 ;  /* 0x0000000152037824 */ /* 0x000fe200078e0a03 */
[--C-:B------:R-:W-:Y:S01]  /*0b40*/  SHF.R.S32.HI R245, RZ, 0x1f, R244.reuse ;  /* 0x0000001ffff57819 */ /* 0x100fe200000114f4 */
[----:B------:R-:W-:Y:S01]  /*0b50*/  UIADD3 UR11, URZ, -UR35, URZ ;  /* 0x800000233f0b7290 */ /* 0x000fe2000fffe03f */
[----:B------:R-:W-:Y:S02]  /*0b60*/  IMAD.SHL.U32 R217, R244, 0x40, RZ ;  /* 0x00000040f4d97824 */ /* 0x000fe400078e00ff */
[----:B------:R-:W-:Y:S01]  /*0b70*/  IMAD.SHL.U32 R80, R3, 0x8, RZ ;  /* 0x0000000803507824 */ /* 0x000fe200078e00ff */
[----:B------:R-:W-:Y:S01]  /*0b80*/  UIMAD UR11, UR11, UR7, URZ ;  /* 0x000000070b0b72a4 */ /* 0x000fe2000f8e023f */
[----:B------:R-:W-:Y:S01]  /*0b90*/  IMAD.WIDE R22, R22, 0x40, R244 ;  /* 0x0000004016167825 */ /* 0x000fe200078e02f4 */
[----:B------:R-:W-:Y:S02]  /*0ba0*/  LOP3.LUT R217, R217, 0x1c0, RZ, 0xc0, !PT ;  /* 0x000001c0d9d97812 */ /* 0x000fe400078ec0ff */
[----:B------:R-:W-:-:S02]  /*0bb0*/  UIMAD.WIDE.U32 UR34, UR35, UR11, UR34 ;  /* 0x0000000b232272a5 */ /* 0x000fc4000f8e0022 */
[----:B------:R-:W-:Y:S02]  /*0bc0*/  LOP3.LUT R0, R217, 0x38, R80, 0xf8, !PT ;  /* 0x00000038d9007812 */ /* 0x000fe400078ef850 */
[----:B------:R-:W-:-:S03]  /*0bd0*/  SHF.R.U32.HI R217, RZ, 0x3, R217 ;  /* 0x00000003ffd97819 */ /* 0x000fc600000116d9 */
[----:B------:R-:W-:Y:S01]  /*0be0*/  UMOV UR11, UR35 ;  /* 0x00000023000b7c82 */ /* 0x000fe20008000000 */
[----:B------:R-:W-:Y:S01]  /*0bf0*/  LOP3.LUT R217, R0, R217, RZ, 0x3c, !PT ;  /* 0x000000d900d97212 */ /* 0x000fe200078e3cff */
[----:B------:R-:W-:Y:S01]  /*0c00*/  UIMAD.WIDE.U32 UR34, UR11, UR10, URZ ;  /* 0x0000000a0b2272a5 */ /* 0x000fe2000f8e003f */
[----:B------:R-:W-:Y:S01]  /*0c10*/  LEA.HI R0, R12, R82, RZ, 0x6 ;  /* 0x000000520c007211 */ /* 0x000fe200078f30ff */
[----:B------:R-:W-:-:S05]  /*0c20*/  UIADD3 UR34, -UR27, UR17, URZ ;  /* 0x000000111b227290 */ /* 0x000fca000fffe13f */
        /* <DEDUP_REMOVED lines=8> */
[----:B------:R-:W-:Y:S01]  /*0cb0*/  ULOP3.LUT UR9, UR8, UR6, URZ, 0x3c, !UPT ;  /* 0x0000000608097292 */ /* 0x000fe2000f8e3c3f */
[----:B------:R-:W-:-:S03]  /*0cc0*/  @UP0 ULDC.64 UR10, c[0x0][0x250] ;  /* 0x00009400000a0ab9 */ /* 0x000fc60000000a00 */
[----:B------:R-:W-:Y:S02]  /*0cd0*/  UISETP.GE.AND UP1, UPT, UR9, URZ, UPT ;  /* 0x0000003f0900728c */ /* 0x000fe4000bf26270 */
[----:B------:R-:W-:Y:S02]  /*0ce0*/  @UP0 UIMAD.WIDE.U32 UR36, UR7, UR10, URZ ;  /* 0x0000000a072402a5 */ /* 0x000fe4000f8e003f */
[----:B------:R-:W-:Y:S02]  /*0cf0*/  @UP2 UIADD3 UR20, UR20, 0x1, URZ ;  /* 0x0000000114142890 */ /* 0x000fe4000fffe03f */
[----:B------:R-:W-:Y:S02]  /*0d00*/  UISETP.NE.AND UP2, UPT, UR6, URZ, UPT ;  /* 0x0000003f0600728c */ /* 0x000fe4000bf45270 */
[----:B------:R-:W-:Y:S02]  /*0d10*/  @UP0 UIMAD UR7, UR7, UR11, URZ ;  /* 0x0000000b070702a4 */ /* 0x000fe4000f8e023f */
[----:B------:R-:W-:-:S02]  /*0d20*/  USHF.R.S32.HI UR9, URZ, 0x1f, UR8 ;  /* 0x0000001f3f097899 */ /* 0x000fc40008011408 */
[----:B------:R-:W-:Y:S02]  /*0d30*/  @!UP1 UIADD3 UR20, -UR20, URZ, URZ ;  /* 0x0000003f14149290 */ /* 0x000fe4000fffe13f */
[----:B------:R-:W-:Y:S01]  /*0d40*/  @UP0 UIADD3 UR25, UR37, UR7, URZ ;  /* 0x0000000725190290 */ /* 0x000fe2000fffe03f */
[----:B------:R-:W-:Y:S02]  /*0d50*/  @UP0 UMOV UR26, UR36 ;  /* 0x00000024001a0c82 */ /* 0x000fe40008000000 */
[----:B------:R-:W-:-:S04]  /*0d60*/  @!UP2 ULOP3.LUT UR20, URZ, UR6, URZ, 0x33, !UPT ;  /* 0x000000063f14a292 */ /* 0x000fc8000f8e333f */
        /* <DEDUP_REMOVED lines=15> */
.L_x_335:
[----:B------:R-:W1:Y:S01]  /*0e60*/  S2UR UR15, SR_CgaCtaId ;  /* 0x00000000000f79c3 */ /* 0x000e620000008800 */
[----:B------:R-:W-:Y:S01]  /*0e70*/  SHF.R.S32.HI R81, RZ, 0x1f, R80 ;  /* 0x0000001fff517819 */ /* 0x000fe20000011450 */
[----:B------:R-:W-:Y:S01]  /*0e80*/  ULDC.64 UR6, c[0x0][0x258] ;  /* 0x0000960000067ab9 */ /* 0x000fe20000000a00 */
[----:B------:R-:W-:Y:S01]  /*0e90*/  IADD3 R4, P0, R80, UR18, RZ ;  /* 0x0000001250047c10 */ /* 0x000fe2000ff1e0ff */
[----:B------:R-:W-:Y:S01]  /*0ea0*/  UIMAD UR9, UR9, UR6, URZ ;  /* 0x00000006090972a4 */ /* 0x000fe2000f8e023f */
[----:B------:R-:W-:Y:S01]  /*0eb0*/  IMAD.U32 R18, RZ, RZ, UR6 ;  /* 0x00000006ff127e24 */ /* 0x000fe2000f8e00ff */
[----:B------:R-:W-:Y:S01]  /*0ec0*/  UIADD3 UR19, UR21, -0x1, URZ ;  /* 0xffffffff15137890 */ /* 0x000fe2000fffe03f */
[----:B------:R-:W-:Y:S01]  /*0ed0*/  IADD3.X R5, R81, UR4, RZ, P0, !PT ;  /* 0x0000000451057c10 */ /* 0x000fe200087fe4ff */
[----:B------:R-:W-:Y:S01]  /*0ee0*/  UIMAD UR35, UR8, UR7, UR9 ;  /* 0x00000007082372a4 */ /* 0x000fe2000f8e0209 */
[----:B------:R-:W-:Y:S01]  /*0ef0*/  ISETP.GE.AND P0, PT, R244, UR34, PT ;  /* 0x00000022f4007c0c */ /* 0x000fe2000bf06270 */
[----:B------:R-:W-:Y:S01]  /*0f00*/  IMAD.SHL.U32 R0, R0, 0x8, RZ ;  /* 0x0000000800007824 */ /* 0x000fe200078e00ff */
[----:B------:R-:W-:Y:S01]  /*0f10*/  ULDC.64 UR6, c[0x0][0x268] ;  /* 0x00009a0000067ab9 */ /* 0x000fe20000000a00 */
[----:B------:R-:W-:Y:S01]  /*0f20*/  IMAD.WIDE.U32 R18, R18, UR8, R4 ;  /* 0x0000000812127c25 */ /* 0x000fe2000f8e0004 */
[----:B------:R-:W-:Y:S01]  /*0f30*/  ULDC.64 UR8, c[0x0][0x260] ;  /* 0x0000980000087ab9 */ /* 0x000fe20000000a00 */
[----:B------:R-:W-:Y:S01]  /*0f40*/  UMOV UR4, 0x400 ;  /* 0x0000040000047882 */ /* 0x000fe20000000000 */
[----:B------:R-:W-:Y:S01]  /*0f50*/  UIMAD UR31, UR14, UR8, URZ ;  /* 0x000000080e1f72a4 */ /* 0x000fe2000f8e023f */
[----:B------:R-:W-:Y:S01]  /*0f60*/  VIADD R10, R244, 0x10 ;  /* 0x00000010f40a7836 */ /* 0x000fe20000000000 */
[----:B------:R-:W-:Y:S01]  /*0f70*/  UIMAD UR14, UR14, UR6, URZ ;  /* 0x000000060e0e72a4 */ /* 0x000fe2000f8e023f */
[----:B------:R-:W-:Y:S01]  /*0f80*/  LOP3.LUT R217, R217, 0xfffffe00, R0, 0xf8, !PT ;  /* 0xfffffe00d9d97812 */ /* 0x000fe200078ef800 */
[----:B------:R-:W-:Y:S01]  /*0f90*/  UIMAD UR18, UR19, -0x40, UR30 ;  /* 0xffffffc0131278a4 */ /* 0x000fe2000f8e021e */
[----:B------:R-:W-:Y:S01]  /*0fa0*/  VIADD R21, R19, UR35 ;  /* 0x0000002313157c36 */ /* 0x000fe20008000000 */
[----:B------:R-:W-:Y:S01]  /*0fb0*/  UIMAD UR9, UR20, UR9, UR31 ;  /* 0x00000009140972a4 */ /* 0x000fe2000f8e021f */
[----:B------:R-:W-:Y:S01]  /*0fc0*/  BSSY B0, `(.L_x_336) ;  /* 0x0000038000007945 */ /* 0x000fe20003800000 */
[----:B------:R-:W-:Y:S01]  /*0fd0*/  UIMAD UR31, UR20, UR7, UR14 ;  /* 0x00000007141f72a4 */ /* 0x000fe2000f8e020e */
[C---:B------:R-:W-:Y:S01]  /*0fe0*/  ISETP.GE.AND P2, PT, R10.reuse, UR34, PT ;  /* 0x000000220a007c0c */ /* 0x040fe2000bf46270 */
[----:B-1----:R-:W-:Y:S01]  /*0ff0*/  ULEA UR4, UR15, UR4, 0x18 ;  /* 0x000000040f047291 */ /* 0x002fe2000f8ec03f */
[----:B------:R-:W-:Y:S01]  /*1000*/  ISETP.GE.AND P1, PT, R10, UR18, PT ;  /* 0x000000120a007c0c */ /* 0x000fe2000bf26270 */
[C---:B------:R-:W-:Y:S01]  /*1010*/  VIADD R228, R80.reuse, 0x40 ;  /* 0x0000004050e47836 */ /* 0x040fe20000000000 */
[C---:B------:R-:W-:Y:S01]  /*1020*/  IADD3 R227, R80.reuse, 0x80, RZ ;  /* 0x0000008050e37810 */ /* 0x040fe20007ffe0ff */
[----:B------:R-:W-:Y:S01]  /*1030*/  VIADD R226, R80, 0xc0 ;  /* 0x000000c050e27836 */ /* 0x000fe20000000000 */
[----:B------:R-:W-:Y:S01]  /*1040*/  MOV R164, UR6 ;  /* 0x0000000600a47c02 */ /* 0x000fe20008000f00 */
[----:B------:R-:W-:Y:S01]  /*1050*/  IMAD.U32 R218, RZ, RZ, UR8 ;  /* 0x00000008ffda7e24 */ /* 0x000fe2000f8e00ff */
[----:B------:R-:W-:Y:S01]  /*1060*/  LEA R217, R217, UR4, 0x1 ;  /* 0x00000004d9d97c11 */ /* 0x000fe2000f8e08ff */
        /* <DEDUP_REMOVED lines=45> */
.L_x_337:
[----:B------:R-:W-:Y:S05]  /*1340*/  BSYNC B0 ;  /* 0x0000000000007941 */ /* 0x000fea0003800000 */
.L_x_336:
[----:B-12---:R-:W-:Y:S01]  /*1350*/  IMAD R4, R245, UR12, RZ ;  /* 0x0000000cf5047c24 */ /* 0x006fe2000f8e02ff */
[----:B------:R-:W-:Y:S01]  /*1360*/  SHF.R.S32.HI R5, RZ, 0x1f, R16 ;  /* 0x0000001fff057819 */ /* 0x000fe20000011410 */
[----:B------:R-:W-:Y:S01]  /*1370*/  IMAD.WIDE.U32 R8, R244, UR12, R80 ;  /* 0x0000000cf4087c25 */ /* 0x000fe2000f8e0050 */
[----:B------:R-:W-:Y:S01]  /*1380*/  BSSY B0, `(.L_x_338) ;  /* 0x000003e000007945 */ /* 0x000fe20003800000 */
[----:B------:R-:W-:Y:S02]  /*1390*/  ISETP.GE.AND P0, PT, R10, UR18, PT ;  /* 0x000000120a007c0c */ /* 0x000fe4000bf06270 */
[----:B------:R-:W-:Y:S01]  /*13a0*/  VIADD R0, R244, 0x20 ;  /* 0x00000020f4007836 */ /* 0x000fe20000000000 */
[----:B------:R-:W-:Y:S01]  /*13b0*/  IADD3 R230, P3, R8, UR24, RZ ;  /* 0x0000001808e67c10 */ /* 0x000fe2000ff7e0ff */
[C---:B------:R-:W-:Y:S01]  /*13c0*/  VIADD R7, R244.reuse, 0x30 ;  /* 0x00000030f4077836 */ /* 0x040fe20000000000 */
[----:B------:R-:W-:Y:S01]  /*13d0*/  LEA.HI R16, R5, R16, RZ, 0x2 ;  /* 0x0000001005107211 */ /* 0x000fe200078f10ff */
[----:B------:R-:W-:Y:S01]  /*13e0*/  IMAD R4, R244, UR13, R4 ;  /* 0x0000000df4047c24 */ /* 0x000fe2000f8e0204 */
[----:B------:R-:W-:Y:S01]  /*13f0*/  ISETP.GE.AND P5, PT, R0, UR34, PT ;  /* 0x0000002200007c0c */ /* 0x000fe2000bfa6270 */
[----:B------:R-:W-:Y:S01]  /*1400*/  IMAD R13, R245, UR10, RZ ;  /* 0x0000000af50d7c24 */ /* 0x000fe2000f8e02ff */
[----:B------:R-:W-:Y:S01]  /*1410*/  ISETP.GE.AND P6, PT, R7, UR34, PT ;  /* 0x0000002207007c0c */ /* 0x000fe2000bfc6270 */
[----:B------:R-:W-:Y:S01]  /*1420*/  IMAD.WIDE.U32 R14, R244, UR10, R80 ;  /* 0x0000000af40e7c25 */ /* 0x000fe2000f8e0050 */
[----:B------:R-:W-:-:S02]  /*1430*/  IADD3.X R231, R9, UR23, R4, P3, !PT ;  /* 0x0000001709e77c10 */ /* 0x000fc40009ffe404 */
[----:B------:R-:W-:Y:S01]  /*1440*/  LEA.HI R12, R12, R82, RZ, 0x4 ;  /* 0x000000520c0c7211 */ /* 0x000fe200078f20ff */
        /* <DEDUP_REMOVED lines=12> */
[----:B------:R-:W1:Y:S01]  /*1510*/  @!P2 LDC.64 R4, c[0x0][0x210] ;  /* 0x00008400ff04ab82 */ /* 0x000e620000000a00 */
[----:B------:R-:W-:Y:S01]  /*1520*/  IMAD R6, R8, UR7, R6 ;  /* 0x0000000708067c24 */ /* 0x000fe2000f8e0206 */
[----:B------:R2:W-:Y:S03]  /*1530*/  @P2 STS.128 [R217+0x800], RZ ;  /* 0x000800ffd9002388 */ /* 0x0005e60000000c00 */
[----:B------:R-:W-:-:S03]  /*1540*/  IMAD.IADD R6, R11, 0x1, R6 ;  /* 0x000000010b067824 */ /* 0x000fc600078e0206 */
[----:B------:R-:W3:Y:S01]  /*1550*/  @!P4 LDC.64 R8, c[0x0][0x210] ;  /* 0x00008400ff08cb82 */ /* 0x000ee20000000a00 */
[----:B-1----:R-:W-:-:S04]  /*1560*/  @!P2 LEA R24, P3, R10, R4, 0x1 ;  /* 0x000000040a18a211 */ /* 0x002fc800078608ff */
[----:B------:R-:W-:Y:S02]  /*1570*/  @!P2 LEA.HI.X R25, R10, R5, R6, 0x1, P3 ;  /* 0x000000050a19a211 */ /* 0x000fe400018f0c06 */
[----:B------:R-:W-:-:S03]  /*1580*/  ISETP.GE.AND P3, PT, R227, UR8, PT ;  /* 0x00000008e3007c0c */ /* 0x000fc6000bf66270 */
[----:B------:R-:W-:Y:S01]  /*1590*/  @!PT LDS RZ, [RZ] ;  /* 0x00000000fffff984 */ /* 0x000fe20000000800 */
[----:B------:R-:W-:Y:S01]  /*15a0*/  @!PT LDS RZ, [RZ] ;  /* 0x00000000fffff984 */ /* 0x000fe20000000800 */
[----:B------:R-:W-:Y:S01]  /*15b0*/  @!PT LDS RZ, [RZ] ;  /* 0x00000000fffff984 */ /* 0x000fe20000000800 */
[----:B------:R2:W-:Y:S01]  /*15c0*/  @!P2 LDGSTS.E.BYPASS.LTC128B.128 [R217+0x800], desc[UR28][R24.64] ;  /* 0x0080000018d9afae */ /* 0x0005e2000b901d5c */
[----:B---3--:R-:W-:-:S03]  /*15d0*/  @!P4 LEA R8, P2, R10, R8, 0x1 ;  /* 0x000000080a08c211 */ /* 0x008fc600078408ff */
        /* <DEDUP_REMOVED lines=24> */
.L_x_339:
[----:B------:R-:W-:Y:S05]  /*1760*/  BSYNC B0 ;  /* 0x0000000000007941 */ /* 0x000fea0003800000 */
.L_x_338:
[----:B------:R-:W-:Y:S04]  /*1770*/  BSSY B0, `(.L_x_340) ;  /* 0x0000031000007945 */ /* 0x000fe80003800000 */
[----:B------:R-:W-:Y:S05]  /*1780*/  @P5 BRA `(.L_x_341) ;  /* 0x0000000000bc5947 */ /* 0x000fea0003800000 */
[----:B------:R-:W-:Y:S01]  /*1790*/  ULDC UR8, c[0x0][0x2d0] ;  /* 0x0000b40000087ab9 */ /* 0x000fe20000000800 */
[----:B------:R-:W-:Y:S01]  /*17a0*/  IADD3 R17, P2, R22, 0x20, RZ ;  /* 0x0000002016117810 */ /* 0x000fe20007f5e0ff */
[----:B------:R-:W-:Y:S01]  /*17b0*/  ULDC.64 UR6, c[0x0][0x240] ;  /* 0x0000900000067ab9 */ /* 0x000fe20000000a00 */
[----:B------:R-:W-:Y:S01]  /*17c0*/  ISETP.GE.AND P3, PT, R80, UR8, PT ;  /* 0x0000000850007c0c */ /* 0x000fe2000bf66270 */
[----:B--2---:R-:W-:Y:S01]  /*17d0*/  IMAD.MOV.U32 R24, RZ, RZ, R18 ;  /* 0x000000ffff187224 */ /* 0x004fe200078e0012 */
        /* <DEDUP_REMOVED lines=42> */
.L_x_341:
[----:B------:R-:W-:Y:S05]  /*1a80*/  BSYNC B0 ;  /* 0x0000000000007941 */ /* 0x000fea0003800000 */
.L_x_340:
        /* <DEDUP_REMOVED lines=48> */
.L_x_343:
[----:B------:R-:W-:Y:S05]  /*1d90*/  BSYNC B0 ;  /* 0x0000000000007941 */ /* 0x000fea0003800000 */
.L_x_342:
[----:B------:R-:W-:Y:S01]  /*1da0*/  USHF.L.U32 UR34, UR12, 0x6, URZ ;  /* 0x000000060c227899 */ /* 0x000fe2000800063f */
[----:B------:R-:W-:Y:S01]  /*1db0*/  IMAD.WIDE.U32 R230, R218, UR20, R230 ;  /* 0x00000014dae67c25 */ /* 0x000fe2000f8e00e6 */
[----:B------:R-:W-:Y:S01]  /*1dc0*/  USHF.L.U64.HI UR15, UR12, 0x6, UR13 ;  /* 0x000000060c0f7899 */ /* 0x000fe2000801020d */
[----:B------:R-:W-:Y:S01]  /*1dd0*/  ISETP.GE.AND P2, PT, R244, UR18, PT ;  /* 0x00000012f4007c0c */ /* 0x000fe2000bf46270 */
[----:B------:R-:W-:Y:S01]  /*1de0*/  USHF.R.S32.HI UR37, URZ, 0x1f, UR19 ;  /* 0x0000001f3f257899 */ /* 0x000fe20008011413 */
[----:B------:R-:W-:Y:S01]  /*1df0*/  VIADD R233, R231, UR9 ;  /* 0x00000009e7e97c36 */ /* 0x000fe20008000000 */
[----:B------:R-:W-:Y:S01]  /*1e00*/  UIMAD UR6, UR15, UR19, URZ ;  /* 0x000000130f0672a4 */ /* 0x000fe2000f8e023f */
[----:B------:R-:W-:Y:S01]  /*1e10*/  IMAD.U32 R6, RZ, RZ, UR34 ;  /* 0x00000022ff067e24 */ /* 0x000fe2000f8e00ff */
[----:B------:R-:W-:Y:S01]  /*1e20*/  LOP3.LUT R18, R12, 0xfffffff0, RZ, 0xc0, !PT ;  /* 0xfffffff00c127812 */ /* 0x000fe200078ec0ff */
[----:B------:R-:W-:Y:S01]  /*1e30*/  IMAD.MOV.U32 R232, RZ, RZ, R230 ;  /* 0x000000ffffe87224 */ /* 0x000fe200078e00e6 */
[----:B------:R-:W-:Y:S01]  /*1e40*/  UIMAD UR6, UR37, UR34, UR6 ;  /* 0x00000022250672a4 */ /* 0x000fe2000f8e0206 */
[----:B------:R-:W-:Y:S01]  /*1e50*/  SHF.R.S32.HI R83, RZ, 0x5, R83 ;  /* 0x00000005ff537819 */ /* 0x000fe20000011453 */
[----:B------:R-:W-:Y:S01]  /*1e60*/  BSSY B0, `(.L_x_344) ;  /* 0x0000031000007945 */ /* 0x000fe20003800000 */
[----:B-1234-:R-:W-:Y:S01]  /*1e70*/  SHF.R.S32.HI R4, RZ, 0x2, R16 ;  /* 0x00000002ff047819 */ /* 0x01efe20000011410 */
[----:B------:R-:W-:Y:S01]  /*1e80*/  IMAD.WIDE.U32 R16, R6, UR19, R232 ;  /* 0x0000001306107c25 */ /* 0x000fe2000f8e00e8 */
[----:B------:R-:W-:-:S02]  /*1e90*/  SHF.R.S32.HI R215, RZ, 0x4, R12 ;  /* 0x00000004ffd77819 */ /* 0x000fc4000001140c */
[----:B------:R-:W-:Y:S01]  /*1ea0*/  LEA R20, R83, UR27, 0x4 ;  /* 0x0000001b53147c11 */ /* 0x000fe2000f8e20ff */
[----:B------:R-:W-:Y:S01]  /*1eb0*/  IMAD.IADD R18, R82, 0x1, -R18 ;  /* 0x0000000152127824 */ /* 0x000fe200078e0a12 */
[----:B------:R-:W-:Y:S01]  /*1ec0*/  LEA.HI R21, R12, R215, RZ, 0x1 ;  /* 0x000000d70c157211 */ /* 0x000fe200078f08ff */
[----:B------:R-:W-:Y:S01]  /*1ed0*/  VIADD R19, R17, UR6 ;  /* 0x0000000611137c36 */ /* 0x000fe20008000000 */
[----:B------:R-:W-:Y:S02]  /*1ee0*/  IADD3 R20, R20, 0x1, R4 ;  /* 0x0000000114147810 */ /* 0x000fe40007ffe004 */
[----:B------:R-:W-:Y:S01]  /*1ef0*/  SHF.R.S32.HI R12, RZ, 0x1f, R18 ;  /* 0x0000001fff0c7819 */ /* 0x000fe20000011412 */
        /* <DEDUP_REMOVED lines=39> */
.L_x_345:
[----:B------:R-:W-:Y:S05]  /*2170*/  BSYNC B0 ;  /* 0x0000000000007941 */ /* 0x000fea0003800000 */
.L_x_344:
[----:B------:R-:W-:Y:S01]  /*2180*/  LEA.HI R12, R12, R18, RZ, 0x3 ;  /* 0x000000120c0c7211 */ /* 0x000fe200078f18ff */
[----:B------:R-:W-:Y:S01]  /*2190*/  USHF.L.U64.HI UR8, UR12, 0x4, UR13 ;  /* 0x000000040c087899 */ /* 0x000fe2000801020d */
[C---:B------:R-:W-:Y:S01]  /*21a0*/  ISETP.GE.AND P4, PT, R0.reuse, UR18, PT ;  /* 0x0000001200007c0c */ /* 0x040fe2000bf86270 */
[----:B------:R-:W-:Y:S01]  /*21b0*/  USHF.L.U32 UR14, UR12, 0x4, URZ ;  /* 0x000000040c0e7899 */ /* 0x000fe2000800063f */
[----:B------:R-:W-:Y:S01]  /*21c0*/  ISETP.GE.AND P5, PT, R0, UR18, PT ;  /* 0x0000001200007c0c */ /* 0x000fe2000bfa6270 */
[----:B------:R-:W-:Y:S01]  /*21d0*/  IMAD.U32 R0, RZ, RZ, UR30 ;  /* 0x0000001eff007e24 */ /* 0x000fe2000f8e00ff */
[----:B------:R-:W-:Y:S01]  /*21e0*/  LOP3.LUT R21, R21, 0xfffffffe, RZ, 0xc0, !PT ;  /* 0xfffffffe15157812 */ /* 0x000fe200078ec0ff */
[----:B------:R-:W-:Y:S01]  /*21f0*/  BSSY B0, `(.L_x_346) ;  /* 0x0000032000007945 */ /* 0x000fe20003800000 */
[----:B-12---:R-:W-:Y:S02]  /*2200*/  LOP3.LUT R4, R12, 0xfffffff8, RZ, 0xc0, !PT ;  /* 0xfffffff80c047812 */ /* 0x006fe400078ec0ff */
[----:B------:R-:W-:Y:S01]  /*2210*/  IADD3 R248, P2, R14, UR26, RZ ;  /* 0x0000001a0ef87c10 */ /* 0x000fe2000ff5e0ff */
[----:B------:R-:W-:Y:S01]  /*2220*/  IMAD.IADD R215, R215, 0x1, -R21 ;  /* 0x00000001d7d77824 */ /* 0x000fe200078e0a15 */
[----:B------:R-:W-:Y:S01]  /*2230*/  IADD3 R14, R0, -UR17, R20 ;  /* 0x80000011000e7c10 */ /* 0x000fe2000fffe014 */
[----:B------:R-:W-:Y:S01]  /*2240*/  IMAD.IADD R0, R18, 0x1, -R4 ;  /* 0x0000000112007824 */ /* 0x000fe200078e0a04 */
[----:B------:R-:W-:Y:S01]  /*2250*/  IADD3.X R249, R15, UR25, R13, P2, !PT ;  /* 0x000000190ff97c10 */ /* 0x000fe200097fe40d */
[----:B------:R-:W-:Y:S01]  /*2260*/  IMAD.SHL.U32 R13, R3, 0x40, RZ ;  /* 0x00000040030d7824 */ /* 0x000fe200078e00ff */
[----:B------:R-:W-:Y:S01]  /*2270*/  ISETP.GE.AND P6, PT, R7, UR18, PT ;  /* 0x0000001207007c0c */ /* 0x000fe2000bfc6270 */
[----:B------:R-:W-:-:S12]  /*2280*/  @P1 BRA `(.L_x_347) ;  /* 0x0000000000a01947 */ /* 0x000fd80003800000 */
[----:B------:R-:W-:Y:S01]  /*2290*/  ULDC UR6, c[0x0][0x2d0] ;  /* 0x0000b40000067ab9 */ /* 0x000fe20000000800 */
[----:B------:R-:W-:Y:S02]  /*22a0*/  IADD3 R11, P2, R16, UR14, RZ ;  /* 0x0000000e100b7c10 */ /* 0x000fe4000ff5e0ff */
[----:B------:R-:W-:Y:S02]  /*22b0*/  ISETP.GE.AND P1, PT, R80, UR6, PT ;  /* 0x0000000650007c0c */ /* 0x000fe4000bf26270 */
[----:B------:R-:W-:Y:S02]  /*22c0*/  IADD3.X R10, R19, UR8, RZ, P2, !PT ;  /* 0x00000008130a7c10 */ /* 0x000fe400097fe4ff */
[----:B------:R-:W-:-:S09]  /*22d0*/  ISETP.GE.AND P3, PT, R228, UR6, PT ;  /* 0x00000006e4007c0c */ /* 0x000fd2000bf66270 */
[----:B------:R-:W1:Y:S01]  /*22e0*/  @!P1 LDC.64 R4, c[0x0][0x218] ;  /* 0x00008600ff049b82 */ /* 0x000e620000000a00 */
[----:B------:R2:W-:Y:S07]  /*22f0*/  @P1 STS.128 [R217+0x8800], RZ ;  /* 0x008800ffd9001388 */ /* 0x0005ee0000000c00 */
        /* <DEDUP_REMOVED lines=33> */
.L_x_347:
[----:B------:R-:W-:Y:S05]  /*2510*/  BSYNC B0 ;  /* 0x0000000000007941 */ /* 0x000fea0003800000 */
.L_x_346:
[----:B------:R-:W-:Y:S04]  /*2520*/  BSSY B0, `(.L_x_348) ;  /* 0x000002d000007945 */ /* 0x000fe80003800000 */
[----:B------:R-:W-:Y:S05]  /*2530*/  @P4 BRA `(.L_x_349) ;  /* 0x0000000000ac4947 */ /* 0x000fea0003800000 */
[----:B------:R-:W-:Y:S01]  /*2540*/  ULDC UR6, c[0x0][0x2d0] ;  /* 0x0000b40000067ab9 */ /* 0x000fe20000000800 */
[----:B--2---:R-:W-:Y:S01]  /*2550*/  IMAD.U32 R21, RZ, RZ, UR12 ;  /* 0x0000000cff157e24 */ /* 0x004fe2000f8e00ff */
[----:B------:R-:W-:Y:S01]  /*2560*/  ISETP.GE.AND P2, PT, R80, UR6, PT ;  /* 0x0000000650007c0c */ /* 0x000fe2000bf46270 */
[----:B------:R-:W-:Y:S01]  /*2570*/  IMAD.U32 R20, RZ, RZ, UR12 ;  /* 0x0000000cff147e24 */ /* 0x000fe2000f8e00ff */
[----:B------:R-:W-:Y:S01]  /*2580*/  ISETP.GE.AND P4, PT, R228, UR6, PT ;  /* 0x00000006e4007c0c */ /* 0x000fe2000bf86270 */
[----:B------:R-:W-:Y:S01]  /*2590*/  IMAD.U32 R15, RZ, RZ, UR13 ;  /* 0x0000000dff0f7e24 */ /* 0x000fe2000f8e00ff */
[----:B------:R-:W-:Y:S02]  /*25a0*/  ISETP.GE.AND P3, PT, R227, UR6, PT ;  /* 0x00000006e3007c0c */ /* 0x000fe4000bf66270 */
[----:B------:R-:W-:-:S04]  /*25b0*/  LEA R21, P1, R21, R16, 0x5 ;  /* 0x0000001015157211 */ /* 0x000fc800078228ff */
[----:B------:R-:W-:-:S03]  /*25c0*/  LEA.HI.X R15, R20, R19, R15, 0x5, P1 ;  /* 0x00000013140f7211 */ /* 0x000fc600008f2c0f */
[----:B------:R-:W2:Y:S01]  /*25d0*/  @!P2 LDC.64 R10, c[0x0][0x218] ;  /* 0x00008600ff0aab82 */ /* 0x000ea20000000a00 */
        /* <DEDUP_REMOVED lines=33> */
.L_x_349:
[----:B------:R-:W-:Y:S05]  /*27f0*/  BSYNC B0 ;  /* 0x0000000000007941 */ /* 0x000fea0003800000 */
.L_x_348:
        /* <DEDUP_REMOVED lines=45> */
.L_x_351:
[----:B------:R-:W-:Y:S05]  /*2ad0*/  BSYNC B0 ;  /* 0x0000000000007941 */ /* 0x000fea0003800000 */
.L_x_350:
[----:B------:R-:W0:Y:S01]  /*2ae0*/  LDGDEPBAR ;  /* 0x00000000000079af */ /* 0x000e220000000000 */
[----:B------:R-:W-:Y:S01]  /*2af0*/  ISETP.GE.AND P1, PT, R244, UR18, PT ;  /* 0x00000012f4007c0c */ /* 0x000fe2000bf26270 */
[----:B------:R-:W-:Y:S01]  /*2b00*/  IMAD.WIDE.U32 R248, R164, UR20, R248 ;  /* 0x00000014a4f87c25 */ /* 0x000fe2000f8e00f8 */
[----:B------:R-:W-:Y:S01]  /*2b10*/  USHF.L.U64.HI UR35, UR10, 0x6, UR11 ;  /* 0x000000060a237899 */ /* 0x000fe2000801020b */
[----:B------:R-:W-:Y:S01]  /*2b20*/  LOP3.LUT R13, R13, 0x1c0, RZ, 0xc0, !PT ;  /* 0x000001c00d0d7812 */ /* 0x000fe200078ec0ff */
[----:B------:R-:W-:Y:S01]  /*2b30*/  USHF.L.U32 UR36, UR10, 0x6, URZ ;  /* 0x000000060a247899 */ /* 0x000fe2000800063f */
[----:B------:R-:W-:Y:S01]  /*2b40*/  IMAD.MOV.U32 R240, RZ, RZ, R248 ;  /* 0x000000fffff07224 */ /* 0x000fe200078e00f8 */
[----:B------:R-:W-:Y:S01]  /*2b50*/  IADD3 R241, R249, UR31, RZ ;  /* 0x0000001ff9f17c10 */ /* 0x000fe2000fffe0ff */
[----:B-1234-:R-:W-:Y:S01]  /*2b60*/  IMAD.SHL.U32 R5, R0, 0x40, RZ ;  /* 0x0000004000057824 */ /* 0x01efe200078e00ff */
[----:B------:R-:W-:Y:S01]  /*2b70*/  UIMAD UR6, UR35, UR19, URZ ;  /* 0x00000013230672a4 */ /* 0x000fe2000f8e023f */
[----:B------:R-:W-:Y:S01]  /*2b80*/  IMAD.SHL.U32 R8, R215, 0x8, RZ ;  /* 0x00000008d7087824 */ /* 0x000fe200078e00ff */
[----:B------:R-:W-:Y:S01]  /*2b90*/  SHF.R.U32.HI R4, RZ, 0x3, R13 ;  /* 0x00000003ff047819 */ /* 0x000fe2000001160d */
[----:B------:R1:W-:Y:S01]  /*2ba0*/  STL.64 [R1+0x10], R240 ;  /* 0x000010f001007387 */ /* 0x0003e20000100a00 */
[----:B------:R-:W-:Y:S01]  /*2bb0*/  LOP3.LUT R5, R5, 0x1c0, RZ, 0xc0, !PT ;  /* 0x000001c005057812 */ /* 0x000fe200078ec0ff */
[----:B------:R-:W-:Y:S01]  /*2bc0*/  IMAD.U32 R16, RZ, RZ, UR19 ;  /* 0x00000013ff107e24 */ /* 0x000fe2000f8e00ff */
[----:B------:R-:W-:Y:S01]  /*2bd0*/  UIMAD UR6, UR37, UR36, UR6 ;  /* 0x00000024250672a4 */ /* 0x000fe2000f8e0206 */
[----:B------:R-:W-:Y:S01]  /*2be0*/  IMAD.SHL.U32 R9, R244, 0x8, RZ ;  /* 0x00000008f4097824 */ /* 0x000fe200078e00ff */
[----:B------:R-:W-:Y:S01]  /*2bf0*/  LOP3.LUT R8, R5, 0x8, R8, 0xf8, !PT ;  /* 0x0000000805087812 */ /* 0x000fe200078ef808 */
[----:B------:R-:W-:Y:S01]  /*2c00*/  IMAD.SHL.U32 R12, R12, 0x40, RZ ;  /* 0x000000400c0c7824 */ /* 0x000fe200078e00ff */
[----:B------:R-:W-:Y:S01]  /*2c10*/  SHF.R.U32.HI R5, RZ, 0x3, R5 ;  /* 0x00000003ff057819 */ /* 0x000fe20000011605 */
[----:B------:R-:W-:Y:S01]  /*2c20*/  IMAD.WIDE.U32 R16, R16, UR36, R240 ;  /* 0x0000002410107c25 */ /* 0x000fe2000f8e00f0 */
[----:B------:R-:W-:Y:S01]  /*2c30*/  LOP3.LUT R9, R13, 0x8, R9, 0xf8, !PT ;  /* 0x000000080d097812 */ /* 0x000fe200078ef809 */
[----:B------:R-:W-:Y:S01]  /*2c40*/  BSSY B0, `(.L_x_352) ;  /* 0x0000033000007945 */ /* 0x000fe20003800000 */
[----:B------:R-:W-:Y:S01]  /*2c50*/  LOP3.LUT R5, R8, R5, RZ, 0x3c, !PT ;  /* 0x0000000508057212 */ /* 0x000fe200078e3cff */
[----:B------:R-:W-:-:S04]  /*2c60*/  DEPBAR.LE SB0, 0x0 ;  /* 0x000080000000791a */ /* 0x000fc80000000000 */
[----:B------:R-:W-:Y:S01]  /*2c70*/  BAR.SYNC.DEFER_BLOCKING 0x0 ;  /* 0x0000000000007b1d */ /* 0x000fe20000010000 */
[----:B------:R-:W-:Y:S01]  /*2c80*/  LOP3.LUT R5, R5, 0xfffffe00, R12, 0xf8, !PT ;  /* 0xfffffe0005057812 */ /* 0x000fe200078ef80c */
[----:B------:R-:W-:Y:S01]  /*2c90*/  VIADD R15, R17, UR6 ;  /* 0x00000006110f7c36 */ /* 0x000fe20008000000 */
[----:B------:R-:W-:Y:S02]  /*2ca0*/  LOP3.LUT R4, R9, R4, RZ, 0x3c, !PT ;  /* 0x0000000409047212 */ /* 0x000fe400078e3cff */
[----:B------:R-:W-:Y:S01]  /*2cb0*/  LEA R216, R83, R5, 0xa ;  /* 0x0000000553d87211 */ /* 0x000fe200078e50ff */
        /* <DEDUP_REMOVED lines=9> */
[----:B------:R-:W2:Y:S02]  /*2d50*/  @!P4 LDC.64 R10, c[0x0][0x220] ;  /* 0x00008800ff0acb82 */ /* 0x000ea40000000a00 */
[----:B------:R3:W-:Y:S06]  /*2d60*/  @P6 STS.128 [R217+0x10000], RZ ;  /* 0x010000ffd9006388 */ /* 0x0007ec0000000c00 */
[----:B------:R-:W4:Y:S08]  /*2d70*/  @!P6 LDC.64 R12, c[0x0][0x220] ;  /* 0x00008800ff0ceb82 */ /* 0x000f300000000a00 */
[----:B------:R-:W5:Y:S01]  /*2d80*/  @!P3 LDC.64 R8, c[0x0][0x220] ;  /* 0x00008800ff08bb82 */ /* 0x000f620000000a00 */
[----:B--2---:R-:W-:-:S04]  /*2d90*/  @!P4 LEA R10, P1, R16, R10, 0x1 ;  /* 0x0000000a100ac211 */ /* 0x004fc800078208ff */
        /* <DEDUP_REMOVED lines=29> */
.L_x_353:
[----:B------:R-:W-:Y:S05]  /*2f70*/  BSYNC B0 ;  /* 0x0000000000007941 */ /* 0x000fea0003800000 */
.L_x_352:
[----:B------:R4:W-:Y:S01]  /*2f80*/  @P0 STS.128 [R217+0x10800], RZ ;  /* 0x010800ffd9000388 */ /* 0x0009e20000000c00 */
[----:B------:R-:W-:Y:S01]  /*2f90*/  ISETP.GE.AND P6, PT, R7, UR18, PT ;  /* 0x0000001207007c0c */ /* 0x000fe2000bfc6270 */
[----:B------:R-:W-:Y:S01]  /*2fa0*/  IMAD R215, R215, 0x200, R4 ;  /* 0x00000200d7d77824 */ /* 0x000fe200078e0204 */
[----:B------:R-:W-:Y:S01]  /*2fb0*/  USHF.L.U32 UR27, UR10, 0x4, URZ ;  /* 0x000000040a1b7899 */ /* 0x000fe2000800063f */
[----:B------:R4:W-:Y:S01]  /*2fc0*/  @P0 STS.128 [R217+0x12800], RZ ;  /* 0x012800ffd9000388 */ /* 0x0009e20000000c00 */
[----:B------:R-:W-:Y:S01]  /*2fd0*/  VIADD R7, R14, UR22 ;  /* 0x000000160e077c36 */ /* 0x000fe20008000000 */
[----:B------:R-:W-:Y:S01]  /*2fe0*/  USHF.L.U64.HI UR22, UR10, 0x4, UR11 ;  /* 0x000000040a167899 */ /* 0x000fe2000801020b */
[----:B------:R-:W-:Y:S01]  /*2ff0*/  BSSY B0, `(.L_x_354) ;  /* 0x000002e000007945 */ /* 0x000fe20003800000 */
[----:B------:R4:W-:Y:S01]  /*3000*/  @P0 STS.128 [R217+0x14800], RZ ;  /* 0x014800ffd9000388 */ /* 0x0009e20000000c00 */
[----:B------:R-:W-:Y:S02]  /*3010*/  LEA R216, R216, UR4, 0x1 ;  /* 0x00000004d8d87c11 */ /* 0x000fe4000f8e08ff */
[----:B------:R-:W-:Y:S01]  /*3020*/  LEA R215, R215, UR4, 0x1 ;  /* 0x00000004d7d77c11 */ /* 0x000fe2000f8e08ff */
        /* <DEDUP_REMOVED lines=8> */
[----:B---3--:R-:W3:Y:S02]  /*30b0*/  @!P3 LDC.64 R10, c[0x0][0x220] ;  /* 0x00008800ff0abb82 */ /* 0x008ee40000000a00 */
[----:B------:R1:W-:Y:S06]  /*30c0*/  @P4 STS.128 [R217+0x10800], RZ ;  /* 0x010800ffd9004388 */ /* 0x0003ec0000000c00 */
[----:B------:R-:W5:Y:S08]  /*30d0*/  @!P4 LDC.64 R12, c[0x0][0x220] ;  /* 0x00008800ff0ccb82 */ /* 0x000f700000000a00 */
[----:B--2---:R-:W2:Y:S01]  /*30e0*/  @!P2 LDC.64 R8, c[0x0][0x220] ;  /* 0x00008800ff08ab82 */ /* 0x004ea20000000a00 */
[----:B---3--:R-:W-:-:S04]  /*30f0*/  @!P3 LEA R10, P0, R18, R10, 0x1 ;  /* 0x0000000a120ab211 */ /* 0x008fc800078008ff */
[----:B------:R-:W-:Y:S02]  /*3100*/  @!P3 LEA.HI.X R11, R18, R11, R4, 0x1, P0 ;  /* 0x0000000b120bb211 */ /* 0x000fe400000f0c04 */
[----:B------:R-:W-:Y:S02]  /*3110*/  ISETP.GE.AND P0, PT, R226, UR6, PT ;  /* 0x00000006e2007c0c */ /* 0x000fe4000bf06270 */
[----:B-----5:R-:W-:-:S04]  /*3120*/  @!P4 LEA R12, P1, R18, R12, 0x1 ;  /* 0x0000000c120cc211 */ /* 0x020fc800078208ff */
[C---:B------:R-:W-:Y:S02]  /*3130*/  @!P4 LEA.HI.X R13, R18.reuse, R13, R4, 0x1, P1 ;  /* 0x0000000d120dc211 */ /* 0x040fe400008f0c04 */
[----:B--2---:R-:W-:-:S03]  /*3140*/  @!P2 LEA R8, P1, R18, R8, 0x1 ;  /* 0x000000081208a211 */ /* 0x004fc600078208ff */
        /* <DEDUP_REMOVED lines=24> */
.L_x_355:
[----:B------:R-:W-:Y:S05]  /*32d0*/  BSYNC B0 ;  /* 0x0000000000007941 */ /* 0x000fea0003800000 */
.L_x_354:
        /* <DEDUP_REMOVED lines=14> */
[----:B-1-3--:R-:W1:Y:S01]  /*33c0*/  @!P5 LDC.64 R12, c[0x0][0x220] ;  /* 0x00008800ff0cdb82 */ /* 0x00ae620000000a00 */
[----:B------:R3:W-:Y:S07]  /*33d0*/  @P5 STS.128 [R217+0x11000], RZ ;  /* 0x011000ffd9005388 */ /* 0x0007ee0000000c00 */
[----:B------:R-:W5:Y:S08]  /*33e0*/  @!P4 LDC.64 R10, c[0x0][0x220] ;  /* 0x00008800ff0acb82 */ /* 0x000f700000000a00 */
[----:B--2---:R-:W2:Y:S01]  /*33f0*/  @!P2 LDC.64 R8, c[0x0][0x220] ;  /* 0x00008800ff08ab82 */ /* 0x004ea20000000a00 */
[----:B-1----:R-:W-:-:S04]  /*3400*/  @!P5 LEA R12, P0, R19, R12, 0x1 ;  /* 0x0000000c130cd211 */ /* 0x002fc800078008ff */
        /* <DEDUP_REMOVED lines=29> */
.L_x_357:
[----:B------:R-:W-:Y:S05]  /*35e0*/  BSYNC B0 ;  /* 0x0000000000007941 */ /* 0x000fea0003800000 */
.L_x_356:
        /* <DEDUP_REMOVED lines=15> */
[----:B-1-3--:R-:W1:Y:S01]  /*36e0*/  @!P5 LDC.64 R12, c[0x0][0x220] ;  /* 0x00008800ff0cdb82 */ /* 0x00ae620000000a00 */
[----:B------:R3:W-:Y:S07]  /*36f0*/  @P5 STS.128 [R217+0x11800], RZ ;  /* 0x011800ffd9005388 */ /* 0x0007ee0000000c00 */
[----:B------:R-:W5:Y:S08]  /*3700*/  @!P4 LDC.64 R10, c[0x0][0x220] ;  /* 0x00008800ff0acb82 */ /* 0x000f700000000a00 */
[----:B--2---:R-:W2:Y:S01]  /*3710*/  @!P2 LDC.64 R8, c[0x0][0x220] ;  /* 0x00008800ff08ab82 */ /* 0x004ea20000000a00 */
[----:B-1----:R-:W-:-:S04]  /*3720*/  @!P5 LEA R12, P0, R14, R12, 0x1 ;  /* 0x0000000c0e0cd211 */ /* 0x002fc800078008ff */
        /* <DEDUP_REMOVED lines=29> */
.L_x_359:
[----:B------:R-:W-:Y:S05]  /*3900*/  BSYNC B0 ;  /* 0x0000000000007941 */ /* 0x000fea0003800000 */
.L_x_358:
[----:B------:R-:W-:Y:S01]  /*3910*/  LDSM.16.M88.4 R60, [R216] ;  /* 0x00000000d83c783b */ /* 0x000fe20000000200 */
[----:B------:R-:W-:Y:S01]  /*3920*/  R2P PR, R3, 0x6 ;  /* 0x0000000603007804 */ /* 0x000fe20000000000 */
[----:B------:R-:W-:Y:S01]  /*3930*/  IMAD.MOV.U32 R4, RZ, RZ, 0x10 ;  /* 0x00000010ff047424 */ /* 0x000fe200078e00ff */
[----:B------:R-:W-:Y:S01]  /*3940*/  LOP3.LUT P0, RZ, R0, 0x2, RZ, 0xc0, !PT ;  /* 0x0000000200ff7812 */ /* 0x000fe2000780c0ff */
[----:B------:R-:W5:Y:S01]  /*3950*/  LDSM.16.M88.4 R16, [R215+0x8000] ;  /* 0x00800000d710783b */ /* 0x000f620000000200 */
[C---:B------:R-:W-:Y:S01]  /*3960*/  VIADD R3, R215.reuse, 0x8000 ;  /* 0x00008000d7037836 */ /* 0x040fe20000000000 */
[----:B------:R-:W-:Y:S01]  /*3970*/  IADD3 R213, R215, 0x8020, RZ ;  /* 0x00008020d7d57810 */ /* 0x000fe20007ffe0ff */
[----:B------:R-:W-:Y:S01]  /*3980*/  UISETP.GE.AND UP0, UPT, UR21, 0x2, UPT ;  /* 0x000000021500788c */ /* 0x000fe2000bf06270 */
[----:B------:R-:W4:Y:S01]  /*3990*/  LDSM.16.M88.4 R52, [R215+0x8800] ;  /* 0x00880000d734783b */ /* 0x000f220000000200 */
[----:B------:R-:W-:Y:S01]  /*39a0*/  SEL R4, R4, 0xfffffff0, !P0 ;  /* 0xfffffff004047807 */ /* 0x000fe20004000000 */
[----:B------:R-:W4:Y:S01]  /*39b0*/  LDC.U8 R237, c[0x0][0x388] ;  /* 0x0000e200ffed7b82 */ /* 0x000f220000000000 */
[----:B------:R-:W-:Y:S01]  /*39c0*/  LOP3.LUT P0, RZ, R0, 0x4, RZ, 0xc0, !PT ;  /* 0x0000000400ff7812 */ /* 0x000fe2000780c0ff */
[----:B------:R-:W4:Y:S01]  /*39d0*/  LDSM.16.M88.4 R44, [R215+0x9000] ;  /* 0x00900000d72c783b */ /* 0x000f220000000200 */
[----:B------:R-:W-:Y:S01]  /*39e0*/  IMAD.MOV.U32 R0, RZ, RZ, 0x40 ;  /* 0x00000040ff007424 */ /* 0x000fe200078e00ff */
[----:B------:R-:W-:Y:S01]  /*39f0*/  MOV R238, UR16 ;  /* 0x0000001000ee7c02 */ /* 0x000fe20008000f00 */
[--C-:B------:R-:W-:Y:S01]  /*3a00*/  IMAD R214, R4, 0x2, R216.reuse ;  /* 0x0000000204d67824 */ /* 0x100fe200078e02d8 */
[----:B------:R-:W4:Y:S01]  /*3a10*/  LDSM.16.M88.4 R64, [R215+0x9800] ;  /* 0x00980000d740783b */ /* 0x000f220000000200 */
[----:B------:R-:W-:Y:S01]  /*3a20*/  @P1 VIADD R213, R3, 0xffffffe0 ;  /* 0xffffffe003d51836 */ /* 0x000fe20000000000 */
[----:B------:R-:W-:Y:S01]  /*3a30*/  MOV R3, 0x20 ;  /* 0x0000002000037802 */ /* 0x000fe20000000f00 */
[----:B------:R-:W-:Y:S01]  /*3a40*/  UIADD3 UR10, UR32, -0x4ab325aa, URZ ;  /* 0xb54cda56200a7890 */ /* 0x000fe2000fffe03f */
[----:B------:R-:W-:Y:S01]  /*3a50*/  LDSM.16.M88.4 R24, [R214] ;  /* 0x00000000d618783b */ /* 0x000fe20000000200 */
[----:B------:R-:W-:Y:S01]  /*3a60*/  SEL R0, R0, 0xffffffc0, !P2 ;  /* 0xffffffc000007807 */ /* 0x000fe20005000000 */
[----:B------:R-:W-:Y:S01]  /*3a70*/  IMAD R238, R238, 0x4, R83 ;  /* 0x00000004eeee7824 */ /* 0x000fe200078e0253 */
[----:B------:R-:W-:Y:S01]  /*3a80*/  SEL R3, R3, 0xffffffe0, !P0 ;  /* 0xffffffe003037807 */ /* 0x000fe20004000000 */
[----:B-123--:R-:W1:Y:S01]  /*3a90*/  LDSM.16.M88.4 R8, [R213] ;  /* 0x00000000d508783b */ /* 0x00ee620000000200 */
[----:B------:R-:W-:Y:S01]  /*3aa0*/  IADD3 R209, R215, R0, RZ ;  /* 0x00000000d7d17210 */ /* 0x000fe20007ffe0ff */
[----:B------:R-:W-:Y:S01]  /*3ab0*/  IMAD.IADD R202, R0, 0x1, R213 ;  /* 0x0000000100ca7824 */ /* 0x000fe200078e02d5 */
[----:B------:R-:W-:Y:S01]  /*3ac0*/  PLOP3.LUT P0, PT, PT, PT, UP0, 0x80, 0x0 ;  /* 0x000000000000781c */ /* 0x000fe20003f0f008 */
[----:B------:R-:W2:Y:S01]  /*3ad0*/  LDSM.16.M88.4 R28, [R213+0x800] ;  /* 0x00080000d51c783b */ /* 0x000ea20000000200 */
[C---:B------:R-:W-:Y:S01]  /*3ae0*/  IMAD R212, R3.reuse, 0x2, R216 ;  /* 0x0000000203d47824 */ /* 0x040fe200078e02d8 */
[----:B------:R-:W-:Y:S01]  /*3af0*/  MOV R219, UR30 ;  /* 0x0000001e00db7c02 */ /* 0x000fe20008000f00 */
[----:B------:R-:W-:Y:S01]  /*3b00*/  IMAD R211, R3, 0x2, R214 ;  /* 0x0000000203d37824 */ /* 0x000fe200078e02d6 */
[----:B------:R-:W3:Y:S01]  /*3b10*/  LDSM.16.M88.4 R12, [R213+0x1000] ;  /* 0x00100000d50c783b */ /* 0x000ee20000000200 */
[----:B------:R-:W-:Y:S01]  /*3b20*/  IMAD.SHL.U32 R0, R82, 0x2, RZ ;  /* 0x0000000252007824 */ /* 0x000fe200078e00ff */
[----:B------:R-:W-:Y:S01]  /*3b30*/  VIADDMNMX R219, R7, 0x8, R219, PT ;  /* 0x0000000807db7846 */ /* 0x000fe200038001db */
[----:B------:R-:W-:Y:S01]  /*3b40*/  VIADD R205, R213, 0x800 ;  /* 0x00000800d5cd7836 */ /* 0x000fe20000000000 */
[----:B------:R-:W3:Y:S01]  /*3b50*/  LDSM.16.M88.4 R72, [R213+0x1800] ;  /* 0x00180000d548783b */ /* 0x000ee20000000200 */
[----:B------:R-:W-:Y:S01]  /*3b60*/  VIMNMX R224, R7, UR30, PT ;  /* 0x0000001e07e07c48 */ /* 0x000fe2000bfe0100 */
[C---:B------:R-:W-:Y:S01]  /*3b70*/  VIADD R204, R213.reuse, 0x1000 ;  /* 0x00001000d5cc7836 */ /* 0x040fe20000000000 */
[----:B------:R-:W-:Y:S01]  /*3b80*/  LOP3.LUT R0, R0, 0x6, RZ, 0xc0, !PT ;  /* 0x0000000600007812 */ /* 0x000fe200078ec0ff */
[----:B------:R-:W-:Y:S01]  /*3b90*/  LDSM.16.M88.4 R36, [R212] ;  /* 0x00000000d424783b */ /* 0x000fe20000000200 */
[C---:B------:R-:W-:Y:S01]  /*3ba0*/  IADD3 R203, R213.reuse, 0x1800, RZ ;  /* 0x00001800d5cb7810 */ /* 0x040fe20007ffe0ff */
[C---:B------:R-:W-:Y:S01]  /*3bb0*/  VIADD R201, R213.reuse, 0x2000 ;  /* 0x00002000d5c97836 */ /* 0x040fe20000000000 */
[C---:B------:R-:W-:Y:S01]  /*3bc0*/  IADD3 R199, R213.reuse, 0x3000, RZ ;  /* 0x00003000d5c77810 */ /* 0x040fe20007ffe0ff */
[C---:B-----5:R-:W-:Y:S01]  /*3bd0*/  HMMA.16816.F32 R20, R60.reuse, R16, RZ ;  /* 0x000000103c14723c */ /* 0x060fe200000018ff */
[----:B------:R-:W5:Y:S01]  /*3be0*/  LDSM.16.M88.4 R32, [R209+0x8000] ;  /* 0x00800000d120783b */ /* 0x000f620000000200 */
[C---:B------:R-:W-:Y:S01]  /*3bf0*/  VIADD R200, R213.reuse, 0x2800 ;  /* 0x00002800d5c87836 */ /* 0x040fe20000000000 */
[C---:B------:R-:W-:Y:S01]  /*3c00*/  IADD3 R196, R213.reuse, 0x4800, RZ ;  /* 0x00004800d5c47810 */ /* 0x040fe20007ffe0ff */
[C---:B------:R-:W-:Y:S01]  /*3c10*/  VIADD R198, R213.reuse, 0x3800 ;  /* 0x00003800d5c67836 */ /* 0x040fe20000000000 */
[----:B------:R-:W-:Y:S01]  /*3c20*/  LDSM.16.M88.4 R68, [R209+0x9800] ;  /* 0x00980000d144783b */ /* 0x000fe20000000200 */
[C---:B------:R-:W-:Y:S01]  /*3c30*/  HMMA.16816.F32 R16, R60.reuse, R18, RZ ;  /* 0x000000123c10723c */ /* 0x040fe200000018ff */
[C---:B------:R-:W-:Y:S01]  /*3c40*/  VIADD R197, R213.reuse, 0x4000 ;  /* 0x00004000d5c57836 */ /* 0x040fe20000000000 */
[C---:B------:R-:W-:Y:S01]  /*3c50*/  IADD3 R194, R213.reuse, 0x5800, RZ ;  /* 0x00005800d5c27810 */ /* 0x040fe20007ffe0ff */
[----:B------:R-:W-:Y:S01]  /*3c60*/  LDSM.16.M88.4 R76, [R202+0x1800] ;  /* 0x00180000ca4c783b */ /* 0x000fe20000000200 */
[C---:B------:R-:W-:Y:S01]  /*3c70*/  VIADD R195, R213.reuse, 0x5000 ;  /* 0x00005000d5c37836 */ /* 0x040fe20000000000 */
[C---:B------:R-:W-:Y:S01]  /*3c80*/  IADD3 R192, R213.reuse, 0x6800, RZ ;  /* 0x00006800d5c07810 */ /* 0x040fe20007ffe0ff */
[----:B----4-:R-:W-:Y:S01]  /*3c90*/  HMMA.16816.F32 R56, R60, R52, RZ ;  /* 0x000000343c38723c */ /* 0x010fe200000018ff */
[----:B------:R-:W0:Y:S01]  /*3ca0*/  LDGDEPBAR ;  /* 0x00000000000079af */ /* 0x000e220000000000 */
[C---:B------:R-:W-:Y:S01]  /*3cb0*/  VIADD R193, R213.reuse, 0x6000 ;  /* 0x00006000d5c17836 */ /* 0x040fe20000000000 */
[C---:B------:R-:W-:Y:S01]  /*3cc0*/  IADD3 R166, R213.reuse, 0x7800, RZ ;  /* 0x00007800d5a67810 */ /* 0x040fe20007ffe0ff */
[----:B------:R-:W-:-:S02]  /*3cd0*/  VIADD R167, R213, 0x7000 ;  /* 0x00007000d5a77836 */ /* 0x000fc40000000000 */
[C---:B------:R-:W-:Y:S06]  /*3ce0*/  HMMA.16816.F32 R52, R60.reuse, R54, RZ ;  /* 0x000000363c34723c */ /* 0x040fec00000018ff */
[C---:B------:R-:W-:Y:S06]  /*3cf0*/  HMMA.16816.F32 R48, R60.reuse, R44, RZ ;  /* 0x0000002c3c30723c */ /* 0x040fec00000018ff */
[C---:B------:R-:W-:Y:S06]  /*3d00*/  HMMA.16816.F32 R44, R60.reuse, R46, RZ ;  /* 0x0000002e3c2c723c */ /* 0x040fec00000018ff */
[C---:B------:R-:W-:Y:S06]  /*3d10*/  HMMA.16816.F32 R40, R60.reuse, R64, RZ ;  /* 0x000000403c28723c */ /* 0x040fec00000018ff */
[----:B------:R-:W-:Y:S01]  /*3d20*/  HMMA.16816.F32 R60, R60, R66, RZ ;  /* 0x000000423c3c723c */ /* 0x000fe200000018ff */
        /* <DEDUP_REMOVED lines=8> */
[C---:B------:R-:W-:Y:S01]  /*3db0*/  HMMA.16816.F32 R44, R24.reuse, R14, R44 ;  /* 0x0000000e182c723c */ /* 0x040fe2000000182c */
[----:B------:R-:W-:Y:S05]  /*3dc0*/  LDSM.16.M88.4 R12, [R211] ;  /* 0x00000000d30c783b */ /* 0x000fea0000000200 */
[C---:B------:R-:W-:Y:S06]  /*3dd0*/  HMMA.16816.F32 R40, R24.reuse, R72, R40 ;  /* 0x000000481828723c */ /* 0x040fec0000001828 */
[----:B------:R-:W-:Y:S01]  /*3de0*/  HMMA.16816.F32 R60, R24, R74, R60 ;  /* 0x0000004a183c723c */ /* 0x000fe2000000183c */
[----:B------:R-:W2:Y:S04]  /*3df0*/  LDSM.16.M88.4 R24, [R202+0x800] ;  /* 0x00080000ca18783b */ /* 0x000ea80000000200 */
[----:B------:R-:W-:Y:S01]  /*3e00*/  LDSM.16.M88.4 R72, [R215+0xa800] ;  /* 0x00a80000d748783b */ /* 0x000fe20000000200 */
[C---:B-----5:R-:W-:Y:S06]  /*3e10*/  HMMA.16816.F32 R20, R36.reuse, R32, R20 ;  /* 0x000000202414723c */ /* 0x060fec0000001814 */
[C---:B------:R-:W-:Y:S01]  /*3e20*/  HMMA.16816.F32 R16, R36.reuse, R34, R16 ;  /* 0x000000222410723c */ /* 0x040fe20000001810 */
[----:B------:R-:W3:Y:S05]  /*3e30*/  LDSM.16.M88.4 R32, [R202+0x1000] ;  /* 0x00100000ca20783b */ /* 0x000eea0000000200 */
[C---:B----4-:R-:W-:Y:S06]  /*3e40*/  HMMA.16816.F32 R56, R36.reuse, R64, R56 ;  /* 0x000000402438723c */ /* 0x050fec0000001838 */
[C---:B------:R-:W-:Y:S01]  /*3e50*/  HMMA.16816.F32 R52, R36.reuse, R66, R52 ;  /* 0x000000422434723c */ /* 0x040fe20000001834 */
[----:B------:R-:W-:Y:S05]  /*3e60*/  LDSM.16.M88.4 R64, [R215+0xa000] ;  /* 0x00a00000d740783b */ /* 0x000fea0000000200 */
        /* <DEDUP_REMOVED lines=28> */
[----:B------:R-:W-:Y:S05]  /*4030*/  LDSM.16.M88.4 R68, [R209+0xb800] ;  /* 0x00b80000d144783b */ /* 0x000fea0000000200 */
[C---:B--2---:R-:W-:Y:S06]  /*4040*/  HMMA.16816.F32 R40, R8.reuse, R24, R40 ;  /* 0x000000180828723c */ /* 0x044fec0000001828 */
[----:B------:R-:W-:Y:S01]  /*4050*/  HMMA.16816.F32 R36, R8, R26, R36 ;  /* 0x0000001a0824723c */ /* 0x000fe20000001824 */
[----:B------:R-:W-:Y:S04]  /*4060*/  LDSM.16.M88.4 R24, [R212+0x2000] ;  /* 0x00200000d418783b */ /* 0x000fe80000000200 */
[----:B------:R-:W2:Y:S01]  /*4070*/  LDSM.16.M88.4 R8, [R209+0xa000] ;  /* 0x00a00000d108783b */ /* 0x000ea20000000200 */
[C---:B-----5:R-:W-:Y:S06]  /*4080*/  HMMA.16816.F32 R20, R60.reuse, R28, R20 ;  /* 0x0000001c3c14723c */ /* 0x060fec0000001814 */
[C---:B------:R-:W-:Y:S01]  /*4090*/  HMMA.16816.F32 R16, R60.reuse, R30, R16 ;  /* 0x0000001e3c10723c */ /* 0x040fe20000001810 */
[----:B------:R-:W4:Y:S05]  /*40a0*/  LDSM.16.M88.4 R28, [R209+0xb000] ;  /* 0x00b00000d11c783b */ /* 0x000f2a0000000200 */
[C---:B---3--:R-:W-:Y:S06]  /*40b0*/  HMMA.16816.F32 R56, R60.reuse, R32, R56 ;  /* 0x000000203c38723c */ /* 0x048fec0000001838 */
[C---:B------:R-:W-:Y:S01]  /*40c0*/  HMMA.16816.F32 R52, R60.reuse, R34, R52 ;  /* 0x000000223c34723c */ /* 0x040fe20000001834 */
[----:B------:R-:W-:Y:S05]  /*40d0*/  LDSM.16.M88.4 R32, [R211+0x2000] ;  /* 0x00200000d320783b */ /* 0x000fea0000000200 */
[C---:B------:R-:W-:Y:S06]  /*40e0*/  HMMA.16816.F32 R48, R60.reuse, R12, R48 ;  /* 0x0000000c3c30723c */ /* 0x040fec0000001830 */
[C---:B------:R-:W-:Y:S01]  /*40f0*/  HMMA.16816.F32 R44, R60.reuse, R14, R44 ;  /* 0x0000000e3c2c723c */ /* 0x040fe2000000182c */
[----:B------:R-:W3:Y:S05]  /*4100*/  LDSM.16.M88.4 R12, [R202+0x2000] ;  /* 0x00200000ca0c783b */ /* 0x000eea0000000200 */
        /* <DEDUP_REMOVED lines=17> */
[C---:B---3--:R-:W-:Y:S06]  /*4220*/  HMMA.16816.F32 R20, R32.reuse, R12, R20 ;  /* 0x0000000c2014723c */ /* 0x048fec0000001814 */
[C---:B------:R-:W-:Y:S01]  /*4230*/  HMMA.16816.F32 R16, R32.reuse, R14, R16 ;  /* 0x0000000e2010723c */ /* 0x040fe20000001810 */
[----:B------:R-:W3:Y:S05]  /*4240*/  LDSM.16.M88.4 R12, [R215+0xd000] ;  /* 0x00d00000d70c783b */ /* 0x000eea0000000200 */
[C---:B-1----:R-:W-:Y:S06]  /*4250*/  HMMA.16816.F32 R56, R32.reuse, R64, R56 ;  /* 0x000000402038723c */ /* 0x042fec0000001838 */
        /* <DEDUP_REMOVED lines=8> */
[----:B------:R-:W2:Y:S01]  /*42e0*/  LDSM.16.M88.4 R32, [R213+0x5800] ;  /* 0x00580000d520783b */ /* 0x000ea20000000200 */
[C---:B----4-:R-:W-:Y:S06]  /*42f0*/  HMMA.16816.F32 R20, R72.reuse, R28, R20 ;  /* 0x0000001c4814723c */ /* 0x050fec0000001814 */
[C---:B------:R-:W-:Y:S01]  /*4300*/  HMMA.16816.F32 R16, R72.reuse, R30, R16 ;  /* 0x0000001e4810723c */ /* 0x040fe20000001810 */
[----:B------:R-:W-:Y:S05]  /*4310*/  LDSM.16.M88.4 R28, [R209+0xc800] ;  /* 0x00c80000d11c783b */ /* 0x000fea0000000200 */
[C---:B-----5:R-:W-:Y:S06]  /*4320*/  HMMA.16816.F32 R56, R72.reuse, R24, R56 ;  /* 0x000000184838723c */ /* 0x060fec0000001838 */
[C---:B------:R-:W-:Y:S01]  /*4330*/  HMMA.16816.F32 R52, R72.reuse, R26, R52 ;  /* 0x0000001a4834723c */ /* 0x040fe20000001834 */
[----:B------:R-:W-:Y:S05]  /*4340*/  LDSM.16.M88.4 R24, [R209+0xc000] ;  /* 0x00c00000d118783b */ /* 0x000fea0000000200 */
[C---:B---3--:R-:W-:Y:S06]  /*4350*/  HMMA.16816.F32 R48, R72.reuse, R12, R48 ;  /* 0x0000000c4830723c */ /* 0x048fec0000001830 */
[C---:B------:R-:W-:Y:S01]  /*4360*/  HMMA.16816.F32 R44, R72.reuse, R14, R44 ;  /* 0x0000000e482c723c */ /* 0x040fe2000000182c */
[----:B------:R-:W3:Y:S05]  /*4370*/  LDSM.16.M88.4 R12, [R212+0x4000] ;  /* 0x00400000d40c783b */ /* 0x000eea0000000200 */
        /* <DEDUP_REMOVED lines=9> */
[----:B------:R-:W4:Y:S05]  /*4410*/  LDSM.16.M88.4 R64, [R209+0xd800] ;  /* 0x00d80000d140783b */ /* 0x000f2a0000000200 */
[C---:B--2---:R-:W-:Y:S06]  /*4420*/  HMMA.16816.F32 R48, R8.reuse, R60, R48 ;  /* 0x0000003c0830723c */ /* 0x044fec0000001830 */
[C---:B------:R-:W-:Y:S01]  /*4430*/  HMMA.16816.F32 R44, R8.reuse, R62, R44 ;  /* 0x0000003e082c723c */ /* 0x040fe2000000182c */
[----:B------:R-:W-:Y:S05]  /*4440*/  LDSM.16.M88.4 R60, [R216+0x6000] ;  /* 0x00600000d83c783b */ /* 0x000fea0000000200 */
[C---:B------:R-:W-:Y:S06]  /*4450*/  HMMA.16816.F32 R40, R8.reuse, R32, R40 ;  /* 0x000000200828723c */ /* 0x040fec0000001828 */
        /* <DEDUP_REMOVED lines=18> */
[----:B------:R-:W-:Y:S05]  /*4580*/  LDSM.16.M88.4 R76, [R213+0x7800] ;  /* 0x00780000d54c783b */ /* 0x000fea0000000200 */
[C---:B-----5:R-:W-:Y:S06]  /*4590*/  HMMA.16816.F32 R56, R8.reuse, R32, R56 ;  /* 0x000000200838723c */ /* 0x060fec0000001838 */
        /* <DEDUP_REMOVED lines=8> */
[----:B------:R-:W5:Y:S01]  /*4620*/  LDSM.16.M88.4 R8, [R213+0x7000] ;  /* 0x00700000d508783b */ /* 0x000f620000000200 */
[C---:B------:R-:W-:Y:S06]  /*4630*/  HMMA.16816.F32 R20, R60.reuse, R72, R20 ;  /* 0x000000483c14723c */ /* 0x040fec0000001814 */
[C---:B------:R-:W-:Y:S01]  /*4640*/  HMMA.16816.F32 R16, R60.reuse, R74, R16 ;  /* 0x0000004a3c10723c */ /* 0x040fe20000001810 */
[----:B------:R-:W-:Y:S05]  /*4650*/  LDSM.16.M88.4 R72, [R212+0x6000] ;  /* 0x00600000d448783b */ /* 0x000fea0000000200 */
[C---:B-1----:R-:W-:Y:S06]  /*4660*/  HMMA.16816.F32 R48, R60.reuse, R12, R48 ;  /* 0x0000000c3c30723c */ /* 0x042fec0000001830 */
[C---:B------:R-:W-:Y:S01]  /*4670*/  HMMA.16816.F32 R44, R60.reuse, R14, R44 ;  /* 0x0000000e3c2c723c */ /* 0x040fe2000000182c */
[----:B------:R-:W1:Y:S05]  /*4680*/  LDSM.16.M88.4 R12, [R209+0xe000] ;  /* 0x00e00000d10c783b */ /* 0x000e6a0000000200 */
[C---:B------:R-:W-:Y:S06]  /*4690*/  HMMA.16816.F32 R56, R60.reuse, R68, R56 ;  /* 0x000000443c38723c */ /* 0x040fec0000001838 */
[C---:B------:R-:W-:Y:S01]  /*46a0*/  HMMA.16816.F32 R52, R60.reuse, R70, R52 ;  /* 0x000000463c34723c */ /* 0x040fe20000001834 */
[----:B------:R-:W1:Y:S05]  /*46b0*/  LDSM.16.M88.4 R68, [R209+0xe800] ;  /* 0x00e80000d144783b */ /* 0x000e6a0000000200 */
[C---:B----4-:R-:W-:Y:S06]  /*46c0*/  HMMA.16816.F32 R40, R60.reuse, R64, R40 ;  /* 0x000000403c28723c */ /* 0x050fec0000001828 */
[----:B------:R-:W-:Y:S01]  /*46d0*/  HMMA.16816.F32 R36, R60, R66, R36 ;  /* 0x000000423c24723c */ /* 0x000fe20000001824 */
[----:B------:R-:W4:Y:S04]  /*46e0*/  LDSM.16.M88.4 R64, [R209+0xf000] ;  /* 0x00f00000d140783b */ /* 0x000f280000000200 */
[----:B------:R-:W4:Y:S01]  /*46f0*/  LDSM.16.M88.4 R60, [R209+0xf800] ;  /* 0x00f80000d13c783b */ /* 0x000f220000000200 */
[C---:B--2---:R-:W-:Y:S06]  /*4700*/  HMMA.16816.F32 R20, R24.reuse, R32, R20 ;  /* 0x000000201814723c */ /* 0x044fec0000001814 */
[C---:B------:R-:W-:Y:S01]  /*4710*/  HMMA.16816.F32 R16, R24.reuse, R34, R16 ;  /* 0x000000221810723c */ /* 0x040fe20000001810 */
[----:B------:R-:W-:Y:S05]  /*4720*/  LDSM.16.M88.4 R32, [R202+0x6000] ;  /* 0x00600000ca20783b */ /* 0x000fea0000000200 */
[C---:B---3--:R-:W-:Y:S06]  /*4730*/  HMMA.16816.F32 R56, R24.reuse, R28, R56 ;  /* 0x0000001c1838723c */ /* 0x048fec0000001838 */
[C---:B------:R-:W-:Y:S01]  /*4740*/  HMMA.16816.F32 R52, R24.reuse, R30, R52 ;  /* 0x0000001e1834723c */ /* 0x040fe20000001834 */
[----:B------:R-:W-:Y:S05]  /*4750*/  LDSM.16.M88.4 R28, [R202+0x6800] ;  /* 0x00680000ca1c783b */ /* 0x000fea0000000200 */
[C---:B-----5:R-:W-:Y:S06]  /*4760*/  HMMA.16816.F32 R48, R24.reuse, R8, R48 ;  /* 0x000000081830723c */ /* 0x060fec0000001830 */
[C---:B------:R-:W-:Y:S01]  /*4770*/  HMMA.16816.F32 R44, R24.reuse, R10, R44 ;  /* 0x0000000a182c723c */ /* 0x040fe2000000182c */
[----:B------:R-:W2:Y:S05]  /*4780*/  LDSM.16.M88.4 R8, [R211+0x6000] ;  /* 0x00600000d308783b */ /* 0x000eaa0000000200 */
[C---:B------:R-:W-:Y:S06]  /*4790*/  HMMA.16816.F32 R40, R24.reuse, R76, R40 ;  /* 0x0000004c1828723c */ /* 0x040fec0000001828 */
[----:B------:R-:W-:Y:S01]  /*47a0*/  HMMA.16816.F32 R36, R24, R78, R36 ;  /* 0x0000004e1824723c */ /* 0x000fe20000001824 */
[----:B------:R-:W3:Y:S05]  /*47b0*/  LDSM.16.M88.4 R24, [R202+0x7000] ;  /* 0x00700000ca18783b */ /* 0x000eea0000000200 */
[C---:B-1----:R-:W-:Y:S06]  /*47c0*/  HMMA.16816.F32 R20, R72.reuse, R12, R20 ;  /* 0x0000000c4814723c */ /* 0x042fec0000001814 */
[----:B------:R-:W-:Y:S01]  /*47d0*/  HMMA.16816.F32 R16, R72, R14, R16 ;  /* 0x0000000e4810723c */ /* 0x000fe20000001810 */
[----:B------:R-:W1:Y:S01]  /*47e0*/  LDSM.16.M88.4 R12, [R202+0x7800] ;  /* 0x00780000ca0c783b */ /* 0x000e620000000200 */
[----:B------:R-:W-:-:S04]  /*47f0*/  DEPBAR.LE SB0, 0x0 ;  /* 0x000080000000791a */ /* 0x000fc80000000000 */
[C---:B------:R-:W-:Y:S06]  /*4800*/  HMMA.16816.F32 R56, R72.reuse, R68, R56 ;  /* 0x000000444838723c */ /* 0x040fec0000001838 */
[C---:B------:R-:W-:Y:S06]  /*4810*/  HMMA.16816.F32 R52, R72.reuse, R70, R52 ;  /* 0x000000464834723c */ /* 0x040fec0000001834 */
[C---:B----4-:R-:W-:Y:S06]  /*4820*/  HMMA.16816.F32 R48, R72.reuse, R64, R48 ;  /* 0x000000404830723c */ /* 0x050fec0000001830 */
[C---:B------:R-:W-:Y:S06]  /*4830*/  HMMA.16816.F32 R44, R72.reuse, R66, R44 ;  /* 0x00000042482c723c */ /* 0x040fec000000182c */
[C---:B------:R-:W-:Y:S06]  /*4840*/  HMMA.16816.F32 R40, R72.reuse, R60, R40 ;  /* 0x0000003c4828723c */ /* 0x040fec0000001828 */
[----:B------:R-:W-:Y:S06]  /*4850*/  HMMA.16816.F32 R36, R72, R62, R36 ;  /* 0x0000003e4824723c */ /* 0x000fec0000001824 */
[C---:B--2---:R-:W-:Y:S06]  /*4860*/  HMMA.16816.F32 R20, R8.reuse, R32, R20 ;  /* 0x000000200814723c */ /* 0x044fec0000001814 */
[C---:B------:R-:W-:Y:S06]  /*4870*/  HMMA.16816.F32 R16, R8.reuse, R34, R16 ;  /* 0x000000220810723c */ /* 0x040fec0000001810 */
[C---:B------:R-:W-:Y:S06]  /*4880*/  HMMA.16816.F32 R56, R8.reuse, R28, R56 ;  /* 0x0000001c0838723c */ /* 0x040fec0000001838 */
[C---:B------:R-:W-:Y:S06]  /*4890*/  HMMA.16816.F32 R52, R8.reuse, R30, R52 ;  /* 0x0000001e0834723c */ /* 0x040fec0000001834 */
[C---:B---3--:R-:W-:Y:S06]  /*48a0*/  HMMA.16816.F32 R48, R8.reuse, R24, R48 ;  /* 0x000000180830723c */ /* 0x048fec0000001830 */
[C---:B------:R-:W-:Y:S06]  /*48b0*/  HMMA.16816.F32 R44, R8.reuse, R26, R44 ;  /* 0x0000001a082c723c */ /* 0x040fec000000182c */
[C---:B-1----:R-:W-:Y:S06]  /*48c0*/  HMMA.16816.F32 R40, R8.reuse, R12, R40 ;  /* 0x0000000c0828723c */ /* 0x042fec0000001828 */
[----:B------:R-:W-:Y:S01]  /*48d0*/  HMMA.16816.F32 R36, R8, R14, R36 ;  /* 0x0000000e0824723c */ /* 0x000fe20000001824 */
[----:B------:R-:W-:Y:S06]  /*48e0*/  BAR.SYNC.DEFER_BLOCKING 0x0 ;  /* 0x0000000000007b1d */ /* 0x000fec0000010000 */
[----:B------:R-:W-:-:S02]  /*48f0*/  NOP ;  /* 0x0000000000007918 */ /* 0x000fc40000000000 */
[----:B------:R-:W-:-:S15]  /*4900*/  @!P0 BRA `(.L_x_360) ;  /* 0x0000000800548947 */ /* 0x000fde0003800000 */
        /* <DEDUP_REMOVED lines=36> */
[----:B------:R-:W2:Y:S01]  /*4b50*/  @!P4 LDC.64 R8, c[0x0][0x218] ;  /* 0x00008600ff08cb82 */ /* 0x000ea20000000a00 */
        /* <DEDUP_REMOVED lines=8> */
[----:B------:R-:W5:Y:S01]  /*4be0*/  @!P6 LDC.64 R26, c[0x0][0x218] ;  /* 0x00008600ff1aeb82 */ /* 0x000f620000000a00 */
        /* <DEDUP_REMOVED lines=12> */
[C---:B------:R-:W-:Y:S01]  /*4cb0*/  @!P5 LEA.HI.X R11, R29.reuse, R11, R28, 0x1, P1 ;  /* 0x0000000b1d0bd211 */ /* 0x040fe200008f0c1c */
[----:B----4-:R-:W4:Y:S02]  /*4cc0*/  @!P3 LDC.64 R6, c[0x0][0x218] ;  /* 0x00008600ff06bb82 */ /* 0x010f240000000a00 */
[----:B------:R3:W-:Y:S01]  /*4cd0*/  @P5 STS.128 [R217+0xa800], RZ ;  /* 0x00a800ffd9005388 */ /* 0x0007e20000000c00 */
[----:B--2---:R-:W-:-:S03]  /*4ce0*/  @!P4 LEA R32, P2, R29, R8, 0x1 ;  /* 0x000000081d20c211 */ /* 0x004fc600078408ff */
[----:B------:R-:W-:Y:S01]  /*4cf0*/  @!PT LDS RZ, [RZ] ;  /* 0x00000000fffff984 */ /* 0x000fe20000000800 */
[----:B------:R-:W-:Y:S01]  /*4d00*/  @!PT LDS RZ, [RZ] ;  /* 0x00000000fffff984 */ /* 0x000fe20000000800 */
[----:B------:R-:W-:Y:S01]  /*4d10*/  @!PT LDS RZ, [RZ] ;  /* 0x00000000fffff984 */ /* 0x000fe20000000800 */
[----:B------:R2:W-:Y:S01]  /*4d20*/  @!P5 LDGSTS.E.BYPASS.LTC128B.128 [R217+0xa800], desc[UR28][R10.64+0x80] ;  /* 0x0a8000800ad9dfae */ /* 0x0005e2000b901d5c */
[C---:B------:R-:W-:Y:S01]  /*4d30*/  @!P4 LEA.HI.X R33, R29.reuse, R9, R28, 0x1, P2 ;  /* 0x000000091d21c211 */ /* 0x040fe200010f0c1c */
[----:B-----5:R-:W5:Y:S01]  /*4d40*/  @!P5 LDC.64 R24, c[0x0][0x218] ;  /* 0x00008600ff18db82 */ /* 0x020f620000000a00 */
[C---:B------:R-:W-:Y:S01]  /*4d50*/  IADD3 R30, P2, R29.reuse, UR14, RZ ;  /* 0x0000000e1d1e7c10 */ /* 0x040fe2000ff5e0ff */
[----:B------:R2:W-:Y:S04]  /*4d60*/  @P4 STS.128 [R217+0xc800], RZ ;  /* 0x00c800ffd9004388 */ /* 0x0005e80000000c00 */
[----:B------:R-:W-:Y:S01]  /*4d70*/  @!PT LDS RZ, [RZ] ;  /* 0x00000000fffff984 */ /* 0x000fe20000000800 */
[----:B------:R-:W-:Y:S01]  /*4d80*/  @!PT LDS RZ, [RZ] ;  /* 0x00000000fffff984 */ /* 0x000fe20000000800 */
[----:B------:R-:W-:Y:S01]  /*4d90*/  @!PT LDS RZ, [RZ] ;  /* 0x00000000fffff984 */ /* 0x000fe20000000800 */
[----:B------:R5:W-:Y:S02]  /*4da0*/  @!P4 LDGSTS.E.BYPASS.LTC128B.128 [R217+0xc800], desc[UR28][R32.64+0x100] ;  /* 0x0c80010020d9cfae */ /* 0x000be4000b901d5c */
[----:B-1----:R-:W1:Y:S02]  /*4db0*/  @!P4 LDC.64 R14, c[0x0][0x218] ;  /* 0x00008600ff0ecb82 */ /* 0x002e640000000a00 */
[----:B------:R1:W-:Y:S06]  /*4dc0*/  @P3 STS.128 [R217+0xe800], RZ ;  /* 0x00e800ffd9003388 */ /* 0x0003ec0000000c00 */
[----:B---3--:R-:W3:Y:S01]  /*4dd0*/  @!P3 LDC.64 R12, c[0x0][0x218] ;  /* 0x00008600ff0cbb82 */ /* 0x008ee20000000a00 */
[----:B----4-:R-:W-:-:S04]  /*4de0*/  @!P3 LEA R34, P1, R29, R6, 0x1 ;  /* 0x000000061d22b211 */ /* 0x010fc800078208ff */
[----:B------:R-:W-:Y:S02]  /*4df0*/  @!P3 LEA.HI.X R35, R29, R7, R28, 0x1, P1 ;  /* 0x000000071d23b211 */ /* 0x000fe400008f0c1c */
[----:B------:R-:W-:Y:S01]  /*4e00*/  @!P6 LEA R26, P1, R30, R26, 0x1 ;  /* 0x0000001a1e1ae211 */ /* 0x000fe200078208ff */
[----:B--2---:R-:W2:Y:S01]  /*4e10*/  @!P6 LDC.64 R10, c[0x0][0x218] ;  /* 0x00008600ff0aeb82 */ /* 0x004ea20000000a00 */
[----:B------:R-:W-:Y:S01]  /*4e20*/  IADD3.X R28, R28, UR8, RZ, P2, !PT ;  /* 0x000000081c1c7c10 */ /* 0x000fe200097fe4ff */
[----:B------:R-:W-:Y:S01]  /*4e30*/  @!PT LDS RZ, [RZ] ;  /* 0x00000000fffff984 */ /* 0x000fe20000000800 */
[----:B------:R-:W-:Y:S01]  /*4e40*/  @!PT LDS RZ, [RZ] ;  /* 0x00000000fffff984 */ /* 0x000fe20000000800 */
[----:B------:R-:W-:Y:S01]  /*4e50*/  @!PT LDS RZ, [RZ] ;  /* 0x00000000fffff984 */ /* 0x000fe20000000800 */
[----:B------:R4:W-:Y:S01]  /*4e60*/  @!P3 LDGSTS.E.BYPASS.LTC128B.128 [R217+0xe800], desc[UR28][R34.64+0x180] ;  /* 0x0e80018022d9bfae */ /* 0x0009e2000b901d5c */
[C---:B-----5:R-:W-:Y:S02]  /*4e70*/  @!P5 LEA R24, P2, R30.reuse, R24, 0x1 ;  /* 0x000000181e18d211 */ /* 0x060fe400078408ff */
[C-C-:B------:R-:W-:Y:S01]  /*4e80*/  @!P6 LEA.HI.X R27, R30.reuse, R27, R28.reuse, 0x1, P1 ;  /* 0x0000001b1e1be211 */ /* 0x140fe200008f0c1c */
[----:B------:R4:W-:Y:S01]  /*4e90*/  @P6 STS.128 [R217+0x9000], RZ ;  /* 0x009000ffd9006388 */ /* 0x0009e20000000c00 */
[C---:B------:R-:W-:Y:S01]  /*4ea0*/  @!P5 LEA.HI.X R25, R30.reuse, R25, R28, 0x1, P2 ;  /* 0x000000191e19d211 */ /* 0x040fe200010f0c1c */
[----:B------:R-:W5:Y:S01]  /*4eb0*/  @!P5 LDC.64 R8, c[0x0][0x218] ;  /* 0x00008600ff08db82 */ /* 0x000f620000000a00 */
[C---:B-1----:R-:W-:Y:S01]  /*4ec0*/  @!P4 LEA R32, P1, R30.reuse, R14, 0x1 ;  /* 0x0000000e1e20c211 */ /* 0x042fe200078208ff */
[----:B------:R-:W-:Y:S01]  /*4ed0*/  @!PT LDS RZ, [RZ] ;  /* 0x00000000fffff984 */ /* 0x000fe20000000800 */
[----:B------:R-:W-:Y:S01]  /*4ee0*/  @!PT LDS RZ, [RZ] ;  /* 0x00000000fffff984 */ /* 0x000fe20000000800 */
[----:B------:R-:W-:Y:S01]  /*4ef0*/  @!PT LDS RZ, [RZ] ;  /* 0x00000000fffff984 */ /* 0x000fe20000000800 */
[----:B------:R4:W-:Y:S01]  /*4f00*/  @!P6 LDGSTS.E.BYPASS.LTC128B.128 [R217+0x9000], desc[UR28][R26.64] ;  /* 0x090000001ad9efae */ /* 0x0009e2000b901d5c */
[----:B------:R-:W-:-:S02]  /*4f10*/  IADD3 R14, P2, R30, UR14, RZ ;  /* 0x0000000e1e0e7c10 */ /* 0x000fc4000ff5e0ff */
        /* <DEDUP_REMOVED lines=50> */
.L_x_362:
[----:B------:R-:W-:Y:S05]  /*5240*/  BSYNC B0 ;  /* 0x0000000000007941 */ /* 0x000fea0003800000 */
.L_x_361:
[----:B------:R-:W0:Y:S02]  /*5250*/  LDGDEPBAR ;  /* 0x00000000000079af */ /* 0x000e240000000000 */
.L_x_360:
[----:B------:R-:W-:Y:S01]  /*5260*/  IMAD.U32 R15, RZ, RZ, UR19 ;  /* 0x00000013ff0f7e24 */ /* 0x000fe2000f8e00ff */
[----:B------:R-:W-:Y:S01]  /*5270*/  LOP3.LUT R239, R2, UR32, RZ, 0x3c, !PT ;  /* 0x0000002002ef7c12 */ /* 0x000fe2000f8e3cff */
[----:B------:R-:W-:Y:S01]  /*5280*/  IMAD.WIDE.U32 R222, R238, -0x326172a9, RZ ;  /* 0xcd9e8d57eede7825 */ /* 0x000fe200078e00ff */
[----:B------:R-:W-:Y:S01]  /*5290*/  USHF.L.U32 UR39, UR19, 0x1, URZ ;  /* 0x0000000113277899 */ /* 0x000fe2000800063f */
[----:B------:R-:W-:Y:S01]  /*52a0*/  LEA R210, R5, UR4, 0x1 ;  /* 0x0000000405d27c11 */ /* 0x000fe2000f8e08ff */
[----:B------:R-:W-:Y:S01]  /*52b0*/  UIADD3 UR6, UR33, -0x4498517b, URZ ;  /* 0xbb67ae8521067890 */ /* 0x000fe2000fffe03f */
[----:B------:R-:W-:Y:S01]  /*52c0*/  IMAD R15, R15, 0x40, R0 ;  /* 0x000000400f0f7824 */ /* 0x000fe200078e0200 */
[----:B------:R-:W-:Y:S01]  /*52d0*/  LOP3.LUT R220, R223, R239, RZ, 0x3c, !PT ;  /* 0x000000efdfdc7212 */ /* 0x000fe200078e3cff */
[----:B------:R-:W-:Y:S01]  /*52e0*/  IMAD.WIDE.U32 R234, R165, -0x2daee0ad, RZ ;  /* 0xd2511f53a5ea7825 */ /* 0x000fe200078e00ff */
[----:B------:R-:W-:Y:S01]  /*52f0*/  UIADD3 UR38, UR32, -0x61c88647, URZ ;  /* 0x9e3779b920267890 */ /* 0x000fe2000fffe03f */
[----:B------:R-:W-:Y:S01]  /*5300*/  PRMT R237, R237, 0x7054, R237 ;  /* 0x00007054eded7816 */ /* 0x000fe200000000ed */
[----:B------:R-:W-:Y:S01]  /*5310*/  UIADD3 UR37, UR32, 0x3c6ef372, URZ ;  /* 0x3c6ef37220257890 */ /* 0x000fe2000fffe03f */
[C---:B------:R-:W-:Y:S01]  /*5320*/  VIADD R0, R15.reuse, 0x1 ;  /* 0x000000010f007836 */ /* 0x040fe20000000000 */
[----:B------:R-:W-:Y:S01]  /*5330*/  ULDC UR11, c[0x0][0x2ec] ;  /* 0x0000bb00000b7ab9 */ /* 0x000fe20000000800 */
[C---:B-1--4-:R-:W-:Y:S01]  /*5340*/  VIADD R6, R15.reuse, 0x8 ;  /* 0x000000080f067836 */ /* 0x052fe20000000000 */
[----:B------:R-:W-:Y:S01]  /*5350*/  UIADD3 UR34, UR33, 0x76cf5d0a, URZ ;  /* 0x76cf5d0a21227890 */ /* 0x000fe2000fffe03f */
[C---:B------:R-:W-:Y:S01]  /*5360*/  VIADD R7, R15.reuse, 0x10 ;  /* 0x000000100f077836 */ /* 0x040fe20000000000 */
[CC--:B------:R-:W-:Y:S01]  /*5370*/  ISETP.GE.AND P1, PT, R0.reuse, R224.reuse, PT ;  /* 0x000000e00000720c */ /* 0x0c0fe20003f26270 */
[C---:B------:R-:W-:Y:S01]  /*5380*/  VIADD R8, R15.reuse, 0x18 ;  /* 0x000000180f087836 */ /* 0x040fe20000000000 */
[-C--:B------:R-:W-:Y:S01]  /*5390*/  ISETP.GE.AND P5, PT, R0, R219.reuse, PT ;  /* 0x000000db0000720c */ /* 0x080fe20003fa6270 */
[C---:B------:R-:W-:Y:S01]  /*53a0*/  VIADD R0, R15.reuse, 0x9 ;  /* 0x000000090f007836 */ /* 0x040fe20000000000 */
[-C--:B------:R-:W-:Y:S01]  /*53b0*/  ISETP.GE.AND P3, PT, R6, R224.reuse, PT ;  /* 0x000000e00600720c */ /* 0x080fe20003f66270 */
[----:B------:R-:W-:Y:S01]  /*53c0*/  VIADD R9, R15, 0x20 ;  /* 0x000000200f097836 */ /* 0x000fe20000000000 */
[----:B------:R-:W-:Y:S01]  /*53d0*/  FSEL R14, R21, -INF , !P1 ;  /* 0xff800000150e7808 */ /* 0x000fe20004800000 */
[C---:B------:R-:W-:Y:S01]  /*53e0*/  VIADD R26, R15.reuse, 0x21 ;  /* 0x000000210f1a7836 */ /* 0x040fe20000000000 */
[CC--:B------:R-:W-:Y:S01]  /*53f0*/  ISETP.GE.AND P6, PT, R0.reuse, R219.reuse, PT ;  /* 0x000000db0000720c */ /* 0x0c0fe20003fc6270 */
[C---:B------:R-:W-:Y:S01]  /*5400*/  VIADD R25, R15.reuse, 0x28 ;  /* 0x000000280f197836 */ /* 0x040fe20000000000 */
[-C--:B------:R-:W-:Y:S01]  /*5410*/  ISETP.GE.AND P4, PT, R0, R224.reuse, PT ;  /* 0x000000e00000720c */ /* 0x080fe20003f86270 */
[----:B------:R-:W-:Y:S01]  /*5420*/  VIADD R24, R15, 0x29 ;  /* 0x000000290f187836 */ /* 0x000fe20000000000 */
[----:B------:R-:W-:Y:S01]  /*5430*/  FSEL R21, R19, -INF , !P6 ;  /* 0xff80000013157808 */ /* 0x000fe20007000000 */
[C---:B------:R-:W-:Y:S01]  /*5440*/  VIADD R19, R15.reuse, 0x30 ;  /* 0x000000300f137836 */ /* 0x040fe20000000000 */
[-C--:B------:R-:W-:Y:S01]  /*5450*/  ISETP.GE.AND P6, PT, R15, R224.reuse, PT ;  /* 0x000000e00f00720c */ /* 0x080fe20003fc6270 */
[----:B------:R-:W-:Y:S01]  /*5460*/  IMAD.WIDE.U32 R220, R220, -0x2daee0ad, RZ ;  /* 0xd2511f53dcdc7825 */ /* 0x000fe200078e00ff */
[----:B------:R-:W-:Y:S01]  /*5470*/  FSEL R0, R16, -INF , !P3 ;  /* 0xff80000010007808 */ /* 0x000fe20005800000 */
[----:B------:R-:W-:Y:S01]  /*5480*/  UIADD3 UR18, UR33, 0x32370b8f, URZ ;  /* 0x32370b8f21127890 */ /* 0x000fe2000fffe03f */
[-C--:B------:R-:W-:Y:S01]  /*5490*/  ISETP.GE.AND P1, PT, R7, R224.reuse, PT ;  /* 0x000000e00700720c */ /* 0x080fe20003f26270 */
[----:B------:R-:W-:Y:S01]  /*54a0*/  VIADD R16, R15, 0x38 ;  /* 0x000000380f107836 */ /* 0x000fe20000000000 */
[-C--:B------:R-:W-:Y:S01]  /*54b0*/  ISETP.GE.AND P3, PT, R7, R219.reuse, PT ;  /* 0x000000db0700720c */ /* 0x080fe20003f66270 */
[----:B------:R-:W-:Y:S01]  /*54c0*/  UIADD3 UR30, UR32, -0x255992d5, URZ ;  /* 0xdaa66d2b201e7890 */ /* 0x000fe2000fffe03f */
[----:B------:R-:W-:Y:S01]  /*54d0*/  FSEL R20, R20, -INF , !P6 ;  /* 0xff80000014147808 */ /* 0x000fe20007000000 */
[----:B------:R-:W-:Y:S01]  /*54e0*/  UIADD3 UR15, UR32, 0x78dde6e4, URZ ;  /* 0x78dde6e4200f7890 */ /* 0x000fe2000fffe03f */
[----:B------:R-:W-:Y:S01]  /*54f0*/  FSEL R13, R56, -INF , !P1 ;  /* 0xff800000380d7808 */ /* 0x000fe20004800000 */
[----:B------:R-:W-:Y:S01]  /*5500*/  UIADD3 UR7, UR33, -0x126145ec, URZ ;  /* 0xed9eba1421077890 */ /* 0x000fe2000fffe03f */
[----:B------:R-:W-:Y:S01]  /*5510*/  FSEL R7, R58, -INF , !P3 ;  /* 0xff8000003a077808 */ /* 0x000fe20005800000 */
[----:B------:R-:W-:Y:S01]  /*5520*/  UIADD3 UR4, UR32, 0x1715609d, URZ ;  /* 0x1715609d20047890 */ /* 0x000fe2000fffe03f */
[-C--:B------:R-:W-:Y:S01]  /*5530*/  ISETP.GE.AND P2, PT, R6, R219.reuse, PT ;  /* 0x000000db0600720c */ /* 0x080fe20003f46270 */
[----:B------:R-:W-:Y:S01]  /*5540*/  VIADD R6, R15, 0x11 ;  /* 0x000000110f067836 */ /* 0x000fe20000000000 */
[----:B------:R-:W-:Y:S01]  /*5550*/  ISETP.GE.AND P1, PT, R8, R224, PT ;  /* 0x000000e00800720c */ /* 0x000fe20003f26270 */
[--C-:B------:R-:W-:Y:S01]  /*5560*/  IMAD R208, R4, 0x2, R210.reuse ;  /* 0x0000000204d07824 */ /* 0x100fe200078e02d2 */
[----:B------:R-:W-:Y:S01]  /*5570*/  ISETP.GE.AND P3, PT, R8, R219, PT ;  /* 0x000000db0800720c */ /* 0x000fe20003f66270 */
[C---:B------:R-:W-:Y:S01]  /*5580*/  IMAD R207, R3.reuse, 0x2, R210 ;  /* 0x0000000203cf7824 */ /* 0x040fe200078e02d2 */
[----:B------:R-:W-:Y:S01]  /*5590*/  FMNMX.FTZ R8, R20, R14, !PT ;  /* 0x0000000e14087209 */ /* 0x000fe20007810000 */
[----:B------:R-:W-:Y:S01]  /*55a0*/  IMAD R206, R3, 0x2, R208 ;  /* 0x0000000203ce7824 */ /* 0x000fe200078e02d0 */
[----:B------:R-:W-:Y:S01]  /*55b0*/  FSEL R32, R18, -INF , !P2 ;  /* 0xff80000012207808 */ /* 0x000fe20005000000 */
[----:B------:R-:W-:Y:S01]  /*55c0*/  LDSM.16.MT88.4 R156, [R210+0x10000] ;  /* 0x01000000d29c783b */ /* 0x000fe20000004200 */
[----:B------:R-:W-:Y:S01]  /*55d0*/  FSEL R18, R17, -INF , !P4 ;  /* 0xff80000011127808 */ /* 0x000fe20006000000 */
[----:B------:R-:W-:Y:S01]  /*55e0*/  VIADD R17, R15, 0x31 ;  /* 0x000000310f117836 */ /* 0x000fe20000000000 */
[----:B------:R-:W-:Y:S01]  /*55f0*/  FMNMX.FTZ R8, R0, R8, !PT ;  /* 0x0000000800087209 */ /* 0x000fe20007810000 */
[----:B------:R-:W-:Y:S01]  /*5600*/  UIADD3 UR40, UR33, 0x646e171e, URZ ;  /* 0x646e171e21287890 */ /* 0x000fe2000fffe03f */
[----:B------:R-:W-:Y:S01]  /*5610*/  ISETP.GE.AND P2, PT, R6, R224, PT ;  /* 0x000000e00600720c */ /* 0x000fe20003f46270 */
[----:B------:R-:W-:Y:S01]  /*5620*/  LDSM.16.MT88.4 R64, [R210+0x12000] ;  /* 0x01200000d240783b */ /* 0x000fe20000004200 */
[----:B------:R-:W-:-:S02]  /*5630*/  FMNMX.FTZ R8, R18, R8, !PT ;  /* 0x0000000812087209 */ /* 0x000fc40007810000 */
[-C--:B------:R-:W-:Y:S01]  /*5640*/  ISETP.GE.AND P4, PT, R6, R219.reuse, PT ;  /* 0x000000db0600720c */ /* 0x080fe20003f86270 */
[----:B------:R-:W-:Y:S01]  /*5650*/  VIADD R6, R15, 0x19 ;  /* 0x000000190f067836 */ /* 0x000fe20000000000 */
[----:B------:R-:W-:Y:S01]  /*5660*/  FSEL R12, R57, -INF , !P2 ;  /* 0xff800000390c7808 */ /* 0x000fe20005000000 */
[----:B------:R-:W-:Y:S01]  /*5670*/  LDSM.16.MT88.4 R72, [R208+0x12000] ;  /* 0x01200000d048783b */ /* 0x000fe20000004200 */
[----:B------:R-:W-:Y:S02]  /*5680*/  FMNMX.FTZ R8, R13, R8, !PT ;  /* 0x000000080d087209 */ /* 0x000fe40007810000 */
[----:B------:R-:W-:Y:S01]  /*5690*/  ISETP.GE.AND P6, PT, R6, R224, PT ;  /* 0x000000e00600720c */ /* 0x000fe20003fc6270 */
[----:B------:R-:W-:Y:S01]  /*56a0*/  LDSM.16.MT88.4 R80, [R207+0x12000] ;  /* 0x01200000cf50783b */ /* 0x000fe20000004200 */
[----:B------:R-:W-:Y:S02]  /*56b0*/  FSEL R11, R52, -INF , !P1 ;  /* 0xff800000340b7808 */ /* 0x000fe40004800000 */
[----:B------:R-:W-:Y:S01]  /*56c0*/  FMNMX.FTZ R8, R12, R8, !PT ;  /* 0x000000080c087209 */ /* 0x000fe20007810000 */
[----:B------:R-:W-:Y:S01]  /*56d0*/  LDSM.16.MT88.4 R96, [R210+0x14000] ;  /* 0x01400000d260783b */ /* 0x000fe20000004200 */
[----:B------:R-:W-:-:S02]  /*56e0*/  ISETP.GE.AND P2, PT, R6, R219, PT ;  /* 0x000000db0600720c */ /* 0x000fc40003f46270 */
[----:B------:R-:W-:Y:S01]  /*56f0*/  FSEL R23, R23, -INF , !P5 ;  /* 0xff80000017177808 */ /* 0x000fe20006800000 */
[----:B------:R-:W-:Y:S01]  /*5700*/  LDSM.16.MT88.4 R104, [R208+0x14000] ;  /* 0x01400000d068783b */ /* 0x000fe20000004200 */
[----:B------:R-:W-:Y:S02]  /*5710*/  FSEL R6, R59, -INF , !P4 ;  /* 0xff8000003b067808 */ /* 0x000fe40006000000 */
[----:B------:R-:W-:Y:S01]  /*5720*/  ISETP.GE.AND P5, PT, R9, R224, PT ;  /* 0x000000e00900720c */ /* 0x000fe20003fa6270 */
[----:B------:R-:W-:Y:S01]  /*5730*/  LDSM.16.MT88.4 R56, [R206+0x10000] ;  /* 0x01000000ce38783b */ /* 0x000fe20000004200 */
[----:B------:R-:W-:Y:S02]  /*5740*/  FSEL R10, R53, -INF , !P6 ;  /* 0xff800000350a7808 */ /* 0x000fe40007000000 */
[----:B------:R-:W-:Y:S01]  /*5750*/  FMNMX.FTZ R8, R11, R8, !PT ;  /* 0x000000080b087209 */ /* 0x000fe20007810000 */
[----:B------:R-:W-:Y:S01]  /*5760*/  LDSM.16.MT88.4 R88, [R206+0x12000] ;  /* 0x01200000ce58783b */ /* 0x000fe20000004200 */
[C---:B------:R-:W-:Y:S01]  /*5770*/  ISETP.GE.AND P4, PT, R15.reuse, R219, PT ;  /* 0x000000db0f00720c */ /* 0x040fe20003f86270 */
[----:B------:R-:W-:Y:S01]  /*5780*/  VIADD R15, R15, 0x39 ;  /* 0x000000390f0f7836 */ /* 0x000fe20000000000 */
[----:B------:R-:W-:Y:S01]  /*5790*/  ISETP.GE.AND P6, PT, R26, R224, PT ;  /* 0x000000e01a00720c */ /* 0x000fe20003fc6270 */
[----:B------:R-:W-:Y:S01]  /*57a0*/  LDSM.16.MT88.4 R112, [R207+0x14000] ;  /* 0x01400000cf70783b */ /* 0x000fe20000004200 */
[----:B------:R-:W-:-:S02]  /*57b0*/  FSEL R179, R48, -INF , !P5 ;  /* 0xff80000030b37808 */ /* 0x000fc40006800000 */
[----:B------:R-:W-:Y:S01]  /*57c0*/  FMNMX.FTZ R8, R10, R8, !PT ;  /* 0x000000080a087209 */ /* 0x000fe20007810000 */
[----:B------:R-:W-:Y:S01]  /*57d0*/  LDSM.16.MT88.4 R120, [R206+0x14000] ;  /* 0x01400000ce78783b */ /* 0x000fe20000004200 */
[----:B------:R-:W-:Y:S02]  /*57e0*/  FSEL R22, R22, -INF , !P4 ;  /* 0xff80000016167808 */ /* 0x000fe40006000000 */
[----:B------:R-:W-:Y:S01]  /*57f0*/  ISETP.GE.AND P4, PT, R25, R224, PT ;  /* 0x000000e01900720c */ /* 0x000fe20003f86270 */
[----:B------:R-:W-:Y:S01]  /*5800*/  LDSM.16.MT88.4 R128, [R210+0x16000] ;  /* 0x01600000d280783b */ /* 0x000fe20000004200 */
[----:B------:R-:W-:Y:S02]  /*5810*/  FSEL R180, R49, -INF , !P6 ;  /* 0xff80000031b47808 */ /* 0x000fe40007000000 */
[----:B------:R-:W-:Y:S01]  /*5820*/  FMNMX.FTZ R8, R179, R8, !PT ;  /* 0x00000008b3087209 */ /* 0x000fe20007810000 */
[----:B------:R-:W-:Y:S01]  /*5830*/  LDSM.16.MT88.4 R136, [R208+0x16000] ;  /* 0x01600000d088783b */ /* 0x000fe20000004200 */
[----:B------:R-:W-:-:S02]  /*5840*/  FMNMX.FTZ R27, R22, R23, !PT ;  /* 0x00000017161b7209 */ /* 0x000fc40007810000 */
[----:B------:R-:W-:Y:S01]  /*5850*/  ISETP.GE.AND P5, PT, R24, R224, PT ;  /* 0x000000e01800720c */ /* 0x000fe20003fa6270 */
[----:B------:R-:W-:Y:S01]  /*5860*/  LDSM.16.MT88.4 R144, [R207+0x16000] ;  /* 0x01600000cf90783b */ /* 0x000fe20000004200 */
[----:B------:R-:W-:Y:S02]  /*5870*/  FSEL R181, R44, -INF , !P4 ;  /* 0xff8000002cb57808 */ /* 0x000fe40006000000 */
[----:B------:R-:W-:Y:S02]  /*5880*/  FMNMX.FTZ R8, R180, R8, !PT ;  /* 0x00000008b4087209 */ /* 0x000fe40007810000 */
[----:B------:R-:W-:Y:S02]  /*5890*/  FMNMX.FTZ R27, R32, R27, !PT ;  /* 0x0000001b201b7209 */ /* 0x000fe40007810000 */
[----:B------:R-:W-:Y:S02]  /*58a0*/  ISETP.GE.AND P4, PT, R19, R224, PT ;  /* 0x000000e01300720c */ /* 0x000fe40003f86270 */
[----:B------:R-:W-:-:S02]  /*58b0*/  FSEL R182, R45, -INF , !P5 ;  /* 0xff8000002db67808 */ /* 0x000fc40006800000 */
[----:B------:R-:W-:Y:S02]  /*58c0*/  FMNMX.FTZ R8, R181, R8, !PT ;  /* 0x00000008b5087209 */ /* 0x000fe40007810000 */
[----:B------:R-:W-:Y:S02]  /*58d0*/  FMNMX.FTZ R27, R21, R27, !PT ;  /* 0x0000001b151b7209 */ /* 0x000fe40007810000 */
[----:B------:R-:W-:Y:S02]  /*58e0*/  ISETP.GE.AND P6, PT, R17, R224, PT ;  /* 0x000000e01100720c */ /* 0x000fe40003fc6270 */
[----:B------:R-:W-:Y:S02]  /*58f0*/  FSEL R185, R40, -INF , !P4 ;  /* 0xff80000028b97808 */ /* 0x000fe40006000000 */
[----:B------:R-:W-:Y:S02]  /*5900*/  FMNMX.FTZ R8, R182, R8, !PT ;  /* 0x00000008b6087209 */ /* 0x000fe40007810000 */
[----:B------:R-:W-:-:S02]  /*5910*/  FMNMX.FTZ R27, R7, R27, !PT ;  /* 0x0000001b071b7209 */ /* 0x000fc40007810000 */
[----:B------:R-:W-:Y:S02]  /*5920*/  ISETP.GE.AND P1, PT, R9, R219, PT ;  /* 0x000000db0900720c */ /* 0x000fe40003f26270 */
[----:B------:R-:W-:Y:S02]  /*5930*/  FSEL R183, R41, -INF , !P6 ;  /* 0xff80000029b77808 */ /* 0x000fe40007000000 */
[----:B------:R-:W-:Y:S02]  /*5940*/  FMNMX.FTZ R8, R185, R8, !PT ;  /* 0x00000008b9087209 */ /* 0x000fe40007810000 */
[----:B------:R-:W-:Y:S02]  /*5950*/  FSEL R9, R54, -INF , !P3 ;  /* 0xff80000036097808 */ /* 0x000fe40005800000 */
[----:B------:R-:W-:Y:S02]  /*5960*/  FMNMX.FTZ R27, R6, R27, !PT ;  /* 0x0000001b061b7209 */ /* 0x000fe40007810000 */
[----:B------:R-:W-:-:S02]  /*5970*/  FMNMX.FTZ R28, R183, R8, !PT ;  /* 0x00000008b71c7209 */ /* 0x000fc40007810000 */
[----:B------:R-:W-:Y:S02]  /*5980*/  FSEL R8, R55, -INF , !P2 ;  /* 0xff80000037087808 */ /* 0x000fe40005000000 */
[----:B------:R-:W-:Y:S02]  /*5990*/  FMNMX.FTZ R27, R9, R27, !PT ;  /* 0x0000001b091b7209 */ /* 0x000fe40007810000 */
[----:B------:R-:W-:Y:S02]  /*59a0*/  ISETP.GE.AND P2, PT, R26, R219, PT ;  /* 0x000000db1a00720c */ /* 0x000fe40003f46270 */
[----:B------:R-:W-:Y:S02]  /*59b0*/  FSEL R184, R50, -INF , !P1 ;  /* 0xff80000032b87808 */ /* 0x000fe40004800000 */
[----:B------:R-:W-:Y:S02]  /*59c0*/  FMNMX.FTZ R27, R8, R27, !PT ;  /* 0x0000001b081b7209 */ /* 0x000fe40007810000 */
[----:B------:R-:W-:-:S02]  /*59d0*/  ISETP.GE.AND P5, PT, R16, R224, PT ;  /* 0x000000e01000720c */ /* 0x000fc40003fa6270 */
[----:B------:R-:W-:Y:S02]  /*59e0*/  ISETP.GE.AND P1, PT, R25, R219, PT ;  /* 0x000000db1900720c */ /* 0x000fe40003f26270 */
[----:B------:R-:W-:Y:S02]  /*59f0*/  FSEL R186, R51, -INF , !P2 ;  /* 0xff80000033ba7808 */ /* 0x000fe40005000000 */
[----:B------:R-:W-:Y:S01]  /*5a00*/  FMNMX.FTZ R27, R184, R27, !PT ;  /* 0x0000001bb81b7209 */ /* 0x000fe20007810000 */
[----:B------:R-:W-:Y:S01]  /*5a10*/  LDSM.16.MT88.4 R48, [R207+0x10000] ;  /* 0x01000000cf30783b */ /* 0x000fe20000004200 */
[----:B------:R-:W-:Y:S02]  /*5a20*/  ISETP.GE.AND P4, PT, R15, R224, PT ;  /* 0x000000e00f00720c */ /* 0x000fe40003f86270 */
[----:B------:R-:W-:Y:S02]  /*5a30*/  FSEL R31, R36, -INF , !P5 ;  /* 0xff800000241f7808 */ /* 0x000fe40006800000 */
[----:B------:R-:W-:-:S02]  /*5a40*/  ISETP.GE.AND P2, PT, R24, R219, PT ;  /* 0x000000db1800720c */ /* 0x000fc40003f46270 */
[----:B------:R-:W-:Y:S02]  /*5a50*/  FSEL R188, R46, -INF , !P1 ;  /* 0xff8000002ebc7808 */ /* 0x000fe40004800000 */
[----:B------:R-:W-:Y:S02]  /*5a60*/  FMNMX.FTZ R27, R186, R27, !PT ;  /* 0x0000001bba1b7209 */ /* 0x000fe40007810000 */
[----:B------:R-:W-:Y:S02]  /*5a70*/  FSEL R30, R37, -INF , !P4 ;  /* 0xff800000251e7808 */ /* 0x000fe40006000000 */
[----:B------:R-:W-:Y:S02]  /*5a80*/  FMNMX.FTZ R28, R31, R28, !PT ;  /* 0x0000001c1f1c7209 */ /* 0x000fe40007810000 */
[----:B------:R-:W-:Y:S02]  /*5a90*/  ISETP.GE.AND P1, PT, R19, R219, PT ;  /* 0x000000db1300720c */ /* 0x000fe40003f26270 */
[----:B------:R-:W-:-:S02]  /*5aa0*/  FSEL R187, R47, -INF , !P2 ;  /* 0xff8000002fbb7808 */ /* 0x000fc40005000000 */
[----:B------:R-:W-:Y:S02]  /*5ab0*/  FMNMX.FTZ R27, R188, R27, !PT ;  /* 0x0000001bbc1b7209 */ /* 0x000fe40007810000 */
[----:B------:R-:W-:Y:S02]  /*5ac0*/  FMNMX.FTZ R29, R30, R28, !PT ;  /* 0x0000001c1e1d7209 */ /* 0x000fe40007810000 */
[----:B------:R-:W-:Y:S02]  /*5ad0*/  ISETP.GE.AND P2, PT, R17, R219, PT ;  /* 0x000000db1100720c */ /* 0x000fe40003f46270 */
[----:B------:R-:W-:Y:S01]  /*5ae0*/  FSEL R28, R42, -INF , !P1 ;  /* 0xff8000002a1c7808 */ /* 0x000fe20004800000 */
[----:B------:R-:W1:Y:S01]  /*5af0*/  SHFL.BFLY PT, R33, R29, 0x2, 0x1f ;  /* 0x0c401f001d217f89 */ /* 0x000e6200000e0000 */
[----:B------:R-:W-:Y:S02]  /*5b00*/  FMNMX.FTZ R17, R187, R27, !PT ;  /* 0x0000001bbb117209 */ /* 0x000fe40007810000 */
[----:B------:R-:W-:-:S02]  /*5b10*/  ISETP.GE.AND P1, PT, R16, R219, PT ;  /* 0x000000db1000720c */ /* 0x000fc40003f26270 */
[----:B------:R-:W-:Y:S02]  /*5b20*/  FSEL R27, R43, -INF , !P2 ;  /* 0xff8000002b1b7808 */ /* 0x000fe40005000000 */
[----:B------:R-:W-:Y:S01]  /*5b30*/  FMNMX.FTZ R17, R28, R17, !PT ;  /* 0x000000111c117209 */ /* 0x000fe20007810000 */
[----:B------:R-:W-:Y:S01]  /*5b40*/  LDSM.16.MT88.4 R40, [R208+0x10000] ;  /* 0x01000000d028783b */ /* 0x000fe20000004200 */
[----:B------:R-:W-:Y:S01]  /*5b50*/  ISETP.GE.AND P2, PT, R15, R219, PT ;  /* 0x000000db0f00720c */ /* 0x000fe20003f46270 */
[----:B------:R-:W-:Y:S01]  /*5b60*/  IMAD.U32 R15, RZ, RZ, UR39 ;  /* 0x00000027ff0f7e24 */ /* 0x000fe2000f8e00ff */
[----:B------:R-:W-:Y:S01]  /*5b70*/  FSEL R26, R38, -INF , !P1 ;  /* 0xff800000261a7808 */ /* 0x000fe20004800000 */
[----:B------:R-:W-:Y:S01]  /*5b80*/  UIADD3 UR39, UR39, 0x1, URZ ;  /* 0x0000000127277890 */ /* 0x000fe2000fffe03f */
[----:B------:R-:W-:Y:S02]  /*5b90*/  FMNMX.FTZ R17, R27, R17, !PT ;  /* 0x000000111b117209 */ /* 0x000fe40007810000 */
[----:B------:R-:W-:-:S02]  /*5ba0*/  FSEL R25, R39, -INF , !P2 ;  /* 0xff80000027197808 */ /* 0x000fc40005000000 */
[----:B------:R-:W-:Y:S02]  /*5bb0*/  FMNMX.FTZ R17, R26, R17, !PT ;  /* 0x000000111a117209 */ /* 0x000fe40007810000 */
[----:B------:R-:W-:Y:S02]  /*5bc0*/  LOP3.LUT R15, R235, UR33, R15, 0x96, !PT ;  /* 0x00000021eb0f7c12 */ /* 0x000fe4000f8e960f */
[----:B------:R-:W-:Y:S02]  /*5bd0*/  FMNMX.FTZ R17, R25, R17, !PT ;  /* 0x0000001119117209 */ /* 0x000fe40007810000 */
[----:B------:R-:W-:Y:S01]  /*5be0*/  LOP3.LUT R190, R221, UR6, R234, 0x96, !PT ;  /* 0x00000006ddbe7c12 */ /* 0x000fe2000f8e96ea */
[----:B------:R-:W-:Y:S01]  /*5bf0*/  IMAD.WIDE.U32 R36, R15, -0x326172a9, RZ ;  /* 0xcd9e8d570f247825 */ /* 0x000fe200078e00ff */
[----:B-1----:R-:W-:Y:S01]  /*5c00*/  FMNMX.FTZ R16, R29, R33, !PT ;  /* 0x000000211d107209 */ /* 0x002fe20007810000 */
[----:B------:R-:W1:Y:S01]  /*5c10*/  SHFL.BFLY PT, R24, R17, 0x2, 0x1f ;  /* 0x0c401f0011187f89 */ /* 0x000e6200000e0000 */
[----:B------:R-:W-:Y:S01]  /*5c20*/  UIADD3 UR6, UR33, -0x56f99767, URZ ;  /* 0xa906689921067890 */ /* 0x000fe2000fffe03f */
[----:B------:R-:W-:Y:S01]  /*5c30*/  IMAD.WIDE.U32 R190, R190, -0x326172a9, RZ ;  /* 0xcd9e8d57bebe7825 */ /* 0x000fe200078e00ff */
[----:B------:R-:W-:Y:S01]  /*5c40*/  LOP3.LUT R15, R37, UR38, R222, 0x96, !PT ;  /* 0x00000026250f7c12 */ /* 0x000fe2000f8e96de */
[----:B------:R-:W2:Y:S02]  /*5c50*/  SHFL.BFLY PT, R2, R16, 0x1, 0x1f ;  /* 0x0c201f0010027f89 */ /* 0x000ea400000e0000 */
[----:B------:R-:W-:Y:S01]  /*5c60*/  IMAD.U32 R234, RZ, RZ, UR39 ;  /* 0x00000027ffea7e24 */ /* 0x000fe2000f8e00ff */
[----:B------:R-:W-:-:S04]  /*5c70*/  LOP3.LUT R36, R191, UR37, R36, 0x96, !PT ;  /* 0x00000025bf247c12 */ /* 0x000fc8000f8e9624 */
[----:B------:R-:W-:Y:S01]  /*5c80*/  LOP3.LUT R234, R235, UR33, R234, 0x96, !PT ;  /* 0x00000021ebea7c12 */ /* 0x000fe2000f8e96ea */
[----:B------:R-:W-:-:S04]  /*5c90*/  IMAD.WIDE.U32 R36, R36, -0x2daee0ad, RZ ;  /* 0xd2511f5324247825 */ /* 0x000fc800078e00ff */
[----:B------:R-:W-:-:S05]  /*5ca0*/  IMAD.WIDE.U32 R234, R234, -0x326172a9, RZ ;  /* 0xcd9e8d57eaea7825 */ /* 0x000fca00078e00ff */
[----:B------:R-:W-:Y:S02]  /*5cb0*/  LOP3.LUT R222, R235, UR38, R222, 0x96, !PT ;  /* 0x00000026ebde7c12 */ /* 0x000fe4000f8e96de */
[----:B-1----:R-:W-:-:S03]  /*5cc0*/  FMNMX.FTZ R24, R17, R24, !PT ;  /* 0x0000001811187209 */ /* 0x002fc60007810000 */
[----:B------:R-:W-:Y:S01]  /*5cd0*/  IMAD.WIDE.U32 R222, R222, -0x2daee0ad, RZ ;  /* 0xd2511f53dede7825 */ /* 0x000fe200078e00ff */
[----:B--2---:R-:W-:Y:S01]  /*5ce0*/  FMNMX.FTZ R2, R16, R2, !PT ;  /* 0x0000000210027209 */ /* 0x004fe20007810000 */
[----:B------:R-:W1:Y:S02]  /*5cf0*/  SHFL.BFLY PT, R19, R24, 0x1, 0x1f ;  /* 0x0c201f0018137f89 */ /* 0x000e6400000e0000 */
[----:B------:R-:W-:Y:S01]  /*5d00*/  IMAD.WIDE.U32 R16, R15, -0x2daee0ad, RZ ;  /* 0xd2511f530f107825 */ /* 0x000fe200078e00ff */
[----:B------:R-:W-:-:S03]  /*5d10*/  LOP3.LUT R221, R223, UR34, R220, 0x96, !PT ;  /* 0x00000022dfdd7c12 */ /* 0x000fc6000f8e96dc */
[C---:B------:R-:W-:Y:S01]  /*5d20*/  FMUL.FTZ R29, R2.reuse, UR11 ;  /* 0x0000000b021d7c20 */ /* 0x040fe20008410000 */
[----:B------:R-:W-:Y:S02]  /*5d30*/  FSETP.NEU.FTZ.AND P1, PT, R2, -INF , PT ;  /* 0xff8000000200780b */ /* 0x000fe40003f3d000 */
[----:B------:R-:W-:Y:S02]  /*5d40*/  LOP3.LUT R15, R17, UR34, R220, 0x96, !PT ;  /* 0x00000022110f7c12 */ /* 0x000fe4000f8e96dc */
[----:B------:R-:W-:Y:S02]  /*5d50*/  FSEL R29, R29, RZ, P1 ;  /* 0x000000ff1d1d7208 */ /* 0x000fe40000800000 */
[----:B------:R-:W-:Y:S01]  /*5d60*/  LOP3.LUT R16, R37, UR18, R16, 0x96, !PT ;  /* 0x0000001225107c12 */ /* 0x000fe2000f8e9610 */
[----:B------:R-:W-:-:S04]  /*5d70*/  IMAD.WIDE.U32 R34, R15, -0x326172a9, RZ ;  /* 0xcd9e8d570f227825 */ /* 0x000fc800078e00ff */
[--C-:B------:R-:W-:Y:S01]  /*5d80*/  FFMA.FTZ R173, R0, UR11, -R29.reuse ;  /* 0x0000000b00ad7c23 */ /* 0x100fe2000801081d */
[----:B------:R-:W-:Y:S01]  /*5d90*/  FFMA.FTZ R175, R14, UR11, -R29 ;  /* 0x0000000b0eaf7c23 */ /* 0x000fe2000801081d */
[----:B------:R-:W-:Y:S01]  /*5da0*/  IMAD.WIDE.U32 R16, R16, -0x326172a9, RZ ;  /* 0xcd9e8d5710107825 */ /* 0x000fe200078e00ff */
[----:B------:R-:W-:-:S03]  /*5db0*/  LOP3.LUT R15, R35, UR30, R190, 0x96, !PT ;  /* 0x0000001e230f7c12 */ /* 0x000fc6000f8e96be */
[--C-:B------:R-:W-:Y:S01]  /*5dc0*/  FFMA.FTZ R171, R18, UR11, -R29.reuse ;  /* 0x0000000b12ab7c23 */ /* 0x100fe2000801081d */
[----:B------:R-:W-:Y:S01]  /*5dd0*/  FFMA.FTZ R176, R20, UR11, -R29 ;  /* 0x0000000b14b07c23 */ /* 0x000fe2000801081d */
[----:B------:R-:W-:Y:S01]  /*5de0*/  MUFU.EX2 R173, R173 ;  /* 0x000000ad00ad7308 */ /* 0x000fe20000000800 */
[----:B------:R-:W-:Y:S01]  /*5df0*/  LOP3.LUT R14, R17, UR15, R34, 0x96, !PT ;  /* 0x0000000f110e7c12 */ /* 0x000fe2000f8e9622 */
[----:B------:R-:W-:-:S04]  /*5e00*/  IMAD.WIDE.U32 R34, R15, -0x2daee0ad, RZ ;  /* 0xd2511f530f227825 */ /* 0x000fc800078e00ff */
[--C-:B------:R-:W-:Y:S01]  /*5e10*/  FFMA.FTZ R170, R13, UR11, -R29.reuse ;  /* 0x0000000b0daa7c23 */ /* 0x100fe2000801081d */
[----:B-1----:R-:W-:Y:S01]  /*5e20*/  FMNMX.FTZ R0, R24, R19, !PT ;  /* 0x0000001318007209 */ /* 0x002fe20007810000 */
[--C-:B------:R-:W-:Y:S01]  /*5e30*/  FFMA.FTZ R168, R12, UR11, -R29.reuse ;  /* 0x0000000b0ca87c23 */ /* 0x100fe2000801081d */
[----:B------:R-:W-:Y:S01]  /*5e40*/  IMAD.WIDE.U32 R14, R14, -0x2daee0ad, RZ ;  /* 0xd2511f530e0e7825 */ /* 0x000fe200078e00ff */
[----:B------:R-:W-:Y:S01]  /*5e50*/  LOP3.LUT R18, R35, UR7, R36, 0x96, !PT ;  /* 0x0000000723127c12 */ /* 0x000fe2000f8e9624 */
[----:B------:R-:W1:Y:S02]  /*5e60*/  MUFU.EX2 R171, R171 ;  /* 0x000000ab00ab7308 */ /* 0x000e640000000800 */
[C---:B------:R-:W-:Y:S01]  /*5e70*/  FMUL.FTZ R24, R0.reuse, UR11 ;  /* 0x0000000b00187c20 */ /* 0x040fe20008410000 */
[----:B------:R-:W-:Y:S01]  /*5e80*/  FSETP.NEU.FTZ.AND P1, PT, R0, -INF , PT ;  /* 0xff8000000000780b */ /* 0x000fe20003f3d000 */
[----:B------:R-:W-:Y:S01]  /*5e90*/  FFMA.FTZ R179, R179, UR11, -R29 ;  /* 0x0000000bb3b37c23 */ /* 0x000fe2000801081d */
[----:B------:R-:W-:Y:S01]  /*5ea0*/  LOP3.LUT R34, R15, UR6, R34, 0x96, !PT ;  /* 0x000000060f227c12 */ /* 0x000fe2000f8e9622 */
[----:B------:R-:W-:Y:S01]  /*5eb0*/  IMAD.WIDE.U32 R18, R18, -0x326172a9, RZ ;  /* 0xcd9e8d5712127825 */ /* 0x000fe200078e00ff */
[----:B------:R-:W-:-:S03]  /*5ec0*/  FSEL R24, R24, RZ, P1 ;  /* 0x000000ff18187208 */ /* 0x000fc60000800000 */
[----:B------:R-:W-:Y:S01]  /*5ed0*/  FFMA.FTZ R180, R180, UR11, -R29 ;  /* 0x0000000bb4b47c23 */ /* 0x000fe2000801081d */
[----:B------:R-:W-:Y:S01]  /*5ee0*/  MUFU.EX2 R176, R176 ;  /* 0x000000b000b07308 */ /* 0x000fe20000000800 */
[----:B------:R-:W-:-:S04]  /*5ef0*/  IMAD.WIDE.U32 R34, R34, -0x326172a9, RZ ;  /* 0xcd9e8d5722227825 */ /* 0x000fc800078e00ff */
[--C-:B------:R-:W-:Y:S01]  /*5f00*/  FFMA.FTZ R181, R181, UR11, -R29.reuse ;  /* 0x0000000bb5b57c23 */ /* 0x100fe2000801081d */
[--C-:B------:R-:W-:Y:S01]  /*5f10*/  FFMA.FTZ R174, R32, UR11, -R24.reuse ;  /* 0x0000000b20ae7c23 */ /* 0x100fe20008010818 */
[--C-:B------:R-:W-:Y:S01]  /*5f20*/  FFMA.FTZ R172, R21, UR11, -R24.reuse ;  /* 0x0000000b15ac7c23 */ /* 0x100fe20008010818 */
[--C-:B------:R-:W-:Y:S01]  /*5f30*/  FFMA.FTZ R177, R22, UR11, -R24.reuse ;  /* 0x0000000b16b17c23 */ /* 0x100fe20008010818 */
[----:B------:R-:W-:Y:S01]  /*5f40*/  FFMA.FTZ R178, R23, UR11, -R24 ;  /* 0x0000000b17b27c23 */ /* 0x000fe20008010818 */
[----:B------:R-:W-:Y:S01]  /*5f50*/  SHF.R.U32.HI R151, RZ, 0x10, R34 ;  /* 0x00000010ff977819 */ /* 0x000fe20000011622 */
[----:B------:R-:W-:Y:S01]  /*5f60*/  MUFU.EX2 R175, R175 ;  /* 0x000000af00af7308 */ /* 0x000fe20000000800 */
[----:B------:R-:W-:Y:S01]  /*5f70*/  LOP3.LUT R17, R34, 0xffff, RZ, 0xc0, !PT ;  /* 0x0000ffff22117812 */ /* 0x000fe200078ec0ff */
[----:B------:R-:W-:Y:S01]  /*5f80*/  FFMA.FTZ R33, R9, UR11, -R24 ;  /* 0x0000000b09217c23 */ /* 0x000fe20008010818 */
[----:B------:R-:W-:Y:S01]  /*5f90*/  SHF.R.U32.HI R15, RZ, 0x18, R34 ;  /* 0x00000018ff0f7819 */ /* 0x000fe20000011622 */
[--C-:B------:R-:W-:Y:S01]  /*5fa0*/  FFMA.FTZ R32, R10, UR11, -R29.reuse ;  /* 0x0000000b0a207c23 */ /* 0x100fe2000801081d */
[----:B------:R-:W-:Y:S01]  /*5fb0*/  LOP3.LUT R151, R151, 0xff, RZ, 0xc0, !PT ;  /* 0x000000ff97977812 */ /* 0x000fe200078ec0ff */
[----:B------:R-:W-:Y:S01]  /*5fc0*/  FFMA.FTZ R169, R7, UR11, -R24 ;  /* 0x0000000b07a97c23 */ /* 0x000fe20008010818 */
[----:B------:R-:W-:Y:S01]  /*5fd0*/  LOP3.LUT R5, R35, UR10, R18, 0x96, !PT ;  /* 0x0000000a23057c12 */ /* 0x000fe2000f8e9612 */
[----:B------:R-:W-:Y:S01]  /*5fe0*/  MUFU.EX2 R174, R174 ;  /* 0x000000ae00ae7308 */ /* 0x000fe20000000800 */
[----:B------:R-:W-:Y:S01]  /*5ff0*/  LOP3.LUT R150, R34, 0xff, RZ, 0xc0, !PT ;  /* 0x000000ff22967812 */ /* 0x000fe200078ec0ff */
[----:B------:R-:W-:Y:S01]  /*6000*/  FFMA.FTZ R34, R11, UR11, -R29 ;  /* 0x0000000b0b227c23 */ /* 0x000fe2000801081d */
[----:B------:R-:W-:Y:S01]  /*6010*/  SHF.R.U32.HI R17, RZ, 0x8, R17 ;  /* 0x00000008ff117819 */ /* 0x000fe20000011611 */
[----:B------:R-:W-:Y:S01]  /*6020*/  FFMA.FTZ R35, R6, UR11, -R24 ;  /* 0x0000000b06237c23 */ /* 0x000fe20008010818 */
[----:B------:R-:W-:Y:S01]  /*6030*/  PRMT R151, R151, 0x5410, R15 ;  /* 0x0000541097977816 */ /* 0x000fe2000000000f */
[----:B------:R-:W-:Y:S01]  /*6040*/  LDSM.16.MT88.4 R20, [R208+0x10800] ;  /* 0x01080000d014783b */ /* 0x000fe20000004200 */
[----:B------:R-:W-:Y:S01]  /*6050*/  SHF.R.U32.HI R149, RZ, 0x10, R5 ;  /* 0x00000010ff957819 */ /* 0x000fe20000011605 */
[----:B------:R-:W2:Y:S01]  /*6060*/  MUFU.EX2 R172, R172 ;  /* 0x000000ac00ac7308 */ /* 0x000ea20000000800 */
[----:B------:R-:W-:Y:S01]  /*6070*/  PRMT R150, R150, 0x5410, R17 ;  /* 0x0000541096967816 */ /* 0x000fe20000000011 */
[----:B------:R-:W-:Y:S01]  /*6080*/  FFMA.FTZ R182, R182, UR11, -R29 ;  /* 0x0000000bb6b67c23 */ /* 0x000fe2000801081d */
[----:B------:R-:W-:Y:S01]  /*6090*/  LOP3.LUT R18, R19, UR4, R16, 0x96, !PT ;  /* 0x0000000413127c12 */ /* 0x000fe2000f8e9610 */
[--C-:B------:R-:W-:Y:S01]  /*60a0*/  FFMA.FTZ R184, R184, UR11, -R24.reuse ;  /* 0x0000000bb8b87c23 */ /* 0x100fe20008010818 */
[----:B------:R-:W-:Y:S01]  /*60b0*/  SHF.R.U32.HI R3, RZ, 0x18, R5 ;  /* 0x00000018ff037819 */ /* 0x000fe20000011605 */
[----:B------:R-:W-:Y:S01]  /*60c0*/  FFMA.FTZ R186, R186, UR11, -R24 ;  /* 0x0000000bbaba7c23 */ /* 0x000fe20008010818 */
[----:B------:R-:W-:Y:S01]  /*60d0*/  LOP3.LUT R149, R149, 0xff, RZ, 0xc0, !PT ;  /* 0x000000ff95957812 */ /* 0x000fe200078ec0ff */
[----:B------:R-:W-:Y:S01]  /*60e0*/  MUFU.EX2 R177, R177 ;  /* 0x000000b100b17308 */ /* 0x000fe20000000800 */
[C---:B------:R-:W-:Y:S01]  /*60f0*/  LOP3.LUT R4, R5.reuse, 0xffff, RZ, 0xc0, !PT ;  /* 0x0000ffff05047812 */ /* 0x040fe200078ec0ff */
[----:B------:R-:W-:Y:S01]  /*6100*/  IMAD.WIDE.U32 R18, R18, -0x2daee0ad, RZ ;  /* 0xd2511f5312127825 */ /* 0x000fe200078e00ff */
[----:B------:R-:W-:-:S03]  /*6110*/  LOP3.LUT R148, R5, 0xff, RZ, 0xc0, !PT ;  /* 0x000000ff05947812 */ /* 0x000fc600078ec0ff */
[--C-:B------:R-:W-:Y:S01]  /*6120*/  FFMA.FTZ R188, R188, UR11, -R24.reuse ;  /* 0x0000000bbcbc7c23 */ /* 0x100fe20008010818 */
[--C-:B------:R-:W-:Y:S01]  /*6130*/  HSET2.LE.AND R151, R151, R237.reuse, PT ;  /* 0x000000ed97977233 */ /* 0x100fe20003803000 */
[----:B------:R-:W-:Y:S01]  /*6140*/  FFMA.FTZ R187, R187, UR11, -R24 ;  /* 0x0000000bbbbb7c23 */ /* 0x000fe20008010818 */
[----:B------:R-:W-:Y:S01]  /*6150*/  HSET2.LE.AND R150, R150, R237, PT ;  /* 0x000000ed96967233 */ /* 0x000fe20003803000 */
[----:B------:R-:W3:Y:S01]  /*6160*/  MUFU.EX2 R178, R178 ;  /* 0x000000b200b27308 */ /* 0x000ee20000000800 */
[----:B-1----:R-:W-:Y:S01]  /*6170*/  F2FP.F16.F32.PACK_AB R15, R171, R173 ;  /* 0x000000adab0f723e */ /* 0x002fe200000000ff */
[--C-:B------:R-:W-:Y:S01]  /*6180*/  FFMA.FTZ R185, R185, UR11, -R29.reuse ;  /* 0x0000000bb9b97c23 */ /* 0x100fe2000801081d */
[----:B--2---:R-:W-:Y:S01]  /*6190*/  F2FP.F16.F32.PACK_AB R5, R172, R174 ;  /* 0x000000aeac05723e */ /* 0x004fe200000000ff */
[----:B------:R-:W-:Y:S01]  /*61a0*/  FFMA.FTZ R183, R183, UR11, -R29 ;  /* 0x0000000bb7b77c23 */ /* 0x000fe2000801081d */
[----:B------:R-:W-:Y:S01]  /*61b0*/  PRMT R149, R149, 0x5410, R3 ;  /* 0x0000541095957816 */ /* 0x000fe20000000003 */
[----:B------:R-:W-:Y:S01]  /*61c0*/  FFMA.FTZ R189, R31, UR11, -R29 ;  /* 0x0000000b1fbd7c23 */ /* 0x000fe2000801081d */
[----:B------:R-:W-:Y:S01]  /*61d0*/  SHF.R.U32.HI R4, RZ, 0x8, R4 ;  /* 0x00000008ff047819 */ /* 0x000fe20000011604 */
[----:B------:R-:W-:Y:S01]  /*61e0*/  MUFU.EX2 R34, R34 ;  /* 0x0000002200227308 */ /* 0x000fe20000000800 */
[----:B------:R-:W-:Y:S01]  /*61f0*/  LOP3.LUT R151, R151, R5, RZ, 0xc0, !PT ;  /* 0x0000000597977212 */ /* 0x000fe200078ec0ff */
[----:B------:R-:W-:Y:S01]  /*6200*/  FFMA.FTZ R252, R25, UR11, -R24 ;  /* 0x0000000b19fc7c23 */ /* 0x000fe20008010818 */
[----:B------:R-:W-:-:S02]  /*6210*/  LOP3.LUT R150, R150, R15, RZ, 0xc0, !PT ;  /* 0x0000000f96967212 */ /* 0x000fc400078ec0ff */
[----:B------:R-:W-:Y:S02]  /*6220*/  LOP3.LUT R5, R19, UR40, R14, 0x96, !PT ;  /* 0x0000002813057c12 */ /* 0x000fe4000f8e960e */
[----:B------:R-:W1:Y:S01]  /*6230*/  LDSM.16.MT88.4 R12, [R206+0x16000] ;  /* 0x01600000ce0c783b */ /* 0x000e620000004200 */
[----:B------:R-:W-:Y:S01]  /*6240*/  PRMT R148, R148, 0x5410, R4 ;  /* 0x0000541094947816 */ /* 0x000fe20000000004 */
[----:B------:R-:W-:Y:S01]  /*6250*/  MUFU.EX2 R32, R32 ;  /* 0x0000002000207308 */ /* 0x000fe20000000800 */
[--C-:B------:R-:W-:Y:S02]  /*6260*/  HSET2.LE.AND R149, R149, R237.reuse, PT ;  /* 0x000000ed95957233 */ /* 0x100fe40003803000 */
[----:B---3--:R-:W-:Y:S01]  /*6270*/  F2FP.F16.F32.PACK_AB R3, R178, R177 ;  /* 0x000000b1b203723e */ /* 0x008fe200000000ff */
[----:B------:R-:W-:Y:S01]  /*6280*/  FADD.FTZ R177, R177, R178 ;  /* 0x000000b2b1b17221 */ /* 0x000fe20000010000 */
[----:B------:R-:W-:Y:S02]  /*6290*/  HSET2.LE.AND R148, R148, R237, PT ;  /* 0x000000ed94947233 */ /* 0x000fe40003803000 */
[----:B------:R-:W-:Y:S01]  /*62a0*/  LOP3.LUT R149, R149, R3, RZ, 0xc0, !PT ;  /* 0x0000000395957212 */ /* 0x000fe200078ec0ff */
[----:B------:R-:W-:Y:S01]  /*62b0*/  MUFU.EX2 R33, R33 ;  /* 0x0000002100217308 */ /* 0x000fe20000000800 */
[----:B------:R-:W-:Y:S01]  /*62c0*/  F2FP.F16.F32.PACK_AB R4, R175, R176 ;  /* 0x000000b0af04723e */ /* 0x000fe200000000ff */
[----:B------:R-:W-:Y:S01]  /*62d0*/  FADD.FTZ R175, R176, R175 ;  /* 0x000000afb0af7221 */ /* 0x000fe20000010000 */
[----:B------:R-:W-:Y:S01]  /*62e0*/  LOP3.LUT R3, R18, 0xffff, RZ, 0xc0, !PT ;  /* 0x0000ffff12037812 */ /* 0x000fe200078ec0ff */
[----:B------:R-:W-:Y:S01]  /*62f0*/  FADD.FTZ R177, R174, R177 ;  /* 0x000000b1aeb17221 */ /* 0x000fe20000010000 */
[--C-:B------:R-:W-:Y:S01]  /*6300*/  SHF.R.U32.HI R9, RZ, 0x10, R18.reuse ;  /* 0x00000010ff097819 */ /* 0x100fe20000011612 */
[----:B------:R-:W-:Y:S01]  /*6310*/  FADD.FTZ R175, R173, R175 ;  /* 0x000000afadaf7221 */ /* 0x000fe20000010000 */
[----:B------:R-:W-:Y:S01]  /*6320*/  LOP3.LUT R148, R148, R4, RZ, 0xc0, !PT ;  /* 0x0000000494947212 */ /* 0x000fe200078ec0ff */
[----:B------:R-:W2:Y:S01]  /*6330*/  MUFU.EX2 R170, R170 ;  /* 0x000000aa00aa7308 */ /* 0x000ea20000000800 */
[----:B------:R-:W-:Y:S01]  /*6340*/  LOP3.LUT R16, R18, 0xff, RZ, 0xc0, !PT ;  /* 0x000000ff12107812 */ /* 0x000fe200078ec0ff */
[----:B------:R-:W-:Y:S01]  /*6350*/  FADD.FTZ R175, R171, R175 ;  /* 0x000000afabaf7221 */ /* 0x000fe20000010000 */
[----:B------:R-:W-:Y:S01]  /*6360*/  SHF.R.U32.HI R3, RZ, 0x8, R3 ;  /* 0x00000008ff037819 */ /* 0x000fe20000011603 */
[----:B------:R-:W-:Y:S01]  /*6370*/  FADD.FTZ R177, R172, R177 ;  /* 0x000000b1acb17221 */ /* 0x000fe20000010000 */
[----:B------:R-:W-:Y:S01]  /*6380*/  LOP3.LUT R9, R9, 0xff, RZ, 0xc0, !PT ;  /* 0x000000ff09097812 */ /* 0x000fe200078ec0ff */
[C---:B------:R-:W-:Y:S01]  /*6390*/  HMMA.16816.F32 R160, R148.reuse, R156, RZ ;  /* 0x0000009c94a0723c */ /* 0x040fe200000018ff */
[----:B------:R-:W-:Y:S01]  /*63a0*/  SHF.R.U32.HI R4, RZ, 0x18, R18 ;  /* 0x00000018ff047819 */ /* 0x000fe20000011612 */
[----:B------:R-:W3:Y:S01]  /*63b0*/  MUFU.EX2 R168, R168 ;  /* 0x000000a800a87308 */ /* 0x000ee20000000800 */
[----:B------:R-:W-:Y:S01]  /*63c0*/  PRMT R16, R16, 0x5410, R3 ;  /* 0x0000541010107816 */ /* 0x000fe20000000003 */
[----:B------:R-:W-:Y:S01]  /*63d0*/  FFMA.FTZ R3, R8, UR11, -R24 ;  /* 0x0000000b08037c23 */ /* 0x000fe20008010818 */
[----:B------:R-:W-:Y:S01]  /*63e0*/  PRMT R4, R9, 0x5410, R4 ;  /* 0x0000541009047816 */ /* 0x000fe20000000004 */
[----:B------:R-:W-:Y:S01]  /*63f0*/  HMMA.16816.F32 R156, R148, R158, RZ ;  /* 0x0000009e949c723c */ /* 0x000fe200000018ff */
[----:B------:R-:W4:Y:S01]  /*6400*/  LDSM.16.MT88.4 R8, [R210+0x10800] ;  /* 0x01080000d208783b */ /* 0x000f220000004200 */
[----:B------:R-:W-:-:S02]  /*6410*/  LOP3.LUT R18, R5, 0xffff, RZ, 0xc0, !PT ;  /* 0x0000ffff05127812 */ /* 0x000fc400078ec0ff */
[----:B------:R-:W5:Y:S01]  /*6420*/  MUFU.EX2 R3, R3 ;  /* 0x0000000300037308 */ /* 0x000f620000000800 */
[----:B------:R-:W-:Y:S01]  /*6430*/  LOP3.LUT R17, R5, 0xff, RZ, 0xc0, !PT ;  /* 0x000000ff05117812 */ /* 0x000fe200078ec0ff */
[C---:B------:R-:W-:Y:S01]  /*6440*/  HMMA.16816.F32 R36, R148.reuse, R40, RZ ;  /* 0x000000289424723c */ /* 0x040fe200000018ff */
[----:B------:R-:W-:Y:S01]  /*6450*/  SHF.R.U32.HI R18, RZ, 0x8, R18 ;  /* 0x00000008ff127819 */ /* 0x000fe20000011612 */
[----:B--2---:R-:W-:Y:S01]  /*6460*/  FADD.FTZ R175, R170, R175 ;  /* 0x000000afaaaf7221 */ /* 0x004fe20000010000 */
[----:B------:R-:W-:Y:S02]  /*6470*/  HSET2.LE.AND R6, R16, R237, PT ;  /* 0x000000ed10067233 */ /* 0x000fe40003803000 */
[----:B------:R-:W-:Y:S01]  /*6480*/  PRMT R7, R17, 0x5410, R18 ;  /* 0x0000541011077816 */ /* 0x000fe20000000012 */
[----:B------:R-:W2:Y:S01]  /*6490*/  MUFU.EX2 R169, R169 ;  /* 0x000000a900a97308 */ /* 0x000ea20000000800 */
[----:B------:R-:W-:Y:S01]  /*64a0*/  SHF.R.U32.HI R17, RZ, 0x10, R5 ;  /* 0x00000010ff117819 */ /* 0x000fe20000011605 */
[----:B-1----:R-:W-:Y:S01]  /*64b0*/  HMMA.16816.F32 R152, R148, R12, RZ ;  /* 0x0000000c9498723c */ /* 0x002fe200000018ff */
[----:B------:R-:W-:Y:S01]  /*64c0*/  F2FP.F16.F32.PACK_AB R16, R32, R34 ;  /* 0x000000222010723e */ /* 0x000fe200000000ff */
[----:B---3--:R-:W-:Y:S01]  /*64d0*/  FADD.FTZ R175, R168, R175 ;  /* 0x000000afa8af7221 */ /* 0x008fe20000010000 */
[----:B------:R-:W-:-:S02]  /*64e0*/  SHF.R.U32.HI R5, RZ, 0x18, R5 ;  /* 0x00000018ff057819 */ /* 0x000fc40000011605 */
[----:B------:R-:W-:Y:S01]  /*64f0*/  LOP3.LUT R17, R17, 0xff, RZ, 0xc0, !PT ;  /* 0x000000ff11117812 */ /* 0x000fe200078ec0ff */
[----:B------:R-:W1:Y:S01]  /*6500*/  MUFU.EX2 R35, R35 ;  /* 0x0000002300237308 */ /* 0x000e620000000800 */
[----:B------:R-:W-:Y:S01]  /*6510*/  LOP3.LUT R6, R6, R16, RZ, 0xc0, !PT ;  /* 0x0000001006067212 */ /* 0x000fe200078ec0ff */
[C---:B------:R-:W-:Y:S01]  /*6520*/  HMMA.16816.F32 R44, R148.reuse, R48, RZ ;  /* 0x00000030942c723c */ /* 0x040fe200000018ff */
[--C-:B------:R-:W-:Y:S01]  /*6530*/  HSET2.LE.AND R4, R4, R237.reuse, PT ;  /* 0x000000ed04047233 */ /* 0x100fe20003803000 */
[----:B------:R-:W-:Y:S01]  /*6540*/  FADD.FTZ R175, R34, R175 ;  /* 0x000000af22af7221 */ /* 0x000fe20000010000 */
[--C-:B------:R-:W-:Y:S02]  /*6550*/  HSET2.LE.AND R16, R7, R237.reuse, PT ;  /* 0x000000ed07107233 */ /* 0x100fe40003803000 */
[----:B------:R-:W-:Y:S01]  /*6560*/  PRMT R5, R17, 0x5410, R5 ;  /* 0x0000541011057816 */ /* 0x000fe20000000005 */
[C---:B------:R-:W-:Y:S01]  /*6570*/  HMMA.16816.F32 R52, R148.reuse, R56, RZ ;  /* 0x000000389434723c */ /* 0x040fe200000018ff */
[----:B-----5:R-:W-:Y:S01]  /*6580*/  F2FP.F16.F32.PACK_AB R7, R3, R33 ;  /* 0x000000210307723e */ /* 0x020fe200000000ff */
[----:B------:R-:W-:Y:S01]  /*6590*/  MUFU.EX2 R179, R179 ;  /* 0x000000b300b37308 */ /* 0x000fe20000000800 */
[----:B------:R-:W-:Y:S01]  /*65a0*/  F2FP.F16.F32.PACK_AB R12, R168, R170 ;  /* 0x000000aaa80c723e */ /* 0x000fe200000000ff */
[----:B------:R-:W-:Y:S01]  /*65b0*/  FADD.FTZ R175, R32, R175 ;  /* 0x000000af20af7221 */ /* 0x000fe20000010000 */
[----:B------:R-:W-:Y:S01]  /*65c0*/  LOP3.LUT R7, R4, R7, RZ, 0xc0, !PT ;  /* 0x0000000704077212 */ /* 0x000fe200078ec0ff */
[C---:B------:R-:W-:Y:S01]  /*65d0*/  HMMA.16816.F32 R60, R148.reuse, R64, RZ ;  /* 0x00000040943c723c */ /* 0x040fe200000018ff */
[----:B------:R-:W-:Y:S01]  /*65e0*/  LOP3.LUT R4, R16, R12, RZ, 0xc0, !PT ;  /* 0x0000000c10047212 */ /* 0x000fe200078ec0ff */
[----:B--2---:R-:W-:Y:S01]  /*65f0*/  FADD.FTZ R177, R169, R177 ;  /* 0x000000b1a9b17221 */ /* 0x004fe20000010000 */
[----:B------:R-:W-:Y:S01]  /*6600*/  HSET2.LE.AND R5, R5, R237, PT ;  /* 0x000000ed05057233 */ /* 0x000fe20003803000 */
[----:B------:R-:W2:Y:S01]  /*6610*/  LDSM.16.MT88.4 R16, [R207+0x10800] ;  /* 0x01080000cf10783b */ /* 0x000ea20000004200 */
[C---:B-1----:R-:W-:Y:S01]  /*6620*/  F2FP.F16.F32.PACK_AB R12, R35.reuse, R169 ;  /* 0x000000a9230c723e */ /* 0x042fe200000000ff */
[----:B------:R-:W-:Y:S01]  /*6630*/  HMMA.16816.F32 R68, R148, R72, RZ ;  /* 0x000000489444723c */ /* 0x000fe200000018ff */
[----:B------:R-:W-:Y:S01]  /*6640*/  MUFU.EX2 R180, R180 ;  /* 0x000000b400b47308 */ /* 0x000fe20000000800 */
[----:B------:R-:W-:Y:S01]  /*6650*/  FADD.FTZ R177, R35, R177 ;  /* 0x000000b123b17221 */ /* 0x000fe20000010000 */
[----:B------:R-:W-:-:S03]  /*6660*/  LOP3.LUT R5, R5, R12, RZ, 0xc0, !PT ;  /* 0x0000000c05057212 */ /* 0x000fc600078ec0ff */
[C---:B------:R-:W-:Y:S01]  /*6670*/  HMMA.16816.F32 R76, R148.reuse, R80, RZ ;  /* 0x00000050944c723c */ /* 0x040fe200000018ff */
[----:B------:R-:W-:Y:S02]  /*6680*/  FADD.FTZ R177, R33, R177 ;  /* 0x000000b121b17221 */ /* 0x000fe40000010000 */
[----:B------:R-:W-:Y:S02]  /*6690*/  MUFU.EX2 R181, R181 ;  /* 0x000000b500b57308 */ /* 0x000fe40000000800 */
[----:B------:R-:W-:Y:S01]  /*66a0*/  FADD.FTZ R177, R3, R177 ;  /* 0x000000b103b17221 */ /* 0x000fe20000010000 */
[C---:B------:R-:W-:Y:S05]  /*66b0*/  HMMA.16816.F32 R84, R148.reuse, R88, RZ ;  /* 0x000000589454723c */ /* 0x040fea00000018ff */
[----:B------:R-:W1:Y:S01]  /*66c0*/  MUFU.EX2 R182, R182 ;  /* 0x000000b600b67308 */ /* 0x000e620000000800 */
        /* <DEDUP_REMOVED lines=11> */
[----:B------:R-:W5:Y:S03]  /*6780*/  MUFU.EX2 R185, R185 ;  /* 0x000000b900b97308 */ /* 0x000f660000000800 */
[C---:B------:R-:W-:Y:S05]  /*6790*/  HMMA.16816.F32 R40, R148.reuse, R42, RZ ;  /* 0x0000002a9428723c */ /* 0x040fea00000018ff */
[----:B------:R-:W5:Y:S01]  /*67a0*/  MUFU.EX2 R183, R183 ;  /* 0x000000b700b77308 */ /* 0x000f620000000800 */
[C---:B------:R-:W-:Y:S06]  /*67b0*/  HMMA.16816.F32 R48, R148.reuse, R50, RZ ;  /* 0x000000329430723c */ /* 0x040fec00000018ff */
[C---:B------:R-:W-:Y:S01]  /*67c0*/  HMMA.16816.F32 R56, R148.reuse, R58, RZ ;  /* 0x0000003a9438723c */ /* 0x040fe200000018ff */
[----:B------:R-:W5:Y:S05]  /*67d0*/  MUFU.EX2 R189, R189 ;  /* 0x000000bd00bd7308 */ /* 0x000f6a0000000800 */
[C---:B------:R-:W-:Y:S03]  /*67e0*/  HMMA.16816.F32 R64, R148.reuse, R66, RZ ;  /* 0x000000429440723c */ /* 0x040fe600000018ff */
[----:B------:R-:W-:Y:S03]  /*67f0*/  MUFU.EX2 R252, R252 ;  /* 0x000000fc00fc7308 */ /* 0x000fe60000000800 */
        /* <DEDUP_REMOVED lines=11> */
[----:B------:R-:W1:Y:S05]  /*68b0*/  LDSM.16.MT88.4 R12, [R206+0x10800] ;  /* 0x01080000ce0c783b */ /* 0x000e6a0000004200 */
[C---:B----4-:R-:W-:Y:S06]  /*68c0*/  HMMA.16816.F32 R160, R4.reuse, R8, R160 ;  /* 0x0000000804a0723c */ /* 0x050fec00000018a0 */
[C---:B------:R-:W-:Y:S01]  /*68d0*/  HMMA.16816.F32 R156, R4.reuse, R10, R156 ;  /* 0x0000000a049c723c */ /* 0x040fe2000000189c */
[----:B------:R-:W4:Y:S05]  /*68e0*/  LDSM.16.MT88.4 R8, [R210+0x12800] ;  /* 0x01280000d208783b */ /* 0x000f2a0000004200 */
[C---:B--2---:R-:W-:Y:S06]  /*68f0*/  HMMA.16816.F32 R44, R4.reuse, R16, R44 ;  /* 0x00000010042c723c */ /* 0x044fec000000182c */
        /* <DEDUP_REMOVED lines=27> */
[----:B------:R-:W-:Y:S01]  /*6ab0*/  HMMA.16816.F32 R104, R4, R22, R104 ;  /* 0x000000160468723c */ /* 0x000fe20000001868 */
[----:B------:R-:W-:-:S05]  /*6ac0*/  LOP3.LUT R20, R191, UR37, R234, 0x96, !PT ;  /* 0x00000025bf147c12 */ /* 0x000fca000f8e96ea */
[C---:B-1----:R-:W-:Y:S01]  /*6ad0*/  HMMA.16816.F32 R116, R4.reuse, R12, R116 ;  /* 0x0000000c0474723c */ /* 0x042fe20000001874 */
[----:B------:R-:W-:Y:S01]  /*6ae0*/  IMAD.WIDE.U32 R20, R20, -0x2daee0ad, RZ ;  /* 0xd2511f5314147825 */ /* 0x000fe200078e00ff */
[----:B------:R-:W-:Y:S02]  /*6af0*/  F2FP.F16.F32.PACK_AB R22, R182, R181 ;  /* 0x000000b5b616723e */ /* 0x000fe400000000ff */
[----:B------:R-:W-:Y:S02]  /*6b00*/  F2FP.F16.F32.PACK_AB R23, R187, R188 ;  /* 0x000000bcbb17723e */ /* 0x000fe400000000ff */
[----:B------:R-:W-:Y:S01]  /*6b10*/  HMMA.16816.F32 R120, R4, R14, R120 ;  /* 0x0000000e0478723c */ /* 0x000fe20000001878 */
[----:B------:R-:W1:Y:S01]  /*6b20*/  LDSM.16.MT88.4 R12, [R207+0x16800] ;  /* 0x01680000cf0c783b */ /* 0x000e620000004200 */
[----:B------:R-:W-:Y:S01]  /*6b30*/  LOP3.LUT R220, R21, UR18, R222, 0x96, !PT ;  /* 0x0000001215dc7c12 */ /* 0x000fe2000f8e96de */
[----:B------:R-:W-:-:S03]  /*6b40*/  IMAD.WIDE.U32 R222, R221, -0x326172a9, RZ ;  /* 0xcd9e8d57ddde7825 */ /* 0x000fc600078e00ff */
[----:B----4-:R-:W-:Y:S01]  /*6b50*/  HMMA.16816.F32 R124, R4, R8, R124 ;  /* 0x00000008047c723c */ /* 0x010fe2000000187c */
[----:B------:R-:W-:Y:S01]  /*6b60*/  IMAD.WIDE.U32 R220, R220, -0x326172a9, RZ ;  /* 0xcd9e8d57dcdc7825 */ /* 0x000fe200078e00ff */
[----:B------:R-:W-:-:S04]  /*6b70*/  LOP3.LUT R190, R223, UR30, R190, 0x96, !PT ;  /* 0x0000001edfbe7c12 */ /* 0x000fc8000f8e96be */
[----:B------:R-:W-:Y:S01]  /*6b80*/  HMMA.16816.F32 R128, R4, R10, R128 ;  /* 0x0000000a0480723c */ /* 0x000fe20000001880 */
[----:B------:R-:W3:Y:S01]  /*6b90*/  LDSM.16.MT88.4 R8, [R206+0x16800] ;  /* 0x01680000ce08783b */ /* 0x000ee20000004200 */
[----:B------:R-:W-:Y:S01]  /*6ba0*/  LOP3.LUT R222, R221, UR15, R222, 0x96, !PT ;  /* 0x0000000fddde7c12 */ /* 0x000fe2000f8e96de */
[----:B------:R-:W-:-:S03]  /*6bb0*/  FFMA.FTZ R221, R26, UR11, -R24 ;  /* 0x0000000b1add7c23 */ /* 0x000fc60008010818 */
[C---:B--2---:R-:W-:Y:S01]  /*6bc0*/  HMMA.16816.F32 R132, R4.reuse, R16, R132 ;  /* 0x000000100484723c */ /* 0x044fe20000001884 */
[----:B------:R-:W-:Y:S02]  /*6bd0*/  IMAD.WIDE.U32 R222, R222, -0x2daee0ad, RZ ;  /* 0xd2511f53dede7825 */ /* 0x000fe400078e00ff */
[----:B------:R-:W-:Y:S03]  /*6be0*/  MUFU.EX2 R221, R221 ;  /* 0x000000dd00dd7308 */ /* 0x000fe60000000800 */
[----:B------:R-:W-:Y:S01]  /*6bf0*/  HMMA.16816.F32 R136, R4, R18, R136 ;  /* 0x000000120488723c */ /* 0x000fe20000001888 */
[----:B------:R-:W-:-:S05]  /*6c00*/  IMAD.WIDE.U32 R16, R190, -0x2daee0ad, RZ ;  /* 0xd2511f53be107825 */ /* 0x000fca00078e00ff */
[----:B------:R-:W-:-:S05]  /*6c10*/  LOP3.LUT R190, R17, UR7, R20, 0x96, !PT ;  /* 0x0000000711be7c12 */ /* 0x000fca000f8e9614 */
[----:B------:R-:W-:Y:S01]  /*6c20*/  IMAD.WIDE.U32 R190, R190, -0x326172a9, RZ ;  /* 0xcd9e8d57bebe7825 */ /* 0x000fe200078e00ff */
[C---:B-1----:R-:W-:Y:S06]  /*6c30*/  HMMA.16816.F32 R140, R4.reuse, R12, R140 ;  /* 0x0000000c048c723c */ /* 0x042fec000000188c */
[----:B------:R-:W-:Y:S01]  /*6c40*/  HMMA.16816.F32 R144, R4, R14, R144 ;  /* 0x0000000e0490723c */ /* 0x000fe20000001890 */
[----:B------:R-:W-:-:S05]  /*6c50*/  LOP3.LUT R12, R223, UR6, R16, 0x96, !PT ;  /* 0x00000006df0c7c12 */ /* 0x000fca000f8e9610 */
[----:B---3--:R-:W-:Y:S01]  /*6c60*/  HMMA.16816.F32 R152, R4, R8, R152 ;  /* 0x000000080498723c */ /* 0x008fe20000001898 */
[----:B------:R-:W-:-:S05]  /*6c70*/  IMAD.WIDE.U32 R16, R12, -0x326172a9, RZ ;  /* 0xcd9e8d570c107825 */ /* 0x000fca00078e00ff */
[----:B------:R-:W-:Y:S01]  /*6c80*/  HMMA.16816.F32 R148, R4, R10, R148 ;  /* 0x0000000a0494723c */ /* 0x000fe20000001894 */
[----:B------:R-:W1:Y:S01]  /*6c90*/  LDSM.16.MT88.4 R4, [R210+0x11000] ;  /* 0x01100000d204783b */ /* 0x000e620000004200 */
[----:B------:R-:W-:Y:S01]  /*6ca0*/  LOP3.LUT R12, R17, UR10, R190, 0x96, !PT ;  /* 0x0000000a110c7c12 */ /* 0x000fe2000f8e96be */
[----:B------:R-:W-:Y:S01]  /*6cb0*/  FFMA.FTZ R190, R30, UR11, -R29 ;  /* 0x0000000b1ebe7c23 */ /* 0x000fe2000801081d */
[----:B------:R-:W-:Y:S02]  /*6cc0*/  LOP3.LUT R13, R16, 0xffff, RZ, 0xc0, !PT ;  /* 0x0000ffff100d7812 */ /* 0x000fe400078ec0ff */
[----:B------:R-:W-:Y:S02]  /*6cd0*/  SHF.R.U32.HI R14, RZ, 0x10, R16 ;  /* 0x00000010ff0e7819 */ /* 0x000fe40000011610 */
[----:B------:R-:W-:Y:S01]  /*6ce0*/  LOP3.LUT R15, R12, 0xffff, RZ, 0xc0, !PT ;  /* 0x0000ffff0c0f7812 */ /* 0x000fe200078ec0ff */
[----:B------:R-:W2:Y:S01]  /*6cf0*/  MUFU.EX2 R190, R190 ;  /* 0x000000be00be7308 */ /* 0x000ea20000000800 */
[----:B------:R-:W-:-:S02]  /*6d00*/  SHF.R.U32.HI R20, RZ, 0x10, R12 ;  /* 0x00000010ff147819 */ /* 0x000fc4000001160c */
[----:B------:R-:W-:Y:S02]  /*6d10*/  LOP3.LUT R10, R12, 0xff, RZ, 0xc0, !PT ;  /* 0x000000ff0c0a7812 */ /* 0x000fe400078ec0ff */
[----:B------:R-:W-:Y:S02]  /*6d20*/  SHF.R.U32.HI R11, RZ, 0x18, R12 ;  /* 0x00000018ff0b7819 */ /* 0x000fe4000001160c */
[----:B------:R-:W-:Y:S02]  /*6d30*/  SHF.R.U32.HI R12, RZ, 0x8, R13 ;  /* 0x00000008ff0c7819 */ /* 0x000fe4000001160d */
[----:B------:R-:W-:Y:S02]  /*6d40*/  LOP3.LUT R9, R16, 0xff, RZ, 0xc0, !PT ;  /* 0x000000ff10097812 */ /* 0x000fe400078ec0ff */
[----:B------:R-:W-:Y:S02]  /*6d50*/  SHF.R.U32.HI R8, RZ, 0x18, R16 ;  /* 0x00000018ff087819 */ /* 0x000fe40000011610 */
[----:B------:R-:W-:Y:S01]  /*6d60*/  LOP3.LUT R13, R14, 0xff, RZ, 0xc0, !PT ;  /* 0x000000ff0e0d7812 */ /* 0x000fe200078ec0ff */
[----:B------:R-:W3:Y:S01]  /*6d70*/  LDSM.16.MT88.4 R16, [R208+0x11000] ;  /* 0x01100000d010783b */ /* 0x000ee20000004200 */
[----:B------:R-:W-:-:S02]  /*6d80*/  SHF.R.U32.HI R15, RZ, 0x8, R15 ;  /* 0x00000008ff0f7819 */ /* 0x000fc4000001160f */
[----:B------:R-:W-:Y:S02]  /*6d90*/  LOP3.LUT R20, R20, 0xff, RZ, 0xc0, !PT ;  /* 0x000000ff14147812 */ /* 0x000fe400078ec0ff */
[----:B------:R-:W-:Y:S02]  /*6da0*/  PRMT R12, R9, 0x5410, R12 ;  /* 0x00005410090c7816 */ /* 0x000fe4000000000c */
[----:B------:R-:W-:Y:S02]  /*6db0*/  PRMT R13, R13, 0x5410, R8 ;  /* 0x000054100d0d7816 */ /* 0x000fe40000000008 */
[----:B------:R-:W-:Y:S02]  /*6dc0*/  PRMT R15, R10, 0x5410, R15 ;  /* 0x000054100a0f7816 */ /* 0x000fe4000000000f */
[----:B------:R-:W-:Y:S02]  /*6dd0*/  PRMT R21, R20, 0x5410, R11 ;  /* 0x0000541014157816 */ /* 0x000fe4000000000b */
[----:B------:R-:W4:Y:S01]  /*6de0*/  LDSM.16.MT88.4 R8, [R207+0x11000] ;  /* 0x01100000cf08783b */ /* 0x000f220000004200 */
[----:B------:R-:W-:-:S02]  /*6df0*/  HSET2.LE.AND R20, R15, R237, PT ;  /* 0x000000ed0f147233 */ /* 0x000fc40003803000 */
[--C-:B------:R-:W-:Y:S02]  /*6e00*/  HSET2.LE.AND R21, R21, R237.reuse, PT ;  /* 0x000000ed15157233 */ /* 0x100fe40003803000 */
[--C-:B------:R-:W-:Y:S02]  /*6e10*/  HSET2.LE.AND R12, R12, R237.reuse, PT ;  /* 0x000000ed0c0c7233 */ /* 0x100fe40003803000 */
[----:B------:R-:W-:Y:S02]  /*6e20*/  HSET2.LE.AND R13, R13, R237, PT ;  /* 0x000000ed0d0d7233 */ /* 0x000fe40003803000 */
[----:B------:R-:W-:Y:S01]  /*6e30*/  F2FP.F16.F32.PACK_AB R15, R180, R179 ;  /* 0x000000b3b40f723e */ /* 0x000fe200000000ff */
[----:B------:R-:W-:Y:S01]  /*6e40*/  FADD.FTZ R179, R179, R175 ;  /* 0x000000afb3b37221 */ /* 0x000fe20000010000 */
[----:B------:R-:W-:Y:S01]  /*6e50*/  F2FP.F16.F32.PACK_AB R14, R186, R184 ;  /* 0x000000b8ba0e723e */ /* 0x000fe200000000ff */
[----:B------:R-:W-:Y:S01]  /*6e60*/  FADD.FTZ R184, R184, R177 ;  /* 0x000000b1b8b87221 */ /* 0x000fe20000010000 */
[----:B------:R-:W-:Y:S01]  /*6e70*/  LOP3.LUT R20, R20, R15, RZ, 0xc0, !PT ;  /* 0x0000000f14147212 */ /* 0x000fe200078ec0ff */
[----:B------:R-:W-:Y:S01]  /*6e80*/  FADD.FTZ R179, R180, R179 ;  /* 0x000000b3b4b37221 */ /* 0x000fe20000010000 */
[----:B------:R-:W-:Y:S01]  /*6e90*/  LOP3.LUT R21, R21, R14, RZ, 0xc0, !PT ;  /* 0x0000000e15157212 */ /* 0x000fe200078ec0ff */
[----:B------:R-:W-:Y:S01]  /*6ea0*/  FADD.FTZ R184, R186, R184 ;  /* 0x000000b8bab87221 */ /* 0x000fe20000010000 */
[----:B------:R-:W-:Y:S01]  /*6eb0*/  LOP3.LUT R22, R12, R22, RZ, 0xc0, !PT ;  /* 0x000000160c167212 */ /* 0x000fe200078ec0ff */
[----:B------:R-:W-:Y:S01]  /*6ec0*/  FADD.FTZ R181, R181, R179 ;  /* 0x000000b3b5b57221 */ /* 0x000fe20000010000 */
[----:B------:R-:W-:Y:S01]  /*6ed0*/  LOP3.LUT R23, R13, R23, RZ, 0xc0, !PT ;  /* 0x000000170d177212 */ /* 0x000fe200078ec0ff */
[----:B------:R-:W-:Y:S01]  /*6ee0*/  FADD.FTZ R188, R188, R184 ;  /* 0x000000b8bcbc7221 */ /* 0x000fe20000010000 */
[----:B------:R-:W4:Y:S01]  /*6ef0*/  LDSM.16.MT88.4 R12, [R206+0x11000] ;  /* 0x01100000ce0c783b */ /* 0x000f220000004200 */
[----:B------:R-:W-:-:S02]  /*6f00*/  FADD.FTZ R181, R182, R181 ;  /* 0x000000b5b6b57221 */ /* 0x000fc40000010000 */
[----:B------:R-:W-:Y:S02]  /*6f10*/  FADD.FTZ R188, R187, R188 ;  /* 0x000000bcbbbc7221 */ /* 0x000fe40000010000 */
[----:B-1----:R-:W-:Y:S01]  /*6f20*/  HMMA.16816.F32 R160, R20, R4, R160 ;  /* 0x0000000414a0723c */ /* 0x002fe200000018a0 */
[----:B-----5:R-:W-:-:S04]  /*6f30*/  FADD.FTZ R181, R185, R181 ;  /* 0x000000b5b9b57221 */ /* 0x020fc80000010000 */
[----:B------:R-:W-:Y:S01]  /*6f40*/  FADD.FTZ R181, R183, R181 ;  /* 0x000000b5b7b57221 */ /* 0x000fe20000010000 */
[----:B------:R-:W-:Y:S01]  /*6f50*/  HMMA.16816.F32 R156, R20, R6, R156 ;  /* 0x00000006149c723c */ /* 0x000fe2000000189c */
[----:B------:R-:W1:Y:S02]  /*6f60*/  LDSM.16.MT88.4 R4, [R210+0x13000] ;  /* 0x01300000d204783b */ /* 0x000e640000004200 */
[----:B------:R-:W-:-:S03]  /*6f70*/  FADD.FTZ R181, R189, R181 ;  /* 0x000000b5bdb57221 */ /* 0x000fc60000010000 */
[----:B---3--:R-:W-:Y:S01]  /*6f80*/  HMMA.16816.F32 R36, R20, R16, R36 ;  /* 0x000000101424723c */ /* 0x008fe20000001824 */
[----:B--2---:R-:W-:-:S05]  /*6f90*/  FADD.FTZ R246, R190, R181 ;  /* 0x000000b5bef67221 */ /* 0x004fca0000010000 */
[C---:B----4-:R-:W-:Y:S01]  /*6fa0*/  HMMA.16816.F32 R44, R20.reuse, R8, R44 ;  /* 0x00000008142c723c */ /* 0x050fe2000000182c */
[----:B------:R-:W-:Y:S05]  /*6fb0*/  STL [R1+0x8], R246 ;  /* 0x000008f601007387 */ /* 0x000fea0000100800 */
[C---:B------:R-:W-:Y:S01]  /*6fc0*/  HMMA.16816.F32 R48, R20.reuse, R10, R48 ;  /* 0x0000000a1430723c */ /* 0x040fe20000001830 */
[----:B------:R-:W2:Y:S05]  /*6fd0*/  LDSM.16.MT88.4 R8, [R208+0x13000] ;  /* 0x01300000d008783b */ /* 0x000eaa0000004200 */
        /* <DEDUP_REMOVED lines=11> */
[C---:B---3--:R-:W-:Y:S06]  /*7090*/  HMMA.16816.F32 R76, R20.reuse, R16, R76 ;  /* 0x00000010144c723c */ /* 0x048fec000000184c */
[C---:B----4-:R-:W-:Y:S06]  /*70a0*/  HMMA.16816.F32 R84, R20.reuse, R12, R84 ;  /* 0x0000000c1454723c */ /* 0x050fec0000001854 */
[C---:B------:R-:W-:Y:S01]  /*70b0*/  HMMA.16816.F32 R88, R20.reuse, R14, R88 ;  /* 0x0000000e1458723c */ /* 0x040fe20000001858 */
[----:B------:R-:W3:Y:S05]  /*70c0*/  LDSM.16.MT88.4 R12, [R207+0x15000] ;  /* 0x01500000cf0c783b */ /* 0x000eea0000004200 */
[C---:B-1----:R-:W-:Y:S06]  /*70d0*/  HMMA.16816.F32 R92, R20.reuse, R4, R92 ;  /* 0x00000004145c723c */ /* 0x042fec000000185c */
[C---:B------:R-:W-:Y:S01]  /*70e0*/  HMMA.16816.F32 R96, R20.reuse, R6, R96 ;  /* 0x000000061460723c */ /* 0x040fe20000001860 */
[----:B------:R-:W1:Y:S05]  /*70f0*/  LDSM.16.MT88.4 R4, [R210+0x17000] ;  /* 0x01700000d204783b */ /* 0x000e6a0000004200 */
        /* <DEDUP_REMOVED lines=12> */
[----:B--2---:R-:W-:Y:S01]  /*71c0*/  HMMA.16816.F32 R132, R20, R8, R132 ;  /* 0x000000081484723c */ /* 0x004fe20000001884 */
[----:B------:R-:W-:Y:S01]  /*71d0*/  LOP3.LUT R18, R191, UR4, R220, 0x96, !PT ;  /* 0x00000004bf127c12 */ /* 0x000fe2000f8e96dc */
[--C-:B------:R-:W-:Y:S01]  /*71e0*/  FFMA.FTZ R191, R28, UR11, -R24.reuse ;  /* 0x0000000b1cbf7c23 */ /* 0x100fe20008010818 */
[----:B------:R-:W-:-:S03]  /*71f0*/  FFMA.FTZ R220, R27, UR11, -R24 ;  /* 0x0000000b1bdc7c23 */ /* 0x000fc60008010818 */
[C---:B------:R-:W-:Y:S01]  /*7200*/  HMMA.16816.F32 R136, R20.reuse, R10, R136 ;  /* 0x0000000a1488723c */ /* 0x040fe20000001888 */
[----:B------:R-:W2:Y:S01]  /*7210*/  LDSM.16.MT88.4 R8, [R210+0x11800] ;  /* 0x01180000d208783b */ /* 0x000ea20000004200 */
[----:B------:R-:W-:Y:S01]  /*7220*/  IMAD.WIDE.U32 R18, R18, -0x2daee0ad, RZ ;  /* 0xd2511f5312127825 */ /* 0x000fe200078e00ff */
[----:B------:R-:W4:Y:S03]  /*7230*/  MUFU.EX2 R191, R191 ;  /* 0x000000bf00bf7308 */ /* 0x000f260000000800 */
[C---:B------:R-:W-:Y:S01]  /*7240*/  HMMA.16816.F32 R116, R20.reuse, R16, R116 ;  /* 0x000000101474723c */ /* 0x040fe20000001874 */
[----:B------:R-:W-:Y:S02]  /*7250*/  LOP3.LUT R222, R19, UR40, R222, 0x96, !PT ;  /* 0x0000002813de7c12 */ /* 0x000fe4000f8e96de */
[----:B------:R-:W-:Y:S02]  /*7260*/  SHF.R.U32.HI R27, RZ, 0x10, R18 ;  /* 0x00000010ff1b7819 */ /* 0x000fe40000011612 */
[----:B------:R-:W5:Y:S01]  /*7270*/  MUFU.EX2 R220, R220 ;  /* 0x000000dc00dc7308 */ /* 0x000f620000000800 */
[----:B---3--:R-:W-:Y:S01]  /*7280*/  HMMA.16816.F32 R140, R20, R12, R140 ;  /* 0x0000000c148c723c */ /* 0x008fe2000000188c */
[----:B------:R-:W-:-:S02]  /*7290*/  LOP3.LUT R16, R222, 0xffff, RZ, 0xc0, !PT ;  /* 0x0000ffffde107812 */ /* 0x000fc400078ec0ff */
[----:B------:R-:W-:Y:S02]  /*72a0*/  LOP3.LUT R29, R222, 0xff, RZ, 0xc0, !PT ;  /* 0x000000ffde1d7812 */ /* 0x000fe400078ec0ff */
[----:B------:R-:W-:Y:S01]  /*72b0*/  SHF.R.U32.HI R16, RZ, 0x8, R16 ;  /* 0x00000008ff107819 */ /* 0x000fe20000011610 */
[C---:B------:R-:W-:Y:S01]  /*72c0*/  HMMA.16816.F32 R144, R20.reuse, R14, R144 ;  /* 0x0000000e1490723c */ /* 0x040fe20000001890 */
[C---:B------:R-:W-:Y:S01]  /*72d0*/  LOP3.LUT R13, R18.reuse, 0xffff, RZ, 0xc0, !PT ;  /* 0x0000ffff120d7812 */ /* 0x040fe200078ec0ff */
[----:B----4-:R-:W-:Y:S01]  /*72e0*/  FADD.FTZ R188, R191, R188 ;  /* 0x000000bcbfbc7221 */ /* 0x010fe20000010000 */
[----:B------:R-:W-:Y:S02]  /*72f0*/  LOP3.LUT R12, R18, 0xff, RZ, 0xc0, !PT ;  /* 0x000000ff120c7812 */ /* 0x000fe400078ec0ff */
[----:B------:R-:W-:Y:S01]  /*7300*/  SHF.R.U32.HI R13, RZ, 0x8, R13 ;  /* 0x00000008ff0d7819 */ /* 0x000fe2000001160d */
[----:B-1----:R-:W-:Y:S01]  /*7310*/  HMMA.16816.F32 R152, R20, R4, R152 ;  /* 0x000000041498723c */ /* 0x002fe20000001898 */
[----:B------:R-:W-:-:S02]  /*7320*/  SHF.R.U32.HI R28, RZ, 0x18, R18 ;  /* 0x00000018ff1c7819 */ /* 0x000fc40000011612 */
[----:B------:R-:W-:Y:S01]  /*7330*/  SHF.R.U32.HI R24, RZ, 0x18, R222 ;  /* 0x00000018ff187819 */ /* 0x000fe200000116de */
[----:B-----5:R-:W-:Y:S01]  /*7340*/  FADD.FTZ R188, R220, R188 ;  /* 0x000000bcdcbc7221 */ /* 0x020fe20000010000 */
[----:B------:R-:W-:Y:S01]  /*7350*/  PRMT R26, R12, 0x5410, R13 ;  /* 0x000054100c1a7816 */ /* 0x000fe2000000000d */
[----:B------:R-:W-:Y:S01]  /*7360*/  HMMA.16816.F32 R148, R20, R6, R148 ;  /* 0x000000061494723c */ /* 0x000fe20000001894 */
[----:B------:R-:W-:Y:S01]  /*7370*/  SHF.R.U32.HI R4, RZ, 0x10, R222 ;  /* 0x00000010ff047819 */ /* 0x000fe200000116de */
[----:B------:R-:W-:Y:S01]  /*7380*/  LDSM.16.MT88.4 R12, [R207+0x11800] ;  /* 0x01180000cf0c783b */ /* 0x000fe20000004200 */
[----:B------:R-:W-:Y:S01]  /*7390*/  LOP3.LUT R5, R27, 0xff, RZ, 0xc0, !PT ;  /* 0x000000ff1b057812 */ /* 0x000fe200078ec0ff */
[----:B------:R-:W-:Y:S01]  /*73a0*/  FADD.FTZ R188, R221, R188 ;  /* 0x000000bcddbc7221 */ /* 0x000fe20000010000 */
[----:B------:R-:W-:Y:S02]  /*73b0*/  LOP3.LUT R25, R4, 0xff, RZ, 0xc0, !PT ;  /* 0x000000ff04197812 */ /* 0x000fe400078ec0ff */
[----:B------:R-:W-:-:S02]  /*73c0*/  PRMT R29, R29, 0x5410, R16 ;  /* 0x000054101d1d7816 */ /* 0x000fc40000000010 */
[----:B------:R-:W-:Y:S01]  /*73d0*/  PRMT R5, R5, 0x5410, R28 ;  /* 0x0000541005057816 */ /* 0x000fe2000000001c */
[----:B------:R-:W1:Y:S01]  /*73e0*/  LDSM.16.MT88.4 R16, [R208+0x11800] ;  /* 0x01180000d010783b */ /* 0x000e620000004200 */
[----:B------:R-:W-:Y:S02]  /*73f0*/  PRMT R24, R25, 0x5410, R24 ;  /* 0x0000541019187816 */ /* 0x000fe40000000018 */
[--C-:B------:R-:W-:Y:S02]  /*7400*/  HSET2.LE.AND R4, R29, R237.reuse, PT ;  /* 0x000000ed1d047233 */ /* 0x100fe40003803000 */
[--C-:B------:R-:W-:Y:S01]  /*7410*/  HSET2.LE.AND R6, R26, R237.reuse, PT ;  /* 0x000000ed1a067233 */ /* 0x100fe20003803000 */
[----:B------:R-:W3:Y:S01]  /*7420*/  LDSM.16.MT88.4 R28, [R206+0x11800] ;  /* 0x01180000ce1c783b */ /* 0x000ee20000004200 */
[--C-:B------:R-:W-:Y:S02]  /*7430*/  HSET2.LE.AND R24, R24, R237.reuse, PT ;  /* 0x000000ed18187233 */ /* 0x100fe40003803000 */
[----:B------:R-:W-:-:S02]  /*7440*/  HSET2.LE.AND R7, R5, R237, PT ;  /* 0x000000ed05077233 */ /* 0x000fc40003803000 */
[----:B------:R-:W-:Y:S02]  /*7450*/  F2FP.F16.F32.PACK_AB R27, R183, R185 ;  /* 0x000000b9b71b723e */ /* 0x000fe400000000ff */
[----:B------:R-:W-:Y:S02]  /*7460*/  F2FP.F16.F32.PACK_AB R22, R220, R191 ;  /* 0x000000bfdc16723e */ /* 0x000fe400000000ff */
[----:B------:R-:W-:Y:S02]  /*7470*/  F2FP.F16.F32.PACK_AB R21, R190, R189 ;  /* 0x000000bdbe15723e */ /* 0x000fe400000000ff */
[C---:B------:R-:W-:Y:S01]  /*7480*/  F2FP.F16.F32.PACK_AB R20, R252.reuse, R221 ;  /* 0x000000ddfc14723e */ /* 0x040fe200000000ff */
[----:B------:R-:W-:Y:S01]  /*7490*/  FADD.FTZ R252, R252, R188 ;  /* 0x000000bcfcfc7221 */ /* 0x000fe20000010000 */
[----:B------:R-:W-:Y:S02]  /*74a0*/  LOP3.LUT R4, R4, R27, RZ, 0xc0, !PT ;  /* 0x0000001b04047212 */ /* 0x000fe400078ec0ff */
[----:B------:R-:W-:-:S02]  /*74b0*/  LOP3.LUT R5, R24, R22, RZ, 0xc0, !PT ;  /* 0x0000001618057212 */ /* 0x000fc400078ec0ff */
[----:B------:R-:W-:Y:S01]  /*74c0*/  LOP3.LUT R6, R6, R21, RZ, 0xc0, !PT ;  /* 0x0000001506067212 */ /* 0x000fe200078ec0ff */
[----:B------:R-:W-:Y:S01]  /*74d0*/  LDSM.16.MT88.4 R24, [R210+0x13800] ;  /* 0x01380000d218783b */ /* 0x000fe20000004200 */
[----:B------:R-:W-:-:S03]  /*74e0*/  LOP3.LUT R7, R7, R20, RZ, 0xc0, !PT ;  /* 0x0000001407077212 */ /* 0x000fc600078ec0ff */
[----:B------:R-:W-:Y:S04]  /*74f0*/  LDSM.16.MT88.4 R20, [R207+0x13800] ;  /* 0x01380000cf14783b */ /* 0x000fe80000004200 */
        /* <DEDUP_REMOVED lines=11> */
[----:B------:R-:W-:Y:S05]  /*75b0*/  LDSM.16.MT88.4 R28, [R208+0x15800] ;  /* 0x01580000d01c783b */ /* 0x000fea0000004200 */
[C---:B--2---:R-:W-:Y:S06]  /*75c0*/  HMMA.16816.F32 R68, R4.reuse, R8, R68 ;  /* 0x000000080444723c */ /* 0x044fec0000001844 */
[C---:B------:R-:W-:Y:S01]  /*75d0*/  HMMA.16816.F32 R72, R4.reuse, R10, R72 ;  /* 0x0000000a0448723c */ /* 0x040fe20000001848 */
[----:B------:R-:W2:Y:S05]  /*75e0*/  LDSM.16.MT88.4 R8, [R207+0x15800] ;  /* 0x01580000cf08783b */ /* 0x000eaa0000004200 */
[C---:B------:R-:W-:Y:S06]  /*75f0*/  HMMA.16816.F32 R60, R4.reuse, R24, R60 ;  /* 0x00000018043c723c */ /* 0x040fec000000183c */
[C---:B------:R-:W-:Y:S01]  /*7600*/  HMMA.16816.F32 R64, R4.reuse, R26, R64 ;  /* 0x0000001a0440723c */ /* 0x040fe20000001840 */
[----:B------:R-:W3:Y:S05]  /*7610*/  LDSM.16.MT88.4 R24, [R206+0x15800] ;  /* 0x01580000ce18783b */ /* 0x000eea0000004200 */
[C---:B------:R-:W-:Y:S06]  /*7620*/  HMMA.16816.F32 R76, R4.reuse, R20, R76 ;  /* 0x00000014044c723c */ /* 0x040fec000000184c */
[C---:B------:R-:W-:Y:S01]  /*7630*/  HMMA.16816.F32 R80, R4.reuse, R22, R80 ;  /* 0x000000160450723c */ /* 0x040fe20000001850 */
[----:B------:R-:W5:Y:S05]  /*7640*/  LDSM.16.MT88.4 R20, [R210+0x17800] ;  /* 0x01780000d214783b */ /* 0x000f6a0000004200 */
        /* <DEDUP_REMOVED lines=10> */
[C---:B------:R-:W-:Y:S06]  /*76f0*/  HMMA.16816.F32 R104, R4.reuse, R30, R104 ;  /* 0x0000001e0468723c */ /* 0x040fec0000001868 */
[C---:B---3--:R-:W-:Y:S06]  /*7700*/  HMMA.16816.F32 R116, R4.reuse, R24, R116 ;  /* 0x000000180474723c */ /* 0x048fec0000001874 */
[C---:B------:R-:W-:Y:S06]  /*7710*/  HMMA.16816.F32 R120, R4.reuse, R26, R120 ;  /* 0x0000001a0478723c */ /* 0x040fec0000001878 */
[C---:B-----5:R-:W-:Y:S06]  /*7720*/  HMMA.16816.F32 R124, R4.reuse, R20, R124 ;  /* 0x00000014047c723c */ /* 0x060fec000000187c */
[C---:B------:R-:W-:Y:S06]  /*7730*/  HMMA.16816.F32 R128, R4.reuse, R22, R128 ;  /* 0x000000160480723c */ /* 0x040fec0000001880 */
[C---:B-1----:R-:W-:Y:S06]  /*7740*/  HMMA.16816.F32 R132, R4.reuse, R16, R132 ;  /* 0x000000100484723c */ /* 0x042fec0000001884 */
[C---:B------:R-:W-:Y:S06]  /*7750*/  HMMA.16816.F32 R136, R4.reuse, R18, R136 ;  /* 0x000000120488723c */ /* 0x040fec0000001888 */
[C---:B----4-:R-:W-:Y:S06]  /*7760*/  HMMA.16816.F32 R140, R4.reuse, R12, R140 ;  /* 0x0000000c048c723c */ /* 0x050fec000000188c */
[C---:B------:R-:W-:Y:S06]  /*7770*/  HMMA.16816.F32 R144, R4.reuse, R14, R144 ;  /* 0x0000000e0490723c */ /* 0x040fec0000001890 */
[C---:B--2---:R-:W-:Y:S06]  /*7780*/  HMMA.16816.F32 R152, R4.reuse, R8, R152 ;  /* 0x000000080498723c */ /* 0x044fec0000001898 */
        /* <DEDUP_REMOVED lines=12> */
[----:B------:R-:W-:-:S04]  /*7850*/  DEPBAR.LE SB0, 0x0 ;  /* 0x000080000000791a */ /* 0x000fc80000000000 */
[----:B------:R-:W-:-:S03]  /*7860*/  UISETP.GE.AND UP0, UPT, UR21, 0x3, UPT ;  /* 0x000000031500788c */ /* 0x000fc6000bf06270 */
[----:B------:R-:W2:Y:S08]  /*7870*/  @!P5 LDC.64 R8, c[0x0][0x220] ;  /* 0x00008800ff08db82 */ /* 0x000eb00000000a00 */
[----:B------:R-:W3:Y:S01]  /*7880*/  @!P4 LDC.64 R6, c[0x0][0x220] ;  /* 0x00008800ff06cb82 */ /* 0x000ee20000000a00 */
[----:B-1----:R-:W-:-:S04]  /*7890*/  SHF.R.S32.HI R4, RZ, 0x1f, R3 ;  /* 0x0000001fff047819 */ /* 0x002fc80000011403 */
[----:B------:R-:W-:-:S04]  /*78a0*/  LEA.HI R4, R4, R3, RZ, 0x3 ;  /* 0x0000000304047211 */ /* 0x000fc800078f18ff */
[----:B------:R-:W-:-:S05]  /*78b0*/  LOP3.LUT R4, R4, 0xfffffff8, RZ, 0xc0, !PT ;  /* 0xfffffff804047812 */ /* 0x000fca00078ec0ff */
[C---:B------:R-:W-:Y:S02]  /*78c0*/  IMAD.IADD R4, R3.reuse, 0x1, -R4 ;  /* 0x0000000103047824 */ /* 0x040fe400078e0a04 */
[----:B------:R-:W-:Y:S02]  /*78d0*/  IMAD.SHL.U32 R3, R3, 0x2, RZ ;  /* 0x0000000203037824 */ /* 0x000fe400078e00ff */
[----:B------:R-:W-:-:S03]  /*78e0*/  IMAD.SHL.U32 R4, R4, 0x8, RZ ;  /* 0x0000000804047824 */ /* 0x000fc600078e00ff */
[----:B------:R-:W-:Y:S01]  /*78f0*/  LOP3.LUT R3, R3, 0x6, RZ, 0xc0, !PT ;  /* 0x0000000603037812 */ /* 0x000fe200078ec0ff */
[----:B------:R-:W-:Y:S01]  /*7900*/  BAR.SYNC.DEFER_BLOCKING 0x0 ;  /* 0x0000000000007b1d */ /* 0x000fe20000010000 */
[----:B------:R-:W-:Y:S01]  /*7910*/  ISETP.GE.AND P6, PT, R4, UR4, PT ;  /* 0x0000000404007c0c */ /* 0x000fe2000bfc6270 */
[----:B------:R-:W-:Y:S01]  /*7920*/  IMAD.MOV.U32 R4, RZ, RZ, R248 ;  /* 0x000000ffff047224 */ /* 0x000fe200078e00f8 */
[----:B------:R-:W-:-:S03]  /*7930*/  UIMAD UR4, UR35, UR19, URZ ;  /* 0x00000013230472a4 */ /* 0x000fc6000f8e023f */
[----:B------:R-:W-:Y:S01]  /*7940*/  IMAD.WIDE.U32 R16, R16, UR36, R4 ;  /* 0x0000002410107c25 */ /* 0x000fe2000f8e0004 */
[----:B------:R-:W-:Y:S01]  /*7950*/  UIMAD UR4, UR6, UR36, UR4 ;  /* 0x00000024060472a4 */ /* 0x000fe2000f8e0204 */
[----:B------:R-:W1:Y:S01]  /*7960*/  @!P3 LDC.64 R4, c[0x0][0x220] ;  /* 0x00008800ff04bb82 */ /* 0x000e620000000a00 */
[----:B--2---:R-:W-:-:S04]  /*7970*/  @!P5 LEA R24, P0, R16, R8, 0x1 ;  /* 0x000000081018d211 */ /* 0x004fc800078008ff */
[----:B------:R-:W-:-:S03]  /*7980*/  VIADD R20, R17, UR4 ;  /* 0x0000000411147c36 */ /* 0x000fc60008000000 */
[----:B------:R-:W2:Y:S02]  /*7990*/  @!P6 LDC.64 R10, c[0x0][0x220] ;  /* 0x00008800ff0aeb82 */ /* 0x000ea40000000a00 */
[C---:B------:R-:W-:Y:S02]  /*79a0*/  @!P5 LEA.HI.X R25, R16.reuse, R9, R20, 0x1, P0 ;  /* 0x000000091019d211 */ /* 0x040fe400000f0c14 */
[----:B---3--:R-:W-:-:S04]  /*79b0*/  @!P4 LEA R14, P0, R16, R6, 0x1 ;  /* 0x00000006100ec211 */ /* 0x008fc800078008ff */
[----:B------:R-:W3:Y:S01]  /*79c0*/  @!P6 LDC.64 R12, c[0x0][0x220] ;  /* 0x00008800ff0ceb82 */ /* 0x000ee20000000a00 */
[C---:B------:R-:W-:Y:S01]  /*79d0*/  @!P4 LEA.HI.X R15, R16.reuse, R7, R20, 0x1, P0 ;  /* 0x00000007100fc211 */ /* 0x040fe200000f0c14 */
[----:B------:R-:W-:Y:S06]  /*79e0*/  @P6 STS.128 [R217+0x10000], RZ ;  /* 0x010000ffd9006388 */ /* 0x000fec0000000c00 */
[----:B------:R-:W4:Y:S01]  /*79f0*/  @!P4 LDC.64 R8, c[0x0][0x220] ;  /* 0x00008800ff08cb82 */ /* 0x000f220000000a00 */
[----:B-1----:R-:W-:-:S04]  /*7a00*/  @!P3 LEA R22, P0, R16, R4, 0x1 ;  /* 0x000000041016b211 */ /* 0x002fc800078008ff */
[C-C-:B------:R-:W-:Y:S02]  /*7a10*/  @!P3 LEA.HI.X R23, R16.reuse, R5, R20.reuse, 0x1, P0 ;  /* 0x000000051017b211 */ /* 0x140fe400000f0c14 */
[C---:B--2---:R-:W-:Y:S01]  /*7a20*/  @!P6 LEA R18, P1, R16.reuse, R10, 0x1 ;  /* 0x0000000a1012e211 */ /* 0x044fe200078208ff */
[----:B------:R-:W1:Y:S03]  /*7a30*/  @!P3 LDC.64 R6, c[0x0][0x220] ;  /* 0x00008800ff06bb82 */ /* 0x000e660000000a00 */
[----:B------:R-:W-:-:S05]  /*7a40*/  @!P6 LEA.HI.X R19, R16, R11, R20, 0x1, P1 ;  /* 0x0000000b1013e211 */ /* 0x000fca00008f0c14 */
[----:B------:R-:W2:Y:S01]  /*7a50*/  @!P5 LDC.64 R10, c[0x0][0x220] ;  /* 0x00008800ff0adb82 */ /* 0x000ea20000000a00 */
[----:B------:R-:W-:Y:S01]  /*7a60*/  @!PT LDS RZ, [RZ] ;  /* 0x00000000fffff984 */ /* 0x000fe20000000800 */
[----:B------:R-:W-:Y:S01]  /*7a70*/  @!PT LDS RZ, [RZ] ;  /* 0x00000000fffff984 */ /* 0x000fe20000000800 */
[----:B------:R-:W-:Y:S01]  /*7a80*/  @!PT LDS RZ, [RZ] ;  /* 0x00000000fffff984 */ /* 0x000fe20000000800 */
[----:B------:R5:W-:Y:S04]  /*7a90*/  @!P6 LDGSTS.E.BYPASS.LTC128B.128 [R217+0x10000], desc[UR28][R18.64] ;  /* 0x1000000012d9efae */ /* 0x000be8000b901d5c */
[----:B------:R-:W-:Y:S03]  /*7aa0*/  @P5 STS.128 [R217+0x12000], RZ ;  /* 0x012000ffd9005388 */ /* 0x000fe60000000c00 */
[----:B------:R-:W1:Y:S01]  /*7ab0*/  @!P6 LDC.64 R4, c[0x0][0x220] ;  /* 0x00008800ff04eb82 */ /* 0x000e620000000a00 */
        /* <DEDUP_REMOVED lines=13> */
[----:B------:R1:W-:Y:S01]  /*7b90*/  @!P3 LDGSTS.E.BYPASS.LTC128B.128 [R217+0x16000], desc[UR28][R22.64+0x180] ;  /* 0x1600018016d9bfae */ /* 0x0003e2000b901d5c */
[----:B-----5:R-:W-:-:S03]  /*7ba0*/  IADD3 R18, P1, R16, UR27, RZ ;  /* 0x0000001b10127c10 */ /* 0x020fc6000ff3e0ff */
[----:B------:R-:W-:Y:S01]  /*7bb0*/  @P6 STS.128 [R217+0x10800], RZ ;  /* 0x010800ffd9006388 */ /* 0x000fe20000000c00 */
[----:B------:R-:W5:Y:S01]  /*7bc0*/  @!P5 LDC.64 R16, c[0x0][0x220] ;  /* 0x00008800ff10db82 */ /* 0x000f620000000a00 */
[----:B------:R-:W-:Y:S02]  /*7bd0*/  IADD3.X R20, R20, UR22, RZ, P1, !PT ;  /* 0x0000001614147c10 */ /* 0x000fe40008ffe4ff */
[C---:B---3--:R-:W-:Y:S02]  /*7be0*/  @!P6 LEA R12, P0, R18.reuse, R12, 0x1 ;  /* 0x0000000c120ce211 */ /* 0x048fe400078008ff */
[C---:B------:R-:W-:Y:S02]  /*7bf0*/  IADD3 R19, P1, R18.reuse, UR27, RZ ;  /* 0x0000001b12137c10 */ /* 0x040fe4000ff3e0ff */
[C---:B------:R-:W-:Y:S02]  /*7c00*/  @!P6 LEA.HI.X R13, R18.reuse, R13, R20, 0x1, P0 ;  /* 0x0000000d120de211 */ /* 0x040fe400000f0c14 */
[----:B--2---:R-:W-:-:S02]  /*7c10*/  @!P5 LEA R10, P0, R18, R10, 0x1 ;  /* 0x0000000a120ad211 */ /* 0x004fc400078008ff */
[----:B------:R-:W-:Y:S01]  /*7c20*/  IADD3.X R21, R20, UR22, RZ, P1, !PT ;  /* 0x0000001614157c10 */ /* 0x000fe20008ffe4ff */
[----:B------:R-:W-:Y:S01]  /*7c30*/  @!PT LDS RZ, [RZ] ;  /* 0x00000000fffff984 */ /* 0x000fe20000000800 */
[----:B------:R-:W-:Y:S01]  /*7c40*/  @!PT LDS RZ, [RZ] ;  /* 0x00000000fffff984 */ /* 0x000fe20000000800 */
[----:B------:R-:W-:Y:S01]  /*7c50*/  @!PT LDS RZ, [RZ] ;  /* 0x00000000fffff984 */ /* 0x000fe20000000800 */
[----:B------:R2:W-:Y:S01]  /*7c60*/  @!P6 LDGSTS.E.BYPASS.LTC128B.128 [R217+0x10800], desc[UR28][R12.64] ;  /* 0x108000000cd9efae */ /* 0x0005e2000b901d5c */
[C-C-:B------:R-:W-:Y:S01]  /*7c70*/  @!P5 LEA.HI.X R11, R18.reuse, R11, R20.reuse, 0x1, P0 ;  /* 0x0000000b120bd211 */ /* 0x140fe200000f0c14 */
[----:B----4-:R-:W3:Y:S01]  /*7c80*/  @!P4 LDC.64 R14, c[0x0][0x220] ;  /* 0x00008800ff0ecb82 */ /* 0x010ee20000000a00 */
[C---:B------:R-:W-:Y:S01]  /*7c90*/  @!P4 LEA R8, P0, R18.reuse, R8, 0x1 ;  /* 0x000000081208c211 */ /* 0x040fe200078008ff */
[----:B------:R-:W-:Y:S01]  /*7ca0*/  @P5 STS.128 [R217+0x12800], RZ ;  /* 0x012800ffd9005388 */ /* 0x000fe20000000c00 */
[----:B-1----:R-:W-:Y:S02]  /*7cb0*/  @!P6 LEA R24, P1, R19, R4, 0x1 ;  /* 0x000000041318e211 */ /* 0x002fe400078208ff */
[C---:B------:R-:W-:Y:S01]  /*7cc0*/  @!P4 LEA.HI.X R9, R18.reuse, R9, R20, 0x1, P0 ;  /* 0x000000091209c211 */ /* 0x040fe200000f0c14 */
[----:B------:R-:W-:Y:S01]  /*7cd0*/  @!PT LDS RZ, [RZ] ;  /* 0x00000000fffff984 */ /* 0x000fe20000000800 */
[----:B------:R-:W-:Y:S01]  /*7ce0*/  @!PT LDS RZ, [RZ] ;  /* 0x00000000fffff984 */ /* 0x000fe20000000800 */
[----:B------:R-:W-:Y:S01]  /*7cf0*/  @!PT LDS RZ, [RZ] ;  /* 0x00000000fffff984 */ /* 0x000fe20000000800 */
[----:B------:R1:W-:Y:S01]  /*7d00*/  @!P5 LDGSTS.E.BYPASS.LTC128B.128 [R217+0x12800], desc[UR28][R10.64+0x80] ;  /* 0x128000800ad9dfae */ /* 0x0003e2000b901d5c */
[----:B------:R-:W-:-:S02]  /*7d10*/  @!P3 LEA R22, P0, R18, R6, 0x1 ;  /* 0x000000061216b211 */ /* 0x000fc400078008ff */
[C-C-:B------:R-:W-:Y:S01]  /*7d20*/  @!P6 LEA.HI.X R25, R19.reuse, R5, R21.reuse, 0x1, P1 ;  /* 0x000000051319e211 */ /* 0x140fe200008f0c15 */
[----:B------:R-:W-:Y:S01]  /*7d30*/  @P4 STS.128 [R217+0x14800], RZ ;  /* 0x014800ffd9004388 */ /* 0x000fe20000000c00 */
[----:B------:R-:W-:Y:S01]  /*7d40*/  @!P3 LEA.HI.X R23, R18, R7, R20, 0x1, P0 ;  /* 0x000000071217b211 */ /* 0x000fe200000f0c14 */
[----:B------:R-:W4:Y:S01]  /*7d50*/  @!P3 LDC.64 R4, c[0x0][0x220] ;  /* 0x00008800ff04bb82 */ /* 0x000f220000000a00 */
[C---:B-----5:R-:W-:Y:S01]  /*7d60*/  @!P5 LEA R16, P0, R19.reuse, R16, 0x1 ;  /* 0x000000101310d211 */ /* 0x060fe200078008ff */
[----:B------:R-:W-:Y:S01]  /*7d70*/  @!PT LDS RZ, [RZ] ;  /* 0x00000000fffff984 */ /* 0x000fe20000000800 */
[----:B------:R-:W-:Y:S01]  /*7d80*/  @!PT LDS RZ, [RZ] ;  /* 0x00000000fffff984 */ /* 0x000fe20000000800 */
[----:B------:R-:W-:Y:S01]  /*7d90*/  @!PT LDS RZ, [RZ] ;  /* 0x00000000fffff984 */ /* 0x000fe20000000800 */
[----:B------:R5:W-:Y:S03]  /*7da0*/  @!P4 LDGSTS.E.BYPASS.LTC128B.128 [R217+0x14800], desc[UR28][R8.64+0x100] ;  /* 0x1480010008d9cfae */ /* 0x000be6000b901d5c */
[C---:B------:R-:W-:Y:S01]  /*7db0*/  @!P5 LEA.HI.X R17, R19.reuse, R17, R21, 0x1, P0 ;  /* 0x000000111311d211 */ /* 0x040fe200000f0c15 */
[----:B------:R-:W-:Y:S02]  /*7dc0*/  @P3 STS.128 [R217+0x16800], RZ ;  /* 0x016800ffd9003388 */ /* 0x000fe40000000c00 */
[----:B------:R-:W4:Y:S02]  /*7dd0*/  @!P4 LDC.64 R6, c[0x0][0x220] ;  /* 0x00008800ff06cb82 */ /* 0x000f240000000a00 */
[----:B------:R-:W-:Y:S01]  /*7de0*/  @!PT LDS RZ, [RZ] ;  /* 0x00000000fffff984 */ /* 0x000fe20000000800 */
[----:B------:R-:W-:Y:S01]  /*7df0*/  @!PT LDS RZ, [RZ] ;  /* 0x00000000fffff984 */ /* 0x000fe20000000800 */
[----:B------:R-:W-:Y:S01]  /*7e00*/  @!PT LDS RZ, [RZ] ;  /* 0x00000000fffff984 */ /* 0x000fe20000000800 */
[----:B------:R3:W-:Y:S04]  /*7e10*/  @!P3 LDGSTS.E.BYPASS.LTC128B.128 [R217+0x16800], desc[UR28][R22.64+0x180] ;  /* 0x1680018016d9bfae */ /* 0x0007e8000b901d5c */
[----:B------:R-:W-:Y:S02]  /*7e20*/  @P6 STS.128 [R217+0x11000], RZ ;  /* 0x011000ffd9006388 */ /* 0x000fe40000000c00 */
[----:B--2---:R-:W2:Y:S02]  /*7e30*/  @!P3 LDC.64 R12, c[0x0][0x220] ;  /* 0x00008800ff0cbb82 */ /* 0x004ea40000000a00 */
[----:B------:R-:W-:Y:S01]  /*7e40*/  @!PT LDS RZ, [RZ] ;  /* 0x00000000fffff984 */ /* 0x000fe20000000800 */
[----:B------:R-:W-:Y:S01]  /*7e50*/  @!PT LDS RZ, [RZ] ;  /* 0x00000000fffff984 */ /* 0x000fe20000000800 */
[----:B------:R-:W-:Y:S01]  /*7e60*/  @!PT LDS RZ, [RZ] ;  /* 0x00000000fffff984 */ /* 0x000fe20000000800 */
[----:B------:R-:W-:Y:S04]  /*7e70*/  @!P6 LDGSTS.E.BYPASS.LTC128B.128 [R217+0x11000], desc[UR28][R24.64] ;  /* 0x1100000018d9efae */ /* 0x000fe8000b901d5c */
[----:B------:R-:W-:Y:S02]  /*7e80*/  @P5 STS.128 [R217+0x13000], RZ ;  /* 0x013000ffd9005388 */ /* 0x000fe40000000c00 */
[----:B-1----:R-:W1:Y:S02]  /*7e90*/  @!P6 LDC.64 R10, c[0x0][0x220] ;  /* 0x00008800ff0aeb82 */ /* 0x002e640000000a00 */
[----:B------:R-:W-:Y:S01]  /*7ea0*/  @!PT LDS RZ, [RZ] ;  /* 0x00000000fffff984 */ /* 0x000fe20000000800 */
[----:B------:R-:W-:Y:S01]  /*7eb0*/  @!PT LDS RZ, [RZ] ;  /* 0x00000000fffff984 */ /* 0x000fe20000000800 */
[----:B------:R-:W-:Y:S01]  /*7ec0*/  @!PT LDS RZ, [RZ] ;  /* 0x00000000fffff984 */ /* 0x000fe20000000800 */
[----:B------:R2:W-:Y:S04]  /*7ed0*/  @!P5 LDGSTS.E.BYPASS.LTC128B.128 [R217+0x13000], desc[UR28][R16.64+0x80] ;  /* 0x1300008010d9dfae */ /* 0x0005e8000b901d5c */
[----:B------:R-:W-:Y:S02]  /*7ee0*/  @P4 STS.128 [R217+0x15000], RZ ;  /* 0x015000ffd9004388 */ /* 0x000fe40000000c00 */
[----:B-----5:R-:W5:Y:S01]  /*7ef0*/  @!P5 LDC.64 R8, c[0x0][0x220] ;  /* 0x00008800ff08db82 */ /* 0x020f620000000a00 */
[----:B---3--:R-:W-:-:S02]  /*7f00*/  @!P4 LEA R22, P0, R19, R14, 0x1 ;  /* 0x0000000e1316c211 */ /* 0x008fc400078008ff */
[C---:B------:R-:W-:Y:S02]  /*7f10*/  IADD3 R14, P1, R19.reuse, UR27, RZ ;  /* 0x0000001b130e7c10 */ /* 0x040fe4000ff3e0ff */
[----:B------:R-:W-:-:S05]  /*7f20*/  @!P4 LEA.HI.X R23, R19, R15, R21, 0x1, P0 ;  /* 0x0000000f1317c211 */ /* 0x000fca00000f0c15 */
[----:B------:R-:W-:Y:S01]  /*7f30*/  @!PT LDS RZ, [RZ] ;  /* 0x00000000fffff984 */ /* 0x000fe20000000800 */
[----:B------:R-:W-:Y:S01]  /*7f40*/  @!PT LDS RZ, [RZ] ;  /* 0x00000000fffff984 */ /* 0x000fe20000000800 */
[----:B------:R-:W-:Y:S01]  /*7f50*/  @!PT LDS RZ, [RZ] ;  /* 0x00000000fffff984 */ /* 0x000fe20000000800 */
[----:B------:R3:W-:Y:S04]  /*7f60*/  @!P4 LDGSTS.E.BYPASS.LTC128B.128 [R217+0x15000], desc[UR28][R22.64+0x100] ;  /* 0x1500010016d9cfae */ /* 0x0007e8000b901d5c */
[----:B------:R-:W-:Y:S01]  /*7f70*/  @P3 STS.128 [R217+0x17000], RZ ;  /* 0x017000ffd9003388 */ /* 0x000fe20000000c00 */
[----:B--2---:R-:W-:Y:S02]  /*7f80*/  @!P3 LEA R16, P0, R19, R12, 0x1 ;  /* 0x0000000c1310b211 */ /* 0x004fe400078008ff */
[----:B------:R-:W-:Y:S02]  /*7f90*/  IADD3.X R12, R21, UR22, RZ, P1, !PT ;  /* 0x00000016150c7c10 */ /* 0x000fe40008ffe4ff */
[----:B-1----:R-:W-:Y:S02]  /*7fa0*/  @!P6 LEA R10, P1, R14, R10, 0x1 ;  /* 0x0000000a0e0ae211 */ /* 0x002fe400078208ff */
[----:B------:R-:W-:-:S02]  /*7fb0*/  @!P3 LEA.HI.X R17, R19, R13, R21, 0x1, P0 ;  /* 0x0000000d1311b211 */ /* 0x000fc400000f0c15 */
[C---:B-----5:R-:W-:Y:S02]  /*7fc0*/  @!P5 LEA R8, P2, R14.reuse, R8, 0x1 ;  /* 0x000000080e08d211 */ /* 0x060fe400078408ff */
[C-C-:B------:R-:W-:Y:S01]  /*7fd0*/  @!P6 LEA.HI.X R11, R14.reuse, R11, R12.reuse, 0x1, P1 ;  /* 0x0000000b0e0be211 */ /* 0x140fe200008f0c0c */
[----:B------:R-:W-:Y:S01]  /*7fe0*/  @!PT LDS RZ, [RZ] ;  /* 0x00000000fffff984 */ /* 0x000fe20000000800 */
[----:B------:R-:W-:Y:S01]  /*7ff0*/  @!PT LDS RZ, [RZ] ;  /* 0x00000000fffff984 */ /* 0x000fe20000000800 */
[----:B------:R-:W-:Y:S01]  /*8000*/  @!PT LDS RZ, [RZ] ;  /* 0x00000000fffff984 */ /* 0x000fe20000000800 */
[----:B------:R-:W-:Y:S01]  /*8010*/  @!P3 LDGSTS.E.BYPASS.LTC128B.128 [R217+0x17000], desc[UR28][R16.64+0x180] ;  /* 0x1700018010d9bfae */ /* 0x000fe2000b901d5c */
[C---:B----4-:R-:W-:Y:S02]  /*8020*/  @!P4 LEA R6, P1, R14.reuse, R6, 0x1 ;  /* 0x000000060e06c211 */ /* 0x050fe400078208ff */
        /* <DEDUP_REMOVED lines=25> */
[----:B---3--:R-:W2:Y:S04]  /*81c0*/  LDSM.16.M88.4 R20, [R215+0x8000] ;  /* 0x00800000d714783b */ /* 0x008ea80000000200 */
        /* <DEDUP_REMOVED lines=8> */
[----:B------:R-:W-:Y:S01]  /*8250*/  LDSM.16.M88.4 R220, [R202] ;  /* 0x00000000cadc783b */ /* 0x000fe20000000200 */
[C---:B--2---:R-:W-:Y:S03]  /*8260*/  HMMA.16816.F32 R24, R180.reuse, R20, RZ ;  /* 0x00000014b418723c */ /* 0x044fe600000018ff */
[----:B------:R-:W0:Y:S03]  /*8270*/  LDGDEPBAR ;  /* 0x00000000000079af */ /* 0x000e260000000000 */
[C---:B---3--:R-:W-:Y:S06]  /*8280*/  HMMA.16816.F32 R16, R180.reuse, R12, RZ ;  /* 0x0000000cb410723c */ /* 0x048fec00000018ff */
[C---:B------:R-:W-:Y:S06]  /*8290*/  HMMA.16816.F32 R20, R180.reuse, R22, RZ ;  /* 0x00000016b414723c */ /* 0x040fec00000018ff */
        /* <DEDUP_REMOVED lines=9> */
[C---:B----4-:R-:W-:Y:S06]  /*8330*/  HMMA.16816.F32 R16, R32.reuse, R176, R16 ;  /* 0x000000b02010723c */ /* 0x050fec0000001810 */
[C---:B------:R-:W-:Y:S01]  /*8340*/  HMMA.16816.F32 R12, R32.reuse, R178, R12 ;  /* 0x000000b2200c723c */ /* 0x040fe2000000180c */
[----:B------:R-:W2:Y:S05]  /*8350*/  LDSM.16.M88.4 R176, [R209+0x8800] ;  /* 0x00880000d1b0783b */ /* 0x000eaa0000000200 */
[C---:B-----5:R-:W-:Y:S06]  /*8360*/  HMMA.16816.F32 R8, R32.reuse, R172, R8 ;  /* 0x000000ac2008723c */ /* 0x060fec0000001808 */
[C---:B------:R-:W-:Y:S01]  /*8370*/  HMMA.16816.F32 R4, R32.reuse, R174, R4 ;  /* 0x000000ae2004723c */ /* 0x040fe20000001804 */
[----:B------:R-:W3:Y:S05]  /*8380*/  LDSM.16.M88.4 R172, [R209+0x9000] ;  /* 0x00900000d1ac783b */ /* 0x000eea0000000200 */
[C---:B------:R-:W-:Y:S06]  /*8390*/  HMMA.16816.F32 R184, R32.reuse, R168, R184 ;  /* 0x000000a820b8723c */ /* 0x040fec00000018b8 */
[----:B------:R-:W-:Y:S01]  /*83a0*/  HMMA.16816.F32 R180, R32, R170, R180 ;  /* 0x000000aa20b4723c */ /* 0x000fe200000018b4 */
[----:B------:R-:W4:Y:S04]  /*83b0*/  LDSM.16.M88.4 R168, [R209+0x9800] ;  /* 0x00980000d1a8783b */ /* 0x000f280000000200 */
[----:B------:R-:W5:Y:S01]  /*83c0*/  LDSM.16.M88.4 R32, [R211] ;  /* 0x00000000d320783b */ /* 0x000f620000000200 */
[C---:B-1----:R-:W-:Y:S06]  /*83d0*/  HMMA.16816.F32 R24, R28.reuse, R188, R24 ;  /* 0x000000bc1c18723c */ /* 0x042fec0000001818 */
[C---:B------:R-:W-:Y:S01]  /*83e0*/  HMMA.16816.F32 R20, R28.reuse, R190, R20 ;  /* 0x000000be1c14723c */ /* 0x040fe20000001814 */
[----:B------:R-:W-:Y:S05]  /*83f0*/  LDSM.16.M88.4 R188, [R215+0xa000] ;  /* 0x00a00000d7bc783b */ /* 0x000fea0000000200 */
[C---:B--2---:R-:W-:Y:S06]  /*8400*/  HMMA.16816.F32 R16, R28.reuse, R176, R16 ;  /* 0x000000b01c10723c */ /* 0x044fec0000001810 */
[C---:B------:R-:W-:Y:S01]  /*8410*/  HMMA.16816.F32 R12, R28.reuse, R178, R12 ;  /* 0x000000b21c0c723c */ /* 0x040fe2000000180c */
[----:B------:R-:W1:Y:S05]  /*8420*/  LDSM.16.M88.4 R176, [R202+0x800] ;  /* 0x00080000cab0783b */ /* 0x000e6a0000000200 */
[C---:B---3--:R-:W-:Y:S06]  /*8430*/  HMMA.16816.F32 R8, R28.reuse, R172, R8 ;  /* 0x000000ac1c08723c */ /* 0x048fec0000001808 */
[C---:B------:R-:W-:Y:S01]  /*8440*/  HMMA.16816.F32 R4, R28.reuse, R174, R4 ;  /* 0x000000ae1c04723c */ /* 0x040fe20000001804 */
[----:B------:R-:W2:Y:S05]  /*8450*/  LDSM.16.M88.4 R172, [R202+0x1000] ;  /* 0x00100000caac783b */ /* 0x000eaa0000000200 */
[C---:B----4-:R-:W-:Y:S06]  /*8460*/  HMMA.16816.F32 R184, R28.reuse, R168, R184 ;  /* 0x000000a81cb8723c */ /* 0x050fec00000018b8 */
[----:B------:R-:W-:Y:S01]  /*8470*/  HMMA.16816.F32 R180, R28, R170, R180 ;  /* 0x000000aa1cb4723c */ /* 0x000fe200000018b4 */
[----:B------:R-:W3:Y:S04]  /*8480*/  LDSM.16.M88.4 R168, [R202+0x1800] ;  /* 0x00180000caa8783b */ /* 0x000ee80000000200 */
[----:B------:R-:W4:Y:S01]  /*8490*/  LDSM.16.M88.4 R28, [R216+0x2000] ;  /* 0x00200000d81c783b */ /* 0x000f220000000200 */
[C---:B-----5:R-:W-:Y:S06]  /*84a0*/  HMMA.16816.F32 R24, R32.reuse, R220, R24 ;  /* 0x000000dc2018723c */ /* 0x060fec0000001818 */
[C---:B------:R-:W-:Y:S01]  /*84b0*/  HMMA.16816.F32 R20, R32.reuse, R222, R20 ;  /* 0x000000de2014723c */ /* 0x040fe20000001814 */
[----:B------:R-:W-:Y:S05]  /*84c0*/  LDSM.16.M88.4 R220, [R201] ;  /* 0x00000000c9dc783b */ /* 0x000fea0000000200 */
        /* <DEDUP_REMOVED lines=12> */
[----:B------:R-:W-:Y:S05]  /*8590*/  LDSM.16.M88.4 R188, [R209+0xa000] ;  /* 0x00a00000d1bc783b */ /* 0x000fea0000000200 */
        /* <DEDUP_REMOVED lines=8> */
[----:B------:R-:W3:Y:S04]  /*8620*/  LDSM.16.M88.4 R168, [R198] ;  /* 0x00000000c6a8783b */ /* 0x000ee80000000200 */
[----:B------:R-:W4:Y:S01]  /*8630*/  LDSM.16.M88.4 R28, [R212+0x2000] ;  /* 0x00200000d41c783b */ /* 0x000f220000000200 */
[C---:B-----5:R-:W-:Y:S06]  /*8640*/  HMMA.16816.F32 R24, R32.reuse, R220, R24 ;  /* 0x000000dc2018723c */ /* 0x060fec0000001818 */
[C---:B------:R-:W-:Y:S01]  /*8650*/  HMMA.16816.F32 R20, R32.reuse, R222, R20 ;  /* 0x000000de2014723c */ /* 0x040fe20000001814 */
[----:B------:R-:W-:Y:S05]  /*8660*/  LDSM.16.M88.4 R220, [R202+0x2000] ;  /* 0x00200000cadc783b */ /* 0x000fea0000000200 */
        /* <DEDUP_REMOVED lines=49> */
[C---:B-----5:R-:W-:Y:S06]  /*8980*/  HMMA.16816.F32 R24, R32.reuse, R220, R24 ;  /* 0x000000dc2018723c */ /* 0x060fec0000001818 */
[C---:B------:R-:W-:Y:S01]  /*8990*/  HMMA.16816.F32 R20, R32.reuse, R222, R20 ;  /* 0x000000de2014723c */ /* 0x040fe20000001814 */
[----:B------:R-:W5:Y:S05]  /*89a0*/  LDSM.16.M88.4 R220, [R209+0xc800] ;  /* 0x00c80000d1dc783b */ /* 0x000f6a0000000200 */
        /* <DEDUP_REMOVED lines=13> */
[C---:B-----5:R-:W-:Y:S06]  /*8a80*/  HMMA.16816.F32 R16, R168.reuse, R220, R16 ;  /* 0x000000dca810723c */ /* 0x060fec0000001810 */
        /* <DEDUP_REMOVED lines=25> */
[C---:B------:R-:W-:Y:S06]  /*8c20*/  HMMA.16816.F32 R24, R220.reuse, R168, R24 ;  /* 0x000000a8dc18723c */ /* 0x040fec0000001818 */
[C---:B------:R-:W-:Y:S01]  /*8c30*/  HMMA.16816.F32 R20, R220.reuse, R170, R20 ;  /* 0x000000aadc14723c */ /* 0x040fe20000001814 */
[----:B------:R-:W5:Y:S05]  /*8c40*/  LDSM.16.M88.4 R168, [R192] ;  /* 0x00000000c0a8783b */ /* 0x000f6a0000000200 */
[C---:B---3--:R-:W-:Y:S06]  /*8c50*/  HMMA.16816.F32 R8, R220.reuse, R28, R8 ;  /* 0x0000001cdc08723c */ /* 0x048fec0000001808 */
[C---:B------:R-:W-:Y:S01]  /*8c60*/  HMMA.16816.F32 R4, R220.reuse, R30, R4 ;  /* 0x0000001edc04723c */ /* 0x040fe20000001804 */
[----:B------:R-:W3:Y:S05]  /*8c70*/  LDSM.16.M88.4 R28, [R166] ;  /* 0x00000000a61c783b */ /* 0x000eea0000000200 */
[C---:B----4-:R-:W-:Y:S06]  /*8c80*/  HMMA.16816.F32 R184, R220.reuse, R188, R184 ;  /* 0x000000bcdcb8723c */ /* 0x050fec00000018b8 */
[----:B------:R-:W-:Y:S01]  /*8c90*/  HMMA.16816.F32 R180, R220, R190, R180 ;  /* 0x000000bedcb4723c */ /* 0x000fe200000018b4 */
[----:B------:R-:W-:Y:S05]  /*8ca0*/  LDSM.16.M88.4 R188, [R212+0x6000] ;  /* 0x00600000d4bc783b */ /* 0x000fea0000000200 */
[----:B-1----:R-:W-:Y:S01]  /*8cb0*/  HMMA.16816.F32 R24, R176, R172, R24 ;  /* 0x000000acb018723c */ /* 0x002fe20000001818 */
[----:B------:R-:W-:-:S04]  /*8cc0*/  IMAD.U32 R222, RZ, RZ, UR19 ;  /* 0x00000013ffde7e24 */ /* 0x000fc8000f8e00ff */
[----:B------:R-:W-:Y:S01]  /*8cd0*/  IMAD R222, R222, 0x40, R3 ;  /* 0x00000040dede7824 */ /* 0x000fe200078e0203 */
[----:B------:R-:W-:Y:S01]  /*8ce0*/  HMMA.16816.F32 R20, R176, R174, R20 ;  /* 0x000000aeb014723c */ /* 0x000fe20000001814 */
[----:B------:R-:W1:Y:S02]  /*8cf0*/  LDSM.16.M88.4 R172, [R209+0xe000] ;  /* 0x00e00000d1ac783b */ /* 0x000e640000000200 */
[----:B------:R-:W-:-:S03]  /*8d00*/  VIADD R3, R222, 0x1 ;  /* 0x00000001de037836 */ /* 0x000fc60000000000 */
[C---:B--2---:R-:W-:Y:S02]  /*8d10*/  HMMA.16816.F32 R8, R176.reuse, R32, R8 ;  /* 0x00000020b008723c */ /* 0x044fe40000001808 */
[C---:B------:R-:W-:Y:S02]  /*8d20*/  ISETP.GE.AND P0, PT, R3.reuse, R224, PT ;  /* 0x000000e00300720c */ /* 0x040fe40003f06270 */
[----:B------:R-:W-:Y:S02]  /*8d30*/  ISETP.GE.AND P2, PT, R3, R219, PT ;  /* 0x000000db0300720c */ /* 0x000fe40003f46270 */
[C---:B------:R-:W-:Y:S01]  /*8d40*/  HMMA.16816.F32 R4, R176.reuse, R34, R4 ;  /* 0x00000022b004723c */ /* 0x040fe20000001804 */
[----:B------:R-:W2:Y:S05]  /*8d50*/  LDSM.16.M88.4 R32, [R209+0xe800] ;  /* 0x00e80000d120783b */ /* 0x000eaa0000000200 */
[C---:B-----5:R-:W-:Y:S06]  /*8d60*/  HMMA.16816.F32 R16, R176.reuse, R168, R16 ;  /* 0x000000a8b010723c */ /* 0x060fec0000001810 */
[C---:B------:R-:W-:Y:S01]  /*8d70*/  HMMA.16816.F32 R12, R176.reuse, R170, R12 ;  /* 0x000000aab00c723c */ /* 0x040fe2000000180c */
[----:B------:R-:W4:Y:S05]  /*8d80*/  LDSM.16.M88.4 R168, [R209+0xf000] ;  /* 0x00f00000d1a8783b */ /* 0x000f2a0000000200 */
[C---:B---3--:R-:W-:Y:S06]  /*8d90*/  HMMA.16816.F32 R184, R176.reuse, R28, R184 ;  /* 0x0000001cb0b8723c */ /* 0x048fec00000018b8 */
        /* <DEDUP_REMOVED lines=9> */
[C---:B----4-:R-:W-:Y:S06]  /*8e30*/  HMMA.16816.F32 R8, R188.reuse, R168, R8 ;  /* 0x000000a8bc08723c */ /* 0x050fec0000001808 */
[----:B------:R-:W-:Y:S01]  /*8e40*/  HMMA.16816.F32 R4, R188, R170, R4 ;  /* 0x000000aabc04723c */ /* 0x000fe20000001804 */
[----:B------:R-:W4:Y:S05]  /*8e50*/  LDSM.16.M88.4 R168, [R202+0x7000] ;  /* 0x00700000caa8783b */ /* 0x000f2a0000000200 */
[C---:B---3--:R-:W-:Y:S06]  /*8e60*/  HMMA.16816.F32 R24, R176.reuse, R28, R24 ;  /* 0x0000001cb018723c */ /* 0x048fec0000001818 */
[----:B------:R-:W-:Y:S01]  /*8e70*/  HMMA.16816.F32 R20, R176, R30, R20 ;  /* 0x0000001eb014723c */ /* 0x000fe20000001814 */
[----:B------:R-:W3:Y:S01]  /*8e80*/  LDSM.16.M88.4 R28, [R202+0x7800] ;  /* 0x00780000ca1c783b */ /* 0x000ee20000000200 */
[----:B------:R-:W-:-:S04]  /*8e90*/  DEPBAR.LE SB0, 0x0 ;  /* 0x000080000000791a */ /* 0x000fc80000000000 */
[C---:B-1----:R-:W-:Y:S06]  /*8ea0*/  HMMA.16816.F32 R16, R176.reuse, R172, R16 ;  /* 0x000000acb010723c */ /* 0x042fec0000001810 */
[----:B------:R-:W-:Y:S01]  /*8eb0*/  HMMA.16816.F32 R12, R176, R174, R12 ;  /* 0x000000aeb00c723c */ /* 0x000fe2000000180c */
[C---:B------:R-:W-:Y:S02]  /*8ec0*/  VIADD R172, R222.reuse, 0x8 ;  /* 0x00000008deac7836 */ /* 0x040fe40000000000 */
[----:B------:R-:W-:-:S03]  /*8ed0*/  VIADD R173, R222, 0x9 ;  /* 0x00000009dead7836 */ /* 0x000fc60000000000 */
[C---:B--2---:R-:W-:Y:S01]  /*8ee0*/  HMMA.16816.F32 R184, R188.reuse, R32, R184 ;  /* 0x00000020bcb8723c */ /* 0x044fe200000018b8 */
[----:B------:R-:W-:Y:S01]  /*8ef0*/  FSEL R3, R25, -INF , !P0 ;  /* 0xff80000019037808 */ /* 0x000fe20004000000 */
[----:B------:R-:W-:Y:S01]  /*8f00*/  VIADD R25, R222, 0x10 ;  /* 0x00000010de197836 */ /* 0x000fe20000000000 */
[----:B------:R-:W-:Y:S01]  /*8f10*/  BAR.SYNC.DEFER_BLOCKING 0x0 ;  /* 0x0000000000007b1d */ /* 0x000fe20000010000 */
[CC--:B------:R-:W-:Y:S02]  /*8f20*/  ISETP.GE.AND P1, PT, R172.reuse, R224.reuse, PT ;  /* 0x000000e0ac00720c */ /* 0x0c0fe40003f26270 */
[----:B------:R-:W-:Y:S01]  /*8f30*/  ISETP.GE.AND P0, PT, R172, R219, PT ;  /* 0x000000dbac00720c */ /* 0x000fe20003f06270 */
[----:B------:R-:W-:Y:S01]  /*8f40*/  HMMA.16816.F32 R180, R188, R34, R180 ;  /* 0x00000022bcb4723c */ /* 0x000fe200000018b4 */
[----:B------:R-:W-:Y:S02]  /*8f50*/  FSEL R172, R27, -INF , !P2 ;  /* 0xff8000001bac7808 */ /* 0x000fe40005000000 */
[----:B------:R-:W-:Y:S01]  /*8f60*/  FSEL R174, R20, -INF , !P1 ;  /* 0xff80000014ae7808 */ /* 0x000fe20004800000 */
[----:B------:R-:W-:Y:S01]  /*8f70*/  VIADD R20, R222, 0x11 ;  /* 0x00000011de147836 */ /* 0x000fe20000000000 */
[----:B------:R-:W-:Y:S01]  /*8f80*/  FSEL R229, R22, -INF , !P0 ;  /* 0xff80000016e57808 */ /* 0x000fe20004000000 */
[----:B----4-:R-:W-:Y:S01]  /*8f90*/  HMMA.16816.F32 R8, R176, R168, R8 ;  /* 0x000000a8b008723c */ /* 0x010fe20000001808 */
[----:B------:R-:W-:-:S02]  /*8fa0*/  ISETP.GE.AND P2, PT, R173, R224, PT ;  /* 0x000000e0ad00720c */ /* 0x000fc40003f46270 */
[-C--:B------:R-:W-:Y:S02]  /*8fb0*/  ISETP.GE.AND P1, PT, R173, R219.reuse, PT ;  /* 0x000000dbad00720c */ /* 0x080fe40003f26270 */
[-C--:B------:R-:W-:Y:S01]  /*8fc0*/  ISETP.GE.AND P0, PT, R25, R224.reuse, PT ;  /* 0x000000e01900720c */ /* 0x080fe20003f06270 */
[C---:B------:R-:W-:Y:S01]  /*8fd0*/  HMMA.16816.F32 R4, R176.reuse, R170, R4 ;  /* 0x000000aab004723c */ /* 0x040fe20000001804 */
[----:B------:R-:W-:Y:S01]  /*8fe0*/  FSEL R33, R21, -INF , !P2 ;  /* 0xff80000015217808 */ /* 0x000fe20005000000 */
[----:B------:R-:W-:Y:S01]  /*8ff0*/  VIADD R21, R222, 0x18 ;  /* 0x00000018de157836 */ /* 0x000fe20000000000 */
[----:B------:R-:W-:Y:S02]  /*9000*/  FSEL R236, R23, -INF , !P1 ;  /* 0xff80000017ec7808 */ /* 0x000fe40004800000 */
[----:B------:R-:W-:Y:S01]  /*9010*/  FSEL R221, R16, -INF , !P0 ;  /* 0xff80000010dd7808 */ /* 0x000fe20004000000 */
[----:B------:R-:W-:Y:S01]  /*9020*/  VIADD R16, R222, 0x19 ;  /* 0x00000019de107836 */ /* 0x000fe20000000000 */
[----:B------:R-:W-:Y:S01]  /*9030*/  ISETP.GE.AND P2, PT, R25, R219, PT ;  /* 0x000000db1900720c */ /* 0x000fe20003f46270 */
[----:B---3--:R-:W-:Y:S01]  /*9040*/  HMMA.16816.F32 R184, R176, R28, R184 ;  /* 0x0000001cb0b8723c */ /* 0x008fe200000018b8 */
[----:B------:R-:W-:-:S02]  /*9050*/  ISETP.GE.AND P1, PT, R20, R224, PT ;  /* 0x000000e01400720c */ /* 0x000fc40003f26270 */
[-C--:B------:R-:W-:Y:S01]  /*9060*/  ISETP.GE.AND P0, PT, R20, R219.reuse, PT ;  /* 0x000000db1400720c */ /* 0x080fe20003f06270 */
[----:B------:R-:W-:Y:S01]  /*9070*/  VIADD R20, R222, 0x20 ;  /* 0x00000020de147836 */ /* 0x000fe20000000000 */
[----:B------:R-:W-:Y:S01]  /*9080*/  FSEL R18, R18, -INF , !P2 ;  /* 0xff80000012127808 */ /* 0x000fe20005000000 */
[----:B------:R-:W-:Y:S01]  /*9090*/  HMMA.16816.F32 R28, R176, R30, R180 ;  /* 0x0000001eb01c723c */ /* 0x000fe200000018b4 */
[----:B------:R-:W-:Y:S02]  /*90a0*/  FSEL R188, R17, -INF , !P1 ;  /* 0xff80000011bc7808 */ /* 0x000fe40004800000 */
[----:B------:R-:W-:Y:S02]  /*90b0*/  FSEL R19, R19, -INF , !P0 ;  /* 0xff80000013137808 */ /* 0x000fe40004000000 */
[C---:B------:R-:W-:Y:S02]  /*90c0*/  ISETP.GE.AND P2, PT, R21.reuse, R224, PT ;  /* 0x000000e01500720c */ /* 0x040fe40003f46270 */
[----:B------:R-:W-:-:S02]  /*90d0*/  ISETP.GE.AND P1, PT, R21, R219, PT ;  /* 0x000000db1500720c */ /* 0x000fc40003f26270 */
[-C--:B------:R-:W-:Y:S02]  /*90e0*/  ISETP.GE.AND P0, PT, R16, R224.reuse, PT ;  /* 0x000000e01000720c */ /* 0x080fe40003f06270 */
[----:B------:R-:W-:Y:S01]  /*90f0*/  FSEL R189, R12, -INF , !P2 ;  /* 0xff8000000cbd7808 */ /* 0x000fe20005000000 */
[----:B------:R-:W-:Y:S01]  /*9100*/  VIADD R12, R222, 0x21 ;  /* 0x00000021de0c7836 */ /* 0x000fe20000000000 */
[----:B------:R-:W-:Y:S02]  /*9110*/  FSEL R17, R14, -INF , !P1 ;  /* 0xff8000000e117808 */ /* 0x000fe40004800000 */
[----:B------:R-:W-:Y:S01]  /*9120*/  FSEL R190, R13, -INF , !P0 ;  /* 0xff8000000dbe7808 */ /* 0x000fe20004000000 */
[----:B------:R-:W-:Y:S01]  /*9130*/  VIADD R13, R222, 0x28 ;  /* 0x00000028de0d7836 */ /* 0x000fe20000000000 */
[C---:B------:R-:W-:Y:S02]  /*9140*/  ISETP.GE.AND P1, PT, R20.reuse, R224, PT ;  /* 0x000000e01400720c */ /* 0x040fe40003f26270 */
[----:B------:R-:W-:-:S02]  /*9150*/  ISETP.GE.AND P0, PT, R20, R219, PT ;  /* 0x000000db1400720c */ /* 0x000fc40003f06270 */
[----:B------:R-:W-:Y:S01]  /*9160*/  FSEL R220, R8, -INF , !P1 ;  /* 0xff80000008dc7808 */ /* 0x000fe20004800000 */
[----:B------:R-:W-:Y:S01]  /*9170*/  VIADD R8, R222, 0x29 ;  /* 0x00000029de087836 */ /* 0x000fe20000000000 */
[----:B------:R-:W-:Y:S02]  /*9180*/  FSEL R21, R10, -INF , !P0 ;  /* 0xff8000000a157808 */ /* 0x000fe40004000000 */
[-C--:B------:R-:W-:Y:S02]  /*9190*/  ISETP.GE.AND P1, PT, R12, R219.reuse, PT ;  /* 0x000000db0c00720c */ /* 0x080fe40003f26270 */
[----:B------:R-:W-:Y:S02]  /*91a0*/  ISETP.GE.AND P0, PT, R13, R224, PT ;  /* 0x000000e00d00720c */ /* 0x000fe40003f06270 */
[----:B------:R-:W-:Y:S02]  /*91b0*/  ISETP.GE.AND P2, PT, R16, R219, PT ;  /* 0x000000db1000720c */ /* 0x000fe40003f46270 */
[----:B------:R-:W-:-:S02]  /*91c0*/  FSEL R20, R11, -INF , !P1 ;  /* 0xff8000000b147808 */ /* 0x000fc40004800000 */
[----:B------:R-:W-:Y:S01]  /*91d0*/  FSEL R22, R4, -INF , !P0 ;  /* 0xff80000004167808 */ /* 0x000fe20004000000 */
[----:B------:R-:W-:Y:S01]  /*91e0*/  VIADD R4, R222, 0x30 ;  /* 0x00000030de047836 */ /* 0x000fe20000000000 */
        /* <DEDUP_REMOVED lines=8> */
[----:B------:R-:W-:Y:S02]  /*9270*/  ISETP.GE.AND P2, PT, R13, R219, PT ;  /* 0x000000db0d00720c */ /* 0x000fe40003f46270 */
[----:B------:R-:W-:Y:S02]  /*9280*/  FSEL R191, R5, -INF , !P1 ;  /* 0xff80000005bf7808 */ /* 0x000fe40004800000 */
[----:B------:R-:W-:Y:S02]  /*9290*/  FSEL R179, R185, -INF , !P0 ;  /* 0xff800000b9b37808 */ /* 0x000fe40004000000 */
[----:B------:R-:W-:-:S02]  /*92a0*/  FSEL R27, R6, -INF , !P2 ;  /* 0xff800000061b7808 */ /* 0x000fc40005000000 */
[-C--:B------:R-:W-:Y:S02]  /*92b0*/  ISETP.GE.AND P1, PT, R4, R219.reuse, PT ;  /* 0x000000db0400720c */ /* 0x080fe40003f26270 */
[----:B------:R-:W-:Y:S02]  /*92c0*/  ISETP.GE.AND P0, PT, R222, R219, PT ;  /* 0x000000dbde00720c */ /* 0x000fe40003f06270 */
[----:B------:R-:W-:Y:S01]  /*92d0*/  ISETP.GE.AND P2, PT, R4, R224, PT ;  /* 0x000000e00400720c */ /* 0x000fe20003f46270 */
[----:B------:R-:W-:Y:S01]  /*92e0*/  VIADD R4, R222, 0x38 ;  /* 0x00000038de047836 */ /* 0x000fe20000000000 */
[----:B------:R-:W-:Y:S02]  /*92f0*/  FSEL R177, R186, -INF , !P1 ;  /* 0xff800000bab17808 */ /* 0x000fe40004800000 */
[----:B------:R-:W-:Y:S02]  /*9300*/  FSEL R26, R26, -INF , !P0 ;  /* 0xff8000001a1a7808 */ /* 0x000fe40004000000 */
[----:B------:R-:W-:-:S02]  /*9310*/  FSEL R182, R184, -INF , !P2 ;  /* 0xff800000b8b67808 */ /* 0x000fc40005000000 */
[CC--:B------:R-:W-:Y:S01]  /*9320*/  ISETP.GE.AND P1, PT, R222.reuse, R224.reuse, PT ;  /* 0x000000e0de00720c */ /* 0x0c0fe20003f26270 */
[----:B------:R-:W-:Y:S01]  /*9330*/  VIADD R222, R222, 0x39 ;  /* 0x00000039dede7836 */ /* 0x000fe20000000000 */
[----:B------:R-:W-:Y:S02]  /*9340*/  PLOP3.LUT P0, PT, PT, PT, UP0, 0x80, 0x0 ;  /* 0x000000000000781c */ /* 0x000fe40003f0f008 */
[----:B------:R-:W-:Y:S02]  /*9350*/  ISETP.GE.AND P2, PT, R8, R219, PT ;  /* 0x000000db0800720c */ /* 0x000fe40003f46270 */
[----:B------:R-:W-:Y:S02]  /*9360*/  FSEL R24, R24, -INF , !P1 ;  /* 0xff80000018187808 */ /* 0x000fe40004800000 */
[----:B------:R-:W-:Y:S02]  /*9370*/  FSEL R176, R187, -INF , !P2 ;  /* 0xff800000bbb07808 */ /* 0x000fe40005000000 */
[----:B------:R-:W-:-:S02]  /*9380*/  ISETP.GE.AND P2, PT, R4, R224, PT ;  /* 0x000000e00400720c */ /* 0x000fc40003f46270 */
[----:B------:R-:W-:Y:S02]  /*9390*/  ISETP.GE.AND P1, PT, R222, R224, PT ;  /* 0x000000e0de00720c */ /* 0x000fe40003f26270 */
[----:B------:R-:W-:Y:S02]  /*93a0*/  FSEL R181, R28, -INF , !P2 ;  /* 0xff8000001cb57808 */ /* 0x000fe40005000000 */
[----:B------:R-:W-:Y:S02]  /*93b0*/  FSEL R178, R29, -INF , !P1 ;  /* 0xff8000001db27808 */ /* 0x000fe40004800000 */
[-C--:B------:R-:W-:Y:S02]  /*93c0*/  ISETP.GE.AND P2, PT, R4, R219.reuse, PT ;  /* 0x000000db0400720c */ /* 0x080fe40003f46270 */
[----:B------:R-:W-:Y:S02]  /*93d0*/  ISETP.GE.AND P1, PT, R222, R219, PT ;  /* 0x000000dbde00720c */ /* 0x000fe40003f26270 */
[----:B------:R-:W-:-:S02]  /*93e0*/  FSEL R175, R30, -INF , !P2 ;  /* 0xff8000001eaf7808 */ /* 0x000fc40005000000 */
        /* <DEDUP_REMOVED lines=26> */
[----:B------:R-:W-:Y:S01]  /*9590*/  @!P6 LDGSTS.E.BYPASS.LTC128B.128 [R217+0x8000], desc[UR28][R168.64] ;  /* 0x08000000a8d9efae */ /* 0x000fe2000b901d5c */
[C-C-:B------:R-:W-:Y:S01]  /*95a0*/  @!P5 LEA.HI.X R35, R14.reuse, R7, R30.reuse, 0x1, P2 ;  /* 0x000000070e23d211 */ /* 0x140fe200010f0c1e */
[----:B------:R-:W3:Y:S01]  /*95b0*/  @!P5 LDC.64 R8, c[0x0][0x218] ;  /* 0x00008600ff08db82 */ /* 0x000ee20000000a00 */
        /* <DEDUP_REMOVED lines=17> */
[----:B------:R-:W2:Y:S01]  /*96d0*/  @!P3 LDC.64 R4, c[0x0][0x218] ;  /* 0x00008600ff04bb82 */ /* 0x000ea20000000a00 */
[C---:B-1----:R-:W-:Y:S01]  /*96e0*/  @!P6 LEA R10, P1, R31.reuse, R10, 0x1 ;  /* 0x0000000a1f0ae211 */ /* 0x042fe200078208ff */
[----:B------:R1:W-:Y:S03]  /*96f0*/  @P3 STS.128 [R217+0xe000], RZ ;  /* 0x00e000ffd9003388 */ /* 0x0003e60000000c00 */
[C-C-:B------:R-:W-:Y:S01]  /*9700*/  @!P6 LEA.HI.X R11, R31.reuse, R11, R30.reuse, 0x1, P1 ;  /* 0x0000000b1f0be211 */ /* 0x140fe200008f0c1e */
[----:B------:R-:W-:Y:S01]  /*9710*/  @!PT LDS RZ, [RZ] ;  /* 0x00000000fffff984 */ /* 0x000fe20000000800 */
[----:B------:R-:W-:Y:S01]  /*9720*/  @!PT LDS RZ, [RZ] ;  /* 0x00000000fffff984 */ /* 0x000fe20000000800 */
[----:B------:R-:W-:Y:S01]  /*9730*/  @!PT LDS RZ, [RZ] ;  /* 0x00000000fffff984 */ /* 0x000fe20000000800 */
[----:B------:R1:W-:Y:S01]  /*9740*/  @!P3 LDGSTS.E.BYPASS.LTC128B.128 [R217+0xe000], desc[UR28][R12.64+0x180] ;  /* 0x0e0001800cd9bfae */ /* 0x0003e2000b901d5c */
[C---:B---3--:R-:W-:Y:S01]  /*9750*/  @!P5 LEA R8, P1, R31.reuse, R8, 0x1 ;  /* 0x000000081f08d211 */ /* 0x048fe200078208ff */
[----:B------:R-:W3:Y:S02]  /*9760*/  @!P5 LDC.64 R14, c[0x0][0x218] ;  /* 0x00008600ff0edb82 */ /* 0x000ee40000000a00 */
[----:B------:R1:W-:Y:S01]  /*9770*/  @P6 STS.128 [R217+0x8800], RZ ;  /* 0x008800ffd9006388 */ /* 0x0003e20000000c00 */
[----:B------:R-:W-:-:S03]  /*9780*/  @!P5 LEA.HI.X R9, R31, R9, R30, 0x1, P1 ;  /* 0x000000091f09d211 */ /* 0x000fc600008f0c1e */
[----:B------:R-:W-:Y:S01]  /*9790*/  @!PT LDS RZ, [RZ] ;  /* 0x00000000fffff984 */ /* 0x000fe20000000800 */
[----:B------:R-:W-:Y:S01]  /*97a0*/  @!PT LDS RZ, [RZ] ;  /* 0x00000000fffff984 */ /* 0x000fe20000000800 */
[----:B------:R-:W-:Y:S01]  /*97b0*/  @!PT LDS RZ, [RZ] ;  /* 0x00000000fffff984 */ /* 0x000fe20000000800 */
[----:B------:R1:W-:Y:S01]  /*97c0*/  @!P6 LDGSTS.E.BYPASS.LTC128B.128 [R217+0x8800], desc[UR28][R10.64] ;  /* 0x088000000ad9efae */ /* 0x0003e2000b901d5c */
[----:B----4-:R-:W-:-:S03]  /*97d0*/  @!P4 LEA R34, P2, R31, R6, 0x1 ;  /* 0x000000061f22c211 */ /* 0x010fc600078408ff */
[----:B------:R4:W-:Y:S01]  /*97e0*/  @P5 STS.128 [R217+0xa800], RZ ;  /* 0x00a800ffd9005388 */ /* 0x0009e20000000c00 */
[----:B------:R-:W-:-:S03]  /*97f0*/  @!P4 LEA.HI.X R35, R31, R7, R30, 0x1, P2 ;  /* 0x000000071f23c211 */ /* 0x000fc600010f0c1e */
[----:B------:R-:W-:Y:S01]  /*9800*/  @!PT LDS RZ, [RZ] ;  /* 0x00000000fffff984 */ /* 0x000fe20000000800 */
[----:B------:R-:W-:Y:S01]  /*9810*/  @!PT LDS RZ, [RZ] ;  /* 0x00000000fffff984 */ /* 0x000fe20000000800 */
[----:B------:R-:W-:Y:S01]  /*9820*/  @!PT LDS RZ, [RZ] ;  /* 0x00000000fffff984 */ /* 0x000fe20000000800 */
[----:B------:R4:W-:Y:S01]  /*9830*/  @!P5 LDGSTS.E.BYPASS.LTC128B.128 [R217+0xa800], desc[UR28][R8.64+0x80] ;  /* 0x0a80008008d9dfae */ /* 0x0009e2000b901d5c */
[----:B------:R-:W4:Y:S01]  /*9840*/  @!P5 LDC.64 R6, c[0x0][0x218] ;  /* 0x00008600ff06db82 */ /* 0x000f220000000a00 */
[C---:B--2---:R-:W-:Y:S02]  /*9850*/  @!P3 LEA R168, P1, R31.reuse, R4, 0x1 ;  /* 0x000000041fa8b211 */ /* 0x044fe400078208ff */
        /* <DEDUP_REMOVED lines=9> */
[----:B---3--:R-:W-:-:S03]  /*98f0*/  @!P5 LEA R14, P2, R32, R14, 0x1 ;  /* 0x0000000e200ed211 */ /* 0x008fc600078408ff */
[----:B------:R3:W-:Y:S01]  /*9900*/  @P3 STS.128 [R217+0xe800], RZ ;  /* 0x00e800ffd9003388 */ /* 0x0007e20000000c00 */
[C---:B------:R-:W-:Y:S02]  /*9910*/  @!P5 LEA.HI.X R15, R32.reuse, R15, R30, 0x1, P2 ;  /* 0x0000000f200fd211 */ /* 0x040fe400010f0c1e */
[----:B-1----:R-:W2:Y:S01]  /*9920*/  @!P4 LDC.64 R12, c[0x0][0x218] ;  /* 0x00008600ff0ccb82 */ /* 0x002ea20000000a00 */
[----:B------:R-:W-:Y:S01]  /*9930*/  @!PT LDS RZ, [RZ] ;  /* 0x00000000fffff984 */ /* 0x000fe20000000800 */
[----:B------:R-:W-:Y:S01]  /*9940*/  @!PT LDS RZ, [RZ] ;  /* 0x00000000fffff984 */ /* 0x000fe20000000800 */
[----:B------:R-:W-:Y:S01]  /*9950*/  @!PT LDS RZ, [RZ] ;  /* 0x00000000fffff984 */ /* 0x000fe20000000800 */
[----:B------:R3:W-:Y:S04]  /*9960*/  @!P3 LDGSTS.E.BYPASS.LTC128B.128 [R217+0xe800], desc[UR28][R168.64+0x180] ;  /* 0x0e800180a8d9bfae */ /* 0x0007e8000b901d5c */
[----:B------:R3:W-:Y:S03]  /*9970*/  @P6 STS.128 [R217+0x9000], RZ ;  /* 0x009000ffd9006388 */ /* 0x0007e60000000c00 */
[----:B------:R-:W1:Y:S08]  /*9980*/  @!P3 LDC.64 R10, c[0x0][0x218] ;  /* 0x00008600ff0abb82 */ /* 0x000e700000000a00 */
[----:B----4-:R-:W4:Y:S01]  /*9990*/  @!P6 LDC.64 R8, c[0x0][0x218] ;  /* 0x00008600ff08eb82 */ /* 0x010f220000000a00 */
[----:B-----5:R-:W-:-:S04]  /*99a0*/  @!P6 LEA R28, P1, R32, R28, 0x1 ;  /* 0x0000001c201ce211 */ /* 0x020fc800078208ff */
[----:B------:R-:W-:-:S03]  /*99b0*/  @!P6 LEA.HI.X R29, R32, R29, R30, 0x1, P1 ;  /* 0x0000001d201de211 */ /* 0x000fc600008f0c1e */
[----:B------:R-:W5:Y:S01]  /*99c0*/  @!P4 LDC.64 R4, c[0x0][0x218] ;  /* 0x00008600ff04cb82 */ /* 0x000f620000000a00 */
[C---:B--2---:R-:W-:Y:S01]  /*99d0*/  @!P4 LEA R34, P1, R32.reuse, R12, 0x1 ;  /* 0x0000000c2022c211 */ /* 0x044fe200078208ff */
        /* <DEDUP_REMOVED lines=15> */
[C---:B----4-:R-:W-:Y:S02]  /*9ad0*/  @!P6 LEA R8, P1, R12.reuse, R8, 0x1 ;  /* 0x000000080c08e211 */ /* 0x050fe400078208ff */
        /* <DEDUP_REMOVED lines=38> */
.L_x_366:
[----:B------:R-:W-:Y:S05]  /*9d40*/  BSYNC B0 ;  /* 0x0000000000007941 */ /* 0x000fea0003800000 */
.L_x_365:
[----:B------:R-:W0:Y:S02]  /*9d50*/  LDGDEPBAR ;  /* 0x00000000000079af */ /* 0x000e240000000000 */
.L_x_364:
[----:B-1-3--:R-:W-:Y:S01]  /*9d60*/  FMNMX.FTZ R5, R2, R24, !PT ;  /* 0x0000001802057209 */ /* 0x00afe20007810000 */
[----:B------:R-:W-:Y:S01]  /*9d70*/  IMAD.WIDE.U32 R222, R238, -0x326172a9, RZ ;  /* 0xcd9e8d57eede7825 */ /* 0x000fe200078e00ff */
[----:B------:R-:W-:Y:S01]  /*9d80*/  FMNMX.FTZ R7, R0, R26, !PT ;  /* 0x0000001a00077209 */ /* 0x000fe20007810000 */
[----:B------:R-:W-:Y:S01]  /*9d90*/  USHF.L.U32 UR38, UR19, 0x1, URZ ;  /* 0x0000000113267899 */ /* 0x000fe2000800063f */
[----:B------:R-:W-:Y:S01]  /*9da0*/  FMNMX.FTZ R5, R3, R5, !PT ;  /* 0x0000000503057209 */ /* 0x000fe20007810000 */
[----:B------:R-:W-:Y:S01]  /*9db0*/  UIADD3 UR4, UR33, -0x4498517b, URZ ;  /* 0xbb67ae8521047890 */ /* 0x000fe2000fffe03f */
[----:B------:R-:W-:Y:S01]  /*9dc0*/  FMNMX.FTZ R7, R172, R7, !PT ;  /* 0x00000007ac077209 */ /* 0x000fe20007810000 */
[----:B------:R-:W-:Y:S01]  /*9dd0*/  IMAD.WIDE.U32 R224, R165, -0x2daee0ad, RZ ;  /* 0xd2511f53a5e07825 */ /* 0x000fe200078e00ff */
[----:B------:R-:W-:Y:S01]  /*9de0*/  FMNMX.FTZ R5, R174, R5, !PT ;  /* 0x00000005ae057209 */ /* 0x000fe20007810000 */
[----:B------:R-:W-:Y:S01]  /*9df0*/  UIADD3 UR30, UR32, -0x61c88647, URZ ;  /* 0x9e3779b9201e7890 */ /* 0x000fe2000fffe03f */
[----:B------:R-:W-:Y:S01]  /*9e00*/  FMNMX.FTZ R7, R229, R7, !PT ;  /* 0x00000007e5077209 */ /* 0x000fe20007810000 */
[----:B------:R-:W-:Y:S01]  /*9e10*/  UIADD3 UR18, UR33, 0x76cf5d0a, URZ ;  /* 0x76cf5d0a21127890 */ /* 0x000fe2000fffe03f */
[----:B------:R-:W-:Y:S01]  /*9e20*/  FMNMX.FTZ R5, R33, R5, !PT ;  /* 0x0000000521057209 */ /* 0x000fe20007810000 */
[----:B------:R-:W-:Y:S01]  /*9e30*/  UIADD3 UR13, UR33, 0x32370b8f, URZ ;  /* 0x32370b8f210d7890 */ /* 0x000fe2000fffe03f */
[----:B------:R-:W-:Y:S01]  /*9e40*/  FMNMX.FTZ R7, R236, R7, !PT ;  /* 0x00000007ec077209 */ /* 0x000fe20007810000 */
[----:B------:R-:W-:Y:S01]  /*9e50*/  UIADD3 UR15, UR32, -0x255992d5, URZ ;  /* 0xdaa66d2b200f7890 */ /* 0x000fe2000fffe03f */
[----:B------:R-:W-:Y:S01]  /*9e60*/  FMNMX.FTZ R5, R221, R5, !PT ;  /* 0x00000005dd057209 */ /* 0x000fe20007810000 */
[----:B------:R-:W-:Y:S01]  /*9e70*/  UIADD3 UR12, UR32, 0x78dde6e4, URZ ;  /* 0x78dde6e4200c7890 */ /* 0x000fe2000fffe03f */
[----:B------:R-:W-:Y:S01]  /*9e80*/  FMNMX.FTZ R7, R18, R7, !PT ;  /* 0x0000000712077209 */ /* 0x000fe20007810000 */
[----:B------:R-:W-:Y:S01]  /*9e90*/  UIADD3 UR6, UR33, -0x56f99767, URZ ;  /* 0xa906689921067890 */ /* 0x000fe2000fffe03f */
[----:B------:R-:W-:Y:S01]  /*9ea0*/  FMNMX.FTZ R5, R188, R5, !PT ;  /* 0x00000005bc057209 */ /* 0x000fe20007810000 */
[----:B------:R-:W-:Y:S01]  /*9eb0*/  UIADD3 UR10, UR33, -0x126145ec, URZ ;  /* 0xed9eba14210a7890 */ /* 0x000fe2000fffe03f */
[----:B------:R-:W-:Y:S01]  /*9ec0*/  FMNMX.FTZ R7, R19, R7, !PT ;  /* 0x0000000713077209 */ /* 0x000fe20007810000 */
[----:B------:R-:W-:Y:S01]  /*9ed0*/  UIADD3 UR37, UR32, -0x4ab325aa, URZ ;  /* 0xb54cda5620257890 */ /* 0x000fe2000fffe03f */
[----:B------:R-:W-:Y:S01]  /*9ee0*/  FMNMX.FTZ R5, R189, R5, !PT ;  /* 0x00000005bd057209 */ /* 0x000fe20007810000 */
[----:B------:R-:W-:Y:S01]  /*9ef0*/  UIADD3 UR7, UR32, 0x1715609d, URZ ;  /* 0x1715609d20077890 */ /* 0x000fe2000fffe03f */
[----:B------:R-:W-:Y:S01]  /*9f00*/  FMNMX.FTZ R7, R17, R7, !PT ;  /* 0x0000000711077209 */ /* 0x000fe20007810000 */
[----:B------:R-:W-:Y:S01]  /*9f10*/  UIADD3 UR34, UR33, 0x646e171e, URZ ;  /* 0x646e171e21227890 */ /* 0x000fe2000fffe03f */
[----:B------:R-:W-:Y:S01]  /*9f20*/  FMNMX.FTZ R5, R190, R5, !PT ;  /* 0x00000005be057209 */ /* 0x000fe20007810000 */
[----:B------:R-:W-:Y:S01]  /*9f30*/  @UP0 UIADD3 UR21, UR21, -0x3, URZ ;  /* 0xfffffffd15150890 */ /* 0x000fe2000fffe03f */
        /* <DEDUP_REMOVED lines=17> */
[----:B------:R-:W-:Y:S01]  /*a050*/  LOP3.LUT R30, R223, R239, RZ, 0x3c, !PT ;  /* 0x000000efdf1e7212 */ /* 0x000fe200078e3cff */
[----:B------:R-:W1:Y:S04]  /*a060*/  SHFL.BFLY PT, R4, R5, 0x2, 0x1f ;  /* 0x0c401f0005047f89 */ /* 0x000e6800000e0000 */
[----:B------:R-:W2:Y:S01]  /*a070*/  SHFL.BFLY PT, R6, R7, 0x2, 0x1f ;  /* 0x0c401f0007067f89 */ /* 0x000ea200000e0000 */
[----:B------:R-:W-:-:S05]  /*a080*/  IMAD.WIDE.U32 R30, R30, -0x2daee0ad, RZ ;  /* 0xd2511f531e1e7825 */ /* 0x000fca00078e00ff */
[----:B------:R-:W-:Y:S01]  /*a090*/  LOP3.LUT R28, R31, UR4, R224, 0x96, !PT ;  /* 0x000000041f1c7c12 */ /* 0x000fe2000f8e96e0 */
[----:B------:R-:W-:-:S04]  /*a0a0*/  UIADD3 UR4, UR32, 0x3c6ef372, URZ ;  /* 0x3c6ef37220047890 */ /* 0x000fc8000fffe03f */
[----:B------:R-:W-:Y:S01]  /*a0b0*/  IMAD.WIDE.U32 R28, R28, -0x326172a9, RZ ;  /* 0xcd9e8d571c1c7825 */ /* 0x000fe200078e00ff */
[----:B-1----:R-:W-:Y:S02]  /*a0c0*/  FMNMX.FTZ R4, R5, R4, !PT ;  /* 0x0000000405047209 */ /* 0x002fe40007810000 */
[----:B------:R-:W-:Y:S02]  /*a0d0*/  MOV R5, UR33 ;  /* 0x0000002100057c02 */ /* 0x000fe40008000f00 */
[----:B--2---:R-:W-:Y:S01]  /*a0e0*/  FMNMX.FTZ R6, R7, R6, !PT ;  /* 0x0000000607067209 */ /* 0x004fe20007810000 */
[----:B------:R-:W1:Y:S01]  /*a0f0*/  SHFL.BFLY PT, R32, R4, 0x1, 0x1f ;  /* 0x0c201f0004207f89 */ /* 0x000e6200000e0000 */
[----:B------:R-:W-:Y:S01]  /*a100*/  LOP3.LUT R5, R225, UR38, R5, 0x96, !PT ;  /* 0x00000026e1057c12 */ /* 0x000fe2000f8e9605 */
[----:B------:R-:W-:-:S04]  /*a110*/  UIADD3 UR38, UR38, 0x1, URZ ;  /* 0x0000000126267890 */ /* 0x000fc8000fffe03f */
[----:B------:R-:W-:Y:S02]  /*a120*/  IMAD.WIDE.U32 R184, R5, -0x326172a9, RZ ;  /* 0xcd9e8d5705b87825 */ /* 0x000fe400078e00ff */
[----:B------:R-:W2:Y:S01]  /*a130*/  SHFL.BFLY PT, R5, R6, 0x1, 0x1f ;  /* 0x0c201f0006057f89 */ /* 0x000ea200000e0000 */
[----:B------:R-:W-:Y:S02]  /*a140*/  MOV R224, UR38 ;  /* 0x0000002600e07c02 */ /* 0x000fe40008000f00 */
[----:B------:R-:W-:Y:S02]  /*a150*/  LOP3.LUT R184, R29, UR4, R184, 0x96, !PT ;  /* 0x000000041db87c12 */ /* 0x000fe4000f8e96b8 */
[----:B------:R-:W-:-:S05]  /*a160*/  LOP3.LUT R224, R225, UR33, R224, 0x96, !PT ;  /* 0x00000021e1e07c12 */ /* 0x000fca000f8e96e0 */
[----:B------:R-:W-:-:S03]  /*a170*/  IMAD.WIDE.U32 R224, R224, -0x326172a9, RZ ;  /* 0xcd9e8d57e0e07825 */ /* 0x000fc600078e00ff */
[----:B------:R-:W-:Y:S02]  /*a180*/  LOP3.LUT R31, R29, UR4, R224, 0x96, !PT ;  /* 0x000000041d1f7c12 */ /* 0x000fe4000f8e96e0 */
[----:B-1----:R-:W-:Y:S02]  /*a190*/  FMNMX.FTZ R32, R4, R32, !PT ;  /* 0x0000002004207209 */ /* 0x002fe40007810000 */
[----:B------:R-:W-:Y:S01]  /*a1a0*/  LOP3.LUT R4, R185, UR30, R222, 0x96, !PT ;  /* 0x0000001eb9047c12 */ /* 0x000fe2000f8e96de */
[----:B------:R-:W-:Y:S01]  /*a1b0*/  IMAD.WIDE.U32 R184, R184, -0x2daee0ad, RZ ;  /* 0xd2511f53b8b87825 */ /* 0x000fe200078e00ff */
[----:B------:R-:W-:-:S03]  /*a1c0*/  FSETP.NEU.FTZ.AND P2, PT, R32, -INF , PT ;  /* 0xff8000002000780b */ /* 0x000fc60003f5d000 */
[----:B------:R-:W-:Y:S01]  /*a1d0*/  FMUL.FTZ R180, R32, UR11 ;  /* 0x0000000b20b47c20 */ /* 0x000fe20008410000 */
[----:B------:R-:W-:Y:S01]  /*a1e0*/  LOP3.LUT R222, R225, UR30, R222, 0x96, !PT ;  /* 0x0000001ee1de7c12 */ /* 0x000fe2000f8e96de */
[----:B------:R-:W-:-:S03]  /*a1f0*/  IMAD.WIDE.U32 R186, R4, -0x2daee0ad, RZ ;  /* 0xd2511f5304ba7825 */ /* 0x000fc600078e00ff */
[----:B------:R-:W-:Y:S01]  /*a200*/  FSEL R180, R180, RZ, P2 ;  /* 0x000000ffb4b47208 */ /* 0x000fe20001000000 */
[----:B------:R-:W-:Y:S01]  /*a210*/  IMAD.WIDE.U32 R222, R222, -0x2daee0ad, RZ ;  /* 0xd2511f53dede7825 */ /* 0x000fe200078e00ff */
[----:B------:R-:W-:Y:S02]  /*a220*/  LOP3.LUT R4, R187, UR18, R30, 0x96, !PT ;  /* 0x00000012bb047c12 */ /* 0x000fe4000f8e961e */
[----:B------:R-:W-:Y:S01]  /*a230*/  LOP3.LUT R186, R185, UR13, R186, 0x96, !PT ;  /* 0x0000000db9ba7c12 */ /* 0x000fe2000f8e96ba */
[----:B------:R-:W-:Y:S01]  /*a240*/  FFMA.FTZ R169, R3, UR11, -R180 ;  /* 0x0000000b03a97c23 */ /* 0x000fe200080108b4 */
[----:B--2---:R-:W-:Y:S01]  /*a250*/  FMNMX.FTZ R3, R6, R5, !PT ;  /* 0x0000000506037209 */ /* 0x004fe20007810000 */
[----:B------:R-:W-:-:S04]  /*a260*/  IMAD.WIDE.U32 R234, R4, -0x326172a9, RZ ;  /* 0xcd9e8d5704ea7825 */ /* 0x000fc800078e00ff */
[--C-:B------:R-:W-:Y:S01]  /*a270*/  FFMA.FTZ R168, R174, UR11, -R180.reuse ;  /* 0x0000000baea87c23 */ /* 0x100fe200080108b4 */
[----:B------:R-:W-:Y:S01]  /*a280*/  FFMA.FTZ R170, R24, UR11, -R180 ;  /* 0x0000000b18aa7c23 */ /* 0x000fe200080108b4 */
[----:B------:R-:W-:Y:S01]  /*a290*/  FSETP.NEU.FTZ.AND P1, PT, R3, -INF , PT ;  /* 0xff8000000300780b */ /* 0x000fe20003f3d000 */
[----:B------:R-:W-:Y:S01]  /*a2a0*/  IMAD.WIDE.U32 R186, R186, -0x326172a9, RZ ;  /* 0xcd9e8d57baba7825 */ /* 0x000fe200078e00ff */
[----:B------:R-:W-:-:S03]  /*a2b0*/  LOP3.LUT R4, R235, UR15, R28, 0x96, !PT ;  /* 0x0000000feb047c12 */ /* 0x000fc6000f8e961c */
[----:B------:R-:W-:Y:S01]  /*a2c0*/  FMUL.FTZ R174, R3, UR11 ;  /* 0x0000000b03ae7c20 */ /* 0x000fe20008410000 */
[----:B------:R-:W-:Y:S01]  /*a2d0*/  FFMA.FTZ R35, R33, UR11, -R180 ;  /* 0x0000000b21237c23 */ /* 0x000fe200080108b4 */
[----:B------:R-:W-:Y:S01]  /*a2e0*/  MUFU.EX2 R170, R170 ;  /* 0x000000aa00aa7308 */ /* 0x000fe20000000800 */
[----:B------:R-:W-:Y:S01]  /*a2f0*/  LOP3.LUT R234, R187, UR12, R234, 0x96, !PT ;  /* 0x0000000cbbea7c12 */ /* 0x000fe2000f8e96ea */
[----:B------:R-:W-:Y:S01]  /*a300*/  IMAD.WIDE.U32 R4, R4, -0x2daee0ad, RZ ;  /* 0xd2511f5304047825 */ /* 0x000fe200078e00ff */
[----:B------:R-:W-:-:S03]  /*a310*/  FSEL R174, R174, RZ, P1 ;  /* 0x000000ffaeae7208 */ /* 0x000fc60000800000 */
[--C-:B------:R-:W-:Y:S01]  /*a320*/  FFMA.FTZ R183, R221, UR11, -R180.reuse ;  /* 0x0000000bddb77c23 */ /* 0x100fe200080108b4 */
[----:B------:R-:W-:Y:S01]  /*a330*/  FFMA.FTZ R190, R190, UR11, -R180 ;  /* 0x0000000bbebe7c23 */ /* 0x000fe200080108b4 */
[----:B------:R-:W-:Y:S01]  /*a340*/  IMAD.WIDE.U32 R234, R234, -0x2daee0ad, RZ ;  /* 0xd2511f53eaea7825 */ /* 0x000fe200078e00ff */
[----:B------:R-:W-:-:S03]  /*a350*/  LOP3.LUT R184, R5, UR10, R184, 0x96, !PT ;  /* 0x0000000a05b87c12 */ /* 0x000fc6000f8e96b8 */
[--C-:B------:R-:W-:Y:S01]  /*a360*/  FFMA.FTZ R34, R26, UR11, -R174.reuse ;  /* 0x0000000b1a227c23 */ /* 0x100fe200080108ae */
[----:B------:R-:W-:Y:S01]  /*a370*/  FFMA.FTZ R33, R172, UR11, -R174 ;  /* 0x0000000bac217c23 */ /* 0x000fe200080108ae */
[----:B------:R-:W1:Y:S01]  /*a380*/  MUFU.EX2 R169, R169 ;  /* 0x000000a900a97308 */ /* 0x000e620000000800 */
[----:B------:R-:W-:Y:S01]  /*a390*/  LOP3.LUT R4, R235, UR6, R4, 0x96, !PT ;  /* 0x00000006eb047c12 */ /* 0x000fe2000f8e9604 */
[----:B------:R-:W-:Y:S01]  /*a3a0*/  IMAD.WIDE.U32 R184, R184, -0x326172a9, RZ ;  /* 0xcd9e8d57b8b87825 */ /* 0x000fe200078e00ff */
[----:B------:R-:W-:-:S03]  /*a3b0*/  FSEL R172, R32, RZ, P2 ;  /* 0x000000ff20ac7208 */ /* 0x000fc60001000000 */
[--C-:B------:R-:W-:Y:S01]  /*a3c0*/  FFMA.FTZ R171, R229, UR11, -R174.reuse ;  /* 0x0000000be5ab7c23 */ /* 0x100fe200080108ae */
[----:B------:R-:W-:Y:S01]  /*a3d0*/  FFMA.FTZ R187, R18, UR11, -R174 ;  /* 0x0000000b12bb7c23 */ /* 0x000fe200080108ae */
[----:B------:R-:W-:Y:S01]  /*a3e0*/  IMAD.WIDE.U32 R8, R4, -0x326172a9, RZ ;  /* 0xcd9e8d5704087825 */ /* 0x000fe200078e00ff */
[----:B------:R-:W-:Y:S01]  /*a3f0*/  LOP3.LUT R186, R185, UR7, R186, 0x96, !PT ;  /* 0x00000007b9ba7c12 */ /* 0x000fe2000f8e96ba */
[----:B------:R-:W-:Y:S02]  /*a400*/  MUFU.EX2 R34, R34 ;  /* 0x0000002200227308 */ /* 0x000fe40000000800 */
[----:B------:R-:W-:Y:S01]  /*a410*/  FADD.FTZ R172, R2, -R172 ;  /* 0x800000ac02ac7221 */ /* 0x000fe20000010000 */
[----:B------:R-:W-:Y:S01]  /*a420*/  FFMA.FTZ R2, R236, UR11, -R174 ;  /* 0x0000000bec027c23 */ /* 0x000fe200080108ae */
[----:B------:R-:W-:Y:S01]  /*a430*/  LOP3.LUT R5, R8, 0xffff, RZ, 0xc0, !PT ;  /* 0x0000ffff08057812 */ /* 0x000fe200078ec0ff */
[----:B------:R-:W-:Y:S01]  /*a440*/  IMAD.WIDE.U32 R240, R186, -0x2daee0ad, RZ ;  /* 0xd2511f53baf07825 */ /* 0x000fe200078e00ff */
[----:B------:R-:W-:-:S03]  /*a450*/  SHF.R.U32.HI R7, RZ, 0x10, R8 ;  /* 0x00000010ff077819 */ /* 0x000fc60000011608 */
[----:B------:R-:W-:Y:S01]  /*a460*/  FMUL.FTZ R172, R172, UR11 ;  /* 0x0000000bacac7c20 */ /* 0x000fe20008410000 */
[----:B------:R-:W-:Y:S01]  /*a470*/  LOP3.LUT R9, R9, UR37, R184, 0x96, !PT ;  /* 0x0000002509097c12 */ /* 0x000fe2000f8e96b8 */
[----:B------:R-:W2:Y:S01]  /*a480*/  MUFU.EX2 R33, R33 ;  /* 0x0000002100217308 */ /* 0x000ea20000000800 */
[----:B------:R-:W-:Y:S01]  /*a490*/  SHF.R.U32.HI R4, RZ, 0x18, R8 ;  /* 0x00000018ff047819 */ /* 0x000fe20000011608 */
[--C-:B------:R-:W-:Y:S01]  /*a4a0*/  FFMA.FTZ R184, R188, UR11, -R180.reuse ;  /* 0x0000000bbcb87c23 */ /* 0x100fe200080108b4 */
[----:B------:R-:W-:Y:S01]  /*a4b0*/  LOP3.LUT R7, R7, 0xff, RZ, 0xc0, !PT ;  /* 0x000000ff07077812 */ /* 0x000fe200078ec0ff */
[----:B------:R-:W-:Y:S01]  /*a4c0*/  FFMA.FTZ R185, R189, UR11, -R180 ;  /* 0x0000000bbdb97c23 */ /* 0x000fe200080108b4 */
[----:B------:R-:W-:Y:S01]  /*a4d0*/  LOP3.LUT R6, R8, 0xff, RZ, 0xc0, !PT ;  /* 0x000000ff08067812 */ /* 0x000fe200078ec0ff */
[--C-:B------:R-:W-:Y:S01]  /*a4e0*/  FFMA.FTZ R188, R19, UR11, -R174.reuse ;  /* 0x0000000b13bc7c23 */ /* 0x100fe200080108ae */
[----:B------:R-:W-:Y:S01]  /*a4f0*/  SHF.R.U32.HI R5, RZ, 0x8, R5 ;  /* 0x00000008ff057819 */ /* 0x000fe20000011605 */
[----:B------:R-:W-:Y:S01]  /*a500*/  MUFU.EX2 R168, R168 ;  /* 0x000000a800a87308 */ /* 0x000fe20000000800 */
[----:B------:R-:W-:Y:S01]  /*a510*/  LOP3.LUT R10, R9, 0xffff, RZ, 0xc0, !PT ;  /* 0x0000ffff090a7812 */ /* 0x000fe200078ec0ff */
[----:B------:R-:W-:Y:S01]  /*a520*/  FFMA.FTZ R189, R16, UR11, -R174 ;  /* 0x0000000b10bd7c23 */ /* 0x000fe200080108ae */
[----:B------:R-:W-:Y:S01]  /*a530*/  PRMT R7, R7, 0x5410, R4 ;  /* 0x0000541007077816 */ /* 0x000fe20000000004 */
[--C-:B------:R-:W-:Y:S01]  /*a540*/  FFMA.FTZ R219, R220, UR11, -R180.reuse ;  /* 0x0000000bdcdb7c23 */ /* 0x100fe200080108b4 */
[----:B------:R-:W-:Y:S01]  /*a550*/  PRMT R6, R6, 0x5410, R5 ;  /* 0x0000541006067816 */ /* 0x000fe20000000005 */
[----:B------:R-:W-:Y:S01]  /*a560*/  FFMA.FTZ R221, R25, UR11, -R180 ;  /* 0x0000000b19dd7c23 */ /* 0x000fe200080108b4 */
[----:B------:R-:W-:Y:S01]  /*a570*/  LOP3.LUT R4, R9, 0xff, RZ, 0xc0, !PT ;  /* 0x000000ff09047812 */ /* 0x000fe200078ec0ff */
[----:B------:R-:W3:Y:S01]  /*a580*/  MUFU.EX2 R35, R35 ;  /* 0x0000002300237308 */ /* 0x000ee20000000800 */
[----:B------:R-:W-:Y:S01]  /*a590*/  SHF.R.U32.HI R10, RZ, 0x8, R10 ;  /* 0x00000008ff0a7819 */ /* 0x000fe2000001160a */
[--C-:B------:R-:W-:Y:S01]  /*a5a0*/  FFMA.FTZ R220, R22, UR11, -R180.reuse ;  /* 0x0000000b16dc7c23 */ /* 0x100fe200080108b4 */
[--C-:B------:R-:W-:Y:S01]  /*a5b0*/  SHF.R.U32.HI R5, RZ, 0x10, R9.reuse ;  /* 0x00000010ff057819 */ /* 0x100fe20000011609 */
[----:B------:R-:W-:Y:S01]  /*a5c0*/  FFMA.FTZ R191, R191, UR11, -R180 ;  /* 0x0000000bbfbf7c23 */ /* 0x000fe200080108b4 */
[----:B------:R-:W-:Y:S01]  /*a5d0*/  PRMT R4, R4, 0x5410, R10 ;  /* 0x0000541004047816 */ /* 0x000fe2000000000a */
[--C-:B------:R-:W-:Y:S01]  /*a5e0*/  FFMA.FTZ R224, R23, UR11, -R174.reuse ;  /* 0x0000000b17e07c23 */ /* 0x100fe200080108ae */
[----:B------:R-:W-:Y:S01]  /*a5f0*/  SHF.R.U32.HI R9, RZ, 0x18, R9 ;  /* 0x00000018ff097819 */ /* 0x000fe20000011609 */
[----:B------:R-:W-:Y:S01]  /*a600*/  MUFU.EX2 R171, R171 ;  /* 0x000000ab00ab7308 */ /* 0x000fe20000000800 */
[----:B------:R-:W-:Y:S01]  /*a610*/  LOP3.LUT R5, R5, 0xff, RZ, 0xc0, !PT ;  /* 0x000000ff05057812 */ /* 0x000fe200078ec0ff */
[--C-:B------:R-:W-:Y:S01]  /*a620*/  FFMA.FTZ R225, R20, UR11, -R174.reuse ;  /* 0x0000000b14e17c23 */ /* 0x100fe200080108ae */
[--C-:B------:R-:W-:Y:S01]  /*a630*/  HSET2.LE.AND R4, R4, R237.reuse, PT ;  /* 0x000000ed04047233 */ /* 0x100fe20003803000 */
[--C-:B------:R-:W-:Y:S01]  /*a640*/  FFMA.FTZ R177, R177, UR11, -R174.reuse ;  /* 0x0000000bb1b17c23 */ /* 0x100fe200080108ae */
[----:B------:R-:W-:Y:S01]  /*a650*/  PRMT R5, R5, 0x5410, R9 ;  /* 0x0000541005057816 */ /* 0x000fe20000000009 */
[--C-:B------:R-:W-:Y:S01]  /*a660*/  FFMA.FTZ R176, R176, UR11, -R174.reuse ;  /* 0x0000000bb0b07c23 */ /* 0x100fe200080108ae */
[----:B-1----:R-:W-:Y:S01]  /*a670*/  F2FP.F16.F32.PACK_AB R12, R169, R170 ;  /* 0x000000aaa90c723e */ /* 0x002fe200000000ff */
[----:B------:R-:W1:Y:S01]  /*a680*/  MUFU.EX2 R2, R2 ;  /* 0x0000000200027308 */ /* 0x000e620000000800 */
[----:B------:R-:W-:Y:S01]  /*a690*/  FSEL R8, R3, RZ, P1 ;  /* 0x000000ff03087208 */ /* 0x000fe20000800000 */
[----:B------:R-:W-:Y:S01]  /*a6a0*/  FFMA.FTZ R175, R175, UR11, -R174 ;  /* 0x0000000bafaf7c23 */ /* 0x000fe200080108ae */
[----:B------:R-:W-:Y:S01]  /*a6b0*/  LOP3.LUT R4, R4, R12, RZ, 0xc0, !PT ;  /* 0x0000000c04047212 */ /* 0x000fe200078ec0ff */
[----:B------:R-:W-:Y:S01]  /*a6c0*/  FFMA.FTZ R182, R182, UR11, -R180 ;  /* 0x0000000bb6b67c23 */ /* 0x000fe200080108b4 */
[--C-:B------:R-:W-:Y:S01]  /*a6d0*/  HSET2.LE.AND R5, R5, R237.reuse, PT ;  /* 0x000000ed05057233 */ /* 0x100fe20003803000 */
[----:B------:R-:W-:Y:S01]  /*a6e0*/  FADD.FTZ R0, R0, -R8 ;  /* 0x8000000800007221 */ /* 0x000fe20000010000 */
[----:B--2---:R-:W-:Y:S01]  /*a6f0*/  F2FP.F16.F32.PACK_AB R12, R33, R34 ;  /* 0x00000022210c723e */ /* 0x004fe200000000ff */
[----:B------:R-:W2:Y:S01]  /*a700*/  LDSM.16.MT88.4 R8, [R210+0x10000] ;  /* 0x01000000d208783b */ /* 0x000ea20000004200 */
[--C-:B------:R-:W-:Y:S01]  /*a710*/  HSET2.LE.AND R6, R6, R237.reuse, PT ;  /* 0x000000ed06067233 */ /* 0x100fe20003803000 */
[----:B------:R-:W-:Y:S01]  /*a720*/  FMUL.FTZ R0, R0, UR11 ;  /* 0x0000000b00007c20 */ /* 0x000fe20008410000 */
[----:B------:R-:W-:Y:S01]  /*a730*/  LOP3.LUT R5, R5, R12, RZ, 0xc0, !PT ;  /* 0x0000000c05057212 */ /* 0x000fe200078ec0ff */
[----:B------:R-:W4:Y:S01]  /*a740*/  MUFU.EX2 R172, R172 ;  /* 0x000000ac00ac7308 */ /* 0x000f220000000800 */
[----:B---3--:R-:W-:Y:S01]  /*a750*/  F2FP.F16.F32.PACK_AB R12, R35, R168 ;  /* 0x000000a8230c723e */ /* 0x008fe200000000ff */
[--C-:B------:R-:W-:Y:S01]  /*a760*/  FFMA.FTZ R179, R179, UR11, -R180.reuse ;  /* 0x0000000bb3b37c23 */ /* 0x100fe200080108b4 */
[----:B------:R-:W-:Y:S01]  /*a770*/  HSET2.LE.AND R7, R7, R237, PT ;  /* 0x000000ed07077233 */ /* 0x000fe20003803000 */
[--C-:B------:R-:W-:Y:S01]  /*a780*/  FFMA.FTZ R181, R181, UR11, -R180.reuse ;  /* 0x0000000bb5b57c23 */ /* 0x100fe200080108b4 */
[----:B------:R-:W-:Y:S01]  /*a790*/  LOP3.LUT R6, R6, R12, RZ, 0xc0, !PT ;  /* 0x0000000c06067212 */ /* 0x000fe200078ec0ff */
[----:B------:R-:W-:Y:S01]  /*a7a0*/  FFMA.FTZ R178, R178, UR11, -R180 ;  /* 0x0000000bb2b27c23 */ /* 0x000fe200080108b4 */
[----:B-1----:R-:W-:Y:S01]  /*a7b0*/  F2FP.F16.F32.PACK_AB R12, R2, R171 ;  /* 0x000000ab020c723e */ /* 0x002fe200000000ff */
[----:B------:R-:W1:Y:S01]  /*a7c0*/  MUFU.EX2 R0, R0 ;  /* 0x0000000000007308 */ /* 0x000e620000000800 */
[----:B------:R-:W-:-:S02]  /*a7d0*/  LOP3.LUT R234, R241, UR34, R234, 0x96, !PT ;  /* 0x00000022f1ea7c12 */ /* 0x000fc4000f8e96ea */
[----:B------:R-:W-:Y:S02]  /*a7e0*/  LOP3.LUT R7, R7, R12, RZ, 0xc0, !PT ;  /* 0x0000000c07077212 */ /* 0x000fe400078ec0ff */
[----:B------:R-:W3:Y:S03]  /*a7f0*/  LDSM.16.MT88.4 R12, [R208+0x10000] ;  /* 0x01000000d00c783b */ /* 0x000ee60000004200 */
[----:B------:R-:W5:Y:S01]  /*a800*/  MUFU.EX2 R183, R183 ;  /* 0x000000b700b77308 */ /* 0x000f620000000800 */
[-C--:B----4-:R-:W-:Y:S01]  /*a810*/  FMUL.FTZ R160, R160, R172.reuse ;  /* 0x000000aca0a07220 */ /* 0x090fe20000410000 */
[-C--:B------:R-:W-:Y:S01]  /*a820*/  FMUL.FTZ R161, R161, R172.reuse ;  /* 0x000000aca1a17220 */ /* 0x080fe20000410000 */
[-C--:B------:R-:W-:Y:S01]  /*a830*/  FMUL.FTZ R156, R156, R172.reuse ;  /* 0x000000ac9c9c7220 */ /* 0x080fe20000410000 */
[-C--:B------:R-:W-:Y:S01]  /*a840*/  FMUL.FTZ R157, R157, R172.reuse ;  /* 0x000000ac9d9d7220 */ /* 0x080fe20000410000 */
[-C--:B------:R-:W-:Y:S01]  /*a850*/  FMUL.FTZ R36, R36, R172.reuse ;  /* 0x000000ac24247220 */ /* 0x080fe20000410000 */
[-C--:B------:R-:W-:Y:S01]  /*a860*/  FMUL.FTZ R37, R37, R172.reuse ;  /* 0x000000ac25257220 */ /* 0x080fe20000410000 */
[-C--:B------:R-:W-:Y:S01]  /*a870*/  FMUL.FTZ R40, R40, R172.reuse ;  /* 0x000000ac28287220 */ /* 0x080fe20000410000 */
[----:B------:R-:W-:Y:S01]  /*a880*/  FMUL.FTZ R41, R41, R172 ;  /* 0x000000ac29297220 */ /* 0x000fe20000410000 */
[-C--:B-1----:R-:W-:Y:S01]  /*a890*/  FMUL.FTZ R162, R162, R0.reuse ;  /* 0x00000000a2a27220 */ /* 0x082fe20000410000 */
[-C--:B------:R-:W-:Y:S01]  /*a8a0*/  FMUL.FTZ R163, R163, R0.reuse ;  /* 0x00000000a3a37220 */ /* 0x080fe20000410000 */
[-C--:B------:R-:W-:Y:S01]  /*a8b0*/  FMUL.FTZ R158, R158, R0.reuse ;  /* 0x000000009e9e7220 */ /* 0x080fe20000410000 */
[-C--:B------:R-:W-:Y:S01]  /*a8c0*/  FMUL.FTZ R159, R159, R0.reuse ;  /* 0x000000009f9f7220 */ /* 0x080fe20000410000 */
[-C--:B------:R-:W-:Y:S01]  /*a8d0*/  FMUL.FTZ R38, R38, R0.reuse ;  /* 0x0000000026267220 */ /* 0x080fe20000410000 */
[-C--:B------:R-:W-:Y:S01]  /*a8e0*/  FMUL.FTZ R39, R39, R0.reuse ;  /* 0x0000000027277220 */ /* 0x080fe20000410000 */
[-C--:B------:R-:W-:Y:S01]  /*a8f0*/  FMUL.FTZ R42, R42, R0.reuse ;  /* 0x000000002a2a7220 */ /* 0x080fe20000410000 */
        /* <DEDUP_REMOVED lines=11> */
[----:B------:R-:W1:Y:S01]  /*a9b0*/  LDSM.16.MT88.4 R8, [R207+0x10000] ;  /* 0x01000000cf08783b */ /* 0x000e620000004200 */
        /* <DEDUP_REMOVED lines=86> */
[C---:B-1----:R-:W-:Y:S01]  /*af20*/  HMMA.16816.F32 R60, R4.reuse, R8, R60 ;  /* 0x00000008043c723c */ /* 0x042fe2000000183c */
        /* <DEDUP_REMOVED lines=22> */
[----:B------:R-:W-:Y:S01]  /*b090*/  HMMA.16816.F32 R72, R4, R14, R72 ;  /* 0x0000000e0448723c */ /* 0x000fe20000001848 */
        /* <DEDUP_REMOVED lines=9> */
[----:B------:R-:W-:Y:S01]  /*b130*/  MUFU.EX2 R184, R184 ;  /* 0x000000b800b87308 */ /* 0x000fe20000000800 */
[----:B------:R-:W-:Y:S01]  /*b140*/  FFMA.FTZ R170, R246, R172, R170 ;  /* 0x000000acf6aa7223 */ /* 0x000fe200000100aa */
[----:B------:R-:W-:-:S03]  /*b150*/  FFMA.FTZ R0, R252, R0, R34 ;  /* 0x00000000fc007223 */ /* 0x000fc60000010022 */
[----:B------:R-:W-:Y:S01]  /*b160*/  FADD.FTZ R170, R169, R170 ;  /* 0x000000aaa9aa7221 */ /* 0x000fe20000010000 */
[----:B------:R-:W-:Y:S02]  /*b170*/  FADD.FTZ R0, R33, R0 ;  /* 0x0000000021007221 */ /* 0x000fe40000010000 */
[----:B------:R-:W-:Y:S01]  /*b180*/  MUFU.EX2 R185, R185 ;  /* 0x000000b900b97308 */ /* 0x000fe20000000800 */
[----:B------:R-:W-:Y:S01]  /*b190*/  FADD.FTZ R168, R168, R170 ;  /* 0x000000aaa8a87221 */ /* 0x000fe20000010000 */
[----:B------:R-:W-:-:S03]  /*b1a0*/  FADD.FTZ R0, R171, R0 ;  /* 0x00000000ab007221 */ /* 0x000fc60000010000 */
[----:B------:R-:W-:Y:S01]  /*b1b0*/  FADD.FTZ R168, R35, R168 ;  /* 0x000000a823a87221 */ /* 0x000fe20000010000 */
[C---:B-1----:R-:W-:Y:S01]  /*b1c0*/  HMMA.16816.F32 R76, R4.reuse, R8, R76 ;  /* 0x00000008044c723c */ /* 0x042fe2000000184c */
[----:B------:R-:W-:Y:S01]  /*b1d0*/  FADD.FTZ R2, R2, R0 ;  /* 0x0000000002027221 */ /* 0x000fe20000010000 */
[----:B------:R1:W-:Y:S01]  /*b1e0*/  MUFU.EX2 R186, R190 ;  /* 0x000000be00ba7308 */ /* 0x0003e20000000800 */
[----:B-----5:R-:W-:Y:S01]  /*b1f0*/  FADD.FTZ R168, R183, R168 ;  /* 0x000000a8b7a87221 */ /* 0x020fe20000010000 */
[-C--:B------:R-:W-:Y:S02]  /*b200*/  MOV R0, R3.reuse ;  /* 0x0000000300007202 */ /* 0x080fe40000000f00 */
[C---:B------:R-:W-:Y:S01]  /*b210*/  HMMA.16816.F32 R80, R4.reuse, R10, R80 ;  /* 0x0000000a0450723c */ /* 0x040fe20000001850 */
[----:B------:R-:W3:Y:S01]  /*b220*/  LDSM.16.MT88.4 R8, [R210+0x14000] ;  /* 0x01400000d208783b */ /* 0x000ee20000004200 */
[----:B------:R-:W-:Y:S02]  /*b230*/  @P0 MOV R0, R3 ;  /* 0x0000000300000202 */ /* 0x000fe40000000f00 */
[----:B------:R-:W4:Y:S02]  /*b240*/  MUFU.EX2 R187, R187 ;  /* 0x000000bb00bb7308 */ /* 0x000f240000000800 */
[----:B--2---:R-:W-:Y:S06]  /*b250*/  HMMA.16816.F32 R84, R4, R12, R84 ;  /* 0x0000000c0454723c */ /* 0x004fec0000001854 */
[----:B------:R-:W2:Y:S01]  /*b260*/  MUFU.EX2 R188, R188 ;  /* 0x000000bc00bc7308 */ /* 0x000ea20000000800 */
[----:B-1----:R-:W-:-:S02]  /*b270*/  FFMA.FTZ R190, R17, UR11, -R174 ;  /* 0x0000000b11be7c23 */ /* 0x002fc400080108ae */
[----:B------:R-:W-:Y:S01]  /*b280*/  LDSM.16.MT88.4 R16, [R208+0x10800] ;  /* 0x01080000d010783b */ /* 0x000fe20000004200 */
[----:B------:R-:W-:Y:S03]  /*b290*/  HMMA.16816.F32 R88, R4, R14, R88 ;  /* 0x0000000e0458723c */ /* 0x000fe60000001858 */
[----:B------:R-:W1:Y:S01]  /*b2a0*/  LDSM.16.MT88.4 R12, [R208+0x14000] ;  /* 0x01400000d00c783b */ /* 0x000e620000004200 */
[----:B------:R-:W-:Y:S01]  /*b2b0*/  MUFU.EX2 R190, R190 ;  /* 0x000000be00be7308 */ /* 0x000fe20000000800 */
[----:B----4-:R-:W-:-:S07]  /*b2c0*/  FADD.FTZ R2, R187, R2 ;  /* 0x00000002bb027221 */ /* 0x010fce0000010000 */
[----:B------:R-:W4:Y:S01]  /*b2d0*/  MUFU.EX2 R189, R189 ;  /* 0x000000bd00bd7308 */ /* 0x000f220000000800 */
[----:B--2---:R-:W-:-:S07]  /*b2e0*/  FADD.FTZ R2, R188, R2 ;  /* 0x00000002bc027221 */ /* 0x004fce0000010000 */
[----:B------:R-:W2:Y:S01]  /*b2f0*/  MUFU.EX2 R219, R219 ;  /* 0x000000db00db7308 */ /* 0x000ea20000000800 */
[C---:B---3--:R-:W-:Y:S07]  /*b300*/  HMMA.16816.F32 R92, R4.reuse, R8, R92 ;  /* 0x00000008045c723c */ /* 0x048fee000000185c */
[----:B------:R-:W-:Y:S01]  /*b310*/  MUFU.EX2 R221, R221 ;  /* 0x000000dd00dd7308 */ /* 0x000fe20000000800 */
[C---:B----4-:R-:W-:Y:S01]  /*b320*/  F2FP.F16.F32.PACK_AB R24, R189.reuse, R190 ;  /* 0x000000bebd18723e */ /* 0x050fe200000000ff */
[----:B------:R-:W-:Y:S01]  /*b330*/  FADD.FTZ R190, R190, R2 ;  /* 0x00000002bebe7221 */ /* 0x000fe20000010000 */
[C---:B------:R-:W-:Y:S01]  /*b340*/  HMMA.16816.F32 R96, R4.reuse, R10, R96 ;  /* 0x0000000a0460723c */ /* 0x040fe20000001860 */
[----:B------:R-:W3:Y:S01]  /*b350*/  LDSM.16.MT88.4 R8, [R207+0x14000] ;  /* 0x01400000cf08783b */ /* 0x000ee20000004200 */
[-C--:B------:R-:W-:Y:S01]  /*b360*/  MOV R2, R32.reuse ;  /* 0x0000002000027202 */ /* 0x080fe20000000f00 */
[----:B------:R-:W-:Y:S01]  /*b370*/  FADD.FTZ R190, R189, R190 ;  /* 0x000000bebdbe7221 */ /* 0x000fe20000010000 */
[----:B------:R-:W-:Y:S01]  /*b380*/  @P0 MOV R2, R32 ;  /* 0x0000002000020202 */ /* 0x000fe20000000f00 */
[----:B------:R-:W-:Y:S01]  /*b390*/  MUFU.EX2 R220, R220 ;  /* 0x000000dc00dc7308 */ /* 0x000fe20000000800 */
[C---:B-1----:R-:W-:Y:S07]  /*b3a0*/  HMMA.16816.F32 R100, R4.reuse, R12, R100 ;  /* 0x0000000c0464723c */ /* 0x042fee0000001864 */
[----:B------:R-:W-:Y:S01]  /*b3b0*/  MUFU.EX2 R191, R191 ;  /* 0x000000bf00bf7308 */ /* 0x000fe20000000800 */
[C---:B------:R-:W-:Y:S01]  /*b3c0*/  HMMA.16816.F32 R104, R4.reuse, R14, R104 ;  /* 0x0000000e0468723c */ /* 0x040fe20000001868 */
[----:B------:R-:W1:Y:S06]  /*b3d0*/  LDSM.16.MT88.4 R12, [R206+0x14000] ;  /* 0x01400000ce0c783b */ /* 0x000e6c0000004200 */
[----:B------:R-:W-:Y:S08]  /*b3e0*/  MUFU.EX2 R224, R224 ;  /* 0x000000e000e07308 */ /* 0x000ff00000000800 */
[----:B------:R-:W-:Y:S08]  /*b3f0*/  MUFU.EX2 R225, R225 ;  /* 0x000000e100e17308 */ /* 0x000ff00000000800 */
[----:B------:R-:W-:Y:S01]  /*b400*/  MUFU.EX2 R182, R182 ;  /* 0x000000b600b67308 */ /* 0x000fe20000000800 */
[C---:B---3--:R-:W-:Y:S07]  /*b410*/  HMMA.16816.F32 R108, R4.reuse, R8, R108 ;  /* 0x00000008046c723c */ /* 0x048fee000000186c */
[----:B------:R-:W-:Y:S01]  /*b420*/  MUFU.EX2 R179, R179 ;  /* 0x000000b300b37308 */ /* 0x000fe20000000800 */
[C---:B------:R-:W-:Y:S01]  /*b430*/  HMMA.16816.F32 R112, R4.reuse, R10, R112 ;  /* 0x0000000a0470723c */ /* 0x040fe20000001870 */
[----:B------:R-:W3:Y:S06]  /*b440*/  LDSM.16.MT88.4 R8, [R210+0x16000] ;  /* 0x01600000d208783b */ /* 0x000eec0000004200 */
[----:B------:R-:W-:Y:S01]  /*b450*/  MUFU.EX2 R181, R181 ;  /* 0x000000b500b57308 */ /* 0x000fe20000000800 */
[C---:B-1----:R-:W-:Y:S07]  /*b460*/  HMMA.16816.F32 R116, R4.reuse, R12, R116 ;  /* 0x0000000c0474723c */ /* 0x042fee0000001874 */
[----:B------:R-:W-:Y:S01]  /*b470*/  MUFU.EX2 R178, R178 ;  /* 0x000000b200b27308 */ /* 0x000fe20000000800 */
[C---:B------:R-:W-:Y:S01]  /*b480*/  HMMA.16816.F32 R120, R4.reuse, R14, R120 ;  /* 0x0000000e0478723c */ /* 0x040fe20000001878 */
[----:B------:R-:W1:Y:S06]  /*b490*/  LDSM.16.MT88.4 R12, [R208+0x16000] ;  /* 0x01600000d00c783b */ /* 0x000e6c0000004200 */
[----:B------:R-:W-:Y:S08]  /*b4a0*/  MUFU.EX2 R177, R177 ;  /* 0x000000b100b17308 */ /* 0x000ff00000000800 */
[----:B------:R-:W-:Y:S01]  /*b4b0*/  MUFU.EX2 R176, R176 ;  /* 0x000000b000b07308 */ /* 0x000fe20000000800 */
[C---:B---3--:R-:W-:Y:S06]  /*b4c0*/  HMMA.16816.F32 R124, R4.reuse, R8, R124 ;  /* 0x00000008047c723c */ /* 0x048fec000000187c */
[C---:B------:R-:W-:Y:S01]  /*b4d0*/  HMMA.16816.F32 R128, R4.reuse, R10, R128 ;  /* 0x0000000a0480723c */ /* 0x040fe20000001880 */
[----:B------:R-:W3:Y:S05]  /*b4e0*/  LDSM.16.MT88.4 R8, [R207+0x16000] ;  /* 0x01600000cf08783b */ /* 0x000eea0000004200 */
[C---:B-1----:R-:W-:Y:S06]  /*b4f0*/  HMMA.16816.F32 R132, R4.reuse, R12, R132 ;  /* 0x0000000c0484723c */ /* 0x042fec0000001884 */
[C---:B------:R-:W-:Y:S01]  /*b500*/  HMMA.16816.F32 R136, R4.reuse, R14, R136 ;  /* 0x0000000e0488723c */ /* 0x040fe20000001888 */
[----:B------:R-:W1:Y:S05]  /*b510*/  LDSM.16.MT88.4 R12, [R206+0x16000] ;  /* 0x01600000ce0c783b */ /* 0x000e6a0000004200 */
[C---:B---3--:R-:W-:Y:S06]  /*b520*/  HMMA.16816.F32 R140, R4.reuse, R8, R140 ;  /* 0x00000008048c723c */ /* 0x048fec000000188c */
[----:B------:R-:W-:Y:S01]  /*b530*/  HMMA.16816.F32 R144, R4, R10, R144 ;  /* 0x0000000a0490723c */ /* 0x000fe20000001890 */
[----:B------:R-:W-:-:S02]  /*b540*/  LOP3.LUT R9, R240, 0xffff, RZ, 0xc0, !PT ;  /* 0x0000fffff0097812 */ /* 0x000fc400078ec0ff */
[----:B------:R-:W-:Y:S02]  /*b550*/  LOP3.LUT R8, R240, 0xff, RZ, 0xc0, !PT ;  /* 0x000000fff0087812 */ /* 0x000fe400078ec0ff */
[----:B------:R-:W-:Y:S01]  /*b560*/  SHF.R.U32.HI R9, RZ, 0x8, R9 ;  /* 0x00000008ff097819 */ /* 0x000fe20000011609 */
[C---:B-1----:R-:W-:Y:S06]  /*b570*/  HMMA.16816.F32 R152, R4.reuse, R12, R152 ;  /* 0x0000000c0498723c */ /* 0x042fec0000001898 */
[----:B------:R-:W-:Y:S01]  /*b580*/  HMMA.16816.F32 R148, R4, R14, R148 ;  /* 0x0000000e0494723c */ /* 0x000fe20000001894 */
[----:B------:R-:W-:-:S02]  /*b590*/  PRMT R12, R8, 0x5410, R9 ;  /* 0x00005410080c7816 */ /* 0x000fc40000000009 */
[----:B------:R-:W1:Y:S01]  /*b5a0*/  LDSM.16.MT88.4 R8, [R210+0x10800] ;  /* 0x01080000d208783b */ /* 0x000e620000004200 */
[--C-:B------:R-:W-:Y:S02]  /*b5b0*/  SHF.R.U32.HI R13, RZ, 0x10, R240.reuse ;  /* 0x00000010ff0d7819 */ /* 0x100fe400000116f0 */
[----:B------:R-:W-:Y:S02]  /*b5c0*/  SHF.R.U32.HI R240, RZ, 0x18, R240 ;  /* 0x00000018fff07819 */ /* 0x000fe400000116f0 */
[C---:B------:R-:W-:Y:S02]  /*b5d0*/  LOP3.LUT R6, R234.reuse, 0xffff, RZ, 0xc0, !PT ;  /* 0x0000ffffea067812 */ /* 0x040fe400078ec0ff */
[----:B------:R-:W-:Y:S02]  /*b5e0*/  LOP3.LUT R4, R234, 0xff, RZ, 0xc0, !PT ;  /* 0x000000ffea047812 */ /* 0x000fe400078ec0ff */
[----:B------:R-:W-:Y:S02]  /*b5f0*/  SHF.R.U32.HI R6, RZ, 0x8, R6 ;  /* 0x00000008ff067819 */ /* 0x000fe40000011606 */
[----:B------:R-:W-:-:S02]  /*b600*/  SHF.R.U32.HI R14, RZ, 0x10, R234 ;  /* 0x00000010ff0e7819 */ /* 0x000fc400000116ea */
[----:B------:R-:W-:Y:S02]  /*b610*/  PRMT R4, R4, 0x5410, R6 ;  /* 0x0000541004047816 */ /* 0x000fe40000000006 */
[----:B------:R-:W-:Y:S02]  /*b620*/  LOP3.LUT R7, R13, 0xff, RZ, 0xc0, !PT ;  /* 0x000000ff0d077812 */ /* 0x000fe400078ec0ff */
[----:B------:R-:W-:Y:S02]  /*b630*/  SHF.R.U32.HI R5, RZ, 0x18, R234 ;  /* 0x00000018ff057819 */ /* 0x000fe400000116ea */
[----:B------:R-:W-:Y:S02]  /*b640*/  LOP3.LUT R13, R14, 0xff, RZ, 0xc0, !PT ;  /* 0x000000ff0e0d7812 */ /* 0x000fe400078ec0ff */
[----:B------:R-:W-:Y:S02]  /*b650*/  HSET2.LE.AND R4, R4, R237, PT ;  /* 0x000000ed04047233 */ /* 0x000fe40003803000 */
[C---:B------:R-:W-:Y:S01]  /*b660*/  F2FP.F16.F32.PACK_AB R6, R184.reuse, R183 ;  /* 0x000000b7b806723e */ /* 0x040fe200000000ff */
[----:B------:R-:W-:Y:S01]  /*b670*/  FADD.FTZ R184, R184, R168 ;  /* 0x000000a8b8b87221 */ /* 0x000fe20000010000 */
[----:B------:R-:W-:-:S02]  /*b680*/  PRMT R5, R13, 0x5410, R5 ;  /* 0x000054100d057816 */ /* 0x000fc40000000005 */
[----:B------:R-:W-:Y:S01]  /*b690*/  LOP3.LUT R4, R4, R6, RZ, 0xc0, !PT ;  /* 0x0000000604047212 */ /* 0x000fe200078ec0ff */
[----:B------:R-:W-:Y:S01]  /*b6a0*/  FADD.FTZ R184, R185, R184 ;  /* 0x000000b8b9b87221 */ /* 0x000fe20000010000 */
[--C-:B------:R-:W-:Y:S02]  /*b6b0*/  HSET2.LE.AND R6, R12, R237.reuse, PT ;  /* 0x000000ed0c067233 */ /* 0x100fe40003803000 */
[----:B------:R-:W-:Y:S02]  /*b6c0*/  HSET2.LE.AND R5, R5, R237, PT ;  /* 0x000000ed05057233 */ /* 0x000fe40003803000 */
[----:B------:R-:W-:Y:S02]  /*b6d0*/  F2FP.F16.F32.PACK_AB R13, R188, R187 ;  /* 0x000000bbbc0d723e */ /* 0x000fe400000000ff */
[C---:B------:R-:W-:Y:S01]  /*b6e0*/  F2FP.F16.F32.PACK_AB R12, R186.reuse, R185 ;  /* 0x000000b9ba0c723e */ /* 0x040fe200000000ff */
[----:B------:R-:W-:Y:S01]  /*b6f0*/  FADD.FTZ R186, R186, R184 ;  /* 0x000000b8baba7221 */ /* 0x000fe20000010000 */
[----:B------:R-:W-:-:S02]  /*b700*/  PRMT R7, R7, 0x5410, R240 ;  /* 0x0000541007077816 */ /* 0x000fc400000000f0 */
[----:B------:R-:W-:Y:S01]  /*b710*/  LOP3.LUT R5, R5, R13, RZ, 0xc0, !PT ;  /* 0x0000000d05057212 */ /* 0x000fe200078ec0ff */
[----:B--2---:R-:W-:Y:S01]  /*b720*/  FADD.FTZ R186, R219, R186 ;  /* 0x000000badbba7221 */ /* 0x004fe20000010000 */
[----:B------:R-:W-:Y:S02]  /*b730*/  LOP3.LUT R6, R6, R12, RZ, 0xc0, !PT ;  /* 0x0000000c06067212 */ /* 0x000fe400078ec0ff */
[----:B------:R-:W2:Y:S01]  /*b740*/  LDSM.16.MT88.4 R12, [R207+0x10800] ;  /* 0x01080000cf0c783b */ /* 0x000ea20000004200 */
[----:B------:R-:W-:-:S05]  /*b750*/  HSET2.LE.AND R7, R7, R237, PT ;  /* 0x000000ed07077233 */ /* 0x000fca0003803000 */
[----:B------:R-:W-:Y:S02]  /*b760*/  LOP3.LUT R7, R7, R24, RZ, 0xc0, !PT ;  /* 0x0000001807077212 */ /* 0x000fe400078ec0ff */
[----:B------:R-:W-:Y:S01]  /*b770*/  LOP3.LUT R24, R223, UR18, R30, 0x96, !PT ;  /* 0x00000012df187c12 */ /* 0x000fe2000f8e961e */
[----:B------:R-:W-:-:S04]  /*b780*/  IMAD.WIDE.U32 R30, R31, -0x2daee0ad, RZ ;  /* 0xd2511f531f1e7825 */ /* 0x000fc800078e00ff */
[----:B------:R-:W-:Y:S01]  /*b790*/  FFMA.FTZ R223, R27, UR11, -R174 ;  /* 0x0000000b1bdf7c23 */ /* 0x000fe200080108ae */
[----:B-1----:R-:W-:Y:S01]  /*b7a0*/  HMMA.16816.F32 R160, R4, R8, R160 ;  /* 0x0000000804a0723c */ /* 0x002fe200000018a0 */
[----:B------:R-:W-:Y:S01]  /*b7b0*/  LOP3.LUT R234, R31, UR13, R222, 0x96, !PT ;  /* 0x0000000d1fea7c12 */ /* 0x000fe2000f8e96de */
[----:B------:R-:W-:-:S04]  /*b7c0*/  IMAD.WIDE.U32 R240, R24, -0x326172a9, RZ ;  /* 0xcd9e8d5718f07825 */ /* 0x000fc800078e00ff */
[--C-:B------:R-:W-:Y:S01]  /*b7d0*/  FFMA.FTZ R222, R21, UR11, -R174.reuse ;  /* 0x0000000b15de7c23 */ /* 0x100fe200080108ae */
[----:B------:R-:W1:Y:S01]  /*b7e0*/  MUFU.EX2 R223, R223 ;  /* 0x000000df00df7308 */ /* 0x000e620000000800 */
[----:B------:R-:W-:Y:S01]  /*b7f0*/  FFMA.FTZ R174, R173, UR11, -R174 ;  /* 0x0000000badae7c23 */ /* 0x000fe200080108ae */
[----:B------:R-:W-:Y:S01]  /*b800*/  HMMA.16816.F32 R156, R4, R10, R156 ;  /* 0x0000000a049c723c */ /* 0x000fe2000000189c */
[----:B------:R-:W3:Y:S01]  /*b810*/  LDSM.16.MT88.4 R8, [R206+0x10800] ;  /* 0x01080000ce08783b */ /* 0x000ee20000004200 */
[----:B------:R-:W-:Y:S01]  /*b820*/  IMAD.WIDE.U32 R234, R234, -0x326172a9, RZ ;  /* 0xcd9e8d57eaea7825 */ /* 0x000fe200078e00ff */
[----:B------:R-:W-:-:S03]  /*b830*/  LOP3.LUT R28, R241, UR15, R28, 0x96, !PT ;  /* 0x0000000ff11c7c12 */ /* 0x000fc6000f8e961c */
[C---:B------:R-:W-:Y:S01]  /*b840*/  HMMA.16816.F32 R36, R4.reuse, R16, R36 ;  /* 0x000000100424723c */ /* 0x040fe20000001824 */
[----:B------:R-:W-:Y:S01]  /*b850*/  LOP3.LUT R240, R235, UR12, R240, 0x96, !PT ;  /* 0x0000000cebf07c12 */ /* 0x000fe2000f8e96f0 */
[----:B------:R-:W-:Y:S01]  /*b860*/  IMAD.WIDE.U32 R28, R28, -0x2daee0ad, RZ ;  /* 0xd2511f531c1c7825 */ /* 0x000fe200078e00ff */
[----:B------:R-:W4:Y:S03]  /*b870*/  MUFU.EX2 R222, R222 ;  /* 0x000000de00de7308 */ /* 0x000f260000000800 */
[C---:B------:R-:W-:Y:S01]  /*b880*/  HMMA.16816.F32 R40, R4.reuse, R18, R40 ;  /* 0x000000120428723c */ /* 0x040fe20000001828 */
[----:B------:R-:W5:Y:S01]  /*b890*/  LDSM.16.MT88.4 R16, [R210+0x12800] ;  /* 0x01280000d210783b */ /* 0x000f620000004200 */
[----:B------:R-:W-:Y:S01]  /*b8a0*/  IMAD.WIDE.U32 R240, R240, -0x2daee0ad, RZ ;  /* 0xd2511f53f0f07825 */ /* 0x000fe200078e00ff */
[----:B------:R-:W-:Y:S02]  /*b8b0*/  LOP3.LUT R242, R29, UR10, R30, 0x96, !PT ;  /* 0x0000000a1df27c12 */ /* 0x000fe4000f8e961e */
[----:B-1----:R-:W-:Y:S01]  /*b8c0*/  F2FP.F16.F32.PACK_AB R20, R224, R223 ;  /* 0x000000dfe014723e */ /* 0x002fe200000000ff */
[----:B------:R-:W1:Y:S02]  /*b8d0*/  MUFU.EX2 R173, R175 ;  /* 0x000000af00ad7308 */ /* 0x000e640000000800 */
[----:B------:R-:W-:Y:S01]  /*b8e0*/  IMAD.WIDE.U32 R242, R242, -0x326172a9, RZ ;  /* 0xcd9e8d57f2f27825 */ /* 0x000fe200078e00ff */
[C---:B--2---:R-:W-:Y:S04]  /*b8f0*/  HMMA.16816.F32 R44, R4.reuse, R12, R44 ;  /* 0x0000000c042c723c */ /* 0x044fe8000000182c */
[----:B------:R-:W-:Y:S01]  /*b900*/  LOP3.LUT R234, R243, UR7, R234, 0x96, !PT ;  /* 0x00000007f3ea7c12 */ /* 0x000fe2000f8e96ea */
[----:B------:R-:W2:Y:S01]  /*b910*/  MUFU.EX2 R174, R174 ;  /* 0x000000ae00ae7308 */ /* 0x000ea20000000800 */
[----:B------:R-:W-:Y:S01]  /*b920*/  HMMA.16816.F32 R48, R4, R14, R48 ;  /* 0x0000000e0430723c */ /* 0x000fe20000001830 */
[----:B------:R-:W4:Y:S02]  /*b930*/  LDSM.16.MT88.4 R12, [R208+0x12800] ;  /* 0x01280000d00c783b */ /* 0x000f240000004200 */
[----:B------:R-:W-:-:S05]  /*b940*/  IMAD.WIDE.U32 R234, R234, -0x2daee0ad, RZ ;  /* 0xd2511f53eaea7825 */ /* 0x000fca00078e00ff */
[----:B------:R-:W-:Y:S01]  /*b950*/  LOP3.LUT R240, R235, UR34, R240, 0x96, !PT ;  /* 0x00000022ebf07c12 */ /* 0x000fe2000f8e96f0 */
[C---:B---3--:R-:W-:Y:S06]  /*b960*/  HMMA.16816.F32 R52, R4.reuse, R8, R52 ;  /* 0x000000080434723c */ /* 0x048fec0000001834 */
        /* <DEDUP_REMOVED lines=30> */
[----:B------:R-:W-:Y:S01]  /*bb50*/  HMMA.16816.F32 R132, R4, R16, R132 ;  /* 0x000000100484723c */ /* 0x000fe20000001884 */
[----:B------:R-:W-:-:S02]  /*bb60*/  LOP3.LUT R18, R241, UR6, R28, 0x96, !PT ;  /* 0x00000006f1127c12 */ /* 0x000fc4000f8e961c */
[----:B------:R-:W5:Y:S03]  /*bb70*/  LDSM.16.MT88.4 R28, [R206+0x11000] ;  /* 0x01100000ce1c783b */ /* 0x000f660000004200 */
[----:B------:R-:W-:Y:S01]  /*bb80*/  IMAD.WIDE.U32 R18, R18, -0x326172a9, RZ ;  /* 0xcd9e8d5712127825 */ /* 0x000fe200078e00ff */
[C---:B----4-:R-:W-:Y:S02]  /*bb90*/  HMMA.16816.F32 R140, R4.reuse, R12, R140 ;  /* 0x0000000c048c723c */ /* 0x050fe4000000188c */
[----:B------:R-:W-:Y:S02]  /*bba0*/  LOP3.LUT R16, R18, 0xffff, RZ, 0xc0, !PT ;  /* 0x0000ffff12107812 */ /* 0x000fe400078ec0ff */
[----:B------:R-:W-:Y:S02]  /*bbb0*/  SHF.R.U32.HI R17, RZ, 0x10, R18 ;  /* 0x00000010ff117819 */ /* 0x000fe40000011612 */
[----:B------:R-:W-:Y:S01]  /*bbc0*/  HMMA.16816.F32 R144, R4, R14, R144 ;  /* 0x0000000e0490723c */ /* 0x000fe20000001890 */
[----:B------:R-:W-:-:S02]  /*bbd0*/  LOP3.LUT R12, R19, UR37, R242, 0x96, !PT ;  /* 0x00000025130c7c12 */ /* 0x000fc4000f8e96f2 */
[----:B------:R-:W-:Y:S02]  /*bbe0*/  SHF.R.U32.HI R13, RZ, 0x18, R18 ;  /* 0x00000018ff0d7819 */ /* 0x000fe40000011612 */
[C---:B------:R-:W-:Y:S02]  /*bbf0*/  LOP3.LUT R24, R12.reuse, 0xff, RZ, 0xc0, !PT ;  /* 0x000000ff0c187812 */ /* 0x040fe400078ec0ff */
[----:B------:R-:W-:Y:S02]  /*bc00*/  LOP3.LUT R14, R12, 0xffff, RZ, 0xc0, !PT ;  /* 0x0000ffff0c0e7812 */ /* 0x000fe400078ec0ff */
[----:B------:R-:W-:Y:S02]  /*bc10*/  SHF.R.U32.HI R16, RZ, 0x8, R16 ;  /* 0x00000008ff107819 */ /* 0x000fe40000011610 */
[----:B------:R-:W-:Y:S02]  /*bc20*/  SHF.R.U32.HI R14, RZ, 0x8, R14 ;  /* 0x00000008ff0e7819 */ /* 0x000fe4000001160e */
[----:B------:R-:W-:Y:S01]  /*bc30*/  LOP3.LUT R17, R17, 0xff, RZ, 0xc0, !PT ;  /* 0x000000ff11117812 */ /* 0x000fe200078ec0ff */
[----:B---3--:R-:W-:Y:S01]  /*bc40*/  HMMA.16816.F32 R152, R4, R8, R152 ;  /* 0x000000080498723c */ /* 0x008fe20000001898 */
[----:B------:R-:W-:-:S02]  /*bc50*/  LOP3.LUT R22, R18, 0xff, RZ, 0xc0, !PT ;  /* 0x000000ff12167812 */ /* 0x000fc400078ec0ff */
[----:B------:R-:W-:Y:S02]  /*bc60*/  PRMT R24, R24, 0x5410, R14 ;  /* 0x0000541018187816 */ /* 0x000fe4000000000e */
[----:B------:R-:W-:Y:S01]  /*bc70*/  PRMT R22, R22, 0x5410, R16 ;  /* 0x0000541016167816 */ /* 0x000fe20000000010 */
[----:B------:R-:W-:Y:S01]  /*bc80*/  HMMA.16816.F32 R148, R4, R10, R148 ;  /* 0x0000000a0494723c */ /* 0x000fe20000001894 */
[----:B------:R-:W-:Y:S02]  /*bc90*/  PRMT R21, R17, 0x5410, R13 ;  /* 0x0000541011157816 */ /* 0x000fe4000000000d */
[--C-:B------:R-:W-:Y:S01]  /*bca0*/  SHF.R.U32.HI R8, RZ, 0x10, R12.reuse ;  /* 0x00000010ff087819 */ /* 0x100fe2000001160c */
[----:B------:R-:W3:Y:S01]  /*bcb0*/  LDSM.16.MT88.4 R16, [R210+0x11000] ;  /* 0x01100000d210783b */ /* 0x000ee20000004200 */
[----:B------:R-:W-:Y:S02]  /*bcc0*/  SHF.R.U32.HI R9, RZ, 0x18, R12 ;  /* 0x00000018ff097819 */ /* 0x000fe4000001160c */
[--C-:B------:R-:W-:Y:S01]  /*bcd0*/  HSET2.LE.AND R4, R24, R237.reuse, PT ;  /* 0x000000ed18047233 */ /* 0x100fe20003803000 */
[----:B------:R-:W4:Y:S01]  /*bce0*/  LDSM.16.MT88.4 R12, [R208+0x11000] ;  /* 0x01100000d00c783b */ /* 0x000f220000004200 */
[C---:B------:R-:W-:Y:S01]  /*bcf0*/  F2FP.F16.F32.PACK_AB R6, R221.reuse, R219 ;  /* 0x000000dbdd06723e */ /* 0x040fe200000000ff */
[----:B------:R-:W-:Y:S01]  /*bd00*/  FADD.FTZ R221, R221, R186 ;  /* 0x000000badddd7221 */ /* 0x000fe20000010000 */
[----:B------:R-:W-:Y:S01]  /*bd10*/  F2FP.F16.F32.PACK_AB R7, R191, R220 ;  /* 0x000000dcbf07723e */ /* 0x000fe200000000ff */
[----:B------:R-:W-:Y:S01]  /*bd20*/  LDSM.16.MT88.4 R24, [R210+0x13000] ;  /* 0x01300000d218783b */ /* 0x000fe20000004200 */
[----:B------:R-:W-:Y:S01]  /*bd30*/  LOP3.LUT R4, R4, R6, RZ, 0xc0, !PT ;  /* 0x0000000604047212 */ /* 0x000fe200078ec0ff */
[----:B------:R-:W-:Y:S01]  /*bd40*/  FADD.FTZ R221, R220, R221 ;  /* 0x000000dddcdd7221 */ /* 0x000fe20000010000 */
[----:B------:R-:W-:-:S02]  /*bd50*/  HSET2.LE.AND R6, R22, R237, PT ;  /* 0x000000ed16067233 */ /* 0x000fc40003803000 */
[----:B------:R-:W-:Y:S01]  /*bd60*/  LOP3.LUT R8, R8, 0xff, RZ, 0xc0, !PT ;  /* 0x000000ff08087812 */ /* 0x000fe200078ec0ff */
[----:B------:R-:W-:Y:S02]  /*bd70*/  FADD.FTZ R191, R191, R221 ;  /* 0x000000ddbfbf7221 */ /* 0x000fe40000010000 */
[----:B------:R-:W-:Y:S02]  /*bd80*/  LOP3.LUT R6, R6, R7, RZ, 0xc0, !PT ;  /* 0x0000000706067212 */ /* 0x000fe400078ec0ff */
[--C-:B------:R-:W-:Y:S01]  /*bd90*/  HSET2.LE.AND R7, R21, R237.reuse, PT ;  /* 0x000000ed15077233 */ /* 0x100fe20003803000 */
[----:B------:R-:W-:Y:S01]  /*bda0*/  FADD.FTZ R191, R182, R191 ;  /* 0x000000bfb6bf7221 */ /* 0x000fe20000010000 */
[----:B------:R-:W-:Y:S02]  /*bdb0*/  PRMT R5, R8, 0x5410, R9 ;  /* 0x0000541008057816 */ /* 0x000fe40000000009 */
[----:B------:R-:W2:Y:S01]  /*bdc0*/  LDSM.16.MT88.4 R8, [R207+0x11000] ;  /* 0x01100000cf08783b */ /* 0x000ea20000004200 */
[----:B------:R-:W-:Y:S01]  /*bdd0*/  LOP3.LUT R7, R7, R20, RZ, 0xc0, !PT ;  /* 0x0000001407077212 */ /* 0x000fe200078ec0ff */
[----:B------:R-:W-:Y:S01]  /*bde0*/  FADD.FTZ R191, R179, R191 ;  /* 0x000000bfb3bf7221 */ /* 0x000fe20000010000 */
[----:B------:R-:W-:-:S02]  /*bdf0*/  HSET2.LE.AND R5, R5, R237, PT ;  /* 0x000000ed05057233 */ /* 0x000fc40003803000 */
[----:B------:R-:W-:Y:S01]  /*be00*/  F2FP.F16.F32.PACK_AB R20, R225, R222 ;  /* 0x000000dee114723e */ /* 0x000fe200000000ff */
[----:B------:R-:W-:Y:S01]  /*be10*/  FADD.FTZ R191, R181, R191 ;  /* 0x000000bfb5bf7221 */ /* 0x000fe20000010000 */
[----:B------:R-:W-:Y:S02]  /*be20*/  FADD.FTZ R222, R222, R190 ;  /* 0x000000bedede7221 */ /* 0x000fe40000010000 */
[----:B------:R-:W-:Y:S01]  /*be30*/  LOP3.LUT R5, R5, R20, RZ, 0xc0, !PT ;  /* 0x0000001405057212 */ /* 0x000fe200078ec0ff */
[----:B------:R-:W-:Y:S01]  /*be40*/  FADD.FTZ R3, R178, R191 ;  /* 0x000000bfb2037221 */ /* 0x000fe20000010000 */
[----:B------:R-:W2:Y:S01]  /*be50*/  LDSM.16.MT88.4 R20, [R208+0x13000] ;  /* 0x01300000d014783b */ /* 0x000ea20000004200 */
[----:B------:R-:W-:-:S03]  /*be60*/  FADD.FTZ R222, R225, R222 ;  /* 0x000000dee1de7221 */ /* 0x000fc60000010000 */
[----:B------:R-:W-:Y:S01]  /*be70*/  STL [R1+0x8], R3 ;  /* 0x0000080301007387 */ /* 0x000fe20000100800 */
[----:B-----5:R-:W-:Y:S01]  /*be80*/  HMMA.16816.F32 R52, R4, R28, R52 ;  /* 0x0000001c0434723c */ /* 0x020fe20000001834 */
[----:B------:R-:W-:-:S04]  /*be90*/  FADD.FTZ R223, R223, R222 ;  /* 0x000000dedfdf7221 */ /* 0x000fc80000010000 */
[----:B------:R-:W-:Y:S01]  /*bea0*/  FADD.FTZ R223, R224, R223 ;  /* 0x000000dfe0df7221 */ /* 0x000fe20000010000 */
[----:B---3--:R-:W-:Y:S03]  /*beb0*/  HMMA.16816.F32 R160, R4, R16, R160 ;  /* 0x0000001004a0723c */ /* 0x008fe600000018a0 */
[----:B------:R-:W-:-:S03]  /*bec0*/  FADD.FTZ R223, R177, R223 ;  /* 0x000000dfb1df7221 */ /* 0x000fc60000010000 */
[----:B------:R-:W-:Y:S01]  /*bed0*/  HMMA.16816.F32 R156, R4, R18, R156 ;  /* 0x00000012049c723c */ /* 0x000fe2000000189c */
[----:B------:R-:W3:Y:S01]  /*bee0*/  LDSM.16.MT88.4 R16, [R207+0x13000] ;  /* 0x01300000cf10783b */ /* 0x000ee20000004200 */
[----:B------:R-:W-:-:S04]  /*bef0*/  FADD.FTZ R223, R176, R223 ;  /* 0x000000dfb0df7221 */ /* 0x000fc80000010000 */
[----:B----4-:R-:W-:Y:S01]  /*bf00*/  HMMA.16816.F32 R36, R4, R12, R36 ;  /* 0x0000000c0424723c */ /* 0x010fe20000001824 */
[----:B-1----:R-:W-:-:S04]  /*bf10*/  FADD.FTZ R223, R173, R223 ;  /* 0x000000dfaddf7221 */ /* 0x002fc80000010000 */
[----:B--2---:R-:W-:Y:S01]  /*bf20*/  FADD.FTZ R252, R174, R223 ;  /* 0x000000dfaefc7221 */ /* 0x004fe20000010000 */
[C---:B------:R-:W-:Y:S01]  /*bf30*/  HMMA.16816.F32 R40, R4.reuse, R14, R40 ;  /* 0x0000000e0428723c */ /* 0x040fe20000001828 */
[----:B------:R-:W1:Y:S05]  /*bf40*/  LDSM.16.MT88.4 R12, [R206+0x13000] ;  /* 0x01300000ce0c783b */ /* 0x000e6a0000004200 */
[C---:B------:R-:W-:Y:S06]  /*bf50*/  HMMA.16816.F32 R44, R4.reuse, R8, R44 ;  /* 0x00000008042c723c */ /* 0x040fec000000182c */
[C---:B------:R-:W-:Y:S06]  /*bf60*/  HMMA.16816.F32 R68, R4.reuse, R20, R68 ;  /* 0x000000140444723c */ /* 0x040fec0000001844 */
[C---:B------:R-:W-:Y:S01]  /*bf70*/  HMMA.16816.F32 R72, R4.reuse, R22, R72 ;  /* 0x000000160448723c */ /* 0x040fe20000001848 */
[----:B------:R-:W2:Y:S05]  /*bf80*/  LDSM.16.MT88.4 R20, [R208+0x15000] ;  /* 0x01500000d014783b */ /* 0x000eaa0000004200 */
        /* <DEDUP_REMOVED lines=9> */
[----:B--2---:R-:W-:Y:S01]  /*c020*/  HMMA.16816.F32 R100, R4, R20, R100 ;  /* 0x000000140464723c */ /* 0x004fe20000001864 */
[----:B------:R-:W-:-:S02]  /*c030*/  LOP3.LUT R24, R234, 0xff, RZ, 0xc0, !PT ;  /* 0x000000ffea187812 */ /* 0x000fc400078ec0ff */
[----:B------:R-:W-:-:S03]  /*c040*/  LOP3.LUT R25, R240, 0xff, RZ, 0xc0, !PT ;  /* 0x000000fff0197812 */ /* 0x000fc600078ec0ff */
        /* <DEDUP_REMOVED lines=16> */
[----:B------:R-:W-:Y:S01]  /*c150*/  LOP3.LUT R8, R234, 0xffff, RZ, 0xc0, !PT ;  /* 0x0000ffffea087812 */ /* 0x000fe200078ec0ff */
[----:B------:R-:W-:Y:S03]  /*c160*/  LDSM.16.MT88.4 R28, [R207+0x11800] ;  /* 0x01180000cf1c783b */ /* 0x000fe60000004200 */
[----:B------:R-:W-:Y:S01]  /*c170*/  SHF.R.U32.HI R8, RZ, 0x8, R8 ;  /* 0x00000008ff087819 */ /* 0x000fe20000011608 */
[----:B---3--:R-:W-:Y:S03]  /*c180*/  HMMA.16816.F32 R140, R4, R16, R140 ;  /* 0x00000010048c723c */ /* 0x008fe6000000188c */
[----:B------:R-:W-:-:S03]  /*c190*/  PRMT R24, R24, 0x5410, R8 ;  /* 0x0000541018187816 */ /* 0x000fc60000000008 */
[C---:B------:R-:W-:Y:S01]  /*c1a0*/  HMMA.16816.F32 R144, R4.reuse, R18, R144 ;  /* 0x000000120490723c */ /* 0x040fe20000001890 */
[--C-:B------:R-:W-:Y:S02]  /*c1b0*/  SHF.R.U32.HI R17, RZ, 0x10, R234.reuse ;  /* 0x00000010ff117819 */ /* 0x100fe400000116ea */
[----:B------:R-:W-:Y:S02]  /*c1c0*/  SHF.R.U32.HI R16, RZ, 0x18, R234 ;  /* 0x00000018ff107819 */ /* 0x000fe400000116ea */
[----:B------:R-:W-:Y:S01]  /*c1d0*/  LOP3.LUT R17, R17, 0xff, RZ, 0xc0, !PT ;  /* 0x000000ff11117812 */ /* 0x000fe200078ec0ff */
[----:B-1----:R-:W-:Y:S01]  /*c1e0*/  HMMA.16816.F32 R152, R4, R12, R152 ;  /* 0x0000000c0498723c */ /* 0x002fe20000001898 */
[----:B------:R-:W-:-:S04]  /*c1f0*/  SHF.R.U32.HI R18, RZ, 0x10, R240 ;  /* 0x00000010ff127819 */ /* 0x000fc800000116f0 */
[----:B------:R-:W-:Y:S01]  /*c200*/  LOP3.LUT R18, R18, 0xff, RZ, 0xc0, !PT ;  /* 0x000000ff12127812 */ /* 0x000fe200078ec0ff */
[C---:B------:R-:W-:Y:S01]  /*c210*/  HMMA.16816.F32 R64, R4.reuse, R26, R64 ;  /* 0x0000001a0440723c */ /* 0x040fe20000001840 */
[----:B------:R-:W-:Y:S02]  /*c220*/  LOP3.LUT R12, R240, 0xffff, RZ, 0xc0, !PT ;  /* 0x0000fffff00c7812 */ /* 0x000fe400078ec0ff */
[----:B------:R-:W-:Y:S02]  /*c230*/  SHF.R.U32.HI R13, RZ, 0x18, R240 ;  /* 0x00000018ff0d7819 */ /* 0x000fe400000116f0 */
[----:B------:R-:W-:Y:S01]  /*c240*/  SHF.R.U32.HI R19, RZ, 0x8, R12 ;  /* 0x00000008ff137819 */ /* 0x000fe2000001160c */
[----:B------:R-:W-:Y:S01]  /*c250*/  HMMA.16816.F32 R128, R4, R10, R128 ;  /* 0x0000000a0480723c */ /* 0x000fe20000001880 */
[----:B------:R-:W-:Y:S01]  /*c260*/  PRMT R12, R17, 0x5410, R16 ;  /* 0x00005410110c7816 */ /* 0x000fe20000000010 */
[----:B------:R-:W1:Y:S01]  /*c270*/  LDSM.16.MT88.4 R8, [R208+0x11800] ;  /* 0x01180000d008783b */ /* 0x000e620000004200 */
[----:B------:R-:W-:-:S02]  /*c280*/  PRMT R25, R25, 0x5410, R19 ;  /* 0x0000541019197816 */ /* 0x000fc40000000013 */
[----:B------:R-:W-:Y:S01]  /*c290*/  PRMT R13, R18, 0x5410, R13 ;  /* 0x00005410120d7816 */ /* 0x000fe2000000000d */
[----:B------:R-:W-:Y:S01]  /*c2a0*/  HMMA.16816.F32 R148, R4, R14, R148 ;  /* 0x0000000e0494723c */ /* 0x000fe20000001894 */
[----:B------:R-:W3:Y:S06]  /*c2b0*/  LDSM.16.MT88.4 R16, [R206+0x11800] ;  /* 0x01180000ce10783b */ /* 0x000eec0000004200 */
[--C-:B------:R-:W-:Y:S02]  /*c2c0*/  HSET2.LE.AND R6, R24, R237.reuse, PT ;  /* 0x000000ed18067233 */ /* 0x100fe40003803000 */
[----:B------:R-:W-:-:S02]  /*c2d0*/  HSET2.LE.AND R7, R12, R237, PT ;  /* 0x000000ed0c077233 */ /* 0x000fc40003803000 */
[--C-:B------:R-:W-:Y:S02]  /*c2e0*/  HSET2.LE.AND R4, R25, R237.reuse, PT ;  /* 0x000000ed19047233 */ /* 0x100fe40003803000 */
[----:B------:R-:W-:Y:S01]  /*c2f0*/  HSET2.LE.AND R5, R13, R237, PT ;  /* 0x000000ed0d057233 */ /* 0x000fe20003803000 */
[----:B------:R-:W-:Y:S01]  /*c300*/  LDSM.16.MT88.4 R24, [R208+0x13800] ;  /* 0x01380000d018783b */ /* 0x000fe20000004200 */
[----:B------:R-:W-:Y:S02]  /*c310*/  F2FP.F16.F32.PACK_AB R15, R179, R182 ;  /* 0x000000b6b30f723e */ /* 0x000fe400000000ff */
[----:B------:R-:W-:Y:S02]  /*c320*/  F2FP.F16.F32.PACK_AB R14, R176, R177 ;  /* 0x000000b1b00e723e */ /* 0x000fe400000000ff */
[----:B------:R-:W-:Y:S02]  /*c330*/  F2FP.F16.F32.PACK_AB R13, R178, R181 ;  /* 0x000000b5b20d723e */ /* 0x000fe400000000ff */
[----:B------:R-:W-:-:S02]  /*c340*/  F2FP.F16.F32.PACK_AB R12, R174, R173 ;  /* 0x000000adae0c723e */ /* 0x000fc400000000ff */
[----:B------:R-:W-:Y:S02]  /*c350*/  LOP3.LUT R4, R4, R15, RZ, 0xc0, !PT ;  /* 0x0000000f04047212 */ /* 0x000fe400078ec0ff */
[----:B------:R-:W-:Y:S02]  /*c360*/  LOP3.LUT R5, R5, R14, RZ, 0xc0, !PT ;  /* 0x0000000e05057212 */ /* 0x000fe400078ec0ff */
[----:B------:R-:W-:Y:S02]  /*c370*/  LOP3.LUT R6, R6, R13, RZ, 0xc0, !PT ;  /* 0x0000000d06067212 */ /* 0x000fe400078ec0ff */
[----:B------:R-:W-:Y:S02]  /*c380*/  LOP3.LUT R7, R7, R12, RZ, 0xc0, !PT ;  /* 0x0000000c07077212 */ /* 0x000fe400078ec0ff */
        /* <DEDUP_REMOVED lines=33> */
[C---:B-----5:R-:W-:Y:S06]  /*c5a0*/  HMMA.16816.F32 R108, R4.reuse, R24, R108 ;  /* 0x00000018046c723c */ /* 0x060fec000000186c */
[C---:B------:R-:W-:Y:S06]  /*c5b0*/  HMMA.16816.F32 R112, R4.reuse, R26, R112 ;  /* 0x0000001a0470723c */ /* 0x040fec0000001870 */
[C---:B-1----:R-:W-:Y:S06]  /*c5c0*/  HMMA.16816.F32 R124, R4.reuse, R8, R124 ;  /* 0x00000008047c723c */ /* 0x042fec000000187c */
[C---:B------:R-:W-:Y:S06]  /*c5d0*/  HMMA.16816.F32 R128, R4.reuse, R10, R128 ;  /* 0x0000000a0480723c */ /* 0x040fec0000001880 */
[C---:B---3--:R-:W-:Y:S06]  /*c5e0*/  HMMA.16816.F32 R132, R4.reuse, R16, R132 ;  /* 0x000000100484723c */ /* 0x048fec0000001884 */
[C---:B------:R-:W-:Y:S06]  /*c5f0*/  HMMA.16816.F32 R136, R4.reuse, R18, R136 ;  /* 0x000000120488723c */ /* 0x040fec0000001888 */
[C---:B----4-:R-:W-:Y:S06]  /*c600*/  HMMA.16816.F32 R140, R4.reuse, R12, R140 ;  /* 0x0000000c048c723c */ /* 0x050fec000000188c */
[C---:B------:R-:W-:Y:S06]  /*c610*/  HMMA.16816.F32 R144, R4.reuse, R14, R144 ;  /* 0x0000000e0490723c */ /* 0x040fec0000001890 */
[C---:B--2---:R-:W-:Y:S06]  /*c620*/  HMMA.16816.F32 R152, R4.reuse, R20, R152 ;  /* 0x000000140498723c */ /* 0x044fec0000001898 */
[----:B------:R-:W-:Y:S01]  /*c630*/  HMMA.16816.F32 R148, R4, R22, R148 ;  /* 0x000000160494723c */ /* 0x000fe20000001894 */
[----:B------:R-:W-:-:S08]  /*c640*/  NOP ;  /* 0x0000000000007918 */ /* 0x000fd00000000000 */
[----:B------:R-:W-:-:S15]  /*c650*/  @P0 BRA `(.L_x_367) ;  /* 0x0000000000040947 */ /* 0x000fde0003800000 */
.L_x_363:
[----:B------:R-:W-:-:S12]  /*c660*/  UIADD3 UR21, UR19, -0x1, URZ ;  /* 0xffffffff13157890 */ /* 0x000fd8000fffe03f */
.L_x_367:
[----:B------:R-:W-:-:S13]  /*c670*/  ISETP.LE.AND P0, PT, RZ, UR21, PT ;  /* 0x00000015ff007c0c */ /* 0x000fda000bf03270 */
[----:B------:R-:W-:Y:S05]  /*c680*/  @!P0 BRA `(.L_x_368) ;  /* 0x0000004c00488947 */ /* 0x000fea0003800000 */
[----:B------:R-:W-:Y:S01]  /*c690*/  IMAD.MOV.U32 R8, RZ, RZ, R244 ;  /* 0x000000ffff087224 */ /* 0x000fe200078e00f4 */
[----:B------:R-:W1:Y:S01]  /*c6a0*/  S2R R4, SR_TID.X ;  /* 0x0000000000047919 */ /* 0x000e620000002100 */
[----:B------:R-:W-:Y:S01]  /*c6b0*/  ULDC UR4, c[0x0][0x2d0] ;  /* 0x0000b40000047ab9 */ /* 0x000fe20000000800 */
[----:B------:R-:W-:Y:S01]  /*c6c0*/  IMAD.U32 R229, RZ, RZ, UR25 ;  /* 0x00000019ffe57e24 */ /* 0x000fe2000f8e00ff */
[----:B------:R-:W-:Y:S01]  /*c6d0*/  ULDC.64 UR10, c[0x0][0x218] ;  /* 0x00008600000a7ab9 */ /* 0x000fe20000000a00 */
[----:B------:R-:W-:Y:S01]  /*c6e0*/  SHF.R.S32.HI R251, RZ, 0x1f, R8 ;  /* 0x0000001ffffb7819 */ /* 0x000fe20000011408 */
[----:B------:R-:W-:Y:S01]  /*c6f0*/  ULDC.64 UR6, c[0x0][0x220] ;  /* 0x0000880000067ab9 */ /* 0x000fe20000000a00 */
[----:B------:R-:W-:Y:S01]  /*c700*/  IADD3 R10, P2, R8, 0x30, RZ ;  /* 0x00000030080a7810 */ /* 0x000fe20007f5e0ff */
[----:B------:R-:W-:Y:S01]  /*c710*/  IMAD.MOV.U32 R9, RZ, RZ, R245 ;  /* 0x000000ffff097224 */ /* 0x000fe200078e00f5 */
[----:B------:R-:W-:Y:S01]  /*c720*/  UMOV UR34, URZ ;  /* 0x0000003f00227c82 */ /* 0x000fe20008000000 */
[----:B------:R-:W-:Y:S01]  /*c730*/  IMAD.WIDE.U32 R244, R238, -0x326172a9, RZ ;  /* 0xcd9e8d57eef47825 */ /* 0x000fe200078e00ff */
[----:B------:R-:W-:-:S03]  /*c740*/  ULDC UR30, c[0x0][0x2d0] ;  /* 0x0000b400001e7ab9 */ /* 0x000fc60000000800 */
[----:B------:R-:W-:Y:S01]  /*c750*/  IMAD.X R11, RZ, RZ, R251, P2 ;  /* 0x000000ffff0b7224 */ /* 0x000fe200010e06fb */
[----:B------:R-:W-:Y:S01]  /*c760*/  LOP3.LUT R242, R245, R239, RZ, 0x3c, !PT ;  /* 0x000000eff5f27212 */ /* 0x000fe200078e3cff */
[----:B------:R-:W-:-:S03]  /*c770*/  IMAD.WIDE.U32 R246, R165, -0x2daee0ad, RZ ;  /* 0xd2511f53a5f67825 */ /* 0x000fc600078e00ff */
[----:B------:R2:W-:Y:S01]  /*c780*/  STL.64 [R1], R10 ;  /* 0x0000000a01007387 */ /* 0x0005e20000100a00 */
[----:B-1----:R-:W-:-:S04]  /*c790*/  SHF.R.S32.HI R3, RZ, 0x1f, R4 ;  /* 0x0000001fff037819 */ /* 0x002fc80000011404 */
[----:B------:R-:W-:-:S04]  /*c7a0*/  LEA.HI R3, R3, R4, RZ, 0x3 ;  /* 0x0000000403037211 */ /* 0x000fc800078f18ff */
[----:B------:R-:W-:Y:S01]  /*c7b0*/  LOP3.LUT R3, R3, 0xfffffff8, RZ, 0xc0, !PT ;  /* 0xfffffff803037812 */ /* 0x000fe200078ec0ff */
[----:B--2---:R-:W2:Y:S04]  /*c7c0*/  LDL.LU.64 R10, [R1+0x10] ;  /* 0x00001000010a7983 */ /* 0x004ea80000300a00 */
[----:B------:R-:W-:Y:S02]  /*c7d0*/  IMAD.IADD R3, R4, 0x1, -R3 ;  /* 0x0000000104037824 */ /* 0x000fe400078e0a03 */
[----:B------:R-:W-:Y:S02]  /*c7e0*/  IMAD.U32 R4, RZ, RZ, UR23 ;  /* 0x00000017ff047e24 */ /* 0x000fe4000f8e00ff */
[----:B------:R-:W-:-:S05]  /*c7f0*/  IMAD.SHL.U32 R6, R3, 0x8, RZ ;  /* 0x0000000803067824 */ /* 0x000fca00078e00ff */
[----:B------:R-:W-:Y:S02]  /*c800*/  SHF.R.S32.HI R7, RZ, 0x1f, R6 ;  /* 0x0000001fff077819 */ /* 0x000fe40000011406 */
[----:B------:R-:W-:Y:S01]  /*c810*/  ISETP.GE.AND P6, PT, R6, UR4, PT ;  /* 0x0000000406007c0c */ /* 0x000fe2000bfc6270 */
[----:B------:R-:W-:Y:S01]  /*c820*/  IMAD.WIDE.U32 R242, R242, -0x2daee0ad, RZ ;  /* 0xd2511f53f2f27825 */ /* 0x000fe200078e00ff */
[----:B------:R-:W-:-:S03]  /*c830*/  ULDC UR4, c[0x0][0x2ec] ;  /* 0x0000bb0000047ab9 */ /* 0x000fc60000000800 */
[----:B------:R-:W-:-:S04]  /*c840*/  IMAD.WIDE.U32 R218, R218, UR20, R6 ;  /* 0x00000014dada7c25 */ /* 0x000fc8000f8e0006 */
[----:B------:R-:W-:Y:S01]  /*c850*/  IMAD.WIDE.U32 R6, R164, UR20, R6 ;  /* 0x00000014a4067c25 */ /* 0x000fe2000f8e0006 */
[----:B------:R-:W-:-:S03]  /*c860*/  IADD3 R235, P0, R218, UR24, RZ ;  /* 0x00000018daeb7c10 */ /* 0x000fc6000ff1e0ff */
[----:B------:R-:W1:Y:S01]  /*c870*/  @!P6 LDC.64 R224, c[0x0][0x220] ;  /* 0x00008800ffe0eb82 */ /* 0x000e620000000a00 */
[----:B------:R-:W-:Y:S01]  /*c880*/  IADD3.X R4, R4, UR9, R219, P0, !PT ;  /* 0x0000000904047c10 */ /* 0x000fe200087fe4db */
[----:B------:R-:W-:Y:S01]  /*c890*/  IMAD.MOV.U32 R164, RZ, RZ, R2 ;  /* 0x000000ffffa47224 */ /* 0x000fe200078e0002 */
[----:B------:R-:W-:Y:S02]  /*c8a0*/  IADD3 R3, P0, R6, UR26, RZ ;  /* 0x0000001a06037c10 */ /* 0x000fe4000ff1e0ff */
[----:B------:R-:W-:Y:S02]  /*c8b0*/  LEA R236, P1, R235, UR10, 0x1 ;  /* 0x0000000aebec7c11 */ /* 0x000fe4000f8208ff */
[----:B------:R-:W-:Y:S01]  /*c8c0*/  IADD3.X R229, R229, UR31, R7, P0, !PT ;  /* 0x0000001fe5e57c10 */ /* 0x000fe200087fe407 */
[----:B------:R-:W3:Y:S01]  /*c8d0*/  @!P6 LDC.64 R222, c[0x0][0x220] ;  /* 0x00008800ffdeeb82 */ /* 0x000ee20000000a00 */
[----:B------:R-:W-:Y:S02]  /*c8e0*/  LEA R234, P0, R3, UR6, 0x1 ;  /* 0x0000000603ea7c11 */ /* 0x000fe4000f8008ff */
[----:B------:R-:W-:Y:S01]  /*c8f0*/  LEA.HI.X R235, R235, UR11, R4, 0x1, P1 ;  /* 0x0000000bebeb7c11 */ /* 0x000fe200088f0c04 */
[----:B------:R-:W-:Y:S01]  /*c900*/  IMAD.MOV.U32 R250, RZ, RZ, R8 ;  /* 0x000000fffffa7224 */ /* 0x000fe200078e0008 */
[----:B------:R-:W-:Y:S01]  /*c910*/  LEA.HI.X R229, R3, UR7, R229, 0x1, P0 ;  /* 0x0000000703e57c11 */ /* 0x000fe200080f0ce5 */
[----:B------:R-:W-:Y:S01]  /*c920*/  IMAD.MOV.U32 R3, RZ, RZ, R0 ;  /* 0x000000ffff037224 */ /* 0x000fe200078e0000 */
[C---:B------:R-:W-:Y:S01]  /*c930*/  IADD3 R240, P1, R8.reuse, 0x10, RZ ;  /* 0x0000001008f07810 */ /* 0x040fe20007f3e0ff */
[----:B------:R-:W4:Y:S01]  /*c940*/  @!P6 LDC.64 R220, c[0x0][0x220] ;  /* 0x00008800ffdceb82 */ /* 0x000f220000000a00 */
[----:B------:R-:W-:Y:S01]  /*c950*/  IADD3 R238, P0, R8, 0x20, RZ ;  /* 0x0000002008ee7810 */ /* 0x000fe20007f1e0ff */
[----:B------:R-:W-:Y:S01]  /*c960*/  ULDC.64 UR6, c[0x0][0x250] ;  /* 0x0000940000067ab9 */ /* 0x000fe20000000a00 */
[----:B------:R-:W-:Y:S01]  /*c970*/  ULDC.64 UR10, c[0x0][0x248] ;  /* 0x00009200000a7ab9 */ /* 0x000fe20000000a00 */
[----:B------:R-:W-:-:S04]  /*c980*/  IMAD.X R241, RZ, RZ, R251, P1 ;  /* 0x000000fffff17224 */ /* 0x000fc800008e06fb */
[----:B------:R-:W1:Y:S01]  /*c990*/  @!P6 LDC.64 R218, c[0x0][0x220] ;  /* 0x00008800ffdaeb82 */ /* 0x000e620000000a00 */
[----:B------:R-:W-:Y:S02]  /*c9a0*/  IMAD.X R239, RZ, RZ, R251, P0 ;  /* 0x000000ffffef7224 */ /* 0x000fe400000e06fb */
[----:B--2---:R-:W-:Y:S01]  /*c9b0*/  IMAD.MOV.U32 R249, RZ, RZ, R11 ;  /* 0x000000fffff97224 */ /* 0x004fe200078e000b */
[----:B-1-34-:R-:W-:Y:S06]  /*c9c0*/  BRA `(.L_x_369) ;  /* 0x0000000400b87947 */ /* 0x01afec0003800000 */
.L_x_371:
        /* <DEDUP_REMOVED lines=14> */
[----:B------:R-:W1:Y:S01]  /*cab0*/  @!P6 LDC.64 R168, c[0x0][0x218] ;  /* 0x00008600ffa8eb82 */ /* 0x000e620000000a00 */
[C---:B--2---:R-:W-:Y:S02]  /*cac0*/  @!P6 LEA R186, P1, R165.reuse, R174, 0x1 ;  /* 0x000000aea5bae211 */ /* 0x044fe400078208ff */
[C---:B------:R-:W-:Y:S02]  /*cad0*/  IADD3 R174, P2, R165.reuse, UR14, RZ ;  /* 0x0000000ea5ae7c10 */ /* 0x040fe4000ff5e0ff */
[----:B------:R-:W-:Y:S02]  /*cae0*/  @!P6 LEA.HI.X R187, R165, R175, R0, 0x1, P1 ;  /* 0x000000afa5bbe211 */ /* 0x000fe400008f0c00 */
[----:B---3--:R-:W-:Y:S02]  /*caf0*/  @!P6 LEA R188, P1, R174, R172, 0x1 ;  /* 0x000000acaebce211 */ /* 0x008fe400078208ff */
[----:B------:R-:W-:Y:S01]  /*cb00*/  IADD3.X R165, R0, UR8, RZ, P2, !PT ;  /* 0x0000000800a57c10 */ /* 0x000fe200097fe4ff */
        /* <DEDUP_REMOVED lines=8> */
[C---:B----4-:R-:W-:Y:S01]  /*cb90*/  @!P6 LEA R174, P2, R0.reuse, R170, 0x1 ;  /* 0x000000aa00aee211 */ /* 0x050fe200078408ff */
        /* <DEDUP_REMOVED lines=81> */
.L_x_369:
[----:B------:R1:W-:Y:S01]  /*d0b0*/  STL.64 [R1+0x18], R36 ;  /* 0x0000182401007387 */ /* 0x0003e20000100a00 */
[----:B------:R-:W-:Y:S01]  /*d0c0*/  UIADD3 UR31, -UR34, UR21, URZ ;  /* 0x00000015221f7290 */ /* 0x000fe2000fffe13f */
[----:B------:R-:W-:Y:S04]  /*d0d0*/  DEPBAR.LE SB0, 0x0 ;  /* 0x000080000000791a */ /* 0x000fe80000000000 */
[----:B------:R-:W-:Y:S01]  /*d0e0*/  BAR.SYNC.DEFER_BLOCKING 0x0 ;  /* 0x0000000000007b1d */ /* 0x000fe20000010000 */
[----:B------:R-:W-:Y:S01]  /*d0f0*/  IMAD.U32 R0, RZ, RZ, UR31 ;  /* 0x0000001fff007e24 */ /* 0x000fe2000f8e00ff */
[----:B------:R-:W-:Y:S01]  /*d100*/  USHF.R.S32.HI UR12, URZ, 0x1f, UR31 ;  /* 0x0000001f3f0c7899 */ /* 0x000fe2000801141f */
[----:B------:R-:W-:Y:S01]  /*d110*/  IMAD.U32 R2, RZ, RZ, UR31 ;  /* 0x0000001fff027e24 */ /* 0x000fe2000f8e00ff */
[----:B------:R-:W-:Y:S01]  /*d120*/  UIMAD UR9, UR35, UR31, URZ ;  /* 0x0000001f230972a4 */ /* 0x000fe2000f8e023f */
[----:B------:R-:W-:Y:S02]  /*d130*/  ISETP.GE.AND P5, PT, R228, UR30, PT ;  /* 0x0000001ee4007c0c */ /* 0x000fe4000bfa6270 */
[----:B------:R-:W-:Y:S01]  /*d140*/  LEA R20, P0, R0, R250, 0x6 ;  /* 0x000000fa00147211 */ /* 0x000fe200078030ff */
[----:B------:R-:W-:Y:S01]  /*d150*/  UIMAD UR9, UR12, UR36, UR9 ;  /* 0x000000240c0972a4 */ /* 0x000fe2000f8e0209 */
[C---:B------:R-:W-:Y:S01]  /*d160*/  IMAD.WIDE.U32 R8, R2.reuse, UR36, R248 ;  /* 0x0000002402087c25 */ /* 0x040fe2000f8e00f8 */
[----:B------:R-:W-:Y:S02]  /*d170*/  ISETP.GE.AND P4, PT, R227, UR30, PT ;  /* 0x0000001ee3007c0c */ /* 0x000fe4000bf86270 */
[----:B------:R-:W-:Y:S02]  /*d180*/  LEA.HI.X.SX32 R21, R2, R251, 0x6, P0 ;  /* 0x000000fb02157211 */ /* 0x000fe400000f36ff */
[----:B------:R-:W-:Y:S01]  /*d190*/  VIADD R0, R9, UR9 ;  /* 0x0000000909007c36 */ /* 0x000fe20008000000 */
[C---:B------:R-:W-:Y:S01]  /*d1a0*/  @!P6 LEA R18, P0, R8.reuse, R224, 0x1 ;  /* 0x000000e00812e211 */ /* 0x040fe200078008ff */
[----:B------:R-:W-:Y:S01]  /*d1b0*/  UIADD3 UR9, UR21, -0x1, URZ ;  /* 0xffffffff15097890 */ /* 0x000fe2000fffe03f */
[----:B------:R-:W-:Y:S01]  /*d1c0*/  IMAD R6, R21, UR6, RZ ;  /* 0x0000000615067c24 */ /* 0x000fe2000f8e02ff */
[C---:B------:R-:W-:Y:S02]  /*d1d0*/  IADD3 R5, P1, R8.reuse, UR27, RZ ;  /* 0x0000001b08057c10 */ /* 0x040fe4000ff3e0ff */
[----:B------:R-:W-:Y:S01]  /*d1e0*/  @!P6 LEA.HI.X R19, R8, R225, R0, 0x1, P0 ;  /* 0x000000e10813e211 */ /* 0x000fe200000f0c00 */
[----:B------:R-:W-:Y:S01]  /*d1f0*/  IMAD R6, R20, UR7, R6 ;  /* 0x0000000714067c24 */ /* 0x000fe2000f8e0206 */
[----:B------:R-:W-:Y:S01]  /*d200*/  IADD3.X R4, R0, UR22, RZ, P1, !PT ;  /* 0x0000001600047c10 */ /* 0x000fe20008ffe4ff */
[----:B------:R-:W-:Y:S01]  /*d210*/  IMAD.WIDE.U32 R20, R20, UR6, RZ ;  /* 0x0000000614147c25 */ /* 0x000fe2000f8e00ff */
[----:B-1----:R-:W2:Y:S01]  /*d220*/  LDL.64 R36, [R1] ;  /* 0x0000000001247983 */ /* 0x002ea20000100a00 */
[----:B------:R-:W-:Y:S01]  /*d230*/  UIADD3 UR9, UR9, -UR34, URZ ;  /* 0x8000002209097290 */ /* 0x000fe2000fffe03f */
[----:B------:R-:W-:Y:S01]  /*d240*/  IADD3 R2, P1, R5, UR27, RZ ;  /* 0x0000001b05027c10 */ /* 0x000fe2000ff3e0ff */
[----:B------:R-:W-:Y:S01]  /*d250*/  IMAD.IADD R6, R21, 0x1, R6 ;  /* 0x0000000115067824 */ /* 0x000fe200078e0206 */
[----:B------:R-:W-:Y:S01]  /*d260*/  @P6 STS.128 [R217+0x10000], RZ ;  /* 0x010000ffd9006388 */ /* 0x000fe20000000c00 */
[----:B------:R-:W-:Y:S02]  /*d270*/  LEA R10, P3, R20, R234, 0x1 ;  /* 0x000000ea140a7211 */ /* 0x000fe400078608ff */
[----:B------:R-:W-:Y:S01]  /*d280*/  IADD3.X R0, R4, UR22, RZ, P1, !PT ;  /* 0x0000001604007c10 */ /* 0x000fe20008ffe4ff */
[----:B------:R-:W-:Y:S01]  /*d290*/  @!PT LDS RZ, [RZ] ;  /* 0x00000000fffff984 */ /* 0x000fe20000000800 */
[----:B------:R-:W-:Y:S01]  /*d2a0*/  @!PT LDS RZ, [RZ] ;  /* 0x00000000fffff984 */ /* 0x000fe20000000800 */
[----:B------:R-:W-:Y:S01]  /*d2b0*/  @!PT LDS RZ, [RZ] ;  /* 0x00000000fffff984 */ /* 0x000fe20000000800 */
[----:B------:R-:W-:Y:S01]  /*d2c0*/  @!P6 LDGSTS.E.BYPASS.LTC128B.128 [R217+0x10000], desc[UR28][R18.64] ;  /* 0x1000000012d9efae */ /* 0x000fe2000b901d5c */
[----:B------:R-:W-:Y:S01]  /*d2d0*/  LEA.HI.X R11, R20, R229, R6, 0x1, P3 ;  /* 0x000000e5140b7211 */ /* 0x000fe200018f0c06 */
[----:B------:R-:W-:Y:S01]  /*d2e0*/  IMAD.U32 R6, RZ, RZ, UR31 ;  /* 0x0000001fff067e24 */ /* 0x000fe2000f8e00ff */
[C---:B------:R-:W-:Y:S01]  /*d2f0*/  @!P6 LEA R16, P2, R5.reuse, R222, 0x1 ;  /* 0x000000de0510e211 */ /* 0x040fe200078408ff */
[----:B------:R-:W-:Y:S01]  /*d300*/  @P5 STS.128 [R217+0x12000], RZ ;  /* 0x012000ffd9005388 */ /* 0x000fe20000000c00 */
[C---:B------:R-:W-:Y:S01]  /*d310*/  @!P6 LEA R14, P1, R2.reuse, R220, 0x1 ;  /* 0x000000dc020ee211 */ /* 0x040fe200078208ff */
[----:B------:R-:W-:Y:S01]  /*d320*/  IMAD.U32 R165, RZ, RZ, UR9 ;  /* 0x00000009ffa57e24 */ /* 0x000fe2000f8e00ff */
[----:B------:R-:W-:Y:S01]  /*d330*/  @!P6 IADD3 R8, P0, R2, UR27, RZ ;  /* 0x0000001b0208ec10 */ /* 0x000fe2000ff1e0ff */
[----:B------:R-:W-:Y:S01]  /*d340*/  @!PT LDS RZ, [RZ] ;  /* 0x00000000fffff984 */ /* 0x000fe20000000800 */
[----:B------:R-:W-:Y:S01]  /*d350*/  @!PT LDS RZ, [RZ] ;  /* 0x00000000fffff984 */ /* 0x000fe20000000800 */
[----:B------:R-:W-:Y:S01]  /*d360*/  @!PT LDS RZ, [RZ] ;  /* 0x00000000fffff984 */ /* 0x000fe20000000800 */
[----:B------:R-:W-:Y:S01]  /*d370*/  @!P5 LDGSTS.E.BYPASS.LTC128B.128 [R217+0x12000], desc[UR28][R10.64+0x80] ;  /* 0x120000800ad9dfae */ /* 0x000fe2000b901d5c */
[----:B------:R-:W-:Y:S02]  /*d380*/  ISETP.GE.AND P3, PT, R226, UR30, PT ;  /* 0x0000001ee2007c0c */ /* 0x000fe4000bf66270 */
[----:B------:R-:W-:Y:S01]  /*d390*/  @!P6 LEA.HI.X R17, R5, R223, R4, 0x1, P2 ;  /* 0x000000df0511e211 */ /* 0x000fe200010f0c04 */
[----:B------:R-:W-:Y:S01]  /*d3a0*/  IMAD.U32 R5, RZ, RZ, UR31 ;  /* 0x0000001fff057e24 */ /* 0x000fe2000f8e00ff */
[----:B------:R-:W-:Y:S01]  /*d3b0*/  @!P6 LEA.HI.X R15, R2, R221, R0, 0x1, P1 ;  /* 0x000000dd020fe211 */ /* 0x000fe200008f0c00 */
[----:B------:R-:W-:Y:S01]  /*d3c0*/  @P4 STS.128 [R217+0x14000], RZ ;  /* 0x014000ffd9004388 */ /* 0x000fe20000000c00 */
[----:B------:R-:W-:Y:S01]  /*d3d0*/  @!P6 IADD3.X R7, R0, UR22, RZ, P0, !PT ;  /* 0x000000160007ec10 */ /* 0x000fe200087fe4ff */
[----:B------:R-:W-:Y:S01]  /*d3e0*/  IMAD.U32 R0, RZ, RZ, UR31 ;  /* 0x0000001fff007e24 */ /* 0x000fe2000f8e00ff */
[----:B------:R-:W-:Y:S01]  /*d3f0*/  @!P6 LEA R12, P0, R8, R218, 0x1 ;  /* 0x000000da080ce211 */ /* 0x000fe200078008ff */
[----:B------:R-:W-:Y:S01]  /*d400*/  IMAD.U32 R4, RZ, RZ, UR31 ;  /* 0x0000001fff047e24 */ /* 0x000fe2000f8e00ff */
[----:B------:R-:W-:Y:S01]  /*d410*/  LEA R6, P2, R6, R240, 0x6 ;  /* 0x000000f006067211 */ /* 0x000fe200078430ff */
[----:B------:R-:W-:Y:S01]  /*d420*/  @!PT LDS RZ, [RZ] ;  /* 0x00000000fffff984 */ /* 0x000fe20000000800 */
[----:B------:R-:W-:Y:S01]  /*d430*/  @!PT LDS RZ, [RZ] ;  /* 0x00000000fffff984 */ /* 0x000fe20000000800 */
[----:B------:R-:W-:Y:S01]  /*d440*/  @!PT LDS RZ, [RZ] ;  /* 0x00000000fffff984 */ /* 0x000fe20000000800 */
[----:B------:R-:W-:Y:S01]  /*d450*/  @!P4 LDGSTS.E.BYPASS.LTC128B.128 [R217+0x14000], desc[UR28][R10.64+0x100] ;  /* 0x140001000ad9cfae */ /* 0x000fe2000b901d5c */
[----:B------:R-:W-:Y:S01]  /*d460*/  @!P6 LEA.HI.X R13, R8, R219, R7, 0x1, P0 ;  /* 0x000000db080de211 */ /* 0x000fe200000f0c07 */
[----:B------:R-:W-:Y:S01]  /*d470*/  IMAD.U32 R2, RZ, RZ, UR31 ;  /* 0x0000001fff027e24 */ /* 0x000fe2000f8e00ff */
[----:B------:R-:W-:Y:S01]  /*d480*/  LEA.HI.X.SX32 R7, R5, R241, 0x6, P2 ;  /* 0x000000f105077211 */ /* 0x000fe200010f36ff */
[----:B------:R-:W-:Y:S01]  /*d490*/  @P3 STS.128 [R217+0x16000], RZ ;  /* 0x016000ffd9003388 */ /* 0x000fe20000000c00 */
[----:B------:R-:W-:Y:S03]  /*d4a0*/  LEA R8, P1, R4, R238, 0x6 ;  /* 0x000000ee04087211 */ /* 0x000fe600078230ff */
[----:B------:R-:W-:Y:S01]  /*d4b0*/  @!PT LDS RZ, [RZ] ;  /* 0x00000000fffff984 */ /* 0x000fe20000000800 */
[----:B------:R-:W-:Y:S01]  /*d4c0*/  @!PT LDS RZ, [RZ] ;  /* 0x00000000fffff984 */ /* 0x000fe20000000800 */
[----:B------:R-:W-:Y:S01]  /*d4d0*/  @!PT LDS RZ, [RZ] ;  /* 0x00000000fffff984 */ /* 0x000fe20000000800 */
[----:B------:R1:W-:Y:S01]  /*d4e0*/  @!P3 LDGSTS.E.BYPASS.LTC128B.128 [R217+0x16000], desc[UR28][R10.64+0x180] ;  /* 0x160001800ad9bfae */ /* 0x0003e2000b901d5c */
[----:B------:R-:W-:Y:S03]  /*d4f0*/  LEA.HI.X.SX32 R9, R2, R239, 0x6, P1 ;  /* 0x000000ef02097211 */ /* 0x000fe600008f36ff */
[----:B------:R-:W-:Y:S02]  /*d500*/  @P6 STS.128 [R217+0x10800], RZ ;  /* 0x010800ffd9006388 */ /* 0x000fe40000000c00 */
[----:B------:R-:W-:Y:S02]  /*d510*/  IMAD R2, R9, UR6, RZ ;  /* 0x0000000609027c24 */ /* 0x000fe4000f8e02ff */
[----:B------:R-:W-:Y:S01]  /*d520*/  @!PT LDS RZ, [RZ] ;  /* 0x00000000fffff984 */ /* 0x000fe20000000800 */
[----:B------:R-:W-:Y:S01]  /*d530*/  @!PT LDS RZ, [RZ] ;  /* 0x00000000fffff984 */ /* 0x000fe20000000800 */
[----:B------:R-:W-:Y:S01]  /*d540*/  @!PT LDS RZ, [RZ] ;  /* 0x00000000fffff984 */ /* 0x000fe20000000800 */
[----:B------:R3:W-:Y:S02]  /*d550*/  @!P6 LDGSTS.E.BYPASS.LTC128B.128 [R217+0x10800], desc[UR28][R16.64] ;  /* 0x1080000010d9efae */ /* 0x0007e4000b901d5c */
[C---:B------:R-:W-:Y:S02]  /*d560*/  IMAD R2, R8.reuse, UR7, R2 ;  /* 0x0000000708027c24 */ /* 0x040fe4000f8e0202 */
[----:B------:R-:W-:Y:S01]  /*d570*/  @P5 STS.128 [R217+0x12800], RZ ;  /* 0x012800ffd9005388 */ /* 0x000fe20000000c00 */
[----:B------:R-:W-:Y:S04]  /*d580*/  IMAD.WIDE.U32 R8, R8, UR6, RZ ;  /* 0x0000000608087c25 */ /* 0x000fe8000f8e00ff */
[----:B------:R-:W-:Y:S01]  /*d590*/  IMAD.IADD R2, R9, 0x1, R2 ;  /* 0x0000000109027824 */ /* 0x000fe200078e0202 */
[C---:B------:R-:W-:Y:S04]  /*d5a0*/  LEA R22, P1, R8.reuse, R234, 0x1 ;  /* 0x000000ea08167211 */ /* 0x040fe800078208ff */
[----:B------:R-:W-:Y:S01]  /*d5b0*/  LEA.HI.X R23, R8, R229, R2, 0x1, P1 ;  /* 0x000000e508177211 */ /* 0x000fe200008f0c02 */
[----:B------:R-:W-:Y:S01]  /*d5c0*/  IMAD.U32 R2, RZ, RZ, UR9 ;  /* 0x00000009ff027e24 */ /* 0x000fe2000f8e00ff */
[----:B--2---:R-:W-:Y:S04]  /*d5d0*/  LEA R26, P0, R0, R36, 0x6 ;  /* 0x00000024001a7211 */ /* 0x004fe800078030ff */
[----:B------:R-:W-:Y:S01]  /*d5e0*/  LEA.HI.X.SX32 R27, R4, R37, 0x6, P0 ;  /* 0x00000025041b7211 */ /* 0x000fe200000f36ff */
[----:B------:R-:W-:Y:S04]  /*d5f0*/  IMAD R4, R7, UR6, RZ ;  /* 0x0000000607047c24 */ /* 0x000fe8000f8e02ff */
[C---:B------:R-:W-:Y:S02]  /*d600*/  IMAD R4, R6.reuse, UR7, R4 ;  /* 0x0000000706047c24 */ /* 0x040fe4000f8e0204 */
[----:B------:R-:W-:Y:S04]  /*d610*/  IMAD.WIDE.U32 R6, R6, UR6, RZ ;  /* 0x0000000606067c25 */ /* 0x000fe8000f8e00ff */
[----:B------:R-:W-:Y:S01]  /*d620*/  IMAD.IADD R4, R7, 0x1, R4 ;  /* 0x0000000107047824 */ /* 0x000fe200078e0204 */
[CC--:B------:R-:W-:Y:S01]  /*d630*/  LEA R24, P2, R6.reuse, R234.reuse, 0x1 ;  /* 0x000000ea06187211 */ /* 0x0c0fe200078408ff */
[----:B------:R-:W-:Y:S03]  /*d640*/  IMAD R0, R27, UR6, RZ ;  /* 0x000000061b007c24 */ /* 0x000fe6000f8e02ff */
        /* <DEDUP_REMOVED lines=8> */
[C---:B------:R-:W-:Y:S01]  /*d6d0*/  LEA R20, P0, R26.reuse, R234, 0x1 ;  /* 0x000000ea1a147211 */ /* 0x040fe200078008ff */
[----:B------:R-:W-:Y:S03]  /*d6e0*/  @P4 STS.128 [R217+0x14800], RZ ;  /* 0x014800ffd9004388 */ /* 0x000fe60000000c00 */
[----:B------:R-:W-:Y:S01]  /*d6f0*/  LEA.HI.X R21, R26, R229, R0, 0x1, P0 ;  /* 0x000000e51a157211 */ /* 0x000fe200000f0c00 */
[----:B------:R-:W-:Y:S01]  /*d700*/  @!PT LDS RZ, [RZ] ;  /* 0x00000000fffff984 */ /* 0x000fe20000000800 */
[----:B------:R-:W-:Y:S01]  /*d710*/  @!PT LDS RZ, [RZ] ;  /* 0x00000000fffff984 */ /* 0x000fe20000000800 */
[----:B------:R-:W-:Y:S01]  /*d720*/  @!PT LDS RZ, [RZ] ;  /* 0x00000000fffff984 */ /* 0x000fe20000000800 */
[----:B------:R-:W-:Y:S01]  /*d730*/  @!P4 LDGSTS.E.BYPASS.LTC128B.128 [R217+0x14800], desc[UR28][R24.64+0x100] ;  /* 0x1480010018d9cfae */ /* 0x000fe2000b901d5c */
[----:B------:R-:W-:Y:S03]  /*d740*/  IMAD.U32 R0, RZ, RZ, UR9 ;  /* 0x00000009ff007e24 */ /* 0x000fe6000f8e00ff */
        /* <DEDUP_REMOVED lines=46> */
[----:B-1----:R-:W1:Y:S04]  /*da30*/  LDSM.16.M88.4 R8, [R215+0x8000] ;  /* 0x00800000d708783b */ /* 0x002e680000000200 */
[----:B---3--:R-:W4:Y:S04]  /*da40*/  LDSM.16.M88.4 R16, [R215+0x8800] ;  /* 0x00880000d710783b */ /* 0x008f280000000200 */
[----:B--2---:R-:W2:Y:S04]  /*da50*/  LDSM.16.M88.4 R24, [R215+0x9000] ;  /* 0x00900000d718783b */ /* 0x004ea80000000200 */
[----:B------:R-:W3:Y:S04]  /*da60*/  LDSM.16.M88.4 R168, [R215+0x9800] ;  /* 0x00980000d7a8783b */ /* 0x000ee80000000200 */
[----:B------:R-:W0:Y:S04]  /*da70*/  LDGDEPBAR ;  /* 0x00000000000079af */ /* 0x000e280000000000 */
[----:B------:R-:W-:Y:S04]  /*da80*/  LDSM.16.M88.4 R172, [R214] ;  /* 0x00000000d6ac783b */ /* 0x000fe80000000200 */
[----:B------:R-:W3:Y:S04]  /*da90*/  LDSM.16.M88.4 R176, [R213] ;  /* 0x00000000d5b0783b */ /* 0x000ee80000000200 */
[----:B------:R-:W3:Y:S04]  /*daa0*/  LDSM.16.M88.4 R180, [R205] ;  /* 0x00000000cdb4783b */ /* 0x000ee80000000200 */
[----:B------:R-:W3:Y:S04]  /*dab0*/  LDSM.16.M88.4 R184, [R204] ;  /* 0x00000000ccb8783b */ /* 0x000ee80000000200 */
[----:B------:R-:W3:Y:S01]  /*dac0*/  LDSM.16.M88.4 R188, [R203] ;  /* 0x00000000cbbc783b */ /* 0x000ee20000000200 */
[C---:B-1----:R-:W-:Y:S06]  /*dad0*/  HMMA.16816.F32 R4, R32.reuse, R8, RZ ;  /* 0x000000082004723c */ /* 0x042fec00000018ff */
[C---:B------:R-:W-:Y:S06]  /*dae0*/  HMMA.16816.F32 R8, R32.reuse, R10, RZ ;  /* 0x0000000a2008723c */ /* 0x040fec00000018ff */
[C---:B----4-:R-:W-:Y:S06]  /*daf0*/  HMMA.16816.F32 R12, R32.reuse, R16, RZ ;  /* 0x00000010200c723c */ /* 0x050fec00000018ff */
[C---:B------:R-:W-:Y:S06]  /*db00*/  HMMA.16816.F32 R16, R32.reuse, R18, RZ ;  /* 0x000000122010723c */ /* 0x040fec00000018ff */
[C---:B--2---:R-:W-:Y:S06]  /*db10*/  HMMA.16816.F32 R20, R32.reuse, R24, RZ ;  /* 0x000000182014723c */ /* 0x044fec00000018ff */
[C---:B------:R-:W-:Y:S06]  /*db20*/  HMMA.16816.F32 R24, R32.reuse, R26, RZ ;  /* 0x0000001a2018723c */ /* 0x040fec00000018ff */
[C---:B---3--:R-:W-:Y:S06]  /*db30*/  HMMA.16816.F32 R28, R32.reuse, R168, RZ ;  /* 0x000000a8201c723c */ /* 0x048fec00000018ff */
[----:B------:R-:W-:Y:S01]  /*db40*/  HMMA.16816.F32 R32, R32, R170, RZ ;  /* 0x000000aa2020723c */ /* 0x000fe200000018ff */
[----:B------:R-:W-:Y:S05]  /*db50*/  LDSM.16.M88.4 R168, [R212] ;  /* 0x00000000d4a8783b */ /* 0x000fea0000000200 */
[C---:B------:R-:W-:Y:S06]  /*db60*/  HMMA.16816.F32 R4, R172.reuse, R176, R4 ;  /* 0x000000b0ac04723c */ /* 0x040fec0000001804 */
        /* <DEDUP_REMOVED lines=14> */
[----:B------:R-:W-:Y:S05]  /*dc50*/  LDSM.16.M88.4 R176, [R211] ;  /* 0x00000000d3b0783b */ /* 0x000fea0000000200 */
[C---:B--2---:R-:W-:Y:S06]  /*dc60*/  HMMA.16816.F32 R12, R168.reuse, R180, R12 ;  /* 0x000000b4a80c723c */ /* 0x044fec000000180c */
[C---:B------:R-:W-:Y:S01]  /*dc70*/  HMMA.16816.F32 R16, R168.reuse, R182, R16 ;  /* 0x000000b6a810723c */ /* 0x040fe20000001810 */
[----:B------:R-:W1:Y:S05]  /*dc80*/  LDSM.16.M88.4 R180, [R202] ;  /* 0x00000000cab4783b */ /* 0x000e6a0000000200 */
[C---:B---3--:R-:W-:Y:S06]  /*dc90*/  HMMA.16816.F32 R20, R168.reuse, R184, R20 ;  /* 0x000000b8a814723c */ /* 0x048fec0000001814 */
[C---:B------:R-:W-:Y:S01]  /*dca0*/  HMMA.16816.F32 R24, R168.reuse, R186, R24 ;  /* 0x000000baa818723c */ /* 0x040fe20000001818 */
[----:B------:R-:W2:Y:S05]  /*dcb0*/  LDSM.16.M88.4 R184, [R202+0x800] ;  /* 0x00080000cab8783b */ /* 0x000eaa0000000200 */
[C---:B----4-:R-:W-:Y:S06]  /*dcc0*/  HMMA.16816.F32 R28, R168.reuse, R172, R28 ;  /* 0x000000aca81c723c */ /* 0x050fec000000181c */
[----:B------:R-:W-:Y:S01]  /*dcd0*/  HMMA.16816.F32 R32, R168, R174, R32 ;  /* 0x000000aea820723c */ /* 0x000fe20000001820 */
[----:B------:R-:W3:Y:S04]  /*dce0*/  LDSM.16.M88.4 R168, [R202+0x1800] ;  /* 0x00180000caa8783b */ /* 0x000ee80000000200 */
[----:B------:R-:W-:Y:S01]  /*dcf0*/  LDSM.16.M88.4 R172, [R216+0x2000] ;  /* 0x00200000d8ac783b */ /* 0x000fe20000000200 */
[C---:B-1----:R-:W-:Y:S06]  /*dd00*/  HMMA.16816.F32 R4, R176.reuse, R180, R4 ;  /* 0x000000b4b004723c */ /* 0x042fec0000001804 */
[C---:B------:R-:W-:Y:S01]  /*dd10*/  HMMA.16816.F32 R8, R176.reuse, R182, R8 ;  /* 0x000000b6b008723c */ /* 0x040fe20000001808 */
[----:B------:R-:W1:Y:S05]  /*dd20*/  LDSM.16.M88.4 R180, [R215+0xa000] ;  /* 0x00a00000d7b4783b */ /* 0x000e6a0000000200 */
[C---:B--2---:R-:W-:Y:S06]  /*dd30*/  HMMA.16816.F32 R12, R176.reuse, R184, R12 ;  /* 0x000000b8b00c723c */ /* 0x044fec000000180c */
[C---:B------:R-:W-:Y:S01]  /*dd40*/  HMMA.16816.F32 R16, R176.reuse, R186, R16 ;  /* 0x000000bab010723c */ /* 0x040fe20000001810 */
[----:B------:R-:W2:Y:S05]  /*dd50*/  LDSM.16.M88.4 R184, [R215+0xa800] ;  /* 0x00a80000d7b8783b */ /* 0x000eaa0000000200 */
[C---:B------:R-:W-:Y:S06]  /*dd60*/  HMMA.16816.F32 R20, R176.reuse, R188, R20 ;  /* 0x000000bcb014723c */ /* 0x040fec0000001814 */
        /* <DEDUP_REMOVED lines=8> */
[----:B------:R-:W1:Y:S05]  /*ddf0*/  LDSM.16.M88.4 R180, [R201] ;  /* 0x00000000c9b4783b */ /* 0x000e6a0000000200 */
[C---:B--2---:R-:W-:Y:S06]  /*de00*/  HMMA.16816.F32 R12, R172.reuse, R184, R12 ;  /* 0x000000b8ac0c723c */ /* 0x044fec000000180c */
[C---:B------:R-:W-:Y:S01]  /*de10*/  HMMA.16816.F32 R16, R172.reuse, R186, R16 ;  /* 0x000000baac10723c */ /* 0x040fe20000001810 */
[----:B------:R-:W2:Y:S05]  /*de20*/  LDSM.16.M88.4 R184, [R200] ;  /* 0x00000000c8b8783b */ /* 0x000eaa0000000200 */
[C---:B----4-:R-:W-:Y:S06]  /*de30*/  HMMA.16816.F32 R20, R172.reuse, R188, R20 ;  /* 0x000000bcac14723c */ /* 0x050fec0000001814 */
[C---:B------:R-:W-:Y:S01]  /*de40*/  HMMA.16816.F32 R24, R172.reuse, R190, R24 ;  /* 0x000000beac18723c */ /* 0x040fe20000001818 */
[----:B------:R-:W4:Y:S05]  /*de50*/  LDSM.16.M88.4 R188, [R199] ;  /* 0x00000000c7bc783b */ /* 0x000f2a0000000200 */
[C---:B---3--:R-:W-:Y:S06]  /*de60*/  HMMA.16816.F32 R28, R172.reuse, R168, R28 ;  /* 0x000000a8ac1c723c */ /* 0x048fec000000181c */
[----:B------:R-:W-:Y:S01]  /*de70*/  HMMA.16816.F32 R32, R172, R170, R32 ;  /* 0x000000aaac20723c */ /* 0x000fe20000001820 */
[----:B------:R-:W3:Y:S04]  /*de80*/  LDSM.16.M88.4 R168, [R198] ;  /* 0x00000000c6a8783b */ /* 0x000ee80000000200 */
[----:B------:R-:W-:Y:S01]  /*de90*/  LDSM.16.M88.4 R172, [R212+0x2000] ;  /* 0x00200000d4ac783b */ /* 0x000fe20000000200 */
[C---:B-1----:R-:W-:Y:S06]  /*dea0*/  HMMA.16816.F32 R4, R176.reuse, R180, R4 ;  /* 0x000000b4b004723c */ /* 0x042fec0000001804 */
[C---:B------:R-:W-:Y:S01]  /*deb0*/  HMMA.16816.F32 R8, R176.reuse, R182, R8 ;  /* 0x000000b6b008723c */ /* 0x040fe20000001808 */
[----:B------:R-:W1:Y:S05]  /*dec0*/  LDSM.16.M88.4 R180, [R209+0xa000] ;  /* 0x00a00000d1b4783b */ /* 0x000e6a0000000200 */
[C---:B--2---:R-:W-:Y:S06]  /*ded0*/  HMMA.16816.F32 R12, R176.reuse, R184, R12 ;  /* 0x000000b8b00c723c */ /* 0x044fec000000180c */
[C---:B------:R-:W-:Y:S01]  /*dee0*/  HMMA.16816.F32 R16, R176.reuse, R186, R16 ;  /* 0x000000bab010723c */ /* 0x040fe20000001810 */
[----:B------:R-:W2:Y:S05]  /*def0*/  LDSM.16.M88.4 R184, [R209+0xa800] ;  /* 0x00a80000d1b8783b */ /* 0x000eaa0000000200 */
        /* <DEDUP_REMOVED lines=122> */
[----:B------:R-:W3:Y:S01]  /*e6a0*/  LDSM.16.M88.4 R168, [R202+0x7800] ;  /* 0x00780000caa8783b */ /* 0x000ee20000000200 */
[----:B------:R-:W-:Y:S04]  /*e6b0*/  DEPBAR.LE SB0, 0x0 ;  /* 0x000080000000791a */ /* 0x000fe80000000000 */
[C---:B-1----:R-:W-:Y:S01]  /*e6c0*/  HMMA.16816.F32 R4, R176.reuse, R180, R4 ;  /* 0x000000b4b004723c */ /* 0x042fe20000001804 */
[----:B------:R-:W-:Y:S01]  /*e6d0*/  BAR.SYNC.DEFER_BLOCKING 0x0 ;  /* 0x0000000000007b1d */ /* 0x000fe20000010000 */
[----:B------:R-:W-:Y:S03]  /*e6e0*/  IMAD.U32 R174, RZ, RZ, UR9 ;  /* 0x00000009ffae7e24 */ /* 0x000fe6000f8e00ff */
[----:B------:R-:W-:Y:S01]  /*e6f0*/  LEA R172, P0, R0, R250, 0x6 ;  /* 0x000000fa00ac7211 */ /* 0x000fe200078030ff */
[C---:B------:R-:W-:Y:S05]  /*e700*/  HMMA.16816.F32 R8, R176.reuse, R182, R8 ;  /* 0x000000b6b008723c */ /* 0x040fea0000001808 */
[----:B------:R-:W-:Y:S01]  /*e710*/  LEA.HI.X.SX32 R173, R2, R251, 0x6, P0 ;  /* 0x000000fb02ad7211 */ /* 0x000fe200000f36ff */
[C---:B--2---:R-:W-:Y:S05]  /*e720*/  HMMA.16816.F32 R12, R176.reuse, R184, R12 ;  /* 0x000000b8b00c723c */ /* 0x044fea000000180c */
[----:B------:R-:W-:Y:S01]  /*e730*/  LEA R174, P0, R174, R240, 0x6 ;  /* 0x000000f0aeae7211 */ /* 0x000fe200078030ff */
[C---:B------:R-:W-:Y:S05]  /*e740*/  HMMA.16816.F32 R16, R176.reuse, R186, R16 ;  /* 0x000000bab010723c */ /* 0x040fea0000001810 */
[----:B------:R-:W-:Y:S01]  /*e750*/  LEA.HI.X.SX32 R175, R2, R241, 0x6, P0 ;  /* 0x000000f102af7211 */ /* 0x000fe200000f36ff */
[C---:B----4-:R-:W-:Y:S05]  /*e760*/  HMMA.16816.F32 R20, R176.reuse, R188, R20 ;  /* 0x000000bcb014723c */ /* 0x050fea0000001814 */
[----:B------:R-:W-:Y:S01]  /*e770*/  IMAD R0, R173, UR10, RZ ;  /* 0x0000000aad007c24 */ /* 0x000fe2000f8e02ff */
[C---:B------:R-:W-:Y:S05]  /*e780*/  HMMA.16816.F32 R24, R176.reuse, R190, R24 ;  /* 0x000000beb018723c */ /* 0x040fea0000001818 */
[----:B------:R-:W-:Y:S01]  /*e790*/  IMAD.WIDE.U32 R182, R172, UR10, RZ ;  /* 0x0000000aacb67c25 */ /* 0x000fe2000f8e00ff */
[C---:B---3--:R-:W-:Y:S05]  /*e7a0*/  HMMA.16816.F32 R28, R176.reuse, R168, R28 ;  /* 0x000000a8b01c723c */ /* 0x048fea000000181c */
[----:B------:R-:W-:Y:S01]  /*e7b0*/  LEA R180, P0, R182, R236, 0x1 ;  /* 0x000000ecb6b47211 */ /* 0x000fe200078008ff */
[----:B------:R-:W-:Y:S01]  /*e7c0*/  IMAD R0, R172, UR11, R0 ;  /* 0x0000000bac007c24 */ /* 0x000fe2000f8e0200 */
[----:B------:R-:W-:Y:S01]  /*e7d0*/  FMNMX.FTZ R172, R4, R164, !PT ;  /* 0x000000a404ac7209 */ /* 0x000fe20007810000 */
[----:B------:R-:W-:Y:S01]  /*e7e0*/  IMAD.U32 R168, RZ, RZ, UR9 ;  /* 0x00000009ffa87e24 */ /* 0x000fe2000f8e00ff */
[----:B------:R-:W-:Y:S02]  /*e7f0*/  HMMA.16816.F32 R32, R176, R170, R32 ;  /* 0x000000aab020723c */ /* 0x000fe40000001820 */
[----:B------:R-:W-:Y:S01]  /*e800*/  IMAD.U32 R169, RZ, RZ, UR9 ;  /* 0x00000009ffa97e24 */ /* 0x000fe2000f8e00ff */
[----:B------:R-:W-:Y:S01]  /*e810*/  FMNMX.FTZ R172, R5, R172, !PT ;  /* 0x000000ac05ac7209 */ /* 0x000fe20007810000 */
[----:B------:R-:W-:Y:S02]  /*e820*/  IMAD.IADD R2, R183, 0x1, R0 ;  /* 0x00000001b7027824 */ /* 0x000fe400078e0200 */
[----:B------:R-:W-:Y:S01]  /*e830*/  IMAD R0, R175, UR10, RZ ;  /* 0x0000000aaf007c24 */ /* 0x000fe2000f8e02ff */
[----:B------:R-:W-:Y:S04]  /*e840*/  FMNMX.FTZ R172, R8, R172, !PT ;  /* 0x000000ac08ac7209 */ /* 0x000fe80007810000 */
[----:B------:R-:W-:Y:S01]  /*e850*/  LEA.HI.X R181, R182, R235, R2, 0x1, P0 ;  /* 0x000000ebb6b57211 */ /* 0x000fe200000f0c02 */
[----:B------:R-:W-:Y:S01]  /*e860*/  IMAD.U32 R2, RZ, RZ, UR9 ;  /* 0x00000009ff027e24 */ /* 0x000fe2000f8e00ff */
[----:B------:R-:W-:Y:S01]  /*e870*/  LEA R168, P0, R168, R36, 0x6 ;  /* 0x00000024a8a87211 */ /* 0x000fe200078030ff */
[C---:B------:R-:W-:Y:S02]  /*e880*/  IMAD R0, R174.reuse, UR11, R0 ;  /* 0x0000000bae007c24 */ /* 0x040fe4000f8e0200 */
[----:B------:R-:W-:Y:S01]  /*e890*/  IMAD.WIDE.U32 R184, R174, UR10, RZ ;  /* 0x0000000aaeb87c25 */ /* 0x000fe2000f8e00ff */
[----:B------:R-:W-:Y:S03]  /*e8a0*/  LEA R174, P1, R2, R238, 0x6 ;  /* 0x000000ee02ae7211 */ /* 0x000fe600078230ff */
[----:B------:R-:W-:Y:S01]  /*e8b0*/  IMAD.IADD R0, R185, 0x1, R0 ;  /* 0x00000001b9007824 */ /* 0x000fe200078e0200 */
[----:B------:R-:W-:Y:S02]  /*e8c0*/  LEA.HI.X.SX32 R175, R169, R239, 0x6, P1 ;  /* 0x000000efa9af7211 */ /* 0x000fe400008f36ff */
[----:B------:R-:W-:Y:S02]  /*e8d0*/  LEA.HI.X.SX32 R169, R165, R37, 0x6, P0 ;  /* 0x00000025a5a97211 */ /* 0x000fe400000f36ff */
[----:B------:R-:W-:Y:S01]  /*e8e0*/  LEA R182, P2, R184, R236, 0x1 ;  /* 0x000000ecb8b67211 */ /* 0x000fe200078408ff */
[----:B------:R1:W5:Y:S01]  /*e8f0*/  LDL.LU.64 R36, [R1+0x18] ;  /* 0x0000180001247983 */ /* 0x0003620000300a00 */
[----:B------:R-:W-:Y:S01]  /*e900*/  FMNMX.FTZ R165, R6, R3, !PT ;  /* 0x0000000306a57209 */ /* 0x000fe20007810000 */
[----:B------:R-:W-:Y:S01]  /*e910*/  IMAD R2, R169, UR10, RZ ;  /* 0x0000000aa9027c24 */ /* 0x000fe2000f8e02ff */
[----:B------:R-:W-:Y:S02]  /*e920*/  LEA.HI.X R183, R184, R235, R0, 0x1, P2 ;  /* 0x000000ebb8b77211 */ /* 0x000fe400010f0c00 */
[----:B------:R-:W-:Y:S01]  /*e930*/  FMNMX.FTZ R0, R9, R172, !PT ;  /* 0x000000ac09007209 */ /* 0x000fe20007810000 */
[----:B------:R-:W-:Y:S01]  /*e940*/  IMAD R2, R168, UR11, R2 ;  /* 0x0000000ba8027c24 */ /* 0x000fe2000f8e0202 */
[----:B------:R-:W-:Y:S02]  /*e950*/  FMNMX.FTZ R165, R7, R165, !PT ;  /* 0x000000a507a57209 */ /* 0x000fe40007810000 */
[----:B------:R-:W-:Y:S02]  /*e960*/  FMNMX.FTZ R0, R12, R0, !PT ;  /* 0x000000000c007209 */ /* 0x000fe40007810000 */
[----:B------:R-:W-:Y:S02]  /*e970*/  FMNMX.FTZ R165, R10, R165, !PT ;  /* 0x000000a50aa57209 */ /* 0x000fe40007810000 */
[----:B------:R-:W-:Y:S01]  /*e980*/  FMNMX.FTZ R170, R13, R0, !PT ;  /* 0x000000000daa7209 */ /* 0x000fe20007810000 */
[----:B------:R-:W-:Y:S01]  /*e990*/  IMAD R0, R175, UR10, RZ ;  /* 0x0000000aaf007c24 */ /* 0x000fe2000f8e02ff */
[----:B------:R-:W-:Y:S02]  /*e9a0*/  FMNMX.FTZ R165, R11, R165, !PT ;  /* 0x000000a50ba57209 */ /* 0x000fe40007810000 */
[----:B------:R-:W-:Y:S01]  /*e9b0*/  FMNMX.FTZ R169, R16, R170, !PT ;  /* 0x000000aa10a97209 */ /* 0x000fe20007810000 */
[----:B------:R-:W-:Y:S01]  /*e9c0*/  IMAD.WIDE.U32 R170, R168, UR10, RZ ;  /* 0x0000000aa8aa7c25 */ /* 0x000fe2000f8e00ff */
[----:B------:R-:W-:Y:S02]  /*e9d0*/  FMNMX.FTZ R165, R14, R165, !PT ;  /* 0x000000a50ea57209 */ /* 0x000fe40007810000 */
[----:B------:R-:W-:Y:S01]  /*e9e0*/  FMNMX.FTZ R169, R17, R169, !PT ;  /* 0x000000a911a97209 */ /* 0x000fe20007810000 */
[----:B------:R-:W-:Y:S01]  /*e9f0*/  IMAD.IADD R2, R171, 0x1, R2 ;  /* 0x00000001ab027824 */ /* 0x000fe200078e0202 */
[----:B------:R-:W-:Y:S01]  /*ea00*/  FMNMX.FTZ R165, R15, R165, !PT ;  /* 0x000000a50fa57209 */ /* 0x000fe20007810000 */
[----:B------:R-:W-:Y:S01]  /*ea10*/  IMAD R0, R174, UR11, R0 ;  /* 0x0000000bae007c24 */ /* 0x000fe2000f8e0200 */
[----:B------:R-:W-:Y:S01]  /*ea20*/  FMNMX.FTZ R168, R20, R169, !PT ;  /* 0x000000a914a87209 */ /* 0x000fe20007810000 */
[----:B------:R-:W-:Y:S01]  /*ea30*/  IMAD.WIDE.U32 R174, R174, UR10, RZ ;  /* 0x0000000aaeae7c25 */ /* 0x000fe2000f8e00ff */
[----:B------:R-:W-:Y:S02]  /*ea40*/  LEA R178, P0, R170, R236, 0x1 ;  /* 0x000000ecaab27211 */ /* 0x000fe400078008ff */
[----:B------:R-:W-:Y:S01]  /*ea50*/  FMNMX.FTZ R168, R21, R168, !PT ;  /* 0x000000a815a87209 */ /* 0x000fe20007810000 */
[----:B------:R-:W-:Y:S01]  /*ea60*/  IMAD.IADD R0, R175, 0x1, R0 ;  /* 0x00000001af007824 */ /* 0x000fe200078e0200 */
[----:B------:R-:W-:Y:S02]  /*ea70*/  FMNMX.FTZ R165, R18, R165, !PT ;  /* 0x000000a512a57209 */ /* 0x000fe40007810000 */
[----:B------:R-:W-:Y:S02]  /*ea80*/  FMNMX.FTZ R168, R24, R168, !PT ;  /* 0x000000a818a87209 */ /* 0x000fe40007810000 */
[----:B------:R-:W-:Y:S02]  /*ea90*/  FMNMX.FTZ R165, R19, R165, !PT ;  /* 0x000000a513a57209 */ /* 0x000fe40007810000 */
[----:B------:R-:W-:Y:S02]  /*eaa0*/  FMNMX.FTZ R168, R25, R168, !PT ;  /* 0x000000a819a87209 */ /* 0x000fe40007810000 */
[----:B------:R-:W-:Y:S02]  /*eab0*/  LEA.HI.X R179, R170, R235, R2, 0x1, P0 ;  /* 0x000000ebaab37211 */ /* 0x000fe400000f0c02 */
[----:B------:R-:W-:Y:S02]  /*eac0*/  ISETP.LT.AND P0, PT, RZ, UR31, PT ;  /* 0x0000001fff007c0c */ /* 0x000fe4000bf01270 */
        /* <DEDUP_REMOVED lines=8> */
[----:B------:R-:W-:Y:S02]  /*eb50*/  FMNMX.FTZ R176, R27, R176, !PT ;  /* 0x000000b01bb07209 */ /* 0x000fe40007810000 */
[----:B------:R-:W-:Y:S01]  /*eb60*/  FMNMX.FTZ R2, R33, R2, !PT ;  /* 0x0000000221027209 */ /* 0x000fe20007810000 */
[----:B-1----:R-:W-:Y:S06]  /*eb70*/  @P0 BRA `(.L_x_371) ;  /* 0xffffffdc00940947 */ /* 0x002fec000383ffff */
.L_x_370:
[----:B------:R-:W-:Y:S01]  /*eb80*/  FMNMX.FTZ R0, R30, R176, !PT ;  /* 0x000000b01e007209 */ /* 0x000fe20007810000 */
[----:B--2---:R-:W-:Y:S01]  /*eb90*/  SHFL.BFLY PT, R168, R2, 0x2, 0x1f ;  /* 0x0c401f0002a87f89 */ /* 0x004fe200000e0000 */
[----:B------:R-:W-:Y:S01]  /*eba0*/  USHF.L.U32 UR31, UR31, 0x1, URZ ;  /* 0x000000011f1f7899 */ /* 0x000fe2000800063f */
[----:B------:R-:W-:Y:S01]  /*ebb0*/  MOV R169, UR33 ;  /* 0x0000002100a97c02 */ /* 0x000fe20008000f00 */
[----:B------:R-:W-:Y:S01]  /*ebc0*/  UIADD3 UR9, UR33, -0x4498517b, URZ ;  /* 0xbb67ae8521097890 */ /* 0x000fe2000fffe03f */
[----:B------:R-:W-:Y:S01]  /*ebd0*/  FMNMX.FTZ R0, R31, R0, !PT ;  /* 0x000000001f007209 */ /* 0x000fe20007810000 */
[----:B------:R-:W-:Y:S02]  /*ebe0*/  UIADD3 UR25, UR32, -0x61c88647, URZ ;  /* 0x9e3779b920197890 */ /* 0x000fe4000fffe03f */
[----:B------:R-:W-:Y:S01]  /*ebf0*/  LOP3.LUT R169, R247, UR31, R169, 0x96, !PT ;  /* 0x0000001ff7a97c12 */ /* 0x000fe2000f8e96a9 */
[----:B------:R-:W-:Y:S01]  /*ec00*/  UIADD3 UR18, UR32, 0x3c6ef372, URZ ;  /* 0x3c6ef37220127890 */ /* 0x000fe2000fffe03f */
[----:B------:R-:W-:Y:S01]  /*ec10*/  FMNMX.FTZ R0, R34, R0, !PT ;  /* 0x0000000022007209 */ /* 0x000fe20007810000 */
[----:B------:R-:W-:Y:S01]  /*ec20*/  UIADD3 UR26, UR33, 0x32370b8f, URZ ;  /* 0x32370b8f211a7890 */ /* 0x000fe2000fffe03f */
[----:B------:R-:W-:Y:S01]  /*ec30*/  LOP3.LUT R188, R243, UR9, R246, 0x96, !PT ;  /* 0x00000009f3bc7c12 */ /* 0x000fe2000f8e96f6 */
[----:B------:R-:W-:Y:S01]  /*ec40*/  IMAD.WIDE.U32 R170, R169, -0x326172a9, RZ ;  /* 0xcd9e8d57a9aa7825 */ /* 0x000fe200078e00ff */
[----:B------:R-:W-:Y:S01]  /*ec50*/  FMNMX.FTZ R0, R35, R0, !PT ;  /* 0x0000000023007209 */ /* 0x000fe20007810000 */
[----:B------:R-:W-:Y:S02]  /*ec60*/  UIADD3 UR15, UR33, 0x76cf5d0a, URZ ;  /* 0x76cf5d0a210f7890 */ /* 0x000fe4000fffe03f */
[----:B------:R-:W-:Y:S01]  /*ec70*/  IMAD.WIDE.U32 R188, R188, -0x326172a9, RZ ;  /* 0xcd9e8d57bcbc7825 */ /* 0x000fe200078e00ff */
[----:B------:R-:W-:Y:S01]  /*ec80*/  LOP3.LUT R169, R171, UR25, R244, 0x96, !PT ;  /* 0x00000019aba97c12 */ /* 0x000fe2000f8e96f4 */
[----:B------:R-:W1:Y:S01]  /*ec90*/  SHFL.BFLY PT, R165, R0, 0x2, 0x1f ;  /* 0x0c401f0000a57f89 */ /* 0x000e6200000e0000 */
[----:B------:R-:W-:Y:S02]  /*eca0*/  UIADD3 UR12, UR32, -0x255992d5, URZ ;  /* 0xdaa66d2b200c7890 */ /* 0x000fe4000fffe03f */
[----:B------:R-:W-:Y:S01]  /*ecb0*/  UIADD3 UR24, UR32, 0x78dde6e4, URZ ;  /* 0x78dde6e420187890 */ /* 0x000fe2000fffe03f */
[----:B------:R-:W-:Y:S01]  /*ecc0*/  IMAD.WIDE.U32 R190, R169, -0x2daee0ad, RZ ;  /* 0xd2511f53a9be7825 */ /* 0x000fe200078e00ff */
[----:B------:R-:W-:Y:S02]  /*ecd0*/  UIADD3 UR9, UR33, -0x56f99767, URZ ;  /* 0xa906689921097890 */ /* 0x000fe4000fffe03f */
[----:B------:R-:W-:Y:S02]  /*ece0*/  UIADD3 UR23, UR33, -0x126145ec, URZ ;  /* 0xed9eba1421177890 */ /* 0x000fe4000fffe03f */
[----:B------:R-:W-:Y:S02]  /*ecf0*/  UIADD3 UR19, UR32, -0x4ab325aa, URZ ;  /* 0xb54cda5620137890 */ /* 0x000fe4000fffe03f */
[----:B------:R-:W-:Y:S02]  /*ed00*/  UIADD3 UR20, UR32, 0x1715609d, URZ ;  /* 0x1715609d20147890 */ /* 0x000fe4000fffe03f */
[----:B------:R-:W-:Y:S02]  /*ed10*/  UIADD3 UR13, UR33, 0x646e171e, URZ ;  /* 0x646e171e210d7890 */ /* 0x000fe4000fffe03f */
[----:B------:R-:W-:Y:S02]  /*ed20*/  UIADD3 UR31, UR31, 0x1, URZ ;  /* 0x000000011f1f7890 */ /* 0x000fe4000fffe03f */
[----:B------:R-:W-:Y:S01]  /*ed30*/  UIADD3 UR34, UR34, 0x1, URZ ;  /* 0x0000000122227890 */ /* 0x000fe2000fffe03f */
[----:B-1----:R-:W-:Y:S02]  /*ed40*/  FMNMX.FTZ R165, R0, R165, !PT ;  /* 0x000000a500a57209 */ /* 0x002fe40007810000 */
[----:B------:R-:W-:Y:S03]  /*ed50*/  FMNMX.FTZ R168, R2, R168, !PT ;  /* 0x000000a802a87209 */ /* 0x000fe60007810000 */
[----:B------:R-:W1:Y:S08]  /*ed60*/  SHFL.BFLY PT, R0, R165, 0x1, 0x1f ;  /* 0x0c201f00a5007f89 */ /* 0x000e7000000e0000 */
[----:B------:R-:W2:Y:S01]  /*ed70*/  SHFL.BFLY PT, R2, R168, 0x1, 0x1f ;  /* 0x0c201f00a8027f89 */ /* 0x000ea200000e0000 */
[----:B-1----:R-:W-:Y:S02]  /*ed80*/  FMNMX.FTZ R0, R165, R0, !PT ;  /* 0x00000000a5007209 */ /* 0x002fe40007810000 */
[----:B--2---:R-:W-:Y:S03]  /*ed90*/  FMNMX.FTZ R2, R168, R2, !PT ;  /* 0x00000002a8027209 */ /* 0x004fe60007810000 */
[C---:B------:R-:W-:Y:S01]  /*eda0*/  FMUL.FTZ R182, R0.reuse, UR4 ;  /* 0x0000000400b67c20 */ /* 0x040fe20008410000 */
[----:B------:R-:W-:Y:S01]  /*edb0*/  LOP3.LUT R168, R189, UR18, R170, 0x96, !PT ;  /* 0x00000012bda87c12 */ /* 0x000fe2000f8e96aa */
[----:B------:R-:W-:Y:S01]  /*edc0*/  FADD.FTZ R3, -R0, R3 ;  /* 0x0000000300037221 */ /* 0x000fe20000010100 */
[C---:B------:R-:W-:Y:S01]  /*edd0*/  FSETP.NEU.FTZ.AND P1, PT, R2.reuse, -INF , PT ;  /* 0xff8000000200780b */ /* 0x040fe20003f3d000 */
[----:B------:R-:W-:Y:S01]  /*ede0*/  FMUL.FTZ R184, R2, UR4 ;  /* 0x0000000402b87c20 */ /* 0x000fe20008410000 */
[----:B------:R-:W-:Y:S01]  /*edf0*/  LOP3.LUT R170, R191, UR15, R242, 0x96, !PT ;  /* 0x0000000fbfaa7c12 */ /* 0x000fe2000f8e96f2 */
[----:B------:R-:W-:Y:S04]  /*ee00*/  IMAD.WIDE.U32 R168, R168, -0x2daee0ad, RZ ;  /* 0xd2511f53a8a87825 */ /* 0x000fe800078e00ff */
[----:B------:R-:W-:Y:S01]  /*ee10*/  FADD.FTZ R164, -R2, R164 ;  /* 0x000000a402a47221 */ /* 0x000fe20000010100 */
[----:B------:R-:W-:Y:S01]  /*ee20*/  FSEL R184, R184, RZ, P1 ;  /* 0x000000ffb8b87208 */ /* 0x000fe20000800000 */
[----:B------:R-:W-:Y:S01]  /*ee30*/  IMAD.WIDE.U32 R170, R170, -0x326172a9, RZ ;  /* 0xcd9e8d57aaaa7825 */ /* 0x000fe200078e00ff */
[----:B------:R-:W-:Y:S02]  /*ee40*/  LOP3.LUT R190, R169, UR26, R190, 0x96, !PT ;  /* 0x0000001aa9be7c12 */ /* 0x000fe4000f8e96be */
[----:B------:R-:W-:Y:S01]  /*ee50*/  FSETP.NEU.FTZ.AND P1, PT, R0, -INF , PT ;  /* 0xff8000000000780b */ /* 0x000fe20003f3d000 */
[--C-:B------:R-:W-:Y:S01]  /*ee60*/  FFMA.FTZ R8, R8, UR4, -R184.reuse ;  /* 0x0000000408087c23 */ /* 0x100fe200080108b8 */
[--C-:B------:R-:W-:Y:S01]  /*ee70*/  FFMA.FTZ R176, R9, UR4, -R184.reuse ;  /* 0x0000000409b07c23 */ /* 0x100fe200080108b8 */
[----:B------:R-:W-:Y:S01]  /*ee80*/  IMAD.WIDE.U32 R190, R190, -0x326172a9, RZ ;  /* 0xcd9e8d57bebe7825 */ /* 0x000fe200078e00ff */
[----:B------:R-:W-:Y:S01]  /*ee90*/  FSEL R182, R182, RZ, P1 ;  /* 0x000000ffb6b67208 */ /* 0x000fe20000800000 */
[----:B------:R1:W-:Y:S02]  /*eea0*/  MUFU.EX2 R165, R8 ;  /* 0x0000000800a57308 */ /* 0x0003e40000000800 */
[--C-:B------:R-:W-:Y:S01]  /*eeb0*/  FFMA.FTZ R183, R4, UR4, -R184.reuse ;  /* 0x0000000404b77c23 */ /* 0x100fe200080108b8 */
[----:B------:R-:W-:Y:S01]  /*eec0*/  FFMA.FTZ R179, R5, UR4, -R184 ;  /* 0x0000000405b37c23 */ /* 0x000fe200080108b8 */
[----:B------:R-:W-:Y:S01]  /*eed0*/  LOP3.LUT R186, R191, UR24, R170, 0x96, !PT ;  /* 0x00000018bfba7c12 */ /* 0x000fe2000f8e96aa */
[--C-:B------:R-:W-:Y:S01]  /*eee0*/  FFMA.FTZ R177, R10, UR4, -R182.reuse ;  /* 0x000000040ab17c23 */ /* 0x100fe200080108b6 */
[--C-:B------:R-:W-:Y:S01]  /*eef0*/  FFMA.FTZ R178, R11, UR4, -R182.reuse ;  /* 0x000000040bb27c23 */ /* 0x100fe200080108b6 */
[--C-:B------:R-:W-:Y:S01]  /*ef00*/  FFMA.FTZ R181, R6, UR4, -R182.reuse ;  /* 0x0000000406b57c23 */ /* 0x100fe200080108b6 */
[--C-:B------:R-:W-:Y:S01]  /*ef10*/  FFMA.FTZ R180, R7, UR4, -R182.reuse ;  /* 0x0000000407b47c23 */ /* 0x100fe200080108b6 */
[----:B------:R-:W-:Y:S01]  /*ef20*/  IMAD.WIDE.U32 R186, R186, -0x2daee0ad, RZ ;  /* 0xd2511f53baba7825 */ /* 0x000fe200078e00ff */
[----:B------:R-:W2:Y:S03]  /*ef30*/  MUFU.EX2 R176, R176 ;  /* 0x000000b000b07308 */ /* 0x000ea60000000800 */
[----:B------:R-:W-:Y:S01]  /*ef40*/  FMUL.FTZ R164, R164, UR4 ;  /* 0x00000004a4a47c20 */ /* 0x000fe20008410000 */
[----:B------:R-:W-:Y:S01]  /*ef50*/  FMUL.FTZ R3, R3, UR4 ;  /* 0x0000000403037c20 */ /* 0x000fe20008410000 */
[----:B------:R-:W-:Y:S01]  /*ef60*/  FFMA.FTZ R15, R15, UR4, -R182 ;  /* 0x000000040f0f7c23 */ /* 0x000fe200080108b6 */
[----:B------:R-:W-:Y:S01]  /*ef70*/  FFMA.FTZ R185, R12, UR4, -R184 ;  /* 0x000000040cb97c23 */ /* 0x000fe200080108b8 */
[--C-:B------:R-:W-:Y:S01]  /*ef80*/  FFMA.FTZ R23, R23, UR4, -R182.reuse ;  /* 0x0000000417177c23 */ /* 0x100fe200080108b6 */
[----:B------:R-:W-:Y:S01]  /*ef90*/  FFMA.FTZ R31, R31, UR4, -R182 ;  /* 0x000000041f1f7c23 */ /* 0x000fe200080108b6 */
[----:B-1----:R-:W-:Y:S01]  /*efa0*/  LOP3.LUT R8, R171, UR12, R188, 0x96, !PT ;  /* 0x0000000cab087c12 */ /* 0x002fe2000f8e96bc */
[----:B------:R-:W-:Y:S01]  /*efb0*/  MUFU.EX2 R177, R177 ;  /* 0x000000b100b17308 */ /* 0x000fe20000000800 */
[----:B------:R-:W-:Y:S01]  /*efc0*/  FFMA.FTZ R32, R32, UR4, -R184 ;  /* 0x0000000420207c23 */ /* 0x000fe200080108b8 */
[--C-:B------:R-:W-:Y:S01]  /*efd0*/  FFMA.FTZ R34, R34, UR4, -R182.reuse ;  /* 0x0000000422227c23 */ /* 0x100fe200080108b6 */
[----:B------:R-:W-:Y:S01]  /*efe0*/  FFMA.FTZ R27, R27, UR4, -R182 ;  /* 0x000000041b1b7c23 */ /* 0x000fe200080108b6 */
[----:B------:R-:W-:Y:S04]  /*eff0*/  IMAD.WIDE.U32 R170, R8, -0x2daee0ad, RZ ;  /* 0xd2511f5308aa7825 */ /* 0x000fe800078e00ff */
[--C-:B------:R-:W-:Y:S01]  /*f000*/  FFMA.FTZ R28, R28, UR4, -R184.reuse ;  /* 0x000000041c1c7c23 */ /* 0x100fe200080108b8 */
[----:B------:R-:W-:Y:S01]  /*f010*/  FFMA.FTZ R29, R29, UR4, -R184 ;  /* 0x000000041d1d7c23 */ /* 0x000fe200080108b8 */
[----:B------:R-:W1:Y:S01]  /*f020*/  MUFU.EX2 R178, R178 ;  /* 0x000000b200b27308 */ /* 0x000e620000000800 */
[----:B------:R-:W-:Y:S01]  /*f030*/  LOP3.LUT R9, R187, UR9, R170, 0x96, !PT ;  /* 0x00000009bb097c12 */ /* 0x000fe2000f8e96aa */
[----:B------:R-:W-:Y:S01]  /*f040*/  FFMA.FTZ R187, R14, UR4, -R182 ;  /* 0x000000040ebb7c23 */ /* 0x000fe200080108b6 */
[----:B------:R-:W-:Y:S01]  /*f050*/  LOP3.LUT R8, R171, UR23, R168, 0x96, !PT ;  /* 0x00000017ab087c12 */ /* 0x000fe2000f8e96a8 */
[----:B------:R-:W-:Y:S02]  /*f060*/  FFMA.FTZ R30, R30, UR4, -R182 ;  /* 0x000000041e1e7c23 */ /* 0x000fe400080108b6 */
[----:B------:R-:W-:Y:S04]  /*f070*/  IMAD.WIDE.U32 R10, R9, -0x326172a9, RZ ;  /* 0xcd9e8d57090a7825 */ /* 0x000fe800078e00ff */
[----:B------:R-:W-:Y:S01]  /*f080*/  MUFU.EX2 R183, R183 ;  /* 0x000000b700b77308 */ /* 0x000fe20000000800 */
[----:B------:R-:W-:Y:S01]  /*f090*/  IMAD.WIDE.U32 R172, R8, -0x326172a9, RZ ;  /* 0xcd9e8d5708ac7825 */ /* 0x000fe200078e00ff */
[--C-:B------:R-:W-:Y:S02]  /*f0a0*/  SHF.R.U32.HI R171, RZ, 0x10, R10.reuse ;  /* 0x00000010ffab7819 */ /* 0x100fe4000001160a */
[C---:B------:R-:W-:Y:S02]  /*f0b0*/  LOP3.LUT R8, R10.reuse, 0xffff, RZ, 0xc0, !PT ;  /* 0x0000ffff0a087812 */ /* 0x040fe400078ec0ff */
[----:B------:R-:W-:Y:S04]  /*f0c0*/  SHF.R.U32.HI R5, RZ, 0x18, R10 ;  /* 0x00000018ff057819 */ /* 0x000fe8000001160a */
[----:B------:R-:W-:Y:S01]  /*f0d0*/  MUFU.EX2 R179, R179 ;  /* 0x000000b300b37308 */ /* 0x000fe20000000800 */
[----:B------:R-:W-:Y:S02]  /*f0e0*/  LOP3.LUT R171, R171, 0xff, RZ, 0xc0, !PT ;  /* 0x000000ffabab7812 */ /* 0x000fe400078ec0ff */
[----:B------:R-:W-:Y:S02]  /*f0f0*/  LOP3.LUT R4, R11, UR19, R172, 0x96, !PT ;  /* 0x000000130b047c12 */ /* 0x000fe4000f8e96ac */
[----:B------:R-:W-:Y:S02]  /*f100*/  LOP3.LUT R170, R10, 0xff, RZ, 0xc0, !PT ;  /* 0x000000ff0aaa7812 */ /* 0x000fe400078ec0ff */
[----:B------:R-:W-:Y:S03]  /*f110*/  MOV R10, R172 ;  /* 0x000000ac000a7202 */ /* 0x000fe60000000f00 */
[----:B------:R-:W-:Y:S01]  /*f120*/  MUFU.EX2 R180, R180 ;  /* 0x000000b400b47308 */ /* 0x000fe20000000800 */
[----:B------:R-:W-:Y:S02]  /*f130*/  MOV R11, R173 ;  /* 0x000000ad000b7202 */ /* 0x000fe40000000f00 */
[----:B------:R-:W-:Y:S01]  /*f140*/  SHF.R.U32.HI R8, RZ, 0x8, R8 ;  /* 0x00000008ff087819 */ /* 0x000fe20000011608 */
[----:B------:R-:W3:Y:S01]  /*f150*/  LDSM.16.MT88.4 R172, [R210+0x10000] ;  /* 0x01000000d2ac783b */ /* 0x000ee20000004200 */
[----:B------:R-:W-:Y:S02]  /*f160*/  PRMT R171, R171, 0x5410, R5 ;  /* 0x00005410abab7816 */ /* 0x000fe40000000005 */
[----:B------:R-:W-:Y:S03]  /*f170*/  LOP3.LUT R5, R4, 0xffff, RZ, 0xc0, !PT ;  /* 0x0000ffff04057812 */ /* 0x000fe600078ec0ff */
[----:B------:R-:W-:Y:S01]  /*f180*/  MUFU.EX2 R181, R181 ;  /* 0x000000b500b57308 */ /* 0x000fe20000000800 */
[----:B------:R-:W-:Y:S02]  /*f190*/  SHF.R.U32.HI R169, RZ, 0x10, R4 ;  /* 0x00000010ffa97819 */ /* 0x000fe40000011604 */
[----:B------:R-:W-:Y:S02]  /*f1a0*/  PRMT R170, R170, 0x5410, R8 ;  /* 0x00005410aaaa7816 */ /* 0x000fe40000000008 */
[----:B------:R-:W-:Y:S02]  /*f1b0*/  LOP3.LUT R168, R4, 0xff, RZ, 0xc0, !PT ;  /* 0x000000ff04a87812 */ /* 0x000fe400078ec0ff */
[----:B------:R-:W-:Y:S03]  /*f1c0*/  SHF.R.U32.HI R4, RZ, 0x18, R4 ;  /* 0x00000018ff047819 */ /* 0x000fe60000011604 */
[----:B------:R-:W4:Y:S01]  /*f1d0*/  MUFU.EX2 R164, R164 ;  /* 0x000000a400a47308 */ /* 0x000f220000000800 */
[----:B------:R-:W-:Y:S02]  /*f1e0*/  SHF.R.U32.HI R5, RZ, 0x8, R5 ;  /* 0x00000008ff057819 */ /* 0x000fe40000011605 */
[----:B------:R-:W-:Y:S02]  /*f1f0*/  LOP3.LUT R169, R169, 0xff, RZ, 0xc0, !PT ;  /* 0x000000ffa9a97812 */ /* 0x000fe400078ec0ff */
[--C-:B------:R-:W-:Y:S02]  /*f200*/  HSET2.LE.AND R170, R170, R237.reuse, PT ;  /* 0x000000edaaaa7233 */ /* 0x100fe40003803000 */
[--C-:B------:R-:W-:Y:S03]  /*f210*/  HSET2.LE.AND R171, R171, R237.reuse, PT ;  /* 0x000000edabab7233 */ /* 0x100fe60003803000 */
[----:B------:R-:W3:Y:S01]  /*f220*/  MUFU.EX2 R3, R3 ;  /* 0x0000000300037308 */ /* 0x000ee20000000800 */
[----:B------:R-:W-:Y:S02]  /*f230*/  PRMT R168, R168, 0x5410, R5 ;  /* 0x00005410a8a87816 */ /* 0x000fe40000000005 */
[----:B------:R-:W-:Y:S02]  /*f240*/  PRMT R169, R169, 0x5410, R4 ;  /* 0x00005410a9a97816 */ /* 0x000fe40000000004 */
[----:B--2---:R-:W-:Y:S02]  /*f250*/  F2FP.F16.F32.PACK_AB R5, R176, R165 ;  /* 0x000000a5b005723e */ /* 0x004fe400000000ff */
[----:B-1----:R-:W-:Y:S03]  /*f260*/  F2FP.F16.F32.PACK_AB R4, R178, R177 ;  /* 0x000000b1b204723e */ /* 0x002fe600000000ff */
[----:B------:R-:W-:Y:S01]  /*f270*/  MUFU.EX2 R185, R185 ;  /* 0x000000b900b97308 */ /* 0x000fe20000000800 */
[----:B------:R-:W-:Y:S01]  /*f280*/  LOP3.LUT R170, R170, R5, RZ, 0xc0, !PT ;  /* 0x00000005aaaa7212 */ /* 0x000fe200078ec0ff */
[C---:B----4-:R-:W-:Y:S01]  /*f290*/  FMUL.FTZ R8, R164.reuse, R156 ;  /* 0x0000009ca4087220 */ /* 0x050fe20000410000 */
[----:B------:R-:W-:Y:S01]  /*f2a0*/  LOP3.LUT R171, R171, R4, RZ, 0xc0, !PT ;  /* 0x00000004abab7212 */ /* 0x000fe200078ec0ff */
[C---:B------:R-:W-:Y:S01]  /*f2b0*/  FMUL.FTZ R9, R164.reuse, R157 ;  /* 0x0000009da4097220 */ /* 0x040fe20000410000 */
[--C-:B------:R-:W-:Y:S01]  /*f2c0*/  HSET2.LE.AND R168, R168, R237.reuse, PT ;  /* 0x000000eda8a87233 */ /* 0x100fe20003803000 */
[C---:B-----5:R-:W-:Y:S01]  /*f2d0*/  FMUL.FTZ R36, R164.reuse, R36 ;  /* 0x00000024a4247220 */ /* 0x060fe20000410000 */
[--C-:B------:R-:W-:Y:S01]  /*f2e0*/  HSET2.LE.AND R169, R169, R237.reuse, PT ;  /* 0x000000eda9a97233 */ /* 0x100fe20003803000 */
[----:B------:R-:W-:Y:S01]  /*f2f0*/  FMUL.FTZ R37, R164, R37 ;  /* 0x00000025a4257220 */ /* 0x000fe20000410000 */
[----:B------:R-:W-:Y:S01]  /*f300*/  F2FP.F16.F32.PACK_AB R5, R179, R183 ;  /* 0x000000b7b305723e */ /* 0x000fe200000000ff */
[C---:B---3--:R-:W-:Y:S01]  /*f310*/  FMUL.FTZ R6, R3.reuse, R162 ;  /* 0x000000a203067220 */ /* 0x048fe20000410000 */
[----:B------:R-:W-:Y:S01]  /*f320*/  F2FP.F16.F32.PACK_AB R4, R180, R181 ;  /* 0x000000b5b404723e */ /* 0x000fe200000000ff */
[----:B------:R-:W-:Y:S01]  /*f330*/  FMUL.FTZ R7, R3, R163 ;  /* 0x000000a303077220 */ /* 0x000fe20000410000 */
[----:B------:R-:W-:Y:S01]  /*f340*/  LOP3.LUT R168, R168, R5, RZ, 0xc0, !PT ;  /* 0x00000005a8a87212 */ /* 0x000fe200078ec0ff */
[C---:B------:R-:W-:Y:S01]  /*f350*/  FMUL.FTZ R5, R164.reuse, R161 ;  /* 0x000000a1a4057220 */ /* 0x040fe20000410000 */
[----:B------:R-:W-:Y:S01]  /*f360*/  LOP3.LUT R169, R169, R4, RZ, 0xc0, !PT ;  /* 0x00000004a9a97212 */ /* 0x000fe200078ec0ff */
[C---:B------:R-:W-:Y:S01]  /*f370*/  FMUL.FTZ R4, R164.reuse, R160 ;  /* 0x000000a0a4047220 */ /* 0x040fe20000410000 */
[C---:B------:R-:W-:Y:S01]  /*f380*/  FMUL.FTZ R38, R3.reuse, R38 ;  /* 0x0000002603267220 */ /* 0x040fe20000410000 */
[----:B------:R-:W1:Y:S01]  /*f390*/  LDSM.16.MT88.4 R160, [R208+0x10000] ;  /* 0x01000000d0a0783b */ /* 0x000e620000004200 */
[C---:B------:R-:W-:Y:S01]  /*f3a0*/  FMUL.FTZ R39, R3.reuse, R39 ;  /* 0x0000002703277220 */ /* 0x040fe20000410000 */
[C---:B------:R-:W-:Y:S01]  /*f3b0*/  FMUL.FTZ R40, R164.reuse, R40 ;  /* 0x00000028a4287220 */ /* 0x040fe20000410000 */
[C---:B------:R-:W-:Y:S01]  /*f3c0*/  FMUL.FTZ R41, R164.reuse, R41 ;  /* 0x00000029a4297220 */ /* 0x040fe20000410000 */
[C---:B------:R-:W-:Y:S01]  /*f3d0*/  FMUL.FTZ R42, R3.reuse, R42 ;  /* 0x0000002a032a7220 */ /* 0x040fe20000410000 */
[C---:B------:R-:W-:Y:S01]  /*f3e0*/  HMMA.16816.F32 R4, R168.reuse, R172, R4 ;  /* 0x000000aca804723c */ /* 0x040fe20000001804 */
[----:B------:R-:W2:Y:S04]  /*f3f0*/  MUFU.EX2 R187, R187 ;  /* 0x000000bb00bb7308 */ /* 0x000ea80000000800 */
[C---:B------:R-:W-:Y:S01]  /*f400*/  FMUL.FTZ R43, R3.reuse, R43 ;  /* 0x0000002b032b7220 */ /* 0x040fe20000410000 */
[C---:B------:R-:W-:Y:S01]  /*f410*/  FMUL.FTZ R44, R164.reuse, R44 ;  /* 0x0000002ca42c7220 */ /* 0x040fe20000410000 */
[----:B------:R-:W-:Y:S01]  /*f420*/  MOV R172, R10 ;  /* 0x0000000a00ac7202 */ /* 0x000fe20000000f00 */
[C---:B------:R-:W-:Y:S03]  /*f430*/  FMUL.FTZ R10, R3.reuse, R158 ;  /* 0x0000009e030a7220 */ /* 0x040fe60000410000 */
[----:B------:R-:W-:Y:S01]  /*f440*/  MUFU.EX2 R29, R29 ;  /* 0x0000001d001d7308 */ /* 0x000fe20000000800 */
[----:B------:R-:W-:Y:S01]  /*f450*/  MOV R173, R11 ;  /* 0x0000000b00ad7202 */ /* 0x000fe20000000f00 */
[C---:B------:R-:W-:Y:S01]  /*f460*/  FMUL.FTZ R11, R3.reuse, R159 ;  /* 0x0000009f030b7220 */ /* 0x040fe20000410000 */
[C---:B------:R-:W-:Y:S01]  /*f470*/  FMUL.FTZ R45, R164.reuse, R45 ;  /* 0x0000002da42d7220 */ /* 0x040fe20000410000 */
[----:B------:R-:W3:Y:S01]  /*f480*/  LDSM.16.MT88.4 R156, [R207+0x10000] ;  /* 0x01000000cf9c783b */ /* 0x000ee20000004200 */
[C---:B------:R-:W-:Y:S01]  /*f490*/  FMUL.FTZ R46, R3.reuse, R46 ;  /* 0x0000002e032e7220 */ /* 0x040fe20000410000 */
[C---:B------:R-:W-:Y:S01]  /*f4a0*/  FMUL.FTZ R47, R3.reuse, R47 ;  /* 0x0000002f032f7220 */ /* 0x040fe20000410000 */
[C---:B------:R-:W-:Y:S01]  /*f4b0*/  FMUL.FTZ R48, R164.reuse, R48 ;  /* 0x00000030a4307220 */ /* 0x040fe20000410000 */
[C---:B------:R-:W-:Y:S01]  /*f4c0*/  FMUL.FTZ R49, R164.reuse, R49 ;  /* 0x00000031a4317220 */ /* 0x040fe20000410000 */
[C---:B------:R-:W-:Y:S03]  /*f4d0*/  HMMA.16816.F32 R8, R168.reuse, R174, R8 ;  /* 0x000000aea808723c */ /* 0x040fe60000001808 */
[C---:B------:R-:W-:Y:S01]  /*f4e0*/  FMUL.FTZ R50, R3.reuse, R50 ;  /* 0x0000003203327220 */ /* 0x040fe20000410000 */
[C---:B------:R-:W-:Y:S01]  /*f4f0*/  FMUL.FTZ R51, R3.reuse, R51 ;  /* 0x0000003303337220 */ /* 0x040fe20000410000 */
        /* <DEDUP_REMOVED lines=16> */
[C---:B------:R-:W-:Y:S01]  /*f600*/  FMUL.FTZ R65, R164.reuse, R65 ;  /* 0x00000041a4417220 */ /* 0x040fe20000410000 */
[C---:B------:R-:W-:Y:S01]  /*f610*/  FMUL.FTZ R66, R3.reuse, R66 ;  /* 0x0000004203427220 */ /* 0x040fe20000410000 */
[C---:B------:R-:W-:Y:S03]  /*f620*/  FMUL.FTZ R67, R3.reuse, R67 ;  /* 0x0000004303437220 */ /* 0x040fe60000410000 */
[C---:B------:R-:W-:Y:S01]  /*f630*/  FMUL.FTZ R68, R164.reuse, R68 ;  /* 0x00000044a4447220 */ /* 0x040fe20000410000 */
[C---:B------:R-:W-:Y:S01]  /*f640*/  FMUL.FTZ R69, R164.reuse, R69 ;  /* 0x00000045a4457220 */ /* 0x040fe20000410000 */
[C---:B---3--:R-:W-:Y:S03]  /*f650*/  HMMA.16816.F32 R44, R168.reuse, R156, R44 ;  /* 0x0000009ca82c723c */ /* 0x048fe6000000182c */
[C---:B------:R-:W-:Y:S01]  /*f660*/  FMUL.FTZ R70, R3.reuse, R70 ;  /* 0x0000004603467220 */ /* 0x040fe20000410000 */
[C---:B------:R-:W-:Y:S01]  /*f670*/  FMUL.FTZ R71, R3.reuse, R71 ;  /* 0x0000004703477220 */ /* 0x040fe20000410000 */
        /* <DEDUP_REMOVED lines=82> */
[C---:B------:R-:W-:Y:S01]  /*fba0*/  FMUL.FTZ R142, R3.reuse, R142 ;  /* 0x0000008e038e7220 */ /* 0x040fe20000410000 */
[C---:B------:R-:W-:Y:S01]  /*fbb0*/  FMUL.FTZ R143, R3.reuse, R143 ;  /* 0x0000008f038f7220 */ /* 0x040fe20000410000 */
[C---:B-1----:R-:W-:Y:S03]  /*fbc0*/  HMMA.16816.F32 R84, R168.reuse, R160, R84 ;  /* 0x000000a0a854723c */ /* 0x042fe60000001854 */
[C---:B------:R-:W-:Y:S01]  /*fbd0*/  FMUL.FTZ R146, R3.reuse, R146 ;  /* 0x0000009203927220 */ /* 0x040fe20000410000 */
[C---:B------:R-:W-:Y:S01]  /*fbe0*/  FMUL.FTZ R147, R3.reuse, R147 ;  /* 0x0000009303937220 */ /* 0x040fe20000410000 */
[--C-:B------:R-:W-:Y:S01]  /*fbf0*/  FFMA.FTZ R174, R18, UR4, -R182.reuse ;  /* 0x0000000412ae7c23 */ /* 0x100fe200080108b6 */
[C---:B------:R-:W-:Y:S01]  /*fc00*/  HMMA.16816.F32 R88, R168.reuse, R162, R88 ;  /* 0x000000a2a858723c */ /* 0x040fe20000001858 */
[----:B------:R-:W1:Y:S04]  /*fc10*/  LDSM.16.MT88.4 R160, [R208+0x14000] ;  /* 0x01400000d0a0783b */ /* 0x000e680000004200 */
[----:B------:R-:W-:Y:S01]  /*fc20*/  FMUL.FTZ R18, R3, R154 ;  /* 0x0000009a03127220 */ /* 0x000fe20000410000 */
[----:B------:R-:W-:Y:S01]  /*fc30*/  FFMA.FTZ R175, R19, UR4, -R182 ;  /* 0x0000000413af7c23 */ /* 0x000fe200080108b6 */
[C---:B------:R-:W-:Y:S01]  /*fc40*/  FMUL.FTZ R19, R3.reuse, R155 ;  /* 0x0000009b03137220 */ /* 0x040fe20000410000 */
[C---:B------:R-:W-:Y:S01]  /*fc50*/  FMUL.FTZ R150, R3.reuse, R150 ;  /* 0x0000009603967220 */ /* 0x040fe20000410000 */
[----:B------:R-:W-:Y:S02]  /*fc60*/  MUFU.EX2 R174, R174 ;  /* 0x000000ae00ae7308 */ /* 0x000fe40000000800 */
[C---:B------:R-:W-:Y:S01]  /*fc70*/  FMUL.FTZ R151, R3.reuse, R151 ;  /* 0x0000009703977220 */ /* 0x040fe20000410000 */
[----:B------:R-:W-:Y:S01]  /*fc80*/  FFMA.FTZ R181, R3, R252, R181 ;  /* 0x000000fc03b57223 */ /* 0x000fe200000100b5 */
[C---:B---3--:R-:W-:Y:S03]  /*fc90*/  HMMA.16816.F32 R92, R168.reuse, R156, R92 ;  /* 0x0000009ca85c723c */ /* 0x048fe6000000185c */
[----:B------:R-:W-:Y:S03]  /*fca0*/  FADD.FTZ R181, R180, R181 ;  /* 0x000000b5b4b57221 */ /* 0x000fe60000010000 */
[----:B------:R-:W-:Y:S01]  /*fcb0*/  MUFU.EX2 R175, R175 ;  /* 0x000000af00af7308 */ /* 0x000fe20000000800 */
[C---:B------:R-:W-:Y:S01]  /*fcc0*/  FMUL.FTZ R140, R164.reuse, R140 ;  /* 0x0000008ca48c7220 */ /* 0x040fe20000410000 */
[C---:B------:R-:W-:Y:S01]  /*fcd0*/  HMMA.16816.F32 R96, R168.reuse, R158, R96 ;  /* 0x0000009ea860723c */ /* 0x040fe20000001860 */
[----:B------:R-:W3:Y:S02]  /*fce0*/  LDSM.16.MT88.4 R156, [R207+0x14000] ;  /* 0x01400000cf9c783b */ /* 0x000ee40000004200 */
[C---:B------:R-:W-:Y:S01]  /*fcf0*/  FMUL.FTZ R141, R164.reuse, R141 ;  /* 0x0000008da48d7220 */ /* 0x040fe20000410000 */
[C---:B------:R-:W-:Y:S01]  /*fd00*/  FMUL.FTZ R144, R164.reuse, R144 ;  /* 0x00000090a4907220 */ /* 0x040fe20000410000 */
[C---:B------:R-:W-:Y:S01]  /*fd10*/  FMUL.FTZ R145, R164.reuse, R145 ;  /* 0x00000091a4917220 */ /* 0x040fe20000410000 */
[C---:B------:R-:W-:Y:S01]  /*fd20*/  FMUL.FTZ R148, R164.reuse, R148 ;  /* 0x00000094a4947220 */ /* 0x040fe20000410000 */
[----:B------:R-:W-:Y:S01]  /*fd30*/  FMUL.FTZ R149, R164, R149 ;  /* 0x00000095a4957220 */ /* 0x000fe20000410000 */
[----:B------:R-:W-:Y:S04]  /*fd40*/  FADD.FTZ R181, R177, R181 ;  /* 0x000000b5b1b57221 */ /* 0x000fe80000010000 */
[----:B------:R-:W-:Y:S04]  /*fd50*/  FADD.FTZ R181, R178, R181 ;  /* 0x000000b5b2b57221 */ /* 0x000fe80000010000 */
[----:B--2---:R-:W-:Y:S01]  /*fd60*/  FADD.FTZ R181, R187, R181 ;  /* 0x000000b5bbb57221 */ /* 0x004fe20000010000 */
[C---:B-1----:R-:W-:Y:S06]  /*fd70*/  HMMA.16816.F32 R100, R168.reuse, R160, R100 ;  /* 0x000000a0a864723c */ /* 0x042fec0000001864 */
[C---:B------:R-:W-:Y:S01]  /*fd80*/  HMMA.16816.F32 R104, R168.reuse, R162, R104 ;  /* 0x000000a2a868723c */ /* 0x040fe20000001868 */
[----:B------:R-:W1:Y:S05]  /*fd90*/  LDSM.16.MT88.4 R160, [R206+0x14000] ;  /* 0x01400000cea0783b */ /* 0x000e6a0000004200 */
[C---:B---3--:R-:W-:Y:S06]  /*fda0*/  HMMA.16816.F32 R108, R168.reuse, R156, R108 ;  /* 0x0000009ca86c723c */ /* 0x048fec000000186c */
[C---:B------:R-:W-:Y:S01]  /*fdb0*/  HMMA.16816.F32 R112, R168.reuse, R158, R112 ;  /* 0x0000009ea870723c */ /* 0x040fe20000001870 */
[----:B------:R-:W2:Y:S05]  /*fdc0*/  LDSM.16.MT88.4 R156, [R210+0x16000] ;  /* 0x01600000d29c783b */ /* 0x000eaa0000004200 */
[C---:B-1----:R-:W-:Y:S06]  /*fdd0*/  HMMA.16816.F32 R116, R168.reuse, R160, R116 ;  /* 0x000000a0a874723c */ /* 0x042fec0000001874 */
[C---:B------:R-:W-:Y:S01]  /*fde0*/  HMMA.16816.F32 R120, R168.reuse, R162, R120 ;  /* 0x000000a2a878723c */ /* 0x040fe20000001878 */
[----:B------:R-:W1:Y:S05]  /*fdf0*/  LDSM.16.MT88.4 R160, [R208+0x16000] ;  /* 0x01600000d0a0783b */ /* 0x000e6a0000004200 */
[C---:B--2---:R-:W-:Y:S06]  /*fe00*/  HMMA.16816.F32 R124, R168.reuse, R156, R124 ;  /* 0x0000009ca87c723c */ /* 0x044fec000000187c */
[C---:B------:R-:W-:Y:S01]  /*fe10*/  HMMA.16816.F32 R128, R168.reuse, R158, R128 ;  /* 0x0000009ea880723c */ /* 0x040fe20000001880 */
[----:B------:R-:W2:Y:S05]  /*fe20*/  LDSM.16.MT88.4 R156, [R207+0x16000] ;  /* 0x01600000cf9c783b */ /* 0x000eaa0000004200 */
[C---:B-1----:R-:W-:Y:S06]  /*fe30*/  HMMA.16816.F32 R132, R168.reuse, R160, R132 ;  /* 0x000000a0a884723c */ /* 0x042fec0000001884 */
[C---:B------:R-:W-:Y:S01]  /*fe40*/  HMMA.16816.F32 R136, R168.reuse, R162, R136 ;  /* 0x000000a2a888723c */ /* 0x040fe20000001888 */
[----:B------:R-:W1:Y:S05]  /*fe50*/  LDSM.16.MT88.4 R160, [R206+0x16000] ;  /* 0x01600000cea0783b */ /* 0x000e6a0000004200 */
[C---:B--2---:R-:W-:Y:S06]  /*fe60*/  HMMA.16816.F32 R140, R168.reuse, R156, R140 ;  /* 0x0000009ca88c723c */ /* 0x044fec000000188c */
[C---:B------:R-:W-:Y:S05]  /*fe70*/  HMMA.16816.F32 R144, R168.reuse, R158, R144 ;  /* 0x0000009ea890723c */ /* 0x040fea0000001890 */
[----:B------:R-:W-:Y:S01]  /*fe80*/  MOV R157, R173 ;  /* 0x000000ad009d7202 */ /* 0x000fe20000000f00 */
[--C-:B------:R-:W-:Y:S01]  /*fe90*/  FFMA.FTZ R173, R16, UR4, -R184.reuse ;  /* 0x0000000410ad7c23 */ /* 0x100fe200080108b8 */
[----:B------:R-:W-:Y:S01]  /*fea0*/  MOV R156, R172 ;  /* 0x000000ac009c7202 */ /* 0x000fe20000000f00 */
[----:B------:R-:W-:Y:S03]  /*feb0*/  FFMA.FTZ R172, R17, UR4, -R184 ;  /* 0x0000000411ac7c23 */ /* 0x000fe600080108b8 */
[C---:B------:R-:W-:Y:S01]  /*fec0*/  FMUL.FTZ R16, R164.reuse, R152 ;  /* 0x00000098a4107220 */ /* 0x040fe20000410000 */
[----:B------:R-:W-:Y:S01]  /*fed0*/  FMUL.FTZ R17, R164, R153 ;  /* 0x00000099a4117220 */ /* 0x000fe20000410000 */
[----:B------:R-:W-:Y:S01]  /*fee0*/  LOP3.LUT R190, R157, UR20, R190, 0x96, !PT ;  /* 0x000000149dbe7c12 */ /* 0x000fe2000f8e96be */
[----:B------:R-:W2:Y:S01]  /*fef0*/  LDSM.16.MT88.4 R152, [R210+0x10800] ;  /* 0x01080000d298783b */ /* 0x000ea20000004200 */
[----:B------:R-:W-:Y:S03]  /*ff00*/  MUFU.EX2 R173, R173 ;  /* 0x000000ad00ad7308 */ /* 0x000fe60000000800 */
[----:B------:R-:W-:Y:S01]  /*ff10*/  IMAD.WIDE.U32 R158, R190, -0x2daee0ad, RZ ;  /* 0xd2511f53be9e7825 */ /* 0x000fe200078e00ff */
[C---:B-1----:R-:W-:Y:S06]  /*ff20*/  HMMA.16816.F32 R16, R168.reuse, R160, R16 ;  /* 0x000000a0a810723c */ /* 0x042fec0000001810 */
[----:B------:R-:W-:Y:S01]  /*ff30*/  MUFU.EX2 R172, R172 ;  /* 0x000000ac00ac7308 */ /* 0x000fe20000000800 */
[----:B------:R-:W-:Y:S01]  /*ff40*/  LOP3.LUT R12, R159, UR13, R186, 0x96, !PT ;  /* 0x0000000d9f0c7c12 */ /* 0x000fe2000f8e96ba */
[----:B------:R-:W-:Y:S03]  /*ff50*/  FFMA.FTZ R186, R13, UR4, -R184 ;  /* 0x000000040dba7c23 */ /* 0x000fe600080108b8 */
[----:B------:R-:W-:Y:S01]  /*ff60*/  SHF.R.U32.HI R156, RZ, 0x10, R158 ;  /* 0x00000010ff9c7819 */ /* 0x000fe2000001169e */
[----:B------:R-:W-:Y:S04]  /*ff70*/  HMMA.16816.F32 R148, R168, R162, R148 ;  /* 0x000000a2a894723c */ /* 0x000fe80000001894 */
[----:B------:R-:W1:Y:S01]  /*ff80*/  MUFU.EX2 R168, R15 ;  /* 0x0000000f00a87308 */ /* 0x000e620000000800 */
[C---:B------:R-:W-:Y:S02]  /*ff90*/  LOP3.LUT R13, R158.reuse, 0xffff, RZ, 0xc0, !PT ;  /* 0x0000ffff9e0d7812 */ /* 0x040fe400078ec0ff */
[----:B------:R-:W-:Y:S01]  /*ffa0*/  LOP3.LUT R160, R158, 0xff, RZ, 0xc0, !PT ;  /* 0x000000ff9ea07812 */ /* 0x000fe200078ec0ff */
[----:B------:R-:W-:Y:S06]  /*ffb0*/  FFMA.FTZ R170, R24, UR4, -R184 ;  /* 0x0000000418aa7c23 */ /* 0x000fec00080108b8 */
[----:B------:R-:W3:Y:S01]  /*ffc0*/  MUFU.EX2 R186, R186 ;  /* 0x000000ba00ba7308 */ /* 0x000ee20000000800 */
[----:B------:R-:W-:Y:S01]  /*ffd0*/  SHF.R.U32.HI R14, RZ, 0x18, R158 ;  /* 0x00000018ff0e7819 */ /* 0x000fe2000001169e */
[----:B------:R-:W-:Y:S01]  /*ffe0*/  FFMA.FTZ R171, R26, UR4, -R182 ;  /* 0x000000041aab7c23 */ /* 0x000fe200080108b6 */
[----:B------:R-:W-:Y:S02]  /*fff0*/  LOP3.LUT R162, R156, 0xff, RZ, 0xc0, !PT ;  /* 0x000000ff9ca27812 */ /* 0x000fe400078ec0ff */
[----:B------:R-:W4:Y:S01]  /*10000*/  LDSM.16.MT88.4 R156, [R208+0x10800] ;  /* 0x01080000d09c783b */ /* 0x000f220000004200 */
[----:B------:R-:W-:Y:S02]  /*10010*/  LOP3.LUT R161, R12, 0xffff, RZ, 0xc0, !PT ;  /* 0x0000ffff0ca17812 */ /* 0x000fe400078ec0ff */
[--C-:B------:R-:W-:Y:S02]  /*10020*/  SHF.R.U32.HI R163, RZ, 0x10, R12.reuse ;  /* 0x00000010ffa37819 */ /* 0x100fe4000001160c */
[----:B------:R-:W-:Y:S01]  /*10030*/  MUFU.EX2 R170, R170 ;  /* 0x000000aa00aa7308 */ /* 0x000fe20000000800 */
[----:B------:R-:W-:Y:S01]  /*10040*/  SHF.R.U32.HI R13, RZ, 0x8, R13 ;  /* 0x00000008ff0d7819 */ /* 0x000fe2000001160d */
[----:B-1----:R-:W-:Y:S01]  /*10050*/  FADD.FTZ R181, R168, R181 ;  /* 0x000000b5a8b57221 */ /* 0x002fe20000010000 */
[----:B------:R-:W-:Y:S02]  /*10060*/  LOP3.LUT R169, R12, 0xff, RZ, 0xc0, !PT ;  /* 0x000000ff0ca97812 */ /* 0x000fe400078ec0ff */
[----:B------:R-:W-:Y:S01]  /*10070*/  SHF.R.U32.HI R12, RZ, 0x18, R12 ;  /* 0x00000018ff0c7819 */ /* 0x000fe2000001160c */
[----:B------:R-:W-:Y:S01]  /*10080*/  FADD.FTZ R181, R174, R181 ;  /* 0x000000b5aeb57221 */ /* 0x000fe20000010000 */
[----:B------:R-:W-:Y:S03]  /*10090*/  SHF.R.U32.HI R161, RZ, 0x8, R161 ;  /* 0x00000008ffa17819 */ /* 0x000fe600000116a1 */
[----:B------:R-:W-:Y:S01]  /*100a0*/  MUFU.EX2 R171, R171 ;  /* 0x000000ab00ab7308 */ /* 0x000fe20000000800 */
[----:B------:R-:W-:Y:S01]  /*100b0*/  LOP3.LUT R163, R163, 0xff, RZ, 0xc0, !PT ;  /* 0x000000ffa3a37812 */ /* 0x000fe200078ec0ff */
[----:B------:R-:W-:Y:S01]  /*100c0*/  FADD.FTZ R181, R175, R181 ;  /* 0x000000b5afb57221 */ /* 0x000fe20000010000 */
[----:B------:R-:W-:Y:S02]  /*100d0*/  PRMT R13, R160, 0x5410, R13 ;  /* 0x00005410a00d7816 */ /* 0x000fe4000000000d */
[----:B------:R-:W-:Y:S02]  /*100e0*/  PRMT R15, R162, 0x5410, R14 ;  /* 0x00005410a20f7816 */ /* 0x000fe4000000000e */
[----:B------:R-:W-:Y:S01]  /*100f0*/  PRMT R161, R169, 0x5410, R161 ;  /* 0x00005410a9a17816 */ /* 0x000fe200000000a1 */
[----:B------:R-:W-:Y:S01]  /*10100*/  FFMA.FTZ R169, R25, UR4, -R184 ;  /* 0x0000000419a97c23 */ /* 0x000fe200080108b8 */
[----:B------:R-:W-:Y:S02]  /*10110*/  PRMT R163, R163, 0x5410, R12 ;  /* 0x00005410a3a37816 */ /* 0x000fe4000000000c */
[--C-:B------:R-:W-:Y:S02]  /*10120*/  HSET2.LE.AND R14, R13, R237.reuse, PT ;  /* 0x000000ed0d0e7233 */ /* 0x100fe40003803000 */
[--C-:B------:R-:W-:Y:S01]  /*10130*/  HSET2.LE.AND R15, R15, R237.reuse, PT ;  /* 0x000000ed0f0f7233 */ /* 0x100fe20003803000 */
[----:B------:R-:W-:Y:S01]  /*10140*/  MUFU.EX2 R169, R169 ;  /* 0x000000a900a97308 */ /* 0x000fe20000000800 */
[--C-:B------:R-:W-:Y:S02]  /*10150*/  HSET2.LE.AND R12, R161, R237.reuse, PT ;  /* 0x000000eda10c7233 */ /* 0x100fe40003803000 */
[--C-:B------:R-:W-:Y:S02]  /*10160*/  HSET2.LE.AND R13, R163, R237.reuse, PT ;  /* 0x000000eda30d7233 */ /* 0x100fe40003803000 */
[----:B------:R-:W-:Y:S02]  /*10170*/  F2FP.F16.F32.PACK_AB R163, R172, R173 ;  /* 0x000000adaca3723e */ /* 0x000fe400000000ff */
[----:B------:R-:W-:Y:S02]  /*10180*/  F2FP.F16.F32.PACK_AB R162, R175, R174 ;  /* 0x000000aeafa2723e */ /* 0x000fe400000000ff */
[----:B---3--:R-:W-:Y:S02]  /*10190*/  F2FP.F16.F32.PACK_AB R161, R186, R185 ;  /* 0x000000b9baa1723e */ /* 0x008fe400000000ff */
[----:B------:R-:W-:Y:S02]  /*101a0*/  F2FP.F16.F32.PACK_AB R160, R168, R187 ;  /* 0x000000bba8a0723e */ /* 0x000fe400000000ff */
[----:B------:R-:W-:Y:S02]  /*101b0*/  LOP3.LUT R14, R14, R163, RZ, 0xc0, !PT ;  /* 0x000000a30e0e7212 */ /* 0x000fe400078ec0ff */
[----:B------:R-:W-:Y:S02]  /*101c0*/  LOP3.LUT R15, R15, R162, RZ, 0xc0, !PT ;  /* 0x000000a20f0f7212 */ /* 0x000fe400078ec0ff */
[----:B------:R-:W-:Y:S02]  /*101d0*/  LOP3.LUT R12, R12, R161, RZ, 0xc0, !PT ;  /* 0x000000a10c0c7212 */ /* 0x000fe400078ec0ff */
[----:B------:R-:W-:Y:S02]  /*101e0*/  LOP3.LUT R13, R13, R160, RZ, 0xc0, !PT ;  /* 0x000000a00d0d7212 */ /* 0x000fe400078ec0ff */
[----:B------:R-:W1:Y:S05]  /*101f0*/  LDSM.16.MT88.4 R160, [R207+0x10800] ;  /* 0x01080000cfa0783b */ /* 0x000e6a0000004200 */
[C---:B--2---:R-:W-:Y:S06]  /*10200*/  HMMA.16816.F32 R4, R12.reuse, R152, R4 ;  /* 0x000000980c04723c */ /* 0x044fec0000001804 */
[C---:B------:R-:W-:Y:S01]  /*10210*/  HMMA.16816.F32 R8, R12.reuse, R154, R8 ;  /* 0x0000009a0c08723c */ /* 0x040fe20000001808 */
[----:B------:R-:W2:Y:S05]  /*10220*/  LDSM.16.MT88.4 R152, [R206+0x10800] ;  /* 0x01080000ce98783b */ /* 0x000eaa0000004200 */
[C---:B----4-:R-:W-:Y:S06]  /*10230*/  HMMA.16816.F32 R36, R12.reuse, R156, R36 ;  /* 0x0000009c0c24723c */ /* 0x050fec0000001824 */
        /* <DEDUP_REMOVED lines=31> */
[----:B------:R-:W-:Y:S05]  /*10430*/  MOV R160, UR31 ;  /* 0x0000001f00a07c02 */ /* 0x000fea0008000f00 */
[C---:B--2---:R-:W-:Y:S06]  /*10440*/  HMMA.16816.F32 R124, R12.reuse, R152, R124 ;  /* 0x000000980c7c723c */ /* 0x044fec000000187c */
[C---:B------:R-:W-:Y:S05]  /*10450*/  HMMA.16816.F32 R128, R12.reuse, R154, R128 ;  /* 0x0000009a0c80723c */ /* 0x040fea0000001880 */
[----:B------:R-:W-:Y:S01]  /*10460*/  LOP3.LUT R152, R247, UR33, R160, 0x96, !PT ;  /* 0x00000021f7987c12 */ /* 0x000fe2000f8e96a0 */
[C---:B---3--:R-:W-:Y:S01]  /*10470*/  HMMA.16816.F32 R132, R12.reuse, R156, R132 ;  /* 0x0000009c0c84723c */ /* 0x048fe20000001884 */
[----:B------:R-:W1:Y:S04]  /*10480*/  LDSM.16.MT88.4 R160, [R207+0x16800] ;  /* 0x01680000cfa0783b */ /* 0x000e680000004200 */
[----:B------:R-:W-:Y:S01]  /*10490*/  IMAD.WIDE.U32 R190, R152, -0x326172a9, RZ ;  /* 0xcd9e8d5798be7825 */ /* 0x000fe200078e00ff */
[C---:B------:R-:W-:Y:S05]  /*104a0*/  HMMA.16816.F32 R136, R12.reuse, R158, R136 ;  /* 0x0000009e0c88723c */ /* 0x040fea0000001888 */
[----:B------:R-:W-:Y:S02]  /*104b0*/  LOP3.LUT R152, R191, UR25, R244, 0x96, !PT ;  /* 0x00000019bf987c12 */ /* 0x000fe4000f8e96f4 */
[----:B------:R-:W-:Y:S01]  /*104c0*/  LOP3.LUT R190, R189, UR18, R190, 0x96, !PT ;  /* 0x00000012bdbe7c12 */ /* 0x000fe2000f8e96be */
[----:B------:R-:W-:Y:S03]  /*104d0*/  FFMA.FTZ R189, R20, UR4, -R184 ;  /* 0x0000000414bd7c23 */ /* 0x000fe600080108b8 */
[----:B------:R-:W-:Y:S02]  /*104e0*/  IMAD.WIDE.U32 R156, R152, -0x2daee0ad, RZ ;  /* 0xd2511f53989c7825 */ /* 0x000fe400078e00ff */
[----:B------:R-:W2:Y:S01]  /*104f0*/  LDSM.16.MT88.4 R152, [R206+0x16800] ;  /* 0x01680000ce98783b */ /* 0x000ea20000004200 */
[----:B------:R-:W-:Y:S01]  /*10500*/  MUFU.EX2 R189, R189 ;  /* 0x000000bd00bd7308 */ /* 0x000fe20000000800 */
[----:B------:R-:W-:Y:S01]  /*10510*/  IMAD.WIDE.U32 R190, R190, -0x2daee0ad, RZ ;  /* 0xd2511f53bebe7825 */ /* 0x000fe200078e00ff */
[----:B------:R-:W-:Y:S04]  /*10520*/  LOP3.LUT R24, R157, UR15, R242, 0x96, !PT ;  /* 0x0000000f9d187c12 */ /* 0x000fe8000f8e96f2 */
[----:B------:R-:W-:Y:S01]  /*10530*/  LOP3.LUT R158, R191, UR26, R156, 0x96, !PT ;  /* 0x0000001abf9e7c12 */ /* 0x000fe2000f8e969c */
[----:B------:R-:W-:Y:S04]  /*10540*/  IMAD.WIDE.U32 R156, R24, -0x326172a9, RZ ;  /* 0xcd9e8d57189c7825 */ /* 0x000fe800078e00ff */
[--C-:B------:R-:W-:Y:S01]  /*10550*/  FFMA.FTZ R191, R22, UR4, -R182.reuse ;  /* 0x0000000416bf7c23 */ /* 0x100fe200080108b6 */
[----:B------:R-:W-:Y:S01]  /*10560*/  FFMA.FTZ R182, R35, UR4, -R182 ;  /* 0x0000000423b67c23 */ /* 0x000fe200080108b6 */
[----:B------:R-:W-:Y:S01]  /*10570*/  IMAD.WIDE.U32 R158, R158, -0x326172a9, RZ ;  /* 0xcd9e8d579e9e7825 */ /* 0x000fe200078e00ff */
[----:B------:R-:W-:Y:S03]  /*10580*/  LOP3.LUT R188, R157, UR12, R188, 0x96, !PT ;  /* 0x0000000c9dbc7c12 */ /* 0x000fe6000f8e96bc */
[----:B------:R-:W3:Y:S01]  /*10590*/  MUFU.EX2 R191, R191 ;  /* 0x000000bf00bf7308 */ /* 0x000ee20000000800 */
[----:B------:R-:W-:Y:S01]  /*105a0*/  LOP3.LUT R156, R159, UR24, R156, 0x96, !PT ;  /* 0x000000189f9c7c12 */ /* 0x000fe2000f8e969c */
[----:B------:R-:W-:Y:S01]  /*105b0*/  IMAD.WIDE.U32 R24, R188, -0x2daee0ad, RZ ;  /* 0xd2511f53bc187825 */ /* 0x000fe200078e00ff */
[C---:B-1----:R-:W-:Y:S07]  /*105c0*/  HMMA.16816.F32 R140, R12.reuse, R160, R140 ;  /* 0x000000a00c8c723c */ /* 0x042fee000000188c */
[----:B------:R-:W1:Y:S04]  /*105d0*/  MUFU.EX2 R188, R27 ;  /* 0x0000001b00bc7308 */ /* 0x000e680000000800 */
[----:B------:R-:W-:Y:S01]  /*105e0*/  IMAD.WIDE.U32 R156, R156, -0x2daee0ad, RZ ;  /* 0xd2511f539c9c7825 */ /* 0x000fe200078e00ff */
[C---:B------:R-:W-:Y:S05]  /*105f0*/  HMMA.16816.F32 R144, R12.reuse, R162, R144 ;  /* 0x000000a20c90723c */ /* 0x040fea0000001890 */
[----:B------:R4:W-:Y:S01]  /*10600*/  MUFU.EX2 R163, R23 ;  /* 0x0000001700a37308 */ /* 0x0009e20000000800 */
[----:B------:R-:W-:Y:S01]  /*10610*/  LOP3.LUT R20, R157, UR9, R24, 0x96, !PT ;  /* 0x000000099d147c12 */ /* 0x000fe2000f8e9618 */
[----:B---3--:R-:W-:Y:S01]  /*10620*/  FADD.FTZ R181, R191, R181 ;  /* 0x000000b5bfb57221 */ /* 0x008fe20000010000 */
[----:B------:R-:W3:Y:S03]  /*10630*/  LDL.LU R157, [R1+0x8] ;  /* 0x00000800019d7983 */ /* 0x000ee60000300800 */
[----:B------:R-:W-:Y:S01]  /*10640*/  LOP3.LUT R160, R25, UR23, R190, 0x96, !PT ;  /* 0x0000001719a07c12 */ /* 0x000fe2000f8e96be */
[--C-:B------:R-:W-:Y:S01]  /*10650*/  FFMA.FTZ R190, R21, UR4, -R184.reuse ;  /* 0x0000000415be7c23 */ /* 0x100fe200080108b8 */
[C---:B--2---:R-:W-:Y:S02]  /*10660*/  HMMA.16816.F32 R16, R12.reuse, R152, R16 ;  /* 0x000000980c10723c */ /* 0x044fe40000001810 */
[----:B------:R-:W-:Y:S01]  /*10670*/  MUFU.EX2 R162, R28 ;  /* 0x0000001c00a27308 */ /* 0x000fe20000000800 */
[----:B------:R-:W-:Y:S04]  /*10680*/  IMAD.WIDE.U32 R24, R20, -0x326172a9, RZ ;  /* 0xcd9e8d5714187825 */ /* 0x000fe800078e00ff */
[----:B------:R-:W-:Y:S01]  /*10690*/  FFMA.FTZ R184, R33, UR4, -R184 ;  /* 0x0000000421b87c23 */ /* 0x000fe200080108b8 */
[----:B------:R-:W-:Y:S01]  /*106a0*/  HMMA.16816.F32 R148, R12, R154, R148 ;  /* 0x0000009a0c94723c */ /* 0x000fe20000001894 */
[----:B------:R-:W-:Y:S03]  /*106b0*/  LDSM.16.MT88.4 R152, [R208+0x17000] ;  /* 0x01700000d098783b */ /* 0x000fe60000004200 */
[----:B------:R-:W2:Y:S01]  /*106c0*/  MUFU.EX2 R190, R190 ;  /* 0x000000be00be7308 */ /* 0x000ea20000000800 */
[----:B------:R-:W-:Y:S01]  /*106d0*/  LOP3.LUT R20, R24, 0xffff, RZ, 0xc0, !PT ;  /* 0x0000ffff18147812 */ /* 0x000fe200078ec0ff */
[----:B------:R-:W-:Y:S01]  /*106e0*/  IMAD.WIDE.U32 R160, R160, -0x326172a9, RZ ;  /* 0xcd9e8d57a0a07825 */ /* 0x000fe200078e00ff */
[----:B------:R-:W-:Y:S04]  /*106f0*/  SHF.R.U32.HI R21, RZ, 0x10, R24 ;  /* 0x00000010ff157819 */ /* 0x000fe80000011618 */
[----:B------:R-:W-:Y:S03]  /*10700*/  SHF.R.U32.HI R12, RZ, 0x8, R20 ;  /* 0x00000008ff0c7819 */ /* 0x000fe60000011614 */
[----:B------:R-:W-:Y:S01]  /*10710*/  MUFU.EX2 R184, R184 ;  /* 0x000000b800b87308 */ /* 0x000fe20000000800 */
[----:B------:R-:W-:Y:S02]  /*10720*/  LOP3.LUT R14, R21, 0xff, RZ, 0xc0, !PT ;  /* 0x000000ff150e7812 */ /* 0x000fe400078ec0ff */
[----:B----4-:R-:W4:Y:S01]  /*10730*/  LDSM.16.MT88.4 R20, [R210+0x11000] ;  /* 0x01100000d214783b */ /* 0x010f220000004200 */
[----:B------:R-:W-:Y:S02]  /*10740*/  LOP3.LUT R26, R25, UR19, R160, 0x96, !PT ;  /* 0x00000013191a7c12 */ /* 0x000fe4000f8e96a0 */
[----:B------:R-:W-:Y:S02]  /*10750*/  LOP3.LUT R25, R24, 0xff, RZ, 0xc0, !PT ;  /* 0x000000ff18197812 */ /* 0x000fe400078ec0ff */
[C---:B------:R-:W-:Y:S02]  /*10760*/  LOP3.LUT R13, R26.reuse, 0xffff, RZ, 0xc0, !PT ;  /* 0x0000ffff1a0d7812 */ /* 0x040fe400078ec0ff */
[----:B------:R-:W-:Y:S01]  /*10770*/  MUFU.EX2 R182, R182 ;  /* 0x000000b600b67308 */ /* 0x000fe20000000800 */
[----:B------:R-:W-:Y:S02]  /*10780*/  SHF.R.U32.HI R15, RZ, 0x10, R26 ;  /* 0x00000010ff0f7819 */ /* 0x000fe4000001161a */
[----:B------:R-:W-:Y:S02]  /*10790*/  LOP3.LUT R27, R26, 0xff, RZ, 0xc0, !PT ;  /* 0x000000ff1a1b7812 */ /* 0x000fe400078ec0ff */
[----:B------:R-:W-:Y:S02]  /*107a0*/  SHF.R.U32.HI R13, RZ, 0x8, R13 ;  /* 0x00000008ff0d7819 */ /* 0x000fe4000001160d */
[----:B------:R-:W-:Y:S02]  /*107b0*/  SHF.R.U32.HI R24, RZ, 0x18, R24 ;  /* 0x00000018ff187819 */ /* 0x000fe40000011618 */
[----:B------:R-:W-:Y:S02]  /*107c0*/  SHF.R.U32.HI R26, RZ, 0x18, R26 ;  /* 0x00000018ff1a7819 */ /* 0x000fe4000001161a */
[----:B------:R-:W-:Y:S02]  /*107d0*/  LOP3.LUT R15, R15, 0xff, RZ, 0xc0, !PT ;  /* 0x000000ff0f0f7812 */ /* 0x000fe400078ec0ff */
[----:B------:R-:W-:Y:S02]  /*107e0*/  PRMT R12, R25, 0x5410, R12 ;  /* 0x00005410190c7816 */ /* 0x000fe4000000000c */
[----:B------:R-:W-:Y:S02]  /*107f0*/  PRMT R13, R27, 0x5410, R13 ;  /* 0x000054101b0d7816 */ /* 0x000fe4000000000d */
[----:B------:R-:W-:Y:S02]  /*10800*/  PRMT R24, R14, 0x5410, R24 ;  /* 0x000054100e187816 */ /* 0x000fe40000000018 */
[----:B------:R-:W-:Y:S02]  /*10810*/  PRMT R26, R15, 0x5410, R26 ;  /* 0x000054100f1a7816 */ /* 0x000fe4000000001a */
[--C-:B------:R-:W-:Y:S02]  /*10820*/  HSET2.LE.AND R14, R12, R237.reuse, PT ;  /* 0x000000ed0c0e7233 */ /* 0x100fe40003803000 */
[--C-:B------:R-:W-:Y:S02]  /*10830*/  HSET2.LE.AND R12, R13, R237.reuse, PT ;  /* 0x000000ed0d0c7233 */ /* 0x100fe40003803000 */
[--C-:B------:R-:W-:Y:S02]  /*10840*/  HSET2.LE.AND R15, R24, R237.reuse, PT ;  /* 0x000000ed180f7233 */ /* 0x100fe40003803000 */
[--C-:B------:R-:W-:Y:S02]  /*10850*/  HSET2.LE.AND R13, R26, R237.reuse, PT ;  /* 0x000000ed1a0d7233 */ /* 0x100fe40003803000 */
[----:B------:R-:W-:Y:S02]  /*10860*/  F2FP.F16.F32.PACK_AB R27, R169, R170 ;  /* 0x000000aaa91b723e */ /* 0x000fe400000000ff */
[----:B-1----:R-:W-:Y:S02]  /*10870*/  F2FP.F16.F32.PACK_AB R26, R188, R171 ;  /* 0x000000abbc1a723e */ /* 0x002fe400000000ff */
[----:B--2---:R-:W-:Y:S02]  /*10880*/  F2FP.F16.F32.PACK_AB R25, R190, R189 ;  /* 0x000000bdbe19723e */ /* 0x004fe400000000ff */
[----:B------:R-:W-:Y:S02]  /*10890*/  F2FP.F16.F32.PACK_AB R24, R163, R191 ;  /* 0x000000bfa318723e */ /* 0x000fe400000000ff */
[----:B------:R-:W-:Y:S02]  /*108a0*/  LOP3.LUT R14, R14, R27, RZ, 0xc0, !PT ;  /* 0x0000001b0e0e7212 */ /* 0x000fe400078ec0ff */
[----:B------:R-:W-:Y:S02]  /*108b0*/  LOP3.LUT R15, R15, R26, RZ, 0xc0, !PT ;  /* 0x0000001a0f0f7212 */ /* 0x000fe400078ec0ff */
[----:B------:R-:W-:Y:S02]  /*108c0*/  LOP3.LUT R12, R12, R25, RZ, 0xc0, !PT ;  /* 0x000000190c0c7212 */ /* 0x000fe400078ec0ff */
[----:B------:R-:W-:Y:S02]  /*108d0*/  LOP3.LUT R13, R13, R24, RZ, 0xc0, !PT ;  /* 0x000000180d0d7212 */ /* 0x000fe400078ec0ff */
[----:B------:R-:W1:Y:S01]  /*108e0*/  LDSM.16.MT88.4 R24, [R208+0x11000] ;  /* 0x01100000d018783b */ /* 0x000e620000004200 */
[----:B------:R-:W-:Y:S02]  /*108f0*/  LOP3.LUT R158, R161, UR20, R158, 0x96, !PT ;  /* 0x00000014a19e7c12 */ /* 0x000fe4000f8e969e */
[----:B------:R2:W-:Y:S02]  /*10900*/  MUFU.EX2 R161, R30 ;  /* 0x0000001e00a17308 */ /* 0x0005e40000000800 */
[C---:B----4-:R-:W-:Y:S03]  /*10910*/  HMMA.16816.F32 R4, R12.reuse, R20, R4 ;  /* 0x000000140c04723c */ /* 0x050fe60000001804 */
[----:B------:R-:W-:Y:S03]  /*10920*/  IMAD.WIDE.U32 R158, R158, -0x2daee0ad, RZ ;  /* 0xd2511f539e9e7825 */ /* 0x000fe600078e00ff */
[C---:B------:R-:W-:Y:S01]  /*10930*/  HMMA.16816.F32 R8, R12.reuse, R22, R8 ;  /* 0x000000160c08723c */ /* 0x040fe20000001808 */
[----:B------:R-:W4:Y:S04]  /*10940*/  LDSM.16.MT88.4 R20, [R207+0x11000] ;  /* 0x01100000cf14783b */ /* 0x000f280000004200 */
[----:B------:R-:W-:Y:S02]  /*10950*/  LOP3.LUT R156, R159, UR13, R156, 0x96, !PT ;  /* 0x0000000d9f9c7c12 */ /* 0x000fe4000f8e969c */
[----:B------:R-:W-:Y:S04]  /*10960*/  LOP3.LUT R160, R158, 0xff, RZ, 0xc0, !PT ;  /* 0x000000ff9ea07812 */ /* 0x000fe800078ec0ff */
[----:B------:R-:W-:Y:S02]  /*10970*/  LOP3.LUT R28, R156, 0xff, RZ, 0xc0, !PT ;  /* 0x000000ff9c1c7812 */ /* 0x000fe400078ec0ff */
[----:B--2---:R-:W-:Y:S04]  /*10980*/  SHF.R.U32.HI R30, RZ, 0x10, R156 ;  /* 0x00000010ff1e7819 */ /* 0x004fe8000001169c */
[----:B------:R-:W-:Y:S01]  /*10990*/  LOP3.LUT R30, R30, 0xff, RZ, 0xc0, !PT ;  /* 0x000000ff1e1e7812 */ /* 0x000fe200078ec0ff */
[C---:B-1----:R-:W-:Y:S06]  /*109a0*/  HMMA.16816.F32 R36, R12.reuse, R24, R36 ;  /* 0x000000180c24723c */ /* 0x042fec0000001824 */
[C---:B------:R-:W-:Y:S01]  /*109b0*/  HMMA.16816.F32 R40, R12.reuse, R26, R40 ;  /* 0x0000001a0c28723c */ /* 0x040fe20000001828 */
[----:B------:R-:W1:Y:S05]  /*109c0*/  LDSM.16.MT88.4 R24, [R206+0x11000] ;  /* 0x01100000ce18783b */ /* 0x000e6a0000004200 */
[C---:B----4-:R-:W-:Y:S06]  /*109d0*/  HMMA.16816.F32 R44, R12.reuse, R20, R44 ;  /* 0x000000140c2c723c */ /* 0x050fec000000182c */
        /* <DEDUP_REMOVED lines=19> */
[----:B------:R-:W2:Y:S04]  /*10b10*/  LDSM.16.MT88.4 R20, [R207+0x15000] ;  /* 0x01500000cf14783b */ /* 0x000ea80000004200 */
[----:B---3--:R-:W-:Y:S06]  /*10b20*/  FFMA.FTZ R183, R164, R157, R183 ;  /* 0x0000009da4b77223 */ /* 0x008fec00000100b7 */
[----:B------:R-:W-:Y:S01]  /*10b30*/  FADD.FTZ R183, R179, R183 ;  /* 0x000000b7b3b77221 */ /* 0x000fe20000010000 */
[C---:B-1----:R-:W-:Y:S03]  /*10b40*/  HMMA.16816.F32 R100, R12.reuse, R24, R100 ;  /* 0x000000180c64723c */ /* 0x042fe60000001864 */
[----:B------:R-:W-:Y:S03]  /*10b50*/  FADD.FTZ R183, R165, R183 ;  /* 0x000000b7a5b77221 */ /* 0x000fe60000010000 */
[C---:B------:R-:W-:Y:S01]  /*10b60*/  HMMA.16816.F32 R104, R12.reuse, R26, R104 ;  /* 0x0000001a0c68723c */ /* 0x040fe20000001868 */
[----:B------:R-:W1:Y:S04]  /*10b70*/  LDSM.16.MT88.4 R24, [R206+0x15000] ;  /* 0x01500000ce18783b */ /* 0x000e680000004200 */
[----:B------:R-:W-:Y:S01]  /*10b80*/  FADD.FTZ R183, R176, R183 ;  /* 0x000000b7b0b77221 */ /* 0x000fe20000010000 */
[C---:B--2---:R-:W-:Y:S05]  /*10b90*/  HMMA.16816.F32 R108, R12.reuse, R20, R108 ;  /* 0x000000140c6c723c */ /* 0x044fea000000186c */
[----:B------:R-:W-:Y:S01]  /*10ba0*/  FADD.FTZ R183, R185, R183 ;  /* 0x000000b7b9b77221 */ /* 0x000fe20000010000 */
[C---:B------:R-:W-:Y:S01]  /*10bb0*/  HMMA.16816.F32 R112, R12.reuse, R22, R112 ;  /* 0x000000160c70723c */ /* 0x040fe20000001870 */
[----:B------:R-:W2:Y:S04]  /*10bc0*/  LDSM.16.MT88.4 R20, [R210+0x17000] ;  /* 0x01700000d214783b */ /* 0x000ea80000004200 */
[----:B------:R-:W-:Y:S06]  /*10bd0*/  FADD.FTZ R183, R186, R183 ;  /* 0x000000b7bab77221 */ /* 0x000fec0000010000 */
[----:B------:R-:W-:Y:S04]  /*10be0*/  FADD.FTZ R183, R173, R183 ;  /* 0x000000b7adb77221 */ /* 0x000fe80000010000 */
[----:B------:R-:W-:Y:S04]  /*10bf0*/  FADD.FTZ R183, R172, R183 ;  /* 0x000000b7acb77221 */ /* 0x000fe80000010000 */
[----:B------:R-:W-:Y:S04]  /*10c00*/  FADD.FTZ R183, R189, R183 ;  /* 0x000000b7bdb77221 */ /* 0x000fe80000010000 */
[----:B------:R-:W-:Y:S04]  /*10c10*/  FADD.FTZ R183, R190, R183 ;  /* 0x000000b7beb77221 */ /* 0x000fe80000010000 */
[----:B------:R-:W-:Y:S01]  /*10c20*/  FADD.FTZ R183, R170, R183 ;  /* 0x000000b7aab77221 */ /* 0x000fe20000010000 */
[C---:B-1----:R-:W-:Y:S03]  /*10c30*/  HMMA.16816.F32 R116, R12.reuse, R24, R116 ;  /* 0x000000180c74723c */ /* 0x042fe60000001874 */
[----:B------:R-:W-:Y:S03]  /*10c40*/  FADD.FTZ R183, R169, R183 ;  /* 0x000000b7a9b77221 */ /* 0x000fe60000010000 */
[C---:B------:R-:W-:Y:S01]  /*10c50*/  HMMA.16816.F32 R120, R12.reuse, R26, R120 ;  /* 0x0000001a0c78723c */ /* 0x040fe20000001878 */
[----:B------:R-:W1:Y:S04]  /*10c60*/  MUFU.EX2 R27, R31 ;  /* 0x0000001f001b7308 */ /* 0x000e680000000800 */
[----:B------:R-:W-:Y:S01]  /*10c70*/  LOP3.LUT R24, R158, 0xffff, RZ, 0xc0, !PT ;  /* 0x0000ffff9e187812 */ /* 0x000fe200078ec0ff */
[C---:B--2---:R-:W-:Y:S05]  /*10c80*/  HMMA.16816.F32 R124, R12.reuse, R20, R124 ;  /* 0x000000140c7c723c */ /* 0x044fea000000187c */
[----:B------:R-:W2:Y:S01]  /*10c90*/  MUFU.EX2 R31, R32 ;  /* 0x00000020001f7308 */ /* 0x000ea20000000800 */
[----:B------:R-:W-:Y:S01]  /*10ca0*/  SHF.R.U32.HI R24, RZ, 0x8, R24 ;  /* 0x00000008ff187819 */ /* 0x000fe20000011618 */
[C---:B------:R-:W-:Y:S01]  /*10cb0*/  HMMA.16816.F32 R128, R12.reuse, R22, R128 ;  /* 0x000000160c80723c */ /* 0x040fe20000001880 */
[----:B------:R-:W3:Y:S03]  /*10cc0*/  LDSM.16.MT88.4 R20, [R207+0x17000] ;  /* 0x01700000cf14783b */ /* 0x000ee60000004200 */
[----:B------:R-:W-:Y:S02]  /*10cd0*/  LOP3.LUT R25, R156, 0xffff, RZ, 0xc0, !PT ;  /* 0x0000ffff9c197812 */ /* 0x000fe400078ec0ff */
[C---:B------:R-:W-:Y:S02]  /*10ce0*/  HMMA.16816.F32 R132, R12.reuse, R152, R132 ;  /* 0x000000980c84723c */ /* 0x040fe40000001884 */
[----:B------:R-:W4:Y:S03]  /*10cf0*/  MUFU.EX2 R32, R34 ;  /* 0x0000002200207308 */ /* 0x000f260000000800 */
[----:B------:R-:W-:Y:S01]  /*10d00*/  SHF.R.U32.HI R25, RZ, 0x8, R25 ;  /* 0x00000008ff197819 */ /* 0x000fe20000011619 */
[C---:B------:R-:W-:Y:S05]  /*10d10*/  HMMA.16816.F32 R136, R12.reuse, R154, R136 ;  /* 0x0000009a0c88723c */ /* 0x040fea0000001888 */
[----:B------:R-:W-:Y:S02]  /*10d20*/  PRMT R160, R160, 0x5410, R24 ;  /* 0x00005410a0a07816 */ /* 0x000fe40000000018 */
[----:B------:R-:W-:Y:S04]  /*10d30*/  PRMT R28, R28, 0x5410, R25 ;  /* 0x000054101c1c7816 */ /* 0x000fe80000000019 */
[----:B-1----:R-:W-:Y:S02]  /*10d40*/  MOV R33, R27 ;  /* 0x0000001b00217202 */ /* 0x002fe40000000f00 */
[----:B------:R-:W1:Y:S01]  /*10d50*/  LDSM.16.MT88.4 R24, [R206+0x17000] ;  /* 0x01700000ce18783b */ /* 0x000e620000004200 */
[----:B------:R-:W-:Y:S02]  /*10d60*/  MOV R153, R29 ;  /* 0x0000001d00997202 */ /* 0x000fe40000000f00 */
[--C-:B------:R-:W-:Y:S02]  /*10d70*/  SHF.R.U32.HI R29, RZ, 0x10, R158.reuse ;  /* 0x00000010ff1d7819 */ /* 0x100fe4000001169e */
[----:B------:R-:W-:Y:S02]  /*10d80*/  SHF.R.U32.HI R152, RZ, 0x18, R158 ;  /* 0x00000018ff987819 */ /* 0x000fe4000001169e */
[----:B------:R-:W-:Y:S02]  /*10d90*/  LOP3.LUT R29, R29, 0xff, RZ, 0xc0, !PT ;  /* 0x000000ff1d1d7812 */ /* 0x000fe400078ec0ff */
[----:B------:R-:W-:Y:S02]  /*10da0*/  SHF.R.U32.HI R156, RZ, 0x18, R156 ;  /* 0x00000018ff9c7819 */ /* 0x000fe4000001169c */
[----:B------:R-:W-:Y:S02]  /*10db0*/  PRMT R152, R29, 0x5410, R152 ;  /* 0x000054101d987816 */ /* 0x000fe40000000098 */
[----:B------:R-:W-:Y:S02]  /*10dc0*/  PRMT R29, R30, 0x5410, R156 ;  /* 0x000054101e1d7816 */ /* 0x000fe4000000009c */
[----:B------:R-:W1:Y:S01]  /*10dd0*/  LDSM.16.MT88.4 R156, [R210+0x11800] ;  /* 0x01180000d29c783b */ /* 0x000e620000004200 */
[C---:B---3--:R-:W-:Y:S03]  /*10de0*/  HMMA.16816.F32 R140, R12.reuse, R20, R140 ;  /* 0x000000140c8c723c */ /* 0x048fe6000000188c */
[----:B------:R-:W-:Y:S02]  /*10df0*/  MOV R35, R33 ;  /* 0x0000002100237202 */ /* 0x000fe40000000f00 */
[----:B--2---:R-:W-:Y:S01]  /*10e00*/  MOV R252, R31 ;  /* 0x0000001f00fc7202 */ /* 0x004fe20000000f00 */
[C---:B------:R-:W-:Y:S05]  /*10e10*/  HMMA.16816.F32 R144, R12.reuse, R22, R144 ;  /* 0x000000160c90723c */ /* 0x040fea0000001890 */
[--C-:B------:R-:W-:Y:S02]  /*10e20*/  HSET2.LE.AND R33, R28, R237.reuse, PT ;  /* 0x000000ed1c217233 */ /* 0x100fe40003803000 */
[--C-:B------:R-:W-:Y:S02]  /*10e30*/  HSET2.LE.AND R3, R29, R237.reuse, PT ;  /* 0x000000ed1d037233 */ /* 0x100fe40003803000 */
[----:B------:R-:W2:Y:S02]  /*10e40*/  LDSM.16.MT88.4 R28, [R208+0x11800] ;  /* 0x01180000d01c783b */ /* 0x000ea40000004200 */
[----:B----4-:R-:W-:Y:S02]  /*10e50*/  MOV R164, R32 ;  /* 0x0000002000a47202 */ /* 0x010fe40000000f00 */
[----:B------:R-:W-:Y:S02]  /*10e60*/  F2FP.F16.F32.PACK_AB R34, R153, R162 ;  /* 0x000000a29922723e */ /* 0x000fe400000000ff */
[----:B------:R-:W-:Y:S02]  /*10e70*/  F2FP.F16.F32.PACK_AB R32, R35, R161 ;  /* 0x000000a12320723e */ /* 0x000fe400000000ff */
[----:B------:R-:W-:Y:S01]  /*10e80*/  LOP3.LUT R20, R33, R34, RZ, 0xc0, !PT ;  /* 0x0000002221147212 */ /* 0x000fe200078ec0ff */
[C---:B-1----:R-:W-:Y:S03]  /*10e90*/  HMMA.16816.F32 R16, R12.reuse, R24, R16 ;  /* 0x000000180c10723c */ /* 0x042fe60000001810 */
[----:B------:R-:W-:Y:S02]  /*10ea0*/  LOP3.LUT R21, R3, R32, RZ, 0xc0, !PT ;  /* 0x0000002003157212 */ /* 0x000fe400078ec0ff */
[----:B------:R-:W-:Y:S01]  /*10eb0*/  MOV R179, R35 ;  /* 0x0000002300b37202 */ /* 0x000fe20000000f00 */
[----:B------:R-:W-:Y:S01]  /*10ec0*/  HMMA.16816.F32 R148, R12, R26, R148 ;  /* 0x0000001a0c94723c */ /* 0x000fe20000001894 */
[----:B------:R-:W1:Y:S04]  /*10ed0*/  LDSM.16.MT88.4 R32, [R207+0x11800] ;  /* 0x01180000cf20783b */ /* 0x000e680000004200 */
[--C-:B------:R-:W-:Y:S02]  /*10ee0*/  HSET2.LE.AND R22, R160, R237.reuse, PT ;  /* 0x000000eda0167233 */ /* 0x100fe40003803000 */
[----:B------:R-:W-:Y:S02]  /*10ef0*/  HSET2.LE.AND R23, R152, R237, PT ;  /* 0x000000ed98177233 */ /* 0x000fe40003803000 */
[----:B------:R-:W-:Y:S02]  /*10f00*/  LDSM.16.MT88.4 R12, [R210+0x13800] ;  /* 0x01380000d20c783b */ /* 0x000fe40000004200 */
[----:B------:R-:W-:Y:S02]  /*10f10*/  F2FP.F16.F32.PACK_AB R152, R184, R252 ;  /* 0x000000fcb898723e */ /* 0x000fe400000000ff */
[----:B------:R-:W-:Y:S02]  /*10f20*/  F2FP.F16.F32.PACK_AB R3, R182, R164 ;  /* 0x000000a4b603723e */ /* 0x000fe400000000ff */
[----:B------:R-:W-:Y:S02]  /*10f30*/  LOP3.LUT R22, R22, R152, RZ, 0xc0, !PT ;  /* 0x0000009816167212 */ /* 0x000fe400078ec0ff */
[----:B------:R-:W-:Y:S02]  /*10f40*/  LOP3.LUT R23, R23, R3, RZ, 0xc0, !PT ;  /* 0x0000000317177212 */ /* 0x000fe400078ec0ff */
[----:B------:R-:W-:Y:S02]  /*10f50*/  MOV R180, R153 ;  /* 0x0000009900b47202 */ /* 0x000fe40000000f00 */
[----:B------:R-:W3:Y:S01]  /*10f60*/  LDSM.16.MT88.4 R152, [R206+0x11800] ;  /* 0x01180000ce98783b */ /* 0x000ee20000004200 */
[----:B------:R-:W-:Y:S02]  /*10f70*/  MOV R24, R162 ;  /* 0x000000a200187202 */ /* 0x000fe40000000f00 */
[----:B------:R-:W-:Y:S02]  /*10f80*/  MOV R25, R163 ;  /* 0x000000a300197202 */ /* 0x000fe40000000f00 */
[----:B------:R-:W-:Y:S02]  /*10f90*/  MOV R3, R161 ;  /* 0x000000a100037202 */ /* 0x000fe40000000f00 */
[C---:B------:R-:W-:Y:S01]  /*10fa0*/  HMMA.16816.F32 R160, R20.reuse, R156, R4 ;  /* 0x0000009c14a0723c */ /* 0x040fe20000001804 */
[----:B------:R-:W4:Y:S05]  /*10fb0*/  LDSM.16.MT88.4 R4, [R208+0x13800] ;  /* 0x01380000d004783b */ /* 0x000f2a0000004200 */
[C---:B------:R-:W-:Y:S03]  /*10fc0*/  HMMA.16816.F32 R156, R20.reuse, R158, R8 ;  /* 0x0000009e149c723c */ /* 0x040fe60000001808 */
[----:B------:R-:W4:Y:S03]  /*10fd0*/  LDSM.16.MT88.4 R8, [R207+0x13800] ;  /* 0x01380000cf08783b */ /* 0x000f260000004200 */
[C---:B--2---:R-:W-:Y:S06]  /*10fe0*/  HMMA.16816.F32 R36, R20.reuse, R28, R36 ;  /* 0x0000001c1424723c */ /* 0x044fec0000001824 */
[C---:B------:R-:W-:Y:S05]  /*10ff0*/  HMMA.16816.F32 R40, R20.reuse, R30, R40 ;  /* 0x0000001e1428723c */ /* 0x040fea0000001828 */
[----:B------:R-:W-:Y:S01]  /*11000*/  MOV R28, R24 ;  /* 0x00000018001c7202 */ /* 0x000fe20000000f00 */
[C---:B-1----:R-:W-:Y:S05]  /*11010*/  HMMA.16816.F32 R44, R20.reuse, R32, R44 ;  /* 0x00000020142c723c */ /* 0x042fea000000182c */
[----:B------:R-:W-:Y:S01]  /*11020*/  MOV R29, R25 ;  /* 0x00000019001d7202 */ /* 0x000fe20000000f00 */
[C---:B------:R-:W-:Y:S01]  /*11030*/  HMMA.16816.F32 R48, R20.reuse, R34, R48 ;  /* 0x000000221430723c */ /* 0x040fe20000001830 */
[----:B------:R-:W1:Y:S05]  /*11040*/  LDSM.16.MT88.4 R24, [R206+0x13800] ;  /* 0x01380000ce18783b */ /* 0x000e6a0000004200 */
[C---:B---3--:R-:W-:Y:S03]  /*11050*/  HMMA.16816.F32 R52, R20.reuse, R152, R52 ;  /* 0x000000981434723c */ /* 0x048fe60000001834 */
[----:B------:R-:W-:Y:S03]  /*11060*/  LDSM.16.MT88.4 R32, [R208+0x15800] ;  /* 0x01580000d020783b */ /* 0x000fe60000004200 */
[C---:B------:R-:W-:Y:S05]  /*11070*/  HMMA.16816.F32 R56, R20.reuse, R154, R56 ;  /* 0x0000009a1438723c */ /* 0x040fea0000001838 */
[----:B------:R-:W-:Y:S01]  /*11080*/  MOV R152, R28 ;  /* 0x0000001c00987202 */ /* 0x000fe20000000f00 */
[C---:B------:R-:W-:Y:S05]  /*11090*/  HMMA.16816.F32 R60, R20.reuse, R12, R60 ;  /* 0x0000000c143c723c */ /* 0x040fea000000183c */
[----:B------:R-:W-:Y:S01]  /*110a0*/  MOV R153, R29 ;  /* 0x0000001d00997202 */ /* 0x000fe20000000f00 */
[C---:B------:R-:W-:Y:S01]  /*110b0*/  HMMA.16816.F32 R64, R20.reuse, R14, R64 ;  /* 0x0000000e1440723c */ /* 0x040fe20000001840 */
[----:B------:R-:W2:Y:S04]  /*110c0*/  LDSM.16.MT88.4 R28, [R210+0x15800] ;  /* 0x01580000d21c783b */ /* 0x000ea80000004200 */
[----:B------:R-:W-:Y:S01]  /*110d0*/  FADD.FTZ R181, R153, R181 ;  /* 0x000000b599b57221 */ /* 0x000fe20000010000 */
[C---:B----4-:R-:W-:Y:S03]  /*110e0*/  HMMA.16816.F32 R68, R20.reuse, R4, R68 ;  /* 0x000000041444723c */ /* 0x050fe60000001844 */
[----:B------:R-:W3:Y:S02]  /*110f0*/  LDSM.16.MT88.4 R12, [R207+0x15800] ;  /* 0x01580000cf0c783b */ /* 0x000ee40000004200 */
[----:B------:R-:W-:Y:S01]  /*11100*/  FADD.FTZ R181, R171, R181 ;  /* 0x000000b5abb57221 */ /* 0x000fe20000010000 */
[C---:B------:R-:W-:Y:S05]  /*11110*/  HMMA.16816.F32 R72, R20.reuse, R6, R72 ;  /* 0x000000061448723c */ /* 0x040fea0000001848 */
[----:B------:R-:W4:Y:S01]  /*11120*/  LDSM.16.MT88.4 R4, [R206+0x15800] ;  /* 0x01580000ce04783b */ /* 0x000f220000004200 */
[C---:B------:R-:W-:Y:S05]  /*11130*/  HMMA.16816.F32 R76, R20.reuse, R8, R76 ;  /* 0x00000008144c723c */ /* 0x040fea000000184c */
        /* <DEDUP_REMOVED lines=9> */
[C---:B--2---:R-:W-:Y:S05]  /*111d0*/  HMMA.16816.F32 R92, R20.reuse, R28, R92 ;  /* 0x0000001c145c723c */ /* 0x044fea000000185c */
[----:B------:R-:W-:Y:S01]  /*111e0*/  MOV R164, R2 ;  /* 0x0000000200a47202 */ /* 0x000fe20000000f00 */
[C---:B------:R-:W-:Y:S01]  /*111f0*/  HMMA.16816.F32 R96, R20.reuse, R30, R96 ;  /* 0x0000001e1460723c */ /* 0x040fe20000001860 */
[----:B------:R-:W2:Y:S05]  /*11200*/  LDSM.16.MT88.4 R28, [R207+0x17800] ;  /* 0x01780000cf1c783b */ /* 0x000eaa0000004200 */
[C---:B------:R-:W-:Y:S06]  /*11210*/  HMMA.16816.F32 R100, R20.reuse, R32, R100 ;  /* 0x000000201464723c */ /* 0x040fec0000001864 */
[C---:B------:R-:W-:Y:S01]  /*11220*/  HMMA.16816.F32 R104, R20.reuse, R34, R104 ;  /* 0x000000221468723c */ /* 0x040fe20000001868 */
[----:B------:R-:W2:Y:S05]  /*11230*/  LDSM.16.MT88.4 R32, [R206+0x17800] ;  /* 0x01780000ce20783b */ /* 0x000eaa0000004200 */
[C---:B---3--:R-:W-:Y:S06]  /*11240*/  HMMA.16816.F32 R108, R20.reuse, R12, R108 ;  /* 0x0000000c146c723c */ /* 0x048fec000000186c */
[C---:B------:R-:W-:Y:S05]  /*11250*/  HMMA.16816.F32 R112, R20.reuse, R14, R112 ;  /* 0x0000000e1470723c */ /* 0x040fea0000001870 */
[----:B------:R-:W-:Y:S01]  /*11260*/  MOV R13, R152 ;  /* 0x00000098000d7202 */ /* 0x000fe20000000f00 */
[C---:B----4-:R-:W-:Y:S05]  /*11270*/  HMMA.16816.F32 R116, R20.reuse, R4, R116 ;  /* 0x000000041474723c */ /* 0x050fea0000001874 */
[----:B------:R-:W-:Y:S01]  /*11280*/  FADD.FTZ R183, R13, R183 ;  /* 0x000000b70db77221 */ /* 0x000fe20000010000 */
[C---:B------:R-:W-:Y:S05]  /*11290*/  HMMA.16816.F32 R120, R20.reuse, R6, R120 ;  /* 0x000000061478723c */ /* 0x040fea0000001878 */
[----:B------:R-:W-:Y:S01]  /*112a0*/  FADD.FTZ R183, R180, R183 ;  /* 0x000000b7b4b77221 */ /* 0x000fe20000010000 */
[C---:B------:R-:W-:Y:S05]  /*112b0*/  HMMA.16816.F32 R124, R20.reuse, R8, R124 ;  /* 0x00000008147c723c */ /* 0x040fea000000187c */
[----:B------:R-:W-:Y:S01]  /*112c0*/  FADD.FTZ R183, R252, R183 ;  /* 0x000000b7fcb77221 */ /* 0x000fe20000010000 */
[C---:B------:R-:W-:Y:S05]  /*112d0*/  HMMA.16816.F32 R128, R20.reuse, R10, R128 ;  /* 0x0000000a1480723c */ /* 0x040fea0000001880 */
[----:B------:R-:W-:Y:S01]  /*112e0*/  FADD.FTZ R3, R184, R183 ;  /* 0x000000b7b8037221 */ /* 0x000fe20000010000 */
[C---:B-1----:R-:W-:Y:S04]  /*112f0*/  HMMA.16816.F32 R132, R20.reuse, R24, R132 ;  /* 0x000000181484723c */ /* 0x042fe80000001884 */
[----:B------:R1:W-:Y:S01]  /*11300*/  STL [R1+0x8], R3 ;  /* 0x0000080301007387 */ /* 0x0003e20000100800 */
[----:B------:R-:W-:Y:S01]  /*11310*/  FADD.FTZ R252, R182, R181 ;  /* 0x000000b5b6fc7221 */ /* 0x000fe20000010000 */
[C---:B------:R-:W-:Y:S06]  /*11320*/  HMMA.16816.F32 R136, R20.reuse, R26, R136 ;  /* 0x0000001a1488723c */ /* 0x040fec0000001888 */
[C---:B--2---:R-:W-:Y:S06]  /*11330*/  HMMA.16816.F32 R140, R20.reuse, R28, R140 ;  /* 0x0000001c148c723c */ /* 0x044fec000000188c */
[C---:B------:R-:W-:Y:S06]  /*11340*/  HMMA.16816.F32 R144, R20.reuse, R30, R144 ;  /* 0x0000001e1490723c */ /* 0x040fec0000001890 */
[C---:B------:R-:W-:Y:S05]  /*11350*/  HMMA.16816.F32 R152, R20.reuse, R32, R16 ;  /* 0x000000201498723c */ /* 0x040fea0000001810 */
[----:B-1----:R-:W-:Y:S01]  /*11360*/  MOV R3, R0 ;  /* 0x0000000000037202 */ /* 0x002fe20000000f00 */
[----:B------:R-:W-:Y:S01]  /*11370*/  HMMA.16816.F32 R148, R20, R34, R148 ;  /* 0x000000221494723c */ /* 0x000fe20000001894 */
[----:B------:R-:W-:Y:S11]  /*11380*/  @!UPT UIADD3 URZ, URZ, URZ, URZ ;  /* 0x0000003f3f3ff290 */ /* 0x000ff6000fffe03f */
[----:B------:R-:W-:Y:S01]  /*11390*/  @!UPT UIADD3 URZ, URZ, URZ, URZ ;  /* 0x0000003f3f3ff290 */ /* 0x000fe2000fffe03f */
[----:B------:R-:W-:Y:S11]  /*113a0*/  @P0 BRA `(.L_x_369) ;  /* 0xffffffbc00400947 */ /* 0x000ff6000383ffff */
.L_x_368:
[----:B------:R-:W2:Y:S01]  /*113b0*/  LDL.LU R5, [R1+0x8] ;  /* 0x0000080001057983 */ /* 0x000ea20000300800 */
[----:B------:R-:W-:Y:S01]  /*113c0*/  MOV R10, 0x3f800000 ;  /* 0x3f800000000a7802 */ /* 0x000fe20000000f00 */
[----:B------:R-:W-:Y:S01]  /*113d0*/  ULDC UR4, c[0x0][0x38c] ;  /* 0x0000e30000047ab9 */ /* 0x000fe20000000800 */
[----:B------:R-:W-:Y:S01]  /*113e0*/  MOV R11, 0x3f800000 ;  /* 0x3f800000000b7802 */ /* 0x000fe20000000f00 */
[----:B------:R-:W1:Y:S01]  /*113f0*/  SHFL.BFLY PT, R4, R252, 0x2, 0x1f ;  /* 0x0c401f00fc047f89 */ /* 0x000e6200000e0000 */
[----:B------:R-:W-:Y:S01]  /*11400*/  UMOV UR6, 0x400 ;  /* 0x0000040000067882 */ /* 0x000fe20000000000 */
[----:B------:R-:W-:Y:S01]  /*11410*/  MOV R14, 0x40 ;  /* 0x00000040000e7802 */ /* 0x000fe20000000f00 */
[----:B------:R-:W-:Y:S01]  /*11420*/  UISETP.NE.AND UP0, UPT, UR5, -0x1, UPT ;  /* 0xffffffff0500788c */ /* 0x000fe2000bf05270 */
[----:B-1----:R-:W-:Y:S02]  /*11430*/  FADD.FTZ R252, R4, R252 ;  /* 0x000000fc04fc7221 */ /* 0x002fe40000010000 */
[----:B------:R-:W1:Y:S01]  /*11440*/  S2R R4, SR_TID.X ;  /* 0x0000000000047919 */ /* 0x000e620000002100 */
[----:B--2---:R-:W2:Y:S02]  /*11450*/  SHFL.BFLY PT, R3, R5, 0x2, 0x1f ;  /* 0x0c401f0005037f89 */ /* 0x004ea400000e0000 */
[----:B--2---:R-:W-:-:S02]  /*11460*/  FADD.FTZ R3, R3, R5 ;  /* 0x0000000503037221 */ /* 0x004fc40000010000 */
[----:B------:R-:W2:Y:S04]  /*11470*/  SHFL.BFLY PT, R5, R252, 0x1, 0x1f ;  /* 0x0c201f00fc057f89 */ /* 0x000ea800000e0000 */
[----:B------:R-:W3:Y:S01]  /*11480*/  SHFL.BFLY PT, R6, R3, 0x1, 0x1f ;  /* 0x0c201f0003067f89 */ /* 0x000ee200000e0000 */
[----:B--2---:R-:W-:Y:S01]  /*11490*/  FADD.FTZ R5, R252, R5 ;  /* 0x00000005fc057221 */ /* 0x004fe20000010000 */
[----:B---3--:R-:W-:-:S04]  /*114a0*/  FADD.FTZ R6, R3, R6 ;  /* 0x0000000603067221 */ /* 0x008fc80000010000 */
[----:B------:R-:W-:Y:S02]  /*114b0*/  FSETP.NE.FTZ.AND P3, PT, R5, RZ, PT ;  /* 0x000000ff0500720b */ /* 0x000fe40003f75000 */
[----:B-1----:R-:W-:Y:S02]  /*114c0*/  SHF.R.S32.HI R3, RZ, 0x1f, R4 ;  /* 0x0000001fff037819 */ /* 0x002fe40000011404 */
[----:B------:R-:W-:Y:S02]  /*114d0*/  FSETP.NE.FTZ.AND P4, PT, R6, RZ, PT ;  /* 0x000000ff0600720b */ /* 0x000fe40003f95000 */
[----:B------:R-:W-:-:S04]  /*114e0*/  LEA.HI R9, R3, R4, RZ, 0x2 ;  /* 0x0000000403097211 */ /* 0x000fc800078f10ff */
[--C-:B------:R-:W-:Y:S02]  /*114f0*/  SHF.R.S32.HI R8, RZ, 0x2, R9.reuse ;  /* 0x00000002ff087819 */ /* 0x100fe40000011409 */
[----:B------:R-:W-:Y:S01]  /*11500*/  SHF.R.S32.HI R7, RZ, 0x1f, R9 ;  /* 0x0000001fff077819 */ /* 0x000fe20000011409 */
[----:B------:R-:W1:Y:S01]  /*11510*/  @P3 MUFU.RCP R11, R5 ;  /* 0x00000005000b3308 */ /* 0x000e620000001000 */
[----:B------:R-:W-:Y:S02]  /*11520*/  LOP3.LUT R9, R9, 0x3ffffffc, RZ, 0xc0, !PT ;  /* 0x3ffffffc09097812 */ /* 0x000fe400078ec0ff */
[----:B------:R-:W-:Y:S02]  /*11530*/  LEA.HI R7, R7, R8, RZ, 0x3 ;  /* 0x0000000807077211 */ /* 0x000fe400078f18ff */
[----:B------:R-:W-:Y:S02]  /*11540*/  IADD3 R9, -R9, R4, RZ ;  /* 0x0000000409097210 */ /* 0x000fe40007ffe1ff */
[----:B------:R-:W-:Y:S01]  /*11550*/  LOP3.LUT R7, R7, 0xfffffff8, RZ, 0xc0, !PT ;  /* 0xfffffff807077812 */ /* 0x000fe200078ec0ff */
[----:B------:R-:W2:Y:S03]  /*11560*/  @P4 MUFU.RCP R10, R6 ;  /* 0x00000006000a4308 */ /* 0x000ea60000001000 */
[----:B------:R-:W-:-:S02]  /*11570*/  IADD3 R7, R8, -R7, RZ ;  /* 0x8000000708077210 */ /* 0x000fc40007ffe0ff */
[----:B------:R-:W-:Y:S02]  /*11580*/  LEA.HI R8, R3, R4, RZ, 0x5 ;  /* 0x0000000403087211 */ /* 0x000fe400078f28ff */
[----:B------:R-:W-:Y:S01]  /*11590*/  SHF.L.U32 R13, R7, 0x6, RZ ;  /* 0x00000006070d7819 */ /* 0x000fe200000006ff */
[----:B-1----:R-:W-:Y:S01]  /*115a0*/  FMUL.FTZ R11, R11, UR4 ;  /* 0x000000040b0b7c20 */ /* 0x002fe20008410000 */
[----:B------:R-:W-:Y:S02]  /*115b0*/  R2P PR, R7, 0x6 ;  /* 0x0000000607007804 */ /* 0x000fe40000000000 */
[----:B------:R-:W-:Y:S01]  /*115c0*/  SHF.R.S32.HI R12, RZ, 0x5, R8 ;  /* 0x00000005ff0c7819 */ /* 0x000fe20000011408 */
[----:B------:R-:W-:Y:S01]  /*115d0*/  FMUL.FTZ R162, R11, R162 ;  /* 0x000000a20ba27220 */ /* 0x000fe20000410000 */
[----:B------:R-:W-:Y:S01]  /*115e0*/  LOP3.LUT R13, R13, 0x1c0, RZ, 0xc0, !PT ;  /* 0x000001c00d0d7812 */ /* 0x000fe200078ec0ff */
[----:B------:R-:W-:Y:S01]  /*115f0*/  FMUL.FTZ R163, R11, R163 ;  /* 0x000000a30ba37220 */ /* 0x000fe20000410000 */
[----:B------:R-:W-:Y:S01]  /*11600*/  LOP3.LUT R7, R7, 0x1, RZ, 0xc0, !PT ;  /* 0x0000000107077812 */ /* 0x000fe200078ec0ff */
[----:B--2---:R-:W-:Y:S01]  /*11610*/  FMUL.FTZ R10, R10, UR4 ;  /* 0x000000040a0a7c20 */ /* 0x004fe20008410000 */
[----:B------:R-:W1:Y:S01]  /*11620*/  S2UR UR4, SR_CgaCtaId ;  /* 0x00000000000479c3 */ /* 0x000e620000008800 */
[----:B------:R-:W-:Y:S01]  /*11630*/  LEA R9, R12, R9, 0x9 ;  /* 0x000000090c097211 */ /* 0x000fe200078e48ff */
[----:B------:R-:W-:Y:S01]  /*11640*/  FMUL.FTZ R158, R11, R158 ;  /* 0x0000009e0b9e7220 */ /* 0x000fe20000410000 */
[----:B------:R-:W-:Y:S01]  /*11650*/  LEA.HI R13, R13, R13, RZ, 0x1d ;  /* 0x0000000d0d0d7211 */ /* 0x000fe200078fe8ff */
[C---:B------:R-:W-:Y:S01]  /*11660*/  FMUL.FTZ R160, R10.reuse, R160 ;  /* 0x000000a00aa07220 */ /* 0x040fe20000410000 */
[----:B------:R-:W-:Y:S01]  /*11670*/  ISETP.NE.U32.AND P0, PT, R7, 0x1, PT ;  /* 0x000000010700780c */ /* 0x000fe20003f05070 */
[C---:B------:R-:W-:Y:S01]  /*11680*/  FMUL.FTZ R161, R10.reuse, R161 ;  /* 0x000000a10aa17220 */ /* 0x040fe20000410000 */
[----:B------:R-:W-:Y:S01]  /*11690*/  LEA R9, R9, R13, 0x1 ;  /* 0x0000000d09097211 */ /* 0x000fe200078e08ff */
[C---:B------:R-:W-:Y:S01]  /*116a0*/  FMUL.FTZ R156, R10.reuse, R156 ;  /* 0x0000009c0a9c7220 */ /* 0x040fe20000410000 */
[----:B------:R-:W-:Y:S01]  /*116b0*/  MOV R7, 0x20 ;  /* 0x0000002000077802 */ /* 0x000fe20000000f00 */
        /* <DEDUP_REMOVED lines=10> */
[----:B------:R-:W-:Y:S01]  /*11760*/  SEL R7, R7, 0xffffffe0, !P1 ;  /* 0xffffffe007077807 */ /* 0x000fe20004800000 */
[C---:B------:R-:W-:Y:S01]  /*11770*/  FMUL.FTZ R44, R10.reuse, R44 ;  /* 0x0000002c0a2c7220 */ /* 0x040fe20000410000 */
[C---:B------:R-:W-:Y:S01]  /*11780*/  FMUL.FTZ R45, R10.reuse, R45 ;  /* 0x0000002d0a2d7220 */ /* 0x040fe20000410000 */
[C---:B------:R-:W-:Y:S01]  /*11790*/  FMUL.FTZ R46, R11.reuse, R46 ;  /* 0x0000002e0b2e7220 */ /* 0x040fe20000410000 */
[----:B-1----:R-:W-:Y:S01]  /*117a0*/  ULEA UR4, UR4, UR6, 0x18 ;  /* 0x0000000604047291 */ /* 0x002fe2000f8ec03f */
[C---:B------:R-:W-:Y:S01]  /*117b0*/  FMUL.FTZ R47, R11.reuse, R47 ;  /* 0x0000002f0b2f7220 */ /* 0x040fe20000410000 */
[C---:B------:R-:W-:Y:S01]  /*117c0*/  FMUL.FTZ R48, R10.reuse, R48 ;  /* 0x000000300a307220 */ /* 0x040fe20000410000 */
[C---:B------:R-:W-:Y:S01]  /*117d0*/  FMUL.FTZ R49, R10.reuse, R49 ;  /* 0x000000310a317220 */ /* 0x040fe20000410000 */
[C---:B------:R-:W-:Y:S01]  /*117e0*/  FMUL.FTZ R50, R11.reuse, R50 ;  /* 0x000000320b327220 */ /* 0x040fe20000410000 */
[----:B------:R-:W-:Y:S01]  /*117f0*/  FMUL.FTZ R51, R11, R51 ;  /* 0x000000330b337220 */ /* 0x000fe20000410000 */
[----:B------:R-:W-:Y:S01]  /*11800*/  LEA R9, R9, UR4, 0x1 ;  /* 0x0000000409097c11 */ /* 0x000fe2000f8e08ff */
[C---:B------:R-:W-:Y:S01]  /*11810*/  FMUL.FTZ R52, R10.reuse, R52 ;  /* 0x000000340a347220 */ /* 0x040fe20000410000 */
[----:B------:R-:W-:Y:S01]  /*11820*/  F2FP.F16.F32.PACK_AB R160, R161, R160 ;  /* 0x000000a0a1a0723e */ /* 0x000fe200000000ff */
[C---:B------:R-:W-:Y:S01]  /*11830*/  FMUL.FTZ R53, R10.reuse, R53 ;  /* 0x000000350a357220 */ /* 0x040fe20000410000 */
[----:B------:R-:W-:Y:S01]  /*11840*/  IADD3 R13, R9, -0x10, RZ ;  /* 0xfffffff0090d7810 */ /* 0x000fe20007ffe0ff */
[----:B------:R-:W-:Y:S01]  /*11850*/  FMUL.FTZ R54, R11, R54 ;  /* 0x000000360b367220 */ /* 0x000fe20000410000 */
[----:B------:R-:W-:Y:S01]  /*11860*/  @P0 IADD3 R13, R9, 0x10, RZ ;  /* 0x00000010090d0810 */ /* 0x000fe20007ffe0ff */
[----:B------:R-:W-:Y:S01]  /*11870*/  FMUL.FTZ R55, R11, R55 ;  /* 0x000000370b377220 */ /* 0x000fe20000410000 */
[----:B------:R-:W-:Y:S01]  /*11880*/  F2FP.F16.F32.PACK_AB R162, R163, R162 ;  /* 0x000000a2a3a2723e */ /* 0x000fe200000000ff */
[----:B------:R-:W-:Y:S01]  /*11890*/  FMUL.FTZ R56, R10, R56 ;  /* 0x000000380a387220 */ /* 0x000fe20000410000 */
[----:B------:R-:W-:Y:S01]  /*118a0*/  SEL R14, R14, 0xffffffc0, !P2 ;  /* 0xffffffc00e0e7807 */ /* 0x000fe20005000000 */
[C---:B------:R-:W-:Y:S01]  /*118b0*/  FMUL.FTZ R57, R10.reuse, R57 ;  /* 0x000000390a397220 */ /* 0x040fe20000410000 */
[----:B------:R-:W-:Y:S01]  /*118c0*/  F2FP.F16.F32.PACK_AB R156, R157, R156 ;  /* 0x0000009c9d9c723e */ /* 0x000fe200000000ff */
[----:B------:R-:W-:Y:S01]  /*118d0*/  FMUL.FTZ R58, R11, R58 ;  /* 0x0000003a0b3a7220 */ /* 0x000fe20000410000 */
[----:B------:R-:W-:Y:S01]  /*118e0*/  F2FP.F16.F32.PACK_AB R158, R159, R158 ;  /* 0x0000009e9f9e723e */ /* 0x000fe200000000ff */
[----:B------:R-:W-:Y:S01]  /*118f0*/  FMUL.FTZ R59, R11, R59 ;  /* 0x0000003b0b3b7220 */ /* 0x000fe20000410000 */
[----:B------:R-:W-:Y:S01]  /*11900*/  F2FP.F16.F32.PACK_AB R36, R37, R36 ;  /* 0x000000242524723e */ /* 0x000fe200000000ff */
[C---:B------:R-:W-:Y:S01]  /*11910*/  FMUL.FTZ R60, R10.reuse, R60 ;  /* 0x0000003c0a3c7220 */ /* 0x040fe20000410000 */
[----:B------:R-:W-:Y:S01]  /*11920*/  F2FP.F16.F32.PACK_AB R38, R39, R38 ;  /* 0x000000262726723e */ /* 0x000fe200000000ff */
[C---:B------:R-:W-:Y:S01]  /*11930*/  FMUL.FTZ R61, R10.reuse, R61 ;  /* 0x0000003d0a3d7220 */ /* 0x040fe20000410000 */
[----:B------:R-:W-:Y:S01]  /*11940*/  IADD3 R15, R9, R7, RZ ;  /* 0x00000007090f7210 */ /* 0x000fe20007ffe0ff */
[C---:B------:R-:W-:Y:S01]  /*11950*/  FMUL.FTZ R62, R11.reuse, R62 ;  /* 0x0000003e0b3e7220 */ /* 0x040fe20000410000 */
        /* <DEDUP_REMOVED lines=16> */
[----:B------:R1:W-:Y:S01]  /*11a60*/  STS [R9], R160 ;  /* 0x000000a009007388 */ /* 0x0003e20000000800 */
[----:B------:R-:W-:Y:S01]  /*11a70*/  F2FP.F16.F32.PACK_AB R50, R51, R50 ;  /* 0x000000323332723e */ /* 0x000fe200000000ff */
[----:B------:R-:W-:Y:S01]  /*11a80*/  FMUL.FTZ R72, R10, R72 ;  /* 0x000000480a487220 */ /* 0x000fe20000410000 */
[----:B------:R-:W-:Y:S01]  /*11a90*/  IADD3 R17, R14, R13, RZ ;  /* 0x0000000d0e117210 */ /* 0x000fe20007ffe0ff */
[----:B------:R1:W-:Y:S01]  /*11aa0*/  STS [R9+0x400], R162 ;  /* 0x000400a209007388 */ /* 0x0003e20000000800 */
[C---:B------:R-:W-:Y:S01]  /*11ab0*/  FMUL.FTZ R73, R10.reuse, R73 ;  /* 0x000000490a497220 */ /* 0x040fe20000410000 */
[C---:B------:R-:W-:Y:S01]  /*11ac0*/  FMUL.FTZ R74, R11.reuse, R74 ;  /* 0x0000004a0b4a7220 */ /* 0x040fe20000410000 */
[----:B------:R-:W-:Y:S01]  /*11ad0*/  FMUL.FTZ R75, R11, R75 ;  /* 0x0000004b0b4b7220 */ /* 0x000fe20000410000 */
[----:B------:R-:W-:Y:S01]  /*11ae0*/  F2FP.F16.F32.PACK_AB R52, R53, R52 ;  /* 0x000000343534723e */ /* 0x000fe200000000ff */
[----:B------:R1:W-:Y:S01]  /*11af0*/  STS [R13], R156 ;  /* 0x0000009c0d007388 */ /* 0x0003e20000000800 */
[----:B------:R-:W-:Y:S01]  /*11b00*/  F2FP.F16.F32.PACK_AB R54, R55, R54 ;  /* 0x000000363736723e */ /* 0x000fe200000000ff */
[C---:B------:R-:W-:Y:S01]  /*11b10*/  FMUL.FTZ R76, R10.reuse, R76 ;  /* 0x0000004c0a4c7220 */ /* 0x040fe20000410000 */
        /* <DEDUP_REMOVED lines=18> */
[C---:B------:R-:W-:Y:S01]  /*11c40*/  FMUL.FTZ R85, R10.reuse, R85 ;  /* 0x000000550a557220 */ /* 0x040fe20000410000 */
[----:B------:R1:W-:Y:S01]  /*11c50*/  STS [R7+0x400], R42 ;  /* 0x0004002a07007388 */ /* 0x0003e20000000800 */
        /* <DEDUP_REMOVED lines=35> */
[----:B------:R1:W-:Y:S01]  /*11e90*/  STS [R9+0x2000], R60 ;  /* 0x0020003c09007388 */ /* 0x0003e20000000800 */
        /* <DEDUP_REMOVED lines=28> */
[----:B------:R-:W-:Y:S01]  /*12060*/  F2FP.F16.F32.PACK_AB R96, R97, R96 ;  /* 0x000000606160723e */ /* 0x000fe200000000ff */
[----:B------:R-:W-:Y:S01]  /*12070*/  @UP0 ULDC.64 UR6, c[0x0][0x298] ;  /* 0x0000a60000060ab9 */ /* 0x000fe20000000a00 */
[----:B------:R-:W-:Y:S01]  /*12080*/  F2FP.F16.F32.PACK_AB R98, R99, R98 ;  /* 0x000000626362723e */ /* 0x000fe200000000ff */
[----:B------:R1:W-:Y:S01]  /*12090*/  STS [R16+0x2000], R76 ;  /* 0x0020004c10007388 */ /* 0x0003e20000000800 */
[----:B------:R-:W-:Y:S01]  /*120a0*/  F2FP.F16.F32.PACK_AB R100, R101, R100 ;  /* 0x000000646564723e */ /* 0x000fe200000000ff */
[----:B------:R-:W-:Y:S01]  /*120b0*/  @UP0 UIMAD.WIDE.U32 UR12, UR5, UR6, URZ ;  /* 0x00000006050c02a5 */ /* 0x000fe2000f8e003f */
[----:B------:R-:W-:Y:S01]  /*120c0*/  F2FP.F16.F32.PACK_AB R102, R103, R102 ;  /* 0x000000666766723e */ /* 0x000fe200000000ff */
[----:B------:R1:W-:Y:S01]  /*120d0*/  STS [R16+0x2400], R78 ;  /* 0x0024004e10007388 */ /* 0x0003e20000000800 */
[----:B------:R-:W-:Y:S01]  /*120e0*/  F2FP.F16.F32.PACK_AB R104, R105, R104 ;  /* 0x000000686968723e */ /* 0x000fe200000000ff */
[C---:B------:R-:W-:Y:S01]  /*120f0*/  FMUL.FTZ R120, R10.reuse, R120 ;  /* 0x000000780a787220 */ /* 0x040fe20000410000 */
        /* <DEDUP_REMOVED lines=12> */
[----:B------:R-:W-:Y:S01]  /*121c0*/  PLOP3.LUT P0, PT, PT, PT, UP0, 0x80, 0x0 ;  /* 0x000000000000781c */ /* 0x000fe20003f0f008 */
[----:B------:R1:W-:Y:S01]  /*121d0*/  STS [R18+0x2400], R86 ;  /* 0x0024005612007388 */ /* 0x0003e20000000800 */
[C---:B------:R-:W-:Y:S01]  /*121e0*/  FMUL.FTZ R128, R10.reuse, R128 ;  /* 0x000000800a807220 */ /* 0x040fe20000410000 */
[C---:B------:R-:W-:Y:S01]  /*121f0*/  FMUL.FTZ R129, R10.reuse, R129 ;  /* 0x000000810a817220 */ /* 0x040fe20000410000 */
[C---:B------:R-:W-:Y:S01]  /*12200*/  FMUL.FTZ R132, R10.reuse, R132 ;  /* 0x000000840a847220 */ /* 0x040fe20000410000 */
        /* <DEDUP_REMOVED lines=39> */
[----:B------:R-:W-:Y:S01]  /*12480*/  FMUL.FTZ R10, R10, R149 ;  /* 0x000000950a0a7220 */ /* 0x000fe20000410000 */
[----:B------:R1:W-:Y:S01]  /*12490*/  STS [R16+0x4000], R108 ;  /* 0x0040006c10007388 */ /* 0x0003e20000000800 */
[----:B------:R-:W-:Y:S01]  /*124a0*/  FMUL.FTZ R11, R11, R151 ;  /* 0x000000970b0b7220 */ /* 0x000fe20000410000 */
[----:B------:R-:W-:Y:S01]  /*124b0*/  @UP0 UIMAD UR10, UR5, UR7, UR13 ;  /* 0x00000007050a02a4 */ /* 0x000fe2000f8e020d */
[----:B------:R-:W-:Y:S01]  /*124c0*/  F2FP.F16.F32.PACK_AB R118, R119, R118 ;  /* 0x000000767776723e */ /* 0x000fe200000000ff */
[----:B------:R1:W-:Y:S01]  /*124d0*/  STS [R16+0x4400], R110 ;  /* 0x0044006e10007388 */ /* 0x0003e20000000800 */
[----:B------:R-:W-:-:S02]  /*124e0*/  F2FP.F16.F32.PACK_AB R120, R121, R120 ;  /* 0x000000787978723e */ /* 0x000fc400000000ff */
[----:B------:R-:W-:Y:S01]  /*124f0*/  F2FP.F16.F32.PACK_AB R122, R123, R122 ;  /* 0x0000007a7b7a723e */ /* 0x000fe200000000ff */
[----:B------:R1:W-:Y:S01]  /*12500*/  STS [R17+0x4000], R112 ;  /* 0x0040007011007388 */ /* 0x0003e20000000800 */
[----:B------:R-:W-:Y:S02]  /*12510*/  F2FP.F16.F32.PACK_AB R124, R125, R124 ;  /* 0x0000007c7d7c723e */ /* 0x000fe400000000ff */
[----:B------:R-:W-:Y:S01]  /*12520*/  F2FP.F16.F32.PACK_AB R126, R127, R126 ;  /* 0x0000007e7f7e723e */ /* 0x000fe200000000ff */
[----:B------:R1:W-:Y:S01]  /*12530*/  STS [R17+0x4400], R114 ;  /* 0x0044007211007388 */ /* 0x0003e20000000800 */
[----:B------:R-:W-:Y:S02]  /*12540*/  F2FP.F16.F32.PACK_AB R128, R129, R128 ;  /* 0x000000808180723e */ /* 0x000fe400000000ff */
[----:B------:R-:W-:Y:S01]  /*12550*/  F2FP.F16.F32.PACK_AB R130, R131, R130 ;  /* 0x000000828382723e */ /* 0x000fe200000000ff */
[----:B------:R1:W-:Y:S01]  /*12560*/  STS [R18+0x4000], R116 ;  /* 0x0040007412007388 */ /* 0x0003e20000000800 */
        /* <DEDUP_REMOVED lines=11> */
[----:B------:R-:W-:Y:S01]  /*12620*/  F2FP.F16.F32.PACK_AB R150, R11, R150 ;  /* 0x000000960b96723e */ /* 0x000fe200000000ff */
[----:B------:R-:W-:Y:S06]  /*12630*/  @P0 BRA `(.L_x_372) ;  /* 0x00000000001c0947 */ /* 0x000fec0003800000 */
[----:B------:R-:W2:Y:S01]  /*12640*/  S2UR UR8, SR_CTAID.Y ;  /* 0x00000000000879c3 */ /* 0x000ea20000002600 */
[----:B------:R-:W-:Y:S01]  /*12650*/  ULDC.64 UR6, c[0x0][0x290] ;  /* 0x0000a40000067ab9 */ /* 0x000fe20000000a00 */
[----:B--2---:R-:W-:Y:S02]  /*12660*/  USHF.R.S32.HI UR4, URZ, 0x1f, UR8 ;  /* 0x0000001f3f047899 */ /* 0x004fe40008011408 */
[----:B------:R-:W-:Y:S02]  /*12670*/  UIMAD.WIDE.U32 UR12, UR8, UR6, URZ ;  /* 0x00000006080c72a5 */ /* 0x000fe4000f8e003f */
[----:B------:R-:W-:-:S04]  /*12680*/  UIMAD UR4, UR4, UR6, URZ ;  /* 0x00000006040472a4 */ /* 0x000fc8000f8e023f */
[----:B------:R-:W-:-:S04]  /*12690*/  UIMAD UR4, UR8, UR7, UR4 ;  /* 0x00000007080472a4 */ /* 0x000fc8000f8e0204 */
[----:B------:R-:W-:-:S12]  /*126a0*/  UIADD3 UR10, UR13, UR4, URZ ;  /* 0x000000040d0a7290 */ /* 0x000fd8000fffe03f */
.L_x_372:
[----:B------:R-:W-:Y:S01]  /*126b0*/  ULDC.U8 UR4, c[0x0][0x3d9] ;  /* 0x0000f64000047ab9 */ /* 0x000fe20000000000 */
[----:B------:R-:W2:Y:S01]  /*126c0*/  S2R R19, SR_TID.X ;  /* 0x0000000000137919 */ /* 0x000ea20000002100 */
[----:B------:R-:W-:Y:S01]  /*126d0*/  ISETP.NE.AND P0, PT, RZ, UR4, PT ;  /* 0x00000004ff007c0c */ /* 0x000fe2000bf05270 */
[----:B------:R-:W3:Y:S01]  /*126e0*/  S2UR UR6, SR_CTAID.X ;  /* 0x00000000000679c3 */ /* 0x000ee20000002500 */
[----:B------:R-:W-:Y:S01]  /*126f0*/  ULDC.U8 UR9, c[0x0][0x3d8] ;  /* 0x0000f60000097ab9 */ /* 0x000fe20000000000 */
[----:B------:R-:W-:Y:S01]  /*12700*/  STS [R18+0x4400], R118 ;  /* 0x0044007612007388 */ /* 0x000fe20000000800 */
[----:B------:R-:W-:Y:S02]  /*12710*/  ISETP.NE.AND P1, PT, RZ, UR9, PT ;  /* 0x00000009ff007c0c */ /* 0x000fe4000bf25270 */
[----:B------:R-:W-:Y:S01]  /*12720*/  LOP3.LUT R8, R8, 0xffffffe0, RZ, 0xc0, !PT ;  /* 0xffffffe008087812 */ /* 0x000fe200078ec0ff */
[----:B------:R-:W-:Y:S01]  /*12730*/  STS [R14+0x4000], R120 ;  /* 0x004000780e007388 */ /* 0x000fe20000000800 */
[----:B------:R-:W-:-:S03]  /*12740*/  ISETP.EQ.AND P1, PT, RZ, UR4, P1 ;  /* 0x00000004ff007c0c */ /* 0x000fc60008f22270 */
[----:B------:R-:W-:Y:S02]  /*12750*/  STS [R14+0x4400], R122 ;  /* 0x0044007a0e007388 */ /* 0x000fe40000000800 */
[----:B------:R-:W4:Y:S01]  /*12760*/  @P0 LDC.64 R10, c[0x0][0x2c0] ;  /* 0x0000b000ff0a0b82 */ /* 0x000f220000000a00 */
[----:B------:R-:W-:Y:S01]  /*12770*/  @P0 IMAD.MOV.U32 R21, RZ, RZ, 0x1 ;  /* 0x00000001ff150424 */ /* 0x000fe200078e00ff */
[----:B------:R-:W-:Y:S04]  /*12780*/  STS [R9+0x6000], R124 ;  /* 0x0060007c09007388 */ /* 0x000fe80000000800 */
[----:B------:R-:W-:Y:S02]  /*12790*/  STS [R9+0x6400], R126 ;  /* 0x0064007e09007388 */ /* 0x000fe40000000800 */
[----:B------:R-:W-:-:S02]  /*127a0*/  @!P1 PLOP3.LUT P5, PT, PT, PT, PT, 0x8, 0x0 ;  /* 0x000000000000981c */ /* 0x000fc40003fae170 */
[----:B------:R-:W-:Y:S01]  /*127b0*/  @!P1 CS2R R26, SRZ ;  /* 0x00000000001a9805 */ /* 0x000fe2000001ff00 */
[----:B------:R-:W-:Y:S01]  /*127c0*/  STS [R13+0x6000], R128 ;  /* 0x006000800d007388 */ /* 0x000fe20000000800 */
[----:B---3--:R-:W-:-:S03]  /*127d0*/  UIMAD UR4, UR6, -0x40, UR17 ;  /* 0xffffffc0060478a4 */ /* 0x008fc6000f8e0211 */
[----:B------:R1:W-:Y:S04]  /*127e0*/  STS [R13+0x6400], R130 ;  /* 0x006400820d007388 */ /* 0x0003e80000000800 */
[----:B------:R-:W-:Y:S04]  /*127f0*/  STS [R15+0x6000], R132 ;  /* 0x006000840f007388 */ /* 0x000fe80000000800 */
[----:B------:R2:W-:Y:S01]  /*12800*/  STS [R15+0x6400], R134 ;  /* 0x006400860f007388 */ /* 0x0005e20000000800 */
[----:B----4-:R-:W-:-:S03]  /*12810*/  @P0 IMAD R22, R11, R10, RZ ;  /* 0x0000000a0b160224 */ /* 0x010fc600078e02ff */
[----:B------:R-:W-:Y:S04]  /*12820*/  STS [R7+0x6000], R136 ;  /* 0x0060008807007388 */ /* 0x000fe80000000800 */
[----:B------:R-:W-:Y:S04]  /*12830*/  STS [R7+0x6400], R138 ;  /* 0x0064008a07007388 */ /* 0x000fe80000000800 */
[----:B------:R-:W-:Y:S04]  /*12840*/  STS [R16+0x6000], R140 ;  /* 0x0060008c10007388 */ /* 0x000fe80000000800 */
[----:B------:R3:W-:Y:S01]  /*12850*/  STS [R16+0x6400], R142 ;  /* 0x0064008e10007388 */ /* 0x0007e20000000800 */
[----:B-1----:R-:W1:Y:S03]  /*12860*/  @P0 LDC R13, c[0x0][0x2c0] ;  /* 0x0000b000ff0d0b82 */ /* 0x002e660000000800 */
[----:B------:R-:W-:Y:S04]  /*12870*/  STS [R17+0x6000], R144 ;  /* 0x0060009011007388 */ /* 0x000fe80000000800 */
[----:B------:R4:W-:Y:S01]  /*12880*/  STS [R17+0x6400], R146 ;  /* 0x0064009211007388 */ /* 0x0009e20000000800 */
[----:B--2---:R-:W-:-:S03]  /*12890*/  SHF.R.S32.HI R15, RZ, 0x1f, R19 ;  /* 0x0000001fff0f7819 */ /* 0x004fc60000011413 */
[----:B------:R-:W-:Y:S04]  /*128a0*/  STS [R18+0x6000], R152 ;  /* 0x0060009812007388 */ /* 0x000fe80000000800 */
[----:B------:R-:W-:Y:S04]  /*128b0*/  STS [R18+0x6400], R154 ;  /* 0x0064009a12007388 */ /* 0x000fe80000000800 */
[----:B------:R-:W-:Y:S04]  /*128c0*/  STS [R14+0x6000], R148 ;  /* 0x006000940e007388 */ /* 0x000fe80000000800 */
[----:B------:R2:W-:Y:S01]  /*128d0*/  STS [R14+0x6400], R150 ;  /* 0x006400960e007388 */ /* 0x0005e20000000800 */
[----:B---3--:R3:W1:Y:S01]  /*128e0*/  @P4 MUFU.LG2 R16, R6 ;  /* 0x0000000600104308 */ /* 0x0086620000000c00 */
[----:B------:R-:W1:Y:S01]  /*128f0*/  S2R R7, SR_CTAID.Y ;  /* 0x0000000000077919 */ /* 0x000e620000002600 */
[----:B------:R-:W1:Y:S01]  /*12900*/  S2R R24, SR_CTAID.Z ;  /* 0x0000000000187919 */ /* 0x000e620000002700 */
[----:B---3--:R-:W-:Y:S01]  /*12910*/  LEA.HI R6, R3, R4, RZ, 0x3 ;  /* 0x0000000403067211 */ /* 0x008fe200078f18ff */
[----:B------:R-:W-:Y:S01]  /*12920*/  IMAD.IADD R4, R4, 0x1, -R8 ;  /* 0x0000000104047824 */ /* 0x000fe200078e0a08 */
[----:B------:R-:W-:-:S02]  /*12930*/  LEA.HI R3, R15, R19, RZ, 0x5 ;  /* 0x000000130f037211 */ /* 0x000fc400078f28ff */
[----:B----4-:R-:W-:Y:S02]  /*12940*/  SHF.R.S32.HI R17, RZ, 0x3, R6 ;  /* 0x00000003ff117819 */ /* 0x010fe40000011406 */
[C---:B------:R-:W-:Y:S01]  /*12950*/  LEA.HI.SX32 R20, R6.reuse, 0x10, 0x1d ;  /* 0x0000001006147811 */ /* 0x040fe200078feaff */
[----:B--2---:R-:W2:Y:S01]  /*12960*/  @P4 LDC R14, c[0x0][0x2e8] ;  /* 0x0000ba00ff0e4b82 */ /* 0x004ea20000000800 */
[----:B------:R-:W-:Y:S01]  /*12970*/  LEA.HI.SX32 R18, R6, 0x20, 0x1d ;  /* 0x0000002006127811 */ /* 0x000fe200078feaff */
[----:B------:R-:W-:Y:S06]  /*12980*/  @!P1 BRA `(.L_x_373) ;  /* 0x0000000000209947 */ /* 0x000fec0003800000 */
[----:B------:R-:W3:Y:S01]  /*12990*/  S2UR UR7, SR_CTAID.Y ;  /* 0x00000000000779c3 */ /* 0x000ee20000002600 */
[----:B------:R-:W-:Y:S01]  /*129a0*/  ULDC UR8, c[0x0][0x2c4] ;  /* 0x0000b10000087ab9 */ /* 0x000fe20000000800 */
[----:B------:R-:W-:Y:S01]  /*129b0*/  PLOP3.LUT P5, PT, PT, PT, PT, 0x80, 0x0 ;  /* 0x000000000000781c */ /* 0x000fe20003faf070 */
[----:B---3--:R-:W-:-:S04]  /*129c0*/  UIMAD UR7, UR7, UR8, URZ ;  /* 0x00000008070772a4 */ /* 0x008fc8000f8e023f */
[----:B------:R-:W-:-:S04]  /*129d0*/  USEL UR7, UR7, UR5, !UP0 ;  /* 0x0000000507077287 */ /* 0x000fc8000c000000 */
[----:B------:R-:W-:Y:S02]  /*129e0*/  USHF.R.S32.HI UR5, URZ, 0x1f, UR7 ;  /* 0x0000001f3f057899 */ /* 0x000fe40008011407 */
[----:B------:R-:W-:-:S04]  /*129f0*/  IMAD.U32 R26, RZ, RZ, UR7 ;  /* 0x00000007ff1a7e24 */ /* 0x000fc8000f8e00ff */
[----:B------:R-:W-:Y:S02]  /*12a00*/  MOV R27, UR5 ;  /* 0x00000005001b7c02 */ /* 0x000fe40008000f00 */
.L_x_373:
[----:B------:R-:W-:Y:S05]  /*12a10*/  @P0 BRA `(.L_x_374) ;  /* 0x0000000000180947 */ /* 0x000fea0003800000 */
[----:B------:R-:W3:Y:S01]  /*12a20*/  LDC R22, c[0x0][0x2c4] ;  /* 0x0000b100ff167b82 */ /* 0x000ee20000000800 */
[----:B------:R-:W-:Y:S02]  /*12a30*/  ISETP.NE.AND P0, PT, RZ, UR9, PT ;  /* 0x00000009ff007c0c */ /* 0x000fe4000bf05270 */
[----:B-1----:R-:W-:-:S05]  /*12a40*/  MOV R13, 0x1 ;  /* 0x00000001000d7802 */ /* 0x002fca0000000f00 */
[----:B------:R-:W1:Y:S08]  /*12a50*/  LDC R21, c[0x0][0x270] ;  /* 0x00009c00ff157b82 */ /* 0x000e700000000800 */
[----:B---3--:R-:W1:Y:S02]  /*12a60*/  @P0 LDC R22, c[0x0][0x2e4] ;  /* 0x0000b900ff160b82 */ /* 0x008e640000000800 */
[----:B-1----:R-:W-:-:S07]  /*12a70*/  IMAD R21, R22, R21, RZ ;  /* 0x0000001516157224 */ /* 0x002fce00078e02ff */
.L_x_374:
[----:B------:R-:W-:Y:S01]  /*12a80*/  BAR.SYNC.DEFER_BLOCKING 0x0 ;  /* 0x0000000000007b1d */ /* 0x000fe20000010000 */
[----:B------:R-:W-:Y:S01]  /*12a90*/  LOP3.LUT R3, R3, 0xffffffe0, RZ, 0xc0, !PT ;  /* 0xffffffe003037812 */ /* 0x000fe200078ec0ff */
[----:B-1----:R-:W-:Y:S01]  /*12aa0*/  IMAD R21, R7, R21, RZ ;  /* 0x0000001507157224 */ /* 0x002fe200078e02ff */
[----:B------:R-:W-:Y:S01]  /*12ab0*/  ISETP.GE.AND P6, PT, R18, UR4, PT ;  /* 0x0000000412007c0c */ /* 0x000fe2000bfc6270 */
[----:B------:R-:W-:Y:S01]  /*12ac0*/  @P4 FMUL.FTZ R16, R16, 0.69314718246459960938 ;  /* 0x3f31721810104820 */ /* 0x000fe20000410000 */
[----:B------:R-:W-:Y:S01]  /*12ad0*/  ISETP.GE.AND P0, PT, R20, UR4, PT ;  /* 0x0000000414007c0c */ /* 0x000fe2000bf06270 */
[----:B------:R-:W-:Y:S02]  /*12ae0*/  IMAD.IADD R3, R19, 0x1, -R3 ;  /* 0x0000000113037824 */ /* 0x000fe400078e0a03 */
[----:B------:R-:W1:Y:S01]  /*12af0*/  @P3 LDC R18, c[0x0][0x2e8] ;  /* 0x0000ba00ff123b82 */ /* 0x000e620000000800 */
[----:B------:R3:W4:Y:S01]  /*12b00*/  @P3 MUFU.LG2 R20, R5 ;  /* 0x0000000500143308 */ /* 0x0007220000000c00 */
[----:B------:R-:W-:Y:S01]  /*12b10*/  ISETP.GE.AND P1, PT, R17, UR4, PT ;  /* 0x0000000411007c0c */ /* 0x000fe2000bf26270 */
[----:B------:R-:W-:Y:S01]  /*12b20*/  IMAD.MOV.U32 R7, RZ, RZ, 0x7f800000 ;  /* 0x7f800000ff077424 */ /* 0x000fe200078e00ff */
[----:B------:R-:W-:Y:S01]  /*12b30*/  SHF.R.S32.HI R17, RZ, 0x1f, R12 ;  /* 0x0000001fff117819 */ /* 0x000fe2000001140c */
[----:B--2---:R-:W-:Y:S01]  /*12b40*/  @P4 FFMA.FTZ R7, R2, R14, R16 ;  /* 0x0000000e02074223 */ /* 0x004fe20000010010 */
[----:B------:R-:W-:Y:S01]  /*12b50*/  LOP3.LUT P2, RZ, R4, 0x3, RZ, 0xc0, !PT ;  /* 0x0000000304ff7812 */ /* 0x000fe2000784c0ff */
[----:B------:R-:W-:Y:S01]  /*12b60*/  BSSY B0, `(.L_x_375) ;  /* 0x000002a000007945 */ /* 0x000fe20003800000 */
[----:B------:R-:W-:-:S02]  /*12b70*/  SEL R21, R21, RZ, !P5 ;  /* 0x000000ff15157207 */ /* 0x000fc40006800000 */
[----:B------:R-:W-:Y:S02]  /*12b80*/  LEA.HI R17, R17, R12, RZ, 0x2 ;  /* 0x0000000c11117211 */ /* 0x000fe400078f10ff */
[----:B------:R-:W-:Y:S01]  /*12b90*/  LEA.HI R15, R15, R19, RZ, 0x3 ;  /* 0x000000130f0f7211 */ /* 0x000fe200078f18ff */
[----:B------:R-:W-:Y:S01]  /*12ba0*/  IMAD R21, R24, R22, R21 ;  /* 0x0000001618157224 */ /* 0x000fe200078e0215 */
[----:B------:R-:W-:Y:S02]  /*12bb0*/  LOP3.LUT R17, R17, 0xffffffc, RZ, 0xc0, !PT ;  /* 0x0ffffffc11117812 */ /* 0x000fe400078ec0ff */
[----:B------:R-:W-:Y:S01]  /*12bc0*/  LOP3.LUT R2, R15, 0xfffffff8, RZ, 0xc0, !PT ;  /* 0xfffffff80f027812 */ /* 0x000fe200078ec0ff */
[----:B------:R2:W2:Y:S01]  /*12bd0*/  LDS.128 R8, [R217+0x1800] ;  /* 0x00180000d9087984 */ /* 0x0004a20000000c00 */
[----:B---3--:R-:W-:Y:S01]  /*12be0*/  SHF.R.S32.HI R5, RZ, 0x1f, R3 ;  /* 0x0000001fff057819 */ /* 0x008fe20000011403 */
[----:B------:R-:W-:Y:S02]  /*12bf0*/  IMAD.IADD R17, R12, 0x1, -R17 ;  /* 0x000000010c117824 */ /* 0x000fe400078e0a11 */
[----:B----4-:R-:W-:Y:S01]  /*12c00*/  @P3 FMUL.FTZ R20, R20, 0.69314718246459960938 ;  /* 0x3f31721814143820 */ /* 0x010fe20000410000 */
[----:B------:R-:W-:Y:S01]  /*12c10*/  IMAD.MOV.U32 R12, RZ, RZ, 0x7f800000 ;  /* 0x7f800000ff0c7424 */ /* 0x000fe200078e00ff */
[----:B------:R-:W-:Y:S01]  /*12c20*/  LEA.HI R5, R5, R3, RZ, 0x2 ;  /* 0x0000000305057211 */ /* 0x000fe200078f10ff */
[----:B------:R-:W-:-:S02]  /*12c30*/  IMAD R3, R13, UR6, RZ ;  /* 0x000000060d037c24 */ /* 0x000fc4000f8e02ff */
[----:B-1----:R-:W-:Y:S01]  /*12c40*/  @P3 FFMA.FTZ R12, R0, R18, R20 ;  /* 0x00000012000c3223 */ /* 0x002fe20000010014 */
[----:B------:R-:W-:Y:S01]  /*12c50*/  IMAD.IADD R19, R19, 0x1, -R2 ;  /* 0x0000000113137824 */ /* 0x000fe200078e0a02 */
[----:B------:R-:W-:Y:S01]  /*12c60*/  SHF.R.S32.HI R5, RZ, 0x2, R5 ;  /* 0x00000002ff057819 */ /* 0x000fe20000011405 */
[----:B------:R-:W-:-:S04]  /*12c70*/  IMAD.SHL.U32 R14, R3, 0x40, RZ ;  /* 0x00000040030e7824 */ /* 0x000fc800078e00ff */
[----:B------:R-:W-:Y:S01]  /*12c80*/  IMAD R17, R17, 0x10, R5 ;  /* 0x0000001011117824 */ /* 0x000fe200078e0205 */
[----:B------:R-:W-:Y:S02]  /*12c90*/  SHF.R.S32.HI R3, RZ, 0x1f, R14 ;  /* 0x0000001fff037819 */ /* 0x000fe4000001140e */
[--C-:B------:R-:W-:Y:S02]  /*12ca0*/  IADD3 R14, P5, P4, R14, R26, R21.reuse ;  /* 0x0000001a0e0e7210 */ /* 0x100fe40007cbe015 */
[----:B------:R-:W-:-:S04]  /*12cb0*/  SHF.R.S32.HI R21, RZ, 0x1f, R21 ;  /* 0x0000001fff157819 */ /* 0x000fc80000011415 */
        /* <DEDUP_REMOVED lines=20> */
.L_x_376:
[----:B------:R-:W-:Y:S05]  /*12e00*/  BSYNC B0 ;  /* 0x0000000000007941 */ /* 0x000fea0003800000 */
.L_x_375:
        /* <DEDUP_REMOVED lines=16> */
[----:B------:R-:W-:Y:S01]  /*12f10*/  IMAD.WIDE R2, R2, 0x40, R14 ;  /* 0x0000004002027825 */ /* 0x000fe200078e020e */
[----:B------:R1:W4:Y:S03]  /*12f20*/  LDS.128 R4, [R217+0x6000] ;  /* 0x00600000d9047984 */ /* 0x0003260000000c00 */
[----:B------:R-:W-:-:S02]  /*12f30*/  IMAD.WIDE.U32 R24, R24, UR6, R12 ;  /* 0x0000000618187c25 */ /* 0x000fc4000f8e000c */
        /* <DEDUP_REMOVED lines=19> */
[----:B-1----:R2:W-:Y:S04]  /*13070*/  @!P2 STG.E.128 desc[UR28][R32.64+0x100], R12 ;  /* 0x0001000c2000a986 */ /* 0x0025e8000c101d1c */
[----:B----4-:R2:W-:Y:S02]  /*13080*/  @!P1 STG.E.128 desc[UR28][R32.64+0x180], R4 ;  /* 0x0001800420009986 */ /* 0x0105e4000c101d1c */
.L_x_378:
[----:B------:R-:W-:Y:S05]  /*13090*/  BSYNC B0 ;  /* 0x0000000000007941 */ /* 0x000fea0003800000 */
.L_x_377:
[----:B--2---:R2:W2:Y:S01]  /*130a0*/  LDS.128 R20, [R217+0x800] ;  /* 0x00080000d9147984 */ /* 0x0044a20000000c00 */
[----:B------:R-:W-:Y:S03]  /*130b0*/  BSSY B0, `(.L_x_379) ;  /* 0x000001a000007945 */ /* 0x000fe60003800000 */
[----:B---3--:R3:W2:Y:S04]  /*130c0*/  LDS.128 R16, [R217+0x2800] ;  /* 0x00280000d9107984 */ /* 0x0086a80000000c00 */
[----:B-1----:R3:W1:Y:S04]  /*130d0*/  LDS.128 R12, [R217+0x4800] ;  /* 0x00480000d90c7984 */ /* 0x0026680000000c00 */
[----:B----4-:R3:W4:Y:S01]  /*130e0*/  LDS.128 R4, [R217+0x6800] ;  /* 0x00680000d9047984 */ /* 0x0107220000000c00 */
        /* <DEDUP_REMOVED lines=20> */
[----:B-1----:R2:W-:Y:S04]  /*13230*/  @!P1 STG.E.128 desc[UR28][R32.64+0x100], R12 ;  /* 0x0001000c20009986 */ /* 0x0025e8000c101d1c */
[----:B----4-:R2:W-:Y:S02]  /*13240*/  @!P0 STG.E.128 desc[UR28][R32.64+0x180], R4 ;  /* 0x0001800420008986 */ /* 0x0105e4000c101d1c */
.L_x_380:
[----:B------:R-:W-:Y:S05]  /*13250*/  BSYNC B0 ;  /* 0x0000000000007941 */ /* 0x000fea0003800000 */
.L_x_379:
[----:B--2---:R2:W2:Y:S01]  /*13260*/  LDS.128 R20, [R217+0x1000] ;  /* 0x00100000d9147984 */ /* 0x0044a20000000c00 */
[----:B------:R-:W-:Y:S03]  /*13270*/  BSSY B0, `(.L_x_381) ;  /* 0x000001a000007945 */ /* 0x000fe60003800000 */
[----:B------:R2:W2:Y:S04]  /*13280*/  LDS.128 R16, [R217+0x3000] ;  /* 0x00300000d9107984 */ /* 0x0004a80000000c00 */
[----:B-1----:R1:W1:Y:S04]  /*13290*/  LDS.128 R12, [R217+0x5000] ;  /* 0x00500000d90c7984 */ /* 0x0022680000000c00 */
[----:B----4-:R4:W1:Y:S01]  /*132a0*/  LDS.128 R4, [R217+0x7000] ;  /* 0x00700000d9047984 */ /* 0x0108620000000c00 */
        /* <DEDUP_REMOVED lines=21> */
[----:B------:R2:W-:Y:S02]  /*13400*/  @!P0 STG.E.128 desc[UR28][R32.64+0x180], R4 ;  /* 0x0001800420008986 */ /* 0x0005e4000c101d1c */
.L_x_382:
[----:B------:R-:W-:Y:S05]  /*13410*/  BSYNC B0 ;  /* 0x0000000000007941 */ /* 0x000fea0003800000 */
.L_x_381:
[----:B-12---:R1:W2:Y:S04]  /*13420*/  LDS.128 R12, [R217+0x3800] ;  /* 0x00380000d90c7984 */ /* 0x0062a80000000c00 */
[----:B------:R1:W1:Y:S04]  /*13430*/  LDS.128 R4, [R217+0x5800] ;  /* 0x00580000d9047984 */ /* 0x0002680000000c00 */
        /* <DEDUP_REMOVED lines=25> */
.L_x_333:
[----:B------:R-:W-:Y:S01]  /*135d0*/  UISETP.NE.AND UP3, UPT, UR5, -0x1, UPT ;  /* 0xffffffff0500788c */ /* 0x000fe2000bf65270 */
[----:B------:R-:W-:Y:S01]  /*135e0*/  LEA.HI R12, R12, R82, RZ, 0x3 ;  /* 0x000000520c0c7211 */ /* 0x000fe200078f18ff */
[----:B------:R-:W-:Y:S01]  /*135f0*/  ULDC.U8 UR9, c[0x0][0x3d9] ;  /* 0x0000f64000097ab9 */ /* 0x000fe20000000000 */
[----:B------:R-:W-:Y:S01]  /*13600*/  ULDC.U8 UR12, c[0x0][0x3d8] ;  /* 0x0000f600000c7ab9 */ /* 0x000fe20000000000 */
[----:B------:R-:W-:Y:S01]  /*13610*/  UISETP.NE.AND UP2, UPT, UR9, URZ, UPT ;  /* 0x0000003f0900728c */ /* 0x000fe2000bf45270 */
[----:B------:R-:W-:Y:S01]  /*13620*/  LOP3.LUT R7, R12, 0xfffffff8, RZ, 0xc0, !PT ;  /* 0xfffffff80c077812 */ /* 0x000fe200078ec0ff */
[----:B------:R-:W-:Y:S01]  /*13630*/  UISETP.NE.AND UP1, UPT, UR12, URZ, UPT ;  /* 0x0000003f0c00728c */ /* 0x000fe2000bf25270 */
[----:B------:R-:W-:Y:S01]  /*13640*/  SHF.R.S32.HI R16, RZ, 0x3, R12 ;  /* 0x00000003ff107819 */ /* 0x000fe2000001140c */
[----:B------:R-:W-:Y:S01]  /*13650*/  UISETP.NE.AND UP0, UPT, UR12, URZ, !UP2 ;  /* 0x0000003f0c00728c */ /* 0x000fe2000d705270 */
[----:B------:R-:W-:Y:S01]  /*13660*/  MOV R14, UR16 ;  /* 0x00000010000e7c02 */ /* 0x000fe20008000f00 */
[----:B------:R-:W-:Y:S01]  /*13670*/  UISETP.EQ.AND UP1, UPT, UR9, URZ, UP1 ;  /* 0x0000003f0900728c */ /* 0x000fe20008f22270 */
[----:B------:R-:W-:Y:S01]  /*13680*/  IMAD.IADD R7, R82, 0x1, -R7 ;  /* 0x0000000152077824 */ /* 0x000fe200078e0a07 */
[----:B------:R-:W-:Y:S01]  /*13690*/  @UP3 ULDC.64 UR10, c[0x0][0x298] ;  /* 0x0000a600000a3ab9 */ /* 0x000fe20000000a00 */
[----:B------:R-:W-:Y:S01]  /*136a0*/  USHF.R.S32.HI UR14, URZ, 0x1f, UR8 ;  /* 0x0000001f3f0e7899 */ /* 0x000fe20008011408 */
[--C-:B------:R-:W-:Y:S01]  /*136b0*/  SHF.R.S32.HI R17, RZ, 0x1f, R16.reuse ;  /* 0x0000001fff117819 */ /* 0x100fe20000011410 */
[----:B------:R-:W-:Y:S01]  /*136c0*/  @UP3 UIMAD.WIDE.U32 UR18, UR5, UR10, URZ ;  /* 0x0000000a051232a5 */ /* 0x000fe2000f8e003f */
[C---:B------:R-:W-:Y:S01]  /*136d0*/  ISETP.NE.AND P3, PT, R7.reuse, RZ, PT ;  /* 0x000000ff0700720c */ /* 0x040fe20003f65270 */
[----:B------:R-:W-:Y:S01]  /*136e0*/  @!UP2 ULDC UR9, c[0x0][0x2c4] ;  /* 0x0000b1000009aab9 */ /* 0x000fe20000000800 */
[----:B------:R-:W-:Y:S01]  /*136f0*/  @UP2 ULDC.64 UR6, c[0x0][0x2c0] ;  /* 0x0000b00000062ab9 */ /* 0x000fe20000000a00 */
[----:B------:R-:W-:Y:S01]  /*13700*/  @UP3 UIMAD UR20, UR5, UR11, UR19 ;  /* 0x0000000b051432a4 */ /* 0x000fe2000f8e0213 */
[----:B------:R-:W-:Y:S01]  /*13710*/  IMAD.SHL.U32 R7, R7, 0x8, RZ ;  /* 0x0000000807077824 */ /* 0x000fe200078e00ff */
[----:B------:R-:W-:Y:S01]  /*13720*/  @!UP3 USHF.R.S32.HI UR19, URZ, 0x1f, UR15 ;  /* 0x0000001f3f13b899 */ /* 0x000fe2000801140f */
[----:B------:R-:W-:Y:S01]  /*13730*/  BSSY B0, `(.L_x_383) ;  /* 0x0000041000007945 */ /* 0x000fe20003800000 */
[----:B------:R-:W-:Y:S01]  /*13740*/  @!UP3 ULDC.64 UR10, c[0x0][0x290] ;  /* 0x0000a400000abab9 */ /* 0x000fe20000000a00 */
[----:B------:R-:W-:Y:S01]  /*13750*/  @UP0 ULDC UR9, c[0x0][0x2e4] ;  /* 0x0000b90000090ab9 */ /* 0x000fe20000000800 */
[----:B------:R-:W-:Y:S01]  /*13760*/  @!UP3 UIMAD UR19, UR19, UR10, URZ ;  /* 0x0000000a1313b2a4 */ /* 0x000fe2000f8e023f */
[----:B------:R-:W-:Y:S01]  /*13770*/  IMAD.WIDE R14, R14, 0x40, R16 ;  /* 0x000000400e0e7825 */ /* 0x000fe200078e0210 */
[----:B------:R-:W-:Y:S01]  /*13780*/  UISETP.NE.OR UP0, UPT, UR5, -0x1, !UP1 ;  /* 0xffffffff0500788c */ /* 0x000fe2000cf05670 */
[C---:B------:R-:W-:Y:S01]  /*13790*/  IADD3 R6, R7.reuse, 0x40, RZ ;  /* 0x0000004007067810 */ /* 0x040fe20007ffe0ff */
[----:B------:R-:W-:Y:S01]  /*137a0*/  @!UP3 UIMAD.WIDE.U32 UR22, UR15, UR10, URZ ;  /* 0x0000000a0f16b2a5 */ /* 0x000fe2000f8e003f */
[C---:B------:R-:W-:Y:S01]  /*137b0*/  VIADD R5, R7.reuse, 0x80 ;  /* 0x0000008007057836 */ /* 0x040fe20000000000 */
[----:B------:R-:W-:Y:S01]  /*137c0*/  @!UP3 UIMAD UR11, UR15, UR11, UR19 ;  /* 0x0000000b0f0bb2a4 */ /* 0x000fe2000f8e0213 */
[----:B------:R-:W-:Y:S01]  /*137d0*/  VIADD R4, R7, 0xc0 ;  /* 0x000000c007047836 */ /* 0x000fe20000000000 */
[----:B------:R-:W-:Y:S01]  /*137e0*/  @UP2 UMOV UR10, 0x1 ;  /* 0x00000001000a2882 */ /* 0x000fe20000000000 */
[----:B------:R-:W-:-:S02]  /*137f0*/  @!UP2 UIMAD UR10, UR9, UR4, URZ ;  /* 0x00000004090aa2a4 */ /* 0x000fc4000f8e023f */
[----:B------:R-:W-:Y:S02]  /*13800*/  @UP2 UIMAD UR13, UR7, UR6, URZ ;  /* 0x00000006070d22a4 */ /* 0x000fe4000f8e023f */
[----:B------:R-:W-:Y:S01]  /*13810*/  UIADD3 UR17, -UR27, UR17, URZ ;  /* 0x000000111b117290 */ /* 0x000fe2000fffe13f */
[----:B------:R-:W-:Y:S01]  /*13820*/  ULDC.64 UR6, c[0x0][0x2a0] ;  /* 0x0000a80000067ab9 */ /* 0x000fe20000000a00 */
[----:B------:R-:W-:Y:S01]  /*13830*/  @!UP3 UIADD3 UR20, UR23, UR11, URZ ;  /* 0x0000000b1714b290 */ /* 0x000fe2000fffe03f */
[----:B------:R-:W-:Y:S01]  /*13840*/  IMAD.U32 R10, RZ, RZ, UR6 ;  /* 0x00000006ff0a7e24 */ /* 0x000fe2000f8e00ff */
[----:B------:R-:W-:Y:S02]  /*13850*/  UIMAD UR14, UR14, UR6, URZ ;  /* 0x000000060e0e72a4 */ /* 0x000fe4000f8e023f */
[----:B------:R-:W-:Y:S01]  /*13860*/  ISETP.GE.AND P1, PT, R16, UR17, PT ;  /* 0x0000001110007c0c */ /* 0x000fe2000bf26270 */
[----:B------:R-:W-:Y:S01]  /*13870*/  @!UP3 UMOV UR18, UR22 ;  /* 0x000000160012bc82 */ /* 0x000fe20008000000 */
[----:B------:R-:W-:Y:S01]  /*13880*/  UIMAD UR10, UR15, UR10, URZ ;  /* 0x0000000a0f0a72a4 */ /* 0x000fe2000f8e023f */
[C---:B------:R-:W-:Y:S01]  /*13890*/  IADD3 R2, P0, R7.reuse, UR18, RZ ;  /* 0x0000001207027c10 */ /* 0x040fe2000ff1e0ff */
[----:B------:R-:W-:Y:S01]  /*138a0*/  @UP1 ULDC UR6, c[0x0][0x2c4] ;  /* 0x0000b10000061ab9 */ /* 0x000fe20000000800 */
[----:B------:R-:W-:Y:S01]  /*138b0*/  @UP2 ULDC UR12, c[0x0][0x2c0] ;  /* 0x0000b000000c2ab9 */ /* 0x000fe20000000800 */
[----:B------:R-:W-:Y:S01]  /*138c0*/  @!UP0 UIMAD UR5, UR15, UR6, URZ ;  /* 0x000000060f0582a4 */ /* 0x000fe2000f8e023f */
[----:B------:R-:W-:Y:S01]  /*138d0*/  LEA.HI.X.SX32 R3, R7, UR20, 0x1, P0 ;  /* 0x0000001407037c11 */ /* 0x000fe200080f0eff */
[----:B------:R-:W-:Y:S01]  /*138e0*/  USEL UR10, UR10, URZ, !UP1 ;  /* 0x0000003f0a0a7287 */ /* 0x000fe2000c800000 */
[----:B------:R-:W-:Y:S01]  /*138f0*/  @!UP2 UMOV UR12, 0x1 ;  /* 0x00000001000ca882 */ /* 0x000fe20000000000 */
[----:B------:R-:W-:Y:S01]  /*13900*/  @!UP2 UMOV UR13, UR9 ;  /* 0x00000009000dac82 */ /* 0x000fe20008000000 */
[----:B------:R-:W-:Y:S01]  /*13910*/  UIMAD UR4, UR27, UR12, URZ ;  /* 0x0000000c1b0472a4 */ /* 0x000fe2000f8e023f */
[----:B------:R-:W-:Y:S01]  /*13920*/  IMAD.WIDE.U32 R10, R10, UR8, R2 ;  /* 0x000000080a0a7c25 */ /* 0x000fe2000f8e0002 */
[----:B------:R-:W-:Y:S01]  /*13930*/  UIMAD UR13, UR8, UR13, UR10 ;  /* 0x0000000d080d72a4 */ /* 0x000fe2000f8e020a */
[----:B------:R-:W-:Y:S01]  /*13940*/  @!UP1 UMOV UR24, URZ ;  /* 0x0000003f00189c82 */ /* 0x000fe20008000000 */
[----:B------:R-:W-:Y:S01]  /*13950*/  UIMAD UR7, UR8, UR7, UR14 ;  /* 0x00000007080772a4 */ /* 0x000fe2000f8e020e */
[C---:B------:R-:W-:Y:S01]  /*13960*/  VIADD R3, R16.reuse, 0x10 ;  /* 0x0000001010037836 */ /* 0x040fe20000000000 */
[----:B------:R-:W-:Y:S01]  /*13970*/  @!UP1 UMOV UR25, URZ ;  /* 0x0000003f00199c82 */ /* 0x000fe20008000000 */
[----:B------:R-:W-:Y:S01]  /*13980*/  @UP1 UMOV UR24, UR5 ;  /* 0x0000000500181c82 */ /* 0x000fe20008000000 */
[----:B------:R-:W-:Y:S01]  /*13990*/  @UP1 USHF.R.S32.HI UR25, URZ, 0x1f, UR5 ;  /* 0x0000001f3f191899 */ /* 0x000fe20008011405 */
[----:B------:R-:W-:Y:S01]  /*139a0*/  VIADD R2, R16, 0x20 ;  /* 0x0000002010027836 */ /* 0x000fe20000000000 */
[----:B------:R-:W-:Y:S01]  /*139b0*/  USHF.R.S32.HI UR6, URZ, 0x1f, UR4 ;  /* 0x0000001f3f067899 */ /* 0x000fe20008011404 */
[----:B------:R-:W-:Y:S01]  /*139c0*/  IADD3 R13, R11, UR7, RZ ;  /* 0x000000070b0d7c10 */ /* 0x000fe2000fffe0ff */
[----:B------:R-:W-:Y:S01]  /*139d0*/  USHF.R.S32.HI UR8, URZ, 0x1f, UR13 ;  /* 0x0000001f3f087899 */ /* 0x000fe2000801140d */
[----:B------:R-:W-:Y:S01]  /*139e0*/  ISETP.GE.AND P0, PT, R3, UR17, PT ;  /* 0x0000001103007c0c */ /* 0x000fe2000bf06270 */
        /* <DEDUP_REMOVED lines=21> */
.L_x_384:
[----:B------:R-:W-:Y:S05]  /*13b40*/  BSYNC B0 ;  /* 0x0000000000007941 */ /* 0x000fea0003800000 */
.L_x_383:
        /* <DEDUP_REMOVED lines=25> */
.L_x_386:
[----:B------:R-:W-:Y:S05]  /*13ce0*/  BSYNC B0 ;  /* 0x0000000000007941 */ /* 0x000fea0003800000 */
.L_x_385:
        /* <DEDUP_REMOVED lines=24> */
.L_x_388:
[----:B------:R-:W-:Y:S05]  /*13e70*/  BSYNC B0 ;  /* 0x0000000000007941 */ /* 0x000fea0003800000 */
.L_x_387:
        /* <DEDUP_REMOVED lines=26> */
.L_x_390:
[----:B------:R-:W-:Y:S05]  /*14020*/  BSYNC B0 ;  /* 0x0000000000007941 */ /* 0x000fea0003800000 */
.L_x_389:
        /* <DEDUP_REMOVED lines=10> */
.L_x_392:
[----:B------:R-:W-:Y:S05]  /*140d0*/  BSYNC B0 ;  /* 0x0000000000007941 */ /* 0x000fea0003800000 */
.L_x_391:
        /* <DEDUP_REMOVED lines=10> */
.L_x_394:
[----:B------:R-:W-:Y:S05]  /*14180*/  BSYNC B0 ;  /* 0x0000000000007941 */ /* 0x000fea0003800000 */
.L_x_393:
        /* <DEDUP_REMOVED lines=10> */
.L_x_396:
[----:B------:R-:W-:Y:S05]  /*14230*/  BSYNC B0 ;  /* 0x0000000000007941 */ /* 0x000fea0003800000 */
.L_x_395:
        /* <DEDUP_REMOVED lines=10> */
.L_x_397:
        /* <DEDUP_REMOVED lines=10> */
.L_x_1263:


//--------------------- .text._ZN5flash16flash_fwd_kernelI23Flash_fwd_kernel_traitsILi256ELi64ELi64ELi4ELb0ELb0EN7cutlass6half_tE19Flash_kernel_traitsILi256ELi64ELi64ELi4ES3_EELb1ELb1ELb0ELb0ELb0ELb1ELb0ELb0EEEvNS_16Flash_fwd_paramsE --------------------------
	.section	.text._ZN5flash16flash_fwd_kernelI23Flash_fwd_kernel_traitsILi256ELi64ELi64ELi4ELb0ELb0EN7cutlass6half_tE19Flash_kernel_traitsILi256ELi64ELi64ELi4ES3_EELb1ELb1ELb0ELb0ELb0ELb1ELb0ELb0EEEvNS_16Flash_fwd_paramsE,"ax",@progbits
	.align	128
        .global         _ZN5flash16flash_fwd_kernelI23Flash_fwd_kernel_traitsILi256ELi64ELi64ELi4ELb0ELb0EN7cutlass6half_tE19Flash_kernel_traitsILi256ELi64ELi64ELi4ES3_EELb1ELb1ELb0ELb0ELb0ELb1ELb0ELb0EEEvNS_16Flash_fwd_paramsE
        .type           _ZN5flash16flash_fwd_kernelI23Flash_fwd_kernel_traitsILi256ELi64ELi64ELi4ELb0ELb0EN7cutlass6half_tE19Flash_kernel_traitsILi256ELi64ELi64ELi4ES3_EELb1ELb1ELb0ELb0ELb0ELb1ELb0ELb0EEEvNS_16Flash_fwd_paramsE,@function
        .size           _ZN5flash16flash_fwd_kernelI23Flash_fwd_kernel_traitsILi256ELi64ELi64ELi4ELb0ELb0EN7cutlass6half_tE19Flash_kernel_traitsILi256ELi64ELi64ELi4ES3_EELb1ELb1ELb0ELb0ELb0ELb1ELb0ELb0EEEvNS_16Flash_fwd_paramsE,(.L_x_1264 - _ZN5flash16flash_fwd_kernelI23Flash_fwd_kernel_traitsILi256ELi64ELi64ELi4ELb0ELb0EN7cutlass6half_tE19Flash_kernel_traitsILi256ELi64ELi64ELi4ES3_EELb1ELb1ELb0ELb0ELb0ELb1ELb0ELb0EEEvNS_16Flash_fwd_paramsE)
        .other          _ZN5flash16flash_fwd_kernelI23Flash_fwd_kernel_traitsILi256ELi64ELi64ELi4ELb0ELb0EN7cutlass6half_tE19Flash_kernel_traitsILi256ELi64ELi64ELi4ES3_EELb1ELb1ELb0ELb0ELb0ELb1ELb0ELb0EEEvNS_16Flash_fwd_paramsE,@"STO_CUDA_ENTRY STV_DEFAULT"
_ZN5flash16flash_fwd_kernelI23Flash_fwd_kernel_traitsILi256ELi64ELi64ELi4ELb0ELb0EN7cutlass6half_tE19Flash_kernel_traitsILi256ELi64ELi64ELi4ES3_EELb1ELb1ELb0ELb0ELb0ELb1ELb0ELb0EEEvNS_16Flash_fwd_paramsE:
.text._ZN5flash16flash_fwd_kernelI23Flash_fwd_kernel_traitsILi256ELi64ELi64ELi4ELb0ELb0EN7cutlass6half_tE19Flash_kernel_traitsILi256ELi64ELi64ELi4ES3_EELb1ELb1ELb0ELb0ELb0ELb1ELb0ELb0EEEvNS_16Flash_fwd_paramsE:
[----:B------:R-:W-:Y:S08]  /*0000*/  LDC R1, c[0x0][0x28] ;  /* 0x00000a00ff017b82 */ /* 0x000ff00000000800 */
[----:B------:R-:W1:Y:S01]  /*0010*/  LDC R165, c[0x0][0x3a8] ;  /* 0x0000ea00ffa57b82 */ /* 0x000e620000000800 */
[----:B------:R-:W-:Y:S01]  /*0020*/  ULDC.U8 UR4, c[0x0][0x3b4] ;  /* 0x0000ed0000047ab9 */ /* 0x000fe20000000000 */
[----:B------:R-:W-:Y:S01]  /*0030*/  ULDC.64 UR30, c[0x0][0x3a0] ;  /* 0x0000e800001e7ab9 */ /* 0x000fe20000000a00 */
[----:B------:R-:W-:Y:S01]  /*0040*/  ISETP.NE.AND P2, PT, RZ, UR4, PT ;  /* 0x00000004ff007c0c */ /* 0x000fe2000bf45270 */
[----:B------:R-:W-:Y:S01]  /*0050*/  IMAD.U32 R6, RZ, RZ, UR30 ;  /* 0x0000001eff067e24 */ /* 0x000fe2000f8e00ff */
[----:B------:R-:W-:Y:S01]  /*0060*/  ULDC.64 UR28, c[0x0][0x208] ;  /* 0x00008200001c7ab9 */ /* 0x000fe20000000a00 */
[----:B------:R-:W-:-:S02]  /*0070*/  IMAD.U32 R7, RZ, RZ, UR31 ;  /* 0x0000001fff077e24 */ /* 0x000fc4000f8e00ff */
[----:B------:R-:W2:Y:S01]  /*0080*/  LDC R82, c[0x0][0x3ac] ;  /* 0x0000eb00ff527b82 */ /* 0x000ea20000000800 */
[----:B------:R-:W3:Y:S01]  /*0090*/  S2R R85, SR_TID.X ;  /* 0x0000000000557919 */ /* 0x000ee20000002100 */
[----:B------:R-:W-:-:S06]  /*00a0*/  ULDC.64 UR8, c[0x0][0x2f0] ;  /* 0x0000bc0000087ab9 */ /* 0x000fcc0000000a00 */
[----:B------:R-:W4:Y:S01]  /*00b0*/  @P2 LDG.E.64 R6, desc[UR28][R6.64] ;  /* 0x0000001c06062981 */ /* 0x000f22000c1e1b00 */
[----:B------:R-:W-:Y:S01]  /*00c0*/  S2UR UR23, SR_CTAID.X ;  /* 0x00000000001779c3 */ /* 0x000fe20000002500 */
[----:B-1----:R-:W-:-:S07]  /*00d0*/  @P2 IMAD.MOV.U32 R2, RZ, RZ, R165 ;  /* 0x000000ffff022224 */ /* 0x002fce00078e00a5 */
[----:B------:R-:W1:Y:S01]  /*00e0*/  S2UR UR15, SR_CTAID.Y ;  /* 0x00000000000f79c3 */ /* 0x000e620000002600 */
[----:B--2---:R-:W-:-:S07]  /*00f0*/  @P2 IMAD.MOV.U32 R3, RZ, RZ, R82 ;  /* 0x000000ffff032224 */ /* 0x004fce00078e0052 */
[----:B------:R-:W2:Y:S01]  /*0100*/  S2UR UR6, SR_CTAID.Z ;  /* 0x00000000000679c3 */ /* 0x000ea20000002700 */
[----:B------:R5:W4:Y:S01]  /*0110*/  @P2 LDG.E.64 R4, desc[UR28][R2.64] ;  /* 0x0000001c02042981 */ /* 0x000b22000c1e1b00 */
[----:B------:R-:W-:Y:S01]  /*0120*/  UISETP.NE.U32.AND UP2, UPT, UR8, URZ, UPT ;  /* 0x0000003f0800728c */ /* 0x000fe2000bf45070 */
[----:B------:R-:W-:-:S05]  /*0130*/  ULDC.U8 UR7, c[0x0][0x3c2] ;  /* 0x0000f08000077ab9 */ /* 0x000fca0000000000 */
[----:B------:R-:W4:Y:S01]  /*0140*/  @P2 LDC R0, c[0x0][0x3b0] ;  /* 0x0000ec00ff002b82 */ /* 0x000f220000000800 */
[----:B------:R-:W-:Y:S02]  /*0150*/  UISETP.NE.AND.EX UP2, UPT, UR9, URZ, UPT, UP2 ;  /* 0x0000003f0900728c */ /* 0x000fe4000bf45320 */
[----:B------:R-:W-:Y:S01]  /*0160*/  UISETP.NE.AND UP3, UPT, UR7, URZ, UPT ;  /* 0x0000003f0700728c */ /* 0x000fe2000bf65270 */
[----:B------:R-:W-:Y:S01]  /*0170*/  ULDC.64 UR8, c[0x0][0x2f0] ;  /* 0x0000bc0000087ab9 */ /* 0x000fe20000000a00 */
[----:B---3--:R-:W-:Y:S01]  /*0180*/  SHF.R.S32.HI R14, RZ, 0x1f, R85 ;  /* 0x0000001fff0e7819 */ /* 0x008fe20000011455 */
[----:B------:R-:W-:Y:S01]  /*0190*/  UMOV UR22, 0xffffffff ;  /* 0xffffffff00167882 */ /* 0x000fe20000000000 */
[----:B------:R-:W-:Y:S01]  /*01a0*/  PLOP3.LUT P0, PT, PT, PT, UP2, 0x80, 0x0 ;  /* 0x000000000000781c */ /* 0x000fe20003f0f028 */
[----:B-1----:R-:W-:Y:S02]  /*01b0*/  UIMAD.WIDE UR8, UR15, 0x4, UR8 ;  /* 0x000000040f0878a5 */ /* 0x002fe4000f8e0208 */
[----:B--2---:R-:W-:Y:S01]  /*01c0*/  ULOP3.LUT UR4, UR6, UR23, UR15, 0xfe, !UPT ;  /* 0x0000001706047292 */ /* 0x004fe2000f8efe0f */
[----:B------:R-:W-:-:S05]  /*01d0*/  ULDC UR7, c[0x0][0x270] ;  /* 0x00009c0000077ab9 */ /* 0x000fca0000000800 */
[----:B------:R-:W-:Y:S01]  /*01e0*/  LOP3.LUT P3, RZ, R85, UR4, RZ, 0xfc, !PT ;  /* 0x0000000455ff7c12 */ /* 0x000fe2000f86fcff */
[----:B------:R-:W-:Y:S02]  /*01f0*/  ULDC.64 UR4, c[0x0][0x300] ;  /* 0x0000c00000047ab9 */ /* 0x000fe40000000a00 */
[----:B------:R-:W-:-:S04]  /*0200*/  UISETP.NE.U32.AND UP1, UPT, UR4, URZ, UPT ;  /* 0x0000003f0400728c */ /* 0x000fc8000bf25070 */
[----:B------:R-:W-:-:S03]  /*0210*/  UISETP.NE.AND.EX UP1, UPT, UR5, URZ, UPT, UP1 ;  /* 0x0000003f0500728c */ /* 0x000fc6000bf25310 */
[----:B------:R-:W-:Y:S02]  /*0220*/  ULDC.64 UR4, c[0x0][0x2f8] ;  /* 0x0000be0000047ab9 */ /* 0x000fe40000000a00 */
[----:B------:R-:W-:Y:S01]  /*0230*/  UISETP.EQ.U32.AND UP0, UPT, UR4, URZ, UPT ;  /* 0x0000003f0400728c */ /* 0x000fe2000bf02070 */
[----:B-----5:R-:W1:Y:S03]  /*0240*/  @!P3 LDC.64 R2, c[0x0][0x3b8] ;  /* 0x0000ee00ff02bb82 */ /* 0x020e660000000a00 */
[----:B------:R-:W-:Y:S02]  /*0250*/  UISETP.EQ.OR.EX UP0, UPT, UR5, URZ, !UP3, UP0 ;  /* 0x0000003f0500728c */ /* 0x000fe4000df02700 */
[----:B------:R-:W-:Y:S02]  /*0260*/  @UP1 ULDC.64 UR10, c[0x0][0x300] ;  /* 0x0000c000000a1ab9 */ /* 0x000fe40000000a00 */
[----:B------:R-:W-:Y:S01]  /*0270*/  @UP1 UIMAD.WIDE UR10, UR15, 0x4, UR10 ;  /* 0x000000040f0a18a5 */ /* 0x000fe2000f8e020a */
[----:B----4-:R-:W-:-:S02]  /*0280*/  @P2 R2UR UR30, R6 ;  /* 0x00000000061e22ca */ /* 0x010fc400000e0000 */
[----:B------:R-:W-:-:S11]  /*0290*/  @P2 R2UR UR31, R7 ;  /* 0x00000000071f22ca */ /* 0x000fd600000e0000 */
[----:B------:R-:W-:Y:S02]  /*02a0*/  IMAD.U32 R6, RZ, RZ, UR30 ;  /* 0x0000001eff067e24 */ /* 0x000fe4000f8e00ff */
[----:B------:R-:W-:-:S05]  /*02b0*/  IMAD.U32 R7, RZ, RZ, UR31 ;  /* 0x0000001fff077e24 */ /* 0x000fca000f8e00ff */
[----:B-1----:R1:W-:Y:S01]  /*02c0*/  @!P3 STG.E.64 desc[UR28][R2.64], R6 ;  /* 0x000000060200b986 */ /* 0x0023e2000c101b1c */
[----:B------:R-:W-:Y:S01]  /*02d0*/  @P2 IADD3 R165, P1, R4, R0, RZ ;  /* 0x0000000004a52210 */ /* 0x000fe20007f3e0ff */
[----:B------:R-:W-:-:S04]  /*02e0*/  IMAD.U32 R4, RZ, RZ, UR8 ;  /* 0x00000008ff047e24 */ /* 0x000fc8000f8e00ff */
[----:B------:R-:W-:Y:S01]  /*02f0*/  @P2 IMAD.X R82, RZ, RZ, R5, P1 ;  /* 0x000000ffff522224 */ /* 0x000fe200008e0605 */
[----:B------:R-:W-:Y:S01]  /*0300*/  PLOP3.LUT P1, PT, PT, PT, UP1, 0x80, 0x0 ;  /* 0x000000000000781c */ /* 0x000fe20003f2f018 */
[----:B------:R-:W-:Y:S01]  /*0310*/  IMAD.U32 R5, RZ, RZ, UR9 ;  /* 0x00000009ff057e24 */ /* 0x000fe2000f8e00ff */
[----:B------:R-:W-:Y:S01]  /*0320*/  ULDC.64 UR8, c[0x0][0x2f8] ;  /* 0x0000be0000087ab9 */ /* 0x000fe20000000a00 */
[----:B------:R-:W-:Y:S01]  /*0330*/  PLOP3.LUT P2, PT, PT, PT, UP0, 0x80, 0x0 ;  /* 0x000000000000781c */ /* 0x000fe20003f4f008 */
[----:B------:R-:W-:Y:S01]  /*0340*/  UIMAD.WIDE UR8, UR15, 0x4, UR8 ;  /* 0x000000040f0878a5 */ /* 0x000fe2000f8e0208 */
[----:B-1----:R-:W-:Y:S02]  /*0350*/  @!P3 IMAD.MOV.U32 R6, RZ, RZ, R165 ;  /* 0x000000ffff06b224 */ /* 0x002fe400078e00a5 */
[----:B------:R-:W-:-:S05]  /*0360*/  @!P3 IMAD.MOV.U32 R7, RZ, RZ, R82 ;  /* 0x000000ffff07b224 */ /* 0x000fca00078e0052 */
[----:B------:R1:W-:Y:S02]  /*0370*/  @!P3 STG.E.64 desc[UR28][R2.64+0x8], R6 ;  /* 0x000008060200b986 */ /* 0x0003e4000c101b1c */
[----:B-1----:R-:W-:Y:S02]  /*0380*/  IMAD.U32 R2, RZ, RZ, UR10 ;  /* 0x0000000aff027e24 */ /* 0x002fe4000f8e00ff */
[----:B------:R-:W2:Y:S01]  /*0390*/  @P0 LDG.E R6, desc[UR28][R4.64] ;  /* 0x0000001c04060981 */ /* 0x000ea2000c1e1900 */
[----:B------:R-:W-:-:S03]  /*03a0*/  IMAD.U32 R3, RZ, RZ, UR11 ;  /* 0x0000000bff037e24 */ /* 0x000fc6000f8e00ff */
[----:B------:R-:W3:Y:S04]  /*03b0*/  @P0 LDG.E R5, desc[UR28][R4.64+0x4] ;  /* 0x0000041c04050981 */ /* 0x000ee8000c1e1900 */
[----:B------:R1:W4:Y:S02]  /*03c0*/  @P1 LDG.E R4, desc[UR28][R2.64] ;  /* 0x0000001c02041981 */ /* 0x000324000c1e1900 */
[----:B-1----:R-:W-:Y:S02]  /*03d0*/  IMAD.U32 R2, RZ, RZ, UR8 ;  /* 0x00000008ff027e24 */ /* 0x002fe4000f8e00ff */
[----:B------:R-:W-:-:S05]  /*03e0*/  IMAD.U32 R3, RZ, RZ, UR9 ;  /* 0x00000009ff037e24 */ /* 0x000fca000f8e00ff */
[----:B------:R-:W5:Y:S01]  /*03f0*/  @!P2 LDG.E R0, desc[UR28][R2.64] ;  /* 0x0000001c0200a981 */ /* 0x000f62000c1e1900 */
        /* <DEDUP_REMOVED lines=9> */
[----:B------:R-:W-:-:S10]  /*0490*/  USHF.L.U32 UR4, UR8, 0x5, URZ ;  /* 0x0000000508047899 */ /* 0x000fd4000800063f */
[----:B------:R-:W-:-:S07]  /*04a0*/  @UP2 UIADD3 UR24, UR24, -UR22, URZ ;  /* 0x8000001618182290 */ /* 0x000fce000fffe03f */
[----:B------:R-:W-:Y:S01]  /*04b0*/  @!UP2 ULDC UR24, c[0x0][0x2c4] ;  /* 0x0000b1000018aab9 */ /* 0x000fe20000000800 */
[----:B----4-:R-:W-:Y:S02]  /*04c0*/  @P1 R2UR UR17, R4 ;  /* 0x00000000041112ca */ /* 0x010fe400000e0000 */
        /* <DEDUP_REMOVED lines=14> */
.L_x_398:
[----:B------:R-:W-:-:S05]  /*05b0*/  ULDC UR8, c[0x0][0x2c8] ;  /* 0x0000b20000087ab9 */ /* 0x000fca0000000800 */
.L_x_399:
        /* <DEDUP_REMOVED lines=38> */
[-C--:B------:R-:W-:Y:S01]  /*0820*/  LEA.HI R8, R14, R85.reuse, RZ, 0x3 ;  /* 0x000000550e087211 */ /* 0x080fe200078f18ff */
[----:B------:R-:W-:Y:S01]  /*0830*/  UIADD3 UR21, -UR13, UR24, URZ ;  /* 0x000000180d157290 */ /* 0x000fe2000fffe13f */
[----:B------:R-:W-:Y:S01]  /*0840*/  IMAD.U32 R28, RZ, RZ, UR23 ;  /* 0x00000017ff1c7e24 */ /* 0x000fe2000f8e00ff */
[----:B------:R-:W-:Y:S01]  /*0850*/  UISETP.NE.AND UP0, UPT, UR22, -0x1, UPT ;  /* 0xffffffff1600788c */ /* 0x000fe2000bf05270 */
[----:B------:R-:W-:Y:S01]  /*0860*/  SHF.R.S32.HI R12, RZ, 0x3, R8 ;  /* 0x00000003ff0c7819 */ /* 0x000fe20000011408 */
[----:B------:R-:W-:Y:S01]  /*0870*/  USHF.R.S32.HI UR9, URZ, 0x1f, UR6 ;  /* 0x0000001f3f097899 */ /* 0x000fe20008011406 */
[----:B------:R-:W-:Y:S02]  /*0880*/  LOP3.LUT R8, R8, 0xfffffff8, RZ, 0xc0, !PT ;  /* 0xfffffff808087812 */ /* 0x000fe400078ec0ff */
[C---:B------:R-:W-:Y:S01]  /*0890*/  ISETP.GE.AND P0, PT, R12.reuse, UR21, PT ;  /* 0x000000150c007c0c */ /* 0x040fe2000bf06270 */
[----:B------:R-:W-:Y:S01]  /*08a0*/  IMAD.SHL.U32 R9, R12, 0x40, RZ ;  /* 0x000000400c097824 */ /* 0x000fe200078e00ff */
[----:B------:R-:W-:Y:S01]  /*08b0*/  SHF.R.S32.HI R13, RZ, 0x1f, R12 ;  /* 0x0000001fff0d7819 */ /* 0x000fe2000001140c */
[----:B------:R-:W-:Y:S01]  /*08c0*/  IMAD.IADD R8, R85, 0x1, -R8 ;  /* 0x0000000155087824 */ /* 0x000fe200078e0a08 */
[----:B------:R-:W-:Y:S01]  /*08d0*/  LEA.HI R11, R14, R85, RZ, 0x6 ;  /* 0x000000550e0b7211 */ /* 0x000fe200078f30ff */
[----:B------:R-:W-:Y:S01]  /*08e0*/  VIADD R15, R12, 0x10 ;  /* 0x000000100c0f7836 */ /* 0x000fe20000000000 */
[----:B------:R-:W-:Y:S01]  /*08f0*/  @UP0 ULDC.64 UR4, c[0x0][0x240] ;  /* 0x0000900000040ab9 */ /* 0x000fe20000000a00 */
[----:B------:R-:W-:Y:S01]  /*0900*/  @!UP0 USHF.R.S32.HI UR8, URZ, 0x1f, UR15 ;  /* 0x0000001f3f088899 */ /* 0x000fe2000801140f */
[----:B------:R-:W-:Y:S01]  /*0910*/  IMAD.SHL.U32 R16, R8, 0x8, RZ ;  /* 0x0000000808107824 */ /* 0x000fe200078e00ff */
[----:B------:R-:W-:Y:S01]  /*0920*/  @UP0 UIMAD.WIDE.U32 UR10, UR22, UR4, URZ ;  /* 0x00000004160a02a5 */ /* 0x000fe2000f8e003f */
[----:B------:R-:W-:Y:S01]  /*0930*/  LOP3.LUT R9, R9, 0x1c0, RZ, 0xc0, !PT ;  /* 0x000001c009097812 */ /* 0x000fe200078ec0ff */
[----:B------:R-:W-:Y:S01]  /*0940*/  IMAD.WIDE R28, R28, 0x40, R12 ;  /* 0x000000401c1c7825 */ /* 0x000fe200078e020c */
[----:B------:R-:W-:Y:S01]  /*0950*/  ISETP.GE.AND P3, PT, R15, UR21, PT ;  /* 0x000000150f007c0c */ /* 0x000fe2000bf66270 */
[----:B------:R-:W-:Y:S01]  /*0960*/  @UP0 UIMAD UR7, UR22, UR5, UR11 ;  /* 0x00000005160702a4 */ /* 0x000fe2000f8e020b */
[----:B-1----:R-:W-:Y:S01]  /*0970*/  IABS R2, R0 ;  /* 0x0000000000027213 */ /* 0x002fe20000000000 */
[----:B------:R-:W-:Y:S01]  /*0980*/  IMAD.SHL.U32 R11, R11, 0x8, RZ ;  /* 0x000000080b0b7824 */ /* 0x000fe200078e00ff */
[----:B------:R-:W-:Y:S01]  /*0990*/  @!UP0 ULDC.64 UR4, c[0x0][0x228] ;  /* 0x00008a0000048ab9 */ /* 0x000fe20000000a00 */
[----:B------:R-:W-:Y:S01]  /*09a0*/  SHF.R.S32.HI R17, RZ, 0x1f, R16 ;  /* 0x0000001fff117819 */ /* 0x000fe20000011410 */
[----:B------:R-:W1:Y:S01]  /*09b0*/  I2F.RP R6, R2 ;  /* 0x0000000200067306 */ /* 0x000e620000209400 */
[----:B------:R-:W-:Y:S01]  /*09c0*/  @!UP0 UIMAD UR8, UR8, UR4, URZ ;  /* 0x00000004080882a4 */ /* 0x000fe2000f8e023f */
[----:B------:R-:W-:Y:S01]  /*09d0*/  LOP3.LUT R5, R0, UR6, RZ, 0x3c, !PT ;  /* 0x0000000600057c12 */ /* 0x000fe2000f8e3cff */
[----:B------:R-:W-:Y:S01]  /*09e0*/  @!UP0 UIMAD.WIDE.U32 UR32, UR15, UR4, URZ ;  /* 0x000000040f2082a5 */ /* 0x000fe2000f8e003f */
[----:B--2---:R-:W-:Y:S01]  /*09f0*/  IABS R4, R4 ;  /* 0x0000000400047213 */ /* 0x004fe20000000000 */
[----:B------:R-:W-:-:S03]  /*0a00*/  @!UP0 UIMAD UR8, UR15, UR5, UR8 ;  /* 0x000000050f0882a4 */ /* 0x000fc6000f8e0208 */
[----:B------:R-:W-:Y:S01]  /*0a10*/  ULDC.64 UR4, c[0x0][0x258] ;  /* 0x0000960000047ab9 */ /* 0x000fe20000000a00 */
[----:B------:R-:W-:Y:S01]  /*0a20*/  @!UP0 UIADD3 UR7, UR33, UR8, URZ ;  /* 0x0000000821078290 */ /* 0x000fe2000fffe03f */
[----:B------:R-:W-:Y:S01]  /*0a30*/  IMAD.U32 R22, RZ, RZ, UR4 ;  /* 0x00000004ff167e24 */ /* 0x000fe2000f8e00ff */
[----:B------:R-:W-:Y:S01]  /*0a40*/  @!UP0 UMOV UR10, UR32 ;  /* 0x00000020000a8c82 */ /* 0x000fe20008000000 */
[----:B------:R-:W-:Y:S01]  /*0a50*/  UIMAD UR9, UR9, UR4, URZ ;  /* 0x00000004090972a4 */ /* 0x000fe2000f8e023f */
[----:B------:R-:W-:Y:S01]  /*0a60*/  IADD3 R18, P2, R16, UR10, RZ ;  /* 0x0000000a10127c10 */ /* 0x000fe2000ff5e0ff */
[----:B-1----:R-:W1:Y:S01]  /*0a70*/  MUFU.RCP R6, R6 ;  /* 0x0000000600067308 */ /* 0x002e620000001000 */
[----:B------:R-:W2:Y:S01]  /*0a80*/  S2UR UR4, SR_CgaCtaId ;  /* 0x00000000000479c3 */ /* 0x000ea20000008800 */
[----:B------:R-:W-:Y:S01]  /*0a90*/  UIMAD UR5, UR6, UR5, UR9 ;  /* 0x00000005060572a4 */ /* 0x000fe2000f8e0209 */
[----:B------:R-:W-:Y:S01]  /*0aa0*/  IADD3.X R19, R17, UR7, RZ, P2, !PT ;  /* 0x0000000711137c10 */ /* 0x000fe200097fe4ff */
[----:B------:R-:W-:Y:S01]  /*0ab0*/  UISETP.NE.AND UP0, UPT, UR18, -0x1, UPT ;  /* 0xffffffff1200788c */ /* 0x000fe2000bf05270 */
[----:B------:R-:W-:Y:S01]  /*0ac0*/  ISETP.GE.AND P2, PT, R5, RZ, PT ;  /* 0x000000ff0500720c */ /* 0x000fe20003f46270 */
[----:B------:R-:W-:Y:S01]  /*0ad0*/  IMAD.WIDE.U32 R22, R22, UR6, R18 ;  /* 0x0000000616167c25 */ /* 0x000fe2000f8e0012 */
[----:B------:R-:W-:-:S03]  /*0ae0*/  UMOV UR6, 0x400 ;  /* 0x0000040000067882 */ /* 0x000fc60000000000 */
[----:B------:R-:W-:Y:S01]  /*0af0*/  VIADD R27, R23, UR5 ;  /* 0x00000005171b7c36 */ /* 0x000fe20008000000 */
[----:B------:R-:W-:Y:S01]  /*0b00*/  UIADD3 UR5, UR27, -0x1, URZ ;  /* 0xffffffff1b057890 */ /* 0x000fe2000fffe03f */
[----:B------:R-:W-:-:S03]  /*0b10*/  @!P0 IMAD.MOV.U32 R26, RZ, RZ, R22 ;  /* 0x000000ffff1a8224 */ /* 0x000fc600078e0016 */
[----:B------:R-:W-:Y:S01]  /*0b20*/  @UP0 UIADD3 UR19, UR17, UR18, URZ ;  /* 0x0000001211130290 */ /* 0x000fe2000fffe03f */
[----:B------:R-:W-:Y:S01]  /*0b30*/  @!P3 IMAD.MOV.U32 R24, RZ, RZ, R22 ;  /* 0x000000ffff18b224 */ /* 0x000fe200078e0016 */
[----:B------:R-:W-:Y:S01]  /*0b40*/  UIMAD UR16, UR5, -0x40, UR14 ;  /* 0xffffffc0051078a4 */ /* 0x000fe2000f8e020e */
[----:B-1----:R-:W-:Y:S01]  /*0b50*/  VIADD R6, R6, 0xffffffe ;  /* 0x0ffffffe06067836 */ /* 0x002fe20000000000 */
[----:B------:R-:W-:Y:S01]  /*0b60*/  @UP0 UIADD3 UR18, UR17, UR18, URZ ;  /* 0x0000001211120290 */ /* 0x000fe2000fffe03f */
[----:B------:R-:W-:Y:S01]  /*0b70*/  @!P3 IMAD.MOV.U32 R25, RZ, RZ, R27 ;  /* 0x000000ffff19b224 */ /* 0x000fe200078e001b */
[----:B------:R-:W-:Y:S01]  /*0b80*/  @UP0 ULDC.64 UR8, c[0x0][0x248] ;  /* 0x0000920000080ab9 */ /* 0x000fe20000000a00 */
[----:B------:R-:W1:Y:S01]  /*0b90*/  F2I.FTZ.U32.TRUNC.NTZ R7, R6 ;  /* 0x0000000600077305 */ /* 0x000e62000021f000 */
[----:B------:R-:W-:Y:S01]  /*0ba0*/  ISETP.GE.AND P6, PT, R12, UR16, PT ;  /* 0x000000100c007c0c */ /* 0x000fe2000bfc6270 */
[----:B------:R-:W-:Y:S01]  /*0bb0*/  @UP0 UIMAD.WIDE.U32 UR32, UR19, UR8, URZ ;  /* 0x00000008132002a5 */ /* 0x000fe2000f8e003f */
[----:B------:R-:W-:Y:S01]  /*0bc0*/  ISETP.GE.AND P5, PT, R15, UR16, PT ;  /* 0x000000100f007c0c */ /* 0x000fe2000bfa6270 */
[----:B--2---:R-:W-:-:S02]  /*0bd0*/  ULEA UR4, UR4, UR6, 0x18 ;  /* 0x0000000604047291 */ /* 0x004fc4000f8ec03f */
[----:B------:R-:W-:Y:S01]  /*0be0*/  @UP0 UIMAD UR19, UR19, UR9, URZ ;  /* 0x00000009131302a4 */ /* 0x000fe2000f8e023f */
[----:B------:R-:W-:Y:S02]  /*0bf0*/  @UP0 ULDC.64 UR6, c[0x0][0x250] ;  /* 0x0000940000060ab9 */ /* 0x000fe40000000a00 */
[----:B------:R-:W-:Y:S01]  /*0c00*/  @UP0 UMOV UR26, UR32 ;  /* 0x00000020001a0c82 */ /* 0x000fe20008000000 */
[----:B------:R-:W-:Y:S02]  /*0c10*/  @UP0 UIMAD.WIDE.U32 UR10, UR18, UR6, URZ ;  /* 0x00000006120a02a5 */ /* 0x000fe4000f8e003f */
[----:B------:R-:W-:Y:S02]  /*0c20*/  @UP0 UIMAD UR18, UR18, UR7, URZ ;  /* 0x00000007121202a4 */ /* 0x000fe4000f8e023f */
[----:B------:R-:W-:Y:S01]  /*0c30*/  @UP0 UIADD3 UR19, UR33, UR19, URZ ;  /* 0x0000001321130290 */ /* 0x000fe2000fffe03f */
[----:B-1----:R-:W-:Y:S01]  /*0c40*/  IMAD.MOV R3, RZ, RZ, -R7 ;  /* 0x000000ffff037224 */ /* 0x002fe200078e0a07 */
[----:B------:R-:W-:Y:S01]  /*0c50*/  @UP0 UIADD3 UR18, UR11, UR18, URZ ;  /* 0x000000120b120290 */ /* 0x000fe2000fffe03f */
[----:B------:R-:W-:Y:S01]  /*0c60*/  IMAD.MOV.U32 R6, RZ, RZ, RZ ;  /* 0x000000ffff067224 */ /* 0x000fe200078e00ff */
[----:B------:R-:W-:Y:S01]  /*0c70*/  @UP0 UMOV UR20, UR10 ;  /* 0x0000000a00140c82 */ /* 0x000fe20008000000 */
[----:B------:R-:W-:-:S04]  /*0c80*/  IMAD R3, R3, R2, RZ ;  /* 0x0000000203037224 */ /* 0x000fc800078e02ff */
[----:B------:R-:W-:Y:S02]  /*0c90*/  IMAD.HI.U32 R3, R7, R3, R6 ;  /* 0x0000000307037227 */ /* 0x000fe400078e0006 */
[----:B------:R-:W1:Y:S04]  /*0ca0*/  @!P0 LDC.64 R6, c[0x0][0x240] ;  /* 0x00009000ff068b82 */ /* 0x000e680000000a00 */
[----:B------:R-:W-:-:S04]  /*0cb0*/  IMAD.HI.U32 R10, R3, R4, RZ ;  /* 0x00000004030a7227 */ /* 0x000fc800078e00ff */
[----:B------:R-:W-:-:S04]  /*0cc0*/  IMAD.MOV R3, RZ, RZ, -R10 ;  /* 0x000000ffff037224 */ /* 0x000fc800078e0a0a */
[C---:B------:R-:W-:Y:S01]  /*0cd0*/  IMAD R3, R2.reuse, R3, R4 ;  /* 0x0000000302037224 */ /* 0x040fe200078e0204 */
[----:B------:R-:W-:Y:S02]  /*0ce0*/  LOP3.LUT R4, R9, 0x38, R16, 0xf8, !PT ;  /* 0x0000003809047812 */ /* 0x000fe400078ef810 */
[----:B------:R-:W-:Y:S02]  /*0cf0*/  SHF.R.U32.HI R9, RZ, 0x3, R9 ;  /* 0x00000003ff097819 */ /* 0x000fe40000011609 */
[----:B------:R-:W-:Y:S02]  /*0d00*/  ISETP.GT.U32.AND P4, PT, R2, R3, PT ;  /* 0x000000030200720c */ /* 0x000fe40003f84070 */
[----:B------:R-:W-:-:S04]  /*0d10*/  LOP3.LUT R9, R4, R9, RZ, 0x3c, !PT ;  /* 0x0000000904097212 */ /* 0x000fc800078e3cff */
[----:B------:R-:W-:Y:S01]  /*0d20*/  LOP3.LUT R9, R9, 0xfffffe00, R11, 0xf8, !PT ;  /* 0xfffffe0009097812 */ /* 0x000fe200078ef80b */
[-C--:B-1----:R-:W-:Y:S02]  /*0d30*/  @!P0 IMAD R4, R29, R6.reuse, RZ ;  /* 0x000000061d048224 */ /* 0x082fe400078e02ff */
[----:B------:R-:W-:Y:S01]  /*0d40*/  @!P0 IMAD.WIDE.U32 R18, R28, R6, R26 ;  /* 0x000000061c128225 */ /* 0x000fe200078e001a */
[----:B------:R-:W-:-:S03]  /*0d50*/  LEA R235, R9, UR4, 0x1 ;  /* 0x0000000409eb7c11 */ /* 0x000fc6000f8e08ff */
[----:B------:R-:W-:Y:S02]  /*0d60*/  @!P4 IMAD.IADD R3, R3, 0x1, -R2 ;  /* 0x000000010303c824 */ /* 0x000fe400078e0a02 */
[----:B------:R-:W-:Y:S02]  /*0d70*/  @!P0 IMAD R7, R28, R7, R4 ;  /* 0x000000071c078224 */ /* 0x000fe400078e0204 */
[----:B------:R-:W1:Y:S01]  /*0d80*/  @!P3 LDC.64 R4, c[0x0][0x240] ;  /* 0x00009000ff04bb82 */ /* 0x000e620000000a00 */
[----:B------:R-:W-:Y:S01]  /*0d90*/  ISETP.GE.U32.AND P1, PT, R3, R2, PT ;  /* 0x000000020300720c */ /* 0x000fe20003f26070 */
[----:B------:R-:W-:Y:S01]  /*0da0*/  @!P4 VIADD R10, R10, 0x1 ;  /* 0x000000010a0ac836 */ /* 0x000fe20000000000 */
[----:B------:R-:W-:Y:S01]  /*0db0*/  ISETP.NE.AND P4, PT, R0, RZ, PT ;  /* 0x000000ff0000720c */ /* 0x000fe20003f85270 */
[----:B------:R-:W-:Y:S02]  /*0dc0*/  @!P0 IMAD.IADD R7, R19, 0x1, R7 ;  /* 0x0000000113078824 */ /* 0x000fe400078e0207 */
[----:B------:R-:W-:-:S02]  /*0dd0*/  VIADD R11, R12, 0x20 ;  /* 0x000000200c0b7836 */ /* 0x000fc40000000000 */
[----:B------:R-:W2:Y:S06]  /*0de0*/  @!P0 LDC.64 R2, c[0x0][0x210] ;  /* 0x00008400ff028b82 */ /* 0x000eac0000000a00 */
[----:B------:R-:W-:Y:S01]  /*0df0*/  @P1 VIADD R10, R10, 0x1 ;  /* 0x000000010a0a1836 */ /* 0x000fe20000000000 */
[----:B------:R-:W-:-:S03]  /*0e00*/  @!P3 IADD3 R6, P1, R28, 0x10, RZ ;  /* 0x000000101c06b810 */ /* 0x000fc60007f3e0ff */
[----:B------:R-:W-:Y:S01]  /*0e10*/  @!P2 IMAD.MOV R10, RZ, RZ, -R10 ;  /* 0x000000ffff0aa224 */ /* 0x000fe200078e0a0a */
[----:B------:R-:W-:Y:S01]  /*0e20*/  @!P4 LOP3.LUT R10, RZ, R0, RZ, 0x33, !PT ;  /* 0x00000000ff0ac212 */ /* 0x000fe200078e33ff */
[----:B------:R-:W-:Y:S02]  /*0e30*/  @!P3 IMAD.X R0, RZ, RZ, R29, P1 ;  /* 0x000000ffff00b224 */ /* 0x000fe400008e061d */
[----:B-1----:R-:W-:Y:S01]  /*0e40*/  @!P3 IMAD.WIDE.U32 R24, R6, R4, R24 ;  /* 0x000000040618b225 */ /* 0x002fe200078e0018 */
[----:B--2---:R-:W-:-:S04]  /*0e50*/  @!P0 LEA R20, P2, R18, R2, 0x1 ;  /* 0x0000000212148211 */ /* 0x004fc800078408ff */
[----:B------:R-:W-:Y:S01]  /*0e60*/  @!P0 LEA.HI.X R21, R18, R3, R7, 0x1, P2 ;  /* 0x0000000312158211 */ /* 0x000fe200010f0c07 */
[----:B------:R-:W-:Y:S01]  /*0e70*/  @!P3 IMAD R7, R0, R4, RZ ;  /* 0x000000040007b224 */ /* 0x000fe200078e02ff */
[----:B------:R-:W1:Y:S01]  /*0e80*/  @!P3 LDC.64 R2, c[0x0][0x210] ;  /* 0x00008400ff02bb82 */ /* 0x000e620000000a00 */
[----:B------:R-:W-:Y:S01]  /*0e90*/  VIADD R0, R12, 0x30 ;  /* 0x000000300c007836 */ /* 0x000fe20000000000 */
[----:B------:R-:W-:Y:S01]  /*0ea0*/  ISETP.GE.AND P2, PT, R11, UR21, PT ;  /* 0x000000150b007c0c */ /* 0x000fe2000bf46270 */
[----:B------:R-:W-:Y:S01]  /*0eb0*/  @!P3 IMAD R5, R6, R5, R7 ;  /* 0x000000050605b224 */ /* 0x000fe200078e0207 */
[----:B------:R-:W2:Y:S01]  /*0ec0*/  @!P6 S2R R18, SR_CgaCtaId ;  /* 0x000000000012e919 */ /* 0x000ea20000008800 */
[----:B------:R-:W-:Y:S02]  /*0ed0*/  @!P6 MOV R7, 0x400 ;  /* 0x000004000007e802 */ /* 0x000fe40000000f00 */
[----:B------:R-:W-:Y:S01]  /*0ee0*/  ISETP.GE.AND P1, PT, R0, UR21, PT ;  /* 0x0000001500007c0c */ /* 0x000fe2000bf26270 */
[----:B------:R-:W3:Y:S01]  /*0ef0*/  @!P3 S2R R6, SR_CgaCtaId ;  /* 0x000000000006b919 */ /* 0x000ee20000008800 */
[----:B------:R-:W-:Y:S01]  /*0f00*/  @!P3 IMAD.IADD R4, R25, 0x1, R5 ;  /* 0x000000011904b824 */ /* 0x000fe200078e0205 */
[----:B------:R-:W-:Y:S01]  /*0f10*/  @!PT LDS RZ, [RZ] ;  /* 0x00000000fffff984 */ /* 0x000fe20000000800 */
[----:B------:R-:W-:Y:S01]  /*0f20*/  @!PT LDS RZ, [RZ] ;  /* 0x00000000fffff984 */ /* 0x000fe20000000800 */
[----:B------:R-:W-:Y:S01]  /*0f30*/  @!PT LDS RZ, [RZ] ;  /* 0x00000000fffff984 */ /* 0x000fe20000000800 */
[----:B------:R-:W-:Y:S05]  /*0f40*/  @!P0 LDGSTS.E.BYPASS.LTC128B.128 [R235], desc[UR28][R20.64] ;  /* 0x0000000014eb8fae */ /* 0x000fea000b901d5c */
[----:B------:R-:W-:Y:S01]  /*0f50*/  @!P2 IADD3 R25, P4, R28, 0x20, RZ ;  /* 0x000000201c19a810 */ /* 0x000fe20007f9e0ff */
[----:B------:R-:W-:Y:S04]  /*0f60*/  @!P0 LDGSTS.E.BYPASS.LTC128B.128 [R235+0x2000], desc[UR28][R20.64+0x80] ;  /* 0x0200008014eb8fae */ /* 0x000fe8000b901d5c */
[----:B------:R-:W-:Y:S04]  /*0f70*/  @!P0 LDGSTS.E.BYPASS.LTC128B.128 [R235+0x4000], desc[UR28][R20.64+0x100] ;  /* 0x0400010014eb8fae */ /* 0x000fe8000b901d5c */
[----:B------:R4:W-:Y:S01]  /*0f80*/  @!P0 LDGSTS.E.BYPASS.LTC128B.128 [R235+0x6000], desc[UR28][R20.64+0x180] ;  /* 0x0600018014eb8fae */ /* 0x0009e2000b901d5c */
[C---:B-1----:R-:W-:Y:S01]  /*0f90*/  @!P3 LEA R30, P0, R24.reuse, R2, 0x1 ;  /* 0x00000002181eb211 */ /* 0x042fe200078008ff */
[----:B------:R-:W1:Y:S03]  /*0fa0*/  @!P1 S2R R19, SR_CgaCtaId ;  /* 0x0000000000139919 */ /* 0x000e660000008800 */
[----:B------:R-:W-:-:S02]  /*0fb0*/  @!P3 LEA.HI.X R31, R24, R3, R4, 0x1, P0 ;  /* 0x00000003181fb211 */ /* 0x000fc400000f0c04 */
[----:B------:R-:W1:Y:S01]  /*0fc0*/  @!P2 LDC.64 R2, c[0x0][0x240] ;  /* 0x00009000ff02ab82 */ /* 0x000e620000000a00 */
[----:B--2---:R-:W-:-:S07]  /*0fd0*/  @!P6 LEA R18, R18, R7, 0x18 ;  /* 0x000000071212e211 */ /* 0x004fce00078ec0ff */
[----:B------:R-:W2:Y:S01]  /*0fe0*/  @!P2 LDC.64 R4, c[0x0][0x210] ;  /* 0x00008400ff04ab82 */ /* 0x000ea20000000a00 */
[----:B----4-:R-:W-:Y:S01]  /*0ff0*/  @!P1 IADD3 R21, P0, R28, 0x30, RZ ;  /* 0x000000301c159810 */ /* 0x010fe20007f1e0ff */
[----:B------:R-:W4:Y:S01]  /*1000*/  @!P2 S2R R20, SR_CgaCtaId ;  /* 0x000000000014a919 */ /* 0x000f220000008800 */
[--C-:B------:R-:W-:Y:S01]  /*1010*/  @!P2 IMAD.X R28, RZ, RZ, R29.reuse, P4 ;  /* 0x000000ffff1ca224 */ /* 0x100fe200020e061d */
[----:B------:R-:W-:Y:S02]  /*1020*/  ISETP.GE.AND P4, PT, R15, UR16, PT ;  /* 0x000000100f007c0c */ /* 0x000fe4000bf86270 */
[----:B------:R-:W-:Y:S01]  /*1030*/  @!P1 IMAD.X R24, RZ, RZ, R29, P0 ;  /* 0x000000ffff189224 */ /* 0x000fe200000e061d */
[----:B------:R-:W-:Y:S02]  /*1040*/  PLOP3.LUT P0, PT, PT, PT, UP0, 0x80, 0x0 ;  /* 0x000000000000781c */ /* 0x000fe40003f0f008 */
[----:B------:R-:W-:-:S04]  /*1050*/  @!P3 MOV R15, 0x400 ;  /* 0x00000400000fb802 */ /* 0x000fc80000000f00 */
[----:B---3--:R-:W-:-:S07]  /*1060*/  @!P3 LEA R15, R6, R15, 0x18 ;  /* 0x0000000f060fb211 */ /* 0x008fce00078ec0ff */
[----:B------:R-:W-:Y:S05]  /*1070*/  @P0 BRA `(.L_x_401) ;  /* 0x0000000000340947 */ /* 0x000fea0003800000 */
        /* <DEDUP_REMOVED lines=13> */
.L_x_401:
[----:B------:R-:W-:Y:S05]  /*1150*/  @P0 BRA `(.L_x_402) ;  /* 0x0000000000340947 */ /* 0x000fea0003800000 */
        /* <DEDUP_REMOVED lines=13> */
.L_x_402:
[----:B------:R-:W-:Y:S01]  /*1230*/  IMAD R23, R13, UR8, RZ ;  /* 0x000000080d177c24 */ /* 0x000fe2000f8e02ff */
[----:B------:R-:W3:Y:S01]  /*1240*/  @!P1 LDC.64 R6, c[0x0][0x240] ;  /* 0x00009000ff069b82 */ /* 0x000ee20000000a00 */
[C---:B------:R-:W-:Y:S01]  /*1250*/  IMAD.WIDE.U32 R32, R12.reuse, UR8, R16 ;  /* 0x000000080c207c25 */ /* 0x040fe2000f8e0010 */
[----:B------:R-:W-:Y:S01]  /*1260*/  @!P1 MOV R26, 0x400 ;  /* 0x00000400001a9802 */ /* 0x000fe20000000f00 */
[----:B------:R-:W-:Y:S01]  /*1270*/  ULDC.64 UR10, c[0x0][0x260] ;  /* 0x00009800000a7ab9 */ /* 0x000fe20000000a00 */
[----:B------:R-:W-:Y:S01]  /*1280*/  @!P2 MOV R29, 0x400 ;  /* 0x00000400001da802 */ /* 0x000fe20000000f00 */
[----:B------:R-:W-:Y:S01]  /*1290*/  IMAD R23, R12, UR9, R23 ;  /* 0x000000090c177c24 */ /* 0x000fe2000f8e0217 */
[----:B------:R-:W-:Y:S01]  /*12a0*/  IADD3 R236, P0, R32, UR26, RZ ;  /* 0x0000001a20ec7c10 */ /* 0x000fe2000ff1e0ff */
[----:B-1----:R-:W-:Y:S01]  /*12b0*/  @!P2 IMAD R28, R28, R2, RZ ;  /* 0x000000021c1ca224 */ /* 0x002fe200078e02ff */
[----:B------:R-:W-:Y:S01]  /*12c0*/  @!P1 LEA R19, R19, R26, 0x18 ;  /* 0x0000001a13139211 */ /* 0x000fe200078ec0ff */
[----:B------:R-:W-:Y:S01]  /*12d0*/  @!P2 IMAD.MOV.U32 R32, RZ, RZ, R22 ;  /* 0x000000ffff20a224 */ /* 0x000fe200078e0016 */
[----:B------:R-:W-:Y:S01]  /*12e0*/  IADD3.X R237, R33, UR19, R23, P0, !PT ;  /* 0x0000001321ed7c10 */ /* 0x000fe200087fe417 */
[----:B------:R-:W-:Y:S01]  /*12f0*/  @!P2 IMAD.MOV.U32 R33, RZ, RZ, R27 ;  /* 0x000000ffff21a224 */ /* 0x000fe200078e001b */
[----:B----4-:R-:W-:Y:S01]  /*1300*/  @!P2 LEA R20, R20, R29, 0x18 ;  /* 0x0000001d1414a211 */ /* 0x010fe200078ec0ff */
[C---:B------:R-:W-:Y:S01]  /*1310*/  @!P2 IMAD R3, R25.reuse, R3, R28 ;  /* 0x000000031903a224 */ /* 0x040fe200078e021c */
[----:B------:R-:W-:Y:S01]  /*1320*/  USHF.L.U64.HI UR15, UR8, 0x6, UR9 ;  /* 0x00000006080f7899 */ /* 0x000fe20008010209 */
[----:B------:R-:W-:Y:S01]  /*1330*/  @!P2 IMAD.WIDE.U32 R32, R25, R2, R32 ;  /* 0x000000021920a225 */ /* 0x000fe200078e0020 */
[----:B------:R-:W-:Y:S01]  /*1340*/  USHF.L.U32 UR19, UR8, 0x6, URZ ;  /* 0x0000000608137899 */ /* 0x000fe2000800063f */
[----:B------:R-:W-:Y:S01]  /*1350*/  SHF.R.S32.HI R83, RZ, 0x5, R83 ;  /* 0x00000005ff537819 */ /* 0x000fe20000011453 */
[----:B------:R-:W-:Y:S01]  /*1360*/  USHF.R.S32.HI UR17, URZ, 0x1f, UR5 ;  /* 0x0000001f3f117899 */ /* 0x000fe20008011405 */
[----:B------:R-:W-:Y:S01]  /*1370*/  @!P3 IMAD R15, R9, 0x2, R15 ;  /* 0x00000002090fb824 */ /* 0x000fe200078e020f */
[C---:B--2---:R-:W-:Y:S01]  /*1380*/  @!P2 LEA R26, P0, R32.reuse, R4, 0x1 ;  /* 0x00000004201aa211 */ /* 0x044fe200078008ff */
[----:B------:R-:W-:Y:S01]  /*1390*/  @!P2 IMAD.IADD R23, R33, 0x1, R3 ;  /* 0x000000012117a824 */ /* 0x000fe200078e0203 */
[----:B------:R-:W-:Y:S01]  /*13a0*/  UIMAD.WIDE.U32 UR32, UR8, 0x20, URZ ;  /* 0x00000020082078a5 */ /* 0x000fe2000f8e003f */
[----:B------:R-:W1:Y:S01]  /*13b0*/  @!P1 LDC.64 R2, c[0x0][0x210] ;  /* 0x00008400ff029b82 */ /* 0x000e620000000a00 */
[----:B------:R-:W-:Y:S01]  /*13c0*/  @!PT LDS RZ, [RZ] ;  /* 0x00000000fffff984 */ /* 0x000fe20000000800 */
[----:B------:R-:W-:Y:S01]  /*13d0*/  @!PT LDS RZ, [RZ] ;  /* 0x00000000fffff984 */ /* 0x000fe20000000800 */
[----:B------:R-:W-:Y:S01]  /*13e0*/  @!PT LDS RZ, [RZ] ;  /* 0x00000000fffff984 */ /* 0x000fe20000000800 */
[----:B------:R-:W-:Y:S01]  /*13f0*/  @!P3 LDGSTS.E.BYPASS.LTC128B.128 [R15+0x800], desc[UR28][R30.64] ;  /* 0x008000001e0fbfae */ /* 0x000fe2000b901d5c */
[----:B------:R-:W-:Y:S01]  /*1400*/  @!P1 IMAD.MOV.U32 R29, RZ, RZ, R27 ;  /* 0x000000ffff1d9224 */ /* 0x000fe200078e001b */
[----:B------:R-:W-:Y:S01]  /*1410*/  @!P2 LEA.HI.X R27, R32, R5, R23, 0x1, P0 ;  /* 0x00000005201ba211 */ /* 0x000fe200000f0c17 */
[----:B------:R-:W-:Y:S01]  /*1420*/  @!P1 IMAD.MOV.U32 R28, RZ, RZ, R22 ;  /* 0x000000ffff1c9224 */ /* 0x000fe200078e0016 */
[----:B------:R-:W-:Y:S01]  /*1430*/  @!P3 LDGSTS.E.BYPASS.LTC128B.128 [R15+0x2800], desc[UR28][R30.64+0x80] ;  /* 0x028000801e0fbfae */ /* 0x000fe2000b901d5c */
[----:B---3--:R-:W-:Y:S01]  /*1440*/  @!P1 IMAD R24, R24, R6, RZ ;  /* 0x0000000618189224 */ /* 0x008fe200078e02ff */
[----:B------:R-:W-:Y:S01]  /*1450*/  SHF.R.S32.HI R242, RZ, 0x1f, R86 ;  /* 0x0000001ffff27819 */ /* 0x000fe20000011456 */
[----:B------:R-:W2:Y:S01]  /*1460*/  @!P6 LDC.64 R4, c[0x0][0x218] ;  /* 0x00008600ff04eb82 */ /* 0x000ea20000000a00 */
[----:B------:R-:W-:Y:S01]  /*1470*/  @!P3 LDGSTS.E.BYPASS.LTC128B.128 [R15+0x4800], desc[UR28][R30.64+0x100] ;  /* 0x048001001e0fbfae */ /* 0x000fe2000b901d5c */
[----:B------:R-:W-:Y:S01]  /*1480*/  IMAD.WIDE.U32 R236, R10, UR10, R236 ;  /* 0x0000000a0aec7c25 */ /* 0x000fe2000f8e00ec */
[----:B------:R-:W-:-:S02]  /*1490*/  LEA.HI R242, R242, R86, RZ, 0x2 ;  /* 0x00000056f2f27211 */ /* 0x000fc400078f10ff */
[----:B------:R3:W-:Y:S01]  /*14a0*/  @!P3 LDGSTS.E.BYPASS.LTC128B.128 [R15+0x6800], desc[UR28][R30.64+0x180] ;  /* 0x068001801e0fbfae */ /* 0x0007e2000b901d5c */
[C---:B------:R-:W-:Y:S01]  /*14b0*/  @!P1 IMAD R7, R21.reuse, R7, R24 ;  /* 0x0000000715079224 */ /* 0x040fe200078e0218 */
[----:B------:R-:W-:Y:S01]  /*14c0*/  SHF.R.S32.HI R242, RZ, 0x2, R242 ;  /* 0x00000002fff27819 */ /* 0x000fe200000114f2 */
[----:B------:R-:W-:-:S04]  /*14d0*/  @!P1 IMAD.WIDE.U32 R28, R21, R6, R28 ;  /* 0x00000006151c9225 */ /* 0x000fc800078e001c */
[----:B------:R-:W-:Y:S02]  /*14e0*/  IMAD.U32 R84, RZ, RZ, UR19 ;  /* 0x00000013ff547e24 */ /* 0x000fe4000f8e00ff */
[----:B------:R-:W-:Y:S02]  /*14f0*/  IMAD.MOV.U32 R240, RZ, RZ, R236 ;  /* 0x000000fffff07224 */ /* 0x000fe400078e00ec */
[----:B------:R-:W-:Y:S02]  /*1500*/  @!P2 IMAD R20, R9, 0x2, R20 ;  /* 0x000000020914a824 */ /* 0x000fe400078e0214 */
[----:B------:R-:W-:Y:S02]  /*1510*/  @!P1 IMAD.IADD R21, R29, 0x1, R7 ;  /* 0x000000011d159824 */ /* 0x000fe400078e0207 */
[C---:B------:R-:W-:Y:S01]  /*1520*/  @!P1 IMAD R19, R9.reuse, 0x2, R19 ;  /* 0x0000000209139824 */ /* 0x040fe200078e0213 */
[----:B------:R-:W-:Y:S01]  /*1530*/  @!P2 LDGSTS.E.BYPASS.LTC128B.128 [R20+0x1000], desc[UR28][R26.64] ;  /* 0x010000001a14afae */ /* 0x000fe2000b901d5c */
[----:B------:R-:W-:-:S02]  /*1540*/  @!P6 IMAD R18, R9, 0x2, R18 ;  /* 0x000000020912e824 */ /* 0x000fc400078e0212 */
[----:B------:R-:W-:Y:S01]  /*1550*/  IMAD.U32 R202, RZ, RZ, UR14 ;  /* 0x0000000effca7e24 */ /* 0x000fe2000f8e00ff */
[----:B------:R-:W-:Y:S04]  /*1560*/  @!P2 LDGSTS.E.BYPASS.LTC128B.128 [R20+0x3000], desc[UR28][R26.64+0x80] ;  /* 0x030000801a14afae */ /* 0x000fe8000b901d5c */
[----:B------:R-:W-:Y:S01]  /*1570*/  @!P2 LDGSTS.E.BYPASS.LTC128B.128 [R20+0x5000], desc[UR28][R26.64+0x100] ;  /* 0x050001001a14afae */ /* 0x000fe2000b901d5c */
[----:B---3--:R-:W-:-:S03]  /*1580*/  SHF.R.S32.HI R15, RZ, 0x1f, R10 ;  /* 0x0000001fff0f7819 */ /* 0x008fc6000001140a */
[----:B------:R3:W-:Y:S01]  /*1590*/  @!P2 LDGSTS.E.BYPASS.LTC128B.128 [R20+0x7000], desc[UR28][R26.64+0x180] ;  /* 0x070001801a14afae */ /* 0x0007e2000b901d5c */
[----:B------:R-:W-:Y:S01]  /*15a0*/  ISETP.GE.AND P2, PT, R11, UR16, PT ;  /* 0x000000100b007c0c */ /* 0x000fe2000bf46270 */
[----:B------:R-:W-:Y:S01]  /*15b0*/  IMAD R22, R15, UR10, RZ ;  /* 0x0000000a0f167c24 */ /* 0x000fe2000f8e02ff */
[----:B------:R-:W-:-:S03]  /*15c0*/  UIMAD UR10, UR15, UR5, URZ ;  /* 0x000000050f0a72a4 */ /* 0x000fc6000f8e023f */
[----:B------:R-:W-:Y:S01]  /*15d0*/  IMAD R22, R10, UR11, R22 ;  /* 0x0000000b0a167c24 */ /* 0x000fe2000f8e0216 */
[----:B------:R-:W-:Y:S02]  /*15e0*/  UIMAD UR10, UR17, UR19, UR10 ;  /* 0x00000013110a72a4 */ /* 0x000fe4000f8e020a */
[----:B------:R-:W-:Y:S01]  /*15f0*/  UIMAD UR17, UR17, UR6, URZ ;  /* 0x00000006111172a4 */ /* 0x000fe2000f8e023f */
[----:B------:R-:W-:Y:S01]  /*1600*/  IMAD.IADD R241, R237, 0x1, R22 ;  /* 0x00000001edf17824 */ /* 0x000fe200078e0216 */
[----:B-1----:R-:W-:Y:S02]  /*1610*/  @!P1 LEA R22, P3, R28, R2, 0x1 ;  /* 0x000000021c169211 */ /* 0x002fe400078608ff */
[----:B------:R-:W-:Y:S01]  /*1620*/  UIMAD UR17, UR5, UR7, UR17 ;  /* 0x00000007051172a4 */ /* 0x000fe2000f8e0211 */
[----:B------:R-:W-:Y:S01]  /*1630*/  IMAD.WIDE.U32 R6, R84, UR5, R240 ;  /* 0x0000000554067c25 */ /* 0x000fe2000f8e00f0 */
[----:B------:R-:W-:Y:S02]  /*1640*/  @!P1 LEA.HI.X R23, R28, R3, R21, 0x1, P3 ;  /* 0x000000031c179211 */ /* 0x000fe400018f0c15 */
[----:B------:R-:W1:Y:S01]  /*1650*/  @!P5 LDC.64 R2, c[0x0][0x218] ;  /* 0x00008600ff02db82 */ /* 0x000e620000000a00 */
[----:B------:R-:W-:Y:S01]  /*1660*/  VIADD R7, R7, UR10 ;  /* 0x0000000a07077c36 */ /* 0x000fe20008000000 */
[----:B--2---:R-:W-:Y:S01]  /*1670*/  @!P6 LEA R24, P0, R6, R4, 0x1 ;  /* 0x000000040618e211 */ /* 0x004fe200078008ff */
[----:B------:R-:W-:Y:S01]  /*1680*/  @!P1 LDGSTS.E.BYPASS.LTC128B.128 [R19+0x1800], desc[UR28][R22.64] ;  /* 0x0180000016139fae */ /* 0x000fe2000b901d5c */
[----:B------:R-:W-:Y:S01]  /*1690*/  ISETP.GE.AND P3, PT, R0, UR16, PT ;  /* 0x0000001000007c0c */ /* 0x000fe2000bf66270 */
[----:B------:R-:W-:Y:S01]  /*16a0*/  USHF.L.U32 UR10, UR9, 0x5, URZ ;  /* 0x00000005090a7899 */ /* 0x000fe2000800063f */
[----:B------:R-:W-:Y:S01]  /*16b0*/  @!P6 LEA.HI.X R25, R6, R5, R7, 0x1, P0 ;  /* 0x000000050619e211 */ /* 0x000fe200000f0c07 */
[----:B------:R-:W-:Y:S01]  /*16c0*/  @!P1 LDGSTS.E.BYPASS.LTC128B.128 [R19+0x3800], desc[UR28][R22.64+0x80] ;  /* 0x0380008016139fae */ /* 0x000fe2000b901d5c */
[----:B------:R-:W-:Y:S01]  /*16d0*/  ISETP.GE.AND P0, PT, R0, UR16, PT ;  /* 0x0000001000007c0c */ /* 0x000fe2000bf06270 */
[----:B------:R-:W-:-:S02]  /*16e0*/  IMAD.U32 R5, RZ, RZ, UR8 ;  /* 0x00000008ff057e24 */ /* 0x000fc4000f8e00ff */
[----:B------:R-:W-:Y:S01]  /*16f0*/  @!P1 LDGSTS.E.BYPASS.LTC128B.128 [R19+0x5800], desc[UR28][R22.64+0x100] ;  /* 0x0580010016139fae */ /* 0x000fe2000b901d5c */
[----:B---3--:R-:W-:-:S03]  /*1700*/  IMAD.WIDE.U32 R26, R12, UR6, R16 ;  /* 0x000000060c1a7c25 */ /* 0x008fc6000f8e0010 */
[----:B------:R2:W-:Y:S01]  /*1710*/  @!P1 LDGSTS.E.BYPASS.LTC128B.128 [R19+0x7800], desc[UR28][R22.64+0x180] ;  /* 0x0780018016139fae */ /* 0x0005e2000b901d5c */
[----:B------:R-:W-:Y:S01]  /*1720*/  ISETP.GE.AND P1, PT, R11, UR16, PT ;  /* 0x000000100b007c0c */ /* 0x000fe2000bf26270 */
[----:B------:R-:W-:Y:S01]  /*1730*/  IMAD.U32 R17, RZ, RZ, UR10 ;  /* 0x0000000aff117e24 */ /* 0x000fe2000f8e00ff */
[----:B------:R-:W-:Y:S01]  /*1740*/  ULDC.64 UR10, c[0x0][0x268] ;  /* 0x00009a00000a7ab9 */ /* 0x000fe20000000a00 */
[----:B------:R-:W3:Y:S01]  /*1750*/  @!P5 S2R R4, SR_CgaCtaId ;  /* 0x000000000004d919 */ /* 0x000ee20000008800 */
[----:B------:R-:W-:Y:S01]  /*1760*/  IMAD R15, R15, UR10, RZ ;  /* 0x0000000a0f0f7c24 */ /* 0x000fe2000f8e02ff */
[----:B------:R-:W-:Y:S01]  /*1770*/  VOTEU.ALL UP0, P0 ;  /* 0x00000000003f7886 */ /* 0x000fe20000000000 */
[----:B------:R-:W-:Y:S02]  /*1780*/  @!P6 LDGSTS.E.BYPASS.LTC128B.128 [R18+0x8000], desc[UR28][R24.64] ;  /* 0x080000001812efae */ /* 0x000fe4000b901d5c */
[----:B------:R-:W-:Y:S02]  /*1790*/  IMAD R15, R10, UR11, R15 ;  /* 0x0000000b0a0f7c24 */ /* 0x000fe4000f8e020f */
[----:B------:R-:W-:Y:S04]  /*17a0*/  @!P6 LDGSTS.E.BYPASS.LTC128B.128 [R18+0xa000], desc[UR28][R24.64+0x80] ;  /* 0x0a0000801812efae */ /* 0x000fe8000b901d5c */
[----:B------:R-:W-:Y:S04]  /*17b0*/  @!P6 LDGSTS.E.BYPASS.LTC128B.128 [R18+0xc000], desc[UR28][R24.64+0x100] ;  /* 0x0c0001001812efae */ /* 0x000fe8000b901d5c */
[----:B------:R4:W-:Y:S01]  /*17c0*/  @!P6 LDGSTS.E.BYPASS.LTC128B.128 [R18+0xe000], desc[UR28][R24.64+0x180] ;  /* 0x0e0001801812efae */ /* 0x0009e2000b901d5c */
[----:B------:R-:W-:Y:S01]  /*17d0*/  @!P5 LEA R5, P6, R5, R6, 0x4 ;  /* 0x000000060505d211 */ /* 0x000fe200078c20ff */
[----:B------:R-:W5:Y:S01]  /*17e0*/  @!P2 S2R R20, SR_CgaCtaId ;  /* 0x000000000014a919 */ /* 0x000f620000008800 */
[----:B--2---:R-:W-:Y:S01]  /*17f0*/  IMAD.U32 R22, RZ, RZ, UR8 ;  /* 0x00000008ff167e24 */ /* 0x004fe2000f8e00ff */
[----:B------:R-:W2:Y:S01]  /*1800*/  @!P0 S2R R19, SR_CgaCtaId ;  /* 0x0000000000138919 */ /* 0x000ea20000008800 */
[----:B----4-:R-:W-:Y:S01]  /*1810*/  LEA.HI R18, R14, R85, RZ, 0x4 ;  /* 0x000000550e127211 */ /* 0x010fe200078f20ff */
[----:B------:R-:W-:-:S03]  /*1820*/  IMAD.U32 R14, RZ, RZ, UR9 ;  /* 0x00000009ff0e7e24 */ /* 0x000fc6000f8e00ff */
[----:B------:R-:W-:Y:S02]  /*1830*/  SHF.R.S32.HI R11, RZ, 0x4, R18 ;  /* 0x00000004ff0b7819 */ /* 0x000fe40000011412 */
[----:B------:R-:W-:Y:S02]  /*1840*/  @!P5 LEA.HI.X R14, R22, R7, R14, 0x4, P6 ;  /* 0x00000007160ed211 */ /* 0x000fe400030f240e */
[C---:B------:R-:W-:Y:S02]  /*1850*/  LEA.HI R21, R18.reuse, R11, RZ, 0x1 ;  /* 0x0000000b12157211 */ /* 0x040fe400078f08ff */
[----:B------:R-:W-:Y:S02]  /*1860*/  LOP3.LUT R18, R18, 0xfffffff0, RZ, 0xc0, !PT ;  /* 0xfffffff012127812 */ /* 0x000fe400078ec0ff */
[----:B------:R-:W-:Y:S02]  /*1870*/  LOP3.LUT R21, R21, 0xfffffffe, RZ, 0xc0, !PT ;  /* 0xfffffffe15157812 */ /* 0x000fe400078ec0ff */
[----:B-1----:R-:W-:Y:S01]  /*1880*/  @!P5 LEA R24, P6, R5, R2, 0x1 ;  /* 0x000000020518d211 */ /* 0x002fe200078c08ff */
[----:B------:R-:W-:Y:S01]  /*1890*/  IMAD.IADD R0, R85, 0x1, -R18 ;  /* 0x0000000155007824 */ /* 0x000fe200078e0a12 */
[----:B------:R-:W-:Y:S01]  /*18a0*/  @!P5 MOV R18, 0x400 ;  /* 0x000004000012d802 */ /* 0x000fe20000000f00 */
[----:B------:R-:W-:Y:S01]  /*18b0*/  IMAD.IADD R11, R11, 0x1, -R21 ;  /* 0x000000010b0b7824 */ /* 0x000fe200078e0a15 */
[----:B------:R-:W-:-:S02]  /*18c0*/  @!P5 LEA.HI.X R25, R5, R3, R14, 0x1, P6 ;  /* 0x000000030519d211 */ /* 0x000fc400030f0c0e */
[----:B------:R-:W-:Y:S02]  /*18d0*/  SHF.R.S32.HI R2, RZ, 0x1f, R0 ;  /* 0x0000001fff027819 */ /* 0x000fe40000011400 */
[----:B------:R-:W-:Y:S02]  /*18e0*/  @!P2 IADD3 R21, P6, R6, UR32, RZ ;  /* 0x000000200615ac10 */ /* 0x000fe4000ffde0ff */
[----:B------:R-:W-:Y:S01]  /*18f0*/  LEA.HI R14, R2, R0, RZ, 0x3 ;  /* 0x00000000020e7211 */ /* 0x000fe200078f18ff */
[----:B------:R-:W-:Y:S01]  /*1900*/  IMAD R2, R13, UR6, RZ ;  /* 0x000000060d027c24 */ /* 0x000fe2000f8e02ff */
[----:B---3--:R-:W-:Y:S02]  /*1910*/  @!P5 LEA R18, R4, R18, 0x18 ;  /* 0x000000120412d211 */ /* 0x008fe400078ec0ff */
[----:B------:R-:W-:Y:S01]  /*1920*/  @!P2 MOV R3, 0x400 ;  /* 0x000004000003a802 */ /* 0x000fe20000000f00 */
[----:B------:R-:W-:Y:S01]  /*1930*/  IMAD R2, R12, UR7, R2 ;  /* 0x000000070c027c24 */ /* 0x000fe2000f8e0202 */
[----:B------:R-:W-:Y:S01]  /*1940*/  @!P2 IADD3.X R17, R7, UR33, R17, P6, !PT ;  /* 0x000000210711ac10 */ /* 0x000fe2000b7fe411 */
[----:B------:R-:W1:Y:S01]  /*1950*/  @!P2 LDC.64 R4, c[0x0][0x218] ;  /* 0x00008600ff04ab82 */ /* 0x000e620000000a00 */
[----:B------:R-:W-:Y:S01]  /*1960*/  IADD3 R200, P6, R26, UR20, RZ ;  /* 0x000000141ac87c10 */ /* 0x000fe2000ffde0ff */
[----:B------:R-:W-:Y:S01]  /*1970*/  @!P5 IMAD R18, R9, 0x2, R18 ;  /* 0x000000020912d824 */ /* 0x000fe200078e0212 */
[----:B-----5:R-:W-:Y:S01]  /*1980*/  @!P2 LEA R16, R20, R3, 0x18 ;  /* 0x000000031410a211 */ /* 0x020fe200078ec0ff */
[----:B------:R-:W-:Y:S01]  /*1990*/  UIMAD.WIDE.U32 UR32, UR5, UR6, URZ ;  /* 0x00000006052072a5 */ /* 0x000fe2000f8e003f */
[----:B------:R-:W-:Y:S01]  /*19a0*/  IADD3.X R201, R27, UR18, R2, P6, !PT ;  /* 0x000000121bc97c10 */ /* 0x000fe2000b7fe402 */
[----:B------:R-:W-:Y:S01]  /*19b0*/  @!UP0 UIMAD UR18, UR9, 0x30, URZ ;  /* 0x00000030091288a4 */ /* 0x000fe2000f8e023f */
[----:B------:R-:W-:Y:S01]  /*19c0*/  @!P0 MOV R13, 0x400 ;  /* 0x00000400000d8802 */ /* 0x000fe20000000f00 */
[----:B------:R-:W3:Y:S01]  /*19d0*/  @!P0 LDC.64 R2, c[0x0][0x218] ;  /* 0x00008600ff028b82 */ /* 0x000ee20000000a00 */
[----:B------:R-:W-:Y:S01]  /*19e0*/  @!P5 LDGSTS.E.BYPASS.LTC128B.128 [R18+0x8800], desc[UR28][R24.64] ;  /* 0x088000001812dfae */ /* 0x000fe2000b901d5c */
[----:B------:R-:W-:Y:S01]  /*19f0*/  LOP3.LUT R22, R14, 0xfffffff8, RZ, 0xc0, !PT ;  /* 0xfffffff80e167812 */ /* 0x000fe200078ec0ff */
[----:B------:R-:W-:Y:S01]  /*1a00*/  @!P2 IMAD R16, R9, 0x2, R16 ;  /* 0x000000020910a824 */ /* 0x000fe200078e0210 */
[----:B--2---:R-:W-:Y:S01]  /*1a10*/  @!P0 LEA R13, R19, R13, 0x18 ;  /* 0x0000000d130d8211 */ /* 0x004fe200078ec0ff */
[----:B------:R-:W-:Y:S01]  /*1a20*/  IMAD.U32 R19, RZ, RZ, UR8 ;  /* 0x00000008ff137e24 */ /* 0x000fe2000f8e00ff */
[----:B------:R-:W-:Y:S01]  /*1a30*/  @!P5 LDGSTS.E.BYPASS.LTC128B.128 [R18+0xa800], desc[UR28][R24.64+0x80] ;  /* 0x0a8000801812dfae */ /* 0x000fe2000b901d5c */
[----:B------:R-:W-:Y:S01]  /*1a40*/  ISETP.GE.AND P6, PT, R12, UR16, PT ;  /* 0x000000100c007c0c */ /* 0x000fe2000bfc6270 */
[----:B------:R-:W-:Y:S01]  /*1a50*/  UIADD3 UR17, UR33, UR17, URZ ;  /* 0x0000001121117290 */ /* 0x000fe2000fffe03f */
[----:B------:R-:W-:Y:S01]  /*1a60*/  @!P0 IMAD R13, R9, 0x2, R13 ;  /* 0x00000002090d8824 */ /* 0x000fe200078e020d */
[----:B------:R-:W-:Y:S01]  /*1a70*/  @!P5 LDGSTS.E.BYPASS.LTC128B.128 [R18+0xc800], desc[UR28][R24.64+0x100] ;  /* 0x0c8001001812dfae */ /* 0x000fe2000b901d5c */
[----:B------:R-:W-:Y:S01]  /*1a80*/  IMAD.IADD R0, R0, 0x1, -R22 ;  /* 0x0000000100007824 */ /* 0x000fe200078e0a16 */
[----:B------:R-:W-:Y:S01]  /*1a90*/  VOTEU.ALL UP0, P3 ;  /* 0x00000000003f7886 */ /* 0x000fe20001800000 */
[----:B------:R-:W-:Y:S01]  /*1aa0*/  IMAD.WIDE.U32 R200, R10, UR10, R200 ;  /* 0x0000000a0ac87c25 */ /* 0x000fe2000f8e00c8 */
[----:B------:R2:W-:Y:S01]  /*1ab0*/  @!P5 LDGSTS.E.BYPASS.LTC128B.128 [R18+0xe800], desc[UR28][R24.64+0x180] ;  /* 0x0e8001801812dfae */ /* 0x0005e2000b901d5c */
[----:B------:R-:W-:Y:S01]  /*1ac0*/  USHF.L.U32 UR10, UR7, 0x5, URZ ;  /* 0x00000005070a7899 */ /* 0x000fe2000800063f */
[----:B-1----:R-:W-:Y:S01]  /*1ad0*/  @!P2 LEA R4, P5, R21, R4, 0x1 ;  /* 0x000000041504a211 */ /* 0x002fe200078a08ff */
[----:B------:R-:W-:-:S02]  /*1ae0*/  IMAD.U32 R22, RZ, RZ, UR32 ;  /* 0x00000020ff167e24 */ /* 0x000fc4000f8e00ff */
[----:B------:R-:W-:Y:S01]  /*1af0*/  IMAD.IADD R239, R201, 0x1, R15 ;  /* 0x00000001c9ef7824 */ /* 0x000fe200078e020f */
[----:B------:R-:W-:Y:S01]  /*1b00*/  @!P2 LEA.HI.X R5, R21, R5, R17, 0x1, P5 ;  /* 0x000000051505a211 */ /* 0x000fe200028f0c11 */
[----:B------:R-:W-:Y:S02]  /*1b10*/  IMAD.SHL.U32 R12, R12, 0x8, RZ ;  /* 0x000000080c0c7824 */ /* 0x000fe400078e00ff */
[----:B------:R-:W-:Y:S02]  /*1b20*/  IMAD.SHL.U32 R80, R0, 0x40, RZ ;  /* 0x0000004000507824 */ /* 0x000fe400078e00ff */
[----:B------:R-:W-:Y:S01]  /*1b30*/  @!P2 LDGSTS.E.BYPASS.LTC128B.128 [R16+0x9000], desc[UR28][R4.64] ;  /* 0x090000000410afae */ /* 0x000fe2000b901d5c */
[----:B------:R-:W-:Y:S02]  /*1b40*/  IMAD.SHL.U32 R10, R11, 0x8, RZ ;  /* 0x000000080b0a7824 */ /* 0x000fe400078e00ff */
[----:B------:R-:W-:Y:S01]  /*1b50*/  LOP3.LUT R80, R80, 0x1c0, RZ, 0xc0, !PT ;  /* 0x000001c050507812 */ /* 0x000fe200078ec0ff */
[----:B------:R-:W-:Y:S01]  /*1b60*/  @!P2 LDGSTS.E.BYPASS.LTC128B.128 [R16+0xb000], desc[UR28][R4.64+0x80] ;  /* 0x0b0000800410afae */ /* 0x000fe2000b901d5c */
[----:B------:R-:W-:-:S02]  /*1b70*/  IMAD.U32 R9, RZ, RZ, UR6 ;  /* 0x00000006ff097e24 */ /* 0x000fc4000f8e00ff */
[----:B------:R-:W-:Y:S01]  /*1b80*/  LOP3.LUT R10, R80, 0x8, R10, 0xf8, !PT ;  /* 0x00000008500a7812 */ /* 0x000fe200078ef80a */
[----:B------:R-:W-:Y:S01]  /*1b90*/  @!P2 LDGSTS.E.BYPASS.LTC128B.128 [R16+0xd000], desc[UR28][R4.64+0x100] ;  /* 0x0d0001000410afae */ /* 0x000fe2000b901d5c */
[----:B------:R-:W-:Y:S01]  /*1ba0*/  SHF.R.U32.HI R80, RZ, 0x3, R80 ;  /* 0x00000003ff507819 */ /* 0x000fe20000011650 */
[----:B------:R-:W-:Y:S02]  /*1bb0*/  IMAD.SHL.U32 R81, R14, 0x40, RZ ;  /* 0x000000400e517824 */ /* 0x000fe400078e00ff */
[----:B------:R1:W-:Y:S01]  /*1bc0*/  @!P2 LDGSTS.E.BYPASS.LTC128B.128 [R16+0xf000], desc[UR28][R4.64+0x180] ;  /* 0x0f0001800410afae */ /* 0x0003e2000b901d5c */
[----:B------:R-:W-:Y:S01]  /*1bd0*/  LOP3.LUT R80, R10, R80, RZ, 0x3c, !PT ;  /* 0x000000500a507212 */ /* 0x000fe200078e3cff */
[----:B------:R-:W-:Y:S01]  /*1be0*/  IMAD.U32 R10, RZ, RZ, UR6 ;  /* 0x00000006ff0a7e24 */ /* 0x000fe2000f8e00ff */
[----:B------:R-:W-:Y:S01]  /*1bf0*/  LOP3.LUT R81, R81, 0xfffffe00, RZ, 0xc0, !PT ;  /* 0xfffffe0051517812 */ /* 0x000fe200078ec0ff */
[----:B--2---:R-:W-:-:S04]  /*1c00*/  @!P0 IMAD.WIDE.U32 R18, R19, 0x30, R6 ;  /* 0x0000003013128825 */ /* 0x004fc800078e0006 */
[----:B------:R-:W-:Y:S01]  /*1c10*/  @!P0 VIADD R7, R19, UR18 ;  /* 0x0000001213078c36 */ /* 0x000fe20008000000 */
[----:B---3--:R-:W-:Y:S01]  /*1c20*/  @!P0 LEA R20, P5, R18, R2, 0x1 ;  /* 0x0000000212148211 */ /* 0x008fe200078a08ff */
[----:B------:R-:W-:Y:S01]  /*1c30*/  IMAD.U32 R2, RZ, RZ, UR17 ;  /* 0x00000011ff027e24 */ /* 0x000fe2000f8e00ff */
[----:B------:R-:W-:Y:S01]  /*1c40*/  UIMAD.WIDE.U32 UR16, UR6, 0x20, URZ ;  /* 0x00000020061078a5 */ /* 0x000fe2000f8e003f */
[----:B------:R-:W-:Y:S01]  /*1c50*/  IMAD.SHL.U32 R6, R8, 0x40, RZ ;  /* 0x0000004008067824 */ /* 0x000fe200078e00ff */
[----:B------:R-:W-:Y:S01]  /*1c60*/  @!P0 LEA.HI.X R21, R18, R3, R7, 0x1, P5 ;  /* 0x0000000312158211 */ /* 0x000fe200028f0c07 */
[----:B------:R-:W-:Y:S01]  /*1c70*/  IMAD R234, R83, 0x400, R81 ;  /* 0x0000040053ea7824 */ /* 0x000fe200078e0251 */
[----:B------:R-:W-:Y:S01]  /*1c80*/  LEA R18, P5, R22, R200, 0x6 ;  /* 0x000000c816127211 */ /* 0x000fe200078a30ff */
[----:B------:R-:W-:Y:S01]  /*1c90*/  IMAD.U32 R23, RZ, RZ, UR33 ;  /* 0x00000021ff177e24 */ /* 0x000fe2000f8e00ff */
[----:B------:R-:W-:Y:S01]  /*1ca0*/  LOP3.LUT R6, R6, 0x1c0, RZ, 0xc0, !PT ;  /* 0x000001c006067812 */ /* 0x000fe200078ec0ff */
[----:B------:R-:W-:Y:S01]  /*1cb0*/  @!P0 LDGSTS.E.BYPASS.LTC128B.128 [R13+0x9800], desc[UR28][R20.64] ;  /* 0x09800000140d8fae */ /* 0x000fe2000b901d5c */
[----:B------:R-:W-:Y:S01]  /*1cc0*/  LEA.HI.X R19, R22, R239, R2, 0x6, P5 ;  /* 0x000000ef16137211 */ /* 0x000fe200028f3402 */
[----:B------:R-:W-:Y:S01]  /*1cd0*/  IMAD.IADD R234, R80, 0x1, R234 ;  /* 0x0000000150ea7824 */ /* 0x000fe200078e02ea */
[----:B------:R-:W2:Y:S01]  /*1ce0*/  @!P6 LDC.64 R2, c[0x0][0x220] ;  /* 0x00008800ff02eb82 */ /* 0x000ea20000000a00 */
[----:B------:R-:W-:Y:S01]  /*1cf0*/  @!P0 LDGSTS.E.BYPASS.LTC128B.128 [R13+0xb800], desc[UR28][R20.64+0x80] ;  /* 0x0b800080140d8fae */ /* 0x000fe2000b901d5c */
[----:B------:R-:W-:-:S02]  /*1d00*/  LOP3.LUT R12, R6, 0x8, R12, 0xf8, !PT ;  /* 0x00000008060c7812 */ /* 0x000fc400078ef80c */
[----:B------:R-:W-:Y:S01]  /*1d10*/  SHF.R.U32.HI R233, RZ, 0x3, R6 ;  /* 0x00000003ffe97819 */ /* 0x000fe20000011606 */
[----:B------:R-:W-:Y:S01]  /*1d20*/  @!P0 LDGSTS.E.BYPASS.LTC128B.128 [R13+0xd800], desc[UR28][R20.64+0x100] ;  /* 0x0d800100140d8fae */ /* 0x000fe2000b901d5c */
[----:B------:R-:W-:Y:S02]  /*1d30*/  LEA R234, R234, UR4, 0x1 ;  /* 0x00000004eaea7c11 */ /* 0x000fe4000f8e08ff */
[----:B------:R-:W3:Y:S01]  /*1d40*/  @!P4 LDC.64 R6, c[0x0][0x220] ;  /* 0x00008800ff06cb82 */ /* 0x000ee20000000a00 */
[----:B------:R4:W-:Y:S01]  /*1d50*/  @!P0 LDGSTS.E.BYPASS.LTC128B.128 [R13+0xf800], desc[UR28][R20.64+0x180] ;  /* 0x0f800180140d8fae */ /* 0x0009e2000b901d5c */
[----:B------:R-:W-:Y:S01]  /*1d60*/  LOP3.LUT R233, R12, R233, RZ, 0x3c, !PT ;  /* 0x000000e90ce97212 */ /* 0x000fe200078e3cff */
[----:B------:R-:W-:Y:S02]  /*1d70*/  IMAD.U32 R12, RZ, RZ, UR6 ;  /* 0x00000006ff0c7e24 */ /* 0x000fe4000f8e00ff */
[----:B------:R-:W0:Y:S02]  /*1d80*/  LDGDEPBAR ;  /* 0x00000000000079af */ /* 0x000e240000000000 */
[----:B------:R-:W-:Y:S01]  /*1d90*/  IMAD R233, R11, 0x200, R233 ;  /* 0x000002000be97824 */ /* 0x000fe200078e02e9 */
[----:B-1----:R-:W1:Y:S01]  /*1da0*/  @!P1 LDC.64 R4, c[0x0][0x220] ;  /* 0x00008800ff049b82 */ /* 0x002e620000000a00 */
[----:B------:R-:W-:Y:S01]  /*1db0*/  IMAD.U32 R11, RZ, RZ, UR7 ;  /* 0x00000007ff0b7e24 */ /* 0x000fe2000f8e00ff */
[----:B------:R-:W-:-:S02]  /*1dc0*/  @!P4 LEA R12, P0, R12, R18, 0x4 ;  /* 0x000000120c0cc211 */ /* 0x000fc400078020ff */
[----:B------:R-:W-:Y:S02]  /*1dd0*/  LEA R233, R233, UR4, 0x1 ;  /* 0x00000004e9e97c11 */ /* 0x000fe4000f8e08ff */
[----:B------:R-:W-:Y:S02]  /*1de0*/  @!P4 LEA.HI.X R11, R9, R19, R11, 0x4, P0 ;  /* 0x00000013090bc211 */ /* 0x000fe400000f240b */
[C---:B--2---:R-:W-:Y:S01]  /*1df0*/  @!P6 LEA R16, P2, R18.reuse, R2, 0x1 ;  /* 0x000000021210e211 */ /* 0x044fe200078408ff */
[----:B------:R-:W-:Y:S01]  /*1e00*/  VIADD R231, R233, 0x8020 ;  /* 0x00008020e9e77836 */ /* 0x000fe20000000000 */
[C---:B------:R-:W-:Y:S02]  /*1e10*/  @!P1 IADD3 R9, P0, R18.reuse, UR16, RZ ;  /* 0x0000001012099c10 */ /* 0x040fe4000ff1e0ff */
[----:B------:R-:W-:Y:S02]  /*1e20*/  @!P6 LEA.HI.X R17, R18, R3, R19, 0x1, P2 ;  /* 0x000000031211e211 */ /* 0x000fe400010f0c13 */
[----:B------:R-:W2:Y:S01]  /*1e30*/  @!P3 LDC.64 R2, c[0x0][0x220] ;  /* 0x00008800ff02bb82 */ /* 0x000ea20000000a00 */
[----:B----4-:R-:W-:Y:S01]  /*1e40*/  IMAD.U32 R13, RZ, RZ, UR10 ;  /* 0x0000000aff0d7e24 */ /* 0x010fe2000f8e00ff */
[----:B------:R-:W-:-:S06]  /*1e50*/  DEPBAR.LE SB0, 0x0 ;  /* 0x000080000000791a */ /* 0x000fcc0000000000 */
[----:B------:R-:W-:Y:S01]  /*1e60*/  BAR.SYNC.DEFER_BLOCKING 0x0 ;  /* 0x0000000000007b1d */ /* 0x000fe20000010000 */
[----:B------:R-:W-:Y:S01]  /*1e70*/  @!P3 IMAD.WIDE.U32 R20, R10, 0x30, R18 ;  /* 0x000000300a14b825 */ /* 0x000fe200078e0012 */
[----:B------:R-:W-:Y:S01]  /*1e80*/  @!P1 IADD3.X R10, R19, UR17, R13, P0, !PT ;  /* 0x00000011130a9c10 */ /* 0x000fe200087fe40d */
[----:B------:R-:W-:Y:S01]  /*1e90*/  @!UP0 UIMAD UR10, UR7, 0x30, URZ ;  /* 0x00000030070a88a4 */ /* 0x000fe2000f8e023f */
[----:B---3--:R-:W-:Y:S01]  /*1ea0*/  @!P4 LEA R6, P0, R12, R6, 0x1 ;  /* 0x000000060c06c211 */ /* 0x008fe200078008ff */
[----:B------:R-:W-:-:S03]  /*1eb0*/  UISETP.GE.AND UP0, UPT, UR27, 0x2, UPT ;  /* 0x000000021b00788c */ /* 0x000fc6000bf06270 */
[----:B------:R-:W-:Y:S02]  /*1ec0*/  @!P4 LEA.HI.X R7, R12, R7, R11, 0x1, P0 ;  /* 0x000000070c07c211 */ /* 0x000fe400000f0c0b */
[----:B-1----:R-:W-:Y:S01]  /*1ed0*/  @!P1 LEA R12, P0, R9, R4, 0x1 ;  /* 0x00000004090c9211 */ /* 0x002fe200078008ff */
[----:B------:R-:W-:-:S03]  /*1ee0*/  @!P3 VIADD R4, R21, UR10 ;  /* 0x0000000a1504bc36 */ /* 0x000fc60008000000 */
[----:B------:R-:W-:Y:S02]  /*1ef0*/  @!P1 LEA.HI.X R13, R9, R5, R10, 0x1, P0 ;  /* 0x00000005090d9211 */ /* 0x000fe400000f0c0a */
[----:B--2---:R-:W-:-:S04]  /*1f00*/  @!P3 LEA R2, P0, R20, R2, 0x1 ;  /* 0x000000021402b211 */ /* 0x004fc800078008ff */
[----:B------:R-:W-:Y:S01]  /*1f10*/  @!P3 LEA.HI.X R3, R20, R3, R4, 0x1, P0 ;  /* 0x000000031403b211 */ /* 0x000fe200000f0c04 */
        /* <DEDUP_REMOVED lines=35> */
[----:B------:R-:W-:Y:S03]  /*2150*/  @P3 STS.128 [R235+0x11800], RZ ;  /* 0x011800ffeb003388 */ /* 0x000fe60000000c00 */
[----:B------:R-:W-:Y:S01]  /*2160*/  SEL R0, R0, 0xffffffe0, !P2 ;  /* 0xffffffe000007807 */ /* 0x000fe20005000000 */
[----:B------:R-:W-:Y:S04]  /*2170*/  @P3 STS.128 [R235+0x13800], RZ ;  /* 0x013800ffeb003388 */ /* 0x000fe80000000c00 */
[----:B------:R-:W-:Y:S01]  /*2180*/  @P3 STS.128 [R235+0x15800], RZ ;  /* 0x015800ffeb003388 */ /* 0x000fe20000000c00 */
[----:B------:R-:W-:-:S03]  /*2190*/  IMAD R230, R0, 0x2, R234 ;  /* 0x0000000200e67824 */ /* 0x000fc600078e02ea */
        /* <DEDUP_REMOVED lines=8> */
[----:B------:R-:W-:Y:S04]  /*2220*/  LDSM.16.M88.4 R40, [R234] ;  /* 0x00000000ea28783b */ /* 0x000fe80000000200 */
[----:B------:R-:W3:Y:S04]  /*2230*/  LDSM.16.M88.4 R20, [R233+0x8000] ;  /* 0x00800000e914783b */ /* 0x000ee80000000200 */
[----:B-1----:R-:W1:Y:S04]  /*2240*/  LDSM.16.M88.4 R12, [R233+0x8800] ;  /* 0x00880000e90c783b */ /* 0x002e680000000200 */
[----:B------:R-:W4:Y:S04]  /*2250*/  LDSM.16.M88.4 R56, [R233+0x9000] ;  /* 0x00900000e938783b */ /* 0x000f280000000200 */
[----:B------:R-:W5:Y:S04]  /*2260*/  LDSM.16.M88.4 R44, [R233+0x9800] ;  /* 0x00980000e92c783b */ /* 0x000f680000000200 */
[----:B------:R-:W-:Y:S01]  /*2270*/  LDSM.16.M88.4 R48, [R230] ;  /* 0x00000000e630783b */ /* 0x000fe20000000200 */
[----:B--2---:R-:W-:-:S03]  /*2280*/  IMAD.MOV.U32 R2, RZ, RZ, 0x10 ;  /* 0x00000010ff027424 */ /* 0x004fc600078e00ff */
[----:B------:R-:W-:Y:S01]  /*2290*/  LDSM.16.M88.4 R76, [R233+0xd000] ;  /* 0x00d00000e94c783b */ /* 0x000fe20000000200 */
[----:B------:R-:W-:Y:S01]  /*22a0*/  VIADD R3, R233, 0x8000 ;  /* 0x00008000e9037836 */ /* 0x000fe20000000000 */
[----:B------:R-:W-:Y:S02]  /*22b0*/  SEL R2, R2, 0xfffffff0, !P1 ;  /* 0xfffffff002027807 */ /* 0x000fe40004800000 */
[----:B------:R-:W0:Y:S01]  /*22c0*/  LDGDEPBAR ;  /* 0x00000000000079af */ /* 0x000e220000000000 */
[----:B------:R-:W-:Y:S02]  /*22d0*/  R2P PR, R8, 0x6 ;  /* 0x0000000608007804 */ /* 0x000fe40000000000 */
[----:B------:R-:W-:-:S04]  /*22e0*/  IMAD R232, R2, 0x2, R234 ;  /* 0x0000000202e87824 */ /* 0x000fc800078e02ea */
[----:B------:R-:W-:Y:S01]  /*22f0*/  IMAD R229, R0, 0x2, R232 ;  /* 0x0000000200e57824 */ /* 0x000fe200078e02e8 */
[----:B------:R-:W-:Y:S06]  /*2300*/  LDSM.16.M88.4 R28, [R232] ;  /* 0x00000000e81c783b */ /* 0x000fec0000000200 */
[----:B------:R-:W-:Y:S01]  /*2310*/  @P1 VIADD R231, R3, 0xffffffe0 ;  /* 0xffffffe003e71836 */ /* 0x000fe20000000000 */
[----:B---3--:R-:W-:Y:S01]  /*2320*/  HMMA.16816.F32 R24, R40, R20, RZ ;  /* 0x000000142818723c */ /* 0x008fe200000018ff */
[----:B------:R-:W-:-:S03]  /*2330*/  IMAD.MOV.U32 R3, RZ, RZ, 0x40 ;  /* 0x00000040ff037424 */ /* 0x000fc600078e00ff */
[----:B------:R-:W2:Y:S02]  /*2340*/  LDSM.16.M88.4 R36, [R231] ;  /* 0x00000000e724783b */ /* 0x000ea40000000200 */
[----:B------:R-:W-:Y:S01]  /*2350*/  SEL R3, R3, 0xffffffc0, !P2 ;  /* 0xffffffc003037807 */ /* 0x000fe20005000000 */
[C---:B------:R-:W-:Y:S01]  /*2360*/  HMMA.16816.F32 R20, R40.reuse, R22, RZ ;  /* 0x000000162814723c */ /* 0x040fe200000018ff */
[----:B------:R-:W3:Y:S03]  /*2370*/  LDSM.16.M88.4 R32, [R231+0x800] ;  /* 0x00080000e720783b */ /* 0x000ee60000000200 */
[----:B------:R-:W-:Y:S01]  /*2380*/  IMAD.IADD R227, R233, 0x1, R3 ;  /* 0x00000001e9e37824 */ /* 0x000fe200078e0203 */
[----:B------:R-:W3:Y:S01]  /*2390*/  LDSM.16.M88.4 R4, [R231+0x1000] ;  /* 0x00100000e704783b */ /* 0x000ee20000000200 */
[C---:B-1----:R-:W-:Y:S01]  /*23a0*/  HMMA.16816.F32 R16, R40.reuse, R12, RZ ;  /* 0x0000000c2810723c */ /* 0x042fe200000018ff */
[----:B------:R-:W-:Y:S01]  /*23b0*/  IMAD.IADD R220, R3, 0x1, R231 ;  /* 0x0000000103dc7824 */ /* 0x000fe200078e02e7 */
[----:B------:R-:W-:Y:S01]  /*23c0*/  LEA R3, R83, UR13, 0x4 ;  /* 0x0000000d53037c11 */ /* 0x000fe2000f8e20ff */
[----:B------:R-:W1:Y:S03]  /*23d0*/  LDSM.16.M88.4 R68, [R231+0x1800] ;  /* 0x00180000e744783b */ /* 0x000e660000000200 */
[----:B----4-:R-:W-:Y:S01]  /*23e0*/  HMMA.16816.F32 R60, R40, R56, RZ ;  /* 0x00000038283c723c */ /* 0x010fe200000018ff */
[----:B------:R-:W4:Y:S01]  /*23f0*/  LDSM.16.M88.4 R8, [R227+0x8000] ;  /* 0x00800000e308783b */ /* 0x000f220000000200 */
[----:B------:R-:W-:-:S03]  /*2400*/  IADD3 R3, R3, 0x1, R242 ;  /* 0x0000000103037810 */ /* 0x000fc60007ffe0f2 */
[----:B------:R-:W-:Y:S01]  /*2410*/  LDSM.16.M88.4 R64, [R227+0x9800] ;  /* 0x00980000e340783b */ /* 0x000fe20000000200 */
[C---:B------:R-:W-:Y:S01]  /*2420*/  HMMA.16816.F32 R12, R40.reuse, R14, RZ ;  /* 0x0000000e280c723c */ /* 0x040fe200000018ff */
[----:B------:R-:W-:Y:S02]  /*2430*/  IADD3 R3, R202, -UR24, R3 ;  /* 0x80000018ca037c10 */ /* 0x000fe4000fffe003 */
[----:B------:R-:W-:Y:S03]  /*2440*/  LDSM.16.M88.4 R72, [R231+0x3800] ;  /* 0x00380000e748783b */ /* 0x000fe60000000200 */
[----:B------:R-:W-:Y:S01]  /*2450*/  HMMA.16816.F32 R56, R40, R58, RZ ;  /* 0x0000003a2838723c */ /* 0x000fe200000018ff */
[----:B------:R-:W-:-:S05]  /*2460*/  VIADD R3, R3, UR12 ;  /* 0x0000000c03037c36 */ /* 0x000fca0008000000 */
[----:B-----5:R-:W-:Y:S01]  /*2470*/  HMMA.16816.F32 R52, R40, R44, RZ ;  /* 0x0000002c2834723c */ /* 0x020fe200000018ff */
[C---:B------:R-:W-:Y:S02]  /*2480*/  VIMNMX R203, R3.reuse, UR14, PT ;  /* 0x0000000e03cb7c48 */ /* 0x040fe4000bfe0100 */
[----:B------:R-:W-:-:S03]  /*2490*/  VIADDMNMX R202, R3, 0x8, R202, PT ;  /* 0x0000000803ca7846 */ /* 0x000fc600038001ca */
[----:B------:R-:W-:Y:S01]  /*24a0*/  HMMA.16816.F32 R40, R40, R46, RZ ;  /* 0x0000002e2828723c */ /* 0x000fe200000018ff */
[----:B------:R-:W5:Y:S05]  /*24b0*/  LDSM.16.M88.4 R44, [R227+0x8800] ;  /* 0x00880000e32c783b */ /* 0x000f6a0000000200 */
[C---:B--2---:R-:W-:Y:S06]  /*24c0*/  HMMA.16816.F32 R24, R28.reuse, R36, R24 ;  /* 0x000000241c18723c */ /* 0x044fec0000001818 */
[C---:B------:R-:W-:Y:S01]  /*24d0*/  HMMA.16816.F32 R20, R28.reuse, R38, R20 ;  /* 0x000000261c14723c */ /* 0x040fe20000001814 */
[----:B------:R-:W2:Y:S05]  /*24e0*/  LDSM.16.M88.4 R36, [R227+0x9000] ;  /* 0x00900000e324783b */ /* 0x000eaa0000000200 */
[C---:B---3--:R-:W-:Y:S06]  /*24f0*/  HMMA.16816.F32 R16, R28.reuse, R32, R16 ;  /* 0x000000201c10723c */ /* 0x048fec0000001810 */
[C---:B------:R-:W-:Y:S01]  /*2500*/  HMMA.16816.F32 R12, R28.reuse, R34, R12 ;  /* 0x000000221c0c723c */ /* 0x040fe2000000180c */
[----:B------:R-:W-:Y:S05]  /*2510*/  LDSM.16.M88.4 R32, [R229] ;  /* 0x00000000e520783b */ /* 0x000fea0000000200 */
[C---:B------:R-:W-:Y:S06]  /*2520*/  HMMA.16816.F32 R60, R28.reuse, R4, R60 ;  /* 0x000000041c3c723c */ /* 0x040fec000000183c */
[C---:B------:R-:W-:Y:S01]  /*2530*/  HMMA.16816.F32 R56, R28.reuse, R6, R56 ;  /* 0x000000061c38723c */ /* 0x040fe20000001838 */
[----:B------:R-:W3:Y:S05]  /*2540*/  LDSM.16.M88.4 R4, [R220] ;  /* 0x00000000dc04783b */ /* 0x000eea0000000200 */
[C---:B-1----:R-:W-:Y:S06]  /*2550*/  HMMA.16816.F32 R52, R28.reuse, R68, R52 ;  /* 0x000000441c34723c */ /* 0x042fec0000001834 */
[----:B------:R-:W-:Y:S01]  /*2560*/  HMMA.16816.F32 R40, R28, R70, R40 ;  /* 0x000000461c28723c */ /* 0x000fe20000001828 */
[----:B------:R-:W1:Y:S04]  /*2570*/  LDSM.16.M88.4 R28, [R220+0x800] ;  /* 0x00080000dc1c783b */ /* 0x000e680000000200 */
[----:B------:R-:W-:Y:S01]  /*2580*/  LDSM.16.M88.4 R68, [R220+0x1800] ;  /* 0x00180000dc44783b */ /* 0x000fe20000000200 */
[C---:B----4-:R-:W-:Y:S06]  /*2590*/  HMMA.16816.F32 R24, R48.reuse, R8, R24 ;  /* 0x000000083018723c */ /* 0x050fec0000001818 */
[C---:B------:R-:W-:Y:S01]  /*25a0*/  HMMA.16816.F32 R20, R48.reuse, R10, R20 ;  /* 0x0000000a3014723c */ /* 0x040fe20000001814 */
[----:B------:R-:W4:Y:S05]  /*25b0*/  LDSM.16.M88.4 R8, [R220+0x1000] ;  /* 0x00100000dc08783b */ /* 0x000f2a0000000200 */
        /* <DEDUP_REMOVED lines=16> */
[C---:B----4-:R-:W-:Y:S06]  /*26c0*/  HMMA.16816.F32 R60, R32.reuse, R8, R60 ;  /* 0x00000008203c723c */ /* 0x050fec000000183c */
        /* <DEDUP_REMOVED lines=22> */
[C---:B----4-:R-:W-:Y:S06]  /*2830*/  HMMA.16816.F32 R16, R8.reuse, R32, R16 ;  /* 0x000000200810723c */ /* 0x050fec0000001810 */
[C---:B------:R-:W-:Y:S01]  /*2840*/  HMMA.16816.F32 R12, R8.reuse, R34, R12 ;  /* 0x00000022080c723c */ /* 0x040fe2000000180c */
[----:B------:R-:W4:Y:S05]  /*2850*/  LDSM.16.M88.4 R32, [R229+0x2000] ;  /* 0x00200000e520783b */ /* 0x000f2a0000000200 */
        /* <DEDUP_REMOVED lines=18> */
[----:B------:R-:W1:Y:S04]  /*2980*/  LDSM.16.M88.4 R4, [R233+0xc800] ;  /* 0x00c80000e904783b */ /* 0x000e680000000200 */
[----:B------:R-:W-:Y:S01]  /*2990*/  LDSM.16.M88.4 R64, [R231+0x4800] ;  /* 0x00480000e740783b */ /* 0x000fe20000000200 */
[C---:B----4-:R-:W-:Y:S06]  /*29a0*/  HMMA.16816.F32 R24, R32.reuse, R44, R24 ;  /* 0x0000002c2018723c */ /* 0x050fec0000001818 */
[C---:B------:R-:W-:Y:S01]  /*29b0*/  HMMA.16816.F32 R20, R32.reuse, R46, R20 ;  /* 0x0000002e2014723c */ /* 0x040fe20000001814 */
[----:B------:R-:W-:Y:S05]  /*29c0*/  LDSM.16.M88.4 R44, [R231+0x5800] ;  /* 0x00580000e72c783b */ /* 0x000fea0000000200 */
[C---:B--2---:R-:W-:Y:S06]  /*29d0*/  HMMA.16816.F32 R16, R32.reuse, R36, R16 ;  /* 0x000000242010723c */ /* 0x044fec0000001810 */
[C---:B------:R-:W-:Y:S01]  /*29e0*/  HMMA.16816.F32 R12, R32.reuse, R38, R12 ;  /* 0x00000026200c723c */ /* 0x040fe2000000180c */
[----:B------:R-:W-:Y:S05]  /*29f0*/  LDSM.16.M88.4 R36, [R231+0x4000] ;  /* 0x00400000e724783b */ /* 0x000fea0000000200 */
[C---:B-----5:R-:W-:Y:S06]  /*2a00*/  HMMA.16816.F32 R60, R32.reuse, R8, R60 ;  /* 0x00000008203c723c */ /* 0x060fec000000183c */
[C---:B------:R-:W-:Y:S01]  /*2a10*/  HMMA.16816.F32 R56, R32.reuse, R10, R56 ;  /* 0x0000000a2038723c */ /* 0x040fe20000001838 */
[----:B------:R-:W2:Y:S05]  /*2a20*/  LDSM.16.M88.4 R8, [R232+0x4000] ;  /* 0x00400000e808783b */ /* 0x000eaa0000000200 */
        /* <DEDUP_REMOVED lines=9> */
[----:B------:R-:W1:Y:S05]  /*2ac0*/  LDSM.16.M88.4 R4, [R227+0xc000] ;  /* 0x00c00000e304783b */ /* 0x000e6a0000000200 */
[C---:B------:R-:W-:Y:S06]  /*2ad0*/  HMMA.16816.F32 R60, R68.reuse, R76, R60 ;  /* 0x0000004c443c723c */ /* 0x040fec000000183c */
[C---:B------:R-:W-:Y:S06]  /*2ae0*/  HMMA.16816.F32 R56, R68.reuse, R78, R56 ;  /* 0x0000004e4438723c */ /* 0x040fec0000001838 */
[C---:B------:R-:W-:Y:S06]  /*2af0*/  HMMA.16816.F32 R52, R68.reuse, R72, R52 ;  /* 0x000000484434723c */ /* 0x040fec0000001834 */
[----:B------:R-:W-:Y:S01]  /*2b00*/  HMMA.16816.F32 R48, R68, R74, R48 ;  /* 0x0000004a4430723c */ /* 0x000fe20000001830 */
[----:B------:R-:W-:Y:S04]  /*2b10*/  LDSM.16.M88.4 R72, [R229+0x4000] ;  /* 0x00400000e548783b */ /* 0x000fe80000000200 */
        /* <DEDUP_REMOVED lines=25> */
[----:B------:R-:W3:Y:S04]  /*2cb0*/  LDSM.16.M88.4 R32, [R233+0xf000] ;  /* 0x00f00000e920783b */ /* 0x000ee80000000200 */
[----:B------:R-:W-:Y:S01]  /*2cc0*/  LDSM.16.M88.4 R28, [R233+0xf800] ;  /* 0x00f80000e91c783b */ /* 0x000fe20000000200 */
[C---:B----4-:R-:W-:Y:S06]  /*2cd0*/  HMMA.16816.F32 R24, R72.reuse, R8, R24 ;  /* 0x000000084818723c */ /* 0x050fec0000001818 */
[C---:B------:R-:W-:Y:S01]  /*2ce0*/  HMMA.16816.F32 R20, R72.reuse, R10, R20 ;  /* 0x0000000a4814723c */ /* 0x040fe20000001814 */
[----:B------:R-:W-:Y:S05]  /*2cf0*/  LDSM.16.M88.4 R8, [R232+0x6000] ;  /* 0x00600000e808783b */ /* 0x000fea0000000200 */
[C---:B-1----:R-:W-:Y:S06]  /*2d00*/  HMMA.16816.F32 R16, R72.reuse, R4, R16 ;  /* 0x000000044810723c */ /* 0x042fec0000001810 */
[C---:B------:R-:W-:Y:S01]  /*2d10*/  HMMA.16816.F32 R12, R72.reuse, R6, R12 ;  /* 0x00000006480c723c */ /* 0x040fe2000000180c */
[----:B------:R-:W1:Y:S05]  /*2d20*/  LDSM.16.M88.4 R4, [R231+0x6000] ;  /* 0x00600000e704783b */ /* 0x000e6a0000000200 */
[----:B------:R-:W-:Y:S06]  /*2d30*/  HMMA.16816.F32 R60, R72, R68, R60 ;  /* 0x00000044483c723c */ /* 0x000fec000000183c */
[C---:B-----5:R-:W-:Y:S06]  /*2d40*/  HMMA.16816.F32 R24, R44.reuse, R40, R24 ;  /* 0x000000282c18723c */ /* 0x060fec0000001818 */
[C---:B------:R-:W-:Y:S01]  /*2d50*/  HMMA.16816.F32 R20, R44.reuse, R42, R20 ;  /* 0x0000002a2c14723c */ /* 0x040fe20000001814 */
[----:B------:R-:W-:Y:S05]  /*2d60*/  LDSM.16.M88.4 R40, [R230+0x6000] ;  /* 0x00600000e628783b */ /* 0x000fea0000000200 */
[C---:B--2---:R-:W-:Y:S06]  /*2d70*/  HMMA.16816.F32 R16, R44.reuse, R36, R16 ;  /* 0x000000242c10723c */ /* 0x044fec0000001810 */
[----:B------:R-:W-:Y:S01]  /*2d80*/  HMMA.16816.F32 R12, R44, R38, R12 ;  /* 0x000000262c0c723c */ /* 0x000fe2000000180c */
[----:B------:R-:W2:Y:S05]  /*2d90*/  LDSM.16.M88.4 R36, [R231+0x7000] ;  /* 0x00700000e724783b */ /* 0x000eaa0000000200 */
[C---:B------:R-:W-:Y:S06]  /*2da0*/  HMMA.16816.F32 R56, R72.reuse, R70, R56 ;  /* 0x000000464838723c */ /* 0x040fec0000001838 */
[C---:B------:R-:W-:Y:S06]  /*2db0*/  HMMA.16816.F32 R52, R72.reuse, R64, R52 ;  /* 0x000000404834723c */ /* 0x040fec0000001834 */
[----:B------:R-:W-:Y:S01]  /*2dc0*/  HMMA.16816.F32 R64, R72, R66, R48 ;  /* 0x000000424840723c */ /* 0x000fe20000001830 */
[----:B------:R-:W4:Y:S05]  /*2dd0*/  LDSM.16.M88.4 R48, [R231+0x6800] ;  /* 0x00680000e730783b */ /* 0x000f2a0000000200 */
[----:B---3--:R-:W-:Y:S01]  /*2de0*/  HMMA.16816.F32 R68, R44, R32, R60 ;  /* 0x000000202c44723c */ /* 0x008fe2000000183c */
[----:B------:R-:W3:Y:S05]  /*2df0*/  LDSM.16.M88.4 R60, [R227+0xe000] ;  /* 0x00e00000e33c783b */ /* 0x000eea0000000200 */
[C---:B-1----:R-:W-:Y:S06]  /*2e00*/  HMMA.16816.F32 R24, R8.reuse, R4, R24 ;  /* 0x000000040818723c */ /* 0x042fec0000001818 */
[----:B------:R-:W-:Y:S01]  /*2e10*/  HMMA.16816.F32 R20, R8, R6, R20 ;  /* 0x000000060814723c */ /* 0x000fe20000001814 */
[----:B------:R-:W1:Y:S05]  /*2e20*/  LDSM.16.M88.4 R4, [R227+0xf000] ;  /* 0x00f00000e304783b */ /* 0x000e6a0000000200 */
[C---:B------:R-:W-:Y:S01]  /*2e30*/  HMMA.16816.F32 R56, R44.reuse, R34, R56 ;  /* 0x000000222c38723c */ /* 0x040fe20000001838 */
[----:B------:R-:W5:Y:S05]  /*2e40*/  LDSM.16.M88.4 R32, [R231+0x7800] ;  /* 0x00780000e720783b */ /* 0x000f6a0000000200 */
[C---:B------:R-:W-:Y:S06]  /*2e50*/  HMMA.16816.F32 R52, R44.reuse, R28, R52 ;  /* 0x0000001c2c34723c */ /* 0x040fec0000001834 */
[----:B------:R-:W-:Y:S01]  /*2e60*/  HMMA.16816.F32 R64, R44, R30, R64 ;  /* 0x0000001e2c40723c */ /* 0x000fe20000001840 */
[----:B------:R-:W5:Y:S04]  /*2e70*/  LDSM.16.M88.4 R28, [R227+0xe800] ;  /* 0x00e80000e31c783b */ /* 0x000f680000000200 */
[----:B------:R-:W-:Y:S01]  /*2e80*/  LDSM.16.M88.4 R44, [R220+0x6000] ;  /* 0x00600000dc2c783b */ /* 0x000fe20000000200 */
[C---:B--2---:R-:W-:Y:S06]  /*2e90*/  HMMA.16816.F32 R68, R8.reuse, R36, R68 ;  /* 0x000000240844723c */ /* 0x044fec0000001844 */
[C---:B----4-:R-:W-:Y:S01]  /*2ea0*/  HMMA.16816.F32 R72, R8.reuse, R48, R16 ;  /* 0x000000300848723c */ /* 0x050fe20000001810 */
[----:B------:R-:W2:Y:S05]  /*2eb0*/  LDSM.16.M88.4 R16, [R229+0x6000] ;  /* 0x00600000e510783b */ /* 0x000eaa0000000200 */
[C---:B------:R-:W-:Y:S01]  /*2ec0*/  HMMA.16816.F32 R56, R8.reuse, R38, R56 ;  /* 0x000000260838723c */ /* 0x040fe20000001838 */
[----:B------:R-:W4:Y:S05]  /*2ed0*/  LDSM.16.M88.4 R36, [R220+0x6800] ;  /* 0x00680000dc24783b */ /* 0x000f2a0000000200 */
[----:B------:R-:W-:Y:S06]  /*2ee0*/  HMMA.16816.F32 R12, R8, R50, R12 ;  /* 0x00000032080c723c */ /* 0x000fec000000180c */
[C---:B---3--:R-:W-:Y:S06]  /*2ef0*/  HMMA.16816.F32 R24, R40.reuse, R60, R24 ;  /* 0x0000003c2818723c */ /* 0x048fec0000001818 */
[C---:B------:R-:W-:Y:S06]  /*2f00*/  HMMA.16816.F32 R20, R40.reuse, R62, R20 ;  /* 0x0000003e2814723c */ /* 0x040fec0000001814 */
[----:B-1----:R-:W-:Y:S06]  /*2f10*/  HMMA.16816.F32 R68, R40, R4, R68 ;  /* 0x000000042844723c */ /* 0x002fec0000001844 */
[----:B-----5:R-:W-:Y:S01]  /*2f20*/  HMMA.16816.F32 R52, R8, R32, R52 ;  /* 0x000000200834723c */ /* 0x020fe20000001834 */
[----:B------:R-:W-:-:S05]  /*2f30*/  IMAD.SHL.U32 R4, R85, 0x2, RZ ;  /* 0x0000000255047824 */ /* 0x000fca00078e00ff */
[----:B------:R-:W-:Y:S01]  /*2f40*/  HMMA.16816.F32 R64, R8, R34, R64 ;  /* 0x000000220840723c */ /* 0x000fe20000001840 */
[----:B------:R-:W1:Y:S01]  /*2f50*/  LDSM.16.M88.4 R8, [R227+0xf800] ;  /* 0x00f80000e308783b */ /* 0x000e620000000200 */
[----:B------:R-:W-:Y:S01]  /*2f60*/  LOP3.LUT R4, R4, 0x6, RZ, 0xc0, !PT ;  /* 0x0000000604047812 */ /* 0x000fe200078ec0ff */
[----:B------:R-:W-:-:S03]  /*2f70*/  IMAD.U32 R33, RZ, RZ, UR5 ;  /* 0x00000005ff217e24 */ /* 0x000fc6000f8e00ff */
[----:B------:R-:W-:Y:S01]  /*2f80*/  HMMA.16816.F32 R72, R40, R28, R72 ;  /* 0x0000001c2848723c */ /* 0x000fe20000001848 */
[----:B------:R-:W-:-:S04]  /*2f90*/  IMAD R33, R33, 0x40, R4 ;  /* 0x0000004021217824 */ /* 0x000fc800078e0204 */
[C---:B------:R-:W-:Y:S01]  /*2fa0*/  VIADD R4, R33.reuse, 0x1 ;  /* 0x0000000121047836 */ /* 0x040fe20000000000 */
[----:B------:R-:W-:Y:S01]  /*2fb0*/  HMMA.16816.F32 R12, R40, R30, R12 ;  /* 0x0000001e280c723c */ /* 0x000fe2000000180c */
[----:B------:R-:W3:Y:S01]  /*2fc0*/  LDSM.16.M88.4 R28, [R220+0x7000] ;  /* 0x00700000dc1c783b */ /* 0x000ee20000000200 */
[C---:B------:R-:W-:Y:S02]  /*2fd0*/  VIADD R3, R33.reuse, 0x8 ;  /* 0x0000000821037836 */ /* 0x040fe40000000000 */
[CC--:B------:R-:W-:Y:S01]  /*2fe0*/  ISETP.GE.AND P3, PT, R4.reuse, R203.reuse, PT ;  /* 0x000000cb0400720c */ /* 0x0c0fe20003f66270 */
[C---:B------:R-:W-:Y:S01]  /*2ff0*/  VIADD R32, R33.reuse, 0x11 ;  /* 0x0000001121207836 */ /* 0x040fe20000000000 */
[C---:B--2---:R-:W-:Y:S01]  /*3000*/  HMMA.16816.F32 R24, R16.reuse, R44, R24 ;  /* 0x0000002c1018723c */ /* 0x044fe20000001818 */
[-C--:B------:R-:W-:Y:S01]  /*3010*/  ISETP.GE.AND P0, PT, R4, R202.reuse, PT ;  /* 0x000000ca0400720c */ /* 0x080fe20003f06270 */
[----:B------:R-:W-:Y:S01]  /*3020*/  VIADD R4, R33, 0x9 ;  /* 0x0000000921047836 */ /* 0x000fe20000000000 */
[-C--:B------:R-:W-:Y:S01]  /*3030*/  ISETP.GE.AND P5, PT, R3, R203.reuse, PT ;  /* 0x000000cb0300720c */ /* 0x080fe20003fa6270 */
[----:B------:R-:W-:Y:S01]  /*3040*/  VIADD R35, R33, 0x18 ;  /* 0x0000001821237836 */ /* 0x000fe20000000000 */
[-C--:B------:R-:W-:Y:S01]  /*3050*/  ISETP.GE.AND P6, PT, R3, R202.reuse, PT ;  /* 0x000000ca0300720c */ /* 0x080fe20003fc6270 */
[----:B------:R-:W-:Y:S01]  /*3060*/  HMMA.16816.F32 R20, R16, R46, R20 ;  /* 0x0000002e1014723c */ /* 0x000fe20000001814 */
[C---:B------:R-:W-:Y:S01]  /*3070*/  ISETP.GE.AND P2, PT, R4.reuse, R203, PT ;  /* 0x000000cb0400720c */ /* 0x040fe20003f46270 */
[----:B------:R-:W-:Y:S01]  /*3080*/  VIADD R3, R33, 0x10 ;  /* 0x0000001021037836 */ /* 0x000fe20000000000 */
[----:B------:R-:W-:-:S03]  /*3090*/  ISETP.GE.AND P1, PT, R4, R202, PT ;  /* 0x000000ca0400720c */ /* 0x000fc60003f26270 */
[----:B------:R-:W-:Y:S01]  /*30a0*/  HMMA.16816.F32 R56, R40, R6, R56 ;  /* 0x000000062838723c */ /* 0x000fe20000001838 */
[----:B------:R-:W2:Y:S01]  /*30b0*/  LDSM.16.M88.4 R4, [R220+0x7800] ;  /* 0x00780000dc04783b */ /* 0x000ea20000000200 */
[----:B------:R-:W-:Y:S01]  /*30c0*/  ISETP.GE.AND P4, PT, R3, R203, PT ;  /* 0x000000cb0300720c */ /* 0x000fe20003f86270 */
[----:B------:R-:W-:-:S04]  /*30d0*/  DEPBAR.LE SB0, 0x0 ;  /* 0x000080000000791a */ /* 0x000fc80000000000 */
[C---:B----4-:R-:W-:Y:S05]  /*30e0*/  HMMA.16816.F32 R72, R16.reuse, R36, R72 ;  /* 0x000000241048723c */ /* 0x050fea0000001848 */
[----:B------:R-:W-:Y:S01]  /*30f0*/  FSEL R25, R25, -INF , !P3 ;  /* 0xff80000019197808 */ /* 0x000fe20005800000 */
[----:B------:R-:W-:Y:S01]  /*3100*/  HMMA.16816.F32 R12, R16, R38, R12 ;  /* 0x00000026100c723c */ /* 0x000fe2000000180c */
[-C--:B------:R-:W-:Y:S02]  /*3110*/  ISETP.GE.AND P3, PT, R3, R202.reuse, PT ;  /* 0x000000ca0300720c */ /* 0x080fe40003f66270 */
[----:B------:R-:W-:Y:S02]  /*3120*/  FSEL R27, R27, -INF , !P0 ;  /* 0xff8000001b1b7808 */ /* 0x000fe40004000000 */
[----:B------:R-:W-:Y:S01]  /*3130*/  FSEL R3, R20, -INF , !P5 ;  /* 0xff80000014037808 */ /* 0x000fe20006800000 */
[----:B-1----:R-:W-:Y:S01]  /*3140*/  HMMA.16816.F32 R52, R40, R8, R52 ;  /* 0x000000082834723c */ /* 0x002fe20000001834 */
[----:B------:R-:W-:-:S02]  /*3150*/  ISETP.GE.AND P5, PT, R32, R202, PT ;  /* 0x000000ca2000720c */ /* 0x000fc40003fa6270 */
[-C--:B------:R-:W-:Y:S02]  /*3160*/  ISETP.GE.AND P0, PT, R32, R203.reuse, PT ;  /* 0x000000cb2000720c */ /* 0x080fe40003f06270 */
[----:B------:R-:W-:Y:S01]  /*3170*/  FSEL R32, R22, -INF , !P6 ;  /* 0xff80000016207808 */ /* 0x000fe20007000000 */
[----:B------:R-:W-:Y:S01]  /*3180*/  HMMA.16816.F32 R64, R40, R10, R64 ;  /* 0x0000000a2840723c */ /* 0x000fe20000001840 */
[-C--:B------:R-:W-:Y:S01]  /*3190*/  ISETP.GE.AND P6, PT, R35, R203.reuse, PT ;  /* 0x000000cb2300720c */ /* 0x080fe20003fc6270 */
[----:B------:R-:W-:Y:S01]  /*31a0*/  VIADD R8, R33, 0x19 ;  /* 0x0000001921087836 */ /* 0x000fe20000000000 */
[----:B------:R-:W-:Y:S01]  /*31b0*/  FSEL R34, R21, -INF , !P2 ;  /* 0xff80000015227808 */ /* 0x000fe20005000000 */
[----:B------:R-:W-:Y:S01]  /*31c0*/  VIADD R9, R33, 0x20 ;  /* 0x0000002021097836 */ /* 0x000fe20000000000 */
[----:B------:R-:W-:Y:S01]  /*31d0*/  FSEL R23, R23, -INF , !P1 ;  /* 0xff80000017177808 */ /* 0x000fe20004800000 */
[----:B---3--:R-:W-:Y:S01]  /*31e0*/  HMMA.16816.F32 R68, R16, R28, R68 ;  /* 0x0000001c1044723c */ /* 0x008fe20000001844 */
[----:B------:R-:W-:Y:S01]  /*31f0*/  FSEL R20, R75, -INF , !P5 ;  /* 0xff8000004b147808 */ /* 0x000fe20006800000 */
[C---:B------:R-:W-:Y:S01]  /*3200*/  VIADD R11, R33.reuse, 0x28 ;  /* 0x00000028210b7836 */ /* 0x040fe20000000000 */
[----:B------:R-:W-:-:S02]  /*3210*/  ISETP.GE.AND P5, PT, R33, R203, PT ;  /* 0x000000cb2100720c */ /* 0x000fc40003fa6270 */
[----:B------:R-:W-:Y:S01]  /*3220*/  FSEL R22, R72, -INF , !P4 ;  /* 0xff80000048167808 */ /* 0x000fe20006000000 */
[C---:B------:R-:W-:Y:S01]  /*3230*/  HMMA.16816.F32 R56, R16.reuse, R30, R56 ;  /* 0x0000001e1038723c */ /* 0x040fe20000001838 */
[----:B------:R-:W-:Y:S02]  /*3240*/  FSEL R24, R24, -INF , !P5 ;  /* 0xff80000018187808 */ /* 0x000fe40006800000 */
[----:B------:R-:W-:Y:S02]  /*3250*/  FSEL R10, R12, -INF , !P6 ;  /* 0xff8000000c0a7808 */ /* 0x000fe40007000000 */
[----:B------:R-:W-:Y:S01]  /*3260*/  FMNMX.FTZ R12, R24, R25, !PT ;  /* 0x00000019180c7209 */ /* 0x000fe20007810000 */
[C---:B--2---:R-:W-:Y:S01]  /*3270*/  HMMA.16816.F32 R52, R16.reuse, R4, R52 ;  /* 0x000000041034723c */ /* 0x044fe20000001834 */
[C---:B------:R-:W-:Y:S02]  /*3280*/  ISETP.GE.AND P1, PT, R8.reuse, R203, PT ;  /* 0x000000cb0800720c */ /* 0x040fe40003f26270 */
[----:B------:R-:W-:Y:S01]  /*3290*/  FMNMX.FTZ R12, R3, R12, !PT ;  /* 0x0000000c030c7209 */ /* 0x000fe20007810000 */
[----:B------:R-:W-:Y:S01]  /*32a0*/  BAR.SYNC.DEFER_BLOCKING 0x0 ;  /* 0x0000000000007b1d */ /* 0x000fe20000010000 */
[----:B------:R-:W-:Y:S01]  /*32b0*/  ISETP.GE.AND P4, PT, R8, R202, PT ;  /* 0x000000ca0800720c */ /* 0x000fe20003f86270 */
[----:B------:R-:W-:Y:S01]  /*32c0*/  HMMA.16816.F32 R64, R16, R6, R64 ;  /* 0x000000061040723c */ /* 0x000fe20000001840 */
[----:B------:R-:W-:Y:S01]  /*32d0*/  FSEL R8, R74, -INF , !P3 ;  /* 0xff8000004a087808 */ /* 0x000fe20005800000 */
[----:B------:R-:W-:Y:S01]  /*32e0*/  VIADD R5, R33, 0x31 ;  /* 0x0000003121057836 */ /* 0x000fe20000000000 */
[----:B------:R-:W-:-:S02]  /*32f0*/  FSEL R21, R73, -INF , !P0 ;  /* 0xff80000049157808 */ /* 0x000fc40004000000 */
[----:B------:R-:W-:Y:S02]  /*3300*/  FMNMX.FTZ R4, R34, R12, !PT ;  /* 0x0000000c22047209 */ /* 0x000fe40007810000 */
[----:B------:R-:W-:Y:S01]  /*3310*/  ISETP.GE.AND P3, PT, R9, R203, PT ;  /* 0x000000cb0900720c */ /* 0x000fe20003f66270 */
[----:B------:R-:W-:Y:S01]  /*3320*/  VIADD R6, R33, 0x30 ;  /* 0x0000003021067836 */ /* 0x000fe20000000000 */
[-C--:B------:R-:W-:Y:S01]  /*3330*/  ISETP.GE.AND P0, PT, R9, R202.reuse, PT ;  /* 0x000000ca0900720c */ /* 0x080fe20003f06270 */
[----:B------:R-:W-:Y:S01]  /*3340*/  VIADD R9, R33, 0x21 ;  /* 0x0000002121097836 */ /* 0x000fe20000000000 */
[----:B------:R-:W-:Y:S02]  /*3350*/  ISETP.GE.AND P2, PT, R35, R202, PT ;  /* 0x000000ca2300720c */ /* 0x000fe40003f46270 */
[----:B------:R-:W-:Y:S02]  /*3360*/  FMNMX.FTZ R4, R22, R4, !PT ;  /* 0x0000000416047209 */ /* 0x000fe40007810000 */
[----:B------:R-:W-:-:S02]  /*3370*/  FSEL R14, R14, -INF , !P2 ;  /* 0xff8000000e0e7808 */ /* 0x000fc40005000000 */
[CC--:B------:R-:W-:Y:S02]  /*3380*/  ISETP.GE.AND P6, PT, R9.reuse, R203.reuse, PT ;  /* 0x000000cb0900720c */ /* 0x0c0fe40003fc6270 */
[----:B------:R-:W-:Y:S02]  /*3390*/  ISETP.GE.AND P2, PT, R9, R202, PT ;  /* 0x000000ca0900720c */ /* 0x000fe40003f46270 */
[----:B------:R-:W-:Y:S02]  /*33a0*/  FSEL R9, R13, -INF , !P1 ;  /* 0xff8000000d097808 */ /* 0x000fe40004800000 */
[----:B------:R-:W-:Y:S02]  /*33b0*/  FMNMX.FTZ R4, R21, R4, !PT ;  /* 0x0000000415047209 */ /* 0x000fe40007810000 */
[C---:B------:R-:W-:Y:S02]  /*33c0*/  ISETP.GE.AND P5, PT, R11.reuse, R203, PT ;  /* 0x000000cb0b00720c */ /* 0x040fe40003fa6270 */
[----:B------:R-:W-:Y:S01]  /*33d0*/  ISETP.GE.AND P1, PT, R11, R202, PT ;  /* 0x000000ca0b00720c */ /* 0x000fe20003f26270 */
[----:B------:R-:W-:Y:S01]  /*33e0*/  VIADD R11, R33, 0x29 ;  /* 0x00000029210b7836 */ /* 0x000fe20000000000 */
[----:B------:R-:W-:-:S02]  /*33f0*/  FSEL R190, R68, -INF , !P3 ;  /* 0xff80000044be7808 */ /* 0x000fc40005800000 */
[----:B------:R-:W-:Y:S02]  /*3400*/  ISETP.GE.AND P3, PT, R33, R202, PT ;  /* 0x000000ca2100720c */ /* 0x000fe40003f66270 */
[----:B------:R-:W-:Y:S02]  /*3410*/  FMNMX.FTZ R4, R10, R4, !PT ;  /* 0x000000040a047209 */ /* 0x000fe40007810000 */
[----:B------:R-:W-:Y:S02]  /*3420*/  FSEL R15, R15, -INF , !P4 ;  /* 0xff8000000f0f7808 */ /* 0x000fe40006000000 */
[----:B------:R-:W-:Y:S02]  /*3430*/  FSEL R175, R70, -INF , !P0 ;  /* 0xff80000046af7808 */ /* 0x000fe40004000000 */
[C---:B------:R-:W-:Y:S02]  /*3440*/  ISETP.GE.AND P4, PT, R11.reuse, R203, PT ;  /* 0x000000cb0b00720c */ /* 0x040fe40003f86270 */
[----:B------:R-:W-:-:S02]  /*3450*/  ISETP.GE.AND P0, PT, R11, R202, PT ;  /* 0x000000ca0b00720c */ /* 0x000fc40003f06270 */
[----:B------:R-:W-:Y:S02]  /*3460*/  FSEL R26, R26, -INF , !P3 ;  /* 0xff8000001a1a7808 */ /* 0x000fe40005800000 */
[----:B------:R-:W-:Y:S01]  /*3470*/  FMNMX.FTZ R11, R9, R4, !PT ;  /* 0x00000004090b7209 */ /* 0x000fe20007810000 */
[----:B------:R-:W-:Y:S01]  /*3480*/  VIADD R4, R33, 0x38 ;  /* 0x0000003821047836 */ /* 0x000fe20000000000 */
[----:B------:R-:W-:Y:S01]  /*3490*/  FSEL R191, R69, -INF , !P6 ;  /* 0xff80000045bf7808 */ /* 0x000fe20007000000 */
[----:B------:R-:W-:Y:S01]  /*34a0*/  VIADD R33, R33, 0x39 ;  /* 0x0000003921217836 */ /* 0x000fe20000000000 */
[----:B------:R-:W-:Y:S02]  /*34b0*/  FMNMX.FTZ R7, R26, R27, !PT ;  /* 0x0000001b1a077209 */ /* 0x000fe40007810000 */
[----:B------:R-:W-:Y:S02]  /*34c0*/  FMNMX.FTZ R11, R190, R11, !PT ;  /* 0x0000000bbe0b7209 */ /* 0x000fe40007810000 */
[----:B------:R-:W-:-:S02]  /*34d0*/  FSEL R174, R71, -INF , !P2 ;  /* 0xff80000047ae7808 */ /* 0x000fc40005000000 */
[----:B------:R-:W-:Y:S02]  /*34e0*/  ISETP.GE.AND P2, PT, R6, R203, PT ;  /* 0x000000cb0600720c */ /* 0x000fe40003f46270 */
[----:B------:R-:W-:Y:S02]  /*34f0*/  FSEL R192, R56, -INF , !P5 ;  /* 0xff80000038c07808 */ /* 0x000fe40006800000 */
[----:B------:R-:W-:Y:S02]  /*3500*/  FMNMX.FTZ R7, R32, R7, !PT ;  /* 0x0000000720077209 */ /* 0x000fe40007810000 */
[----:B------:R-:W-:Y:S02]  /*3510*/  FMNMX.FTZ R11, R191, R11, !PT ;  /* 0x0000000bbf0b7209 */ /* 0x000fe40007810000 */
[----:B------:R-:W-:Y:S02]  /*3520*/  FSEL R212, R52, -INF , !P2 ;  /* 0xff80000034d47808 */ /* 0x000fe40005000000 */
[----:B------:R-:W-:-:S02]  /*3530*/  FSEL R193, R57, -INF , !P4 ;  /* 0xff80000039c17808 */ /* 0x000fc40006000000 */
[----:B------:R-:W-:Y:S02]  /*3540*/  FMNMX.FTZ R7, R23, R7, !PT ;  /* 0x0000000717077209 */ /* 0x000fe40007810000 */
[----:B------:R-:W-:Y:S02]  /*3550*/  FMNMX.FTZ R11, R192, R11, !PT ;  /* 0x0000000bc00b7209 */ /* 0x000fe40007810000 */
[-C--:B------:R-:W-:Y:S02]  /*3560*/  ISETP.GE.AND P2, PT, R4, R203.reuse, PT ;  /* 0x000000cb0400720c */ /* 0x080fe40003f46270 */
[----:B------:R-:W-:Y:S02]  /*3570*/  ISETP.GE.AND P3, PT, R5, R203, PT ;  /* 0x000000cb0500720c */ /* 0x000fe40003f66270 */
[----:B------:R-:W-:Y:S02]  /*3580*/  FMNMX.FTZ R7, R8, R7, !PT ;  /* 0x0000000708077209 */ /* 0x000fe40007810000 */
[----:B------:R-:W-:-:S02]  /*3590*/  FMNMX.FTZ R11, R193, R11, !PT ;  /* 0x0000000bc10b7209 */ /* 0x000fc40007810000 */
[----:B------:R-:W-:Y:S02]  /*35a0*/  FSEL R210, R64, -INF , !P2 ;  /* 0xff80000040d27808 */ /* 0x000fe40005000000 */
[----:B------:R-:W-:Y:S02]  /*35b0*/  PLOP3.LUT P2, PT, PT, PT, UP0, 0x80, 0x0 ;  /* 0x000000000000781c */ /* 0x000fe40003f4f008 */
[----:B------:R-:W-:Y:S02]  /*35c0*/  FSEL R211, R53, -INF , !P3 ;  /* 0xff80000035d37808 */ /* 0x000fe40005800000 */
[----:B------:R-:W-:Y:S02]  /*35d0*/  FMNMX.FTZ R7, R20, R7, !PT ;  /* 0x0000000714077209 */ /* 0x000fe40007810000 */
[----:B------:R-:W-:Y:S02]  /*35e0*/  FMNMX.FTZ R11, R212, R11, !PT ;  /* 0x0000000bd40b7209 */ /* 0x000fe40007810000 */
[----:B------:R-:W-:-:S02]  /*35f0*/  ISETP.GE.AND P3, PT, R33, R203, PT ;  /* 0x000000cb2100720c */ /* 0x000fc40003f66270 */
[----:B------:R-:W-:Y:S02]  /*3600*/  FMNMX.FTZ R7, R14, R7, !PT ;  /* 0x000000070e077209 */ /* 0x000fe40007810000 */
[----:B------:R-:W-:Y:S02]  /*3610*/  FMNMX.FTZ R11, R211, R11, !PT ;  /* 0x0000000bd30b7209 */ /* 0x000fe40007810000 */
[----:B------:R-:W-:Y:S02]  /*3620*/  FSEL R208, R65, -INF , !P3 ;  /* 0xff80000041d07808 */ /* 0x000fe40005800000 */
[----:B------:R-:W-:Y:S02]  /*3630*/  FMNMX.FTZ R7, R15, R7, !PT ;  /* 0x000000070f077209 */ /* 0x000fe40007810000 */
[----:B------:R-:W-:Y:S02]  /*3640*/  FMNMX.FTZ R11, R210, R11, !PT ;  /* 0x0000000bd20b7209 */ /* 0x000fe40007810000 */
[----:B------:R-:W-:-:S02]  /*3650*/  FMNMX.FTZ R7, R175, R7, !PT ;  /* 0x00000007af077209 */ /* 0x000fc40007810000 */
[----:B------:R-:W-:Y:S01]  /*3660*/  FMNMX.FTZ R164, R208, R11, !PT ;  /* 0x0000000bd0a47209 */ /* 0x000fe20007810000 */
[----:B------:R-:W-:Y:S06]  /*3670*/  @!P2 BRA `(.L_x_403) ;  /* 0x000000000094a947 */ /* 0x000fec0003800000 */
        /* <DEDUP_REMOVED lines=37> */
.L_x_403:
[----:B------:R-:W-:Y:S01]  /*38d0*/  FSEL R173, R58, -INF , !P1 ;  /* 0xff8000003aad7808 */ /* 0x000fe20004800000 */
[----:B------:R-:W2:Y:S01]  /*38e0*/  SHFL.BFLY PT, R11, R164, 0x2, 0x1f ;  /* 0x0c401f00a40b7f89 */ /* 0x000ea200000e0000 */
[----:B------:R-:W-:Y:S01]  /*38f0*/  FMNMX.FTZ R7, R174, R7, !PT ;  /* 0x00000007ae077209 */ /* 0x000fe20007810000 */
[----:B------:R-:W-:Y:S01]  /*3900*/  IMAD.U32 R167, RZ, RZ, UR23 ;  /* 0x00000017ffa77e24 */ /* 0x000fe2000f8e00ff */
[-C--:B------:R-:W-:Y:S01]  /*3910*/  ISETP.GE.AND P1, PT, R6, R202.reuse, PT ;  /* 0x000000ca0600720c */ /* 0x080fe20003f26270 */
[----:B------:R-:W-:Y:S01]  /*3920*/  UMOV UR10, UR5 ;  /* 0x00000005000a7c82 */ /* 0x000fe20008000000 */
[----:B------:R-:W-:Y:S01]  /*3930*/  FSEL R172, R59, -INF , !P0 ;  /* 0xff8000003bac7808 */ /* 0x000fe20004000000 */
[----:B------:R-:W-:Y:S01]  /*3940*/  IMAD R167, R167, 0x4, R83 ;  /* 0x00000004a7a77824 */ /* 0x000fe200078e0253 */
[----:B------:R-:W-:Y:S01]  /*3950*/  FMNMX.FTZ R7, R173, R7, !PT ;  /* 0x00000007ad077209 */ /* 0x000fe20007810000 */
[----:B------:R-:W-:Y:S01]  /*3960*/  USHF.L.U32 UR11, UR10, 0x1, URZ ;  /* 0x000000010a0b7899 */ /* 0x000fe2000800063f */
[-C--:B------:R-:W-:Y:S01]  /*3970*/  ISETP.GE.AND P0, PT, R5, R202.reuse, PT ;  /* 0x000000ca0500720c */ /* 0x080fe20003f06270 */
[----:B------:R-:W-:Y:S01]  /*3980*/  IMAD.WIDE.U32 R216, R167, -0x326172a9, RZ ;  /* 0xcd9e8d57a7d87825 */ /* 0x000fe200078e00ff */
[----:B------:R-:W-:Y:S01]  /*3990*/  FSEL R207, R54, -INF , !P1 ;  /* 0xff80000036cf7808 */ /* 0x000fe20004800000 */
[----:B------:R-:W-:Y:S01]  /*39a0*/  UIADD3 UR18, UR31, -0x4498517b, URZ ;  /* 0xbb67ae851f127890 */ /* 0x000fe2000fffe03f */
[----:B------:R-:W-:Y:S01]  /*39b0*/  FMNMX.FTZ R7, R172, R7, !PT ;  /* 0x00000007ac077209 */ /* 0x000fe20007810000 */
[----:B------:R-:W-:Y:S01]  /*39c0*/  IMAD.WIDE.U32 R194, R165, -0x2daee0ad, RZ ;  /* 0xd2511f53a5c27825 */ /* 0x000fe200078e00ff */
[-C--:B------:R-:W-:Y:S01]  /*39d0*/  ISETP.GE.AND P1, PT, R4, R202.reuse, PT ;  /* 0x000000ca0400720c */ /* 0x080fe20003f26270 */
[----:B------:R-:W-:Y:S01]  /*39e0*/  UIADD3 UR19, UR30, -0x61c88647, URZ ;  /* 0x9e3779b91e137890 */ /* 0x000fe2000fffe03f */
[----:B------:R-:W-:Y:S01]  /*39f0*/  FSEL R206, R55, -INF , !P0 ;  /* 0xff80000037ce7808 */ /* 0x000fe20004000000 */
[----:B------:R-:W-:Y:S01]  /*3a00*/  IMAD.U32 R4, RZ, RZ, UR11 ;  /* 0x0000000bff047e24 */ /* 0x000fe2000f8e00ff */
[----:B------:R-:W-:Y:S01]  /*3a10*/  FMNMX.FTZ R7, R207, R7, !PT ;  /* 0x00000007cf077209 */ /* 0x000fe20007810000 */
[----:B------:R-:W-:Y:S01]  /*3a20*/  UIADD3 UR17, UR30, 0x3c6ef372, URZ ;  /* 0x3c6ef3721e117890 */ /* 0x000fe2000fffe03f */
[----:B------:R-:W-:Y:S01]  /*3a30*/  ISETP.GE.AND P0, PT, R33, R202, PT ;  /* 0x000000ca2100720c */ /* 0x000fe20003f06270 */
[----:B------:R-:W-:Y:S01]  /*3a40*/  UIADD3 UR16, UR31, 0x76cf5d0a, URZ ;  /* 0x76cf5d0a1f107890 */ /* 0x000fe2000fffe03f */
[----:B------:R-:W-:Y:S01]  /*3a50*/  FSEL R204, R66, -INF , !P1 ;  /* 0xff80000042cc7808 */ /* 0x000fe20004800000 */
[----:B------:R-:W-:Y:S01]  /*3a60*/  UIADD3 UR14, UR31, 0x32370b8f, URZ ;  /* 0x32370b8f1f0e7890 */ /* 0x000fe2000fffe03f */
[----:B------:R-:W-:Y:S01]  /*3a70*/  FMNMX.FTZ R7, R206, R7, !PT ;  /* 0x00000007ce077209 */ /* 0x000fe20007810000 */
[----:B------:R-:W-:Y:S01]  /*3a80*/  UIADD3 UR15, UR30, -0x255992d5, URZ ;  /* 0xdaa66d2b1e0f7890 */ /* 0x000fe2000fffe03f */
[----:B------:R-:W-:Y:S01]  /*3a90*/  FSEL R199, R67, -INF , !P0 ;  /* 0xff80000043c77808 */ /* 0x000fe20004000000 */
[----:B------:R-:W-:Y:S01]  /*3aa0*/  UIADD3 UR13, UR30, 0x78dde6e4, URZ ;  /* 0x78dde6e41e0d7890 */ /* 0x000fe2000fffe03f */
[----:B------:R-:W-:Y:S01]  /*3ab0*/  FMNMX.FTZ R7, R204, R7, !PT ;  /* 0x00000007cc077209 */ /* 0x000fe20007810000 */
[----:B------:R-:W-:Y:S01]  /*3ac0*/  ULDC UR32, c[0x0][0x2ec] ;  /* 0x0000bb0000207ab9 */ /* 0x000fe20000000800 */
[----:B------:R-:W-:Y:S01]  /*3ad0*/  LOP3.LUT R166, R82, UR30, RZ, 0x3c, !PT ;  /* 0x0000001e52a67c12 */ /* 0x000fe2000f8e3cff */
[----:B------:R-:W-:Y:S01]  /*3ae0*/  UIADD3 UR5, UR31, -0x56f99767, URZ ;  /* 0xa90668991f057890 */ /* 0x000fe2000fffe03f */
[----:B------:R-:W-:Y:S01]  /*3af0*/  FMNMX.FTZ R7, R199, R7, !PT ;  /* 0x00000007c7077209 */ /* 0x000fe20007810000 */
[----:B------:R-:W-:Y:S01]  /*3b00*/  UIADD3 UR12, UR31, -0x126145ec, URZ ;  /* 0xed9eba141f0c7890 */ /* 0x000fe2000fffe03f */
[----:B------:R-:W-:Y:S01]  /*3b10*/  LOP3.LUT R214, R217, R166, RZ, 0x3c, !PT ;  /* 0x000000a6d9d67212 */ /* 0x000fe200078e3cff */
[----:B------:R-:W-:Y:S01]  /*3b20*/  IMAD.IADD R228, R81, 0x1, R80 ;  /* 0x0000000151e47824 */ /* 0x000fe200078e0250 */
[----:B--2---:R-:W-:Y:S01]  /*3b30*/  FMNMX.FTZ R164, R164, R11, !PT ;  /* 0x0000000ba4a47209 */ /* 0x004fe20007810000 */
[----:B------:R-:W2:Y:S01]  /*3b40*/  SHFL.BFLY PT, R6, R7, 0x2, 0x1f ;  /* 0x0c401f0007067f89 */ /* 0x000ea200000e0000 */
[----:B------:R-:W-:Y:S01]  /*3b50*/  LOP3.LUT R4, R195, UR31, R4, 0x96, !PT ;  /* 0x0000001fc3047c12 */ /* 0x000fe2000f8e9604 */
[----:B------:R-:W-:Y:S01]  /*3b60*/  IMAD.WIDE.U32 R214, R214, -0x2daee0ad, RZ ;  /* 0xd2511f53d6d67825 */ /* 0x000fe200078e00ff */
[----:B------:R-:W-:Y:S01]  /*3b70*/  UIADD3 UR20, UR30, -0x4ab325aa, URZ ;  /* 0xb54cda561e147890 */ /* 0x000fe2000fffe03f */
[----:B------:R-:W3:Y:S01]  /*3b80*/  SHFL.BFLY PT, R5, R164, 0x1, 0x1f ;  /* 0x0c201f00a4057f89 */ /* 0x000ee200000e0000 */
[----:B------:R-:W-:Y:S01]  /*3b90*/  LEA R228, R228, UR4, 0x1 ;  /* 0x00000004e4e47c11 */ /* 0x000fe2000f8e08ff */
[----:B-1----:R-:W-:Y:S01]  /*3ba0*/  IMAD.WIDE.U32 R18, R4, -0x326172a9, RZ ;  /* 0xcd9e8d5704127825 */ /* 0x002fe200078e00ff */
[----:B------:R-:W-:Y:S01]  /*3bb0*/  LOP3.LUT R196, R215, UR18, R194, 0x96, !PT ;  /* 0x00000012d7c47c12 */ /* 0x000fe2000f8e96c2 */
[----:B------:R-:W-:Y:S01]  /*3bc0*/  ULDC.U8 UR37, c[0x0][0x388] ;  /* 0x0000e20000257ab9 */ /* 0x000fe20000000000 */
[----:B------:R-:W-:Y:S01]  /*3bd0*/  UIADD3 UR25, UR30, 0x1715609d, URZ ;  /* 0x1715609d1e197890 */ /* 0x000fe2000fffe03f */
[----:B------:R-:W-:Y:S01]  /*3be0*/  IMAD R226, R2, 0x2, R228 ;  /* 0x0000000202e27824 */ /* 0x000fe200078e02e4 */
[----:B------:R-:W-:Y:S01]  /*3bf0*/  LOP3.LUT R4, R19, UR19, R216, 0x96, !PT ;  /* 0x0000001313047c12 */ /* 0x000fe2000f8e96d8 */
[----:B------:R-:W-:Y:S01]  /*3c00*/  IMAD.WIDE.U32 R196, R196, -0x326172a9, RZ ;  /* 0xcd9e8d57c4c47825 */ /* 0x000fe200078e00ff */
[----:B------:R-:W-:Y:S01]  /*3c10*/  LDSM.16.MT88.4 R156, [R228+0x10000] ;  /* 0x01000000e49c783b */ /* 0x000fe20000004200 */
[----:B------:R-:W-:-:S02]  /*3c20*/  UIADD3 UR26, UR31, 0x646e171e, URZ ;  /* 0x646e171e1f1a7890 */ /* 0x000fc4000fffe03f */
[----:B------:R-:W-:Y:S01]  /*3c30*/  IMAD.WIDE.U32 R12, R4, -0x2daee0ad, RZ ;  /* 0xd2511f53040c7825 */ /* 0x000fe200078e00ff */
[----:B------:R-:W-:Y:S01]  /*3c40*/  LOP3.LUT R18, R197, UR17, R18, 0x96, !PT ;  /* 0x00000011c5127c12 */ /* 0x000fe2000f8e9612 */
[----:B------:R-:W-:Y:S01]  /*3c50*/  LDSM.16.MT88.4 R40, [R226+0x10000] ;  /* 0x01000000e228783b */ /* 0x000fe20000004200 */
[----:B------:R-:W-:Y:S01]  /*3c60*/  UIADD3 UR11, UR11, 0x1, URZ ;  /* 0x000000010b0b7890 */ /* 0x000fe2000fffe03f */
[----:B------:R-:W-:Y:S01]  /*3c70*/  IMAD R225, R0, 0x2, R228 ;  /* 0x0000000200e17824 */ /* 0x000fe200078e02e4 */
[----:B------:R-:W-:Y:S01]  /*3c80*/  LOP3.LUT R4, R13, UR16, R214, 0x96, !PT ;  /* 0x000000100d047c12 */ /* 0x000fe2000f8e96d6 */
[----:B------:R-:W-:Y:S01]  /*3c90*/  IMAD.WIDE.U32 R18, R18, -0x2daee0ad, RZ ;  /* 0xd2511f5312127825 */ /* 0x000fe200078e00ff */
[----:B------:R-:W-:Y:S01]  /*3ca0*/  LDSM.16.MT88.4 R64, [R228+0x12000] ;  /* 0x01200000e440783b */ /* 0x000fe20000004200 */
[----:B--2---:R-:W-:Y:S02]  /*3cb0*/  FMNMX.FTZ R7, R7, R6, !PT ;  /* 0x0000000607077209 */ /* 0x004fe40007810000 */
[----:B------:R-:W-:Y:S01]  /*3cc0*/  IMAD R224, R0, 0x2, R226 ;  /* 0x0000000200e07824 */ /* 0x000fe200078e02e2 */
[----:B------:R-:W-:Y:S01]  /*3cd0*/  LOP3.LUT R12, R19, UR14, R12, 0x96, !PT ;  /* 0x0000000e130c7c12 */ /* 0x000fe2000f8e960c */
[----:B------:R-:W-:Y:S01]  /*3ce0*/  IMAD.U32 R194, RZ, RZ, UR37 ;  /* 0x00000025ffc27e24 */ /* 0x000fe2000f8e00ff */
[----:B------:R-:W1:Y:S01]  /*3cf0*/  SHFL.BFLY PT, R6, R7, 0x1, 0x1f ;  /* 0x0c201f0007067f89 */ /* 0x000e6200000e0000 */
[----:B---3--:R-:W-:Y:S01]  /*3d00*/  FMNMX.FTZ R164, R164, R5, !PT ;  /* 0x00000005a4a47209 */ /* 0x008fe20007810000 */
[----:B------:R-:W-:-:S02]  /*3d10*/  IMAD.WIDE.U32 R4, R4, -0x326172a9, RZ ;  /* 0xcd9e8d5704047825 */ /* 0x000fc400078e00ff */
[----:B------:R-:W-:Y:S01]  /*3d20*/  LEA R194, R194, UR37, 0x10 ;  /* 0x00000025c2c27c11 */ /* 0x000fe2000f8e80ff */
[----:B------:R-:W2:Y:S01]  /*3d30*/  LDSM.16.MT88.4 R56, [R224+0x10000] ;  /* 0x01000000e038783b */ /* 0x000ea20000004200 */
[----:B------:R-:W-:-:S04]  /*3d40*/  IMAD.WIDE.U32 R12, R12, -0x326172a9, RZ ;  /* 0xcd9e8d570c0c7825 */ /* 0x000fc800078e00ff */
[C---:B------:R-:W-:Y:S01]  /*3d50*/  FMUL.FTZ R209, R164.reuse, UR32 ;  /* 0x00000020a4d17c20 */ /* 0x040fe20008410000 */
[----:B------:R-:W-:Y:S01]  /*3d60*/  FSETP.NEU.FTZ.AND P0, PT, R164, -INF , PT ;  /* 0xff800000a400780b */ /* 0x000fe20003f1d000 */
[----:B------:R-:W3:Y:S01]  /*3d70*/  LDSM.16.MT88.4 R48, [R225+0x10000] ;  /* 0x01000000e130783b */ /* 0x000ee20000004200 */
[----:B------:R-:W-:Y:S01]  /*3d80*/  LOP3.LUT R5, R5, UR15, R196, 0x96, !PT ;  /* 0x0000000f05057c12 */ /* 0x000fe2000f8e96c4 */
[----:B------:R-:W-:Y:S01]  /*3d90*/  VIADD R223, R231, 0x800 ;  /* 0x00000800e7df7836 */ /* 0x000fe20000000000 */
[----:B------:R-:W-:Y:S01]  /*3da0*/  LOP3.LUT R4, R13, UR13, R4, 0x96, !PT ;  /* 0x0000000d0d047c12 */ /* 0x000fe2000f8e9604 */
[----:B------:R-:W4:Y:S01]  /*3db0*/  LDSM.16.MT88.4 R72, [R226+0x12000] ;  /* 0x01200000e248783b */ /* 0x000f220000004200 */
[----:B------:R-:W-:Y:S01]  /*3dc0*/  FSEL R209, R209, RZ, P0 ;  /* 0x000000ffd1d17208 */ /* 0x000fe20000000000 */
[----:B------:R-:W-:Y:S02]  /*3dd0*/  IMAD.WIDE.U32 R16, R5, -0x2daee0ad, RZ ;  /* 0xd2511f5305107825 */ /* 0x000fe400078e00ff */
[----:B------:R-:W5:Y:S02]  /*3de0*/  LDSM.16.MT88.4 R80, [R225+0x12000] ;  /* 0x01200000e150783b */ /* 0x000f640000004200 */
[----:B------:R-:W-:-:S04]  /*3df0*/  IMAD.WIDE.U32 R4, R4, -0x2daee0ad, RZ ;  /* 0xd2511f5304047825 */ /* 0x000fc800078e00ff */
[--C-:B------:R-:W-:Y:S01]  /*3e00*/  FFMA.FTZ R185, R3, UR32, -R209.reuse ;  /* 0x0000002003b97c23 */ /* 0x100fe200080108d1 */
[--C-:B------:R-:W-:Y:S01]  /*3e10*/  FFMA.FTZ R189, R24, UR32, -R209.reuse ;  /* 0x0000002018bd7c23 */ /* 0x100fe200080108d1 */
[--C-:B------:R-:W-:Y:S01]  /*3e20*/  FFMA.FTZ R188, R25, UR32, -R209.reuse ;  /* 0x0000002019bc7c23 */ /* 0x100fe200080108d1 */
[--C-:B------:R-:W-:Y:S01]  /*3e30*/  FFMA.FTZ R182, R34, UR32, -R209.reuse ;  /* 0x0000002022b67c23 */ /* 0x100fe200080108d1 */
[----:B-1----:R-:W-:Y:S01]  /*3e40*/  FMNMX.FTZ R3, R7, R6, !PT ;  /* 0x0000000607037209 */ /* 0x002fe20007810000 */
[----:B------:R-:W1:Y:S01]  /*3e50*/  LDSM.16.MT88.4 R88, [R224+0x12000] ;  /* 0x01200000e058783b */ /* 0x000e620000004200 */
[----:B------:R-:W-:Y:S01]  /*3e60*/  LOP3.LUT R16, R5, UR5, R16, 0x96, !PT ;  /* 0x0000000505107c12 */ /* 0x000fe2000f8e9610 */
[----:B------:R-:W-:Y:S01]  /*3e70*/  MUFU.EX2 R189, R189 ;  /* 0x000000bd00bd7308 */ /* 0x000fe20000000800 */
[----:B------:R-:W-:Y:S01]  /*3e80*/  LOP3.LUT R6, R17, UR12, R18, 0x96, !PT ;  /* 0x0000000c11067c12 */ /* 0x000fe2000f8e9612 */
[C---:B------:R-:W-:Y:S01]  /*3e90*/  FMUL.FTZ R205, R3.reuse, UR32 ;  /* 0x0000002003cd7c20 */ /* 0x040fe20008410000 */
[----:B------:R-:W-:Y:S01]  /*3ea0*/  FSETP.NEU.FTZ.AND P0, PT, R3, -INF , PT ;  /* 0xff8000000300780b */ /* 0x000fe20003f1d000 */
[----:B------:R-:W-:Y:S01]  /*3eb0*/  IMAD.WIDE.U32 R16, R16, -0x326172a9, RZ ;  /* 0xcd9e8d5710107825 */ /* 0x000fe200078e00ff */
[----:B------:R-:W1:Y:S03]  /*3ec0*/  LDSM.16.MT88.4 R96, [R228+0x14000] ;  /* 0x01400000e460783b */ /* 0x000e660000004200 */
[----:B------:R-:W-:Y:S01]  /*3ed0*/  FFMA.FTZ R177, R10, UR32, -R209 ;  /* 0x000000200ab17c23 */ /* 0x000fe200080108d1 */
[----:B------:R-:W-:Y:S01]  /*3ee0*/  FSEL R205, R205, RZ, P0 ;  /* 0x000000ffcdcd7208 */ /* 0x000fe20000000000 */
[----:B------:R-:W-:Y:S01]  /*3ef0*/  IMAD.WIDE.U32 R6, R6, -0x326172a9, RZ ;  /* 0xcd9e8d5706067825 */ /* 0x000fe200078e00ff */
[----:B------:R-:W2:Y:S01]  /*3f00*/  MUFU.EX2 R188, R188 ;  /* 0x000000bc00bc7308 */ /* 0x000ea20000000800 */
[----:B------:R-:W-:Y:S01]  /*3f10*/  LOP3.LUT R11, R16, 0xffff, RZ, 0xc0, !PT ;  /* 0x0000ffff100b7812 */ /* 0x000fe200078ec0ff */
[----:B------:R-:W1:Y:S01]  /*3f20*/  LDSM.16.MT88.4 R104, [R226+0x14000] ;  /* 0x01400000e268783b */ /* 0x000e620000004200 */
[--C-:B------:R-:W-:Y:S01]  /*3f30*/  FFMA.FTZ R184, R26, UR32, -R205.reuse ;  /* 0x000000201ab87c23 */ /* 0x100fe200080108cd */
[----:B------:R-:W-:Y:S01]  /*3f40*/  LOP3.LUT R5, R17, UR20, R6, 0x96, !PT ;  /* 0x0000001411057c12 */ /* 0x000fe2000f8e9606 */
[--C-:B------:R-:W-:Y:S01]  /*3f50*/  FFMA.FTZ R187, R27, UR32, -R205.reuse ;  /* 0x000000201bbb7c23 */ /* 0x100fe200080108cd */
[--C-:B------:R-:W-:Y:S01]  /*3f60*/  FFMA.FTZ R186, R32, UR32, -R205.reuse ;  /* 0x0000002020ba7c23 */ /* 0x100fe200080108cd */
[----:B------:R-:W-:Y:S01]  /*3f70*/  FFMA.FTZ R183, R23, UR32, -R205 ;  /* 0x0000002017b77c23 */ /* 0x000fe200080108cd */
[C---:B------:R-:W-:Y:S01]  /*3f80*/  LOP3.LUT R0, R5.reuse, 0xffff, RZ, 0xc0, !PT ;  /* 0x0000ffff05007812 */ /* 0x040fe200078ec0ff */
[----:B------:R-:W-:Y:S01]  /*3f90*/  MUFU.EX2 R185, R185 ;  /* 0x000000b900b97308 */ /* 0x000fe20000000800 */
[----:B------:R-:W-:Y:S01]  /*3fa0*/  LOP3.LUT R144, R5, 0xff, RZ, 0xc0, !PT ;  /* 0x000000ff05907812 */ /* 0x000fe200078ec0ff */
[----:B------:R-:W1:Y:S01]  /*3fb0*/  LDSM.16.MT88.4 R112, [R225+0x14000] ;  /* 0x01400000e170783b */ /* 0x000e620000004200 */
[----:B------:R-:W-:Y:S01]  /*3fc0*/  SHF.R.U32.HI R145, RZ, 0x10, R5 ;  /* 0x00000010ff917819 */ /* 0x000fe20000011605 */
[----:B------:R-:W-:Y:S01]  /*3fd0*/  FFMA.FTZ R180, R8, UR32, -R205 ;  /* 0x0000002008b47c23 */ /* 0x000fe200080108cd */
[----:B------:R-:W-:Y:S01]  /*3fe0*/  SHF.R.U32.HI R2, RZ, 0x18, R5 ;  /* 0x00000018ff027819 */ /* 0x000fe20000011605 */
[----:B------:R-:W1:Y:S01]  /*3ff0*/  LDSM.16.MT88.4 R120, [R224+0x14000] ;  /* 0x01400000e078783b */ /* 0x000e620000004200 */
[----:B------:R-:W-:Y:S01]  /*4000*/  SHF.R.U32.HI R5, RZ, 0x8, R0 ;  /* 0x00000008ff057819 */ /* 0x000fe20000011600 */
[----:B------:R-:W3:Y:S01]  /*4010*/  MUFU.EX2 R182, R182 ;  /* 0x000000b600b67308 */ /* 0x000ee20000000800 */
[----:B------:R-:W-:Y:S01]  /*4020*/  LOP3.LUT R146, R16, 0xff, RZ, 0xc0, !PT ;  /* 0x000000ff10927812 */ /* 0x000fe200078ec0ff */
[----:B------:R-:W1:Y:S01]  /*4030*/  LDSM.16.MT88.4 R128, [R228+0x16000] ;  /* 0x01600000e480783b */ /* 0x000e620000004200 */
[----:B------:R-:W-:Y:S01]  /*4040*/  SHF.R.U32.HI R11, RZ, 0x8, R11 ;  /* 0x00000008ff0b7819 */ /* 0x000fe2000001160b */
[----:B------:R-:W-:Y:S01]  /*4050*/  FFMA.FTZ R181, R22, UR32, -R209 ;  /* 0x0000002016b57c23 */ /* 0x000fe200080108d1 */
[----:B------:R-:W-:Y:S01]  /*4060*/  PRMT R144, R144, 0x5410, R5 ;  /* 0x0000541090907816 */ /* 0x000fe20000000005 */
[----:B------:R-:W1:Y:S01]  /*4070*/  LDSM.16.MT88.4 R132, [R226+0x16000] ;  /* 0x01600000e284783b */ /* 0x000e620000004200 */
[--C-:B------:R-:W-:Y:S01]  /*4080*/  SHF.R.U32.HI R147, RZ, 0x10, R16.reuse ;  /* 0x00000010ff937819 */ /* 0x100fe20000011610 */
[----:B------:R-:W-:Y:S01]  /*4090*/  MUFU.EX2 R184, R184 ;  /* 0x000000b800b87308 */ /* 0x000fe20000000800 */
[----:B------:R-:W-:Y:S01]  /*40a0*/  LOP3.LUT R145, R145, 0xff, RZ, 0xc0, !PT ;  /* 0x000000ff91917812 */ /* 0x000fe200078ec0ff */
[----:B------:R-:W1:Y:S01]  /*40b0*/  LDSM.16.MT88.4 R148, [R225+0x16000] ;  /* 0x01600000e194783b */ /* 0x000e620000004200 */
[----:B------:R-:W-:Y:S01]  /*40c0*/  PRMT R146, R146, 0x5410, R11 ;  /* 0x0000541092927816 */ /* 0x000fe2000000000b */
[----:B------:R-:W-:Y:S01]  /*40d0*/  FFMA.FTZ R179, R21, UR32, -R209 ;  /* 0x0000002015b37c23 */ /* 0x000fe200080108d1 */
[----:B------:R-:W-:Y:S01]  /*40e0*/  SHF.R.U32.HI R6, RZ, 0x18, R16 ;  /* 0x00000018ff067819 */ /* 0x000fe20000011610 */
[----:B------:R-:W-:Y:S01]  /*40f0*/  LDSM.16.MT88.4 R24, [R224+0x10800] ;  /* 0x01080000e018783b */ /* 0x000fe20000004200 */
[----:B------:R-:W-:Y:S01]  /*4100*/  LOP3.LUT R147, R147, 0xff, RZ, 0xc0, !PT ;  /* 0x000000ff93937812 */ /* 0x000fe200078ec0ff */
[----:B------:R-:W4:Y:S01]  /*4110*/  MUFU.EX2 R187, R187 ;  /* 0x000000bb00bb7308 */ /* 0x000f220000000800 */
[----:B------:R-:W-:Y:S01]  /*4120*/  PRMT R145, R145, 0x5410, R2 ;  /* 0x0000541091917816 */ /* 0x000fe20000000002 */
[--C-:B------:R-:W-:Y:S01]  /*4130*/  FFMA.FTZ R178, R20, UR32, -R205.reuse ;  /* 0x0000002014b27c23 */ /* 0x100fe200080108cd */
[--C-:B------:R-:W-:Y:S01]  /*4140*/  HSET2.LE.AND R144, R144, R194.reuse, PT ;  /* 0x000000c290907233 */ /* 0x100fe20003803000 */
[--C-:B------:R-:W-:Y:S01]  /*4150*/  FFMA.FTZ R176, R14, UR32, -R205.reuse ;  /* 0x000000200eb07c23 */ /* 0x100fe200080108cd */
[----:B--2---:R-:W-:Y:S01]  /*4160*/  F2FP.F16.F32.PACK_AB R2, R188, R189 ;  /* 0x000000bdbc02723e */ /* 0x004fe200000000ff */
[----:B------:R-:W-:Y:S01]  /*4170*/  FFMA.FTZ R15, R15, UR32, -R205 ;  /* 0x000000200f0f7c23 */ /* 0x000fe200080108cd */
[----:B------:R-:W-:Y:S01]  /*4180*/  PRMT R147, R147, 0x5410, R6 ;  /* 0x0000541093937816 */ /* 0x000fe20000000006 */
[----:B------:R-:W-:Y:S01]  /*4190*/  MUFU.EX2 R186, R186 ;  /* 0x000000ba00ba7308 */ /* 0x000fe20000000800 */
[--C-:B------:R-:W-:Y:S01]  /*41a0*/  HSET2.LE.AND R146, R146, R194.reuse, PT ;  /* 0x000000c292927233 */ /* 0x100fe20003803000 */
[----:B------:R-:W-:Y:S01]  /*41b0*/  LDSM.16.MT88.4 R28, [R228+0x12800] ;  /* 0x01280000e41c783b */ /* 0x000fe20000004200 */
[----:B---3--:R-:W-:Y:S01]  /*41c0*/  F2FP.F16.F32.PACK_AB R0, R182, R185 ;  /* 0x000000b9b600723e */ /* 0x008fe200000000ff */
[--C-:B------:R-:W-:Y:S01]  /*41d0*/  FFMA.FTZ R190, R190, UR32, -R209.reuse ;  /* 0x00000020bebe7c23 */ /* 0x100fe200080108d1 */
[----:B------:R-:W-:Y:S01]  /*41e0*/  LOP3.LUT R144, R144, R2, RZ, 0xc0, !PT ;  /* 0x0000000290907212 */ /* 0x000fe200078ec0ff */
[--C-:B------:R-:W-:Y:S01]  /*41f0*/  FFMA.FTZ R2, R9, UR32, -R209.reuse ;  /* 0x0000002009027c23 */ /* 0x100fe200080108d1 */
[----:B------:R-:W-:Y:S01]  /*4200*/  LOP3.LUT R6, R7, UR25, R12, 0x96, !PT ;  /* 0x0000001907067c12 */ /* 0x000fe2000f8e960c */
[----:B------:R-:W2:Y:S01]  /*4210*/  MUFU.EX2 R183, R183 ;  /* 0x000000b700b77308 */ /* 0x000ea20000000800 */
[----:B------:R-:W3:Y:S01]  /*4220*/  LDSM.16.MT88.4 R8, [R224+0x16000] ;  /* 0x01600000e008783b */ /* 0x000ee20000004200 */
[----:B------:R-:W-:Y:S01]  /*4230*/  LOP3.LUT R146, R146, R0, RZ, 0xc0, !PT ;  /* 0x0000000092927212 */ /* 0x000fe200078ec0ff */
[--C-:B------:R-:W-:Y:S01]  /*4240*/  FFMA.FTZ R191, R191, UR32, -R209.reuse ;  /* 0x00000020bfbf7c23 */ /* 0x100fe200080108d1 */
[--C-:B------:R-:W-:Y:S01]  /*4250*/  HSET2.LE.AND R145, R145, R194.reuse, PT ;  /* 0x000000c291917233 */ /* 0x100fe20003803000 */
[----:B------:R-:W-:Y:S01]  /*4260*/  IMAD.WIDE.U32 R6, R6, -0x2daee0ad, RZ ;  /* 0xd2511f5306067825 */ /* 0x000fe200078e00ff */
[----:B----4-:R-:W-:Y:S01]  /*4270*/  F2FP.F16.F32.PACK_AB R0, R187, R184 ;  /* 0x000000b8bb00723e */ /* 0x010fe200000000ff */
[----:B------:R-:W-:Y:S01]  /*4280*/  LDSM.16.MT88.4 R168, [R226+0x10800] ;  /* 0x01080000e2a8783b */ /* 0x000fe20000004200 */
[----:B------:R-:W-:Y:S01]  /*4290*/  HSET2.LE.AND R147, R147, R194, PT ;  /* 0x000000c293937233 */ /* 0x000fe20003803000 */
[----:B------:R-:W-:Y:S01]  /*42a0*/  MUFU.EX2 R181, R181 ;  /* 0x000000b500b57308 */ /* 0x000fe20000000800 */
[----:B------:R-:W-:Y:S01]  /*42b0*/  LOP3.LUT R145, R145, R0, RZ, 0xc0, !PT ;  /* 0x0000000091917212 */ /* 0x000fe200078ec0ff */
[----:B------:R-:W-:Y:S01]  /*42c0*/  LDSM.16.MT88.4 R32, [R225+0x10800] ;  /* 0x01080000e120783b */ /* 0x000fe20000004200 */
[----:B------:R-:W-:Y:S01]  /*42d0*/  LOP3.LUT R0, R6, 0xffff, RZ, 0xc0, !PT ;  /* 0x0000ffff06007812 */ /* 0x000fe200078ec0ff */
[--C-:B------:R-:W-:Y:S01]  /*42e0*/  FFMA.FTZ R192, R192, UR32, -R209.reuse ;  /* 0x00000020c0c07c23 */ /* 0x100fe200080108d1 */
[----:B------:R-:W-:Y:S01]  /*42f0*/  LOP3.LUT R17, R7, UR26, R4, 0x96, !PT ;  /* 0x0000001a07117c12 */ /* 0x000fe2000f8e9604 */
[----:B------:R-:W-:Y:S01]  /*4300*/  FFMA.FTZ R193, R193, UR32, -R209 ;  /* 0x00000020c1c17c23 */ /* 0x000fe200080108d1 */
[----:B------:R-:W-:Y:S01]  /*4310*/  LOP3.LUT R12, R6, 0xff, RZ, 0xc0, !PT ;  /* 0x000000ff060c7812 */ /* 0x000fe200078ec0ff */
[----:B------:R-:W4:Y:S01]  /*4320*/  MUFU.EX2 R179, R179 ;  /* 0x000000b300b37308 */ /* 0x000f220000000800 */
[----:B--2---:R-:W-:Y:S01]  /*4330*/  F2FP.F16.F32.PACK_AB R5, R183, R186 ;  /* 0x000000bab705723e */ /* 0x004fe200000000ff */
[----:B------:R-:W-:Y:S01]  /*4340*/  FFMA.FTZ R198, R172, UR32, -R205 ;  /* 0x00000020acc67c23 */ /* 0x000fe200080108cd */
[--C-:B------:R-:W-:Y:S01]  /*4350*/  SHF.R.U32.HI R16, RZ, 0x10, R6.reuse ;  /* 0x00000010ff107819 */ /* 0x100fe20000011606 */
[--C-:B------:R-:W-:Y:S01]  /*4360*/  FFMA.FTZ R212, R212, UR32, -R209.reuse ;  /* 0x00000020d4d47c23 */ /* 0x100fe200080108d1 */
[----:B------:R-:W-:Y:S01]  /*4370*/  LOP3.LUT R147, R147, R5, RZ, 0xc0, !PT ;  /* 0x0000000593937212 */ /* 0x000fe200078ec0ff */
[--C-:B------:R-:W-:Y:S01]  /*4380*/  FFMA.FTZ R211, R211, UR32, -R209.reuse ;  /* 0x00000020d3d37c23 */ /* 0x100fe200080108d1 */
[----:B------:R-:W-:Y:S01]  /*4390*/  SHF.R.U32.HI R13, RZ, 0x18, R6 ;  /* 0x00000018ff0d7819 */ /* 0x000fe20000011606 */
[----:B------:R-:W-:Y:S01]  /*43a0*/  MUFU.EX2 R177, R177 ;  /* 0x000000b100b17308 */ /* 0x000fe20000000800 */
[----:B------:R-:W2:Y:S01]  /*43b0*/  LDSM.16.MT88.4 R4, [R228+0x10800] ;  /* 0x01080000e404783b */ /* 0x000ea20000004200 */
[----:B------:R-:W-:Y:S01]  /*43c0*/  SHF.R.U32.HI R0, RZ, 0x8, R0 ;  /* 0x00000008ff007819 */ /* 0x000fe20000011600 */
[--C-:B------:R-:W-:Y:S01]  /*43d0*/  FFMA.FTZ R210, R210, UR32, -R209.reuse ;  /* 0x00000020d2d27c23 */ /* 0x100fe200080108d1 */
[----:B------:R-:W-:Y:S01]  /*43e0*/  LOP3.LUT R16, R16, 0xff, RZ, 0xc0, !PT ;  /* 0x000000ff10107812 */ /* 0x000fe200078ec0ff */
[C---:B------:R-:W-:Y:S01]  /*43f0*/  HMMA.16816.F32 R160, R144.reuse, R156, RZ ;  /* 0x0000009c90a0723c */ /* 0x040fe200000018ff */
[----:B------:R-:W-:Y:S01]  /*4400*/  PRMT R12, R12, 0x5410, R0 ;  /* 0x000054100c0c7816 */ /* 0x000fe20000000000 */
[----:B------:R-:W-:Y:S01]  /*4410*/  FFMA.FTZ R247, R208, UR32, -R209 ;  /* 0x00000020d0f77c23 */ /* 0x000fe200080108d1 */
[C---:B------:R-:W-:Y:S01]  /*4420*/  LOP3.LUT R0, R17.reuse, 0xffff, RZ, 0xc0, !PT ;  /* 0x0000ffff11007812 */ /* 0x040fe200078ec0ff */
[----:B------:R-:W5:Y:S01]  /*4430*/  MUFU.EX2 R2, R2 ;  /* 0x0000000200027308 */ /* 0x000f620000000800 */
[----:B------:R-:W-:Y:S01]  /*4440*/  SHF.R.U32.HI R14, RZ, 0x10, R17 ;  /* 0x00000010ff0e7819 */ /* 0x000fe20000011611 */
[C---:B------:R-:W-:Y:S01]  /*4450*/  HMMA.16816.F32 R156, R144.reuse, R158, RZ ;  /* 0x0000009e909c723c */ /* 0x040fe200000018ff */
[----:B------:R-:W-:Y:S01]  /*4460*/  LOP3.LUT R18, R17, 0xff, RZ, 0xc0, !PT ;  /* 0x000000ff11127812 */ /* 0x000fe200078ec0ff */
[--C-:B------:R-:W-:Y:S01]  /*4470*/  FFMA.FTZ R207, R207, UR32, -R205.reuse ;  /* 0x00000020cfcf7c23 */ /* 0x100fe200080108cd */
[----:B------:R-:W-:Y:S01]  /*4480*/  SHF.R.U32.HI R19, RZ, 0x8, R0 ;  /* 0x00000008ff137819 */ /* 0x000fe20000011600 */
[----:B------:R-:W-:Y:S01]  /*4490*/  FFMA.FTZ R206, R206, UR32, -R205 ;  /* 0x00000020cece7c23 */ /* 0x000fe200080108cd */
[----:B------:R-:W-:Y:S01]  /*44a0*/  SHF.R.U32.HI R17, RZ, 0x18, R17 ;  /* 0x00000018ff117819 */ /* 0x000fe20000011611 */
[----:B------:R-:W1:Y:S01]  /*44b0*/  MUFU.EX2 R180, R180 ;  /* 0x000000b400b47308 */ /* 0x000e620000000800 */
[----:B------:R-:W-:Y:S01]  /*44c0*/  LOP3.LUT R14, R14, 0xff, RZ, 0xc0, !PT ;  /* 0x000000ff0e0e7812 */ /* 0x000fe200078ec0ff */
[C---:B------:R-:W-:Y:S01]  /*44d0*/  HMMA.16816.F32 R52, R144.reuse, R56, RZ ;  /* 0x000000389034723c */ /* 0x040fe200000018ff */
[----:B----4-:R-:W-:Y:S01]  /*44e0*/  F2FP.F16.F32.PACK_AB R21, R179, R181 ;  /* 0x000000b5b315723e */ /* 0x010fe200000000ff */
[--C-:B------:R-:W-:Y:S01]  /*44f0*/  FFMA.FTZ R246, R199, UR32, -R205.reuse ;  /* 0x00000020c7f67c23 */ /* 0x100fe200080108cd */
[----:B------:R-:W-:Y:S01]  /*4500*/  FFMA.FTZ R204, R204, UR32, -R205 ;  /* 0x00000020cccc7c23 */ /* 0x000fe200080108cd */
[----:B------:R-:W-:Y:S01]  /*4510*/  FADD.FTZ R188, R189, R188 ;  /* 0x000000bcbdbc7221 */ /* 0x000fe20000010000 */
[----:B------:R-:W-:Y:S01]  /*4520*/  FADD.FTZ R184, R184, R187 ;  /* 0x000000bbb8b87221 */ /* 0x000fe20000010000 */
[----:B------:R-:W4:Y:S01]  /*4530*/  MUFU.EX2 R178, R178 ;  /* 0x000000b200b27308 */ /* 0x000f220000000800 */
[----:B------:R-:W-:Y:S01]  /*4540*/  HMMA.16816.F32 R56, R144, R58, RZ ;  /* 0x0000003a9038723c */ /* 0x000fe200000018ff */
[----:B-----5:R-:W-:Y:S01]  /*4550*/  F2FP.F16.F32.PACK_AB R23, R2, R177 ;  /* 0x000000b10217723e */ /* 0x020fe200000000ff */
[----:B------:R-:W-:Y:S01]  /*4560*/  FADD.FTZ R188, R185, R188 ;  /* 0x000000bcb9bc7221 */ /* 0x000fe20000010000 */
[----:B------:R-:W-:Y:S01]  /*4570*/  FADD.FTZ R186, R186, R184 ;  /* 0x000000b8baba7221 */ /* 0x000fe20000010000 */
[----:B------:R-:W-:-:S02]  /*4580*/  VIADD R222, R231, 0x1000 ;  /* 0x00001000e7de7836 */ /* 0x000fc40000000000 */
[C---:B------:R-:W-:Y:S01]  /*4590*/  HMMA.16816.F32 R36, R144.reuse, R40, RZ ;  /* 0x000000289024723c */ /* 0x040fe200000018ff */
[----:B------:R-:W5:Y:S01]  /*45a0*/  MUFU.EX2 R176, R176 ;  /* 0x000000b000b07308 */ /* 0x000f620000000800 */
[----:B------:R-:W-:Y:S01]  /*45b0*/  FADD.FTZ R188, R182, R188 ;  /* 0x000000bcb6bc7221 */ /* 0x000fe20000010000 */
[----:B------:R-:W-:Y:S01]  /*45c0*/  FADD.FTZ R186, R183, R186 ;  /* 0x000000bab7ba7221 */ /* 0x000fe20000010000 */
[----:B------:R-:W-:Y:S02]  /*45d0*/  VIADD R221, R231, 0x1800 ;  /* 0x00001800e7dd7836 */ /* 0x000fe40000000000 */
[C---:B------:R-:W-:Y:S01]  /*45e0*/  HMMA.16816.F32 R44, R144.reuse, R48, RZ ;  /* 0x00000030902c723c */ /* 0x040fe200000018ff */
[----:B------:R-:W-:Y:S01]  /*45f0*/  FADD.FTZ R188, R181, R188 ;  /* 0x000000bcb5bc7221 */ /* 0x000fe20000010000 */
[----:B-1----:R-:W-:Y:S01]  /*4600*/  FADD.FTZ R186, R180, R186 ;  /* 0x000000bab4ba7221 */ /* 0x002fe20000010000 */
[----:B------:R1:W3:Y:S01]  /*4610*/  MUFU.EX2 R0, R15 ;  /* 0x0000000f00007308 */ /* 0x0002e20000000800 */
[C---:B----4-:R-:W-:Y:S01]  /*4620*/  F2FP.F16.F32.PACK_AB R20, R178.reuse, R180 ;  /* 0x000000b4b214723e */ /* 0x050fe200000000ff */
[----:B------:R-:W-:Y:S01]  /*4630*/  FADD.FTZ R188, R179, R188 ;  /* 0x000000bcb3bc7221 */ /* 0x000fe20000010000 */
[----:B------:R-:W-:Y:S01]  /*4640*/  HMMA.16816.F32 R60, R144, R64, RZ ;  /* 0x00000040903c723c */ /* 0x000fe200000018ff */
[----:B------:R-:W-:Y:S01]  /*4650*/  FADD.FTZ R186, R178, R186 ;  /* 0x000000bab2ba7221 */ /* 0x000fe20000010000 */
[----:B------:R-:W-:-:S02]  /*4660*/  VIADD R213, R231, 0x5000 ;  /* 0x00005000e7d57836 */ /* 0x000fc40000000000 */
[----:B------:R-:W-:Y:S01]  /*4670*/  FADD.FTZ R188, R177, R188 ;  /* 0x000000bcb1bc7221 */ /* 0x000fe20000010000 */
[C---:B------:R-:W-:Y:S01]  /*4680*/  VIADD R209, R231.reuse, 0x7000 ;  /* 0x00007000e7d17836 */ /* 0x040fe20000000000 */
[----:B------:R-:W-:Y:S01]  /*4690*/  MUFU.EX2 R190, R190 ;  /* 0x000000be00be7308 */ /* 0x000fe20000000800 */
[----:B------:R-:W-:Y:S01]  /*46a0*/  HMMA.16816.F32 R68, R144, R72, RZ ;  /* 0x000000489044723c */ /* 0x000fe200000018ff */
[----:B-----5:R-:W-:Y:S01]  /*46b0*/  FADD.FTZ R186, R176, R186 ;  /* 0x000000bab0ba7221 */ /* 0x020fe20000010000 */
[----:B------:R-:W-:Y:S01]  /*46c0*/  FADD.FTZ R188, R2, R188 ;  /* 0x000000bc02bc7221 */ /* 0x000fe20000010000 */
[----:B------:R-:W-:-:S03]  /*46d0*/  VIADD R208, R231, 0x7800 ;  /* 0x00007800e7d07836 */ /* 0x000fc60000000000 */
[C---:B------:R-:W-:Y:S01]  /*46e0*/  HMMA.16816.F32 R76, R144.reuse, R80, RZ ;  /* 0x00000050904c723c */ /* 0x040fe200000018ff */
[----:B------:R-:W4:Y:S01]  /*46f0*/  MUFU.EX2 R191, R191 ;  /* 0x000000bf00bf7308 */ /* 0x000f220000000800 */
[----:B-1----:R-:W-:Y:S01]  /*4700*/  PRMT R15, R16, 0x5410, R13 ;  /* 0x00005410100f7816 */ /* 0x002fe2000000000d */
[----:B---3--:R-:W-:Y:S01]  /*4710*/  FADD.FTZ R186, R0, R186 ;  /* 0x000000ba00ba7221 */ /* 0x008fe20000010000 */
[----:B------:R-:W-:Y:S02]  /*4720*/  PRMT R16, R18, 0x5410, R19 ;  /* 0x0000541012107816 */ /* 0x000fe40000000013 */
[----:B------:R-:W-:Y:S01]  /*4730*/  PRMT R13, R14, 0x5410, R17 ;  /* 0x000054100e0d7816 */ /* 0x000fe20000000011 */
[----:B------:R-:W-:Y:S01]  /*4740*/  HMMA.16816.F32 R84, R144, R88, RZ ;  /* 0x000000589054723c */ /* 0x000fe200000018ff */
[--C-:B------:R-:W-:Y:S01]  /*4750*/  HSET2.LE.AND R14, R12, R194.reuse, PT ;  /* 0x000000c20c0e7233 */ /* 0x100fe20003803000 */
[----:B------:R-:W-:Y:S01]  /*4760*/  MUFU.EX2 R192, R192 ;  /* 0x000000c000c07308 */ /* 0x000fe20000000800 */
[----:B------:R-:W-:-:S02]  /*4770*/  HSET2.LE.AND R12, R16, R194, PT ;  /* 0x000000c2100c7233 */ /* 0x000fc40003803000 */
[----:B------:R-:W1:Y:S01]  /*4780*/  LDSM.16.MT88.4 R16, [R226+0x12800] ;  /* 0x01280000e210783b */ /* 0x000e620000004200 */
[C---:B------:R-:W-:Y:S01]  /*4790*/  HMMA.16816.F32 R92, R144.reuse, R96, RZ ;  /* 0x00000060905c723c */ /* 0x040fe200000018ff */
[--C-:B------:R-:W-:Y:S02]  /*47a0*/  HSET2.LE.AND R15, R15, R194.reuse, PT ;  /* 0x000000c20f0f7233 */ /* 0x100fe40003803000 */
[----:B------:R-:W-:Y:S01]  /*47b0*/  HSET2.LE.AND R13, R13, R194, PT ;  /* 0x000000c20d0d7233 */ /* 0x000fe20003803000 */
[----:B------:R-:W3:Y:S01]  /*47c0*/  MUFU.EX2 R193, R193 ;  /* 0x000000c100c17308 */ /* 0x000ee20000000800 */
[----:B------:R-:W-:Y:S01]  /*47d0*/  F2FP.F16.F32.PACK_AB R22, R0, R176 ;  /* 0x000000b00016723e */ /* 0x000fe200000000ff */
[----:B------:R-:W-:Y:S01]  /*47e0*/  HMMA.16816.F32 R100, R144, R104, RZ ;  /* 0x000000689064723c */ /* 0x000fe200000018ff */
[----:B------:R-:W-:Y:S02]  /*47f0*/  LOP3.LUT R14, R14, R23, RZ, 0xc0, !PT ;  /* 0x000000170e0e7212 */ /* 0x000fe400078ec0ff */
[----:B------:R-:W-:-:S02]  /*4800*/  LOP3.LUT R15, R15, R22, RZ, 0xc0, !PT ;  /* 0x000000160f0f7212 */ /* 0x000fc400078ec0ff */
[----:B------:R-:W-:Y:S01]  /*4810*/  LOP3.LUT R12, R12, R21, RZ, 0xc0, !PT ;  /* 0x000000150c0c7212 */ /* 0x000fe200078ec0ff */
[C---:B------:R-:W-:Y:S01]  /*4820*/  HMMA.16816.F32 R108, R144.reuse, R112, RZ ;  /* 0x00000070906c723c */ /* 0x040fe200000018ff */
[----:B------:R-:W-:Y:S01]  /*4830*/  LOP3.LUT R13, R13, R20, RZ, 0xc0, !PT ;  /* 0x000000140d0d7212 */ /* 0x000fe200078ec0ff */
[----:B------:R-:W-:Y:S01]  /*4840*/  MUFU.EX2 R198, R198 ;  /* 0x000000c600c67308 */ /* 0x000fe20000000800 */
[----:B------:R-:W-:Y:S03]  /*4850*/  LDSM.16.MT88.4 R20, [R225+0x12800] ;  /* 0x01280000e114783b */ /* 0x000fe60000004200 */
[C---:B------:R-:W-:Y:S04]  /*4860*/  HMMA.16816.F32 R116, R144.reuse, R120, RZ ;  /* 0x000000789074723c */ /* 0x040fe800000018ff */
[----:B------:R-:W-:Y:S02]  /*4870*/  MUFU.EX2 R212, R212 ;  /* 0x000000d400d47308 */ /* 0x000fe40000000800 */
        /* <DEDUP_REMOVED lines=25> */
[----:B------:R-:W5:Y:S05]  /*4a10*/  LDSM.16.MT88.4 R8, [R224+0x12800] ;  /* 0x01280000e008783b */ /* 0x000f6a0000004200 */
[C---:B--2---:R-:W-:Y:S06]  /*4a20*/  HMMA.16816.F32 R160, R12.reuse, R4, R160 ;  /* 0x000000040ca0723c */ /* 0x044fec00000018a0 */
[C---:B------:R-:W-:Y:S01]  /*4a30*/  HMMA.16816.F32 R156, R12.reuse, R6, R156 ;  /* 0x000000060c9c723c */ /* 0x040fe2000000189c */
[----:B------:R-:W2:Y:S05]  /*4a40*/  LDSM.16.MT88.4 R4, [R228+0x14800] ;  /* 0x01480000e404783b */ /* 0x000eaa0000004200 */
[C---:B------:R-:W-:Y:S06]  /*4a50*/  HMMA.16816.F32 R52, R12.reuse, R24, R52 ;  /* 0x000000180c34723c */ /* 0x040fec0000001834 */
[C---:B------:R-:W-:Y:S01]  /*4a60*/  HMMA.16816.F32 R56, R12.reuse, R26, R56 ;  /* 0x0000001a0c38723c */ /* 0x040fe20000001838 */
[----:B------:R-:W4:Y:S05]  /*4a70*/  LDSM.16.MT88.4 R24, [R226+0x14800] ;  /* 0x01480000e218783b */ /* 0x000f2a0000004200 */
[C---:B-1----:R-:W-:Y:S06]  /*4a80*/  HMMA.16816.F32 R68, R12.reuse, R16, R68 ;  /* 0x000000100c44723c */ /* 0x042fec0000001844 */
[C---:B------:R-:W-:Y:S01]  /*4a90*/  HMMA.16816.F32 R72, R12.reuse, R18, R72 ;  /* 0x000000120c48723c */ /* 0x040fe20000001848 */
[----:B------:R-:W1:Y:S05]  /*4aa0*/  LDSM.16.MT88.4 R16, [R225+0x14800] ;  /* 0x01480000e110783b */ /* 0x000e6a0000004200 */
[C---:B-----5:R-:W-:Y:S06]  /*4ab0*/  HMMA.16816.F32 R84, R12.reuse, R8, R84 ;  /* 0x000000080c54723c */ /* 0x060fec0000001854 */
[----:B------:R-:W-:Y:S01]  /*4ac0*/  HMMA.16816.F32 R88, R12, R10, R88 ;  /* 0x0000000a0c58723c */ /* 0x000fe20000001858 */
[----:B------:R-:W-:-:S05]  /*4ad0*/  IMAD.U32 R8, RZ, RZ, UR11 ;  /* 0x0000000bff087e24 */ /* 0x000fca000f8e00ff */
[----:B------:R-:W-:Y:S01]  /*4ae0*/  LOP3.LUT R195, R195, UR31, R8, 0x96, !PT ;  /* 0x0000001fc3c37c12 */ /* 0x000fe2000f8e9608 */
[C---:B--2---:R-:W-:Y:S01]  /*4af0*/  HMMA.16816.F32 R92, R12.reuse, R4, R92 ;  /* 0x000000040c5c723c */ /* 0x044fe2000000185c */
[----:B------:R-:W2:Y:S05]  /*4b00*/  LDSM.16.MT88.4 R8, [R228+0x16800] ;  /* 0x01680000e408783b */ /* 0x000eaa0000004200 */
[----:B------:R-:W-:Y:S01]  /*4b10*/  HMMA.16816.F32 R96, R12, R6, R96 ;  /* 0x000000060c60723c */ /* 0x000fe20000001860 */
[----:B------:R-:W-:-:S04]  /*4b20*/  IMAD.WIDE.U32 R4, R195, -0x326172a9, RZ ;  /* 0xcd9e8d57c3047825 */ /* 0x000fc800078e00ff */
[----:B------:R-:W-:Y:S01]  /*4b30*/  FFMA.FTZ R195, R175, UR32, -R205 ;  /* 0x00000020afc37c23 */ /* 0x000fe200080108cd */
[----:B----4-:R-:W-:Y:S01]  /*4b40*/  HMMA.16816.F32 R100, R12, R24, R100 ;  /* 0x000000180c64723c */ /* 0x010fe20000001864 */
[----:B------:R-:W-:-:S04]  /*4b50*/  LOP3.LUT R216, R5, UR19, R216, 0x96, !PT ;  /* 0x0000001305d87c12 */ /* 0x000fc8000f8e96d8 */
[----:B------:R-:W-:Y:S01]  /*4b60*/  MUFU.EX2 R195, R195 ;  /* 0x000000c300c37308 */ /* 0x000fe20000000800 */
[----:B------:R-:W-:Y:S01]  /*4b70*/  IMAD.WIDE.U32 R216, R216, -0x2daee0ad, RZ ;  /* 0xd2511f53d8d87825 */ /* 0x000fe200078e00ff */
[----:B------:R-:W-:Y:S01]  /*4b80*/  LOP3.LUT R24, R197, UR17, R4, 0x96, !PT ;  /* 0x00000011c5187c12 */ /* 0x000fe2000f8e9604 */
[C---:B------:R-:W-:Y:S01]  /*4b90*/  HMMA.16816.F32 R60, R12.reuse, R28, R60 ;  /* 0x0000001c0c3c723c */ /* 0x040fe2000000183c */
[----:B------:R-:W4:Y:S02]  /*4ba0*/  LDSM.16.MT88.4 R4, [R226+0x16800] ;  /* 0x01680000e204783b */ /* 0x000f240000004200 */
[----:B------:R-:W-:Y:S01]  /*4bb0*/  LOP3.LUT R214, R217, UR16, R214, 0x96, !PT ;  /* 0x00000010d9d67c12 */ /* 0x000fe2000f8e96d6 */
[----:B------:R-:W-:Y:S02]  /*4bc0*/  IMAD.WIDE.U32 R24, R24, -0x2daee0ad, RZ ;  /* 0xd2511f5318187825 */ /* 0x000fe400078e00ff */
[----:B-1----:R-:W-:Y:S02]  /*4bd0*/  HMMA.16816.F32 R108, R12, R16, R108 ;  /* 0x000000100c6c723c */ /* 0x002fe4000000186c */
[----:B------:R-:W-:Y:S01]  /*4be0*/  IMAD.WIDE.U32 R214, R214, -0x326172a9, RZ ;  /* 0xcd9e8d57d6d67825 */ /* 0x000fe200078e00ff */
[----:B------:R-:W-:-:S03]  /*4bf0*/  LOP3.LUT R216, R25, UR14, R216, 0x96, !PT ;  /* 0x0000000e19d87c12 */ /* 0x000fc6000f8e96d8 */
[----:B------:R-:W-:Y:S01]  /*4c00*/  HMMA.16816.F32 R112, R12, R18, R112 ;  /* 0x000000120c70723c */ /* 0x000fe20000001870 */
[----:B------:R-:W1:Y:S01]  /*4c10*/  LDSM.16.MT88.4 R16, [R225+0x16800] ;  /* 0x01680000e110783b */ /* 0x000e620000004200 */
[----:B------:R-:W-:Y:S01]  /*4c20*/  IMAD.WIDE.U32 R216, R216, -0x326172a9, RZ ;  /* 0xcd9e8d57d8d87825 */ /* 0x000fe200078e00ff */
[----:B------:R-:W-:-:S03]  /*4c30*/  LOP3.LUT R196, R215, UR15, R196, 0x96, !PT ;  /* 0x0000000fd7c47c12 */ /* 0x000fc6000f8e96c4 */
[----:B------:R-:W-:Y:S01]  /*4c40*/  HMMA.16816.F32 R76, R12, R20, R76 ;  /* 0x000000140c4c723c */ /* 0x000fe2000000184c */
[----:B------:R-:W-:Y:S01]  /*4c50*/  LOP3.LUT R214, R217, UR13, R214, 0x96, !PT ;  /* 0x0000000dd9d67c12 */ /* 0x000fe2000f8e96d6 */
[----:B------:R-:W-:-:S04]  /*4c60*/  IMAD.WIDE.U32 R196, R196, -0x2daee0ad, RZ ;  /* 0xd2511f53c4c47825 */ /* 0x000fc800078e00ff */
[----:B------:R-:W-:Y:S01]  /*4c70*/  IMAD.WIDE.U32 R214, R214, -0x2daee0ad, RZ ;  /* 0xd2511f53d6d67825 */ /* 0x000fe200078e00ff */
[----:B------:R-:W-:Y:S01]  /*4c80*/  LOP3.LUT R218, R197, UR12, R24, 0x96, !PT ;  /* 0x0000000cc5da7c12 */ /* 0x000fe2000f8e9618 */
[----:B--2---:R-:W-:Y:S02]  /*4c90*/  HMMA.16816.F32 R124, R12, R8, R124 ;  /* 0x000000080c7c723c */ /* 0x004fe4000000187c */
[----:B------:R-:W-:Y:S01]  /*4ca0*/  FFMA.FTZ R197, R174, UR32, -R205 ;  /* 0x00000020aec57c23 */ /* 0x000fe200080108cd */
[----:B------:R-:W-:Y:S01]  /*4cb0*/  LOP3.LUT R28, R215, UR5, R196, 0x96, !PT ;  /* 0x00000005d71c7c12 */ /* 0x000fe2000f8e96c4 */
[----:B------:R-:W-:-:S04]  /*4cc0*/  IMAD.WIDE.U32 R218, R218, -0x326172a9, RZ ;  /* 0xcd9e8d57dada7825 */ /* 0x000fc800078e00ff */
[----:B------:R-:W-:Y:S01]  /*4cd0*/  FFMA.FTZ R196, R173, UR32, -R205 ;  /* 0x00000020adc47c23 */ /* 0x000fe200080108cd */
[C---:B------:R-:W-:Y:S01]  /*4ce0*/  HMMA.16816.F32 R80, R12.reuse, R22, R80 ;  /* 0x000000160c50723c */ /* 0x040fe20000001850 */
[----:B------:R-:W2:Y:S01]  /*4cf0*/  LDSM.16.MT88.4 R20, [R224+0x14800] ;  /* 0x01480000e014783b */ /* 0x000ea20000004200 */
[----:B------:R-:W-:Y:S01]  /*4d00*/  IMAD.WIDE.U32 R28, R28, -0x326172a9, RZ ;  /* 0xcd9e8d571c1c7825 */ /* 0x000fe200078e00ff */
[----:B------:R-:W5:Y:S01]  /*4d10*/  MUFU.EX2 R197, R197 ;  /* 0x000000c500c57308 */ /* 0x000f620000000800 */
[----:B------:R-:W-:Y:S01]  /*4d20*/  LOP3.LUT R216, R219, UR25, R216, 0x96, !PT ;  /* 0x00000019dbd87c12 */ /* 0x000fe2000f8e96d8 */
[----:B------:R-:W-:Y:S01]  /*4d30*/  LDSM.16.MT88.4 R172, [R224+0x11000] ;  /* 0x01100000e0ac783b */ /* 0x000fe20000004200 */
[C---:B------:R-:W-:Y:S01]  /*4d40*/  HMMA.16816.F32 R104, R12.reuse, R26, R104 ;  /* 0x0000001a0c68723c */ /* 0x040fe20000001868 */
[C---:B------:R-:W-:Y:S02]  /*4d50*/  VIADD R219, R231.reuse, 0x2000 ;  /* 0x00002000e7db7836 */ /* 0x040fe40000000000 */
[----:B------:R-:W5:Y:S01]  /*4d60*/  LDSM.16.MT88.4 R24, [R224+0x16800] ;  /* 0x01680000e018783b */ /* 0x000f620000004200 */
[----:B------:R-:W-:Y:S01]  /*4d70*/  IMAD.WIDE.U32 R216, R216, -0x2daee0ad, RZ ;  /* 0xd2511f53d8d87825 */ /* 0x000fe200078e00ff */
[----:B------:R-:W5:Y:S01]  /*4d80*/  MUFU.EX2 R196, R196 ;  /* 0x000000c400c47308 */ /* 0x000f620000000800 */
[----:B----4-:R-:W-:Y:S02]  /*4d90*/  HMMA.16816.F32 R152, R12, R4, R152 ;  /* 0x000000040c98723c */ /* 0x010fe40000001898 */
[----:B------:R-:W-:Y:S01]  /*4da0*/  VIADD R215, R231, 0x4000 ;  /* 0x00004000e7d77836 */ /* 0x000fe20000000000 */
[----:B------:R-:W-:-:S03]  /*4db0*/  LOP3.LUT R214, R217, UR26, R214, 0x96, !PT ;  /* 0x0000001ad9d67c12 */ /* 0x000fc6000f8e96d6 */
[----:B------:R-:W-:Y:S01]  /*4dc0*/  HMMA.16816.F32 R128, R12, R10, R128 ;  /* 0x0000000a0c80723c */ /* 0x000fe20000001880 */
[----:B------:R-:W-:Y:S01]  /*4dd0*/  LOP3.LUT R4, R29, UR20, R218, 0x96, !PT ;  /* 0x000000141d047c12 */ /* 0x000fe2000f8e96da */
[----:B------:R-:W-:-:S03]  /*4de0*/  VIADD R218, R231, 0x2800 ;  /* 0x00002800e7da7836 */ /* 0x000fc60000000000 */
[C---:B------:R-:W-:Y:S01]  /*4df0*/  LOP3.LUT R8, R4.reuse, 0xffff, RZ, 0xc0, !PT ;  /* 0x0000ffff04087812 */ /* 0x040fe200078ec0ff */
[----:B------:R-:W-:Y:S01]  /*4e00*/  HMMA.16816.F32 R132, R12, R6, R132 ;  /* 0x000000060c84723c */ /* 0x000fe20000001884 */
[----:B------:R-:W-:Y:S02]  /*4e10*/  LOP3.LUT R5, R4, 0xff, RZ, 0xc0, !PT ;  /* 0x000000ff04057812 */ /* 0x000fe400078ec0ff */
[----:B------:R-:W-:-:S03]  /*4e20*/  SHF.R.U32.HI R8, RZ, 0x8, R8 ;  /* 0x00000008ff087819 */ /* 0x000fc60000011608 */
[C---:B-1----:R-:W-:Y:S01]  /*4e30*/  HMMA.16816.F32 R136, R12.reuse, R16, R136 ;  /* 0x000000100c88723c */ /* 0x042fe20000001888 */
[----:B------:R-:W-:Y:S02]  /*4e40*/  PRMT R5, R5, 0x5410, R8 ;  /* 0x0000541005057816 */ /* 0x000fe40000000008 */
[C---:B------:R-:W-:Y:S01]  /*4e50*/  LOP3.LUT R6, R28.reuse, 0xffff, RZ, 0xc0, !PT ;  /* 0x0000ffff1c067812 */ /* 0x040fe200078ec0ff */
[----:B------:R-:W1:Y:S01]  /*4e60*/  LDSM.16.MT88.4 R8, [R226+0x11000] ;  /* 0x01100000e208783b */ /* 0x000e620000004200 */
[----:B------:R-:W-:Y:S01]  /*4e70*/  SHF.R.U32.HI R7, RZ, 0x10, R28 ;  /* 0x00000010ff077819 */ /* 0x000fe2000001161c */
[C---:B------:R-:W-:Y:S01]  /*4e80*/  HMMA.16816.F32 R36, R12.reuse, R168, R36 ;  /* 0x000000a80c24723c */ /* 0x040fe20000001824 */
[--C-:B------:R-:W-:Y:S02]  /*4e90*/  SHF.R.U32.HI R16, RZ, 0x10, R4.reuse ;  /* 0x00000010ff107819 */ /* 0x100fe40000011604 */
[----:B------:R-:W-:Y:S02]  /*4ea0*/  SHF.R.U32.HI R17, RZ, 0x18, R4 ;  /* 0x00000018ff117819 */ /* 0x000fe40000011604 */
[----:B------:R-:W-:Y:S01]  /*4eb0*/  LOP3.LUT R29, R28, 0xff, RZ, 0xc0, !PT ;  /* 0x000000ff1c1d7812 */ /* 0x000fe200078ec0ff */
[----:B------:R-:W-:Y:S01]  /*4ec0*/  HMMA.16816.F32 R40, R12, R170, R40 ;  /* 0x000000aa0c28723c */ /* 0x000fe20000001828 */
[----:B------:R-:W-:Y:S01]  /*4ed0*/  SHF.R.U32.HI R6, RZ, 0x8, R6 ;  /* 0x00000008ff067819 */ /* 0x000fe20000011606 */
[----:B------:R-:W-:Y:S01]  /*4ee0*/  LDSM.16.MT88.4 R168, [R228+0x13000] ;  /* 0x01300000e4a8783b */ /* 0x000fe20000004200 */
[----:B------:R-:W-:-:S02]  /*4ef0*/  LOP3.LUT R7, R7, 0xff, RZ, 0xc0, !PT ;  /* 0x000000ff07077812 */ /* 0x000fc400078ec0ff */
[----:B------:R-:W-:Y:S01]  /*4f00*/  LOP3.LUT R4, R16, 0xff, RZ, 0xc0, !PT ;  /* 0x000000ff10047812 */ /* 0x000fe200078ec0ff */
[C---:B------:R-:W-:Y:S01]  /*4f10*/  HMMA.16816.F32 R44, R12.reuse, R32, R44 ;  /* 0x000000200c2c723c */ /* 0x040fe2000000182c */
[--C-:B------:R-:W-:Y:S02]  /*4f20*/  HSET2.LE.AND R5, R5, R194.reuse, PT ;  /* 0x000000c205057233 */ /* 0x100fe40003803000 */
[----:B------:R-:W-:Y:S02]  /*4f30*/  SHF.R.U32.HI R28, RZ, 0x18, R28 ;  /* 0x00000018ff1c7819 */ /* 0x000fe4000001161c */
[----:B------:R-:W-:Y:S01]  /*4f40*/  F2FP.F16.F32.PACK_AB R16, R191, R190 ;  /* 0x000000bebf10723e */ /* 0x000fe200000000ff */
[C---:B------:R-:W-:Y:S01]  /*4f50*/  HMMA.16816.F32 R48, R12.reuse, R34, R48 ;  /* 0x000000220c30723c */ /* 0x040fe20000001830 */
[----:B------:R-:W-:Y:S01]  /*4f60*/  PRMT R29, R29, 0x5410, R6 ;  /* 0x000054101d1d7816 */ /* 0x000fe20000000006 */
[----:B------:R-:W-:Y:S01]  /*4f70*/  LDSM.16.MT88.4 R32, [R225+0x13000] ;  /* 0x01300000e120783b */ /* 0x000fe20000004200 */
[----:B------:R-:W-:Y:S01]  /*4f80*/  PRMT R28, R7, 0x5410, R28 ;  /* 0x00005410071c7816 */ /* 0x000fe2000000001c */
[----:B------:R-:W-:Y:S01]  /*4f90*/  FADD.FTZ R190, R190, R188 ;  /* 0x000000bcbebe7221 */ /* 0x000fe20000010000 */
[----:B------:R-:W-:Y:S01]  /*4fa0*/  PRMT R17, R4, 0x5410, R17 ;  /* 0x0000541004117816 */ /* 0x000fe20000000011 */
[----:B------:R-:W-:Y:S01]  /*4fb0*/  HMMA.16816.F32 R148, R12, R18, R148 ;  /* 0x000000120c94723c */ /* 0x000fe20000001894 */
[----:B------:R-:W-:Y:S01]  /*4fc0*/  LOP3.LUT R16, R5, R16, RZ, 0xc0, !PT ;  /* 0x0000001005107212 */ /* 0x000fe200078ec0ff */
[----:B------:R-:W-:Y:S01]  /*4fd0*/  FADD.FTZ R190, R191, R190 ;  /* 0x000000bebfbe7221 */ /* 0x000fe20000010000 */
[----:B------:R-:W4:Y:S01]  /*4fe0*/  LDSM.16.MT88.4 R4, [R225+0x11000] ;  /* 0x01100000e104783b */ /* 0x000f220000004200 */
[----:B------:R-:W-:-:S02]  /*4ff0*/  HSET2.LE.AND R17, R17, R194, PT ;  /* 0x000000c211117233 */ /* 0x000fc40003803000 */
[C---:B------:R-:W-:Y:S01]  /*5000*/  HMMA.16816.F32 R64, R12.reuse, R30, R64 ;  /* 0x0000001e0c40723c */ /* 0x040fe20000001840 */
[--C-:B------:R-:W-:Y:S02]  /*5010*/  HSET2.LE.AND R18, R29, R194.reuse, PT ;  /* 0x000000c21d127233 */ /* 0x100fe40003803000 */
[----:B------:R-:W-:Y:S02]  /*5020*/  HSET2.LE.AND R19, R28, R194, PT ;  /* 0x000000c21c137233 */ /* 0x000fe40003803000 */
[----:B---3--:R-:W-:Y:S01]  /*5030*/  F2FP.F16.F32.PACK_AB R29, R193, R192 ;  /* 0x000000c0c11d723e */ /* 0x008fe200000000ff */
[C---:B--2---:R-:W-:Y:S01]  /*5040*/  HMMA.16816.F32 R116, R12.reuse, R20, R116 ;  /* 0x000000140c74723c */ /* 0x044fe20000001874 */
[----:B-----5:R-:W-:Y:S01]  /*5050*/  F2FP.F16.F32.PACK_AB R30, R197, R195 ;  /* 0x000000c3c51e723e */ /* 0x020fe200000000ff */
[----:B------:R-:W-:Y:S01]  /*5060*/  FADD.FTZ R195, R195, R186 ;  /* 0x000000bac3c37221 */ /* 0x000fe20000010000 */
[----:B------:R-:W-:Y:S01]  /*5070*/  F2FP.F16.F32.PACK_AB R28, R198, R196 ;  /* 0x000000c4c61c723e */ /* 0x000fe200000000ff */
[----:B------:R-:W-:Y:S01]  /*5080*/  FADD.FTZ R192, R192, R190 ;  /* 0x000000bec0c07221 */ /* 0x000fe20000010000 */
[----:B------:R-:W-:Y:S01]  /*5090*/  LOP3.LUT R17, R17, R30, RZ, 0xc0, !PT ;  /* 0x0000001e11117212 */ /* 0x000fe200078ec0ff */
[C---:B------:R-:W-:Y:S01]  /*50a0*/  HMMA.16816.F32 R120, R12.reuse, R22, R120 ;  /* 0x000000160c78723c */ /* 0x040fe20000001878 */
[----:B------:R-:W-:Y:S01]  /*50b0*/  LOP3.LUT R18, R18, R29, RZ, 0xc0, !PT ;  /* 0x0000001d12127212 */ /* 0x000fe200078ec0ff */
[----:B------:R-:W2:Y:S01]  /*50c0*/  LDSM.16.MT88.4 R20, [R228+0x11000] ;  /* 0x01100000e414783b */ /* 0x000ea20000004200 */
[----:B------:R-:W-:Y:S01]  /*50d0*/  LOP3.LUT R19, R19, R28, RZ, 0xc0, !PT ;  /* 0x0000001c13137212 */ /* 0x000fe200078ec0ff */
[----:B------:R-:W-:Y:S01]  /*50e0*/  FADD.FTZ R195, R197, R195 ;  /* 0x000000c3c5c37221 */ /* 0x000fe20000010000 */
[----:B------:R-:W-:Y:S01]  /*50f0*/  FADD.FTZ R192, R193, R192 ;  /* 0x000000c0c1c07221 */ /* 0x000fe20000010000 */
[----:B------:R-:W-:Y:S01]  /*5100*/  HMMA.16816.F32 R140, R12, R24, R140 ;  /* 0x000000180c8c723c */ /* 0x000fe2000000188c */
[----:B------:R-:W-:Y:S01]  /*5110*/  LDSM.16.MT88.4 R28, [R224+0x13000] ;  /* 0x01300000e01c783b */ /* 0x000fe20000004200 */
[----:B------:R-:W-:-:S04]  /*5120*/  FADD.FTZ R196, R196, R195 ;  /* 0x000000c3c4c47221 */ /* 0x000fc80000010000 */
[----:B------:R-:W-:Y:S01]  /*5130*/  HMMA.16816.F32 R144, R12, R26, R144 ;  /* 0x0000001a0c90723c */ /* 0x000fe20000001890 */
[----:B------:R-:W3:Y:S01]  /*5140*/  LDSM.16.MT88.4 R12, [R226+0x13000] ;  /* 0x01300000e20c783b */ /* 0x000ee20000004200 */
[----:B------:R-:W-:-:S03]  /*5150*/  FADD.FTZ R196, R198, R196 ;  /* 0x000000c4c6c47221 */ /* 0x000fc60000010000 */
[----:B------:R-:W-:Y:S01]  /*5160*/  LDSM.16.MT88.4 R24, [R228+0x15000] ;  /* 0x01500000e418783b */ /* 0x000fe20000004200 */
        /* <DEDUP_REMOVED lines=19> */
[----:B------:R-:W-:Y:S01]  /*52a0*/  HMMA.16816.F32 R112, R16, R22, R112 ;  /* 0x000000161070723c */ /* 0x000fe20000001870 */
[----:B------:R-:W-:-:S04]  /*52b0*/  LOP3.LUT R21, R214, 0xffff, RZ, 0xc0, !PT ;  /* 0x0000ffffd6157812 */ /* 0x000fc800078ec0ff */
[----:B------:R-:W-:Y:S01]  /*52c0*/  SHF.R.U32.HI R21, RZ, 0x8, R21 ;  /* 0x00000008ff157819 */ /* 0x000fe20000011615 */
[----:B---3--:R-:W-:Y:S01]  /*52d0*/  HMMA.16816.F32 R124, R16, R12, R124 ;  /* 0x0000000c107c723c */ /* 0x008fe2000000187c */
[----:B------:R-:W-:-:S05]  /*52e0*/  SHF.R.U32.HI R22, RZ, 0x18, R214 ;  /* 0x00000018ff167819 */ /* 0x000fca00000116d6 */
[C---:B------:R-:W-:Y:S01]  /*52f0*/  HMMA.16816.F32 R84, R16.reuse, R28, R84 ;  /* 0x0000001c1054723c */ /* 0x040fe20000001854 */
[----:B------:R-:W-:Y:S02]  /*5300*/  SHF.R.U32.HI R13, RZ, 0x10, R216 ;  /* 0x00000010ff0d7819 */ /* 0x000fe400000116d8 */
[----:B------:R-:W-:Y:S01]  /*5310*/  LOP3.LUT R12, R216, 0xffff, RZ, 0xc0, !PT ;  /* 0x0000ffffd80c7812 */ /* 0x000fe200078ec0ff */
[----:B------:R-:W-:Y:S01]  /*5320*/  VIADD R217, R231, 0x3000 ;  /* 0x00003000e7d97836 */ /* 0x000fe20000000000 */
[----:B------:R-:W-:Y:S01]  /*5330*/  LOP3.LUT R20, R13, 0xff, RZ, 0xc0, !PT ;  /* 0x000000ff0d147812 */ /* 0x000fe200078ec0ff */
[----:B-1----:R-:W-:Y:S01]  /*5340*/  HMMA.16816.F32 R152, R16, R8, R152 ;  /* 0x000000081098723c */ /* 0x002fe20000001898 */
[----:B------:R-:W-:-:S05]  /*5350*/  SHF.R.U32.HI R23, RZ, 0x8, R12 ;  /* 0x00000008ff177819 */ /* 0x000fca000001160c */
[C---:B------:R-:W-:Y:S01]  /*5360*/  HMMA.16816.F32 R132, R16.reuse, R10, R132 ;  /* 0x0000000a1084723c */ /* 0x040fe20000001884 */
[----:B------:R-:W-:Y:S02]  /*5370*/  SHF.R.U32.HI R8, RZ, 0x18, R216 ;  /* 0x00000018ff087819 */ /* 0x000fe400000116d8 */
[----:B------:R-:W-:Y:S01]  /*5380*/  LOP3.LUT R9, R216, 0xff, RZ, 0xc0, !PT ;  /* 0x000000ffd8097812 */ /* 0x000fe200078ec0ff */
[C---:B------:R-:W-:Y:S01]  /*5390*/  VIADD R216, R231.reuse, 0x3800 ;  /* 0x00003800e7d87836 */ /* 0x040fe20000000000 */
[----:B------:R-:W-:Y:S01]  /*53a0*/  PRMT R20, R20, 0x5410, R8 ;  /* 0x0000541014147816 */ /* 0x000fe20000000008 */
[C---:B----4-:R-:W-:Y:S01]  /*53b0*/  HMMA.16816.F32 R136, R16.reuse, R4, R136 ;  /* 0x000000041088723c */ /* 0x050fe20000001888 */
[----:B------:R-:W-:Y:S02]  /*53c0*/  LOP3.LUT R10, R214, 0xff, RZ, 0xc0, !PT ;  /* 0x000000ffd60a7812 */ /* 0x000fe400078ec0ff */
[----:B------:R-:W-:Y:S01]  /*53d0*/  SHF.R.U32.HI R11, RZ, 0x10, R214 ;  /* 0x00000010ff0b7819 */ /* 0x000fe200000116d6 */
[----:B------:R-:W-:Y:S01]  /*53e0*/  VIADD R214, R231, 0x4800 ;  /* 0x00004800e7d67836 */ /* 0x000fe20000000000 */
[----:B------:R-:W-:Y:S01]  /*53f0*/  PRMT R9, R9, 0x5410, R23 ;  /* 0x0000541009097816 */ /* 0x000fe20000000017 */
[----:B------:R-:W-:Y:S01]  /*5400*/  HMMA.16816.F32 R88, R16, R30, R88 ;  /* 0x0000001e1058723c */ /* 0x000fe20000001858 */
[----:B------:R-:W-:Y:S01]  /*5410*/  LOP3.LUT R11, R11, 0xff, RZ, 0xc0, !PT ;  /* 0x000000ff0b0b7812 */ /* 0x000fe200078ec0ff */
[----:B------:R-:W1:Y:S01]  /*5420*/  LDSM.16.MT88.4 R28, [R224+0x17000] ;  /* 0x01700000e01c783b */ /* 0x000e620000004200 */
[----:B------:R-:W-:-:S02]  /*5430*/  PRMT R8, R10, 0x5410, R21 ;  /* 0x000054100a087816 */ /* 0x000fc40000000015 */
[----:B------:R-:W-:Y:S01]  /*5440*/  PRMT R22, R11, 0x5410, R22 ;  /* 0x000054100b167816 */ /* 0x000fe20000000016 */
[C---:B------:R-:W-:Y:S01]  /*5450*/  HMMA.16816.F32 R128, R16.reuse, R14, R128 ;  /* 0x0000000e1080723c */ /* 0x040fe20000001880 */
[--C-:B------:R-:W-:Y:S01]  /*5460*/  HSET2.LE.AND R21, R9, R194.reuse, PT ;  /* 0x000000c209157233 */ /* 0x100fe20003803000 */
[----:B------:R-:W2:Y:S01]  /*5470*/  LDSM.16.MT88.4 R12, [R226+0x11800] ;  /* 0x01180000e20c783b */ /* 0x000ea20000004200 */
[--C-:B------:R-:W-:Y:S02]  /*5480*/  HSET2.LE.AND R4, R8, R194.reuse, PT ;  /* 0x000000c208047233 */ /* 0x100fe40003803000 */
[--C-:B------:R-:W-:Y:S01]  /*5490*/  HSET2.LE.AND R20, R20, R194.reuse, PT ;  /* 0x000000c214147233 */ /* 0x100fe20003803000 */
[----:B------:R-:W3:Y:S01]  /*54a0*/  LDSM.16.MT88.4 R8, [R225+0x11800] ;  /* 0x01180000e108783b */ /* 0x000ee20000004200 */
[----:B------:R-:W-:Y:S01]  /*54b0*/  HSET2.LE.AND R5, R22, R194, PT ;  /* 0x000000c216057233 */ /* 0x000fe20003803000 */
[C---:B------:R-:W-:Y:S01]  /*54c0*/  HMMA.16816.F32 R148, R16.reuse, R6, R148 ;  /* 0x000000061094723c */ /* 0x040fe20000001894 */
[----:B------:R-:W-:Y:S01]  /*54d0*/  F2FP.F16.F32.PACK_AB R23, R211, R212 ;  /* 0x000000d4d317723e */ /* 0x000fe200000000ff */
[----:B------:R-:W-:Y:S01]  /*54e0*/  FADD.FTZ R212, R212, R192 ;  /* 0x000000c0d4d47221 */ /* 0x000fe20000010000 */
[----:B------:R-:W-:Y:S01]  /*54f0*/  F2FP.F16.F32.PACK_AB R22, R206, R207 ;  /* 0x000000cfce16723e */ /* 0x000fe200000000ff */
[----:B------:R-:W-:Y:S01]  /*5500*/  FADD.FTZ R207, R207, R196 ;  /* 0x000000c4cfcf7221 */ /* 0x000fe20000010000 */
[----:B------:R-:W-:Y:S01]  /*5510*/  LOP3.LUT R4, R4, R23, RZ, 0xc0, !PT ;  /* 0x0000001704047212 */ /* 0x000fe200078ec0ff */
[C---:B------:R-:W-:Y:S01]  /*5520*/  HMMA.16816.F32 R52, R16.reuse, R172, R52 ;  /* 0x000000ac1034723c */ /* 0x040fe20000001834 */
[----:B------:R-:W-:Y:S01]  /*5530*/  F2FP.F16.F32.PACK_AB R6, R247, R210 ;  /* 0x000000d2f706723e */ /* 0x000fe200000000ff */
[----:B------:R-:W-:Y:S01]  /*5540*/  FADD.FTZ R212, R211, R212 ;  /* 0x000000d4d3d47221 */ /* 0x000fe20000010000 */
[----:B------:R-:W-:Y:S01]  /*5550*/  F2FP.F16.F32.PACK_AB R7, R246, R199 ;  /* 0x000000c7f607723e */ /* 0x000fe200000000ff */
[----:B------:R-:W-:Y:S01]  /*5560*/  FADD.FTZ R207, R206, R207 ;  /* 0x000000cfcecf7221 */ /* 0x000fe20000010000 */
[----:B------:R-:W-:Y:S01]  /*5570*/  LOP3.LUT R5, R5, R22, RZ, 0xc0, !PT ;  /* 0x0000001605057212 */ /* 0x000fe200078ec0ff */
[C---:B------:R-:W-:Y:S01]  /*5580*/  HMMA.16816.F32 R56, R16.reuse, R174, R56 ;  /* 0x000000ae1038723c */ /* 0x040fe20000001838 */
[----:B------:R-:W-:Y:S01]  /*5590*/  LOP3.LUT R6, R21, R6, RZ, 0xc0, !PT ;  /* 0x0000000615067212 */ /* 0x000fe200078ec0ff */
[----:B------:R-:W-:Y:S01]  /*55a0*/  LDSM.16.MT88.4 R172, [R224+0x11800] ;  /* 0x01180000e0ac783b */ /* 0x000fe20000004200 */
[----:B------:R-:W-:Y:S01]  /*55b0*/  LOP3.LUT R7, R20, R7, RZ, 0xc0, !PT ;  /* 0x0000000714077212 */ /* 0x000fe200078ec0ff */
[----:B------:R-:W-:Y:S01]  /*55c0*/  FADD.FTZ R210, R210, R212 ;  /* 0x000000d4d2d27221 */ /* 0x000fe20000010000 */
[----:B------:R-:W-:Y:S01]  /*55d0*/  FADD.FTZ R199, R199, R207 ;  /* 0x000000cfc7c77221 */ /* 0x000fe20000010000 */
[----:B------:R-:W-:Y:S01]  /*55e0*/  HMMA.16816.F32 R60, R16, R168, R60 ;  /* 0x000000a8103c723c */ /* 0x000fe2000000183c */
[----:B------:R-:W-:Y:S01]  /*55f0*/  LDSM.16.MT88.4 R20, [R226+0x13800] ;  /* 0x01380000e214783b */ /* 0x000fe20000004200 */
[----:B------:R-:W-:Y:S01]  /*5600*/  FADD.FTZ R247, R247, R210 ;  /* 0x000000d2f7f77221 */ /* 0x000fe20000010000 */
[----:B------:R-:W-:Y:S01]  /*5610*/  FADD.FTZ R246, R246, R199 ;  /* 0x000000c7f6f67221 */ /* 0x000fe20000010000 */
[----:B------:R-:W-:-:S02]  /*5620*/  VIADD R212, R231, 0x5800 ;  /* 0x00005800e7d47836 */ /* 0x000fc40000000000 */
[C---:B------:R-:W-:Y:S01]  /*5630*/  HMMA.16816.F32 R64, R16.reuse, R170, R64 ;  /* 0x000000aa1040723c */ /* 0x040fe20000001840 */
[----:B------:R-:W-:Y:S01]  /*5640*/  LDSM.16.MT88.4 R168, [R228+0x13800] ;  /* 0x01380000e4a8783b */ /* 0x000fe20000004200 */
[C---:B------:R-:W-:Y:S02]  /*5650*/  VIADD R211, R231.reuse, 0x6000 ;  /* 0x00006000e7d37836 */ /* 0x040fe40000000000 */
[----:B------:R-:W-:Y:S02]  /*5660*/  VIADD R210, R231, 0x6800 ;  /* 0x00006800e7d27836 */ /* 0x000fe40000000000 */
[C---:B------:R-:W-:Y:S06]  /*5670*/  HMMA.16816.F32 R76, R16.reuse, R32, R76 ;  /* 0x00000020104c723c */ /* 0x040fec000000184c */
[C---:B------:R-:W-:Y:S01]  /*5680*/  HMMA.16816.F32 R80, R16.reuse, R34, R80 ;  /* 0x000000221050723c */ /* 0x040fe20000001850 */
[----:B------:R-:W-:Y:S05]  /*5690*/  LDSM.16.MT88.4 R32, [R224+0x13800] ;  /* 0x01380000e020783b */ /* 0x000fea0000004200 */
[C---:B------:R-:W-:Y:S06]  /*56a0*/  HMMA.16816.F32 R92, R16.reuse, R24, R92 ;  /* 0x00000018105c723c */ /* 0x040fec000000185c */
[C---:B------:R-:W-:Y:S01]  /*56b0*/  HMMA.16816.F32 R96, R16.reuse, R26, R96 ;  /* 0x0000001a1060723c */ /* 0x040fe20000001860 */
[----:B------:R-:W4:Y:S05]  /*56c0*/  LDSM.16.MT88.4 R24, [R228+0x11800] ;  /* 0x01180000e418783b */ /* 0x000f2a0000004200 */
[C---:B-1----:R-:W-:Y:S06]  /*56d0*/  HMMA.16816.F32 R140, R16.reuse, R28, R140 ;  /* 0x0000001c108c723c */ /* 0x042fec000000188c */
[----:B------:R-:W-:Y:S01]  /*56e0*/  HMMA.16816.F32 R144, R16, R30, R144 ;  /* 0x0000001e1090723c */ /* 0x000fe20000001890 */
[----:B------:R-:W1:Y:S04]  /*56f0*/  LDSM.16.MT88.4 R16, [R225+0x13800] ;  /* 0x01380000e110783b */ /* 0x000e680000004200 */
[----:B------:R-:W-:Y:S01]  /*5700*/  LDSM.16.MT88.4 R28, [R228+0x15800] ;  /* 0x01580000e41c783b */ /* 0x000fe20000004200 */
        /* <DEDUP_REMOVED lines=43> */
[----:B------:R-:W-:Y:S02]  /*59c0*/  USHF.R.S32.HI UR10, URZ, 0x1f, UR4 ;  /* 0x0000001f3f0a7899 */ /* 0x000fe40008011404 */
        /* <DEDUP_REMOVED lines=17> */
[----:B------:R-:W-:Y:S01]  /*5ae0*/  IADD3 R10, P1, R6, UR33, RZ ;  /* 0x00000021060a7c10 */ /* 0x000fe2000ff3e0ff */
[----:B------:R-:W1:Y:S01]  /*5af0*/  S2R R0, SR_TID.X ;  /* 0x0000000000007919 */ /* 0x000e620000002100 */
[----:B------:R-:W-:-:S02]  /*5b00*/  IADD3.X R7, R5, UR10, RZ, P0, !PT ;  /* 0x0000000a05077c10 */ /* 0x000fc400087fe4ff */
[----:B------:R-:W-:Y:S02]  /*5b10*/  IADD3 R8, P0, R10, UR33, RZ ;  /* 0x000000210a087c10 */ /* 0x000fe4000ff1e0ff */
        /* <DEDUP_REMOVED lines=8> */
[----:B------:R-:W-:Y:S04]  /*5ba0*/  LDGSTS.E.BYPASS.LTC128B.128 [R235+0x16000], desc[UR28][R4.64+0x180] ;  /* 0x1600018004eb7fae */ /* 0x000fe8000b901d5c */
[----:B------:R-:W-:Y:S04]  /*5bb0*/  LDGSTS.E.BYPASS.LTC128B.128 [R235+0x10800], desc[UR28][R6.64] ;  /* 0x1080000006eb7fae */ /* 0x000fe8000b901d5c */
[----:B------:R-:W-:Y:S04]  /*5bc0*/  LDGSTS.E.BYPASS.LTC128B.128 [R235+0x12800], desc[UR28][R6.64+0x80] ;  /* 0x1280008006eb7fae */ /* 0x000fe8000b901d5c */
[----:B------:R-:W-:Y:S01]  /*5bd0*/  LDGSTS.E.BYPASS.LTC128B.128 [R235+0x14800], desc[UR28][R6.64+0x100] ;  /* 0x1480010006eb7fae */ /* 0x000fe2000b901d5c */
[----:B-1----:R-:W-:-:S02]  /*5be0*/  IMAD.SHL.U32 R2, R0, 0x2, RZ ;  /* 0x0000000200027824 */ /* 0x002fc400078e00ff */
[----:B------:R-:W-:Y:S01]  /*5bf0*/  IMAD.U32 R0, RZ, RZ, UR4 ;  /* 0x00000004ff007e24 */ /* 0x000fe2000f8e00ff */
[----:B------:R1:W-:Y:S02]  /*5c00*/  LDGSTS.E.BYPASS.LTC128B.128 [R235+0x16800], desc[UR28][R6.64+0x180] ;  /* 0x1680018006eb7fae */ /* 0x0003e4000b901d5c */
[----:B------:R-:W-:Y:S02]  /*5c10*/  LOP3.LUT R2, R2, 0x6, RZ, 0xc0, !PT ;  /* 0x0000000602027812 */ /* 0x000fe400078ec0ff */
[----:B------:R-:W-:Y:S03]  /*5c20*/  LDGSTS.E.BYPASS.LTC128B.128 [R235+0x11000], desc[UR28][R10.64] ;  /* 0x110000000aeb7fae */ /* 0x000fe6000b901d5c */
[----:B------:R-:W-:Y:S01]  /*5c30*/  IMAD R0, R0, 0x40, R2 ;  /* 0x0000004000007824 */ /* 0x000fe200078e0202 */
[----:B------:R-:W-:Y:S03]  /*5c40*/  LDGSTS.E.BYPASS.LTC128B.128 [R235+0x13000], desc[UR28][R10.64+0x80] ;  /* 0x130000800aeb7fae */ /* 0x000fe6000b901d5c */
[----:B------:R-:W-:Y:S01]  /*5c50*/  VIADD R2, R0, 0x8 ;  /* 0x0000000800027836 */ /* 0x000fe20000000000 */
[----:B------:R-:W-:Y:S04]  /*5c60*/  LDGSTS.E.BYPASS.LTC128B.128 [R235+0x15000], desc[UR28][R10.64+0x100] ;  /* 0x150001000aeb7fae */ /* 0x000fe8000b901d5c */
[----:B------:R-:W-:Y:S01]  /*5c70*/  LDGSTS.E.BYPASS.LTC128B.128 [R235+0x17000], desc[UR28][R10.64+0x180] ;  /* 0x170001800aeb7fae */ /* 0x000fe2000b901d5c */
[----:B------:R-:W-:-:S02]  /*5c80*/  ISETP.GE.AND P1, PT, R2, R203, PT ;  /* 0x000000cb0200720c */ /* 0x000fc40003f26270 */
[----:B------:R-:W-:Y:S01]  /*5c90*/  ISETP.GE.AND P3, PT, R2, R202, PT ;  /* 0x000000ca0200720c */ /* 0x000fe20003f66270 */
[----:B------:R-:W-:Y:S01]  /*5ca0*/  LDGSTS.E.BYPASS.LTC128B.128 [R235+0x11800], desc[UR28][R8.64] ;  /* 0x1180000008eb7fae */ /* 0x000fe2000b901d5c */
[----:B------:R-:W-:-:S03]  /*5cb0*/  VIADD R2, R0, 0x11 ;  /* 0x0000001100027836 */ /* 0x000fc60000000000 */
[----:B------:R-:W-:Y:S04]  /*5cc0*/  LDGSTS.E.BYPASS.LTC128B.128 [R235+0x13800], desc[UR28][R8.64+0x80] ;  /* 0x1380008008eb7fae */ /* 0x000fe8000b901d5c */
[----:B------:R-:W-:Y:S04]  /*5cd0*/  LDGSTS.E.BYPASS.LTC128B.128 [R235+0x15800], desc[UR28][R8.64+0x100] ;  /* 0x1580010008eb7fae */ /* 0x000fe8000b901d5c */
[----:B------:R2:W-:Y:S04]  /*5ce0*/  LDGSTS.E.BYPASS.LTC128B.128 [R235+0x17800], desc[UR28][R8.64+0x180] ;  /* 0x1780018008eb7fae */ /* 0x0005e8000b901d5c */
[----:B------:R-:W-:Y:S04]  /*5cf0*/  LDSM.16.M88.4 R172, [R234] ;  /* 0x00000000eaac783b */ /* 0x000fe80000000200 */
[----:B------:R-:W3:Y:S04]  /*5d00*/  LDSM.16.M88.4 R12, [R233+0x8000] ;  /* 0x00800000e90c783b */ /* 0x000ee80000000200 */
[----:B-1----:R-:W2:Y:S04]  /*5d10*/  LDSM.16.M88.4 R4, [R233+0x8800] ;  /* 0x00880000e904783b */ /* 0x002ea80000000200 */
[----:B------:R-:W1:Y:S04]  /*5d20*/  LDSM.16.M88.4 R180, [R233+0x9000] ;  /* 0x00900000e9b4783b */ /* 0x000e680000000200 */
[----:B------:R-:W-:Y:S04]  /*5d30*/  LDSM.16.M88.4 R20, [R232] ;  /* 0x00000000e814783b */ /* 0x000fe80000000200 */
[----:B------:R-:W4:Y:S04]  /*5d40*/  LDSM.16.M88.4 R24, [R231] ;  /* 0x00000000e718783b */ /* 0x000f280000000200 */
[----:B------:R-:W5:Y:S04]  /*5d50*/  LDSM.16.M88.4 R168, [R233+0x9800] ;  /* 0x00980000e9a8783b */ /* 0x000f680000000200 */
[----:B------:R-:W5:Y:S04]  /*5d60*/  LDSM.16.M88.4 R32, [R223] ;  /* 0x00000000df20783b */ /* 0x000f680000000200 */
[----:B------:R-:W5:Y:S04]  /*5d70*/  LDSM.16.M88.4 R196, [R222] ;  /* 0x00000000dec4783b */ /* 0x000f680000000200 */
[----:B------:R-:W5:Y:S04]  /*5d80*/  LDSM.16.M88.4 R192, [R221] ;  /* 0x00000000ddc0783b */ /* 0x000f680000000200 */
[----:B------:R-:W-:Y:S01]  /*5d90*/  LDSM.16.M88.4 R28, [R230] ;  /* 0x00000000e61c783b */ /* 0x000fe20000000200 */
[C---:B---3--:R-:W-:Y:S03]  /*5da0*/  HMMA.16816.F32 R16, R172.reuse, R12, RZ ;  /* 0x0000000cac10723c */ /* 0x048fe600000018ff */
[----:B------:R-:W3:Y:S04]  /*5db0*/  LDSM.16.M88.4 R188, [R227+0x8000] ;  /* 0x00800000e3bc783b */ /* 0x000ee80000000200 */
[----:B------:R-:W0:Y:S01]  /*5dc0*/  LDGDEPBAR ;  /* 0x00000000000079af */ /* 0x000e220000000000 */
[C---:B------:R-:W-:Y:S06]  /*5dd0*/  HMMA.16816.F32 R12, R172.reuse, R14, RZ ;  /* 0x0000000eac0c723c */ /* 0x040fec00000018ff */
[C---:B--2---:R-:W-:Y:S06]  /*5de0*/  HMMA.16816.F32 R8, R172.reuse, R4, RZ ;  /* 0x00000004ac08723c */ /* 0x044fec00000018ff */
[C---:B-1----:R-:W-:Y:S06]  /*5df0*/  HMMA.16816.F32 R184, R172.reuse, R180, RZ ;  /* 0x000000b4acb8723c */ /* 0x042fec00000018ff */
[C---:B------:R-:W-:Y:S06]  /*5e00*/  HMMA.16816.F32 R4, R172.reuse, R6, RZ ;  /* 0x00000006ac04723c */ /* 0x040fec00000018ff */
[----:B------:R-:W-:Y:S06]  /*5e10*/  HMMA.16816.F32 R180, R172, R182, RZ ;  /* 0x000000b6acb4723c */ /* 0x000fec00000018ff */
[C---:B----4-:R-:W-:Y:S06]  /*5e20*/  HMMA.16816.F32 R16, R20.reuse, R24, R16 ;  /* 0x000000181410723c */ /* 0x050fec0000001810 */
[----:B------:R-:W-:Y:S01]  /*5e30*/  HMMA.16816.F32 R12, R20, R26, R12 ;  /* 0x0000001a140c723c */ /* 0x000fe2000000180c */
[----:B------:R-:W1:Y:S05]  /*5e40*/  LDSM.16.M88.4 R24, [R227+0x9000] ;  /* 0x00900000e318783b */ /* 0x000e6a0000000200 */
[C---:B-----5:R-:W-:Y:S06]  /*5e50*/  HMMA.16816.F32 R176, R172.reuse, R168, RZ ;  /* 0x000000a8acb0723c */ /* 0x060fec00000018ff */
[----:B------:R-:W-:Y:S01]  /*5e60*/  HMMA.16816.F32 R172, R172, R170, RZ ;  /* 0x000000aaacac723c */ /* 0x000fe200000018ff */
[----:B------:R-:W2:Y:S05]  /*5e70*/  LDSM.16.M88.4 R168, [R227+0x8800] ;  /* 0x00880000e3a8783b */ /* 0x000eaa0000000200 */
[C---:B------:R-:W-:Y:S06]  /*5e80*/  HMMA.16816.F32 R8, R20.reuse, R32, R8 ;  /* 0x000000201408723c */ /* 0x040fec0000001808 */
[C---:B------:R-:W-:Y:S01]  /*5e90*/  HMMA.16816.F32 R4, R20.reuse, R34, R4 ;  /* 0x000000221404723c */ /* 0x040fe20000001804 */
[----:B------:R-:W4:Y:S05]  /*5ea0*/  LDSM.16.M88.4 R32, [R227+0x9800] ;  /* 0x00980000e320783b */ /* 0x000f2a0000000200 */
[C---:B------:R-:W-:Y:S06]  /*5eb0*/  HMMA.16816.F32 R184, R20.reuse, R196, R184 ;  /* 0x000000c414b8723c */ /* 0x040fec00000018b8 */
[C---:B------:R-:W-:Y:S01]  /*5ec0*/  HMMA.16816.F32 R180, R20.reuse, R198, R180 ;  /* 0x000000c614b4723c */ /* 0x040fe200000018b4 */
[----:B------:R-:W-:Y:S05]  /*5ed0*/  LDSM.16.M88.4 R196, [R220] ;  /* 0x00000000dcc4783b */ /* 0x000fea0000000200 */
[C---:B------:R-:W-:Y:S06]  /*5ee0*/  HMMA.16816.F32 R176, R20.reuse, R192, R176 ;  /* 0x000000c014b0723c */ /* 0x040fec00000018b0 */
[----:B------:R-:W-:Y:S01]  /*5ef0*/  HMMA.16816.F32 R172, R20, R194, R172 ;  /* 0x000000c214ac723c */ /* 0x000fe200000018ac */
[----:B------:R-:W5:Y:S04]  /*5f00*/  LDSM.16.M88.4 R20, [R229] ;  /* 0x00000000e514783b */ /* 0x000f680000000200 */
[----:B------:R-:W5:Y:S01]  /*5f10*/  LDSM.16.M88.4 R192, [R220+0x800] ;  /* 0x00080000dcc0783b */ /* 0x000f620000000200 */
[C---:B---3--:R-:W-:Y:S06]  /*5f20*/  HMMA.16816.F32 R16, R28.reuse, R188, R16 ;  /* 0x000000bc1c10723c */ /* 0x048fec0000001810 */
[C---:B------:R-:W-:Y:S01]  /*5f30*/  HMMA.16816.F32 R12, R28.reuse, R190, R12 ;  /* 0x000000be1c0c723c */ /* 0x040fe2000000180c */
[----:B------:R-:W3:Y:S05]  /*5f40*/  LDSM.16.M88.4 R188, [R220+0x1000] ;  /* 0x00100000dcbc783b */ /* 0x000eea0000000200 */
[C---:B-1----:R-:W-:Y:S06]  /*5f50*/  HMMA.16816.F32 R184, R28.reuse, R24, R184 ;  /* 0x000000181cb8723c */ /* 0x042fec00000018b8 */
[C---:B------:R-:W-:Y:S01]  /*5f60*/  HMMA.16816.F32 R180, R28.reuse, R26, R180 ;  /* 0x0000001a1cb4723c */ /* 0x040fe200000018b4 */
[----:B------:R-:W1:Y:S05]  /*5f70*/  LDSM.16.M88.4 R24, [R220+0x1800] ;  /* 0x00180000dc18783b */ /* 0x000e6a0000000200 */
[C---:B--2---:R-:W-:Y:S06]  /*5f80*/  HMMA.16816.F32 R8, R28.reuse, R168, R8 ;  /* 0x000000a81c08723c */ /* 0x044fec0000001808 */
[C---:B------:R-:W-:Y:S01]  /*5f90*/  HMMA.16816.F32 R4, R28.reuse, R170, R4 ;  /* 0x000000aa1c04723c */ /* 0x040fe20000001804 */
[----:B------:R-:W-:Y:S05]  /*5fa0*/  LDSM.16.M88.4 R168, [R234+0x2000] ;  /* 0x00200000eaa8783b */ /* 0x000fea0000000200 */
[C---:B----4-:R-:W-:Y:S06]  /*5fb0*/  HMMA.16816.F32 R176, R28.reuse, R32, R176 ;  /* 0x000000201cb0723c */ /* 0x050fec00000018b0 */
[----:B------:R-:W-:Y:S01]  /*5fc0*/  HMMA.16816.F32 R172, R28, R34, R172 ;  /* 0x000000221cac723c */ /* 0x000fe200000018ac */
[----:B------:R-:W2:Y:S04]  /*5fd0*/  LDSM.16.M88.4 R32, [R233+0xa000] ;  /* 0x00a00000e920783b */ /* 0x000ea80000000200 */
[----:B------:R-:W4:Y:S01]  /*5fe0*/  LDSM.16.M88.4 R28, [R233+0xa800] ;  /* 0x00a80000e91c783b */ /* 0x000f220000000200 */
[C---:B-----5:R-:W-:Y:S06]  /*5ff0*/  HMMA.16816.F32 R16, R20.reuse, R196, R16 ;  /* 0x000000c41410723c */ /* 0x060fec0000001810 */
[C---:B------:R-:W-:Y:S01]  /*6000*/  HMMA.16816.F32 R12, R20.reuse, R198, R12 ;  /* 0x000000c6140c723c */ /* 0x040fe2000000180c */
[----:B------:R-:W5:Y:S05]  /*6010*/  LDSM.16.M88.4 R196, [R233+0xb000] ;  /* 0x00b00000e9c4783b */ /* 0x000f6a0000000200 */
[C---:B------:R-:W-:Y:S06]  /*6020*/  HMMA.16816.F32 R8, R20.reuse, R192, R8 ;  /* 0x000000c01408723c */ /* 0x040fec0000001808 */
[C---:B------:R-:W-:Y:S01]  /*6030*/  HMMA.16816.F32 R4, R20.reuse, R194, R4 ;  /* 0x000000c21404723c */ /* 0x040fe20000001804 */
[----:B------:R-:W5:Y:S05]  /*6040*/  LDSM.16.M88.4 R192, [R233+0xb800] ;  /* 0x00b80000e9c0783b */ /* 0x000f6a0000000200 */
[C---:B---3--:R-:W-:Y:S06]  /*6050*/  HMMA.16816.F32 R184, R20.reuse, R188, R184 ;  /* 0x000000bc14b8723c */ /* 0x048fec00000018b8 */
[C---:B------:R-:W-:Y:S01]  /*6060*/  HMMA.16816.F32 R180, R20.reuse, R190, R180 ;  /* 0x000000be14b4723c */ /* 0x040fe200000018b4 */
[----:B------:R-:W-:Y:S05]  /*6070*/  LDSM.16.M88.4 R188, [R218] ;  /* 0x00000000dabc783b */ /* 0x000fea0000000200 */
[C---:B-1----:R-:W-:Y:S06]  /*6080*/  HMMA.16816.F32 R176, R20.reuse, R24, R176 ;  /* 0x0000001814b0723c */ /* 0x042fec00000018b0 */
[----:B------:R-:W-:Y:S01]  /*6090*/  HMMA.16816.F32 R172, R20, R26, R172 ;  /* 0x0000001a14ac723c */ /* 0x000fe200000018ac */
[----:B------:R-:W-:Y:S04]  /*60a0*/  LDSM.16.M88.4 R24, [R232+0x2000] ;  /* 0x00200000e818783b */ /* 0x000fe80000000200 */
[----:B------:R-:W1:Y:S01]  /*60b0*/  LDSM.16.M88.4 R20, [R219] ;  /* 0x00000000db14783b */ /* 0x000e620000000200 */
[C---:B--2---:R-:W-:Y:S06]  /*60c0*/  HMMA.16816.F32 R16, R168.reuse, R32, R16 ;  /* 0x00000020a810723c */ /* 0x044fec0000001810 */
[C---:B------:R-:W-:Y:S01]  /*60d0*/  HMMA.16816.F32 R12, R168.reuse, R34, R12 ;  /* 0x00000022a80c723c */ /* 0x040fe2000000180c */
[----:B------:R-:W2:Y:S05]  /*60e0*/  LDSM.16.M88.4 R32, [R217] ;  /* 0x00000000d920783b */ /* 0x000eaa0000000200 */
[C---:B----4-:R-:W-:Y:S06]  /*60f0*/  HMMA.16816.F32 R8, R168.reuse, R28, R8 ;  /* 0x0000001ca808723c */ /* 0x050fec0000001808 */
[C---:B------:R-:W-:Y:S01]  /*6100*/  HMMA.16816.F32 R4, R168.reuse, R30, R4 ;  /* 0x0000001ea804723c */ /* 0x040fe20000001804 */
[----:B------:R-:W3:Y:S05]  /*6110*/  LDSM.16.M88.4 R28, [R216] ;  /* 0x00000000d81c783b */ /* 0x000eea0000000200 */
[C---:B-----5:R-:W-:Y:S06]  /*6120*/  HMMA.16816.F32 R184, R168.reuse, R196, R184 ;  /* 0x000000c4a8b8723c */ /* 0x060fec00000018b8 */
[C---:B------:R-:W-:Y:S01]  /*6130*/  HMMA.16816.F32 R180, R168.reuse, R198, R180 ;  /* 0x000000c6a8b4723c */ /* 0x040fe200000018b4 */
[----:B------:R-:W-:Y:S05]  /*6140*/  LDSM.16.M88.4 R196, [R227+0xa000] ;  /* 0x00a00000e3c4783b */ /* 0x000fea0000000200 */
        /* <DEDUP_REMOVED lines=13> */
[C---:B---3--:R-:W-:Y:S06]  /*6220*/  HMMA.16816.F32 R176, R24.reuse, R28, R176 ;  /* 0x0000001c18b0723c */ /* 0x048fec00000018b0 */
[----:B------:R-:W-:Y:S01]  /*6230*/  HMMA.16816.F32 R172, R24, R30, R172 ;  /* 0x0000001e18ac723c */ /* 0x000fe200000018ac */
[----:B------:R-:W2:Y:S04]  /*6240*/  LDSM.16.M88.4 R24, [R229+0x2000] ;  /* 0x00200000e518783b */ /* 0x000ea80000000200 */
[----:B------:R-:W3:Y:S01]  /*6250*/  LDSM.16.M88.4 R28, [R220+0x2800] ;  /* 0x00280000dc1c783b */ /* 0x000ee20000000200 */
        /* <DEDUP_REMOVED lines=8> */
[----:B------:R-:W5:Y:S05]  /*62e0*/  LDSM.16.M88.4 R168, [R220+0x3800] ;  /* 0x00380000dca8783b */ /* 0x000f6a0000000200 */
        /* <DEDUP_REMOVED lines=12> */
[----:B------:R-:W-:Y:S05]  /*63b0*/  LDSM.16.M88.4 R196, [R215] ;  /* 0x00000000d7c4783b */ /* 0x000fea0000000200 */
[C---:B-----5:R-:W-:Y:S06]  /*63c0*/  HMMA.16816.F32 R176, R24.reuse, R168, R176 ;  /* 0x000000a818b0723c */ /* 0x060fec00000018b0 */
[----:B------:R-:W-:Y:S01]  /*63d0*/  HMMA.16816.F32 R172, R24, R170, R172 ;  /* 0x000000aa18ac723c */ /* 0x000fe200000018ac */
[----:B------:R-:W1:Y:S04]  /*63e0*/  LDSM.16.M88.4 R168, [R232+0x4000] ;  /* 0x00400000e8a8783b */ /* 0x000e680000000200 */
[----:B------:R-:W5:Y:S01]  /*63f0*/  LDSM.16.M88.4 R24, [R214] ;  /* 0x00000000d618783b */ /* 0x000f620000000200 */
[C---:B----4-:R-:W-:Y:S06]  /*6400*/  HMMA.16816.F32 R16, R20.reuse, R192, R16 ;  /* 0x000000c01410723c */ /* 0x050fec0000001810 */
[C---:B------:R-:W-:Y:S01]  /*6410*/  HMMA.16816.F32 R12, R20.reuse, R194, R12 ;  /* 0x000000c2140c723c */ /* 0x040fe2000000180c */
[----:B------:R-:W4:Y:S05]  /*6420*/  LDSM.16.M88.4 R192, [R213] ;  /* 0x00000000d5c0783b */ /* 0x000f2a0000000200 */
[C---:B------:R-:W-:Y:S06]  /*6430*/  HMMA.16816.F32 R8, R20.reuse, R188, R8 ;  /* 0x000000bc1408723c */ /* 0x040fec0000001808 */
[C---:B------:R-:W-:Y:S01]  /*6440*/  HMMA.16816.F32 R4, R20.reuse, R190, R4 ;  /* 0x000000be1404723c */ /* 0x040fe20000001804 */
[----:B------:R-:W4:Y:S05]  /*6450*/  LDSM.16.M88.4 R188, [R212] ;  /* 0x00000000d4bc783b */ /* 0x000f2a0000000200 */
[C---:B--2---:R-:W-:Y:S06]  /*6460*/  HMMA.16816.F32 R184, R20.reuse, R32, R184 ;  /* 0x0000002014b8723c */ /* 0x044fec00000018b8 */
[C---:B------:R-:W-:Y:S01]  /*6470*/  HMMA.16816.F32 R180, R20.reuse, R34, R180 ;  /* 0x0000002214b4723c */ /* 0x040fe200000018b4 */
[----:B------:R-:W-:Y:S05]  /*6480*/  LDSM.16.M88.4 R32, [R227+0xc800] ;  /* 0x00c80000e320783b */ /* 0x000fea0000000200 */
[C---:B---3--:R-:W-:Y:S06]  /*6490*/  HMMA.16816.F32 R176, R20.reuse, R28, R176 ;  /* 0x0000001c14b0723c */ /* 0x048fec00000018b0 */
[----:B------:R-:W-:Y:S01]  /*64a0*/  HMMA.16816.F32 R172, R20, R30, R172 ;  /* 0x0000001e14ac723c */ /* 0x000fe200000018ac */
[----:B------:R-:W-:Y:S04]  /*64b0*/  LDSM.16.M88.4 R20, [R230+0x4000] ;  /* 0x00400000e614783b */ /* 0x000fe80000000200 */
[----:B------:R-:W2:Y:S01]  /*64c0*/  LDSM.16.M88.4 R28, [R227+0xc000] ;  /* 0x00c00000e31c783b */ /* 0x000ea20000000200 */
[C---:B-1----:R-:W-:Y:S06]  /*64d0*/  HMMA.16816.F32 R16, R168.reuse, R196, R16 ;  /* 0x000000c4a810723c */ /* 0x042fec0000001810 */
[C---:B------:R-:W-:Y:S01]  /*64e0*/  HMMA.16816.F32 R12, R168.reuse, R198, R12 ;  /* 0x000000c6a80c723c */ /* 0x040fe2000000180c */
[----:B------:R-:W1:Y:S05]  /*64f0*/  LDSM.16.M88.4 R196, [R227+0xd000] ;  /* 0x00d00000e3c4783b */ /* 0x000e6a0000000200 */
[C---:B-----5:R-:W-:Y:S06]  /*6500*/  HMMA.16816.F32 R8, R168.reuse, R24, R8 ;  /* 0x00000018a808723c */ /* 0x060fec0000001808 */
[C---:B------:R-:W-:Y:S01]  /*6510*/  HMMA.16816.F32 R4, R168.reuse, R26, R4 ;  /* 0x0000001aa804723c */ /* 0x040fe20000001804 */
[----:B------:R-:W3:Y:S05]  /*6520*/  LDSM.16.M88.4 R24, [R227+0xd800] ;  /* 0x00d80000e318783b */ /* 0x000eea0000000200 */
[C---:B----4-:R-:W-:Y:S06]  /*6530*/  HMMA.16816.F32 R184, R168.reuse, R192, R184 ;  /* 0x000000c0a8b8723c */ /* 0x050fec00000018b8 */
[C---:B------:R-:W-:Y:S01]  /*6540*/  HMMA.16816.F32 R180, R168.reuse, R194, R180 ;  /* 0x000000c2a8b4723c */ /* 0x040fe200000018b4 */
        /* <DEDUP_REMOVED lines=10> */
[----:B------:R-:W4:Y:S05]  /*65f0*/  LDSM.16.M88.4 R32, [R220+0x5800] ;  /* 0x00580000dc20783b */ /* 0x000f2a0000000200 */
[C---:B-1----:R-:W-:Y:S06]  /*6600*/  HMMA.16816.F32 R184, R20.reuse, R196, R184 ;  /* 0x000000c414b8723c */ /* 0x042fec00000018b8 */
[C---:B------:R-:W-:Y:S01]  /*6610*/  HMMA.16816.F32 R180, R20.reuse, R198, R180 ;  /* 0x000000c614b4723c */ /* 0x040fe200000018b4 */
[----:B------:R-:W-:Y:S05]  /*6620*/  LDSM.16.M88.4 R196, [R234+0x6000] ;  /* 0x00600000eac4783b */ /* 0x000fea0000000200 */
[C---:B---3--:R-:W-:Y:S06]  /*6630*/  HMMA.16816.F32 R176, R20.reuse, R24, R176 ;  /* 0x0000001814b0723c */ /* 0x048fec00000018b0 */
[----:B------:R-:W-:Y:S01]  /*6640*/  HMMA.16816.F32 R172, R20, R26, R172 ;  /* 0x0000001a14ac723c */ /* 0x000fe200000018ac */
[----:B------:R-:W1:Y:S04]  /*6650*/  LDSM.16.M88.4 R20, [R233+0xe800] ;  /* 0x00e80000e914783b */ /* 0x000e680000000200 */
[----:B------:R-:W3:Y:S01]  /*6660*/  LDSM.16.M88.4 R24, [R233+0xe000] ;  /* 0x00e00000e918783b */ /* 0x000ee20000000200 */
[C---:B--2---:R-:W-:Y:S06]  /*6670*/  HMMA.16816.F32 R16, R28.reuse, R192, R16 ;  /* 0x000000c01c10723c */ /* 0x044fec0000001810 */
[C---:B------:R-:W-:Y:S01]  /*6680*/  HMMA.16816.F32 R12, R28.reuse, R194, R12 ;  /* 0x000000c21c0c723c */ /* 0x040fe2000000180c */
[----:B------:R-:W2:Y:S05]  /*6690*/  LDSM.16.M88.4 R192, [R233+0xf000] ;  /* 0x00f00000e9c0783b */ /* 0x000eaa0000000200 */
[C---:B------:R-:W-:Y:S06]  /*66a0*/  HMMA.16816.F32 R8, R28.reuse, R188, R8 ;  /* 0x000000bc1c08723c */ /* 0x040fec0000001808 */
[C---:B------:R-:W-:Y:S01]  /*66b0*/  HMMA.16816.F32 R4, R28.reuse, R190, R4 ;  /* 0x000000be1c04723c */ /* 0x040fe20000001804 */
[----:B------:R-:W5:Y:S05]  /*66c0*/  LDSM.16.M88.4 R188, [R233+0xf800] ;  /* 0x00f80000e9bc783b */ /* 0x000f6a0000000200 */
[C---:B------:R-:W-:Y:S06]  /*66d0*/  HMMA.16816.F32 R184, R28.reuse, R168, R184 ;  /* 0x000000a81cb8723c */ /* 0x040fec00000018b8 */
[C---:B------:R-:W-:Y:S01]  /*66e0*/  HMMA.16816.F32 R180, R28.reuse, R170, R180 ;  /* 0x000000aa1cb4723c */ /* 0x040fe200000018b4 */
[----:B------:R-:W-:Y:S05]  /*66f0*/  LDSM.16.M88.4 R168, [R232+0x6000] ;  /* 0x00600000e8a8783b */ /* 0x000fea0000000200 */
[C---:B----4-:R-:W-:Y:S06]  /*6700*/  HMMA.16816.F32 R176, R28.reuse, R32, R176 ;  /* 0x000000201cb0723c */ /* 0x050fec00000018b0 */
[----:B------:R-:W-:Y:S01]  /*6710*/  HMMA.16816.F32 R172, R28, R34, R172 ;  /* 0x000000221cac723c */ /* 0x000fe200000018ac */
[----:B------:R-:W4:Y:S04]  /*6720*/  LDSM.16.M88.4 R32, [R211] ;  /* 0x00000000d320783b */ /* 0x000f280000000200 */
[----:B------:R-:W4:Y:S01]  /*6730*/  LDSM.16.M88.4 R28, [R210] ;  /* 0x00000000d21c783b */ /* 0x000f220000000200 */
[C---:B-1----:R-:W-:Y:S06]  /*6740*/  HMMA.16816.F32 R8, R196.reuse, R20, R8 ;  /* 0x00000014c408723c */ /* 0x042fec0000001808 */
[C---:B------:R-:W-:Y:S01]  /*6750*/  HMMA.16816.F32 R4, R196.reuse, R22, R4 ;  /* 0x00000016c404723c */ /* 0x040fe20000001804 */
[----:B------:R-:W1:Y:S05]  /*6760*/  LDSM.16.M88.4 R20, [R208] ;  /* 0x00000000d014783b */ /* 0x000e6a0000000200 */
[C---:B---3--:R-:W-:Y:S06]  /*6770*/  HMMA.16816.F32 R12, R196.reuse, R26, R12 ;  /* 0x0000001ac40c723c */ /* 0x048fec000000180c */
[C---:B------:R-:W-:Y:S01]  /*6780*/  HMMA.16816.F32 R16, R196.reuse, R24, R16 ;  /* 0x00000018c410723c */ /* 0x040fe20000001810 */
[----:B------:R-:W3:Y:S05]  /*6790*/  LDSM.16.M88.4 R24, [R209] ;  /* 0x00000000d118783b */ /* 0x000eea0000000200 */
[C---:B--2---:R-:W-:Y:S06]  /*67a0*/  HMMA.16816.F32 R184, R196.reuse, R192, R184 ;  /* 0x000000c0c4b8723c */ /* 0x044fec00000018b8 */
[C---:B------:R-:W-:Y:S01]  /*67b0*/  HMMA.16816.F32 R180, R196.reuse, R194, R180 ;  /* 0x000000c2c4b4723c */ /* 0x040fe200000018b4 */
[----:B------:R-:W-:Y:S05]  /*67c0*/  LDSM.16.M88.4 R192, [R227+0xe800] ;  /* 0x00e80000e3c0783b */ /* 0x000fea0000000200 */
[C---:B-----5:R-:W-:Y:S06]  /*67d0*/  HMMA.16816.F32 R176, R196.reuse, R188, R176 ;  /* 0x000000bcc4b0723c */ /* 0x060fec00000018b0 */
[----:B------:R-:W-:Y:S01]  /*67e0*/  HMMA.16816.F32 R196, R196, R190, R172 ;  /* 0x000000bec4c4723c */ /* 0x000fe200000018ac */
[----:B------:R-:W-:Y:S04]  /*67f0*/  LDSM.16.M88.4 R188, [R230+0x6000] ;  /* 0x00600000e6bc783b */ /* 0x000fe80000000200 */
[----:B------:R-:W2:Y:S01]  /*6800*/  LDSM.16.M88.4 R172, [R227+0xe000] ;  /* 0x00e00000e3ac783b */ /* 0x000ea20000000200 */
[C---:B----4-:R-:W-:Y:S06]  /*6810*/  HMMA.16816.F32 R12, R168.reuse, R34, R12 ;  /* 0x00000022a80c723c */ /* 0x050fec000000180c */
[C---:B------:R-:W-:Y:S06]  /*6820*/  HMMA.16816.F32 R8, R168.reuse, R28, R8 ;  /* 0x0000001ca808723c */ /* 0x040fec0000001808 */
[C---:B------:R-:W-:Y:S01]  /*6830*/  HMMA.16816.F32 R16, R168.reuse, R32, R16 ;  /* 0x00000020a810723c */ /* 0x040fe20000001810 */
[----:B------:R-:W-:Y:S05]  /*6840*/  LDSM.16.M88.4 R32, [R229+0x6000] ;  /* 0x00600000e520783b */ /* 0x000fea0000000200 */
[C---:B------:R-:W-:Y:S01]  /*6850*/  HMMA.16816.F32 R4, R168.reuse, R30, R4 ;  /* 0x0000001ea804723c */ /* 0x040fe20000001804 */
[----:B------:R-:W4:Y:S05]  /*6860*/  LDSM.16.M88.4 R28, [R220+0x6000] ;  /* 0x00600000dc1c783b */ /* 0x000f2a0000000200 */
[C---:B-1----:R-:W-:Y:S06]  /*6870*/  HMMA.16816.F32 R176, R168.reuse, R20, R176 ;  /* 0x00000014a8b0723c */ /* 0x042fec00000018b0 */
[C---:B------:R-:W-:Y:S01]  /*6880*/  HMMA.16816.F32 R196, R168.reuse, R22, R196 ;  /* 0x00000016a8c4723c */ /* 0x040fe200000018c4 */
[----:B------:R-:W1:Y:S05]  /*6890*/  LDSM.16.M88.4 R20, [R220+0x6800] ;  /* 0x00680000dc14783b */ /* 0x000e6a0000000200 */
[----:B---3--:R-:W-:Y:S06]  /*68a0*/  HMMA.16816.F32 R184, R168, R24, R184 ;  /* 0x00000018a8b8723c */ /* 0x008fec00000018b8 */
[----:B--2---:R-:W-:Y:S06]  /*68b0*/  HMMA.16816.F32 R12, R188, R174, R12 ;  /* 0x000000aebc0c723c */ /* 0x004fec000000180c */
[----:B------:R-:W-:Y:S01]  /*68c0*/  HMMA.16816.F32 R180, R168, R26, R180 ;  /* 0x0000001aa8b4723c */ /* 0x000fe200000018b4 */
[----:B------:R-:W2:Y:S04]  /*68d0*/  LDSM.16.M88.4 R24, [R227+0xf000] ;  /* 0x00f00000e318783b */ /* 0x000ea80000000200 */
[----:B------:R-:W3:Y:S01]  /*68e0*/  LDSM.16.M88.4 R168, [R227+0xf800] ;  /* 0x00f80000e3a8783b */ /* 0x000ee20000000200 */
[C---:B------:R-:W-:Y:S06]  /*68f0*/  HMMA.16816.F32 R8, R188.reuse, R192, R8 ;  /* 0x000000c0bc08723c */ /* 0x040fec0000001808 */
[C---:B------:R-:W-:Y:S01]  /*6900*/  HMMA.16816.F32 R16, R188.reuse, R172, R16 ;  /* 0x000000acbc10723c */ /* 0x040fe20000001810 */
[----:B------:R-:W5:Y:S05]  /*6910*/  LDSM.16.M88.4 R172, [R220+0x7000] ;  /* 0x00700000dcac783b */ /* 0x000f6a0000000200 */
[----:B------:R-:W-:Y:S06]  /*6920*/  HMMA.16816.F32 R4, R188, R194, R4 ;  /* 0x000000c2bc04723c */ /* 0x000fec0000001804 */
[C---:B----4-:R-:W-:Y:S06]  /*6930*/  HMMA.16816.F32 R12, R32.reuse, R30, R12 ;  /* 0x0000001e200c723c */ /* 0x050fec000000180c */
[C---:B-1----:R-:W-:Y:S06]  /*6940*/  HMMA.16816.F32 R8, R32.reuse, R20, R8 ;  /* 0x000000142008723c */ /* 0x042fec0000001808 */
[----:B------:R-:W-:Y:S01]  /*6950*/  HMMA.16816.F32 R16, R32, R28, R16 ;  /* 0x0000001c2010723c */ /* 0x000fe20000001810 */
[----:B------:R-:W-:-:S02]  /*6960*/  VIADD R20, R0, 0x1 ;  /* 0x0000000100147836 */ /* 0x000fc40000000000 */
[----:B------:R-:W-:-:S03]  /*6970*/  VIADD R21, R0, 0x9 ;  /* 0x0000000900157836 */ /* 0x000fc60000000000 */
[----:B------:R-:W-:Y:S01]  /*6980*/  HMMA.16816.F32 R4, R32, R22, R4 ;  /* 0x000000162004723c */ /* 0x000fe20000001804 */
[CC--:B------:R-:W-:Y:S02]  /*6990*/  ISETP.GE.AND P6, PT, R20.reuse, R203.reuse, PT ;  /* 0x000000cb1400720c */ /* 0x0c0fe40003fc6270 */
[-C--:B------:R-:W-:Y:S01]  /*69a0*/  ISETP.GE.AND P0, PT, R20, R202.reuse, PT ;  /* 0x000000ca1400720c */ /* 0x080fe20003f06270 */
[----:B------:R-:W-:Y:S01]  /*69b0*/  VIADD R20, R0, 0x10 ;  /* 0x0000001000147836 */ /* 0x000fe20000000000 */
[-C--:B------:R-:W-:Y:S01]  /*69c0*/  ISETP.GE.AND P4, PT, R21, R203.reuse, PT ;  /* 0x000000cb1500720c */ /* 0x080fe20003f86270 */
[C---:B--2---:R-:W-:Y:S01]  /*69d0*/  HMMA.16816.F32 R184, R188.reuse, R24, R184 ;  /* 0x00000018bcb8723c */ /* 0x044fe200000018b8 */
[----:B------:R-:W-:Y:S02]  /*69e0*/  FSEL R14, R14, -INF , !P3 ;  /* 0xff8000000e0e7808 */ /* 0x000fe40005800000 */
[----:B------:R-:W-:Y:S02]  /*69f0*/  FSEL R13, R13, -INF , !P4 ;  /* 0xff8000000d0d7808 */ /* 0x000fe40006000000 */
[CC--:B------:R-:W-:Y:S01]  /*6a00*/  ISETP.GE.AND P3, PT, R2.reuse, R203.reuse, PT ;  /* 0x000000cb0200720c */ /* 0x0c0fe20003f66270 */
[C---:B------:R-:W-:Y:S01]  /*6a10*/  HMMA.16816.F32 R180, R188.reuse, R26, R180 ;  /* 0x0000001abcb4723c */ /* 0x040fe200000018b4 */
[----:B------:R-:W1:Y:S01]  /*6a20*/  LDSM.16.M88.4 R24, [R220+0x7800] ;  /* 0x00780000dc18783b */ /* 0x000e620000000200 */
[-C--:B------:R-:W-:Y:S01]  /*6a30*/  ISETP.GE.AND P4, PT, R2, R202.reuse, PT ;  /* 0x000000ca0200720c */ /* 0x080fe20003f86270 */
[C---:B------:R-:W-:Y:S01]  /*6a40*/  VIADD R2, R0.reuse, 0x18 ;  /* 0x0000001800027836 */ /* 0x040fe20000000000 */
[----:B------:R-:W-:Y:S01]  /*6a50*/  ISETP.GE.AND P2, PT, R21, R202, PT ;  /* 0x000000ca1500720c */ /* 0x000fe20003f46270 */
[----:B------:R-:W-:Y:S01]  /*6a60*/  VIADD R21, R0, 0x19 ;  /* 0x0000001900157836 */ /* 0x000fe20000000000 */
[----:B------:R-:W-:Y:S01]  /*6a70*/  ISETP.GE.AND P5, PT, R20, R203, PT ;  /* 0x000000cb1400720c */ /* 0x000fe20003fa6270 */
[----:B---3--:R-:W-:Y:S01]  /*6a80*/  HMMA.16816.F32 R176, R188, R168, R176 ;  /* 0x000000a8bcb0723c */ /* 0x008fe200000018b0 */
[----:B------:R-:W-:Y:S01]  /*6a90*/  FSEL R12, R12, -INF , !P1 ;  /* 0xff8000000c0c7808 */ /* 0x000fe20004800000 */
[----:B------:R-:W-:-:S04]  /*6aa0*/  DEPBAR.LE SB0, 0x0 ;  /* 0x000080000000791a */ /* 0x000fc80000000000 */
[-C--:B------:R-:W-:Y:S01]  /*6ab0*/  ISETP.GE.AND P1, PT, R20, R202.reuse, PT ;  /* 0x000000ca1400720c */ /* 0x080fe20003f26270 */
[----:B------:R-:W-:Y:S01]  /*6ac0*/  HMMA.16816.F32 R196, R188, R170, R196 ;  /* 0x000000aabcc4723c */ /* 0x000fe200000018c4 */
[----:B------:R-:W-:Y:S02]  /*6ad0*/  FSEL R15, R15, -INF , !P2 ;  /* 0xff8000000f0f7808 */ /* 0x000fe40005000000 */
[----:B------:R-:W-:Y:S02]  /*6ae0*/  FSEL R195, R8, -INF , !P5 ;  /* 0xff80000008c37808 */ /* 0x000fe40006800000 */
[C---:B------:R-:W-:Y:S01]  /*6af0*/  ISETP.GE.AND P2, PT, R2.reuse, R203, PT ;  /* 0x000000cb0200720c */ /* 0x040fe20003f46270 */
[----:B-----5:R-:W-:Y:S01]  /*6b00*/  HMMA.16816.F32 R184, R32, R172, R184 ;  /* 0x000000ac20b8723c */ /* 0x020fe200000018b8 */
[----:B------:R-:W-:Y:S01]  /*6b10*/  ISETP.GE.AND P5, PT, R2, R202, PT ;  /* 0x000000ca0200720c */ /* 0x000fe20003fa6270 */
[----:B------:R-:W-:Y:S01]  /*6b20*/  VIADD R2, R0, 0x20 ;  /* 0x0000002000027836 */ /* 0x000fe20000000000 */
[----:B------:R-:W-:-:S02]  /*6b30*/  FSEL R17, R17, -INF , !P6 ;  /* 0xff80000011117808 */ /* 0x000fc40007000000 */
[----:B------:R-:W-:Y:S01]  /*6b40*/  FSEL R20, R10, -INF , !P1 ;  /* 0xff8000000a147808 */ /* 0x000fe20004800000 */
[----:B------:R-:W-:Y:S01]  /*6b50*/  HMMA.16816.F32 R172, R32, R174, R180 ;  /* 0x000000ae20ac723c */ /* 0x000fe200000018b4 */
[----:B------:R-:W-:Y:S01]  /*6b60*/  FSEL R206, R9, -INF , !P3 ;  /* 0xff80000009ce7808 */ /* 0x000fe20005800000 */
[----:B------:R-:W-:Y:S01]  /*6b70*/  BAR.SYNC.DEFER_BLOCKING 0x0 ;  /* 0x0000000000007b1d */ /* 0x000fe20000010000 */
[-C--:B------:R-:W-:Y:S02]  /*6b80*/  ISETP.GE.AND P6, PT, R0, R203.reuse, PT ;  /* 0x000000cb0000720c */ /* 0x080fe40003fc6270 */
[C---:B------:R-:W-:Y:S02]  /*6b90*/  ISETP.GE.AND P1, PT, R21.reuse, R203, PT ;  /* 0x000000cb1500720c */ /* 0x040fe40003f26270 */
[----:B------:R-:W-:Y:S02]  /*6ba0*/  ISETP.GE.AND P3, PT, R21, R202, PT ;  /* 0x000000ca1500720c */ /* 0x000fe40003f66270 */
[----:B------:R-:W-:-:S02]  /*6bb0*/  FSEL R21, R11, -INF , !P4 ;  /* 0xff8000000b157808 */ /* 0x000fc40006000000 */
[----:B------:R-:W-:Y:S02]  /*6bc0*/  FSEL R19, R19, -INF , !P0 ;  /* 0xff80000013137808 */ /* 0x000fe40004000000 */
[C---:B------:R-:W-:Y:S02]  /*6bd0*/  ISETP.GE.AND P4, PT, R2.reuse, R203, PT ;  /* 0x000000cb0200720c */ /* 0x040fe40003f86270 */
[----:B------:R-:W-:Y:S01]  /*6be0*/  ISETP.GE.AND P0, PT, R2, R202, PT ;  /* 0x000000ca0200720c */ /* 0x000fe20003f06270 */
[----:B------:R-:W-:Y:S01]  /*6bf0*/  VIADD R2, R0, 0x21 ;  /* 0x0000002100027836 */ /* 0x000fe20000000000 */
[----:B------:R-:W-:Y:S01]  /*6c00*/  FSEL R16, R16, -INF , !P6 ;  /* 0xff80000010107808 */ /* 0x000fe20007000000 */
[----:B-1----:R-:W-:Y:S01]  /*6c10*/  HMMA.16816.F32 R8, R32, R24, R176 ;  /* 0x000000182008723c */ /* 0x002fe200000018b0 */
[----:B------:R-:W-:Y:S02]  /*6c20*/  FSEL R188, R4, -INF , !P2 ;  /* 0xff80000004bc7808 */ /* 0x000fe40005000000 */
[----:B------:R-:W-:-:S02]  /*6c30*/  FMNMX.FTZ R4, R164, R16, !PT ;  /* 0x00000010a4047209 */ /* 0x000fc40007810000 */
[CC--:B------:R-:W-:Y:S01]  /*6c40*/  ISETP.GE.AND P6, PT, R2.reuse, R203.reuse, PT ;  /* 0x000000cb0200720c */ /* 0x0c0fe20003fc6270 */
[----:B------:R-:W-:Y:S01]  /*6c50*/  HMMA.16816.F32 R196, R32, R26, R196 ;  /* 0x0000001a20c4723c */ /* 0x000fe200000018c4 */
[----:B------:R-:W-:Y:S01]  /*6c60*/  ISETP.GE.AND P2, PT, R2, R202, PT ;  /* 0x000000ca0200720c */ /* 0x000fe20003f46270 */
[----:B------:R-:W-:Y:S01]  /*6c70*/  VIADD R2, R0, 0x28 ;  /* 0x0000002800027836 */ /* 0x000fe20000000000 */
[----:B------:R-:W-:Y:S02]  /*6c80*/  FMNMX.FTZ R4, R17, R4, !PT ;  /* 0x0000000411047209 */ /* 0x000fe40007810000 */
[----:B------:R-:W-:Y:S02]  /*6c90*/  FSEL R23, R6, -INF , !P5 ;  /* 0xff80000006177808 */ /* 0x000fe40006800000 */
[----:B------:R-:W-:Y:S01]  /*6ca0*/  FSEL R189, R5, -INF , !P1 ;  /* 0xff80000005bd7808 */ /* 0x000fe20004800000 */
[----:B------:R-:W-:Y:S01]  /*6cb0*/  VIADD R5, R0, 0x30 ;  /* 0x0000003000057836 */ /* 0x000fe20000000000 */
[----:B------:R-:W-:-:S02]  /*6cc0*/  ISETP.GE.AND P5, PT, R2, R203, PT ;  /* 0x000000cb0200720c */ /* 0x000fc40003fa6270 */
[----:B------:R-:W-:Y:S02]  /*6cd0*/  ISETP.GE.AND P1, PT, R2, R202, PT ;  /* 0x000000ca0200720c */ /* 0x000fe40003f26270 */
[----:B------:R-:W-:Y:S01]  /*6ce0*/  FMNMX.FTZ R2, R12, R4, !PT ;  /* 0x000000040c027209 */ /* 0x000fe20007810000 */
[C---:B------:R-:W-:Y:S01]  /*6cf0*/  VIADD R4, R0.reuse, 0x29 ;  /* 0x0000002900047836 */ /* 0x040fe20000000000 */
[----:B------:R-:W-:Y:S02]  /*6d00*/  FSEL R22, R7, -INF , !P3 ;  /* 0xff80000007167808 */ /* 0x000fe40005800000 */
[----:B------:R-:W-:Y:S02]  /*6d10*/  FMNMX.FTZ R2, R13, R2, !PT ;  /* 0x000000020d027209 */ /* 0x000fe40007810000 */
[----:B------:R-:W-:Y:S02]  /*6d20*/  ISETP.GE.AND P3, PT, R0, R202, PT ;  /* 0x000000ca0000720c */ /* 0x000fe40003f66270 */
[----:B------:R-:W-:-:S02]  /*6d30*/  FMNMX.FTZ R2, R195, R2, !PT ;  /* 0x00000002c3027209 */ /* 0x000fc40007810000 */
[----:B------:R-:W-:Y:S02]  /*6d40*/  FSEL R18, R18, -INF , !P3 ;  /* 0xff80000012127808 */ /* 0x000fe40005800000 */
[----:B------:R-:W-:Y:S01]  /*6d50*/  FMNMX.FTZ R7, R206, R2, !PT ;  /* 0x00000002ce077209 */ /* 0x000fe20007810000 */
[----:B------:R-:W-:Y:S01]  /*6d60*/  VIADD R2, R0, 0x38 ;  /* 0x0000003800027836 */ /* 0x000fe20000000000 */
[----:B------:R-:W-:Y:S02]  /*6d70*/  FSEL R192, R184, -INF , !P4 ;  /* 0xff800000b8c07808 */ /* 0x000fe40006000000 */
[----:B------:R-:W-:Y:S02]  /*6d80*/  FMNMX.FTZ R7, R188, R7, !PT ;  /* 0x00000007bc077209 */ /* 0x000fe40007810000 */
        /* <DEDUP_REMOVED lines=8> */
[----:B------:R-:W-:Y:S02]  /*6e10*/  FMNMX.FTZ R7, R194, R7, !PT ;  /* 0x00000007c2077209 */ /* 0x000fe40007810000 */
[----:B------:R-:W-:Y:S02]  /*6e20*/  FSEL R29, R186, -INF , !P0 ;  /* 0xff800000ba1d7808 */ /* 0x000fe40004000000 */
[----:B------:R-:W-:Y:S01]  /*6e30*/  ISETP.GE.AND P0, PT, R4, R202, PT ;  /* 0x000000ca0400720c */ /* 0x000fe20003f06270 */
[C---:B------:R-:W-:Y:S01]  /*6e40*/  VIADD R4, R0.reuse, 0x31 ;  /* 0x0000003100047836 */ /* 0x040fe20000000000 */
[----:B------:R-:W-:Y:S01]  /*6e50*/  ISETP.GE.AND P3, PT, R5, R203, PT ;  /* 0x000000cb0500720c */ /* 0x000fe20003f66270 */
[----:B------:R-:W-:Y:S01]  /*6e60*/  VIADD R0, R0, 0x39 ;  /* 0x0000003900007836 */ /* 0x000fe20000000000 */
[----:B------:R-:W-:Y:S02]  /*6e70*/  FSEL R191, R173, -INF , !P4 ;  /* 0xff800000adbf7808 */ /* 0x000fe40006000000 */
[----:B------:R-:W-:-:S02]  /*6e80*/  FMNMX.FTZ R6, R15, R6, !PT ;  /* 0x000000060f067209 */ /* 0x000fc40007810000 */
[----:B------:R-:W-:Y:S02]  /*6e90*/  FMNMX.FTZ R7, R193, R7, !PT ;  /* 0x00000007c1077209 */ /* 0x000fe40007810000 */
[----:B------:R-:W-:Y:S02]  /*6ea0*/  ISETP.GE.AND P6, PT, R4, R203, PT ;  /* 0x000000cb0400720c */ /* 0x000fe40003fc6270 */
[----:B------:R-:W-:Y:S02]  /*6eb0*/  FSEL R182, R8, -INF , !P3 ;  /* 0xff80000008b67808 */ /* 0x000fe40005800000 */
[----:B------:R-:W-:Y:S02]  /*6ec0*/  FMNMX.FTZ R6, R20, R6, !PT ;  /* 0x0000000614067209 */ /* 0x000fe40007810000 */
[----:B------:R-:W-:Y:S02]  /*6ed0*/  FMNMX.FTZ R7, R191, R7, !PT ;  /* 0x00000007bf077209 */ /* 0x000fe40007810000 */
[----:B------:R-:W-:-:S02]  /*6ee0*/  FSEL R28, R187, -INF , !P2 ;  /* 0xff800000bb1c7808 */ /* 0x000fc40005000000 */
[----:B------:R-:W-:Y:S02]  /*6ef0*/  PLOP3.LUT P2, PT, PT, PT, UP0, 0x80, 0x0 ;  /* 0x000000000000781c */ /* 0x000fe40003f4f008 */
[----:B------:R-:W-:Y:S02]  /*6f00*/  ISETP.GE.AND P5, PT, R2, R203, PT ;  /* 0x000000cb0200720c */ /* 0x000fe40003fa6270 */
[----:B------:R-:W-:Y:S02]  /*6f10*/  FSEL R181, R9, -INF , !P6 ;  /* 0xff80000009b57808 */ /* 0x000fe40007000000 */
[----:B------:R-:W-:Y:S02]  /*6f20*/  FMNMX.FTZ R6, R21, R6, !PT ;  /* 0x0000000615067209 */ /* 0x000fe40007810000 */
[----:B------:R-:W-:Y:S02]  /*6f30*/  FMNMX.FTZ R7, R182, R7, !PT ;  /* 0x00000007b6077209 */ /* 0x000fe40007810000 */
[----:B------:R-:W-:-:S02]  /*6f40*/  ISETP.GE.AND P4, PT, R0, R203, PT ;  /* 0x000000cb0000720c */ /* 0x000fc40003f86270 */
        /* <DEDUP_REMOVED lines=52> */
.L_x_405:
[----:B------:R-:W-:Y:S01]  /*7290*/  FMNMX.FTZ R9, R28, R9, !PT ;  /* 0x000000091c097209 */ /* 0x000fe20007810000 */
[----:B------:R-:W2:Y:S01]  /*72a0*/  SHFL.BFLY PT, R6, R7, 0x2, 0x1f ;  /* 0x0c401f0007067f89 */ /* 0x000ea200000e0000 */
[-C--:B------:R-:W-:Y:S01]  /*72b0*/  ISETP.GE.AND P1, PT, R5, R202.reuse, PT ;  /* 0x000000ca0500720c */ /* 0x080fe20003f26270 */
[----:B------:R-:W-:Y:S01]  /*72c0*/  UMOV UR10, UR4 ;  /* 0x00000004000a7c82 */ /* 0x000fe20008000000 */
[----:B------:R-:W-:Y:S01]  /*72d0*/  FSEL R30, R175, -INF , !P0 ;  /* 0xff800000af1e7808 */ /* 0x000fe20004000000 */
[----:B------:R-:W-:Y:S01]  /*72e0*/  USHF.L.U32 UR4, UR10, 0x1, URZ ;  /* 0x000000010a047899 */ /* 0x000fe2000800063f */
[----:B------:R-:W-:Y:S01]  /*72f0*/  FMNMX.FTZ R9, R31, R9, !PT ;  /* 0x000000091f097209 */ /* 0x000fe20007810000 */
[----:B------:R-:W-:Y:S01]  /*7300*/  IMAD.WIDE.U32 R204, R165, -0x2daee0ad, RZ ;  /* 0xd2511f53a5cc7825 */ /* 0x000fe200078e00ff */
[----:B------:R-:W-:Y:S01]  /*7310*/  ISETP.GE.AND P0, PT, R4, R202, PT ;  /* 0x000000ca0400720c */ /* 0x000fe20003f06270 */
[----:B------:R-:W-:Y:S01]  /*7320*/  UISETP.GE.AND UP0, UPT, UR27, 0x3, UPT ;  /* 0x000000031b00788c */ /* 0x000fe2000bf06270 */
[----:B------:R-:W-:-:S02]  /*7330*/  FSEL R177, R10, -INF , !P1 ;  /* 0xff8000000ab17808 */ /* 0x000fc40004800000 */
[----:B------:R-:W-:Y:S02]  /*7340*/  FMNMX.FTZ R9, R30, R9, !PT ;  /* 0x000000091e097209 */ /* 0x000fe40007810000 */
[-C--:B------:R-:W-:Y:S02]  /*7350*/  ISETP.GE.AND P1, PT, R2, R202.reuse, PT ;  /* 0x000000ca0200720c */ /* 0x080fe40003f26270 */
[----:B-1----:R-:W-:Y:S02]  /*7360*/  FSEL R32, R11, -INF , !P0 ;  /* 0xff8000000b207808 */ /* 0x002fe40004000000 */
[----:B------:R-:W-:Y:S02]  /*7370*/  FMNMX.FTZ R9, R177, R9, !PT ;  /* 0x00000009b1097209 */ /* 0x000fe40007810000 */
[----:B------:R-:W-:Y:S01]  /*7380*/  ISETP.GE.AND P0, PT, R0, R202, PT ;  /* 0x000000ca0000720c */ /* 0x000fe20003f06270 */
[----:B------:R-:W-:Y:S01]  /*7390*/  IMAD.WIDE.U32 R202, R167, -0x326172a9, RZ ;  /* 0xcd9e8d57a7ca7825 */ /* 0x000fe200078e00ff */
[----:B------:R-:W-:Y:S01]  /*73a0*/  FSEL R34, R198, -INF , !P1 ;  /* 0xff800000c6227808 */ /* 0x000fe20004800000 */
[----:B------:R-:W-:Y:S01]  /*73b0*/  @UP0 UIADD3 UR27, UR27, -0x3, URZ ;  /* 0xfffffffd1b1b0890 */ /* 0x000fe2000fffe03f */
[----:B------:R-:W-:-:S02]  /*73c0*/  FMNMX.FTZ R9, R32, R9, !PT ;  /* 0x0000000920097209 */ /* 0x000fc40007810000 */
[----:B------:R-:W-:Y:S02]  /*73d0*/  FSEL R33, R199, -INF , !P0 ;  /* 0xff800000c7217808 */ /* 0x000fe40004000000 */
[----:B------:R-:W-:Y:S02]  /*73e0*/  FMNMX.FTZ R4, R34, R9, !PT ;  /* 0x0000000922047209 */ /* 0x000fe40007810000 */
[----:B------:R-:W-:Y:S02]  /*73f0*/  LOP3.LUT R198, R203, R166, RZ, 0x3c, !PT ;  /* 0x000000a6cbc67212 */ /* 0x000fe400078e3cff */
[----:B------:R-:W-:Y:S02]  /*7400*/  FMNMX.FTZ R4, R33, R4, !PT ;  /* 0x0000000421047209 */ /* 0x000fe40007810000 */
[----:B------:R-:W-:Y:S01]  /*7410*/  MOV R0, UR4 ;  /* 0x0000000400007c02 */ /* 0x000fe20008000f00 */
[----:B------:R-:W-:Y:S01]  /*7420*/  IMAD.WIDE.U32 R198, R198, -0x2daee0ad, RZ ;  /* 0xd2511f53c6c67825 */ /* 0x000fe200078e00ff */
[----:B--2---:R-:W-:Y:S01]  /*7430*/  FMNMX.FTZ R6, R7, R6, !PT ;  /* 0x0000000607067209 */ /* 0x004fe20007810000 */
[----:B------:R-:W1:Y:S01]  /*7440*/  SHFL.BFLY PT, R5, R4, 0x2, 0x1f ;  /* 0x0c401f0004057f89 */ /* 0x000e6200000e0000 */
[----:B------:R-:W-:Y:S01]  /*7450*/  LOP3.LUT R0, R205, UR31, R0, 0x96, !PT ;  /* 0x0000001fcd007c12 */ /* 0x000fe2000f8e9600 */
[----:B------:R-:W-:Y:S01]  /*7460*/  UIADD3 UR4, UR4, 0x1, URZ ;  /* 0x0000000104047890 */ /* 0x000fe2000fffe03f */
[----:B------:R-:W-:Y:S01]  /*7470*/  LOP3.LUT R196, R199, UR18, R204, 0x96, !PT ;  /* 0x00000012c7c47c12 */ /* 0x000fe2000f8e96cc */
[----:B------:R-:W2:Y:S01]  /*7480*/  SHFL.BFLY PT, R2, R6, 0x1, 0x1f ;  /* 0x0c201f0006027f89 */ /* 0x000ea200000e0000 */
[----:B------:R-:W-:Y:S01]  /*7490*/  MOV R176, 0x7054 ;  /* 0x0000705400b07802 */ /* 0x000fe20000000f00 */
[----:B------:R-:W-:-:S04]  /*74a0*/  IMAD.WIDE.U32 R26, R0, -0x326172a9, RZ ;  /* 0xcd9e8d57001a7825 */ /* 0x000fc800078e00ff */
[----:B------:R-:W-:-:S05]  /*74b0*/  IMAD.WIDE.U32 R196, R196, -0x326172a9, RZ ;  /* 0xcd9e8d57c4c47825 */ /* 0x000fca00078e00ff */
[----:B------:R-:W-:Y:S02]  /*74c0*/  LOP3.LUT R26, R197, UR17, R26, 0x96, !PT ;  /* 0x00000011c51a7c12 */ /* 0x000fe4000f8e961a */
[----:B-1----:R-:W-:Y:S02]  /*74d0*/  FMNMX.FTZ R4, R4, R5, !PT ;  /* 0x0000000504047209 */ /* 0x002fe40007810000 */
[----:B------:R-:W-:Y:S01]  /*74e0*/  LOP3.LUT R5, R27, UR19, R202, 0x96, !PT ;  /* 0x000000131b057c12 */ /* 0x000fe2000f8e96ca */
[----:B------:R-:W-:Y:S01]  /*74f0*/  IMAD.WIDE.U32 R26, R26, -0x2daee0ad, RZ ;  /* 0xd2511f531a1a7825 */ /* 0x000fe200078e00ff */
[----:B--2---:R-:W-:Y:S01]  /*7500*/  FMNMX.FTZ R2, R6, R2, !PT ;  /* 0x0000000206027209 */ /* 0x004fe20007810000 */
[----:B------:R-:W1:Y:S02]  /*7510*/  SHFL.BFLY PT, R0, R4, 0x1, 0x1f ;  /* 0x0c201f0004007f89 */ /* 0x000e6400000e0000 */
[----:B------:R-:W-:Y:S01]  /*7520*/  IMAD.WIDE.U32 R186, R5, -0x2daee0ad, RZ ;  /* 0xd2511f5305ba7825 */ /* 0x000fe200078e00ff */
[----:B------:R-:W-:-:S03]  /*7530*/  FSETP.NEU.FTZ.AND P1, PT, R2, -INF , PT ;  /* 0xff8000000200780b */ /* 0x000fc60003f3d000 */
[C---:B------:R-:W-:Y:S01]  /*7540*/  FMUL.FTZ R179, R2.reuse, UR32 ;  /* 0x0000002002b37c20 */ /* 0x040fe20008410000 */
[----:B------:R-:W-:Y:S02]  /*7550*/  LOP3.LUT R5, R187, UR16, R198, 0x96, !PT ;  /* 0x00000010bb057c12 */ /* 0x000fe4000f8e96c6 */
[----:B------:R-:W-:Y:S02]  /*7560*/  LOP3.LUT R186, R27, UR14, R186, 0x96, !PT ;  /* 0x0000000e1bba7c12 */ /* 0x000fe4000f8e96ba */
[----:B------:R-:W-:Y:S01]  /*7570*/  FSEL R179, R179, RZ, P1 ;  /* 0x000000ffb3b37208 */ /* 0x000fe20000800000 */
[----:B------:R-:W-:Y:S01]  /*7580*/  IMAD.WIDE.U32 R24, R5, -0x326172a9, RZ ;  /* 0xcd9e8d5705187825 */ /* 0x000fe200078e00ff */
[----:B------:R-:W-:-:S03]  /*7590*/  FSEL R175, R2, RZ, P1 ;  /* 0x000000ff02af7208 */ /* 0x000fc60000800000 */
[----:B------:R-:W-:-:S04]  /*75a0*/  IMAD.WIDE.U32 R186, R186, -0x326172a9, RZ ;  /* 0xcd9e8d57baba7825 */ /* 0x000fc800078e00ff */
[--C-:B------:R-:W-:Y:S01]  /*75b0*/  FFMA.FTZ R174, R16, UR32, -R179.reuse ;  /* 0x0000002010ae7c23 */ /* 0x100fe200080108b3 */
[--C-:B------:R-:W-:Y:S01]  /*75c0*/  FFMA.FTZ R173, R17, UR32, -R179.reuse ;  /* 0x0000002011ad7c23 */ /* 0x100fe200080108b3 */
[--C-:B------:R-:W-:Y:S01]  /*75d0*/  FFMA.FTZ R172, R12, UR32, -R179.reuse ;  /* 0x000000200cac7c23 */ /* 0x100fe200080108b3 */
[----:B------:R-:W-:Y:S01]  /*75e0*/  FFMA.FTZ R171, R13, UR32, -R179 ;  /* 0x000000200dab7c23 */ /* 0x000fe200080108b3 */
[----:B------:R-:W-:Y:S01]  /*75f0*/  LOP3.LUT R24, R187, UR13, R24, 0x96, !PT ;  /* 0x0000000dbb187c12 */ /* 0x000fe2000f8e9618 */
[----:B------:R-:W-:Y:S01]  /*7600*/  FADD.FTZ R175, R164, -R175 ;  /* 0x800000afa4af7221 */ /* 0x000fe20000010000 */
[----:B------:R-:W-:Y:S01]  /*7610*/  MUFU.EX2 R174, R174 ;  /* 0x000000ae00ae7308 */ /* 0x000fe20000000800 */
[----:B-1----:R-:W-:Y:S01]  /*7620*/  FMNMX.FTZ R0, R4, R0, !PT ;  /* 0x0000000004007209 */ /* 0x002fe20007810000 */
[----:B------:R-:W-:Y:S01]  /*7630*/  FFMA.FTZ R185, R195, UR32, -R179 ;  /* 0x00000020c3b97c23 */ /* 0x000fe200080108b3 */
[----:B------:R-:W-:Y:S01]  /*7640*/  LOP3.LUT R4, R25, UR15, R196, 0x96, !PT ;  /* 0x0000000f19047c12 */ /* 0x000fe2000f8e96c4 */
[----:B------:R-:W-:Y:S01]  /*7650*/  IMAD.WIDE.U32 R24, R24, -0x2daee0ad, RZ ;  /* 0xd2511f5318187825 */ /* 0x000fe200078e00ff */
[----:B------:R-:W-:-:S03]  /*7660*/  FSETP.NEU.FTZ.AND P0, PT, R0, -INF , PT ;  /* 0xff8000000000780b */ /* 0x000fc60003f1d000 */
[----:B------:R-:W-:Y:S01]  /*7670*/  FMUL.FTZ R35, R0, UR32 ;  /* 0x0000002000237c20 */ /* 0x000fe20008410000 */
[----:B------:R-:W-:Y:S01]  /*7680*/  FMUL.FTZ R175, R175, UR32 ;  /* 0x00000020afaf7c20 */ /* 0x000fe20008410000 */
[----:B------:R-:W-:Y:S01]  /*7690*/  IMAD.WIDE.U32 R4, R4, -0x2daee0ad, RZ ;  /* 0xd2511f5304047825 */ /* 0x000fe200078e00ff */
[----:B------:R-:W1:Y:S03]  /*76a0*/  MUFU.EX2 R173, R173 ;  /* 0x000000ad00ad7308 */ /* 0x000e660000000800 */
[--C-:B------:R-:W-:Y:S01]  /*76b0*/  FFMA.FTZ R184, R206, UR32, -R179.reuse ;  /* 0x00000020ceb87c23 */ /* 0x100fe200080108b3 */
[----:B------:R-:W-:Y:S01]  /*76c0*/  FSEL R35, R35, RZ, P0 ;  /* 0x000000ff23237208 */ /* 0x000fe20000000000 */
[--C-:B------:R-:W-:Y:S01]  /*76d0*/  FFMA.FTZ R183, R188, UR32, -R179.reuse ;  /* 0x00000020bcb77c23 */ /* 0x100fe200080108b3 */
[----:B------:R-:W-:Y:S01]  /*76e0*/  LOP3.LUT R10, R25, UR5, R4, 0x96, !PT ;  /* 0x00000005190a7c12 */ /* 0x000fe2000f8e9604 */
[----:B------:R-:W-:Y:S01]  /*76f0*/  FFMA.FTZ R193, R193, UR32, -R179 ;  /* 0x00000020c1c17c23 */ /* 0x000fe200080108b3 */
[----:B------:R-:W-:Y:S01]  /*7700*/  MOV R4, UR37 ;  /* 0x0000002500047c02 */ /* 0x000fe20008000f00 */
[----:B------:R-:W-:Y:S01]  /*7710*/  FFMA.FTZ R170, R18, UR32, -R35 ;  /* 0x0000002012aa7c23 */ /* 0x000fe20008010823 */
[----:B------:R-:W-:Y:S01]  /*7720*/  LOP3.LUT R26, R5, UR12, R26, 0x96, !PT ;  /* 0x0000000c051a7c12 */ /* 0x000fe2000f8e961a */
[----:B------:R-:W-:-:S04]  /*7730*/  IMAD.WIDE.U32 R10, R10, -0x326172a9, RZ ;  /* 0xcd9e8d570a0a7825 */ /* 0x000fc800078e00ff */
[--C-:B------:R-:W-:Y:S01]  /*7740*/  FFMA.FTZ R169, R19, UR32, -R35.reuse ;  /* 0x0000002013a97c23 */ /* 0x100fe20008010823 */
[----:B------:R-:W-:Y:S01]  /*7750*/  PRMT R176, R4, R176, UR37 ;  /* 0x0000002504b07e16 */ /* 0x000fe200080000b0 */
[--C-:B------:R-:W-:Y:S01]  /*7760*/  FFMA.FTZ R168, R14, UR32, -R35.reuse ;  /* 0x000000200ea87c23 */ /* 0x100fe20008010823 */
[----:B------:R-:W-:Y:S01]  /*7770*/  FSEL R4, R0, RZ, P0 ;  /* 0x000000ff00047208 */ /* 0x000fe20000000000 */
[----:B------:R-:W-:Y:S01]  /*7780*/  IMAD.WIDE.U32 R26, R26, -0x326172a9, RZ ;  /* 0xcd9e8d571a1a7825 */ /* 0x000fe200078e00ff */
[C---:B------:R-:W-:Y:S01]  /*7790*/  LOP3.LUT R16, R10.reuse, 0xffff, RZ, 0xc0, !PT ;  /* 0x0000ffff0a107812 */ /* 0x040fe200078ec0ff */
[----:B------:R-:W-:Y:S01]  /*77a0*/  MUFU.EX2 R170, R170 ;  /* 0x000000aa00aa7308 */ /* 0x000fe20000000800 */
[----:B------:R-:W-:Y:S01]  /*77b0*/  LOP3.LUT R6, R10, 0xff, RZ, 0xc0, !PT ;  /* 0x000000ff0a067812 */ /* 0x000fe200078ec0ff */
[----:B------:R-:W-:Y:S01]  /*77c0*/  FADD.FTZ R4, R3, -R4 ;  /* 0x8000000403047221 */ /* 0x000fe20000010000 */
[----:B------:R-:W-:Y:S01]  /*77d0*/  SHF.R.U32.HI R16, RZ, 0x8, R16 ;  /* 0x00000008ff107819 */ /* 0x000fe20000011610 */
[--C-:B------:R-:W-:Y:S01]  /*77e0*/  FFMA.FTZ R3, R15, UR32, -R35.reuse ;  /* 0x000000200f037c23 */ /* 0x100fe20008010823 */
[----:B------:R-:W-:Y:S01]  /*77f0*/  LOP3.LUT R12, R11, UR20, R26, 0x96, !PT ;  /* 0x000000140b0c7c12 */ /* 0x000fe2000f8e961a */
[----:B------:R-:W-:Y:S01]  /*7800*/  FMUL.FTZ R164, R4, UR32 ;  /* 0x0000002004a47c20 */ /* 0x000fe20008410000 */
[----:B------:R-:W-:Y:S01]  /*7810*/  PRMT R6, R6, 0x5410, R16 ;  /* 0x0000541006067816 */ /* 0x000fe20000000010 */
[----:B------:R-:W2:Y:S01]  /*7820*/  MUFU.EX2 R169, R169 ;  /* 0x000000a900a97308 */ /* 0x000ea20000000800 */
[----:B------:R-:W3:Y:S01]  /*7830*/  LDSM.16.MT88.4 R16, [R226+0x10000] ;  /* 0x01000000e210783b */ /* 0x000ee20000004200 */
[----:B------:R-:W-:Y:S01]  /*7840*/  LOP3.LUT R14, R12, 0xffff, RZ, 0xc0, !PT ;  /* 0x0000ffff0c0e7812 */ /* 0x000fe200078ec0ff */
[--C-:B------:R-:W-:Y:S01]  /*7850*/  FFMA.FTZ R187, R20, UR32, -R35.reuse ;  /* 0x0000002014bb7c23 */ /* 0x100fe20008010823 */
[--C-:B------:R-:W-:Y:S01]  /*7860*/  SHF.R.U32.HI R5, RZ, 0x10, R12.reuse ;  /* 0x00000010ff057819 */ /* 0x100fe2000001160c */
[--C-:B------:R-:W-:Y:S01]  /*7870*/  FFMA.FTZ R188, R21, UR32, -R35.reuse ;  /* 0x0000002015bc7c23 */ /* 0x100fe20008010823 */
[----:B------:R-:W-:Y:S01]  /*7880*/  LOP3.LUT R13, R12, 0xff, RZ, 0xc0, !PT ;  /* 0x000000ff0c0d7812 */ /* 0x000fe200078ec0ff */
[----:B------:R-:W-:Y:S01]  /*7890*/  FFMA.FTZ R190, R22, UR32, -R35 ;  /* 0x0000002016be7c23 */ /* 0x000fe20008010823 */
[----:B------:R-:W-:Y:S01]  /*78a0*/  MUFU.EX2 R172, R172 ;  /* 0x000000ac00ac7308 */ /* 0x000fe20000000800 */
[----:B------:R-:W-:Y:S01]  /*78b0*/  SHF.R.U32.HI R12, RZ, 0x18, R12 ;  /* 0x00000018ff0c7819 */ /* 0x000fe2000001160c */
[--C-:B------:R-:W-:Y:S01]  /*78c0*/  FFMA.FTZ R191, R191, UR32, -R179.reuse ;  /* 0x00000020bfbf7c23 */ /* 0x100fe200080108b3 */
[----:B------:R-:W-:Y:S01]  /*78d0*/  SHF.R.U32.HI R14, RZ, 0x8, R14 ;  /* 0x00000008ff0e7819 */ /* 0x000fe2000001160e */
[--C-:B------:R-:W-:Y:S01]  /*78e0*/  FFMA.FTZ R192, R192, UR32, -R179.reuse ;  /* 0x00000020c0c07c23 */ /* 0x100fe200080108b3 */
[----:B------:R-:W-:Y:S01]  /*78f0*/  LOP3.LUT R5, R5, 0xff, RZ, 0xc0, !PT ;  /* 0x000000ff05057812 */ /* 0x000fe200078ec0ff */
[----:B------:R-:W-:Y:S01]  /*7900*/  FFMA.FTZ R194, R194, UR32, -R179 ;  /* 0x00000020c2c27c23 */ /* 0x000fe200080108b3 */
[----:B------:R-:W-:Y:S01]  /*7910*/  SHF.R.U32.HI R8, RZ, 0x10, R10 ;  /* 0x00000010ff087819 */ /* 0x000fe2000001160a */
[----:B------:R-:W4:Y:S01]  /*7920*/  MUFU.EX2 R171, R171 ;  /* 0x000000ab00ab7308 */ /* 0x000f220000000800 */
[----:B------:R-:W-:Y:S01]  /*7930*/  PRMT R13, R13, 0x5410, R14 ;  /* 0x000054100d0d7816 */ /* 0x000fe2000000000e */
[----:B------:R-:W-:Y:S01]  /*7940*/  FFMA.FTZ R195, R29, UR32, -R35 ;  /* 0x000000201dc37c23 */ /* 0x000fe20008010823 */
[----:B------:R-:W-:Y:S01]  /*7950*/  PRMT R5, R5, 0x5410, R12 ;  /* 0x0000541005057816 */ /* 0x000fe2000000000c */
[--C-:B------:R-:W-:Y:S01]  /*7960*/  FFMA.FTZ R182, R182, UR32, -R179.reuse ;  /* 0x00000020b6b67c23 */ /* 0x100fe200080108b3 */
[----:B------:R-:W-:Y:S01]  /*7970*/  SHF.R.U32.HI R7, RZ, 0x18, R10 ;  /* 0x00000018ff077819 */ /* 0x000fe2000001160a */
[----:B------:R-:W-:Y:S01]  /*7980*/  FFMA.FTZ R181, R181, UR32, -R179 ;  /* 0x00000020b5b57c23 */ /* 0x000fe200080108b3 */
[----:B------:R-:W-:Y:S01]  /*7990*/  LOP3.LUT R15, R8, 0xff, RZ, 0xc0, !PT ;  /* 0x000000ff080f7812 */ /* 0x000fe200078ec0ff */
[----:B------:R-:W-:Y:S01]  /*79a0*/  MUFU.EX2 R168, R168 ;  /* 0x000000a800a87308 */ /* 0x000fe20000000800 */
[--C-:B------:R-:W-:Y:S01]  /*79b0*/  HSET2.LE.AND R4, R13, R176.reuse, PT ;  /* 0x000000b00d047233 */ /* 0x100fe20003803000 */
[----:B------:R-:W5:Y:S01]  /*79c0*/  LDSM.16.MT88.4 R8, [R228+0x10000] ;  /* 0x01000000e408783b */ /* 0x000f620000004200 */
[----:B------:R-:W-:Y:S01]  /*79d0*/  PRMT R7, R15, 0x5410, R7 ;  /* 0x000054100f077816 */ /* 0x000fe20000000007 */
[--C-:B------:R-:W-:Y:S01]  /*79e0*/  FFMA.FTZ R180, R180, UR32, -R179.reuse ;  /* 0x00000020b4b47c23 */ /* 0x100fe200080108b3 */
[----:B------:R-:W-:Y:S01]  /*79f0*/  HSET2.LE.AND R5, R5, R176, PT ;  /* 0x000000b005057233 */ /* 0x000fe20003803000 */
[----:B------:R-:W-:Y:S01]  /*7a00*/  FFMA.FTZ R178, R178, UR32, -R179 ;  /* 0x00000020b2b27c23 */ /* 0x000fe200080108b3 */
[----:B-1----:R-:W-:Y:S01]  /*7a10*/  F2FP.F16.F32.PACK_AB R13, R173, R174 ;  /* 0x000000aead0d723e */ /* 0x002fe200000000ff */
[----:B------:R-:W1:Y:S01]  /*7a20*/  MUFU.EX2 R3, R3 ;  /* 0x0000000300037308 */ /* 0x000e620000000800 */
[----:B--2---:R-:W-:Y:S01]  /*7a30*/  F2FP.F16.F32.PACK_AB R12, R169, R170 ;  /* 0x000000aaa90c723e */ /* 0x004fe200000000ff */
[----:B------:R-:W-:Y:S01]  /*7a40*/  FFMA.FTZ R177, R177, UR32, -R35 ;  /* 0x00000020b1b17c23 */ /* 0x000fe20008010823 */
[----:B------:R-:W-:-:S02]  /*7a50*/  LOP3.LUT R4, R4, R13, RZ, 0xc0, !PT ;  /* 0x0000000d04047212 */ /* 0x000fc400078ec0ff */
[----:B------:R-:W-:Y:S02]  /*7a60*/  LOP3.LUT R5, R5, R12, RZ, 0xc0, !PT ;  /* 0x0000000c05057212 */ /* 0x000fe400078ec0ff */
[--C-:B------:R-:W-:Y:S01]  /*7a70*/  HSET2.LE.AND R6, R6, R176.reuse, PT ;  /* 0x000000b006067233 */ /* 0x100fe20003803000 */
[----:B------:R-:W2:Y:S01]  /*7a80*/  MUFU.EX2 R175, R175 ;  /* 0x000000af00af7308 */ /* 0x000ea20000000800 */
[----:B------:R-:W-:Y:S02]  /*7a90*/  HSET2.LE.AND R7, R7, R176, PT ;  /* 0x000000b007077233 */ /* 0x000fe40003803000 */
[----:B----4-:R-:W-:Y:S02]  /*7aa0*/  F2FP.F16.F32.PACK_AB R13, R171, R172 ;  /* 0x000000acab0d723e */ /* 0x010fe400000000ff */
[----:B------:R-:W-:Y:S01]  /*7ab0*/  LOP3.LUT R26, R27, UR25, R186, 0x96, !PT ;  /* 0x000000191b1a7c12 */ /* 0x000fe2000f8e96ba */
[----:B------:R-:W-:Y:S01]  /*7ac0*/  FFMA.FTZ R186, R189, UR32, -R179 ;  /* 0x00000020bdba7c23 */ /* 0x000fe200080108b3 */
[----:B------:R-:W-:Y:S01]  /*7ad0*/  LOP3.LUT R6, R6, R13, RZ, 0xc0, !PT ;  /* 0x0000000d06067212 */ /* 0x000fe200078ec0ff */
[----:B------:R-:W4:Y:S01]  /*7ae0*/  MUFU.EX2 R164, R164 ;  /* 0x000000a400a47308 */ /* 0x000f220000000800 */
[----:B-1----:R-:W-:Y:S01]  /*7af0*/  F2FP.F16.F32.PACK_AB R12, R3, R168 ;  /* 0x000000a8030c723e */ /* 0x002fe200000000ff */
[--C-:B------:R-:W-:Y:S01]  /*7b00*/  FFMA.FTZ R189, R23, UR32, -R35.reuse ;  /* 0x0000002017bd7c23 */ /* 0x100fe20008010823 */
[----:B------:R-:W-:Y:S01]  /*7b10*/  FFMA.FTZ R179, R32, UR32, -R35 ;  /* 0x0000002020b37c23 */ /* 0x000fe20008010823 */
[----:B------:R-:W-:-:S02]  /*7b20*/  PLOP3.LUT P0, PT, PT, PT, UP0, 0x80, 0x0 ;  /* 0x000000000000781c */ /* 0x000fc40003f0f008 */
[----:B------:R-:W-:Y:S02]  /*7b30*/  LOP3.LUT R7, R7, R12, RZ, 0xc0, !PT ;  /* 0x0000000c07077212 */ /* 0x000fe400078ec0ff */
[----:B------:R-:W-:Y:S01]  /*7b40*/  LDSM.16.MT88.4 R12, [R224+0x10000] ;  /* 0x01000000e00c783b */ /* 0x000fe20000004200 */
[-C--:B--2---:R-:W-:Y:S01]  /*7b50*/  FMUL.FTZ R36, R36, R175.reuse ;  /* 0x000000af24247220 */ /* 0x084fe20000410000 */
        /* <DEDUP_REMOVED lines=27> */
[C---:B-----5:R-:W-:Y:S01]  /*7d10*/  HMMA.16816.F32 R160, R4.reuse, R8, R160 ;  /* 0x0000000804a0723c */ /* 0x060fe200000018a0 */
        /* <DEDUP_REMOVED lines=115> */
[----:B------:R-:W4:Y:S01]  /*8450*/  MUFU.EX2 R185, R185 ;  /* 0x000000b900b97308 */ /* 0x000f220000000800 */
        /* <DEDUP_REMOVED lines=9> */
[----:B------:R-:W-:Y:S01]  /*84f0*/  FFMA.FTZ R174, R247, R175, R174 ;  /* 0x000000aff7ae7223 */ /* 0x000fe200000100ae */
[----:B------:R-:W-:Y:S01]  /*8500*/  FFMA.FTZ R164, R246, R164, R170 ;  /* 0x000000a4f6a47223 */ /* 0x000fe200000100aa */
[C---:B-1----:R-:W-:Y:S02]  /*8510*/  HMMA.16816.F32 R92, R4.reuse, R16, R92 ;  /* 0x00000010045c723c */ /* 0x042fe4000000185c */
[----:B------:R-:W-:Y:S01]  /*8520*/  FADD.FTZ R174, R173, R174 ;  /* 0x000000aeadae7221 */ /* 0x000fe20000010000 */
[----:B------:R-:W-:Y:S01]  /*8530*/  FADD.FTZ R164, R169, R164 ;  /* 0x000000a4a9a47221 */ /* 0x000fe20000010000 */
[----:B------:R-:W-:Y:S02]  /*8540*/  MUFU.EX2 R183, R183 ;  /* 0x000000b700b77308 */ /* 0x000fe40000000800 */
[----:B------:R-:W-:Y:S01]  /*8550*/  FADD.FTZ R172, R172, R174 ;  /* 0x000000aeacac7221 */ /* 0x000fe20000010000 */
[----:B------:R-:W-:Y:S01]  /*8560*/  HMMA.16816.F32 R96, R4, R18, R96 ;  /* 0x000000120460723c */ /* 0x000fe20000001860 */
[----:B------:R-:W1:Y:S01]  /*8570*/  LDSM.16.MT88.4 R16, [R225+0x14000] ;  /* 0x01400000e110783b */ /* 0x000e620000004200 */
[----:B------:R-:W-:Y:S01]  /*8580*/  FADD.FTZ R164, R168, R164 ;  /* 0x000000a4a8a47221 */ /* 0x000fe20000010000 */
[----:B------:R-:W-:-:S02]  /*8590*/  FADD.FTZ R172, R171, R172 ;  /* 0x000000acabac7221 */ /* 0x000fc40000010000 */
[----:B------:R-:W-:Y:S01]  /*85a0*/  MUFU.EX2 R186, R186 ;  /* 0x000000ba00ba7308 */ /* 0x000fe20000000800 */
[C---:B--2---:R-:W-:Y:S01]  /*85b0*/  HMMA.16816.F32 R100, R4.reuse, R8, R100 ;  /* 0x000000080464723c */ /* 0x044fe20000001864 */
[----:B------:R-:W-:Y:S01]  /*85c0*/  FADD.FTZ R3, R3, R164 ;  /* 0x000000a403037221 */ /* 0x000fe20000010000 */
[----:B----4-:R-:W-:Y:S01]  /*85d0*/  FADD.FTZ R172, R185, R172 ;  /* 0x000000acb9ac7221 */ /* 0x010fe20000010000 */
[-C--:B------:R-:W-:Y:S02]  /*85e0*/  MOV R164, R2.reuse ;  /* 0x0000000200a47202 */ /* 0x080fe40000000f00 */
[----:B------:R-:W-:Y:S01]  /*85f0*/  @P0 MOV R164, R2 ;  /* 0x0000000200a40202 */ /* 0x000fe20000000f00 */
[C---:B------:R-:W-:Y:S01]  /*8600*/  HMMA.16816.F32 R104, R4.reuse, R10, R104 ;  /* 0x0000000a0468723c */ /* 0x040fe20000001868 */
[----:B------:R-:W2:Y:S01]  /*8610*/  LDSM.16.MT88.4 R8, [R228+0x16000] ;  /* 0x01600000e408783b */ /* 0x000ea20000004200 */
[----:B------:R-:W4:Y:S04]  /*8620*/  MUFU.EX2 R187, R187 ;  /* 0x000000bb00bb7308 */ /* 0x000f280000000800 */
[C---:B---3--:R-:W-:Y:S04]  /*8630*/  HMMA.16816.F32 R116, R4.reuse, R12, R116 ;  /* 0x0000000c0474723c */ /* 0x048fe80000001874 */
[----:B------:R-:W3:Y:S02]  /*8640*/  MUFU.EX2 R188, R188 ;  /* 0x000000bc00bc7308 */ /* 0x000ee40000000800 */
[----:B------:R-:W-:Y:S01]  /*8650*/  HMMA.16816.F32 R120, R4, R14, R120 ;  /* 0x0000000e0478723c */ /* 0x000fe20000001878 */
[----:B------:R-:W-:Y:S05]  /*8660*/  LDSM.16.MT88.4 R12, [R228+0x10800] ;  /* 0x01080000e40c783b */ /* 0x000fea0000004200 */
[----:B------:R-:W-:Y:S01]  /*8670*/  MUFU.EX2 R189, R189 ;  /* 0x000000bd00bd7308 */ /* 0x000fe20000000800 */
[----:B----4-:R-:W-:-:S07]  /*8680*/  FADD.FTZ R3, R187, R3 ;  /* 0x00000003bb037221 */ /* 0x010fce0000010000 */
[----:B------:R-:W4:Y:S01]  /*8690*/  MUFU.EX2 R190, R190 ;  /* 0x000000be00be7308 */ /* 0x000f220000000800 */
[----:B---3--:R-:W-:Y:S01]  /*86a0*/  FADD.FTZ R3, R188, R3 ;  /* 0x00000003bc037221 */ /* 0x008fe20000010000 */
[C---:B-1----:R-:W-:Y:S06]  /*86b0*/  HMMA.16816.F32 R108, R4.reuse, R16, R108 ;  /* 0x00000010046c723c */ /* 0x042fec000000186c */
[----:B------:R-:W-:Y:S01]  /*86c0*/  MUFU.EX2 R193, R193 ;  /* 0x000000c100c17308 */ /* 0x000fe20000000800 */
[C---:B------:R-:W-:Y:S01]  /*86d0*/  HMMA.16816.F32 R112, R4.reuse, R18, R112 ;  /* 0x000000120470723c */ /* 0x040fe20000001870 */
[----:B------:R-:W1:Y:S05]  /*86e0*/  LDSM.16.MT88.4 R16, [R226+0x16000] ;  /* 0x01600000e210783b */ /* 0x000e6a0000004200 */
[C---:B--2---:R-:W-:Y:S01]  /*86f0*/  HMMA.16816.F32 R124, R4.reuse, R8, R124 ;  /* 0x00000008047c723c */ /* 0x044fe2000000187c */
[----:B------:R-:W-:Y:S05]  /*8700*/  MUFU.EX2 R191, R191 ;  /* 0x000000bf00bf7308 */ /* 0x000fea0000000800 */
[C---:B------:R-:W-:Y:S01]  /*8710*/  HMMA.16816.F32 R128, R4.reuse, R10, R128 ;  /* 0x0000000a0480723c */ /* 0x040fe20000001880 */
[----:B------:R-:W2:Y:S02]  /*8720*/  LDSM.16.MT88.4 R8, [R225+0x16000] ;  /* 0x01600000e108783b */ /* 0x000ea40000004200 */
[----:B------:R-:W-:Y:S08]  /*8730*/  MUFU.EX2 R192, R192 ;  /* 0x000000c000c07308 */ /* 0x000ff00000000800 */
[----:B------:R-:W-:Y:S08]  /*8740*/  MUFU.EX2 R194, R194 ;  /* 0x000000c200c27308 */ /* 0x000ff00000000800 */
[----:B------:R-:W3:Y:S08]  /*8750*/  MUFU.EX2 R195, R195 ;  /* 0x000000c300c37308 */ /* 0x000ef00000000800 */
[----:B------:R-:W-:Y:S01]  /*8760*/  MUFU.EX2 R182, R182 ;  /* 0x000000b600b67308 */ /* 0x000fe20000000800 */
[C---:B-1----:R-:W-:Y:S06]  /*8770*/  HMMA.16816.F32 R152, R4.reuse, R16, R152 ;  /* 0x000000100498723c */ /* 0x042fec0000001898 */
[C---:B------:R-:W-:Y:S01]  /*8780*/  HMMA.16816.F32 R132, R4.reuse, R18, R132 ;  /* 0x000000120484723c */ /* 0x040fe20000001884 */
[----:B------:R-:W1:Y:S01]  /*8790*/  LDSM.16.MT88.4 R16, [R224+0x16000] ;  /* 0x01600000e010783b */ /* 0x000e620000004200 */
[----:B------:R-:W-:Y:S04]  /*87a0*/  MUFU.EX2 R181, R181 ;  /* 0x000000b500b57308 */ /* 0x000fe80000000800 */
[C---:B--2---:R-:W-:Y:S04]  /*87b0*/  HMMA.16816.F32 R136, R4.reuse, R8, R136 ;  /* 0x000000080488723c */ /* 0x044fe80000001888 */
[----:B------:R-:W-:Y:S02]  /*87c0*/  MUFU.EX2 R180, R180 ;  /* 0x000000b400b47308 */ /* 0x000fe40000000800 */
[----:B------:R-:W-:Y:S01]  /*87d0*/  HMMA.16816.F32 R148, R4, R10, R148 ;  /* 0x0000000a0494723c */ /* 0x000fe20000001894 */
[----:B------:R-:W-:-:S05]  /*87e0*/  IMAD.WIDE.U32 R8, R26, -0x2daee0ad, RZ ;  /* 0xd2511f531a087825 */ /* 0x000fca00078e00ff */
[----:B------:R-:W-:Y:S01]  /*87f0*/  LOP3.LUT R24, R9, UR26, R24, 0x96, !PT ;  /* 0x0000001a09187c12 */ /* 0x000fe2000f8e9618 */
[----:B------:R-:W-:Y:S01]  /*8800*/  MUFU.EX2 R178, R178 ;  /* 0x000000b200b27308 */ /* 0x000fe20000000800 */
[----:B------:R-:W-:Y:S02]  /*8810*/  LOP3.LUT R11, R8, 0xffff, RZ, 0xc0, !PT ;  /* 0x0000ffff080b7812 */ /* 0x000fe400078ec0ff */
[C---:B------:R-:W-:Y:S02]  /*8820*/  LOP3.LUT R10, R24.reuse, 0xffff, RZ, 0xc0, !PT ;  /* 0x0000ffff180a7812 */ /* 0x040fe400078ec0ff */
[----:B------:R-:W-:Y:S02]  /*8830*/  LOP3.LUT R20, R24, 0xff, RZ, 0xc0, !PT ;  /* 0x000000ff18147812 */ /* 0x000fe400078ec0ff */
[----:B------:R-:W-:Y:S01]  /*8840*/  SHF.R.U32.HI R10, RZ, 0x8, R10 ;  /* 0x00000008ff0a7819 */ /* 0x000fe2000001160a */
[----:B------:R-:W-:Y:S01]  /*8850*/  MUFU.EX2 R177, R177 ;  /* 0x000000b100b17308 */ /* 0x000fe20000000800 */
[----:B------:R-:W-:-:S02]  /*8860*/  SHF.R.U32.HI R9, RZ, 0x10, R8 ;  /* 0x00000010ff097819 */ /* 0x000fc40000011608 */
[----:B------:R-:W-:Y:S02]  /*8870*/  SHF.R.U32.HI R11, RZ, 0x8, R11 ;  /* 0x00000008ff0b7819 */ /* 0x000fe4000001160b */
[----:B------:R-:W-:-:S03]  /*8880*/  PRMT R20, R20, 0x5410, R10 ;  /* 0x0000541014147816 */ /* 0x000fc6000000000a */
[----:B------:R-:W-:Y:S02]  /*8890*/  MUFU.EX2 R179, R179 ;  /* 0x000000b300b37308 */ /* 0x000fe40000000800 */
[----:B------:R-:W-:Y:S01]  /*88a0*/  HSET2.LE.AND R20, R20, R176, PT ;  /* 0x000000b014147233 */ /* 0x000fe20003803000 */
[C---:B-1----:R-:W-:Y:S06]  /*88b0*/  HMMA.16816.F32 R140, R4.reuse, R16, R140 ;  /* 0x00000010048c723c */ /* 0x042fec000000188c */
[----:B------:R-:W-:Y:S01]  /*88c0*/  HMMA.16816.F32 R144, R4, R18, R144 ;  /* 0x000000120490723c */ /* 0x000fe20000001890 */
[----:B------:R-:W-:-:S02]  /*88d0*/  LOP3.LUT R16, R8, 0xff, RZ, 0xc0, !PT ;  /* 0x000000ff08107812 */ /* 0x000fc400078ec0ff */
[----:B------:R-:W-:Y:S02]  /*88e0*/  SHF.R.U32.HI R17, RZ, 0x18, R8 ;  /* 0x00000018ff117819 */ /* 0x000fe40000011608 */
[----:B------:R-:W-:Y:S02]  /*88f0*/  PRMT R16, R16, 0x5410, R11 ;  /* 0x0000541010107816 */ /* 0x000fe4000000000b */
[--C-:B------:R-:W-:Y:S02]  /*8900*/  SHF.R.U32.HI R6, RZ, 0x10, R24.reuse ;  /* 0x00000010ff067819 */ /* 0x100fe40000011618 */
[----:B------:R-:W-:Y:S02]  /*8910*/  LOP3.LUT R5, R9, 0xff, RZ, 0xc0, !PT ;  /* 0x000000ff09057812 */ /* 0x000fe400078ec0ff */
[----:B------:R-:W-:Y:S01]  /*8920*/  SHF.R.U32.HI R4, RZ, 0x18, R24 ;  /* 0x00000018ff047819 */ /* 0x000fe20000011618 */
[----:B------:R-:W1:Y:S01]  /*8930*/  LDSM.16.MT88.4 R8, [R226+0x10800] ;  /* 0x01080000e208783b */ /* 0x000e620000004200 */
[----:B------:R-:W-:-:S02]  /*8940*/  LOP3.LUT R6, R6, 0xff, RZ, 0xc0, !PT ;  /* 0x000000ff06067812 */ /* 0x000fc400078ec0ff */
[C---:B------:R-:W-:Y:S01]  /*8950*/  F2FP.F16.F32.PACK_AB R7, R184.reuse, R185 ;  /* 0x000000b9b807723e */ /* 0x040fe200000000ff */
[----:B------:R-:W-:Y:S01]  /*8960*/  LDSM.16.MT88.4 R24, [R225+0x10800] ;  /* 0x01080000e118783b */ /* 0x000fe20000004200 */
[----:B------:R-:W-:Y:S01]  /*8970*/  PRMT R5, R5, 0x5410, R17 ;  /* 0x0000541005057816 */ /* 0x000fe20000000011 */
[----:B------:R-:W-:Y:S01]  /*8980*/  FADD.FTZ R184, R184, R172 ;  /* 0x000000acb8b87221 */ /* 0x000fe20000010000 */
[----:B------:R-:W-:Y:S02]  /*8990*/  PRMT R6, R6, 0x5410, R4 ;  /* 0x0000541006067816 */ /* 0x000fe40000000004 */
[----:B------:R-:W-:Y:S01]  /*89a0*/  LOP3.LUT R4, R20, R7, RZ, 0xc0, !PT ;  /* 0x0000000714047212 */ /* 0x000fe200078ec0ff */
[----:B------:R-:W-:Y:S01]  /*89b0*/  FADD.FTZ R184, R183, R184 ;  /* 0x000000b8b7b87221 */ /* 0x000fe20000010000 */
[--C-:B------:R-:W-:Y:S01]  /*89c0*/  HSET2.LE.AND R7, R5, R176.reuse, PT ;  /* 0x000000b005077233 */ /* 0x100fe20003803000 */
[----:B------:R-:W2:Y:S01]  /*89d0*/  LDSM.16.MT88.4 R20, [R226+0x12800] ;  /* 0x01280000e214783b */ /* 0x000ea20000004200 */
[--C-:B------:R-:W-:Y:S01]  /*89e0*/  HSET2.LE.AND R16, R16, R176.reuse, PT ;  /* 0x000000b010107233 */ /* 0x100fe20003803000 */
[----:B------:R-:W-:Y:S01]  /*89f0*/  FADD.FTZ R184, R186, R184 ;  /* 0x000000b8bab87221 */ /* 0x000fe20000010000 */
[----:B------:R-:W-:-:S02]  /*8a00*/  HSET2.LE.AND R5, R6, R176, PT ;  /* 0x000000b006057233 */ /* 0x000fc40003803000 */
[----:B------:R-:W-:Y:S02]  /*8a10*/  F2FP.F16.F32.PACK_AB R18, R188, R187 ;  /* 0x000000bbbc12723e */ /* 0x000fe400000000ff */
[----:B------:R-:W-:Y:S02]  /*8a20*/  F2FP.F16.F32.PACK_AB R6, R186, R183 ;  /* 0x000000b7ba06723e */ /* 0x000fe400000000ff */
[----:B----4-:R-:W-:Y:S01]  /*8a30*/  F2FP.F16.F32.PACK_AB R17, R190, R189 ;  /* 0x000000bdbe11723e */ /* 0x010fe200000000ff */
[----:B------:R-:W-:Y:S01]  /*8a40*/  FADD.FTZ R189, R189, R3 ;  /* 0x00000003bdbd7221 */ /* 0x000fe20000010000 */
[----:B------:R-:W-:Y:S02]  /*8a50*/  LOP3.LUT R5, R5, R18, RZ, 0xc0, !PT ;  /* 0x0000001205057212 */ /* 0x000fe400078ec0ff */
[----:B------:R-:W-:Y:S01]  /*8a60*/  LOP3.LUT R6, R16, R6, RZ, 0xc0, !PT ;  /* 0x0000000610067212 */ /* 0x000fe200078ec0ff */
[----:B------:R-:W-:Y:S01]  /*8a70*/  FADD.FTZ R189, R190, R189 ;  /* 0x000000bdbebd7221 */ /* 0x000fe20000010000 */
[----:B------:R-:W-:-:S02]  /*8a80*/  LOP3.LUT R7, R7, R17, RZ, 0xc0, !PT ;  /* 0x0000001107077212 */ /* 0x000fc400078ec0ff */
[----:B------:R-:W4:Y:S01]  /*8a90*/  LDSM.16.MT88.4 R16, [R224+0x10800] ;  /* 0x01080000e010783b */ /* 0x000f220000004200 */
[----:B---3--:R-:W-:Y:S01]  /*8aa0*/  FADD.FTZ R189, R195, R189 ;  /* 0x000000bdc3bd7221 */ /* 0x008fe20000010000 */
[-C--:B------:R-:W-:Y:S02]  /*8ab0*/  MOV R3, R0.reuse ;  /* 0x0000000000037202 */ /* 0x080fe40000000f00 */
[----:B------:R-:W-:Y:S01]  /*8ac0*/  @P0 MOV R3, R0 ;  /* 0x0000000000030202 */ /* 0x000fe20000000f00 */
        /* <DEDUP_REMOVED lines=19> */
[C---:B--2---:R-:W-:Y:S06]  /*8c00*/  HMMA.16816.F32 R100, R4.reuse, R20, R100 ;  /* 0x000000140464723c */ /* 0x044fec0000001864 */
[C---:B----4-:R-:W-:Y:S06]  /*8c10*/  HMMA.16816.F32 R84, R4.reuse, R16, R84 ;  /* 0x000000100454723c */ /* 0x050fec0000001854 */
[C---:B------:R-:W-:Y:S01]  /*8c20*/  HMMA.16816.F32 R88, R4.reuse, R18, R88 ;  /* 0x000000120458723c */ /* 0x040fe20000001858 */
[----:B------:R-:W2:Y:S05]  /*8c30*/  LDSM.16.MT88.4 R16, [R224+0x14800] ;  /* 0x01480000e010783b */ /* 0x000eaa0000004200 */
[C---:B---3--:R-:W-:Y:S06]  /*8c40*/  HMMA.16816.F32 R92, R4.reuse, R12, R92 ;  /* 0x0000000c045c723c */ /* 0x048fec000000185c */
[C---:B------:R-:W-:Y:S01]  /*8c50*/  HMMA.16816.F32 R96, R4.reuse, R14, R96 ;  /* 0x0000000e0460723c */ /* 0x040fe20000001860 */
[----:B------:R-:W3:Y:S05]  /*8c60*/  LDSM.16.MT88.4 R12, [R228+0x16800] ;  /* 0x01680000e40c783b */ /* 0x000eea0000004200 */
[C---:B-1----:R-:W-:Y:S06]  /*8c70*/  HMMA.16816.F32 R108, R4.reuse, R8, R108 ;  /* 0x00000008046c723c */ /* 0x042fec000000186c */
[----:B------:R-:W-:Y:S01]  /*8c80*/  HMMA.16816.F32 R112, R4, R10, R112 ;  /* 0x0000000a0470723c */ /* 0x000fe20000001870 */
[----:B------:R-:W-:-:S04]  /*8c90*/  MOV R8, UR4 ;  /* 0x0000000400087c02 */ /* 0x000fc80008000f00 */
[----:B------:R-:W-:Y:S01]  /*8ca0*/  LOP3.LUT R204, R205, UR31, R8, 0x96, !PT ;  /* 0x0000001fcdcc7c12 */ /* 0x000fe2000f8e9608 */
[C---:B------:R-:W-:Y:S01]  /*8cb0*/  HMMA.16816.F32 R104, R4.reuse, R22, R104 ;  /* 0x000000160468723c */ /* 0x040fe20000001868 */
[----:B------:R-:W1:Y:S03]  /*8cc0*/  LDSM.16.MT88.4 R8, [R225+0x16800] ;  /* 0x01680000e108783b */ /* 0x000e660000004200 */
[----:B------:R-:W-:Y:S01]  /*8cd0*/  IMAD.WIDE.U32 R204, R204, -0x326172a9, RZ ;  /* 0xcd9e8d57cccc7825 */ /* 0x000fe200078e00ff */
[----:B------:R-:W4:Y:S01]  /*8ce0*/  LDSM.16.MT88.4 R20, [R226+0x16800] ;  /* 0x01680000e214783b */ /* 0x000f220000004200 */
[----:B------:R-:W-:Y:S03]  /*8cf0*/  HMMA.16816.F32 R48, R4, R26, R48 ;  /* 0x0000001a0430723c */ /* 0x000fe60000001830 */
[----:B------:R-:W-:-:S02]  /*8d00*/  LOP3.LUT R202, R205, UR19, R202, 0x96, !PT ;  /* 0x00000013cdca7c12 */ /* 0x000fc4000f8e96ca */
[----:B------:R-:W-:Y:S01]  /*8d10*/  LOP3.LUT R24, R197, UR17, R204, 0x96, !PT ;  /* 0x00000011c5187c12 */ /* 0x000fe2000f8e96cc */
[----:B--2---:R-:W-:Y:S02]  /*8d20*/  HMMA.16816.F32 R116, R4, R16, R116 ;  /* 0x000000100474723c */ /* 0x004fe40000001874 */
[----:B------:R-:W-:-:S04]  /*8d30*/  IMAD.WIDE.U32 R202, R202, -0x2daee0ad, RZ ;  /* 0xd2511f53caca7825 */ /* 0x000fc800078e00ff */
[----:B------:R-:W-:Y:S01]  /*8d40*/  HMMA.16816.F32 R120, R4, R18, R120 ;  /* 0x000000120478723c */ /* 0x000fe20000001878 */
[----:B------:R-:W2:Y:S01]  /*8d50*/  LDSM.16.MT88.4 R16, [R224+0x16800] ;  /* 0x01680000e010783b */ /* 0x000ea20000004200 */
[----:B------:R-:W-:-:S04]  /*8d60*/  LOP3.LUT R198, R203, UR16, R198, 0x96, !PT ;  /* 0x00000010cbc67c12 */ /* 0x000fc8000f8e96c6 */
[----:B---3--:R-:W-:Y:S01]  /*8d70*/  HMMA.16816.F32 R124, R4, R12, R124 ;  /* 0x0000000c047c723c */ /* 0x008fe2000000187c */
[----:B------:R-:W-:-:S05]  /*8d80*/  IMAD.WIDE.U32 R198, R198, -0x326172a9, RZ ;  /* 0xcd9e8d57c6c67825 */ /* 0x000fca00078e00ff */
[----:B------:R-:W-:Y:S01]  /*8d90*/  LOP3.LUT R196, R199, UR15, R196, 0x96, !PT ;  /* 0x0000000fc7c47c12 */ /* 0x000fe2000f8e96c4 */
[----:B------:R-:W-:Y:S01]  /*8da0*/  IMAD.WIDE.U32 R12, R24, -0x2daee0ad, RZ ;  /* 0xd2511f53180c7825 */ /* 0x000fe200078e00ff */
[----:B------:R-:W-:Y:S03]  /*8db0*/  HMMA.16816.F32 R128, R4, R14, R128 ;  /* 0x0000000e0480723c */ /* 0x000fe60000001880 */
[----:B------:R-:W-:Y:S01]  /*8dc0*/  IMAD.WIDE.U32 R196, R196, -0x2daee0ad, RZ ;  /* 0xd2511f53c4c47825 */ /* 0x000fe200078e00ff */
[----:B------:R-:W-:-:S05]  /*8dd0*/  LOP3.LUT R202, R13, UR14, R202, 0x96, !PT ;  /* 0x0000000e0dca7c12 */ /* 0x000fca000f8e96ca */
[----:B------:R-:W-:Y:S01]  /*8de0*/  IMAD.WIDE.U32 R202, R202, -0x326172a9, RZ ;  /* 0xcd9e8d57caca7825 */ /* 0x000fe200078e00ff */
[C---:B-1----:R-:W-:Y:S04]  /*8df0*/  HMMA.16816.F32 R136, R4.reuse, R8, R136 ;  /* 0x000000080488723c */ /* 0x042fe80000001888 */
[----:B------:R-:W-:Y:S02]  /*8e00*/  LOP3.LUT R204, R203, UR13, R198, 0x96, !PT ;  /* 0x0000000dcbcc7c12 */ /* 0x000fe4000f8e96c6 */
[----:B------:R-:W-:Y:S01]  /*8e10*/  LOP3.LUT R198, R197, UR12, R12, 0x96, !PT ;  /* 0x0000000cc5c67c12 */ /* 0x000fe2000f8e960c */
[----:B------:R-:W-:Y:S01]  /*8e20*/  FFMA.FTZ R197, R30, UR32, -R35 ;  /* 0x000000201ec57c23 */ /* 0x000fe20008010823 */
[----:B------:R-:W-:Y:S01]  /*8e30*/  HMMA.16816.F32 R148, R4, R10, R148 ;  /* 0x0000000a0494723c */ /* 0x000fe20000001894 */
[----:B------:R-:W-:-:S04]  /*8e40*/  IMAD.WIDE.U32 R204, R204, -0x2daee0ad, RZ ;  /* 0xd2511f53cccc7825 */ /* 0x000fc800078e00ff */
[----:B------:R-:W-:Y:S01]  /*8e50*/  IMAD.WIDE.U32 R198, R198, -0x326172a9, RZ ;  /* 0xcd9e8d57c6c67825 */ /* 0x000fe200078e00ff */
[----:B------:R-:W-:-:S03]  /*8e60*/  LOP3.LUT R13, R205, UR5, R196, 0x96, !PT ;  /* 0x00000005cd0d7c12 */ /* 0x000fc6000f8e96c4 */
[----:B------:R-:W-:Y:S01]  /*8e70*/  FFMA.FTZ R196, R31, UR32, -R35 ;  /* 0x000000201fc47c23 */ /* 0x000fe20008010823 */
[----:B------:R-:W-:Y:S01]  /*8e80*/  MUFU.EX2 R197, R197 ;  /* 0x000000c500c57308 */ /* 0x000fe20000000800 */
[----:B----4-:R-:W-:Y:S01]  /*8e90*/  HMMA.16816.F32 R152, R4, R20, R152 ;  /* 0x000000140498723c */ /* 0x010fe20000001898 */
[----:B------:R-:W-:Y:S01]  /*8ea0*/  LOP3.LUT R199, R199, UR25, R202, 0x96, !PT ;  /* 0x00000019c7c77c12 */ /* 0x000fe2000f8e96ca */
[----:B------:R-:W-:-:S04]  /*8eb0*/  IMAD.WIDE.U32 R12, R13, -0x326172a9, RZ ;  /* 0xcd9e8d570d0c7825 */ /* 0x000fc800078e00ff */
[--C-:B------:R-:W-:Y:S01]  /*8ec0*/  FFMA.FTZ R202, R34, UR32, -R35.reuse ;  /* 0x0000002022ca7c23 */ /* 0x100fe20008010823 */
[C---:B------:R-:W-:Y:S01]  /*8ed0*/  HMMA.16816.F32 R132, R4.reuse, R22, R132 ;  /* 0x000000160484723c */ /* 0x040fe20000001884 */
[----:B------:R-:W-:Y:S01]  /*8ee0*/  LOP3.LUT R8, R12, 0xffff, RZ, 0xc0, !PT ;  /* 0x0000ffff0c087812 */ /* 0x000fe200078ec0ff */
[----:B------:R-:W1:Y:S01]  /*8ef0*/  MUFU.EX2 R196, R196 ;  /* 0x000000c400c47308 */ /* 0x000e620000000800 */
[----:B------:R-:W-:Y:S01]  /*8f00*/  SHF.R.U32.HI R9, RZ, 0x10, R12 ;  /* 0x00000010ff097819 */ /* 0x000fe2000001160c */
[----:B------:R-:W3:Y:S01]  /*8f10*/  LDSM.16.MT88.4 R20, [R228+0x11000] ;  /* 0x01100000e414783b */ /* 0x000ee20000004200 */
[----:B------:R-:W-:Y:S01]  /*8f20*/  SHF.R.U32.HI R10, RZ, 0x8, R8 ;  /* 0x00000008ff0a7819 */ /* 0x000fe20000011608 */
[C---:B--2---:R-:W-:Y:S01]  /*8f30*/  HMMA.16816.F32 R140, R4.reuse, R16, R140 ;  /* 0x00000010048c723c */ /* 0x044fe2000000188c */
[----:B------:R-:W-:Y:S01]  /*8f40*/  LOP3.LUT R8, R13, UR20, R198, 0x96, !PT ;  /* 0x000000140d087c12 */ /* 0x000fe2000f8e96c6 */
[----:B------:R-:W-:Y:S01]  /*8f50*/  FFMA.FTZ R198, R28, UR32, -R35 ;  /* 0x000000201cc67c23 */ /* 0x000fe20008010823 */
[----:B------:R-:W-:Y:S01]  /*8f60*/  LOP3.LUT R24, R12, 0xff, RZ, 0xc0, !PT ;  /* 0x000000ff0c187812 */ /* 0x000fe200078ec0ff */
[----:B------:R-:W-:Y:S01]  /*8f70*/  LDSM.16.MT88.4 R28, [R228+0x13000] ;  /* 0x01300000e41c783b */ /* 0x000fe20000004200 */
[----:B------:R-:W-:Y:S01]  /*8f80*/  LOP3.LUT R26, R8, 0xffff, RZ, 0xc0, !PT ;  /* 0x0000ffff081a7812 */ /* 0x000fe200078ec0ff */
[----:B------:R-:W-:Y:S01]  /*8f90*/  HMMA.16816.F32 R144, R4, R18, R144 ;  /* 0x000000120490723c */ /* 0x000fe20000001890 */
[----:B------:R-:W-:Y:S01]  /*8fa0*/  PRMT R24, R24, 0x5410, R10 ;  /* 0x0000541018187816 */ /* 0x000fe2000000000a */
[----:B------:R-:W2:Y:S01]  /*8fb0*/  LDSM.16.MT88.4 R16, [R226+0x11000] ;  /* 0x01100000e210783b */ /* 0x000ea20000004200 */
[----:B------:R-:W-:Y:S01]  /*8fc0*/  SHF.R.U32.HI R25, RZ, 0x18, R12 ;  /* 0x00000018ff197819 */ /* 0x000fe2000001160c */
[----:B------:R-:W4:Y:S01]  /*8fd0*/  MUFU.EX2 R198, R198 ;  /* 0x000000c600c67308 */ /* 0x000f220000000800 */
[----:B------:R-:W-:Y:S01]  /*8fe0*/  SHF.R.U32.HI R26, RZ, 0x8, R26 ;  /* 0x00000008ff1a7819 */ /* 0x000fe2000001161a */
[----:B------:R-:W-:Y:S01]  /*8ff0*/  LDSM.16.MT88.4 R12, [R225+0x11000] ;  /* 0x01100000e10c783b */ /* 0x000fe20000004200 */
[----:B------:R-:W-:-:S02]  /*9000*/  LOP3.LUT R4, R9, 0xff, RZ, 0xc0, !PT ;  /* 0x000000ff09047812 */ /* 0x000fc400078ec0ff */
[----:B------:R-:W-:Y:S02]  /*9010*/  LOP3.LUT R5, R8, 0xff, RZ, 0xc0, !PT ;  /* 0x000000ff08057812 */ /* 0x000fe400078ec0ff */
[--C-:B------:R-:W-:Y:S01]  /*9020*/  SHF.R.U32.HI R6, RZ, 0x10, R8.reuse ;  /* 0x00000010ff067819 */ /* 0x100fe20000011608 */
[----:B------:R-:W5:Y:S01]  /*9030*/  MUFU.EX2 R202, R202 ;  /* 0x000000ca00ca7308 */ /* 0x000f620000000800 */
[----:B------:R-:W-:Y:S02]  /*9040*/  SHF.R.U32.HI R7, RZ, 0x18, R8 ;  /* 0x00000018ff077819 */ /* 0x000fe40000011608 */
[----:B------:R-:W5:Y:S01]  /*9050*/  LDSM.16.MT88.4 R8, [R224+0x11000] ;  /* 0x01100000e008783b */ /* 0x000f620000004200 */
[----:B------:R-:W-:Y:S02]  /*9060*/  PRMT R4, R4, 0x5410, R25 ;  /* 0x0000541004047816 */ /* 0x000fe40000000019 */
[----:B------:R-:W-:Y:S02]  /*9070*/  LOP3.LUT R6, R6, 0xff, RZ, 0xc0, !PT ;  /* 0x000000ff06067812 */ /* 0x000fe400078ec0ff */
[----:B------:R-:W-:-:S02]  /*9080*/  PRMT R5, R5, 0x5410, R26 ;  /* 0x0000541005057816 */ /* 0x000fc4000000001a */
[----:B------:R-:W-:Y:S02]  /*9090*/  PRMT R25, R6, 0x5410, R7 ;  /* 0x0000541006197816 */ /* 0x000fe40000000007 */
[--C-:B------:R-:W-:Y:S02]  /*90a0*/  HSET2.LE.AND R4, R4, R176.reuse, PT ;  /* 0x000000b004047233 */ /* 0x100fe40003803000 */
[----:B-1----:R-:W-:Y:S02]  /*90b0*/  F2FP.F16.F32.PACK_AB R7, R197, R196 ;  /* 0x000000c4c507723e */ /* 0x002fe400000000ff */
[----:B------:R-:W-:Y:S02]  /*90c0*/  HSET2.LE.AND R6, R24, R176, PT ;  /* 0x000000b018067233 */ /* 0x000fe40003803000 */
[----:B------:R-:W-:Y:S02]  /*90d0*/  F2FP.F16.F32.PACK_AB R24, R191, R193 ;  /* 0x000000c1bf18723e */ /* 0x000fe400000000ff */
[----:B------:R-:W-:-:S02]  /*90e0*/  LOP3.LUT R7, R4, R7, RZ, 0xc0, !PT ;  /* 0x0000000704077212 */ /* 0x000fc400078ec0ff */
[--C-:B------:R-:W-:Y:S02]  /*90f0*/  HSET2.LE.AND R4, R5, R176.reuse, PT ;  /* 0x000000b005047233 */ /* 0x100fe40003803000 */
[----:B------:R-:W-:Y:S02]  /*9100*/  LOP3.LUT R6, R6, R24, RZ, 0xc0, !PT ;  /* 0x0000001806067212 */ /* 0x000fe400078ec0ff */
[----:B------:R-:W-:Y:S02]  /*9110*/  HSET2.LE.AND R5, R25, R176, PT ;  /* 0x000000b019057233 */ /* 0x000fe40003803000 */
[----:B------:R-:W-:Y:S01]  /*9120*/  F2FP.F16.F32.PACK_AB R25, R194, R192 ;  /* 0x000000c0c219723e */ /* 0x000fe200000000ff */
[----:B------:R-:W-:Y:S01]  /*9130*/  FADD.FTZ R192, R192, R184 ;  /* 0x000000b8c0c07221 */ /* 0x000fe20000010000 */
[C---:B----4-:R-:W-:Y:S01]  /*9140*/  F2FP.F16.F32.PACK_AB R24, R198.reuse, R195 ;  /* 0x000000c3c618723e */ /* 0x050fe200000000ff */
[----:B------:R-:W-:Y:S01]  /*9150*/  FADD.FTZ R198, R198, R189 ;  /* 0x000000bdc6c67221 */ /* 0x000fe20000010000 */
[----:B------:R-:W-:Y:S01]  /*9160*/  LOP3.LUT R4, R4, R25, RZ, 0xc0, !PT ;  /* 0x0000001904047212 */ /* 0x000fe200078ec0ff */
[----:B------:R-:W-:Y:S01]  /*9170*/  FADD.FTZ R192, R194, R192 ;  /* 0x000000c0c2c07221 */ /* 0x000fe20000010000 */
[----:B------:R-:W-:Y:S01]  /*9180*/  LOP3.LUT R5, R5, R24, RZ, 0xc0, !PT ;  /* 0x0000001805057212 */ /* 0x000fe200078ec0ff */
[----:B------:R-:W-:Y:S01]  /*9190*/  FADD.FTZ R198, R196, R198 ;  /* 0x000000c6c4c67221 */ /* 0x000fe20000010000 */
[----:B------:R-:W1:Y:S01]  /*91a0*/  LDSM.16.MT88.4 R24, [R226+0x13000] ;  /* 0x01300000e218783b */ /* 0x000e620000004200 */
[----:B------:R-:W-:-:S02]  /*91b0*/  FADD.FTZ R192, R193, R192 ;  /* 0x000000c0c1c07221 */ /* 0x000fc40000010000 */
        /* <DEDUP_REMOVED lines=9> */
[----:B--2---:R-:W-:Y:S01]  /*9250*/  HMMA.16816.F32 R36, R4, R16, R36 ;  /* 0x000000100424723c */ /* 0x004fe20000001824 */
[----:B------:R-:W-:Y:S01]  /*9260*/  FADD.FTZ R191, R180, R191 ;  /* 0x000000bfb4bf7221 */ /* 0x000fe20000010000 */
[----:B-----5:R-:W-:-:S03]  /*9270*/  FADD.FTZ R198, R202, R198 ;  /* 0x000000c6cac67221 */ /* 0x020fc60000010000 */
[----:B------:R-:W-:Y:S01]  /*9280*/  FADD.FTZ R247, R178, R191 ;  /* 0x000000bfb2f77221 */ /* 0x000fe20000010000 */
        /* <DEDUP_REMOVED lines=33> */
[----:B------:R-:W-:Y:S01]  /*94a0*/  HMMA.16816.F32 R148, R4, R10, R148 ;  /* 0x0000000a0494723c */ /* 0x000fe20000001894 */
[----:B------:R-:W-:-:S04]  /*94b0*/  IMAD.WIDE.U32 R8, R199, -0x2daee0ad, RZ ;  /* 0xd2511f53c7087825 */ /* 0x000fc800078e00ff */
[----:B------:R-:W-:Y:S02]  /*94c0*/  FFMA.FTZ R199, R33, UR32, -R35 ;  /* 0x0000002021c77c23 */ /* 0x000fe40008010823 */
[----:B------:R-:W4:Y:S01]  /*94d0*/  LDSM.16.MT88.4 R32, [R228+0x11800] ;  /* 0x01180000e420783b */ /* 0x000f220000004200 */
[----:B------:R-:W-:Y:S01]  /*94e0*/  LOP3.LUT R204, R9, UR26, R204, 0x96, !PT ;  /* 0x0000001a09cc7c12 */ /* 0x000fe2000f8e96cc */
[C---:B-----5:R-:W-:Y:S02]  /*94f0*/  HMMA.16816.F32 R124, R4.reuse, R12, R124 ;  /* 0x0000000c047c723c */ /* 0x060fe4000000187c */
[----:B------:R-:W5:Y:S01]  /*9500*/  MUFU.EX2 R199, R199 ;  /* 0x000000c700c77308 */ /* 0x000f620000000800 */
[----:B------:R-:W-:Y:S02]  /*9510*/  LOP3.LUT R11, R8, 0xffff, RZ, 0xc0, !PT ;  /* 0x0000ffff080b7812 */ /* 0x000fe400078ec0ff */
[----:B------:R-:W-:Y:S01]  /*9520*/  SHF.R.U32.HI R10, RZ, 0x10, R8 ;  /* 0x00000010ff0a7819 */ /* 0x000fe20000011608 */
[----:B------:R-:W-:Y:S01]  /*9530*/  HMMA.16816.F32 R128, R4, R14, R128 ;  /* 0x0000000e0480723c */ /* 0x000fe20000001880 */
[----:B------:R-:W-:-:S02]  /*9540*/  SHF.R.U32.HI R13, RZ, 0x10, R204 ;  /* 0x00000010ff0d7819 */ /* 0x000fc400000116cc */
[----:B------:R-:W-:Y:S02]  /*9550*/  LOP3.LUT R9, R8, 0xff, RZ, 0xc0, !PT ;  /* 0x000000ff08097812 */ /* 0x000fe400078ec0ff */
[C---:B------:R-:W-:Y:S01]  /*9560*/  LOP3.LUT R12, R204.reuse, 0xff, RZ, 0xc0, !PT ;  /* 0x000000ffcc0c7812 */ /* 0x040fe200078ec0ff */
[C---:B------:R-:W-:Y:S01]  /*9570*/  HMMA.16816.F32 R60, R4.reuse, R28, R60 ;  /* 0x0000001c043c723c */ /* 0x040fe2000000183c */
[----:B------:R-:W-:Y:S02]  /*9580*/  LOP3.LUT R15, R204, 0xffff, RZ, 0xc0, !PT ;  /* 0x0000ffffcc0f7812 */ /* 0x000fe400078ec0ff */
[----:B------:R-:W-:Y:S02]  /*9590*/  SHF.R.U32.HI R11, RZ, 0x8, R11 ;  /* 0x00000008ff0b7819 */ /* 0x000fe4000001160b */
[----:B------:R-:W-:Y:S01]  /*95a0*/  LOP3.LUT R14, R10, 0xff, RZ, 0xc0, !PT ;  /* 0x000000ff0a0e7812 */ /* 0x000fe200078ec0ff */
[C---:B------:R-:W-:Y:S01]  /*95b0*/  HMMA.16816.F32 R64, R4.reuse, R30, R64 ;  /* 0x0000001e0440723c */ /* 0x040fe20000001840 */
[----:B------:R-:W-:Y:S01]  /*95c0*/  SHF.R.U32.HI R8, RZ, 0x18, R8 ;  /* 0x00000018ff087819 */ /* 0x000fe20000011608 */
[----:B------:R-:W4:Y:S01]  /*95d0*/  LDSM.16.MT88.4 R28, [R225+0x11800] ;  /* 0x01180000e11c783b */ /* 0x000f220000004200 */
[----:B------:R-:W-:Y:S01]  /*95e0*/  SHF.R.U32.HI R204, RZ, 0x18, R204 ;  /* 0x00000018ffcc7819 */ /* 0x000fe200000116cc */
[----:B-----5:R-:W-:Y:S01]  /*95f0*/  FADD.FTZ R246, R199, R198 ;  /* 0x000000c6c7f67221 */ /* 0x020fe20000010000 */
[----:B------:R-:W-:Y:S01]  /*9600*/  SHF.R.U32.HI R10, RZ, 0x8, R15 ;  /* 0x00000008ff0a7819 */ /* 0x000fe2000001160f */
[----:B-1----:R-:W-:Y:S01]  /*9610*/  HMMA.16816.F32 R140, R4, R24, R140 ;  /* 0x00000018048c723c */ /* 0x002fe2000000188c */
[----:B------:R-:W-:-:S02]  /*9620*/  LOP3.LUT R13, R13, 0xff, RZ, 0xc0, !PT ;  /* 0x000000ff0d0d7812 */ /* 0x000fc400078ec0ff */
[----:B------:R-:W-:Y:S02]  /*9630*/  PRMT R11, R9, 0x5410, R11 ;  /* 0x00005410090b7816 */ /* 0x000fe4000000000b */
[----:B------:R-:W-:Y:S01]  /*9640*/  PRMT R8, R14, 0x5410, R8 ;  /* 0x000054100e087816 */ /* 0x000fe20000000008 */
[----:B------:R-:W-:Y:S01]  /*9650*/  HMMA.16816.F32 R144, R4, R26, R144 ;  /* 0x0000001a0490723c */ /* 0x000fe20000001890 */
[----:B------:R-:W-:Y:S01]  /*9660*/  PRMT R10, R12, 0x5410, R10 ;  /* 0x000054100c0a7816 */ /* 0x000fe2000000000a */
[----:B------:R-:W1:Y:S01]  /*9670*/  LDSM.16.MT88.4 R24, [R224+0x11800] ;  /* 0x01180000e018783b */ /* 0x000e620000004200 */
[----:B------:R-:W-:-:S03]  /*9680*/  PRMT R9, R13, 0x5410, R204 ;  /* 0x000054100d097816 */ /* 0x000fc600000000cc */
[----:B------:R-:W5:Y:S01]  /*9690*/  LDSM.16.MT88.4 R12, [R226+0x13800] ;  /* 0x01380000e20c783b */ /* 0x000f620000004200 */
[--C-:B------:R-:W-:Y:S02]  /*96a0*/  HSET2.LE.AND R6, R11, R176.reuse, PT ;  /* 0x000000b00b067233 */ /* 0x100fe40003803000 */
[--C-:B------:R-:W-:Y:S02]  /*96b0*/  HSET2.LE.AND R4, R10, R176.reuse, PT ;  /* 0x000000b00a047233 */ /* 0x100fe40003803000 */
[--C-:B------:R-:W-:Y:S02]  /*96c0*/  HSET2.LE.AND R7, R8, R176.reuse, PT ;  /* 0x000000b008077233 */ /* 0x100fe40003803000 */
[----:B------:R-:W-:Y:S02]  /*96d0*/  HSET2.LE.AND R5, R9, R176, PT ;  /* 0x000000b009057233 */ /* 0x000fe40003803000 */
[----:B------:R-:W-:Y:S02]  /*96e0*/  F2FP.F16.F32.PACK_AB R11, R181, R182 ;  /* 0x000000b6b50b723e */ /* 0x000fe400000000ff */
[----:B------:R-:W-:-:S02]  /*96f0*/  F2FP.F16.F32.PACK_AB R10, R179, R177 ;  /* 0x000000b1b30a723e */ /* 0x000fc400000000ff */
[----:B------:R-:W-:Y:S02]  /*9700*/  F2FP.F16.F32.PACK_AB R9, R178, R180 ;  /* 0x000000b4b209723e */ /* 0x000fe400000000ff */
[----:B------:R-:W-:Y:S02]  /*9710*/  F2FP.F16.F32.PACK_AB R8, R199, R202 ;  /* 0x000000cac708723e */ /* 0x000fe400000000ff */
[----:B------:R-:W-:Y:S02]  /*9720*/  LOP3.LUT R4, R4, R11, RZ, 0xc0, !PT ;  /* 0x0000000b04047212 */ /* 0x000fe400078ec0ff */
[----:B------:R-:W-:Y:S02]  /*9730*/  LOP3.LUT R5, R5, R10, RZ, 0xc0, !PT ;  /* 0x0000000a05057212 */ /* 0x000fe400078ec0ff */
[----:B------:R-:W-:Y:S02]  /*9740*/  LOP3.LUT R6, R6, R9, RZ, 0xc0, !PT ;  /* 0x0000000906067212 */ /* 0x000fe400078ec0ff */
[----:B------:R-:W-:-:S02]  /*9750*/  LOP3.LUT R7, R7, R8, RZ, 0xc0, !PT ;  /* 0x0000000807077212 */ /* 0x000fc400078ec0ff */
[----:B------:R-:W5:Y:S05]  /*9760*/  LDSM.16.MT88.4 R8, [R225+0x13800] ;  /* 0x01380000e108783b */ /* 0x000f6a0000004200 */
        /* <DEDUP_REMOVED lines=12> */
[C---:B-1----:R-:W-:Y:S06]  /*9830*/  HMMA.16816.F32 R52, R4.reuse, R24, R52 ;  /* 0x000000180434723c */ /* 0x042fec0000001834 */
[C---:B------:R-:W-:Y:S01]  /*9840*/  HMMA.16816.F32 R56, R4.reuse, R26, R56 ;  /* 0x0000001a0438723c */ /* 0x040fe20000001838 */
[----:B------:R-:W1:Y:S05]  /*9850*/  LDSM.16.MT88.4 R24, [R225+0x15800] ;  /* 0x01580000e118783b */ /* 0x000e6a0000004200 */
        /* <DEDUP_REMOVED lines=13> */
[C---:B------:R-:W-:Y:S06]  /*9930*/  HMMA.16816.F32 R96, R4.reuse, R34, R96 ;  /* 0x000000220460723c */ /* 0x040fec0000001860 */
[C---:B------:R-:W-:Y:S06]  /*9940*/  HMMA.16816.F32 R100, R4.reuse, R28, R100 ;  /* 0x0000001c0464723c */ /* 0x040fec0000001864 */
[C---:B------:R-:W-:Y:S06]  /*9950*/  HMMA.16816.F32 R104, R4.reuse, R30, R104 ;  /* 0x0000001e0468723c */ /* 0x040fec0000001868 */
[C---:B-1----:R-:W-:Y:S06]  /*9960*/  HMMA.16816.F32 R108, R4.reuse, R24, R108 ;  /* 0x00000018046c723c */ /* 0x042fec000000186c */
[C---:B------:R-:W-:Y:S06]  /*9970*/  HMMA.16816.F32 R112, R4.reuse, R26, R112 ;  /* 0x0000001a0470723c */ /* 0x040fec0000001870 */
[C---:B-----5:R-:W-:Y:S06]  /*9980*/  HMMA.16816.F32 R124, R4.reuse, R12, R124 ;  /* 0x0000000c047c723c */ /* 0x060fec000000187c */
[C---:B------:R-:W-:Y:S06]  /*9990*/  HMMA.16816.F32 R128, R4.reuse, R14, R128 ;  /* 0x0000000e0480723c */ /* 0x040fec0000001880 */
[C---:B------:R-:W-:Y:S06]  /*99a0*/  HMMA.16816.F32 R152, R4.reuse, R8, R152 ;  /* 0x000000080498723c */ /* 0x040fec0000001898 */
[C---:B------:R-:W-:Y:S06]  /*99b0*/  HMMA.16816.F32 R132, R4.reuse, R10, R132 ;  /* 0x0000000a0484723c */ /* 0x040fec0000001884 */
[C---:B---3--:R-:W-:Y:S06]  /*99c0*/  HMMA.16816.F32 R136, R4.reuse, R20, R136 ;  /* 0x000000140488723c */ /* 0x048fec0000001888 */
[C---:B------:R-:W-:Y:S06]  /*99d0*/  HMMA.16816.F32 R148, R4.reuse, R22, R148 ;  /* 0x000000160494723c */ /* 0x040fec0000001894 */
[C---:B--2---:R-:W-:Y:S06]  /*99e0*/  HMMA.16816.F32 R140, R4.reuse, R16, R140 ;  /* 0x00000010048c723c */ /* 0x044fec000000188c */
[----:B------:R-:W-:Y:S01]  /*99f0*/  HMMA.16816.F32 R144, R4, R18, R144 ;  /* 0x000000120490723c */ /* 0x000fe20000001890 */
[----:B------:R-:W-:-:S08]  /*9a00*/  NOP ;  /* 0x0000000000007918 */ /* 0x000fd00000000000 */
[----:B------:R-:W-:-:S15]  /*9a10*/  @P0 BRA `(.L_x_406) ;  /* 0x0000000000040947 */ /* 0x000fde0003800000 */
.L_x_404:
[----:B------:R-:W-:-:S12]  /*9a20*/  UIADD3 UR27, UR10, -0x1, URZ ;  /* 0xffffffff0a1b7890 */ /* 0x000fd8000fffe03f */
.L_x_406:
[----:B------:R-:W-:-:S13]  /*9a30*/  ISETP.LE.AND P0, PT, RZ, UR27, PT ;  /* 0x0000001bff007c0c */ /* 0x000fda000bf03270 */
[----:B------:R-:W-:Y:S05]  /*9a40*/  @!P0 BRA `(.L_x_407) ;  /* 0x0000003800e88947 */ /* 0x000fea0003800000 */
[----:B------:R-:W-:Y:S01]  /*9a50*/  IMAD.WIDE.U32 R248, R167, -0x326172a9, RZ ;  /* 0xcd9e8d57a7f87825 */ /* 0x000fe200078e00ff */
[----:B------:R-:W-:Y:S01]  /*9a60*/  MOV R0, UR37 ;  /* 0x0000002500007c02 */ /* 0x000fe20008000f00 */
[----:B------:R-:W-:Y:S01]  /*9a70*/  USHF.L.U64.HI UR32, UR8, 0x5, UR9 ;  /* 0x0000000508207899 */ /* 0x000fe20008010209 */
[----:B------:R-:W-:Y:S01]  /*9a80*/  MOV R243, 0x7054 ;  /* 0x0000705400f37802 */ /* 0x000fe20000000f00 */
[----:B------:R-:W-:Y:S01]  /*9a90*/  IMAD.WIDE.U32 R250, R165, -0x2daee0ad, RZ ;  /* 0xd2511f53a5fa7825 */ /* 0x000fe200078e00ff */
[----:B------:R-:W-:Y:S01]  /*9aa0*/  LOP3.LUT R244, R249, R166, RZ, 0x3c, !PT ;  /* 0x000000a6f9f47212 */ /* 0x000fe200078e3cff */
[----:B------:R-:W-:Y:S01]  /*9ab0*/  USHF.L.U32 UR33, UR8, 0x5, URZ ;  /* 0x0000000508217899 */ /* 0x000fe2000800063f */
[----:B------:R-:W-:Y:S01]  /*9ac0*/  PRMT R243, R0, R243, UR37 ;  /* 0x0000002500f37e16 */ /* 0x000fe200080000f3 */
[----:B------:R-:W-:Y:S01]  /*9ad0*/  IMAD.MOV.U32 R0, RZ, RZ, R3 ;  /* 0x000000ffff007224 */ /* 0x000fe200078e0003 */
[----:B------:R-:W-:Y:S01]  /*9ae0*/  MOV R2, R164 ;  /* 0x000000a400027202 */ /* 0x000fe20000000f00 */
[----:B------:R-:W-:Y:S01]  /*9af0*/  IMAD.WIDE.U32 R244, R244, -0x2daee0ad, RZ ;  /* 0xd2511f53f4f47825 */ /* 0x000fe200078e00ff */
[----:B------:R-:W-:-:S02]  /*9b00*/  USHF.L.U64.HI UR35, UR6, 0x5, UR7 ;  /* 0x0000000506237899 */ /* 0x000fc40008010207 */
[----:B------:R-:W-:Y:S01]  /*9b10*/  USHF.L.U32 UR34, UR6, 0x5, URZ ;  /* 0x0000000506227899 */ /* 0x000fe2000800063f */
[----:B------:R-:W-:Y:S01]  /*9b20*/  IMAD.MOV.U32 R238, RZ, RZ, R200 ;  /* 0x000000ffffee7224 */ /* 0x000fe200078e00c8 */
[----:B------:R-:W-:Y:S02]  /*9b30*/  USHF.L.U64.HI UR36, UR6, 0x6, UR7 ;  /* 0x0000000606247899 */ /* 0x000fe40008010207 */
[----:B------:R-:W-:Y:S01]  /*9b40*/  USHF.L.U32 UR38, UR6, 0x6, URZ ;  /* 0x0000000606267899 */ /* 0x000fe2000800063f */
[----:B------:R-:W-:Y:S02]  /*9b50*/  ULDC UR4, c[0x0][0x2ec] ;  /* 0x0000bb0000047ab9 */ /* 0x000fe40000000800 */
[----:B------:R-:W-:Y:S01]  /*9b60*/  ULDC.64 UR6, c[0x0][0x218] ;  /* 0x0000860000067ab9 */ /* 0x000fe20000000a00 */
[----:B------:R-:W-:Y:S01]  /*9b70*/  ULDC.64 UR10, c[0x0][0x220] ;  /* 0x00008800000a7ab9 */ /* 0x000fe20000000a00 */
[----:B------:R-:W-:Y:S01]  /*9b80*/  ULDC.64 UR8, c[0x0][0x248] ;  /* 0x0000920000087ab9 */ /* 0x000fe20000000a00 */
[----:B------:R-:W-:Y:S06]  /*9b90*/  BRA `(.L_x_408) ;  /* 0x0000000000a07947 */ /* 0x000fec0003800000 */
.L_x_410:
        /* <DEDUP_REMOVED lines=8> */
[C---:B------:R-:W-:Y:S04]  /*9c20*/  LEA R165, P1, R170.reuse, R236, 0x6 ;  /* 0x000000ecaaa57211 */ /* 0x040fe800078230ff */
[----:B------:R-:W-:Y:S01]  /*9c30*/  IMAD.U32 R3, RZ, RZ, UR37 ;  /* 0x00000025ff037e24 */ /* 0x000fe2000f8e00ff */
[C---:B------:R-:W-:Y:S04]  /*9c40*/  LEA R168, P2, R165.reuse, UR6, 0x1 ;  /* 0x00000006a5a87c11 */ /* 0x040fe8000f8408ff */
        /* <DEDUP_REMOVED lines=29> */
.L_x_408:
        /* <DEDUP_REMOVED lines=37> */
[----:B-1----:R-:W2:Y:S04]  /*a070*/  LDSM.16.M88.4 R8, [R233+0x8000] ;  /* 0x00800000e908783b */ /* 0x002ea80000000200 */
[----:B------:R-:W3:Y:S04]  /*a080*/  LDSM.16.M88.4 R16, [R233+0x8800] ;  /* 0x00880000e910783b */ /* 0x000ee80000000200 */
[----:B------:R-:W1:Y:S04]  /*a090*/  LDSM.16.M88.4 R24, [R233+0x9000] ;  /* 0x00900000e918783b */ /* 0x000e680000000200 */
[----:B------:R-:W4:Y:S04]  /*a0a0*/  LDSM.16.M88.4 R164, [R233+0x9800] ;  /* 0x00980000e9a4783b */ /* 0x000f280000000200 */
[----:B------:R-:W0:Y:S04]  /*a0b0*/  LDGDEPBAR ;  /* 0x00000000000079af */ /* 0x000e280000000000 */
[----:B------:R-:W-:Y:S04]  /*a0c0*/  LDSM.16.M88.4 R168, [R232] ;  /* 0x00000000e8a8783b */ /* 0x000fe80000000200 */
[----:B------:R-:W5:Y:S04]  /*a0d0*/  LDSM.16.M88.4 R172, [R231] ;  /* 0x00000000e7ac783b */ /* 0x000f680000000200 */
[----:B------:R-:W5:Y:S04]  /*a0e0*/  LDSM.16.M88.4 R176, [R223] ;  /* 0x00000000dfb0783b */ /* 0x000f680000000200 */
[----:B------:R-:W5:Y:S04]  /*a0f0*/  LDSM.16.M88.4 R180, [R222] ;  /* 0x00000000deb4783b */ /* 0x000f680000000200 */
[----:B------:R-:W5:Y:S01]  /*a100*/  LDSM.16.M88.4 R184, [R221] ;  /* 0x00000000ddb8783b */ /* 0x000f620000000200 */
[C---:B--2---:R-:W-:Y:S03]  /*a110*/  HMMA.16816.F32 R4, R32.reuse, R8, RZ ;  /* 0x000000082004723c */ /* 0x044fe600000018ff */
[----:B------:R-:W-:Y:S04]  /*a120*/  LDSM.16.M88.4 R188, [R230] ;  /* 0x00000000e6bc783b */ /* 0x000fe80000000200 */
[----:B------:R-:W2:Y:S01]  /*a130*/  LDSM.16.M88.4 R192, [R227+0x8000] ;  /* 0x00800000e3c0783b */ /* 0x000ea20000000200 */
[C---:B------:R-:W-:Y:S03]  /*a140*/  HMMA.16816.F32 R8, R32.reuse, R10, RZ ;  /* 0x0000000a2008723c */ /* 0x040fe600000018ff */
[----:B------:R-:W2:Y:S03]  /*a150*/  LDSM.16.M88.4 R196, [R227+0x8800] ;  /* 0x00880000e3c4783b */ /* 0x000ea60000000200 */
[C---:B---3--:R-:W-:Y:S01]  /*a160*/  HMMA.16816.F32 R12, R32.reuse, R16, RZ ;  /* 0x00000010200c723c */ /* 0x048fe200000018ff */
[----:B------:R-:W-:Y:S04]  /*a170*/  LDSM.16.M88.4 R200, [R229] ;  /* 0x00000000e5c8783b */ /* 0x000fe80000000200 */
[----:B------:R-:W-:Y:S01]  /*a180*/  LDSM.16.M88.4 R204, [R220] ;  /* 0x00000000dccc783b */ /* 0x000fe20000000200 */
[C---:B------:R-:W-:Y:S06]  /*a190*/  HMMA.16816.F32 R16, R32.reuse, R18, RZ ;  /* 0x000000122010723c */ /* 0x040fec00000018ff */
[C---:B-1----:R-:W-:Y:S06]  /*a1a0*/  HMMA.16816.F32 R20, R32.reuse, R24, RZ ;  /* 0x000000182014723c */ /* 0x042fec00000018ff */
[C---:B------:R-:W-:Y:S06]  /*a1b0*/  HMMA.16816.F32 R24, R32.reuse, R26, RZ ;  /* 0x0000001a2018723c */ /* 0x040fec00000018ff */
[C---:B----4-:R-:W-:Y:S06]  /*a1c0*/  HMMA.16816.F32 R28, R32.reuse, R164, RZ ;  /* 0x000000a4201c723c */ /* 0x050fec00000018ff */
[----:B------:R-:W-:Y:S01]  /*a1d0*/  HMMA.16816.F32 R32, R32, R166, RZ ;  /* 0x000000a62020723c */ /* 0x000fe200000018ff */
[----:B------:R-:W1:Y:S05]  /*a1e0*/  LDSM.16.M88.4 R164, [R227+0x9000] ;  /* 0x00900000e3a4783b */ /* 0x000e6a0000000200 */
        /* <DEDUP_REMOVED lines=18> */
[----:B------:R-:W2:Y:S05]  /*a310*/  LDSM.16.M88.4 R196, [R233+0xa800] ;  /* 0x00a80000e9c4783b */ /* 0x000eaa0000000200 */
[C---:B-1----:R-:W-:Y:S06]  /*a320*/  HMMA.16816.F32 R20, R188.reuse, R164, R20 ;  /* 0x000000a4bc14723c */ /* 0x042fec0000001814 */
[C---:B------:R-:W-:Y:S01]  /*a330*/  HMMA.16816.F32 R24, R188.reuse, R166, R24 ;  /* 0x000000a6bc18723c */ /* 0x040fe20000001818 */
[----:B------:R-:W1:Y:S05]  /*a340*/  LDSM.16.M88.4 R164, [R233+0xb000] ;  /* 0x00b00000e9a4783b */ /* 0x000e6a0000000200 */
[C---:B---3--:R-:W-:Y:S06]  /*a350*/  HMMA.16816.F32 R28, R188.reuse, R172, R28 ;  /* 0x000000acbc1c723c */ /* 0x048fec000000181c */
[----:B------:R-:W-:Y:S01]  /*a360*/  HMMA.16816.F32 R32, R188, R174, R32 ;  /* 0x000000aebc20723c */ /* 0x000fe20000001820 */
[----:B------:R-:W3:Y:S04]  /*a370*/  LDSM.16.M88.4 R172, [R233+0xb800] ;  /* 0x00b80000e9ac783b */ /* 0x000ee80000000200 */
[----:B------:R-:W-:Y:S01]  /*a380*/  LDSM.16.M88.4 R188, [R232+0x2000] ;  /* 0x00200000e8bc783b */ /* 0x000fe20000000200 */
[C---:B------:R-:W-:Y:S06]  /*a390*/  HMMA.16816.F32 R4, R200.reuse, R204, R4 ;  /* 0x000000ccc804723c */ /* 0x040fec0000001804 */
[C---:B------:R-:W-:Y:S01]  /*a3a0*/  HMMA.16816.F32 R8, R200.reuse, R206, R8 ;  /* 0x000000cec808723c */ /* 0x040fe20000001808 */
[----:B------:R-:W3:Y:S05]  /*a3b0*/  LDSM.16.M88.4 R204, [R219] ;  /* 0x00000000dbcc783b */ /* 0x000eea0000000200 */
[C---:B----4-:R-:W-:Y:S06]  /*a3c0*/  HMMA.16816.F32 R12, R200.reuse, R176, R12 ;  /* 0x000000b0c80c723c */ /* 0x050fec000000180c */
[C---:B------:R-:W-:Y:S01]  /*a3d0*/  HMMA.16816.F32 R16, R200.reuse, R178, R16 ;  /* 0x000000b2c810723c */ /* 0x040fe20000001810 */
[----:B------:R-:W4:Y:S05]  /*a3e0*/  LDSM.16.M88.4 R176, [R218] ;  /* 0x00000000dab0783b */ /* 0x000f2a0000000200 */
[C---:B-----5:R-:W-:Y:S06]  /*a3f0*/  HMMA.16816.F32 R20, R200.reuse, R168, R20 ;  /* 0x000000a8c814723c */ /* 0x060fec0000001814 */
[C---:B------:R-:W-:Y:S01]  /*a400*/  HMMA.16816.F32 R24, R200.reuse, R170, R24 ;  /* 0x000000aac818723c */ /* 0x040fe20000001818 */
[----:B------:R-:W5:Y:S05]  /*a410*/  LDSM.16.M88.4 R168, [R217] ;  /* 0x00000000d9a8783b */ /* 0x000f6a0000000200 */
[C---:B------:R-:W-:Y:S06]  /*a420*/  HMMA.16816.F32 R28, R200.reuse, R180, R28 ;  /* 0x000000b4c81c723c */ /* 0x040fec000000181c */
[----:B------:R-:W-:Y:S01]  /*a430*/  HMMA.16816.F32 R32, R200, R182, R32 ;  /* 0x000000b6c820723c */ /* 0x000fe20000001820 */
[----:B------:R-:W5:Y:S04]  /*a440*/  LDSM.16.M88.4 R180, [R216] ;  /* 0x00000000d8b4783b */ /* 0x000f680000000200 */
        /* <DEDUP_REMOVED lines=107> */
[----:B------:R-:W-:Y:S05]  /*ab00*/  LDSM.16.M88.4 R200, [R220+0x6000] ;  /* 0x00600000dcc8783b */ /* 0x000fea0000000200 */
        /* <DEDUP_REMOVED lines=9> */
[----:B------:R-:W3:Y:S01]  /*aba0*/  LDSM.16.M88.4 R192, [R227+0xf800] ;  /* 0x00f80000e3c0783b */ /* 0x000ee20000000200 */
[C---:B------:R-:W-:Y:S06]  /*abb0*/  HMMA.16816.F32 R4, R184.reuse, R204, R4 ;  /* 0x000000ccb804723c */ /* 0x040fec0000001804 */
[C---:B------:R-:W-:Y:S06]  /*abc0*/  HMMA.16816.F32 R8, R184.reuse, R206, R8 ;  /* 0x000000ceb808723c */ /* 0x040fec0000001808 */
[C---:B----4-:R-:W-:Y:S06]  /*abd0*/  HMMA.16816.F32 R12, R184.reuse, R176, R12 ;  /* 0x000000b0b80c723c */ /* 0x050fec000000180c */
[C---:B------:R-:W-:Y:S01]  /*abe0*/  HMMA.16816.F32 R16, R184.reuse, R178, R16 ;  /* 0x000000b2b810723c */ /* 0x040fe20000001810 */
[----:B------:R-:W4:Y:S05]  /*abf0*/  LDSM.16.M88.4 R176, [R229+0x6000] ;  /* 0x00600000e5b0783b */ /* 0x000f2a0000000200 */
[C---:B-----5:R-:W-:Y:S06]  /*ac00*/  HMMA.16816.F32 R20, R184.reuse, R168, R20 ;  /* 0x000000a8b814723c */ /* 0x060fec0000001814 */
[C---:B------:R-:W-:Y:S01]  /*ac10*/  HMMA.16816.F32 R24, R184.reuse, R170, R24 ;  /* 0x000000aab818723c */ /* 0x040fe20000001818 */
[----:B------:R-:W5:Y:S05]  /*ac20*/  LDSM.16.M88.4 R168, [R220+0x6800] ;  /* 0x00680000dca8783b */ /* 0x000f6a0000000200 */
[C---:B------:R-:W-:Y:S06]  /*ac30*/  HMMA.16816.F32 R28, R184.reuse, R180, R28 ;  /* 0x000000b4b81c723c */ /* 0x040fec000000181c */
[----:B------:R-:W-:Y:S06]  /*ac40*/  HMMA.16816.F32 R32, R184, R182, R32 ;  /* 0x000000b6b820723c */ /* 0x000fec0000001820 */
[C---:B--2---:R-:W-:Y:S06]  /*ac50*/  HMMA.16816.F32 R4, R188.reuse, R196, R4 ;  /* 0x000000c4bc04723c */ /* 0x044fec0000001804 */
[C---:B------:R-:W-:Y:S06]  /*ac60*/  HMMA.16816.F32 R8, R188.reuse, R198, R8 ;  /* 0x000000c6bc08723c */ /* 0x040fec0000001808 */
[C---:B-1----:R-:W-:Y:S06]  /*ac70*/  HMMA.16816.F32 R12, R188.reuse, R164, R12 ;  /* 0x000000a4bc0c723c */ /* 0x042fec000000180c */
[C---:B------:R-:W-:Y:S01]  /*ac80*/  HMMA.16816.F32 R16, R188.reuse, R166, R16 ;  /* 0x000000a6bc10723c */ /* 0x040fe20000001810 */
[----:B------:R-:W1:Y:S05]  /*ac90*/  LDSM.16.M88.4 R164, [R220+0x7000] ;  /* 0x00700000dca4783b */ /* 0x000e6a0000000200 */
[C---:B---3--:R-:W-:Y:S06]  /*aca0*/  HMMA.16816.F32 R20, R188.reuse, R172, R20 ;  /* 0x000000acbc14723c */ /* 0x048fec0000001814 */
[C---:B------:R-:W-:Y:S01]  /*acb0*/  HMMA.16816.F32 R24, R188.reuse, R174, R24 ;  /* 0x000000aebc18723c */ /* 0x040fe20000001818 */
[----:B------:R-:W2:Y:S01]  /*acc0*/  LDSM.16.M88.4 R172, [R220+0x7800] ;  /* 0x00780000dcac783b */ /* 0x000ea20000000200 */
[----:B------:R-:W-:Y:S04]  /*acd0*/  DEPBAR.LE SB0, 0x0 ;  /* 0x000080000000791a */ /* 0x000fe80000000000 */
[C---:B------:R-:W-:Y:S01]  /*ace0*/  HMMA.16816.F32 R28, R188.reuse, R192, R28 ;  /* 0x000000c0bc1c723c */ /* 0x040fe2000000181c */
[----:B------:R-:W-:Y:S05]  /*acf0*/  BAR.SYNC.DEFER_BLOCKING 0x0 ;  /* 0x0000000000007b1d */ /* 0x000fea0000010000 */
[----:B------:R-:W-:Y:S06]  /*ad00*/  HMMA.16816.F32 R32, R188, R194, R32 ;  /* 0x000000c2bc20723c */ /* 0x000fec0000001820 */
[C---:B----4-:R-:W-:Y:S06]  /*ad10*/  HMMA.16816.F32 R4, R176.reuse, R200, R4 ;  /* 0x000000c8b004723c */ /* 0x050fec0000001804 */
[C---:B------:R-:W-:Y:S06]  /*ad20*/  HMMA.16816.F32 R8, R176.reuse, R202, R8 ;  /* 0x000000cab008723c */ /* 0x040fec0000001808 */
[C---:B-----5:R-:W-:Y:S06]  /*ad30*/  HMMA.16816.F32 R12, R176.reuse, R168, R12 ;  /* 0x000000a8b00c723c */ /* 0x060fec000000180c */
[C---:B------:R-:W-:Y:S06]  /*ad40*/  HMMA.16816.F32 R16, R176.reuse, R170, R16 ;  /* 0x000000aab010723c */ /* 0x040fec0000001810 */
[----:B------:R-:W-:Y:S01]  /*ad50*/  FMNMX.FTZ R3, R4, R2, !PT ;  /* 0x0000000204037209 */ /* 0x000fe20007810000 */
[C---:B-1----:R-:W-:Y:S04]  /*ad60*/  HMMA.16816.F32 R20, R176.reuse, R164, R20 ;  /* 0x000000a4b014723c */ /* 0x042fe80000001814 */
[----:B------:R-:W-:Y:S02]  /*ad70*/  FMNMX.FTZ R3, R5, R3, !PT ;  /* 0x0000000305037209 */ /* 0x000fe40007810000 */
[C---:B------:R-:W-:Y:S05]  /*ad80*/  HMMA.16816.F32 R24, R176.reuse, R166, R24 ;  /* 0x000000a6b018723c */ /* 0x040fea0000001818 */
[----:B------:R-:W-:Y:S01]  /*ad90*/  FMNMX.FTZ R3, R8, R3, !PT ;  /* 0x0000000308037209 */ /* 0x000fe20007810000 */
[C---:B--2---:R-:W-:Y:S05]  /*ada0*/  HMMA.16816.F32 R28, R176.reuse, R172, R28 ;  /* 0x000000acb01c723c */ /* 0x044fea000000181c */
[----:B------:R-:W-:Y:S01]  /*adb0*/  FMNMX.FTZ R164, R9, R3, !PT ;  /* 0x0000000309a47209 */ /* 0x000fe20007810000 */
[----:B------:R-:W-:Y:S05]  /*adc0*/  HMMA.16816.F32 R32, R176, R174, R32 ;  /* 0x000000aeb020723c */ /* 0x000fea0000001820 */
[----:B------:R-:W-:Y:S02]  /*add0*/  FMNMX.FTZ R3, R6, R0, !PT ;  /* 0x0000000006037209 */ /* 0x000fe40007810000 */
[----:B------:R-:W-:Y:S04]  /*ade0*/  FMNMX.FTZ R164, R12, R164, !PT ;  /* 0x000000a40ca47209 */ /* 0x000fe80007810000 */
        /* <DEDUP_REMOVED lines=23> */
.L_x_409:
[----:B------:R-:W-:Y:S01]  /*af60*/  FMNMX.FTZ R3, R30, R166, !PT ;  /* 0x000000a61e037209 */ /* 0x000fe20007810000 */
[----:B------:R-:W-:Y:S01]  /*af70*/  USHF.L.U32 UR37, UR27, 0x1, URZ ;  /* 0x000000011b257899 */ /* 0x000fe2000800063f */
[----:B------:R-:W2:Y:S01]  /*af80*/  SHFL.BFLY PT, R166, R164, 0x2, 0x1f ;  /* 0x0c401f00a4a67f89 */ /* 0x000ea200000e0000 */
[----:B------:R-:W-:Y:S01]  /*af90*/  LOP3.LUT R167, R245, UR18, R250, 0x96, !PT ;  /* 0x00000012f5a77c12 */ /* 0x000fe2000f8e96fa */
[----:B------:R-:W-:Y:S01]  /*afa0*/  UIADD3 UR27, UR27, -0x1, URZ ;  /* 0xffffffff1b1b7890 */ /* 0x000fe2000fffe03f */
[----:B------:R-:W-:Y:S05]  /*afb0*/  FMNMX.FTZ R3, R31, R3, !PT ;  /* 0x000000031f037209 */ /* 0x000fea0007810000 */
[----:B-1----:R-:W-:Y:S01]  /*afc0*/  LDSM.16.MT88.4 R172, [R228+0x10000] ;  /* 0x01000000e4ac783b */ /* 0x002fe20000004200 */
[----:B------:R-:W-:Y:S01]  /*afd0*/  MOV R168, UR37 ;  /* 0x0000002500a87c02 */ /* 0x000fe20008000f00 */
[----:B------:R-:W-:Y:S01]  /*afe0*/  UIADD3 UR37, UR37, 0x1, URZ ;  /* 0x0000000125257890 */ /* 0x000fe2000fffe03f */
[----:B------:R-:W-:Y:S02]  /*aff0*/  FMNMX.FTZ R3, R34, R3, !PT ;  /* 0x0000000322037209 */ /* 0x000fe40007810000 */
[----:B------:R-:W-:Y:S02]  /*b000*/  LOP3.LUT R168, R251, UR31, R168, 0x96, !PT ;  /* 0x0000001ffba87c12 */ /* 0x000fe4000f8e96a8 */
[----:B------:R-:W-:Y:S01]  /*b010*/  FMNMX.FTZ R3, R35, R3, !PT ;  /* 0x0000000323037209 */ /* 0x000fe20007810000 */
[----:B------:R-:W-:Y:S02]  /*b020*/  LDSM.16.MT88.4 R176, [R226+0x10000] ;  /* 0x01000000e2b0783b */ /* 0x000fe40000004200 */
[----:B------:R-:W-:Y:S05]  /*b030*/  IMAD.WIDE.U32 R188, R168, -0x326172a9, RZ ;  /* 0xcd9e8d57a8bc7825 */ /* 0x000fea00078e00ff */
[----:B------:R-:W-:Y:S01]  /*b040*/  LOP3.LUT R168, R189, UR19, R248, 0x96, !PT ;  /* 0x00000013bda87c12 */ /* 0x000fe2000f8e96f8 */
[----:B------:R-:W1:Y:S04]  /*b050*/  SHFL.BFLY PT, R165, R3, 0x2, 0x1f ;  /* 0x0c401f0003a57f89 */ /* 0x000e6800000e0000 */
[----:B------:R-:W-:Y:S04]  /*b060*/  IMAD.WIDE.U32 R168, R168, -0x2daee0ad, RZ ;  /* 0xd2511f53a8a87825 */ /* 0x000fe800078e00ff */
[----:B------:R-:W-:Y:S01]  /*b070*/  LDSM.16.MT88.4 R180, [R225+0x10000] ;  /* 0x01000000e1b4783b */ /* 0x000fe20000004200 */
[----:B--2---:R-:W-:Y:S07]  /*b080*/  FMNMX.FTZ R166, R164, R166, !PT ;  /* 0x000000a6a4a67209 */ /* 0x004fee0007810000 */
[----:B------:R-:W2:Y:S01]  /*b090*/  SHFL.BFLY PT, R164, R166, 0x1, 0x1f ;  /* 0x0c201f00a6a47f89 */ /* 0x000ea200000e0000 */
[----:B-1----:R-:W-:Y:S07]  /*b0a0*/  FMNMX.FTZ R165, R3, R165, !PT ;  /* 0x000000a503a57209 */ /* 0x002fee0007810000 */
[----:B------:R-:W1:Y:S01]  /*b0b0*/  SHFL.BFLY PT, R3, R165, 0x1, 0x1f ;  /* 0x0c201f00a5037f89 */ /* 0x000e6200000e0000 */
[----:B--2---:R-:W-:Y:S01]  /*b0c0*/  FMNMX.FTZ R164, R166, R164, !PT ;  /* 0x000000a4a6a47209 */ /* 0x004fe20007810000 */
[----:B------:R-:W-:Y:S03]  /*b0d0*/  IMAD.WIDE.U32 R166, R167, -0x326172a9, RZ ;  /* 0xcd9e8d57a7a67825 */ /* 0x000fe600078e00ff */
[C---:B------:R-:W-:Y:S01]  /*b0e0*/  FSETP.NEU.FTZ.AND P1, PT, R164.reuse, -INF , PT ;  /* 0xff800000a400780b */ /* 0x040fe20003f3d000 */
[C---:B------:R-:W-:Y:S01]  /*b0f0*/  FMUL.FTZ R201, R164.reuse, UR4 ;  /* 0x00000004a4c97c20 */ /* 0x040fe20008410000 */
[----:B------:R-:W-:Y:S01]  /*b100*/  LOP3.LUT R188, R167, UR17, R188, 0x96, !PT ;  /* 0x00000011a7bc7c12 */ /* 0x000fe2000f8e96bc */
[----:B------:R-:W-:Y:S03]  /*b110*/  FADD.FTZ R2, -R164, R2 ;  /* 0x00000002a4027221 */ /* 0x000fe60000010100 */
[----:B------:R-:W-:Y:S01]  /*b120*/  FSEL R201, R201, RZ, P1 ;  /* 0x000000ffc9c97208 */ /* 0x000fe20000800000 */
[----:B------:R-:W-:Y:S04]  /*b130*/  IMAD.WIDE.U32 R188, R188, -0x2daee0ad, RZ ;  /* 0xd2511f53bcbc7825 */ /* 0x000fe800078e00ff */
[----:B------:R-:W-:Y:S01]  /*b140*/  FMUL.FTZ R2, R2, UR4 ;  /* 0x0000000402027c20 */ /* 0x000fe20008410000 */
[--C-:B------:R-:W-:Y:S01]  /*b150*/  FFMA.FTZ R192, R8, UR4, -R201.reuse ;  /* 0x0000000408c07c23 */ /* 0x100fe200080108c9 */
[----:B------:R-:W-:Y:S01]  /*b160*/  LOP3.LUT R8, R169, UR16, R244, 0x96, !PT ;  /* 0x00000010a9087c12 */ /* 0x000fe2000f8e96f4 */
[--C-:B------:R-:W-:Y:S01]  /*b170*/  FFMA.FTZ R193, R9, UR4, -R201.reuse ;  /* 0x0000000409c17c23 */ /* 0x100fe200080108c9 */
[----:B------:R-:W-:Y:S01]  /*b180*/  LOP3.LUT R186, R189, UR14, R168, 0x96, !PT ;  /* 0x0000000ebdba7c12 */ /* 0x000fe2000f8e96a8 */
[--C-:B------:R-:W-:Y:S01]  /*b190*/  FFMA.FTZ R198, R4, UR4, -R201.reuse ;  /* 0x0000000404c67c23 */ /* 0x100fe200080108c9 */
[----:B-1----:R-:W-:Y:S01]  /*b1a0*/  FMNMX.FTZ R3, R165, R3, !PT ;  /* 0x00000003a5037209 */ /* 0x002fe20007810000 */
[----:B------:R-:W-:Y:S04]  /*b1b0*/  IMAD.WIDE.U32 R184, R8, -0x326172a9, RZ ;  /* 0xcd9e8d5708b87825 */ /* 0x000fe800078e00ff */
[--C-:B------:R-:W-:Y:S01]  /*b1c0*/  FFMA.FTZ R196, R5, UR4, -R201.reuse ;  /* 0x0000000405c47c23 */ /* 0x100fe200080108c9 */
[----:B------:R-:W-:Y:S01]  /*b1d0*/  MUFU.EX2 R192, R192 ;  /* 0x000000c000c07308 */ /* 0x000fe20000000800 */
[----:B------:R-:W-:Y:S01]  /*b1e0*/  FSETP.NEU.FTZ.AND P1, PT, R3, -INF , PT ;  /* 0xff8000000300780b */ /* 0x000fe20003f3d000 */
[----:B------:R-:W-:Y:S01]  /*b1f0*/  IMAD.WIDE.U32 R186, R186, -0x326172a9, RZ ;  /* 0xcd9e8d57baba7825 */ /* 0x000fe200078e00ff */
[----:B------:R-:W-:Y:S03]  /*b200*/  LOP3.LUT R8, R185, UR15, R166, 0x96, !PT ;  /* 0x0000000fb9087c12 */ /* 0x000fe6000f8e96a6 */
[C---:B------:R-:W-:Y:S01]  /*b210*/  FMUL.FTZ R200, R3.reuse, UR4 ;  /* 0x0000000403c87c20 */ /* 0x040fe20008410000 */
[----:B------:R-:W-:Y:S01]  /*b220*/  FADD.FTZ R0, -R3, R0 ;  /* 0x0000000003007221 */ /* 0x000fe20000010100 */
[----:B------:R-:W-:Y:S01]  /*b230*/  LOP3.LUT R184, R187, UR13, R184, 0x96, !PT ;  /* 0x0000000dbbb87c12 */ /* 0x000fe2000f8e96b8 */
[----:B------:R-:W-:Y:S01]  /*b240*/  IMAD.WIDE.U32 R8, R8, -0x2daee0ad, RZ ;  /* 0xd2511f5308087825 */ /* 0x000fe200078e00ff */
[----:B------:R-:W1:Y:S02]  /*b250*/  MUFU.EX2 R193, R193 ;  /* 0x000000c100c17308 */ /* 0x000e640000000800 */
[----:B------:R-:W-:Y:S01]  /*b260*/  FSEL R200, R200, RZ, P1 ;  /* 0x000000ffc8c87208 */ /* 0x000fe20000800000 */
[----:B------:R-:W-:Y:S01]  /*b270*/  IMAD.WIDE.U32 R184, R184, -0x2daee0ad, RZ ;  /* 0xd2511f53b8b87825 */ /* 0x000fe200078e00ff */
[----:B------:R-:W-:Y:S03]  /*b280*/  LOP3.LUT R188, R9, UR12, R188, 0x96, !PT ;  /* 0x0000000c09bc7c12 */ /* 0x000fe6000f8e96bc */
[----:B------:R-:W-:Y:S01]  /*b290*/  FMUL.FTZ R0, R0, UR4 ;  /* 0x0000000400007c20 */ /* 0x000fe20008410000 */
[----:B------:R-:W-:Y:S01]  /*b2a0*/  FFMA.FTZ R194, R10, UR4, -R200 ;  /* 0x000000040ac27c23 */ /* 0x000fe200080108c8 */
[----:B------:R-:W-:Y:S01]  /*b2b0*/  LOP3.LUT R8, R185, UR5, R8, 0x96, !PT ;  /* 0x00000005b9087c12 */ /* 0x000fe2000f8e9608 */
[----:B------:R-:W-:Y:S04]  /*b2c0*/  IMAD.WIDE.U32 R188, R188, -0x326172a9, RZ ;  /* 0xcd9e8d57bcbc7825 */ /* 0x000fe800078e00ff */
[--C-:B------:R-:W-:Y:S01]  /*b2d0*/  FFMA.FTZ R195, R11, UR4, -R200.reuse ;  /* 0x000000040bc37c23 */ /* 0x100fe200080108c8 */
[----:B------:R-:W-:Y:S01]  /*b2e0*/  MUFU.EX2 R198, R198 ;  /* 0x000000c600c67308 */ /* 0x000fe20000000800 */
[--C-:B------:R-:W-:Y:S01]  /*b2f0*/  FFMA.FTZ R199, R6, UR4, -R200.reuse ;  /* 0x0000000406c77c23 */ /* 0x100fe200080108c8 */
[----:B------:R-:W-:Y:S04]  /*b300*/  IMAD.WIDE.U32 R8, R8, -0x326172a9, RZ ;  /* 0xcd9e8d5708087825 */ /* 0x000fe800078e00ff */
[----:B------:R-:W-:Y:S01]  /*b310*/  FFMA.FTZ R197, R7, UR4, -R200 ;  /* 0x0000000407c57c23 */ /* 0x000fe200080108c8 */
[--C-:B------:R-:W-:Y:S01]  /*b320*/  FFMA.FTZ R202, R16, UR4, -R201.reuse ;  /* 0x0000000410ca7c23 */ /* 0x100fe200080108c9 */
[--C-:B------:R-:W-:Y:S01]  /*b330*/  FFMA.FTZ R203, R17, UR4, -R201.reuse ;  /* 0x0000000411cb7c23 */ /* 0x100fe200080108c9 */
[----:B------:R-:W-:Y:S01]  /*b340*/  LOP3.LUT R4, R8, 0xffff, RZ, 0xc0, !PT ;  /* 0x0000ffff08047812 */ /* 0x000fe200078ec0ff */
[----:B------:R-:W-:Y:S01]  /*b350*/  MUFU.EX2 R194, R194 ;  /* 0x000000c200c27308 */ /* 0x000fe20000000800 */
[----:B------:R-:W-:Y:S01]  /*b360*/  LOP3.LUT R169, R9, UR20, R188, 0x96, !PT ;  /* 0x0000001409a97c12 */ /* 0x000fe2000f8e96bc */
[----:B------:R-:W-:Y:S01]  /*b370*/  FFMA.FTZ R204, R18, UR4, -R200 ;  /* 0x0000000412cc7c23 */ /* 0x000fe200080108c8 */
[----:B------:R-:W-:Y:S01]  /*b380*/  SHF.R.U32.HI R7, RZ, 0x8, R4 ;  /* 0x00000008ff077819 */ /* 0x000fe20000011604 */
[----:B------:R-:W-:Y:S01]  /*b390*/  FFMA.FTZ R205, R19, UR4, -R200 ;  /* 0x0000000413cd7c23 */ /* 0x000fe200080108c8 */
[----:B------:R-:W-:Y:S01]  /*b3a0*/  SHF.R.U32.HI R5, RZ, 0x10, R8 ;  /* 0x00000010ff057819 */ /* 0x000fe20000011608 */
[----:B------:R-:W-:Y:S01]  /*b3b0*/  FFMA.FTZ R206, R12, UR4, -R201 ;  /* 0x000000040cce7c23 */ /* 0x000fe200080108c9 */
[C---:B------:R-:W-:Y:S03]  /*b3c0*/  LOP3.LUT R6, R169.reuse, 0xffff, RZ, 0xc0, !PT ;  /* 0x0000ffffa9067812 */ /* 0x040fe600078ec0ff */
[----:B------:R-:W2:Y:S01]  /*b3d0*/  MUFU.EX2 R195, R195 ;  /* 0x000000c300c37308 */ /* 0x000ea20000000800 */
[----:B------:R-:W-:Y:S01]  /*b3e0*/  SHF.R.U32.HI R4, RZ, 0x10, R169 ;  /* 0x00000010ff047819 */ /* 0x000fe200000116a9 */
[--C-:B------:R-:W-:Y:S01]  /*b3f0*/  FFMA.FTZ R14, R14, UR4, -R200.reuse ;  /* 0x000000040e0e7c23 */ /* 0x100fe200080108c8 */
[----:B------:R-:W-:Y:S01]  /*b400*/  LOP3.LUT R168, R169, 0xff, RZ, 0xc0, !PT ;  /* 0x000000ffa9a87812 */ /* 0x000fe200078ec0ff */
[----:B------:R-:W-:Y:S01]  /*b410*/  FFMA.FTZ R207, R13, UR4, -R201 ;  /* 0x000000040dcf7c23 */ /* 0x000fe200080108c9 */
[----:B------:R-:W-:Y:S01]  /*b420*/  LOP3.LUT R170, R8, 0xff, RZ, 0xc0, !PT ;  /* 0x000000ff08aa7812 */ /* 0x000fe200078ec0ff */
[----:B------:R-:W-:Y:S01]  /*b430*/  FFMA.FTZ R252, R15, UR4, -R200 ;  /* 0x000000040ffc7c23 */ /* 0x000fe200080108c8 */
[----:B------:R-:W-:Y:S03]  /*b440*/  SHF.R.U32.HI R171, RZ, 0x18, R8 ;  /* 0x00000018ffab7819 */ /* 0x000fe60000011608 */
[----:B------:R-:W3:Y:S01]  /*b450*/  MUFU.EX2 R196, R196 ;  /* 0x000000c400c47308 */ /* 0x000ee20000000800 */
[----:B------:R-:W-:Y:S02]  /*b460*/  LOP3.LUT R5, R5, 0xff, RZ, 0xc0, !PT ;  /* 0x000000ff05057812 */ /* 0x000fe400078ec0ff */
[----:B------:R-:W-:Y:S02]  /*b470*/  SHF.R.U32.HI R6, RZ, 0x8, R6 ;  /* 0x00000008ff067819 */ /* 0x000fe40000011606 */
[----:B------:R-:W-:Y:S02]  /*b480*/  LOP3.LUT R4, R4, 0xff, RZ, 0xc0, !PT ;  /* 0x000000ff04047812 */ /* 0x000fe400078ec0ff */
[----:B------:R-:W-:Y:S03]  /*b490*/  SHF.R.U32.HI R169, RZ, 0x18, R169 ;  /* 0x00000018ffa97819 */ /* 0x000fe600000116a9 */
[----:B------:R-:W-:Y:S01]  /*b4a0*/  MUFU.EX2 R199, R199 ;  /* 0x000000c700c77308 */ /* 0x000fe20000000800 */
[----:B------:R-:W-:Y:S02]  /*b4b0*/  PRMT R170, R170, 0x5410, R7 ;  /* 0x00005410aaaa7816 */ /* 0x000fe40000000007 */
[----:B------:R-:W-:Y:S02]  /*b4c0*/  PRMT R171, R5, 0x5410, R171 ;  /* 0x0000541005ab7816 */ /* 0x000fe400000000ab */
[----:B------:R-:W-:Y:S02]  /*b4d0*/  PRMT R168, R168, 0x5410, R6 ;  /* 0x00005410a8a87816 */ /* 0x000fe40000000006 */
[----:B------:R-:W-:Y:S03]  /*b4e0*/  PRMT R169, R4, 0x5410, R169 ;  /* 0x0000541004a97816 */ /* 0x000fe600000000a9 */
[----:B------:R-:W4:Y:S01]  /*b4f0*/  MUFU.EX2 R197, R197 ;  /* 0x000000c500c57308 */ /* 0x000f220000000800 */
[--C-:B------:R-:W-:Y:S02]  /*b500*/  HSET2.LE.AND R170, R170, R243.reuse, PT ;  /* 0x000000f3aaaa7233 */ /* 0x100fe40003803000 */
[--C-:B------:R-:W-:Y:S02]  /*b510*/  HSET2.LE.AND R171, R171, R243.reuse, PT ;  /* 0x000000f3abab7233 */ /* 0x100fe40003803000 */
[--C-:B------:R-:W-:Y:S02]  /*b520*/  HSET2.LE.AND R168, R168, R243.reuse, PT ;  /* 0x000000f3a8a87233 */ /* 0x100fe40003803000 */
[--C-:B------:R-:W-:Y:S03]  /*b530*/  HSET2.LE.AND R169, R169, R243.reuse, PT ;  /* 0x000000f3a9a97233 */ /* 0x100fe60003803000 */
[----:B------:R-:W5:Y:S01]  /*b540*/  MUFU.EX2 R2, R2 ;  /* 0x0000000200027308 */ /* 0x000f620000000800 */
[----:B-1----:R-:W-:Y:S02]  /*b550*/  F2FP.F16.F32.PACK_AB R7, R193, R192 ;  /* 0x000000c0c107723e */ /* 0x002fe400000000ff */
[----:B--2---:R-:W-:Y:S02]  /*b560*/  F2FP.F16.F32.PACK_AB R6, R195, R194 ;  /* 0x000000c2c306723e */ /* 0x004fe400000000ff */
[----:B---3--:R-:W-:Y:S02]  /*b570*/  F2FP.F16.F32.PACK_AB R5, R196, R198 ;  /* 0x000000c6c405723e */ /* 0x008fe400000000ff */
[----:B------:R-:W-:Y:S03]  /*b580*/  LOP3.LUT R170, R170, R7, RZ, 0xc0, !PT ;  /* 0x00000007aaaa7212 */ /* 0x000fe600078ec0ff */
[----:B------:R-:W1:Y:S01]  /*b590*/  MUFU.EX2 R0, R0 ;  /* 0x0000000000007308 */ /* 0x000e620000000800 */
[----:B----4-:R-:W-:Y:S02]  /*b5a0*/  F2FP.F16.F32.PACK_AB R4, R197, R199 ;  /* 0x000000c7c504723e */ /* 0x010fe400000000ff */
[----:B------:R-:W-:Y:S02]  /*b5b0*/  LOP3.LUT R171, R171, R6, RZ, 0xc0, !PT ;  /* 0x00000006abab7212 */ /* 0x000fe400078ec0ff */
[----:B------:R-:W-:Y:S02]  /*b5c0*/  LOP3.LUT R168, R168, R5, RZ, 0xc0, !PT ;  /* 0x00000005a8a87212 */ /* 0x000fe400078ec0ff */
[----:B------:R-:W-:Y:S03]  /*b5d0*/  LOP3.LUT R169, R169, R4, RZ, 0xc0, !PT ;  /* 0x00000004a9a97212 */ /* 0x000fe600078ec0ff */
[----:B------:R2:W-:Y:S01]  /*b5e0*/  MUFU.EX2 R190, R14 ;  /* 0x0000000e00be7308 */ /* 0x0005e20000000800 */
[C---:B-----5:R-:W-:Y:S01]  /*b5f0*/  FMUL.FTZ R4, R2.reuse, R160 ;  /* 0x000000a002047220 */ /* 0x060fe20000410000 */
[C---:B------:R-:W-:Y:S01]  /*b600*/  FMUL.FTZ R5, R2.reuse, R161 ;  /* 0x000000a102057220 */ /* 0x040fe20000410000 */
[C---:B------:R-:W-:Y:S01]  /*b610*/  FMUL.FTZ R8, R2.reuse, R156 ;  /* 0x0000009c02087220 */ /* 0x040fe20000410000 */
[C---:B------:R-:W-:Y:S01]  /*b620*/  FMUL.FTZ R9, R2.reuse, R157 ;  /* 0x0000009d02097220 */ /* 0x040fe20000410000 */
[C---:B------:R-:W-:Y:S01]  /*b630*/  FMUL.FTZ R36, R2.reuse, R36 ;  /* 0x0000002402247220 */ /* 0x040fe20000410000 */
[C---:B------:R-:W-:Y:S01]  /*b640*/  FMUL.FTZ R37, R2.reuse, R37 ;  /* 0x0000002502257220 */ /* 0x040fe20000410000 */
[C---:B------:R-:W-:Y:S01]  /*b650*/  FMUL.FTZ R40, R2.reuse, R40 ;  /* 0x0000002802287220 */ /* 0x040fe20000410000 */
[----:B------:R-:W-:Y:S01]  /*b660*/  FMUL.FTZ R41, R2, R41 ;  /* 0x0000002902297220 */ /* 0x000fe20000410000 */
[C---:B-1----:R-:W-:Y:S01]  /*b670*/  FMUL.FTZ R6, R0.reuse, R162 ;  /* 0x000000a200067220 */ /* 0x042fe20000410000 */
[C---:B------:R-:W-:Y:S01]  /*b680*/  FMUL.FTZ R7, R0.reuse, R163 ;  /* 0x000000a300077220 */ /* 0x040fe20000410000 */
[C---:B------:R-:W-:Y:S01]  /*b690*/  FMUL.FTZ R10, R0.reuse, R158 ;  /* 0x0000009e000a7220 */ /* 0x040fe20000410000 */
[----:B------:R-:W1:Y:S01]  /*b6a0*/  LDSM.16.MT88.4 R160, [R224+0x10000] ;  /* 0x01000000e0a0783b */ /* 0x000e620000004200 */
[----:B------:R-:W-:Y:S01]  /*b6b0*/  FMUL.FTZ R11, R0, R159 ;  /* 0x0000009f000b7220 */ /* 0x000fe20000410000 */
[----:B------:R-:W-:Y:S01]  /*b6c0*/  FMUL.FTZ R17, R2, R153 ;  /* 0x0000009902117220 */ /* 0x000fe20000410000 */
[C---:B------:R-:W-:Y:S01]  /*b6d0*/  FMUL.FTZ R18, R0.reuse, R154 ;  /* 0x0000009a00127220 */ /* 0x040fe20000410000 */
[C---:B------:R-:W-:Y:S01]  /*b6e0*/  FMUL.FTZ R19, R0.reuse, R155 ;  /* 0x0000009b00137220 */ /* 0x040fe20000410000 */
[C---:B------:R-:W-:Y:S01]  /*b6f0*/  HMMA.16816.F32 R4, R168.reuse, R172, R4 ;  /* 0x000000aca804723c */ /* 0x040fe20000001804 */
[----:B------:R-:W-:Y:S02]  /*b700*/  MUFU.EX2 R252, R252 ;  /* 0x000000fc00fc7308 */ /* 0x000fe40000000800 */
[----:B------:R-:W3:Y:S02]  /*b710*/  LDSM.16.MT88.4 R156, [R228+0x12000] ;  /* 0x01200000e49c783b */ /* 0x000ee40000004200 */
[C---:B------:R-:W-:Y:S01]  /*b720*/  FMUL.FTZ R38, R0.reuse, R38 ;  /* 0x0000002600267220 */ /* 0x040fe20000410000 */
[C---:B------:R-:W-:Y:S05]  /*b730*/  HMMA.16816.F32 R8, R168.reuse, R174, R8 ;  /* 0x000000aea808723c */ /* 0x040fea0000001808 */
[----:B------:R-:W-:Y:S01]  /*b740*/  MUFU.EX2 R204, R204 ;  /* 0x000000cc00cc7308 */ /* 0x000fe20000000800 */
[C---:B------:R-:W-:Y:S01]  /*b750*/  FMUL.FTZ R39, R0.reuse, R39 ;  /* 0x0000002700277220 */ /* 0x040fe20000410000 */
[C---:B------:R-:W-:Y:S01]  /*b760*/  FMUL.FTZ R42, R0.reuse, R42 ;  /* 0x0000002a002a7220 */ /* 0x040fe20000410000 */
[----:B------:R-:W-:Y:S01]  /*b770*/  FMUL.FTZ R43, R0, R43 ;  /* 0x0000002b002b7220 */ /* 0x000fe20000410000 */
[----:B------:R-:W4:Y:S02]  /*b780*/  LDSM.16.MT88.4 R172, [R226+0x12000] ;  /* 0x01200000e2ac783b */ /* 0x000f240000004200 */
[C---:B------:R-:W-:Y:S02]  /*b790*/  FMUL.FTZ R44, R2.reuse, R44 ;  /* 0x0000002c022c7220 */ /* 0x040fe40000410000 */
[C---:B------:R-:W-:Y:S02]  /*b7a0*/  HMMA.16816.F32 R36, R168.reuse, R176, R36 ;  /* 0x000000b0a824723c */ /* 0x040fe40000001824 */
[----:B------:R-:W5:Y:S01]  /*b7b0*/  MUFU.EX2 R205, R205 ;  /* 0x000000cd00cd7308 */ /* 0x000f620000000800 */
[----:B------:R-:W-:Y:S01]  /*b7c0*/  FMUL.FTZ R45, R2, R45 ;  /* 0x0000002d022d7220 */ /* 0x000fe20000410000 */
[C---:B------:R-:W-:Y:S01]  /*b7d0*/  FMUL.FTZ R46, R0.reuse, R46 ;  /* 0x0000002e002e7220 */ /* 0x040fe20000410000 */
[----:B------:R-:W-:Y:S01]  /*b7e0*/  FMUL.FTZ R47, R0, R47 ;  /* 0x0000002f002f7220 */ /* 0x000fe20000410000 */
[C---:B------:R-:W-:Y:S01]  /*b7f0*/  HMMA.16816.F32 R40, R168.reuse, R178, R40 ;  /* 0x000000b2a828723c */ /* 0x040fe20000001828 */
[----:B------:R-:W2:Y:S05]  /*b800*/  LDSM.16.MT88.4 R176, [R225+0x12000] ;  /* 0x01200000e1b0783b */ /* 0x000eaa0000004200 */
[----:B------:R-:W-:Y:S01]  /*b810*/  MUFU.EX2 R206, R206 ;  /* 0x000000ce00ce7308 */ /* 0x000fe20000000800 */
[C---:B------:R-:W-:Y:S01]  /*b820*/  FMUL.FTZ R48, R2.reuse, R48 ;  /* 0x0000003002307220 */ /* 0x040fe20000410000 */
[C---:B------:R-:W-:Y:S03]  /*b830*/  HMMA.16816.F32 R44, R168.reuse, R180, R44 ;  /* 0x000000b4a82c723c */ /* 0x040fe6000000182c */
[----:B------:R-:W-:Y:S01]  /*b840*/  FMUL.FTZ R49, R2, R49 ;  /* 0x0000003102317220 */ /* 0x000fe20000410000 */
[C---:B------:R-:W-:Y:S01]  /*b850*/  FMUL.FTZ R50, R0.reuse, R50 ;  /* 0x0000003200327220 */ /* 0x040fe20000410000 */
[----:B------:R-:W-:Y:S01]  /*b860*/  FMUL.FTZ R51, R0, R51 ;  /* 0x0000003300337220 */ /* 0x000fe20000410000 */
[C---:B------:R-:W-:Y:S02]  /*b870*/  FMUL.FTZ R52, R2.reuse, R52 ;  /* 0x0000003402347220 */ /* 0x040fe40000410000 */
[----:B------:R-:W5:Y:S03]  /*b880*/  MUFU.EX2 R207, R207 ;  /* 0x000000cf00cf7308 */ /* 0x000f660000000800 */
[----:B------:R-:W-:Y:S01]  /*b890*/  FMUL.FTZ R53, R2, R53 ;  /* 0x0000003502357220 */ /* 0x000fe20000410000 */
[C---:B------:R-:W-:Y:S01]  /*b8a0*/  FMUL.FTZ R54, R0.reuse, R54 ;  /* 0x0000003600367220 */ /* 0x040fe20000410000 */
[----:B------:R-:W-:Y:S01]  /*b8b0*/  FMUL.FTZ R55, R0, R55 ;  /* 0x0000003700377220 */ /* 0x000fe20000410000 */
[C---:B------:R-:W-:Y:S01]  /*b8c0*/  HMMA.16816.F32 R48, R168.reuse, R182, R48 ;  /* 0x000000b6a830723c */ /* 0x040fe20000001830 */
[----:B------:R-:W-:Y:S02]  /*b8d0*/  LDSM.16.MT88.4 R180, [R225+0x12800] ;  /* 0x01280000e1b4783b */ /* 0x000fe40000004200 */
[C---:B------:R-:W-:Y:S01]  /*b8e0*/  FMUL.FTZ R56, R2.reuse, R56 ;  /* 0x0000003802387220 */ /* 0x040fe20000410000 */
[----:B------:R-:W-:Y:S01]  /*b8f0*/  FMUL.FTZ R57, R2, R57 ;  /* 0x0000003902397220 */ /* 0x000fe20000410000 */
[C---:B------:R-:W-:Y:S01]  /*b900*/  FMUL.FTZ R58, R0.reuse, R58 ;  /* 0x0000003a003a7220 */ /* 0x040fe20000410000 */
[C---:B-1----:R-:W-:Y:S01]  /*b910*/  HMMA.16816.F32 R52, R168.reuse, R160, R52 ;  /* 0x000000a0a834723c */ /* 0x042fe20000001834 */
[----:B------:R-:W-:Y:S04]  /*b920*/  MUFU.EX2 R202, R202 ;  /* 0x000000ca00ca7308 */ /* 0x000fe80000000800 */
[----:B------:R-:W-:Y:S01]  /*b930*/  FMUL.FTZ R59, R0, R59 ;  /* 0x0000003b003b7220 */ /* 0x000fe20000410000 */
[C---:B------:R-:W-:Y:S01]  /*b940*/  FMUL.FTZ R60, R2.reuse, R60 ;  /* 0x0000003c023c7220 */ /* 0x040fe20000410000 */
[----:B------:R-:W-:Y:S01]  /*b950*/  FMUL.FTZ R61, R2, R61 ;  /* 0x0000003d023d7220 */ /* 0x000fe20000410000 */
[C---:B------:R-:W-:Y:S03]  /*b960*/  FMUL.FTZ R62, R0.reuse, R62 ;  /* 0x0000003e003e7220 */ /* 0x040fe60000410000 */
[----:B------:R-:W1:Y:S01]  /*b970*/  MUFU.EX2 R203, R203 ;  /* 0x000000cb00cb7308 */ /* 0x000e620000000800 */
[----:B------:R-:W-:Y:S01]  /*b980*/  FMUL.FTZ R63, R0, R63 ;  /* 0x0000003f003f7220 */ /* 0x000fe20000410000 */
[C---:B------:R-:W-:Y:S01]  /*b990*/  HMMA.16816.F32 R56, R168.reuse, R162, R56 ;  /* 0x000000a2a838723c */ /* 0x040fe20000001838 */
[----:B------:R-:W5:Y:S02]  /*b9a0*/  LDSM.16.MT88.4 R160, [R224+0x12000] ;  /* 0x01200000e0a0783b */ /* 0x000f640000004200 */
[C---:B------:R-:W-:Y:S01]  /*b9b0*/  FMUL.FTZ R64, R2.reuse, R64 ;  /* 0x0000004002407220 */ /* 0x040fe20000410000 */
[----:B------:R-:W-:Y:S01]  /*b9c0*/  FMUL.FTZ R65, R2, R65 ;  /* 0x0000004102417220 */ /* 0x000fe20000410000 */
[C---:B------:R-:W-:Y:S01]  /*b9d0*/  FMUL.FTZ R66, R0.reuse, R66 ;  /* 0x0000004200427220 */ /* 0x040fe20000410000 */
[C---:B---3--:R-:W-:Y:S05]  /*b9e0*/  HMMA.16816.F32 R60, R168.reuse, R156, R60 ;  /* 0x0000009ca83c723c */ /* 0x048fea000000183c */
[----:B------:R-:W-:Y:S01]  /*b9f0*/  FMUL.FTZ R67, R0, R67 ;  /* 0x0000004300437220 */ /* 0x000fe20000410000 */
[C---:B------:R-:W-:Y:S01]  /*ba00*/  FMUL.FTZ R68, R2.reuse, R68 ;  /* 0x0000004402447220 */ /* 0x040fe20000410000 */
[----:B------:R-:W-:Y:S01]  /*ba10*/  FMUL.FTZ R69, R2, R69 ;  /* 0x0000004502457220 */ /* 0x000fe20000410000 */
[C---:B------:R-:W-:Y:S03]  /*ba20*/  FMUL.FTZ R70, R0.reuse, R70 ;  /* 0x0000004600467220 */ /* 0x040fe60000410000 */
[----:B------:R-:W-:Y:S01]  /*ba30*/  FMUL.FTZ R71, R0, R71 ;  /* 0x0000004700477220 */ /* 0x000fe20000410000 */
[C---:B------:R-:W-:Y:S01]  /*ba40*/  HMMA.16816.F32 R64, R168.reuse, R158, R64 ;  /* 0x0000009ea840723c */ /* 0x040fe20000001840 */
[----:B------:R-:W3:Y:S02]  /*ba50*/  LDSM.16.MT88.4 R156, [R228+0x14000] ;  /* 0x01400000e49c783b */ /* 0x000ee40000004200 */
[C---:B------:R-:W-:Y:S01]  /*ba60*/  FMUL.FTZ R72, R2.reuse, R72 ;  /* 0x0000004802487220 */ /* 0x040fe20000410000 */
[----:B------:R-:W-:Y:S01]  /*ba70*/  FMUL.FTZ R73, R2, R73 ;  /* 0x0000004902497220 */ /* 0x000fe20000410000 */
[C---:B------:R-:W-:Y:S01]  /*ba80*/  FMUL.FTZ R74, R0.reuse, R74 ;  /* 0x0000004a004a7220 */ /* 0x040fe20000410000 */
[C---:B----4-:R-:W-:Y:S05]  /*ba90*/  HMMA.16816.F32 R68, R168.reuse, R172, R68 ;  /* 0x000000aca844723c */ /* 0x050fea0000001844 */
[----:B------:R-:W-:Y:S01]  /*baa0*/  FMUL.FTZ R75, R0, R75 ;  /* 0x0000004b004b7220 */ /* 0x000fe20000410000 */
[C---:B------:R-:W-:Y:S01]  /*bab0*/  FMUL.FTZ R76, R2.reuse, R76 ;  /* 0x0000004c024c7220 */ /* 0x040fe20000410000 */
[----:B------:R-:W-:Y:S01]  /*bac0*/  FMUL.FTZ R77, R2, R77 ;  /* 0x0000004d024d7220 */ /* 0x000fe20000410000 */
[C---:B------:R-:W-:Y:S03]  /*bad0*/  FMUL.FTZ R78, R0.reuse, R78 ;  /* 0x0000004e004e7220 */ /* 0x040fe60000410000 */
[----:B------:R-:W-:Y:S01]  /*bae0*/  FMUL.FTZ R79, R0, R79 ;  /* 0x0000004f004f7220 */ /* 0x000fe20000410000 */
[C---:B------:R-:W-:Y:S01]  /*baf0*/  HMMA.16816.F32 R72, R168.reuse, R174, R72 ;  /* 0x000000aea848723c */ /* 0x040fe20000001848 */
[----:B------:R-:W4:Y:S02]  /*bb00*/  LDSM.16.MT88.4 R172, [R226+0x14000] ;  /* 0x01400000e2ac783b */ /* 0x000f240000004200 */
[C---:B------:R-:W-:Y:S01]  /*bb10*/  FMUL.FTZ R80, R2.reuse, R80 ;  /* 0x0000005002507220 */ /* 0x040fe20000410000 */
[----:B------:R-:W-:Y:S01]  /*bb20*/  FMUL.FTZ R81, R2, R81 ;  /* 0x0000005102517220 */ /* 0x000fe20000410000 */
[C---:B------:R-:W-:Y:S01]  /*bb30*/  FMUL.FTZ R82, R0.reuse, R82 ;  /* 0x0000005200527220 */ /* 0x040fe20000410000 */
[C---:B--2---:R-:W-:Y:S05]  /*bb40*/  HMMA.16816.F32 R76, R168.reuse, R176, R76 ;  /* 0x000000b0a84c723c */ /* 0x044fea000000184c */
[----:B------:R-:W-:Y:S01]  /*bb50*/  FMUL.FTZ R83, R0, R83 ;  /* 0x0000005300537220 */ /* 0x000fe20000410000 */
[C---:B------:R-:W-:Y:S01]  /*bb60*/  FMUL.FTZ R84, R2.reuse, R84 ;  /* 0x0000005402547220 */ /* 0x040fe20000410000 */
[----:B------:R-:W-:Y:S01]  /*bb70*/  FMUL.FTZ R85, R2, R85 ;  /* 0x0000005502557220 */ /* 0x000fe20000410000 */
[C---:B------:R-:W-:Y:S03]  /*bb80*/  FMUL.FTZ R86, R0.reuse, R86 ;  /* 0x0000005600567220 */ /* 0x040fe60000410000 */
[----:B------:R-:W-:Y:S01]  /*bb90*/  FMUL.FTZ R87, R0, R87 ;  /* 0x0000005700577220 */ /* 0x000fe20000410000 */
[C---:B------:R-:W-:Y:S01]  /*bba0*/  HMMA.16816.F32 R80, R168.reuse, R178, R80 ;  /* 0x000000b2a850723c */ /* 0x040fe20000001850 */
[----:B------:R-:W2:Y:S02]  /*bbb0*/  LDSM.16.MT88.4 R176, [R225+0x14000] ;  /* 0x01400000e1b0783b */ /* 0x000ea40000004200 */
[C---:B------:R-:W-:Y:S01]  /*bbc0*/  FMUL.FTZ R88, R2.reuse, R88 ;  /* 0x0000005802587220 */ /* 0x040fe20000410000 */
[----:B------:R-:W-:Y:S01]  /*bbd0*/  FMUL.FTZ R89, R2, R89 ;  /* 0x0000005902597220 */ /* 0x000fe20000410000 */
[C---:B------:R-:W-:Y:S01]  /*bbe0*/  FMUL.FTZ R90, R0.reuse, R90 ;  /* 0x0000005a005a7220 */ /* 0x040fe20000410000 */
[C---:B-----5:R-:W-:Y:S05]  /*bbf0*/  HMMA.16816.F32 R84, R168.reuse, R160, R84 ;  /* 0x000000a0a854723c */ /* 0x060fea0000001854 */
[----:B------:R-:W-:Y:S01]  /*bc00*/  FMUL.FTZ R91, R0, R91 ;  /* 0x0000005b005b7220 */ /* 0x000fe20000410000 */
[C---:B------:R-:W-:Y:S01]  /*bc10*/  FMUL.FTZ R92, R2.reuse, R92 ;  /* 0x0000005c025c7220 */ /* 0x040fe20000410000 */
[----:B------:R-:W-:Y:S01]  /*bc20*/  FMUL.FTZ R93, R2, R93 ;  /* 0x0000005d025d7220 */ /* 0x000fe20000410000 */
[C---:B------:R-:W-:Y:S03]  /*bc30*/  FMUL.FTZ R94, R0.reuse, R94 ;  /* 0x0000005e005e7220 */ /* 0x040fe60000410000 */
        /* <DEDUP_REMOVED lines=49> */
[C---:B---3--:R-:W-:Y:S05]  /*bf50*/  HMMA.16816.F32 R124, R168.reuse, R156, R124 ;  /* 0x0000009ca87c723c */ /* 0x048fea000000187c */
[----:B------:R-:W-:Y:S01]  /*bf60*/  FMUL.FTZ R131, R0, R131 ;  /* 0x0000008300837220 */ /* 0x000fe20000410000 */
[----:B------:R-:W-:Y:S01]  /*bf70*/  LOP3.LUT R176, R189, UR25, R186, 0x96, !PT ;  /* 0x00000019bdb07c12 */ /* 0x000fe2000f8e96ba */
[C---:B------:R-:W-:Y:S01]  /*bf80*/  FMUL.FTZ R16, R2.reuse, R152 ;  /* 0x0000009802107220 */ /* 0x040fe20000410000 */
[----:B------:R-:W-:Y:S03]  /*bf90*/  FMUL.FTZ R132, R2, R132 ;  /* 0x0000008402847220 */ /* 0x000fe60000410000 */
[----:B------:R-:W-:Y:S01]  /*bfa0*/  IMAD.WIDE.U32 R176, R176, -0x2daee0ad, RZ ;  /* 0xd2511f53b0b07825 */ /* 0x000fe200078e00ff */
[C---:B------:R-:W-:Y:S03]  /*bfb0*/  HMMA.16816.F32 R128, R168.reuse, R158, R128 ;  /* 0x0000009ea880723c */ /* 0x040fe60000001880 */
[----:B------:R-:W-:Y:S01]  /*bfc0*/  FMUL.FTZ R133, R2, R133 ;  /* 0x0000008502857220 */ /* 0x000fe20000410000 */
[--C-:B------:R-:W-:Y:S01]  /*bfd0*/  SHF.R.U32.HI R156, RZ, 0x18, R176.reuse ;  /* 0x00000018ff9c7819 */ /* 0x100fe200000116b0 */
[C---:B------:R-:W-:Y:S01]  /*bfe0*/  FMUL.FTZ R134, R0.reuse, R134 ;  /* 0x0000008600867220 */ /* 0x040fe20000410000 */
[C---:B----4-:R-:W-:Y:S05]  /*bff0*/  HMMA.16816.F32 R16, R168.reuse, R172, R16 ;  /* 0x000000aca810723c */ /* 0x050fea0000001810 */
[----:B------:R-:W-:Y:S01]  /*c000*/  SHF.R.U32.HI R158, RZ, 0x10, R176 ;  /* 0x00000010ff9e7819 */ /* 0x000fe200000116b0 */
[----:B------:R-:W-:Y:S01]  /*c010*/  FMUL.FTZ R135, R0, R135 ;  /* 0x0000008700877220 */ /* 0x000fe20000410000 */
[----:B------:R-:W-:Y:S01]  /*c020*/  LOP3.LUT R157, R176, 0xffff, RZ, 0xc0, !PT ;  /* 0x0000ffffb09d7812 */ /* 0x000fe200078ec0ff */
[----:B------:R-:W-:Y:S03]  /*c030*/  FMUL.FTZ R136, R2, R136 ;  /* 0x0000008802887220 */ /* 0x000fe60000410000 */
[----:B------:R-:W-:Y:S01]  /*c040*/  LOP3.LUT R152, R158, 0xff, RZ, 0xc0, !PT ;  /* 0x000000ff9e987812 */ /* 0x000fe200078ec0ff */
[----:B------:R-:W-:Y:S01]  /*c050*/  FMUL.FTZ R137, R2, R137 ;  /* 0x0000008902897220 */ /* 0x000fe20000410000 */
[C---:B------:R-:W-:Y:S03]  /*c060*/  HMMA.16816.F32 R132, R168.reuse, R174, R132 ;  /* 0x000000aea884723c */ /* 0x040fe60000001884 */
[----:B------:R-:W-:Y:S01]  /*c070*/  LOP3.LUT R177, R177, UR26, R184, 0x96, !PT ;  /* 0x0000001ab1b17c12 */ /* 0x000fe2000f8e96b8 */
[----:B------:R-:W-:Y:S01]  /*c080*/  FMUL.FTZ R138, R0, R138 ;  /* 0x0000008a008a7220 */ /* 0x000fe20000410000 */
[----:B------:R-:W-:Y:S01]  /*c090*/  PRMT R172, R152, 0x5410, R156 ;  /* 0x0000541098ac7816 */ /* 0x000fe2000000009c */
[----:B------:R-:W-:Y:S01]  /*c0a0*/  FMUL.FTZ R139, R0, R139 ;  /* 0x0000008b008b7220 */ /* 0x000fe20000410000 */
[----:B------:R-:W3:Y:S01]  /*c0b0*/  LDSM.16.MT88.4 R152, [R224+0x16000] ;  /* 0x01600000e098783b */ /* 0x000ee20000004200 */
[C---:B------:R-:W-:Y:S03]  /*c0c0*/  LOP3.LUT R156, R177.reuse, 0xffff, RZ, 0xc0, !PT ;  /* 0x0000ffffb19c7812 */ /* 0x040fe600078ec0ff */
[----:B------:R-:W-:Y:S01]  /*c0d0*/  SHF.R.U32.HI R157, RZ, 0x8, R157 ;  /* 0x00000008ff9d7819 */ /* 0x000fe2000001169d */
[----:B------:R-:W-:Y:S01]  /*c0e0*/  FMUL.FTZ R13, R2, R149 ;  /* 0x00000095020d7220 */ /* 0x000fe20000410000 */
[C---:B--2---:R-:W-:Y:S02]  /*c0f0*/  HMMA.16816.F32 R136, R168.reuse, R160, R136 ;  /* 0x000000a0a888723c */ /* 0x044fe40000001888 */
[----:B------:R-:W-:Y:S01]  /*c100*/  LDSM.16.MT88.4 R184, [R224+0x12800] ;  /* 0x01280000e0b8783b */ /* 0x000fe20000004200 */
[----:B------:R-:W-:Y:S01]  /*c110*/  SHF.R.U32.HI R156, RZ, 0x8, R156 ;  /* 0x00000008ff9c7819 */ /* 0x000fe2000001169c */
[----:B------:R-:W-:Y:S01]  /*c120*/  FMUL.FTZ R14, R0, R150 ;  /* 0x00000096000e7220 */ /* 0x000fe20000410000 */
[----:B------:R-:W-:Y:S01]  /*c130*/  LOP3.LUT R165, R176, 0xff, RZ, 0xc0, !PT ;  /* 0x000000ffb0a57812 */ /* 0x000fe200078ec0ff */
[----:B------:R-:W-:Y:S01]  /*c140*/  FMUL.FTZ R15, R0, R151 ;  /* 0x00000097000f7220 */ /* 0x000fe20000410000 */
[----:B------:R-:W-:Y:S01]  /*c150*/  LOP3.LUT R12, R177, 0xff, RZ, 0xc0, !PT ;  /* 0x000000ffb10c7812 */ /* 0x000fe200078ec0ff */
[C---:B------:R-:W-:Y:S03]  /*c160*/  FMUL.FTZ R140, R2.reuse, R140 ;  /* 0x0000008c028c7220 */ /* 0x040fe60000410000 */
[----:B------:R-:W-:Y:S01]  /*c170*/  PRMT R165, R165, 0x5410, R157 ;  /* 0x00005410a5a57816 */ /* 0x000fe2000000009d */
[----:B------:R-:W-:Y:S01]  /*c180*/  FMUL.FTZ R141, R2, R141 ;  /* 0x0000008d028d7220 */ /* 0x000fe20000410000 */
[----:B------:R-:W-:Y:S01]  /*c190*/  PRMT R12, R12, 0x5410, R156 ;  /* 0x000054100c0c7816 */ /* 0x000fe2000000009c */
[C---:B------:R-:W-:Y:S01]  /*c1a0*/  FMUL.FTZ R142, R0.reuse, R142 ;  /* 0x0000008e008e7220 */ /* 0x040fe20000410000 */
[----:B------:R-:W2:Y:S01]  /*c1b0*/  LDSM.16.MT88.4 R156, [R228+0x10800] ;  /* 0x01080000e49c783b */ /* 0x000ea20000004200 */
[--C-:B------:R-:W-:Y:S01]  /*c1c0*/  HSET2.LE.AND R161, R172, R243.reuse, PT ;  /* 0x000000f3aca17233 */ /* 0x100fe20003803000 */
[----:B------:R-:W-:Y:S01]  /*c1d0*/  FMUL.FTZ R143, R0, R143 ;  /* 0x0000008f008f7220 */ /* 0x000fe20000410000 */
[--C-:B------:R-:W-:Y:S01]  /*c1e0*/  HSET2.LE.AND R160, R12, R243.reuse, PT ;  /* 0x000000f30ca07233 */ /* 0x100fe20003803000 */
[C---:B------:R-:W-:Y:S01]  /*c1f0*/  FMUL.FTZ R12, R2.reuse, R148 ;  /* 0x00000094020c7220 */ /* 0x040fe20000410000 */
[--C-:B------:R-:W-:Y:S01]  /*c200*/  SHF.R.U32.HI R176, RZ, 0x10, R177.reuse ;  /* 0x00000010ffb07819 */ /* 0x100fe200000116b1 */
[C---:B------:R-:W-:Y:S01]  /*c210*/  FMUL.FTZ R144, R2.reuse, R144 ;  /* 0x0000009002907220 */ /* 0x040fe20000410000 */
[----:B------:R-:W-:Y:S01]  /*c220*/  F2FP.F16.F32.PACK_AB R151, R205, R204 ;  /* 0x000000cccd97723e */ /* 0x000fe200000000ff */
[----:B------:R-:W4:Y:S01]  /*c230*/  LDSM.16.MT88.4 R172, [R226+0x10800] ;  /* 0x01080000e2ac783b */ /* 0x000f220000004200 */
[----:B------:R-:W-:Y:S01]  /*c240*/  F2FP.F16.F32.PACK_AB R148, R207, R206 ;  /* 0x000000cecf94723e */ /* 0x000fe200000000ff */
[----:B------:R-:W-:Y:S01]  /*c250*/  FMUL.FTZ R145, R2, R145 ;  /* 0x0000009102917220 */ /* 0x000fe20000410000 */
[C---:B------:R-:W-:Y:S03]  /*c260*/  HMMA.16816.F32 R12, R168.reuse, R162, R12 ;  /* 0x000000a2a80c723c */ /* 0x040fe6000000180c */
[----:B------:R-:W-:Y:S01]  /*c270*/  SHF.R.U32.HI R177, RZ, 0x18, R177 ;  /* 0x00000018ffb17819 */ /* 0x000fe200000116b1 */
[----:B------:R-:W-:Y:S01]  /*c280*/  FMUL.FTZ R146, R0, R146 ;  /* 0x0000009200927220 */ /* 0x000fe20000410000 */
[----:B------:R-:W-:Y:S01]  /*c290*/  LOP3.LUT R176, R176, 0xff, RZ, 0xc0, !PT ;  /* 0x000000ffb0b07812 */ /* 0x000fe200078ec0ff */
[----:B------:R-:W-:Y:S01]  /*c2a0*/  FMUL.FTZ R147, R0, R147 ;  /* 0x0000009300937220 */ /* 0x000fe20000410000 */
[----:B------:R-:W-:Y:S01]  /*c2b0*/  LOP3.LUT R151, R161, R151, RZ, 0xc0, !PT ;  /* 0x00000097a1977212 */ /* 0x000fe200078ec0ff */
[C---:B---3--:R-:W-:Y:S03]  /*c2c0*/  HMMA.16816.F32 R140, R168.reuse, R152, R140 ;  /* 0x00000098a88c723c */ /* 0x048fe6000000188c */
[----:B------:R-:W-:Y:S01]  /*c2d0*/  LOP3.LUT R148, R160, R148, RZ, 0xc0, !PT ;  /* 0x00000094a0947212 */ /* 0x000fe200078ec0ff */
[----:B------:R-:W-:Y:S01]  /*c2e0*/  FFMA.FTZ R198, R2, R247, R198 ;  /* 0x000000f702c67223 */ /* 0x000fe200000100c6 */
[----:B------:R-:W-:Y:S01]  /*c2f0*/  PRMT R149, R176, 0x5410, R177 ;  /* 0x00005410b0957816 */ /* 0x000fe200000000b1 */
[----:B------:R-:W-:Y:S01]  /*c300*/  HMMA.16816.F32 R144, R168, R154, R144 ;  /* 0x0000009aa890723c */ /* 0x000fe20000001890 */
[----:B------:R-:W3:Y:S04]  /*c310*/  LDSM.16.MT88.4 R160, [R225+0x10800] ;  /* 0x01080000e1a0783b */ /* 0x000ee80000004200 */
[--C-:B------:R-:W-:Y:S01]  /*c320*/  HSET2.LE.AND R165, R165, R243.reuse, PT ;  /* 0x000000f3a5a57233 */ /* 0x100fe20003803000 */
[----:B------:R-:W-:Y:S01]  /*c330*/  FFMA.FTZ R199, R0, R246, R199 ;  /* 0x000000f600c77223 */ /* 0x000fe200000100c7 */
[----:B-1----:R-:W-:Y:S01]  /*c340*/  F2FP.F16.F32.PACK_AB R150, R203, R202 ;  /* 0x000000cacb96723e */ /* 0x002fe200000000ff */
[----:B------:R-:W-:Y:S01]  /*c350*/  FADD.FTZ R198, R196, R198 ;  /* 0x000000c6c4c67221 */ /* 0x000fe20000010000 */
[----:B------:R-:W1:Y:S02]  /*c360*/  LDSM.16.MT88.4 R176, [R224+0x10800] ;  /* 0x01080000e0b0783b */ /* 0x000e640000004200 */
[----:B------:R-:W-:Y:S01]  /*c370*/  LOP3.LUT R150, R165, R150, RZ, 0xc0, !PT ;  /* 0x00000096a5967212 */ /* 0x000fe200078ec0ff */
[----:B------:R-:W-:Y:S01]  /*c380*/  FADD.FTZ R199, R197, R199 ;  /* 0x000000c7c5c77221 */ /* 0x000fe20000010000 */
[--C-:B------:R-:W-:Y:S01]  /*c390*/  HSET2.LE.AND R149, R149, R243.reuse, PT ;  /* 0x000000f395957233 */ /* 0x100fe20003803000 */
[----:B------:R-:W-:Y:S01]  /*c3a0*/  FADD.FTZ R198, R192, R198 ;  /* 0x000000c6c0c67221 */ /* 0x000fe20000010000 */
[-C--:B------:R-:W-:Y:S01]  /*c3b0*/  F2FP.F16.F32.PACK_AB R165, R252, R190.reuse ;  /* 0x000000befca5723e */ /* 0x080fe200000000ff */
[----:B------:R-:W-:Y:S01]  /*c3c0*/  FADD.FTZ R199, R194, R199 ;  /* 0x000000c7c2c77221 */ /* 0x000fe20000010000 */
[----:B------:R-:W5:Y:S01]  /*c3d0*/  LDSM.16.MT88.4 R152, [R228+0x12800] ;  /* 0x01280000e498783b */ /* 0x000f620000004200 */
[----:B------:R-:W-:Y:S01]  /*c3e0*/  MOV R0, R3 ;  /* 0x0000000300007202 */ /* 0x000fe20000000f00 */
[----:B------:R-:W-:Y:S01]  /*c3f0*/  FADD.FTZ R198, R193, R198 ;  /* 0x000000c6c1c67221 */ /* 0x000fe20000010000 */
[----:B------:R-:W-:Y:S01]  /*c400*/  LOP3.LUT R149, R149, R165, RZ, 0xc0, !PT ;  /* 0x000000a595957212 */ /* 0x000fe200078ec0ff */
[----:B------:R-:W-:Y:S01]  /*c410*/  FADD.FTZ R199, R195, R199 ;  /* 0x000000c7c3c77221 */ /* 0x000fe20000010000 */
[----:B------:R-:W-:Y:S01]  /*c420*/  MOV R165, R190 ;  /* 0x000000be00a57202 */ /* 0x000fe20000000f00 */
[----:B------:R-:W-:Y:S01]  /*c430*/  FADD.FTZ R198, R206, R198 ;  /* 0x000000c6cec67221 */ /* 0x000fe20000010000 */
[----:B------:R-:W-:Y:S01]  /*c440*/  MOV R2, R164 ;  /* 0x000000a400027202 */ /* 0x000fe20000000f00 */
[----:B------:R-:W5:Y:S02]  /*c450*/  LDSM.16.MT88.4 R168, [R226+0x12800] ;  /* 0x01280000e2a8783b */ /* 0x000f640000004200 */
[C---:B--2---:R-:W-:Y:S05]  /*c460*/  HMMA.16816.F32 R4, R148.reuse, R156, R4 ;  /* 0x0000009c9404723c */ /* 0x044fea0000001804 */
[----:B------:R-:W-:Y:S01]  /*c470*/  FADD.FTZ R198, R207, R198 ;  /* 0x000000c6cfc67221 */ /* 0x000fe20000010000 */
[C---:B------:R-:W-:Y:S01]  /*c480*/  HMMA.16816.F32 R8, R148.reuse, R158, R8 ;  /* 0x0000009e9408723c */ /* 0x040fe20000001808 */
[----:B------:R-:W2:Y:S04]  /*c490*/  LDSM.16.MT88.4 R156, [R228+0x14800] ;  /* 0x01480000e49c783b */ /* 0x000ea80000004200 */
[----:B------:R-:W-:Y:S01]  /*c4a0*/  FADD.FTZ R198, R202, R198 ;  /* 0x000000c6cac67221 */ /* 0x000fe20000010000 */
[C---:B----4-:R-:W-:Y:S03]  /*c4b0*/  HMMA.16816.F32 R36, R148.reuse, R172, R36 ;  /* 0x000000ac9424723c */ /* 0x050fe60000001824 */
[----:B------:R-:W4:Y:S02]  /*c4c0*/  LDSM.16.MT88.4 R188, [R226+0x14800] ;  /* 0x01480000e2bc783b */ /* 0x000f240000004200 */
[----:B------:R-:W-:Y:S01]  /*c4d0*/  FADD.FTZ R198, R203, R198 ;  /* 0x000000c6cbc67221 */ /* 0x000fe20000010000 */
[C---:B------:R-:W-:Y:S05]  /*c4e0*/  HMMA.16816.F32 R40, R148.reuse, R174, R40 ;  /* 0x000000ae9428723c */ /* 0x040fea0000001828 */
[----:B------:R-:W4:Y:S01]  /*c4f0*/  LDSM.16.MT88.4 R172, [R225+0x14800] ;  /* 0x01480000e1ac783b */ /* 0x000f220000004200 */
[C---:B---3--:R-:W-:Y:S06]  /*c500*/  HMMA.16816.F32 R44, R148.reuse, R160, R44 ;  /* 0x000000a0942c723c */ /* 0x048fec000000182c */
[C---:B------:R-:W-:Y:S01]  /*c510*/  HMMA.16816.F32 R48, R148.reuse, R162, R48 ;  /* 0x000000a29430723c */ /* 0x040fe20000001830 */
[----:B------:R-:W3:Y:S05]  /*c520*/  LDSM.16.MT88.4 R160, [R224+0x14800] ;  /* 0x01480000e0a0783b */ /* 0x000eea0000004200 */
[C---:B-1----:R-:W-:Y:S06]  /*c530*/  HMMA.16816.F32 R52, R148.reuse, R176, R52 ;  /* 0x000000b09434723c */ /* 0x042fec0000001834 */
[C---:B------:R-:W-:Y:S05]  /*c540*/  HMMA.16816.F32 R56, R148.reuse, R178, R56 ;  /* 0x000000b29438723c */ /* 0x040fea0000001838 */
[----:B------:R-:W-:Y:S01]  /*c550*/  MOV R177, R165 ;  /* 0x000000a500b17202 */ /* 0x000fe20000000f00 */
[C---:B-----5:R-:W-:Y:S06]  /*c560*/  HMMA.16816.F32 R60, R148.reuse, R152, R60 ;  /* 0x00000098943c723c */ /* 0x060fec000000183c */
[C---:B------:R-:W-:Y:S01]  /*c570*/  HMMA.16816.F32 R64, R148.reuse, R154, R64 ;  /* 0x0000009a9440723c */ /* 0x040fe20000001840 */
[----:B------:R-:W1:Y:S05]  /*c580*/  LDSM.16.MT88.4 R152, [R228+0x16800] ;  /* 0x01680000e498783b */ /* 0x000e6a0000004200 */
[C---:B------:R-:W-:Y:S06]  /*c590*/  HMMA.16816.F32 R68, R148.reuse, R168, R68 ;  /* 0x000000a89444723c */ /* 0x040fec0000001844 */
[C---:B------:R-:W-:Y:S06]  /*c5a0*/  HMMA.16816.F32 R72, R148.reuse, R170, R72 ;  /* 0x000000aa9448723c */ /* 0x040fec0000001848 */
[C---:B------:R-:W-:Y:S06]  /*c5b0*/  HMMA.16816.F32 R76, R148.reuse, R180, R76 ;  /* 0x000000b4944c723c */ /* 0x040fec000000184c */
[C---:B------:R-:W-:Y:S05]  /*c5c0*/  HMMA.16816.F32 R80, R148.reuse, R182, R80 ;  /* 0x000000b69450723c */ /* 0x040fea0000001850 */
[--C-:B------:R-:W-:Y:S01]  /*c5d0*/  FFMA.FTZ R180, R24, UR4, -R201.reuse ;  /* 0x0000000418b47c23 */ /* 0x100fe200080108c9 */
[C---:B------:R-:W-:Y:S05]  /*c5e0*/  HMMA.16816.F32 R84, R148.reuse, R184, R84 ;  /* 0x000000b89454723c */ /* 0x040fea0000001854 */
[--C-:B------:R-:W-:Y:S01]  /*c5f0*/  FFMA.FTZ R182, R26, UR4, -R200.reuse ;  /* 0x000000041ab67c23 */ /* 0x100fe200080108c8 */
[C---:B------:R-:W-:Y:S01]  /*c600*/  HMMA.16816.F32 R88, R148.reuse, R186, R88 ;  /* 0x000000ba9458723c */ /* 0x040fe20000001858 */
[----:B------:R-:W-:Y:S04]  /*c610*/  MUFU.EX2 R180, R180 ;  /* 0x000000b400b47308 */ /* 0x000fe80000000800 */
[----:B------:R-:W-:Y:S01]  /*c620*/  FFMA.FTZ R183, R27, UR4, -R200 ;  /* 0x000000041bb77c23 */ /* 0x000fe200080108c8 */
[C---:B--2---:R-:W-:Y:S05]  /*c630*/  HMMA.16816.F32 R92, R148.reuse, R156, R92 ;  /* 0x0000009c945c723c */ /* 0x044fea000000185c */
[----:B------:R-:W-:Y:S01]  /*c640*/  MUFU.EX2 R182, R182 ;  /* 0x000000b600b67308 */ /* 0x000fe20000000800 */
[--C-:B------:R-:W-:Y:S01]  /*c650*/  FFMA.FTZ R181, R25, UR4, -R201.reuse ;  /* 0x0000000419b57c23 */ /* 0x100fe200080108c9 */
[C---:B------:R-:W-:Y:S01]  /*c660*/  HMMA.16816.F32 R96, R148.reuse, R158, R96 ;  /* 0x0000009e9460723c */ /* 0x040fe20000001860 */
[----:B------:R-:W-:Y:S04]  /*c670*/  MOV R156, UR37 ;  /* 0x00000025009c7c02 */ /* 0x000fe80008000f00 */
[----:B------:R-:W-:Y:S01]  /*c680*/  LOP3.LUT R156, R251, UR31, R156, 0x96, !PT ;  /* 0x0000001ffb9c7c12 */ /* 0x000fe2000f8e969c */
[C---:B----4-:R-:W-:Y:S02]  /*c690*/  HMMA.16816.F32 R100, R148.reuse, R188, R100 ;  /* 0x000000bc9464723c */ /* 0x050fe40000001864 */
[----:B------:R-:W2:Y:S03]  /*c6a0*/  MUFU.EX2 R181, R181 ;  /* 0x000000b500b57308 */ /* 0x000ea60000000800 */
[----:B------:R-:W-:Y:S01]  /*c6b0*/  IMAD.WIDE.U32 R168, R156, -0x326172a9, RZ ;  /* 0xcd9e8d579ca87825 */ /* 0x000fe200078e00ff */
[C---:B------:R-:W-:Y:S01]  /*c6c0*/  HMMA.16816.F32 R104, R148.reuse, R190, R104 ;  /* 0x000000be9468723c */ /* 0x040fe20000001868 */
[----:B------:R-:W4:Y:S05]  /*c6d0*/  LDSM.16.MT88.4 R156, [R226+0x16800] ;  /* 0x01680000e29c783b */ /* 0x000f2a0000004200 */
[----:B------:R-:W5:Y:S01]  /*c6e0*/  MUFU.EX2 R183, R183 ;  /* 0x000000b700b77308 */ /* 0x000f620000000800 */
[----:B------:R-:W-:Y:S01]  /*c6f0*/  LOP3.LUT R165, R169, UR19, R248, 0x96, !PT ;  /* 0x00000013a9a57c12 */ /* 0x000fe2000f8e96f8 */
[C---:B------:R-:W-:Y:S03]  /*c700*/  HMMA.16816.F32 R108, R148.reuse, R172, R108 ;  /* 0x000000ac946c723c */ /* 0x040fe6000000186c */
[----:B------:R-:W-:Y:S03]  /*c710*/  LOP3.LUT R168, R167, UR17, R168, 0x96, !PT ;  /* 0x00000011a7a87c12 */ /* 0x000fe6000f8e96a8 */
[C---:B------:R-:W-:Y:S05]  /*c720*/  HMMA.16816.F32 R112, R148.reuse, R174, R112 ;  /* 0x000000ae9470723c */ /* 0x040fea0000001870 */
[----:B------:R-:W-:Y:S01]  /*c730*/  IMAD.WIDE.U32 R168, R168, -0x2daee0ad, RZ ;  /* 0xd2511f53a8a87825 */ /* 0x000fe200078e00ff */
[C---:B---3--:R-:W-:Y:S05]  /*c740*/  HMMA.16816.F32 R116, R148.reuse, R160, R116 ;  /* 0x000000a09474723c */ /* 0x048fea0000001874 */
[----:B------:R-:W-:Y:S01]  /*c750*/  IMAD.WIDE.U32 R188, R165, -0x2daee0ad, RZ ;  /* 0xd2511f53a5bc7825 */ /* 0x000fe200078e00ff */
[C---:B------:R-:W-:Y:S01]  /*c760*/  HMMA.16816.F32 R120, R148.reuse, R162, R120 ;  /* 0x000000a29478723c */ /* 0x040fe20000001878 */
[----:B------:R-:W3:Y:S04]  /*c770*/  LDSM.16.MT88.4 R160, [R225+0x16800] ;  /* 0x01680000e1a0783b */ /* 0x000ee80000004200 */
[----:B------:R-:W-:Y:S01]  /*c780*/  LOP3.LUT R188, R169, UR14, R188, 0x96, !PT ;  /* 0x0000000ea9bc7c12 */ /* 0x000fe2000f8e96bc */
[C---:B-1----:R-:W-:Y:S05]  /*c790*/  HMMA.16816.F32 R124, R148.reuse, R152, R124 ;  /* 0x00000098947c723c */ /* 0x042fea000000187c */
[----:B------:R-:W-:Y:S01]  /*c7a0*/  LOP3.LUT R24, R189, UR16, R244, 0x96, !PT ;  /* 0x00000010bd187c12 */ /* 0x000fe2000f8e96f4 */
[C---:B------:R-:W-:Y:S05]  /*c7b0*/  HMMA.16816.F32 R128, R148.reuse, R154, R128 ;  /* 0x0000009a9480723c */ /* 0x040fea0000001880 */
[----:B------:R-:W-:Y:S01]  /*c7c0*/  IMAD.WIDE.U32 R24, R24, -0x326172a9, RZ ;  /* 0xcd9e8d5718187825 */ /* 0x000fe200078e00ff */
[C---:B----4-:R-:W-:Y:S05]  /*c7d0*/  HMMA.16816.F32 R16, R148.reuse, R156, R16 ;  /* 0x0000009c9410723c */ /* 0x050fea0000001810 */
[----:B------:R-:W-:Y:S01]  /*c7e0*/  IMAD.WIDE.U32 R188, R188, -0x326172a9, RZ ;  /* 0xcd9e8d57bcbc7825 */ /* 0x000fe200078e00ff */
[C---:B------:R-:W-:Y:S05]  /*c7f0*/  HMMA.16816.F32 R132, R148.reuse, R158, R132 ;  /* 0x0000009e9484723c */ /* 0x040fea0000001884 */
[----:B------:R-:W-:Y:S01]  /*c800*/  LOP3.LUT R166, R25, UR15, R166, 0x96, !PT ;  /* 0x0000000f19a67c12 */ /* 0x000fe2000f8e96a6 */
[--C-:B------:R-:W-:Y:S01]  /*c810*/  FFMA.FTZ R184, R20, UR4, -R201.reuse ;  /* 0x0000000414b87c23 */ /* 0x100fe200080108c9 */
[----:B------:R-:W-:Y:S01]  /*c820*/  LOP3.LUT R190, R189, UR13, R24, 0x96, !PT ;  /* 0x0000000dbdbe7c12 */ /* 0x000fe2000f8e9618 */
[----:B------:R-:W-:Y:S03]  /*c830*/  FFMA.FTZ R185, R21, UR4, -R201 ;  /* 0x0000000415b97c23 */ /* 0x000fe600080108c9 */
[----:B------:R-:W-:Y:S01]  /*c840*/  IMAD.WIDE.U32 R166, R166, -0x2daee0ad, RZ ;  /* 0xd2511f53a6a67825 */ /* 0x000fe200078e00ff */
[----:B--2---:R-:W-:Y:S01]  /*c850*/  F2FP.F16.F32.PACK_AB R172, R181, R180 ;  /* 0x000000b4b5ac723e */ /* 0x004fe200000000ff */
[----:B------:R-:W1:Y:S02]  /*c860*/  MUFU.EX2 R184, R184 ;  /* 0x000000b800b87308 */ /* 0x000e640000000800 */
[----:B------:R-:W-:Y:S01]  /*c870*/  FFMA.FTZ R187, R22, UR4, -R200 ;  /* 0x0000000416bb7c23 */ /* 0x000fe200080108c8 */
[----:B------:R-:W-:Y:S01]  /*c880*/  IMAD.WIDE.U32 R190, R190, -0x2daee0ad, RZ ;  /* 0xd2511f53bebe7825 */ /* 0x000fe200078e00ff */
[----:B------:R-:W-:Y:S01]  /*c890*/  LOP3.LUT R168, R167, UR12, R168, 0x96, !PT ;  /* 0x0000000ca7a87c12 */ /* 0x000fe2000f8e96a8 */
[C---:B---3--:R-:W-:Y:S03]  /*c8a0*/  HMMA.16816.F32 R136, R148.reuse, R160, R136 ;  /* 0x000000a09488723c */ /* 0x048fe60000001888 */
[----:B------:R-:W-:Y:S01]  /*c8b0*/  LOP3.LUT R24, R191, UR5, R166, 0x96, !PT ;  /* 0x00000005bf187c12 */ /* 0x000fe2000f8e96a6 */
[----:B------:R-:W-:Y:S04]  /*c8c0*/  IMAD.WIDE.U32 R178, R168, -0x326172a9, RZ ;  /* 0xcd9e8d57a8b27825 */ /* 0x000fe800078e00ff */
[----:B------:R-:W-:Y:S01]  /*c8d0*/  FFMA.FTZ R186, R23, UR4, -R200 ;  /* 0x0000000417ba7c23 */ /* 0x000fe200080108c8 */
[C---:B------:R-:W-:Y:S01]  /*c8e0*/  HMMA.16816.F32 R12, R148.reuse, R162, R12 ;  /* 0x000000a2940c723c */ /* 0x040fe2000000180c */
[----:B------:R-:W2:Y:S01]  /*c8f0*/  MUFU.EX2 R185, R185 ;  /* 0x000000b900b97308 */ /* 0x000ea20000000800 */
[----:B------:R-:W-:Y:S01]  /*c900*/  LDSM.16.MT88.4 R168, [R225+0x11000] ;  /* 0x01100000e1a8783b */ /* 0x000fe20000004200 */
[----:B------:R-:W-:Y:S01]  /*c910*/  IMAD.WIDE.U32 R152, R24, -0x326172a9, RZ ;  /* 0xcd9e8d5718987825 */ /* 0x000fe200078e00ff */
[----:B-----5:R-:W-:Y:S03]  /*c920*/  F2FP.F16.F32.PACK_AB R167, R183, R182 ;  /* 0x000000b6b7a7723e */ /* 0x020fe600000000ff */
[----:B-1----:R-:W-:Y:S04]  /*c930*/  FADD.FTZ R198, R184, R198 ;  /* 0x000000c6b8c67221 */ /* 0x002fe80000010000 */
[----:B------:R-:W-:Y:S01]  /*c940*/  MUFU.EX2 R187, R187 ;  /* 0x000000bb00bb7308 */ /* 0x000fe20000000800 */
[----:B------:R-:W1:Y:S01]  /*c950*/  LDSM.16.MT88.4 R24, [R224+0x16800] ;  /* 0x01680000e018783b */ /* 0x000e620000004200 */
[C---:B------:R-:W-:Y:S02]  /*c960*/  LOP3.LUT R158, R152.reuse, 0xffff, RZ, 0xc0, !PT ;  /* 0x0000ffff989e7812 */ /* 0x040fe400078ec0ff */
[----:B------:R-:W-:Y:S02]  /*c970*/  SHF.R.U32.HI R157, RZ, 0x10, R152 ;  /* 0x00000010ff9d7819 */ /* 0x000fe40000011698 */
[----:B------:R-:W-:Y:S02]  /*c980*/  LOP3.LUT R156, R153, UR20, R178, 0x96, !PT ;  /* 0x00000014999c7c12 */ /* 0x000fe4000f8e96b2 */
[----:B------:R-:W-:Y:S02]  /*c990*/  LOP3.LUT R21, R152, 0xff, RZ, 0xc0, !PT ;  /* 0x000000ff98157812 */ /* 0x000fe400078ec0ff */
[----:B------:R-:W3:Y:S01]  /*c9a0*/  MUFU.EX2 R186, R186 ;  /* 0x000000ba00ba7308 */ /* 0x000ee20000000800 */
[----:B------:R-:W-:Y:S01]  /*c9b0*/  SHF.R.U32.HI R20, RZ, 0x18, R152 ;  /* 0x00000018ff147819 */ /* 0x000fe20000011698 */
[----:B--2---:R-:W-:Y:S01]  /*c9c0*/  FADD.FTZ R198, R185, R198 ;  /* 0x000000c6b9c67221 */ /* 0x004fe20000010000 */
[----:B------:R-:W2:Y:S01]  /*c9d0*/  LDSM.16.MT88.4 R152, [R228+0x11000] ;  /* 0x01100000e498783b */ /* 0x000ea20000004200 */
[----:B------:R-:W-:Y:S02]  /*c9e0*/  SHF.R.U32.HI R22, RZ, 0x8, R158 ;  /* 0x00000008ff167819 */ /* 0x000fe4000001169e */
[----:B------:R-:W-:Y:S01]  /*c9f0*/  LOP3.LUT R23, R157, 0xff, RZ, 0xc0, !PT ;  /* 0x000000ff9d177812 */ /* 0x000fe200078ec0ff */
[----:B------:R-:W-:Y:S01]  /*ca00*/  FADD.FTZ R198, R180, R198 ;  /* 0x000000c6b4c67221 */ /* 0x000fe20000010000 */
[C---:B------:R-:W-:Y:S02]  /*ca10*/  LOP3.LUT R166, R156.reuse, 0xffff, RZ, 0xc0, !PT ;  /* 0x0000ffff9ca67812 */ /* 0x040fe400078ec0ff */
[----:B------:R-:W-:Y:S01]  /*ca20*/  SHF.R.U32.HI R160, RZ, 0x10, R156 ;  /* 0x00000010ffa07819 */ /* 0x000fe2000001169c */
[----:B------:R-:W-:Y:S01]  /*ca30*/  FADD.FTZ R198, R181, R198 ;  /* 0x000000c6b5c67221 */ /* 0x000fe20000010000 */
[----:B------:R-:W-:Y:S02]  /*ca40*/  LOP3.LUT R165, R156, 0xff, RZ, 0xc0, !PT ;  /* 0x000000ff9ca57812 */ /* 0x000fe400078ec0ff */
[----:B------:R-:W-:Y:S02]  /*ca50*/  SHF.R.U32.HI R161, RZ, 0x18, R156 ;  /* 0x00000018ffa17819 */ /* 0x000fe4000001169c */
[----:B------:R-:W4:Y:S01]  /*ca60*/  LDSM.16.MT88.4 R156, [R226+0x11000] ;  /* 0x01100000e29c783b */ /* 0x000f220000004200 */
[----:B------:R-:W-:Y:S02]  /*ca70*/  LOP3.LUT R160, R160, 0xff, RZ, 0xc0, !PT ;  /* 0x000000ffa0a07812 */ /* 0x000fe400078ec0ff */
[----:B------:R-:W-:Y:S02]  /*ca80*/  SHF.R.U32.HI R166, RZ, 0x8, R166 ;  /* 0x00000008ffa67819 */ /* 0x000fe400000116a6 */
[----:B------:R-:W-:Y:S02]  /*ca90*/  PRMT R22, R21, 0x5410, R22 ;  /* 0x0000541015167816 */ /* 0x000fe40000000016 */
[----:B------:R-:W-:Y:S02]  /*caa0*/  PRMT R23, R23, 0x5410, R20 ;  /* 0x0000541017177816 */ /* 0x000fe40000000014 */
[----:B------:R-:W-:Y:S02]  /*cab0*/  PRMT R21, R160, 0x5410, R161 ;  /* 0x00005410a0157816 */ /* 0x000fe400000000a1 */
[----:B------:R-:W-:Y:S01]  /*cac0*/  PRMT R20, R165, 0x5410, R166 ;  /* 0x00005410a5147816 */ /* 0x000fe200000000a6 */
[----:B------:R-:W5:Y:S01]  /*cad0*/  LDSM.16.MT88.4 R160, [R224+0x11000] ;  /* 0x01100000e0a0783b */ /* 0x000f620000004200 */
[--C-:B------:R-:W-:Y:S02]  /*cae0*/  HSET2.LE.AND R22, R22, R243.reuse, PT ;  /* 0x000000f316167233 */ /* 0x100fe40003803000 */
[--C-:B------:R-:W-:Y:S01]  /*caf0*/  HSET2.LE.AND R23, R23, R243.reuse, PT ;  /* 0x000000f317177233 */ /* 0x100fe20003803000 */
[C---:B-1----:R-:W-:Y:S03]  /*cb00*/  HMMA.16816.F32 R140, R148.reuse, R24, R140 ;  /* 0x00000018948c723c */ /* 0x042fe6000000188c */
[--C-:B------:R-:W-:Y:S02]  /*cb10*/  HSET2.LE.AND R20, R20, R243.reuse, PT ;  /* 0x000000f314147233 */ /* 0x100fe40003803000 */
[--C-:B------:R-:W-:Y:S01]  /*cb20*/  HSET2.LE.AND R21, R21, R243.reuse, PT ;  /* 0x000000f315157233 */ /* 0x100fe20003803000 */
[----:B------:R-:W-:Y:S01]  /*cb30*/  HMMA.16816.F32 R144, R148, R26, R144 ;  /* 0x0000001a9490723c */ /* 0x000fe20000001890 */
[----:B------:R-:W-:Y:S04]  /*cb40*/  LDSM.16.MT88.4 R24, [R226+0x13000] ;  /* 0x01300000e218783b */ /* 0x000fe80000004200 */
[----:B------:R-:W-:Y:S02]  /*cb50*/  F2FP.F16.F32.PACK_AB R166, R185, R184 ;  /* 0x000000b8b9a6723e */ /* 0x000fe400000000ff */
[----:B---3--:R-:W-:Y:S02]  /*cb60*/  F2FP.F16.F32.PACK_AB R165, R186, R187 ;  /* 0x000000bbbaa5723e */ /* 0x008fe400000000ff */
[----:B------:R-:W-:Y:S02]  /*cb70*/  LDSM.16.MT88.4 R148, [R225+0x13000] ;  /* 0x01300000e194783b */ /* 0x000fe40000004200 */
[----:B------:R-:W-:Y:S02]  /*cb80*/  LOP3.LUT R22, R22, R172, RZ, 0xc0, !PT ;  /* 0x000000ac16167212 */ /* 0x000fe400078ec0ff */
[----:B------:R-:W-:Y:S02]  /*cb90*/  LOP3.LUT R23, R23, R167, RZ, 0xc0, !PT ;  /* 0x000000a717177212 */ /* 0x000fe400078ec0ff */
[----:B------:R-:W-:Y:S02]  /*cba0*/  LOP3.LUT R20, R20, R166, RZ, 0xc0, !PT ;  /* 0x000000a614147212 */ /* 0x000fe400078ec0ff */
[----:B------:R-:W-:Y:S01]  /*cbb0*/  LOP3.LUT R21, R21, R165, RZ, 0xc0, !PT ;  /* 0x000000a515157212 */ /* 0x000fe200078ec0ff */
[----:B------:R-:W1:Y:S01]  /*cbc0*/  LDSM.16.MT88.4 R172, [R228+0x13000] ;  /* 0x01300000e4ac783b */ /* 0x000e620000004200 */
[----:B------:R-:W-:Y:S02]  /*cbd0*/  MOV R166, R178 ;  /* 0x000000b200a67202 */ /* 0x000fe40000000f00 */
[----:B------:R-:W-:Y:S02]  /*cbe0*/  MOV R167, R179 ;  /* 0x000000b300a77202 */ /* 0x000fe40000000f00 */
[----:B------:R-:W-:Y:S01]  /*cbf0*/  MOV R165, R177 ;  /* 0x000000b100a57202 */ /* 0x000fe20000000f00 */
[C---:B--2---:R-:W-:Y:S02]  /*cc00*/  HMMA.16816.F32 R4, R20.reuse, R152, R4 ;  /* 0x000000981404723c */ /* 0x044fe40000001804 */
[----:B------:R-:W-:Y:S04]  /*cc10*/  LDSM.16.MT88.4 R176, [R226+0x15000] ;  /* 0x01500000e2b0783b */ /* 0x000fe80000004200 */
[C---:B------:R-:W-:Y:S04]  /*cc20*/  HMMA.16816.F32 R8, R20.reuse, R154, R8 ;  /* 0x0000009a1408723c */ /* 0x040fe80000001808 */
[----:B------:R-:W2:Y:S02]  /*cc30*/  LDSM.16.MT88.4 R152, [R224+0x13000] ;  /* 0x01300000e098783b */ /* 0x000ea40000004200 */
[C---:B----4-:R-:W-:Y:S06]  /*cc40*/  HMMA.16816.F32 R36, R20.reuse, R156, R36 ;  /* 0x0000009c1424723c */ /* 0x050fec0000001824 */
[C---:B------:R-:W-:Y:S01]  /*cc50*/  HMMA.16816.F32 R40, R20.reuse, R158, R40 ;  /* 0x0000009e1428723c */ /* 0x040fe20000001828 */
[----:B------:R-:W3:Y:S05]  /*cc60*/  LDSM.16.MT88.4 R156, [R228+0x15000] ;  /* 0x01500000e49c783b */ /* 0x000eea0000004200 */
[C---:B------:R-:W-:Y:S06]  /*cc70*/  HMMA.16816.F32 R44, R20.reuse, R168, R44 ;  /* 0x000000a8142c723c */ /* 0x040fec000000182c */
[C---:B------:R-:W-:Y:S01]  /*cc80*/  HMMA.16816.F32 R48, R20.reuse, R170, R48 ;  /* 0x000000aa1430723c */ /* 0x040fe20000001830 */
[----:B------:R-:W4:Y:S05]  /*cc90*/  LDSM.16.MT88.4 R168, [R225+0x15000] ;  /* 0x01500000e1a8783b */ /* 0x000f2a0000004200 */
[C---:B-----5:R-:W-:Y:S06]  /*cca0*/  HMMA.16816.F32 R52, R20.reuse, R160, R52 ;  /* 0x000000a01434723c */ /* 0x060fec0000001834 */
[C---:B------:R-:W-:Y:S01]  /*ccb0*/  HMMA.16816.F32 R56, R20.reuse, R162, R56 ;  /* 0x000000a21438723c */ /* 0x040fe20000001838 */
[----:B------:R-:W5:Y:S05]  /*ccc0*/  LDSM.16.MT88.4 R160, [R224+0x15000] ;  /* 0x01500000e0a0783b */ /* 0x000f6a0000004200 */
[C---:B-1----:R-:W-:Y:S06]  /*ccd0*/  HMMA.16816.F32 R60, R20.reuse, R172, R60 ;  /* 0x000000ac143c723c */ /* 0x042fec000000183c */
[C---:B------:R-:W-:Y:S05]  /*cce0*/  HMMA.16816.F32 R64, R20.reuse, R174, R64 ;  /* 0x000000ae1440723c */ /* 0x040fea0000001840 */
[--C-:B------:R-:W-:Y:S01]  /*ccf0*/  FFMA.FTZ R172, R31, UR4, -R200.reuse ;  /* 0x000000041fac7c23 */ /* 0x100fe200080108c8 */
[C---:B------:R-:W-:Y:S05]  /*cd00*/  HMMA.16816.F32 R68, R20.reuse, R24, R68 ;  /* 0x000000181444723c */ /* 0x040fea0000001844 */
[----:B------:R-:W-:Y:S01]  /*cd10*/  MOV R173, R165 ;  /* 0x000000a500ad7202 */ /* 0x000fe20000000f00 */
[C---:B------:R-:W-:Y:S01]  /*cd20*/  HMMA.16816.F32 R72, R20.reuse, R26, R72 ;  /* 0x0000001a1448723c */ /* 0x040fe20000001848 */
[----:B------:R-:W1:Y:S01]  /*cd30*/  LDSM.16.MT88.4 R24, [R228+0x17000] ;  /* 0x01700000e418783b */ /* 0x000e620000004200 */
[----:B------:R-:W-:Y:S03]  /*cd40*/  MUFU.EX2 R172, R172 ;  /* 0x000000ac00ac7308 */ /* 0x000fe60000000800 */
[--C-:B------:R-:W-:Y:S01]  /*cd50*/  FFMA.FTZ R165, R28, UR4, -R201.reuse ;  /* 0x000000041ca57c23 */ /* 0x100fe200080108c9 */
[C---:B------:R-:W-:Y:S05]  /*cd60*/  HMMA.16816.F32 R76, R20.reuse, R148, R76 ;  /* 0x00000094144c723c */ /* 0x040fea000000184c */
[----:B------:R-:W-:Y:S01]  /*cd70*/  MOV R174, R166 ;  /* 0x000000a600ae7202 */ /* 0x000fe20000000f00 */
[C---:B------:R-:W-:Y:S01]  /*cd80*/  HMMA.16816.F32 R80, R20.reuse, R150, R80 ;  /* 0x000000961450723c */ /* 0x040fe20000001850 */
[----:B------:R-:W1:Y:S01]  /*cd90*/  LDSM.16.MT88.4 R148, [R226+0x17000] ;  /* 0x01700000e294783b */ /* 0x000e620000004200 */
[----:B------:R-:W-:Y:S03]  /*cda0*/  MUFU.EX2 R165, R165 ;  /* 0x000000a500a57308 */ /* 0x000fe60000000800 */
[--C-:B------:R-:W-:Y:S01]  /*cdb0*/  FFMA.FTZ R174, R34, UR4, -R200.reuse ;  /* 0x0000000422ae7c23 */ /* 0x100fe200080108c8 */
[C---:B--2---:R-:W-:Y:S05]  /*cdc0*/  HMMA.16816.F32 R84, R20.reuse, R152, R84 ;  /* 0x000000981454723c */ /* 0x044fea0000001854 */
[--C-:B------:R-:W-:Y:S01]  /*cdd0*/  FFMA.FTZ R166, R29, UR4, -R201.reuse ;  /* 0x000000041da67c23 */ /* 0x100fe200080108c9 */
[C---:B------:R-:W-:Y:S01]  /*cde0*/  HMMA.16816.F32 R88, R20.reuse, R154, R88 ;  /* 0x0000009a1458723c */ /* 0x040fe20000001858 */
[----:B------:R-:W2:Y:S01]  /*cdf0*/  LDSM.16.MT88.4 R152, [R225+0x17000] ;  /* 0x01700000e198783b */ /* 0x000ea20000004200 */
[----:B------:R-:W-:Y:S03]  /*ce00*/  MUFU.EX2 R174, R174 ;  /* 0x000000ae00ae7308 */ /* 0x000fe60000000800 */
[----:B------:R-:W-:Y:S01]  /*ce10*/  MOV R175, R167 ;  /* 0x000000a700af7202 */ /* 0x000fe20000000f00 */
[C---:B---3--:R-:W-:Y:S06]  /*ce20*/  HMMA.16816.F32 R92, R20.reuse, R156, R92 ;  /* 0x0000009c145c723c */ /* 0x048fec000000185c */
[----:B------:R-:W3:Y:S01]  /*ce30*/  MUFU.EX2 R166, R166 ;  /* 0x000000a600a67308 */ /* 0x000ee20000000800 */
[--C-:B------:R-:W-:Y:S01]  /*ce40*/  FFMA.FTZ R167, R30, UR4, -R200.reuse ;  /* 0x000000041ea77c23 */ /* 0x100fe200080108c8 */
[C---:B------:R-:W-:Y:S01]  /*ce50*/  HMMA.16816.F32 R96, R20.reuse, R158, R96 ;  /* 0x0000009e1460723c */ /* 0x040fe20000001860 */
[----:B------:R-:W-:Y:S02]  /*ce60*/  LDSM.16.MT88.4 R156, [R228+0x11800] ;  /* 0x01180000e49c783b */ /* 0x000fe40000004200 */
[----:B------:R-:W-:Y:S03]  /*ce70*/  FFMA.FTZ R200, R35, UR4, -R200 ;  /* 0x0000000423c87c23 */ /* 0x000fe600080108c8 */
[C---:B------:R-:W-:Y:S02]  /*ce80*/  HMMA.16816.F32 R100, R20.reuse, R176, R100 ;  /* 0x000000b01464723c */ /* 0x040fe40000001864 */
[----:B------:R-:W2:Y:S03]  /*ce90*/  MUFU.EX2 R167, R167 ;  /* 0x000000a700a77308 */ /* 0x000ea60000000800 */
[----:B------:R-:W-:Y:S01]  /*cea0*/  LOP3.LUT R28, R175, UR25, R188, 0x96, !PT ;  /* 0x00000019af1c7c12 */ /* 0x000fe2000f8e96bc */
[C---:B------:R-:W-:Y:S06]  /*ceb0*/  HMMA.16816.F32 R104, R20.reuse, R178, R104 ;  /* 0x000000b21468723c */ /* 0x040fec0000001868 */
[----:B------:R-:W-:Y:S01]  /*cec0*/  MUFU.EX2 R200, R200 ;  /* 0x000000c800c87308 */ /* 0x000fe20000000800 */
[----:B------:R-:W-:Y:S01]  /*ced0*/  MOV R175, R173 ;  /* 0x000000ad00af7202 */ /* 0x000fe20000000f00 */
[C---:B----4-:R-:W-:Y:S03]  /*cee0*/  HMMA.16816.F32 R108, R20.reuse, R168, R108 ;  /* 0x000000a8146c723c */ /* 0x050fe6000000186c */
[--C-:B------:R-:W-:Y:S03]  /*cef0*/  FFMA.FTZ R173, R32, UR4, -R201.reuse ;  /* 0x0000000420ad7c23 */ /* 0x100fe600080108c9 */
[C---:B------:R-:W-:Y:S01]  /*cf00*/  HMMA.16816.F32 R112, R20.reuse, R170, R112 ;  /* 0x000000aa1470723c */ /* 0x040fe20000001870 */
[----:B------:R-:W-:Y:S04]  /*cf10*/  LDSM.16.MT88.4 R168, [R228+0x13800] ;  /* 0x01380000e4a8783b */ /* 0x000fe80000004200 */
[----:B------:R-:W-:Y:S01]  /*cf20*/  FFMA.FTZ R201, R33, UR4, -R201 ;  /* 0x0000000421c97c23 */ /* 0x000fe200080108c9 */
[C---:B-----5:R-:W-:Y:S01]  /*cf30*/  HMMA.16816.F32 R116, R20.reuse, R160, R116 ;  /* 0x000000a01474723c */ /* 0x060fe20000001874 */
[----:B------:R-:W-:Y:S02]  /*cf40*/  MUFU.EX2 R173, R173 ;  /* 0x000000ad00ad7308 */ /* 0x000fe40000000800 */
[----:B------:R-:W-:Y:S02]  /*cf50*/  LDSM.16.MT88.4 R32, [R226+0x11800] ;  /* 0x01180000e220783b */ /* 0x000fe40000004200 */
[----:B------:R-:W-:Y:S01]  /*cf60*/  IMAD.WIDE.U32 R28, R28, -0x2daee0ad, RZ ;  /* 0xd2511f531c1c7825 */ /* 0x000fe200078e00ff */
[C---:B------:R-:W-:Y:S05]  /*cf70*/  HMMA.16816.F32 R120, R20.reuse, R162, R120 ;  /* 0x000000a21478723c */ /* 0x040fea0000001878 */
[----:B------:R-:W4:Y:S01]  /*cf80*/  MUFU.EX2 R201, R201 ;  /* 0x000000c900c97308 */ /* 0x000f220000000800 */
[----:B------:R-:W-:Y:S01]  /*cf90*/  LOP3.LUT R190, R29, UR26, R190, 0x96, !PT ;  /* 0x0000001a1dbe7c12 */ /* 0x000fe2000f8e96be */
[C---:B-1----:R-:W-:Y:S04]  /*cfa0*/  HMMA.16816.F32 R124, R20.reuse, R24, R124 ;  /* 0x00000018147c723c */ /* 0x042fe8000000187c */
[----:B---3--:R-:W-:Y:S02]  /*cfb0*/  F2FP.F16.F32.PACK_AB R163, R166, R165 ;  /* 0x000000a5a6a3723e */ /* 0x008fe400000000ff */
[C---:B------:R-:W-:Y:S01]  /*cfc0*/  HMMA.16816.F32 R128, R20.reuse, R26, R128 ;  /* 0x0000001a1480723c */ /* 0x040fe20000001880 */
[----:B------:R-:W1:Y:S04]  /*cfd0*/  LDSM.16.MT88.4 R24, [R224+0x17000] ;  /* 0x01700000e018783b */ /* 0x000e680000004200 */
[----:B--2---:R-:W-:Y:S01]  /*cfe0*/  F2FP.F16.F32.PACK_AB R162, R172, R167 ;  /* 0x000000a7aca2723e */ /* 0x004fe200000000ff */
[C---:B------:R-:W-:Y:S05]  /*cff0*/  HMMA.16816.F32 R16, R20.reuse, R148, R16 ;  /* 0x000000941410723c */ /* 0x040fea0000001810 */
[----:B----4-:R-:W-:Y:S01]  /*d000*/  F2FP.F16.F32.PACK_AB R161, R201, R173 ;  /* 0x000000adc9a1723e */ /* 0x010fe200000000ff */
[C---:B------:R-:W-:Y:S05]  /*d010*/  HMMA.16816.F32 R132, R20.reuse, R150, R132 ;  /* 0x000000961484723c */ /* 0x040fea0000001884 */
[----:B------:R-:W-:Y:S01]  /*d020*/  LOP3.LUT R149, R190, 0xffff, RZ, 0xc0, !PT ;  /* 0x0000ffffbe957812 */ /* 0x000fe200078ec0ff */
[C---:B------:R-:W-:Y:S05]  /*d030*/  HMMA.16816.F32 R136, R20.reuse, R152, R136 ;  /* 0x000000981488723c */ /* 0x040fea0000001888 */
[----:B------:R-:W-:Y:S01]  /*d040*/  SHF.R.U32.HI R150, RZ, 0x10, R190 ;  /* 0x00000010ff967819 */ /* 0x000fe200000116be */
[C---:B------:R-:W-:Y:S05]  /*d050*/  HMMA.16816.F32 R12, R20.reuse, R154, R12 ;  /* 0x0000009a140c723c */ /* 0x040fea000000180c */
[----:B------:R-:W-:Y:S01]  /*d060*/  LOP3.LUT R31, R28, 0xffff, RZ, 0xc0, !PT ;  /* 0x0000ffff1c1f7812 */ /* 0x000fe200078ec0ff */
[----:B------:R-:W-:Y:S01]  /*d070*/  FADD.FTZ R199, R175, R199 ;  /* 0x000000c7afc77221 */ /* 0x000fe20000010000 */
[----:B------:R-:W-:Y:S01]  /*d080*/  SHF.R.U32.HI R30, RZ, 0x10, R28 ;  /* 0x00000010ff1e7819 */ /* 0x000fe2000001161c */
[----:B------:R-:W-:Y:S03]  /*d090*/  FADD.FTZ R198, R165, R198 ;  /* 0x000000c6a5c67221 */ /* 0x000fe60000010000 */
[----:B------:R-:W-:Y:S01]  /*d0a0*/  LOP3.LUT R148, R190, 0xff, RZ, 0xc0, !PT ;  /* 0x000000ffbe947812 */ /* 0x000fe200078ec0ff */
[----:B------:R-:W-:Y:S01]  /*d0b0*/  FADD.FTZ R199, R252, R199 ;  /* 0x000000c7fcc77221 */ /* 0x000fe20000010000 */
[----:B------:R-:W-:Y:S01]  /*d0c0*/  LOP3.LUT R29, R28, 0xff, RZ, 0xc0, !PT ;  /* 0x000000ff1c1d7812 */ /* 0x000fe200078ec0ff */
[----:B------:R-:W-:Y:S01]  /*d0d0*/  FADD.FTZ R198, R166, R198 ;  /* 0x000000c6a6c67221 */ /* 0x000fe20000010000 */
[----:B------:R-:W-:Y:S01]  /*d0e0*/  SHF.R.U32.HI R149, RZ, 0x8, R149 ;  /* 0x00000008ff957819 */ /* 0x000fe20000011695 */
[----:B------:R-:W-:Y:S01]  /*d0f0*/  FADD.FTZ R199, R204, R199 ;  /* 0x000000c7ccc77221 */ /* 0x000fe20000010000 */
[C---:B-1----:R-:W-:Y:S03]  /*d100*/  HMMA.16816.F32 R140, R20.reuse, R24, R140 ;  /* 0x00000018148c723c */ /* 0x042fe6000000188c */
[----:B------:R-:W-:Y:S01]  /*d110*/  LOP3.LUT R150, R150, 0xff, RZ, 0xc0, !PT ;  /* 0x000000ff96967812 */ /* 0x000fe200078ec0ff */
[----:B------:R-:W-:Y:S01]  /*d120*/  FADD.FTZ R199, R205, R199 ;  /* 0x000000c7cdc77221 */ /* 0x000fe20000010000 */
[----:B------:R-:W-:Y:S01]  /*d130*/  SHF.R.U32.HI R190, RZ, 0x18, R190 ;  /* 0x00000018ffbe7819 */ /* 0x000fe200000116be */
[----:B------:R-:W-:Y:S01]  /*d140*/  HMMA.16816.F32 R144, R20, R26, R144 ;  /* 0x0000001a1490723c */ /* 0x000fe20000001890 */
[----:B------:R-:W-:Y:S04]  /*d150*/  LDSM.16.MT88.4 R20, [R224+0x13800] ;  /* 0x01380000e014783b */ /* 0x000fe80000004200 */
[----:B------:R-:W-:Y:S01]  /*d160*/  SHF.R.U32.HI R28, RZ, 0x18, R28 ;  /* 0x00000018ff1c7819 */ /* 0x000fe2000001161c */
[----:B------:R-:W-:Y:S01]  /*d170*/  FADD.FTZ R199, R187, R199 ;  /* 0x000000c7bbc77221 */ /* 0x000fe20000010000 */
[----:B------:R-:W-:Y:S01]  /*d180*/  SHF.R.U32.HI R31, RZ, 0x8, R31 ;  /* 0x00000008ff1f7819 */ /* 0x000fe2000001161f */
[----:B------:R-:W-:Y:S01]  /*d190*/  FADD.FTZ R198, R173, R198 ;  /* 0x000000c6adc67221 */ /* 0x000fe20000010000 */
[----:B------:R-:W-:Y:S02]  /*d1a0*/  LDSM.16.MT88.4 R24, [R228+0x15800] ;  /* 0x01580000e418783b */ /* 0x000fe40000004200 */
[----:B------:R-:W-:Y:S01]  /*d1b0*/  LOP3.LUT R30, R30, 0xff, RZ, 0xc0, !PT ;  /* 0x000000ff1e1e7812 */ /* 0x000fe200078ec0ff */
[----:B------:R-:W-:Y:S01]  /*d1c0*/  FADD.FTZ R199, R186, R199 ;  /* 0x000000c7bac77221 */ /* 0x000fe20000010000 */
[----:B------:R-:W-:Y:S01]  /*d1d0*/  PRMT R152, R148, 0x5410, R149 ;  /* 0x0000541094987816 */ /* 0x000fe20000000095 */
[----:B------:R-:W-:Y:S01]  /*d1e0*/  FADD.FTZ R247, R201, R198 ;  /* 0x000000c6c9f77221 */ /* 0x000fe20000010000 */
[----:B------:R-:W-:Y:S01]  /*d1f0*/  PRMT R190, R150, 0x5410, R190 ;  /* 0x0000541096be7816 */ /* 0x000fe200000000be */
[----:B------:R-:W-:Y:S01]  /*d200*/  FADD.FTZ R199, R182, R199 ;  /* 0x000000c7b6c77221 */ /* 0x000fe20000010000 */
[----:B------:R-:W-:Y:S01]  /*d210*/  PRMT R28, R30, 0x5410, R28 ;  /* 0x000054101e1c7816 */ /* 0x000fe2000000001c */
[----:B------:R-:W1:Y:S01]  /*d220*/  LDSM.16.MT88.4 R148, [R225+0x11800] ;  /* 0x01180000e194783b */ /* 0x000e620000004200 */
[----:B------:R-:W-:Y:S01]  /*d230*/  PRMT R29, R29, 0x5410, R31 ;  /* 0x000054101d1d7816 */ /* 0x000fe2000000001f */
[----:B------:R-:W-:Y:S01]  /*d240*/  FADD.FTZ R199, R183, R199 ;  /* 0x000000c7b7c77221 */ /* 0x000fe20000010000 */
[----:B------:R-:W-:Y:S02]  /*d250*/  F2FP.F16.F32.PACK_AB R160, R200, R174 ;  /* 0x000000aec8a0723e */ /* 0x000fe400000000ff */
[--C-:B------:R-:W-:Y:S01]  /*d260*/  HSET2.LE.AND R31, R28, R243.reuse, PT ;  /* 0x000000f31c1f7233 */ /* 0x100fe20003803000 */
[----:B------:R-:W-:Y:S01]  /*d270*/  FADD.FTZ R199, R167, R199 ;  /* 0x000000c7a7c77221 */ /* 0x000fe20000010000 */
[--C-:B------:R-:W-:Y:S02]  /*d280*/  HSET2.LE.AND R30, R29, R243.reuse, PT ;  /* 0x000000f31d1e7233 */ /* 0x100fe40003803000 */
[--C-:B------:R-:W-:Y:S01]  /*d290*/  HSET2.LE.AND R28, R152, R243.reuse, PT ;  /* 0x000000f3981c7233 */ /* 0x100fe20003803000 */
[----:B------:R-:W-:Y:S01]  /*d2a0*/  FADD.FTZ R199, R172, R199 ;  /* 0x000000c7acc77221 */ /* 0x000fe20000010000 */
[----:B------:R-:W-:Y:S01]  /*d2b0*/  HSET2.LE.AND R29, R190, R243, PT ;  /* 0x000000f3be1d7233 */ /* 0x000fe20003803000 */
[----:B------:R-:W2:Y:S01]  /*d2c0*/  LDSM.16.MT88.4 R152, [R224+0x11800] ;  /* 0x01180000e098783b */ /* 0x000ea20000004200 */
[----:B------:R-:W-:Y:S01]  /*d2d0*/  LOP3.LUT R30, R30, R161, RZ, 0xc0, !PT ;  /* 0x000000a11e1e7212 */ /* 0x000fe200078ec0ff */
[----:B------:R-:W-:Y:S01]  /*d2e0*/  FADD.FTZ R199, R174, R199 ;  /* 0x000000c7aec77221 */ /* 0x000fe20000010000 */
[----:B------:R-:W-:Y:S02]  /*d2f0*/  LOP3.LUT R28, R28, R163, RZ, 0xc0, !PT ;  /* 0x000000a31c1c7212 */ /* 0x000fe400078ec0ff */
[----:B------:R-:W-:Y:S01]  /*d300*/  LOP3.LUT R29, R29, R162, RZ, 0xc0, !PT ;  /* 0x000000a21d1d7212 */ /* 0x000fe200078ec0ff */
[----:B------:R-:W-:Y:S01]  /*d310*/  FADD.FTZ R246, R200, R199 ;  /* 0x000000c7c8f67221 */ /* 0x000fe20000010000 */
[----:B------:R-:W-:Y:S07]  /*d320*/  LOP3.LUT R31, R31, R160, RZ, 0xc0, !PT ;  /* 0x000000a01f1f7212 */ /* 0x000fee00078ec0ff */
[C---:B------:R-:W-:Y:S01]  /*d330*/  HMMA.16816.F32 R160, R28.reuse, R156, R4 ;  /* 0x0000009c1ca0723c */ /* 0x040fe20000001804 */
[----:B------:R-:W3:Y:S05]  /*d340*/  LDSM.16.MT88.4 R4, [R226+0x13800] ;  /* 0x01380000e204783b */ /* 0x000eea0000004200 */
[C---:B------:R-:W-:Y:S03]  /*d350*/  HMMA.16816.F32 R156, R28.reuse, R158, R8 ;  /* 0x0000009e1c9c723c */ /* 0x040fe60000001808 */
[----:B------:R-:W4:Y:S03]  /*d360*/  LDSM.16.MT88.4 R8, [R225+0x13800] ;  /* 0x01380000e108783b */ /* 0x000f260000004200 */
[C---:B------:R-:W-:Y:S06]  /*d370*/  HMMA.16816.F32 R36, R28.reuse, R32, R36 ;  /* 0x000000201c24723c */ /* 0x040fec0000001824 */
[C---:B------:R-:W-:Y:S01]  /*d380*/  HMMA.16816.F32 R40, R28.reuse, R34, R40 ;  /* 0x000000221c28723c */ /* 0x040fe20000001828 */
[----:B------:R-:W5:Y:S05]  /*d390*/  LDSM.16.MT88.4 R32, [R226+0x15800] ;  /* 0x01580000e220783b */ /* 0x000f6a0000004200 */
[C---:B-1----:R-:W-:Y:S06]  /*d3a0*/  HMMA.16816.F32 R44, R28.reuse, R148, R44 ;  /* 0x000000941c2c723c */ /* 0x042fec000000182c */
[C---:B------:R-:W-:Y:S01]  /*d3b0*/  HMMA.16816.F32 R48, R28.reuse, R150, R48 ;  /* 0x000000961c30723c */ /* 0x040fe20000001830 */
[----:B------:R-:W1:Y:S05]  /*d3c0*/  LDSM.16.MT88.4 R148, [R225+0x15800] ;  /* 0x01580000e194783b */ /* 0x000e6a0000004200 */
[C---:B--2---:R-:W-:Y:S06]  /*d3d0*/  HMMA.16816.F32 R52, R28.reuse, R152, R52 ;  /* 0x000000981c34723c */ /* 0x044fec0000001834 */
[C---:B------:R-:W-:Y:S06]  /*d3e0*/  HMMA.16816.F32 R56, R28.reuse, R154, R56 ;  /* 0x0000009a1c38723c */ /* 0x040fec0000001838 */
[C---:B------:R-:W-:Y:S06]  /*d3f0*/  HMMA.16816.F32 R60, R28.reuse, R168, R60 ;  /* 0x000000a81c3c723c */ /* 0x040fec000000183c */
[C---:B------:R-:W-:Y:S06]  /*d400*/  HMMA.16816.F32 R64, R28.reuse, R170, R64 ;  /* 0x000000aa1c40723c */ /* 0x040fec0000001840 */
[C---:B---3--:R-:W-:Y:S06]  /*d410*/  HMMA.16816.F32 R68, R28.reuse, R4, R68 ;  /* 0x000000041c44723c */ /* 0x048fec0000001844 */
[C---:B------:R-:W-:Y:S01]  /*d420*/  HMMA.16816.F32 R72, R28.reuse, R6, R72 ;  /* 0x000000061c48723c */ /* 0x040fe20000001848 */
[----:B------:R-:W2:Y:S05]  /*d430*/  LDSM.16.MT88.4 R4, [R224+0x15800] ;  /* 0x01580000e004783b */ /* 0x000eaa0000004200 */
[C---:B----4-:R-:W-:Y:S06]  /*d440*/  HMMA.16816.F32 R76, R28.reuse, R8, R76 ;  /* 0x000000081c4c723c */ /* 0x050fec000000184c */
[C---:B------:R-:W-:Y:S01]  /*d450*/  HMMA.16816.F32 R80, R28.reuse, R10, R80 ;  /* 0x0000000a1c50723c */ /* 0x040fe20000001850 */
[----:B------:R-:W3:Y:S05]  /*d460*/  LDSM.16.MT88.4 R8, [R228+0x17800] ;  /* 0x01780000e408783b */ /* 0x000eea0000004200 */
[C---:B------:R-:W-:Y:S06]  /*d470*/  HMMA.16816.F32 R84, R28.reuse, R20, R84 ;  /* 0x000000141c54723c */ /* 0x040fec0000001854 */
[C---:B------:R-:W-:Y:S01]  /*d480*/  HMMA.16816.F32 R88, R28.reuse, R22, R88 ;  /* 0x000000161c58723c */ /* 0x040fe20000001858 */
[----:B------:R-:W4:Y:S05]  /*d490*/  LDSM.16.MT88.4 R20, [R226+0x17800] ;  /* 0x01780000e214783b */ /* 0x000f2a0000004200 */
[C---:B------:R-:W-:Y:S06]  /*d4a0*/  HMMA.16816.F32 R92, R28.reuse, R24, R92 ;  /* 0x000000181c5c723c */ /* 0x040fec000000185c */
[C---:B------:R-:W-:Y:S01]  /*d4b0*/  HMMA.16816.F32 R96, R28.reuse, R26, R96 ;  /* 0x0000001a1c60723c */ /* 0x040fe20000001860 */
[----:B------:R-:W4:Y:S05]  /*d4c0*/  LDSM.16.MT88.4 R24, [R225+0x17800] ;  /* 0x01780000e118783b */ /* 0x000f2a0000004200 */
[C---:B-----5:R-:W-:Y:S06]  /*d4d0*/  HMMA.16816.F32 R100, R28.reuse, R32, R100 ;  /* 0x000000201c64723c */ /* 0x060fec0000001864 */
[C---:B------:R-:W-:Y:S01]  /*d4e0*/  HMMA.16816.F32 R104, R28.reuse, R34, R104 ;  /* 0x000000221c68723c */ /* 0x040fe20000001868 */
[----:B------:R-:W5:Y:S05]  /*d4f0*/  LDSM.16.MT88.4 R32, [R224+0x17800] ;  /* 0x01780000e020783b */ /* 0x000f6a0000004200 */
[C---:B-1----:R-:W-:Y:S06]  /*d500*/  HMMA.16816.F32 R108, R28.reuse, R148, R108 ;  /* 0x000000941c6c723c */ /* 0x042fec000000186c */
[C---:B------:R-:W-:Y:S06]  /*d510*/  HMMA.16816.F32 R112, R28.reuse, R150, R112 ;  /* 0x000000961c70723c */ /* 0x040fec0000001870 */
[C---:B--2---:R-:W-:Y:S06]  /*d520*/  HMMA.16816.F32 R116, R28.reuse, R4, R116 ;  /* 0x000000041c74723c */ /* 0x044fec0000001874 */
[C---:B------:R-:W-:Y:S06]  /*d530*/  HMMA.16816.F32 R120, R28.reuse, R6, R120 ;  /* 0x000000061c78723c */ /* 0x040fec0000001878 */
        /* <DEDUP_REMOVED lines=11> */
.L_x_407:
[----:B------:R-:W1:Y:S01]  /*d5f0*/  SHFL.BFLY PT, R2, R247, 0x2, 0x1f ;  /* 0x0c401f00f7027f89 */ /* 0x000e6200000e0000 */
[----:B------:R-:W-:Y:S01]  /*d600*/  MOV R9, 0x3f800000 ;  /* 0x3f80000000097802 */ /* 0x000fe20000000f00 */
[----:B------:R-:W-:Y:S01]  /*d610*/  ULDC UR4, c[0x0][0x38c] ;  /* 0x0000e30000047ab9 */ /* 0x000fe20000000800 */
[----:B------:R-:W-:Y:S01]  /*d620*/  MOV R10, 0x3f800000 ;  /* 0x3f800000000a7802 */ /* 0x000fe20000000f00 */
[----:B------:R-:W2:Y:S01]  /*d630*/  SHFL.BFLY PT, R0, R246, 0x2, 0x1f ;  /* 0x0c401f00f6007f89 */ /* 0x000ea200000e0000 */
[----:B------:R-:W-:Y:S01]  /*d640*/  UMOV UR5, 0x400 ;  /* 0x0000040000057882 */ /* 0x000fe20000000000 */
[----:B------:R-:W-:Y:S01]  /*d650*/  MOV R12, 0x40 ;  /* 0x00000040000c7802 */ /* 0x000fe20000000f00 */
[----:B------:R-:W-:Y:S01]  /*d660*/  UISETP.NE.AND UP0, UPT, UR22, -0x1, UPT ;  /* 0xffffffff1600788c */ /* 0x000fe2000bf05270 */
[----:B------:R-:W3:Y:S01]  /*d670*/  S2R R17, SR_TID.X ;  /* 0x0000000000117919 */ /* 0x000ee20000002100 */
[----:B-1----:R-:W-:Y:S02]  /*d680*/  FADD.FTZ R247, R2, R247 ;  /* 0x000000f702f77221 */ /* 0x002fe40000010000 */
[----:B------:R-:W1:Y:S01]  /*d690*/  S2R R2, SR_TID.X ;  /* 0x0000000000027919 */ /* 0x000e620000002100 */
[----:B--2---:R-:W-:-:S02]  /*d6a0*/  FADD.FTZ R246, R0, R246 ;  /* 0x000000f600f67221 */ /* 0x004fc40000010000 */
[----:B------:R-:W2:Y:S04]  /*d6b0*/  SHFL.BFLY PT, R5, R247, 0x1, 0x1f ;  /* 0x0c201f00f7057f89 */ /* 0x000ea800000e0000 */
[----:B------:R-:W4:Y:S01]  /*d6c0*/  SHFL.BFLY PT, R4, R246, 0x1, 0x1f ;  /* 0x0c201f00f6047f89 */ /* 0x000f2200000e0000 */
[----:B--2---:R-:W-:Y:S01]  /*d6d0*/  FADD.FTZ R5, R247, R5 ;  /* 0x00000005f7057221 */ /* 0x004fe20000010000 */
[----:B----4-:R-:W-:-:S04]  /*d6e0*/  FADD.FTZ R4, R246, R4 ;  /* 0x00000004f6047221 */ /* 0x010fc80000010000 */
[----:B------:R-:W-:Y:S02]  /*d6f0*/  FSETP.NE.FTZ.AND P4, PT, R5, RZ, PT ;  /* 0x000000ff0500720b */ /* 0x000fe40003f95000 */
[----:B-1----:R-:W-:Y:S02]  /*d700*/  SHF.R.S32.HI R0, RZ, 0x1f, R2 ;  /* 0x0000001fff007819 */ /* 0x002fe40000011402 */
[----:B------:R-:W-:Y:S02]  /*d710*/  FSETP.NE.FTZ.AND P3, PT, R4, RZ, PT ;  /* 0x000000ff0400720b */ /* 0x000fe40003f75000 */
[CC--:B------:R-:W-:Y:S02]  /*d720*/  LEA.HI R8, R0.reuse, R2.reuse, RZ, 0x2 ;  /* 0x0000000200087211 */ /* 0x0c0fe400078f10ff */
[----:B------:R-:W-:Y:S02]  /*d730*/  LEA.HI R0, R0, R2, RZ, 0x5 ;  /* 0x0000000200007211 */ /* 0x000fe400078f28ff */
[----:B------:R-:W-:-:S02]  /*d740*/  SHF.R.S32.HI R7, RZ, 0x2, R8 ;  /* 0x00000002ff077819 */ /* 0x000fc40000011408 */
        /* <DEDUP_REMOVED lines=8> */
[----:B------:R-:W-:Y:S02]  /*d7d0*/  SHF.R.S32.HI R7, RZ, 0x5, R0 ;  /* 0x00000005ff077819 */ /* 0x000fe40000011400 */
[C---:B------:R-:W-:Y:S01]  /*d7e0*/  SHF.L.U32 R11, R6.reuse, 0x6, RZ ;  /* 0x00000006060b7819 */ /* 0x040fe200000006ff */
[----:B-1----:R-:W-:Y:S01]  /*d7f0*/  FMUL.FTZ R9, R9, UR4 ;  /* 0x0000000409097c20 */ /* 0x002fe20008410000 */
[C---:B------:R-:W-:Y:S02]  /*d800*/  R2P PR, R6.reuse, 0x6 ;  /* 0x0000000606007804 */ /* 0x040fe40000000000 */
[----:B------:R-:W-:Y:S01]  /*d810*/  LOP3.LUT R11, R11, 0x1c0, RZ, 0xc0, !PT ;  /* 0x000001c00b0b7812 */ /* 0x000fe200078ec0ff */
[C---:B------:R-:W-:Y:S01]  /*d820*/  FMUL.FTZ R160, R9.reuse, R160 ;  /* 0x000000a009a07220 */ /* 0x040fe20000410000 */
[----:B------:R-:W-:Y:S01]  /*d830*/  LOP3.LUT R6, R6, 0x1, RZ, 0xc0, !PT ;  /* 0x0000000106067812 */ /* 0x000fe200078ec0ff */
[----:B------:R-:W-:Y:S01]  /*d840*/  FMUL.FTZ R161, R9, R161 ;  /* 0x000000a109a17220 */ /* 0x000fe20000410000 */
[----:B------:R-:W-:Y:S01]  /*d850*/  LEA R8, R7, R8, 0x9 ;  /* 0x0000000807087211 */ /* 0x000fe200078e48ff */
[----:B--2---:R-:W-:Y:S01]  /*d860*/  FMUL.FTZ R10, R10, UR4 ;  /* 0x000000040a0a7c20 */ /* 0x004fe20008410000 */
[----:B------:R-:W1:Y:S01]  /*d870*/  S2UR UR4, SR_CgaCtaId ;  /* 0x00000000000479c3 */ /* 0x000e620000008800 */
[----:B------:R-:W-:Y:S01]  /*d880*/  LEA.HI R11, R11, R11, RZ, 0x1d ;  /* 0x0000000b0b0b7211 */ /* 0x000fe200078fe8ff */
[C---:B------:R-:W-:Y:S01]  /*d890*/  FMUL.FTZ R156, R9.reuse, R156 ;  /* 0x0000009c099c7220 */ /* 0x040fe20000410000 */
[----:B------:R-:W-:Y:S01]  /*d8a0*/  ISETP.NE.U32.AND P0, PT, R6, 0x1, PT ;  /* 0x000000010600780c */ /* 0x000fe20003f05070 */
[----:B------:R-:W-:Y:S01]  /*d8b0*/  FMUL.FTZ R162, R10, R162 ;  /* 0x000000a20aa27220 */ /* 0x000fe20000410000 */
        /* <DEDUP_REMOVED lines=18> */
[C---:B------:R-:W-:Y:S01]  /*d9e0*/  FMUL.FTZ R47, R10.reuse, R47 ;  /* 0x0000002f0a2f7220 */ /* 0x040fe20000410000 */
[----:B-1----:R-:W-:Y:S01]  /*d9f0*/  ULEA UR4, UR4, UR5, 0x18 ;  /* 0x0000000504047291 */ /* 0x002fe2000f8ec03f */
[C---:B------:R-:W-:Y:S01]  /*da00*/  FMUL.FTZ R48, R9.reuse, R48 ;  /* 0x0000003009307220 */ /* 0x040fe20000410000 */
[----:B------:R-:W-:Y:S01]  /*da10*/  FMUL.FTZ R49, R9, R49 ;  /* 0x0000003109317220 */ /* 0x000fe20000410000 */
[C---:B------:R-:W-:Y:S01]  /*da20*/  FMUL.FTZ R50, R10.reuse, R50 ;  /* 0x000000320a327220 */ /* 0x040fe20000410000 */
[----:B------:R-:W-:Y:S01]  /*da30*/  FMUL.FTZ R51, R10, R51 ;  /* 0x000000330a337220 */ /* 0x000fe20000410000 */
[----:B------:R-:W-:Y:S01]  /*da40*/  F2FP.F16.F32.PACK_AB R160, R161, R160 ;  /* 0x000000a0a1a0723e */ /* 0x000fe200000000ff */
[C---:B------:R-:W-:Y:S01]  /*da50*/  FMUL.FTZ R52, R9.reuse, R52 ;  /* 0x0000003409347220 */ /* 0x040fe20000410000 */
[----:B------:R-:W-:Y:S01]  /*da60*/  LEA R8, R8, UR4, 0x1 ;  /* 0x0000000408087c11 */ /* 0x000fe2000f8e08ff */
[----:B------:R-:W-:Y:S01]  /*da70*/  FMUL.FTZ R53, R9, R53 ;  /* 0x0000003509357220 */ /* 0x000fe20000410000 */
[----:B------:R-:W-:Y:S01]  /*da80*/  F2FP.F16.F32.PACK_AB R162, R163, R162 ;  /* 0x000000a2a3a2723e */ /* 0x000fe200000000ff */
[----:B------:R-:W-:Y:S01]  /*da90*/  FMUL.FTZ R54, R10, R54 ;  /* 0x000000360a367220 */ /* 0x000fe20000410000 */
[----:B------:R-:W-:Y:S01]  /*daa0*/  IADD3 R11, R8, -0x10, RZ ;  /* 0xfffffff0080b7810 */ /* 0x000fe20007ffe0ff */
[----:B------:R-:W-:Y:S01]  /*dab0*/  FMUL.FTZ R55, R10, R55 ;  /* 0x000000370a377220 */ /* 0x000fe20000410000 */
[----:B------:R-:W-:Y:S01]  /*dac0*/  @P0 IADD3 R11, R8, 0x10, RZ ;  /* 0x00000010080b0810 */ /* 0x000fe20007ffe0ff */
[C---:B------:R-:W-:Y:S01]  /*dad0*/  FMUL.FTZ R56, R9.reuse, R56 ;  /* 0x0000003809387220 */ /* 0x040fe20000410000 */
[----:B------:R-:W-:Y:S01]  /*dae0*/  SEL R12, R12, 0xffffffc0, !P2 ;  /* 0xffffffc00c0c7807 */ /* 0x000fe20005000000 */
[----:B------:R-:W-:Y:S01]  /*daf0*/  FMUL.FTZ R57, R9, R57 ;  /* 0x0000003909397220 */ /* 0x000fe20000410000 */
[----:B------:R-:W-:Y:S01]  /*db00*/  F2FP.F16.F32.PACK_AB R156, R157, R156 ;  /* 0x0000009c9d9c723e */ /* 0x000fe200000000ff */
[C---:B------:R-:W-:Y:S01]  /*db10*/  FMUL.FTZ R58, R10.reuse, R58 ;  /* 0x0000003a0a3a7220 */ /* 0x040fe20000410000 */
[----:B------:R-:W-:Y:S01]  /*db20*/  F2FP.F16.F32.PACK_AB R158, R159, R158 ;  /* 0x0000009e9f9e723e */ /* 0x000fe200000000ff */
        /* <DEDUP_REMOVED lines=28> */
[----:B------:R-:W-:Y:S01]  /*dcf0*/  FMUL.FTZ R73, R9, R73 ;  /* 0x0000004909497220 */ /* 0x000fe20000410000 */
[C---:B------:R-:W-:Y:S01]  /*dd00*/  FMUL.FTZ R74, R10.reuse, R74 ;  /* 0x0000004a0a4a7220 */ /* 0x040fe20000410000 */
[C---:B------:R-:W-:Y:S01]  /*dd10*/  FMUL.FTZ R75, R10.reuse, R75 ;  /* 0x0000004b0a4b7220 */ /* 0x040fe20000410000 */
[----:B------:R-:W-:Y:S01]  /*dd20*/  F2FP.F16.F32.PACK_AB R52, R53, R52 ;  /* 0x000000343534723e */ /* 0x000fe200000000ff */
[----:B------:R1:W-:Y:S01]  /*dd30*/  STS [R11], R156 ;  /* 0x0000009c0b007388 */ /* 0x0003e20000000800 */
[----:B------:R-:W-:Y:S01]  /*dd40*/  F2FP.F16.F32.PACK_AB R54, R55, R54 ;  /* 0x000000363736723e */ /* 0x000fe200000000ff */
[----:B------:R-:W-:Y:S01]  /*dd50*/  FMUL.FTZ R76, R9, R76 ;  /* 0x0000004c094c7220 */ /* 0x000fe20000410000 */
[----:B------:R-:W-:Y:S01]  /*dd60*/  IADD3 R16, R13, R12, RZ ;  /* 0x0000000c0d107210 */ /* 0x000fe20007ffe0ff */
[----:B------:R1:W-:Y:S01]  /*dd70*/  STS [R11+0x400], R158 ;  /* 0x0004009e0b007388 */ /* 0x0003e20000000800 */
[----:B------:R-:W-:Y:S01]  /*dd80*/  FMUL.FTZ R77, R9, R77 ;  /* 0x0000004d094d7220 */ /* 0x000fe20000410000 */
        /* <DEDUP_REMOVED lines=14> */
[C---:B------:R-:W-:Y:S01]  /*de70*/  FMUL.FTZ R84, R9.reuse, R84 ;  /* 0x0000005409547220 */ /* 0x040fe20000410000 */
[----:B------:R-:W-:Y:S01]  /*de80*/  FMUL.FTZ R85, R9, R85 ;  /* 0x0000005509557220 */ /* 0x000fe20000410000 */
[----:B------:R1:W-:Y:S01]  /*de90*/  STS [R6+0x400], R42 ;  /* 0x0004002a06007388 */ /* 0x0003e20000000800 */
        /* <DEDUP_REMOVED lines=35> */
[----:B------:R1:W-:Y:S01]  /*e0d0*/  STS [R8+0x2000], R60 ;  /* 0x0020003c08007388 */ /* 0x0003e20000000800 */
        /* <DEDUP_REMOVED lines=45> */
[----:B------:R-:W-:Y:S01]  /*e3b0*/  FMUL.FTZ R124, R9, R124 ;  /* 0x0000007c097c7220 */ /* 0x000fe20000410000 */
        /* <DEDUP_REMOVED lines=51> */
[----:B------:R-:W-:Y:S01]  /*e6f0*/  FMUL.FTZ R9, R9, R145 ;  /* 0x0000009109097220 */ /* 0x000fe20000410000 */
[----:B------:R-:W-:Y:S01]  /*e700*/  FMUL.FTZ R10, R10, R147 ;  /* 0x000000930a0a7220 */ /* 0x000fe20000410000 */
[----:B------:R1:W-:Y:S01]  /*e710*/  STS [R14+0x4400], R110 ;  /* 0x0044006e0e007388 */ /* 0x0003e20000000800 */
[----:B------:R-:W-:Y:S01]  /*e720*/  @UP0 UIMAD UR8, UR22, UR5, UR11 ;  /* 0x00000005160802a4 */ /* 0x000fe2000f8e020b */
[----:B------:R-:W-:-:S02]  /*e730*/  F2FP.F16.F32.PACK_AB R122, R123, R122 ;  /* 0x0000007a7b7a723e */ /* 0x000fc400000000ff */
[----:B------:R1:W-:Y:S01]  /*e740*/  STS [R15+0x4000], R112 ;  /* 0x004000700f007388 */ /* 0x0003e20000000800 */
[----:B------:R-:W-:Y:S02]  /*e750*/  F2FP.F16.F32.PACK_AB R124, R125, R124 ;  /* 0x0000007c7d7c723e */ /* 0x000fe400000000ff */
        /* <DEDUP_REMOVED lines=9> */
[----:B------:R-:W-:Y:S01]  /*e7f0*/  F2FP.F16.F32.PACK_AB R134, R135, R134 ;  /* 0x000000868786723e */ /* 0x000fe200000000ff */
[----:B------:R1:W-:Y:S01]  /*e800*/  STS [R12+0x4000], R120 ;  /* 0x004000780c007388 */ /* 0x0003e20000000800 */
        /* <DEDUP_REMOVED lines=8> */
[----:B---3--:R-:W-:Y:S06]  /*e890*/  @P0 BRA `(.L_x_411) ;  /* 0x00000000001c0947 */ /* 0x008fec0003800000 */
[----:B------:R-:W2:Y:S01]  /*e8a0*/  S2UR UR7, SR_CTAID.Y ;  /* 0x00000000000779c3 */ /* 0x000ea20000002600 */
[----:B------:R-:W-:Y:S01]  /*e8b0*/  ULDC.64 UR4, c[0x0][0x290] ;  /* 0x0000a40000047ab9 */ /* 0x000fe20000000a00 */
[----:B--2---:R-:W-:Y:S02]  /*e8c0*/  USHF.R.S32.HI UR6, URZ, 0x1f, UR7 ;  /* 0x0000001f3f067899 */ /* 0x004fe40008011407 */
[----:B------:R-:W-:Y:S02]  /*e8d0*/  UIMAD.WIDE.U32 UR10, UR7, UR4, URZ ;  /* 0x00000004070a72a5 */ /* 0x000fe4000f8e003f */
[----:B------:R-:W-:-:S04]  /*e8e0*/  UIMAD UR6, UR6, UR4, URZ ;  /* 0x00000004060672a4 */ /* 0x000fc8000f8e023f */
[----:B------:R-:W-:-:S04]  /*e8f0*/  UIMAD UR5, UR7, UR5, UR6 ;  /* 0x00000005070572a4 */ /* 0x000fc8000f8e0206 */
[----:B------:R-:W-:-:S12]  /*e900*/  UIADD3 UR8, UR11, UR5, URZ ;  /* 0x000000050b087290 */ /* 0x000fd8000fffe03f */
.L_x_411:
[----:B------:R-:W-:Y:S01]  /*e910*/  ULDC.U8 UR5, c[0x0][0x3d9] ;  /* 0x0000f64000057ab9 */ /* 0x000fe20000000000 */
[----:B------:R-:W-:Y:S01]  /*e920*/  STS [R12+0x4400], R122 ;  /* 0x0044007a0c007388 */ /* 0x000fe20000000800 */
[----:B------:R-:W-:Y:S01]  /*e930*/  ISETP.NE.AND P0, PT, RZ, UR5, PT ;  /* 0x00000005ff007c0c */ /* 0x000fe2000bf05270 */
[----:B------:R-:W-:Y:S01]  /*e940*/  ULDC.U8 UR7, c[0x0][0x3d8] ;  /* 0x0000f60000077ab9 */ /* 0x000fe20000000000 */
[----:B------:R-:W-:Y:S01]  /*e950*/  SHF.R.S32.HI R24, RZ, 0x1f, R17 ;  /* 0x0000001fff187819 */ /* 0x000fe20000011411 */
[----:B------:R-:W-:Y:S01]  /*e960*/  STS [R8+0x6000], R124 ;  /* 0x0060007c08007388 */ /* 0x000fe20000000800 */
[----:B------:R-:W-:Y:S01]  /*e970*/  ISETP.NE.AND P1, PT, RZ, UR7, PT ;  /* 0x00000007ff007c0c */ /* 0x000fe2000bf25270 */
[----:B------:R-:W2:Y:S01]  /*e980*/  S2UR UR4, SR_CTAID.X ;  /* 0x00000000000479c3 */ /* 0x000ea20000002500 */
[----:B------:R-:W-:Y:S01]  /*e990*/  LOP3.LUT R0, R0, 0xffffffe0, RZ, 0xc0, !PT ;  /* 0xffffffe000007812 */ /* 0x000fe200078ec0ff */
[----:B------:R-:W-:Y:S01]  /*e9a0*/  STS [R8+0x6400], R126 ;  /* 0x0064007e08007388 */ /* 0x000fe20000000800 */
[----:B------:R-:W-:-:S02]  /*e9b0*/  ISETP.EQ.AND P1, PT, RZ, UR5, P1 ;  /* 0x00000005ff007c0c */ /* 0x000fc40008f22270 */
[----:B------:R-:W-:Y:S01]  /*e9c0*/  LEA.HI R24, R24, R17, RZ, 0x3 ;  /* 0x0000001118187211 */ /* 0x000fe200078f18ff */
[----:B------:R-:W-:Y:S01]  /*e9d0*/  STS [R11+0x6000], R128 ;  /* 0x006000800b007388 */ /* 0x000fe20000000800 */
[----:B------:R-:W-:-:S03]  /*e9e0*/  IMAD.IADD R2, R2, 0x1, -R0 ;  /* 0x0000000102027824 */ /* 0x000fc600078e0a00 */
[----:B------:R-:W-:Y:S04]  /*e9f0*/  STS [R11+0x6400], R130 ;  /* 0x006400820b007388 */ /* 0x000fe80000000800 */
[----:B------:R-:W-:Y:S02]  /*ea00*/  STS [R13+0x6000], R152 ;  /* 0x006000980d007388 */ /* 0x000fe40000000800 */
[----:B------:R-:W-:Y:S02]  /*ea10*/  @!P1 PLOP3.LUT P6, PT, PT, PT, PT, 0x8, 0x0 ;  /* 0x000000000000981c */ /* 0x000fe40003fce170 */
[----:B------:R-:W-:Y:S01]  /*ea20*/  @!P1 CS2R R18, SRZ ;  /* 0x0000000000129805 */ /* 0x000fe2000001ff00 */
[----:B------:R1:W-:Y:S04]  /*ea30*/  STS [R13+0x6400], R154 ;  /* 0x0064009a0d007388 */ /* 0x0003e80000000800 */
[----:B------:R-:W-:Y:S04]  /*ea40*/  STS [R6+0x6000], R132 ;  /* 0x0060008406007388 */ /* 0x000fe80000000800 */
[----:B------:R3:W-:Y:S04]  /*ea50*/  STS [R6+0x6400], R134 ;  /* 0x0064008606007388 */ /* 0x0007e80000000800 */
[----:B------:R-:W-:Y:S04]  /*ea60*/  STS [R14+0x6000], R136 ;  /* 0x006000880e007388 */ /* 0x000fe80000000800 */
[----:B------:R-:W-:Y:S04]  /*ea70*/  STS [R14+0x6400], R138 ;  /* 0x0064008a0e007388 */ /* 0x000fe80000000800 */
[----:B------:R-:W-:Y:S04]  /*ea80*/  STS [R15+0x6000], R148 ;  /* 0x006000940f007388 */ /* 0x000fe80000000800 */
[----:B------:R4:W-:Y:S01]  /*ea90*/  STS [R15+0x6400], R150 ;  /* 0x006400960f007388 */ /* 0x0009e20000000800 */
[----:B-1----:R-:W-:-:S03]  /*eaa0*/  LOP3.LUT R13, R24, 0xfffffff8, RZ, 0xc0, !PT ;  /* 0xfffffff8180d7812 */ /* 0x002fc600078ec0ff */
[----:B------:R-:W-:Y:S04]  /*eab0*/  STS [R16+0x6000], R140 ;  /* 0x0060008c10007388 */ /* 0x000fe80000000800 */
[----:B------:R-:W-:Y:S04]  /*eac0*/  STS [R16+0x6400], R142 ;  /* 0x0064008e10007388 */ /* 0x000fe80000000800 */
[----:B------:R-:W-:Y:S04]  /*ead0*/  STS [R12+0x6000], R9 ;  /* 0x006000090c007388 */ /* 0x000fe80000000800 */
[----:B------:R1:W-:Y:S01]  /*eae0*/  STS [R12+0x6400], R10 ;  /* 0x0064000a0c007388 */ /* 0x0003e20000000800 */
[----:B---3--:R-:W3:Y:S01]  /*eaf0*/  S2R R6, SR_CTAID.Y ;  /* 0x0000000000067919 */ /* 0x008ee20000002600 */
[----:B------:R-:W2:Y:S01]  /*eb00*/  S2R R26, SR_CTAID.Z ;  /* 0x00000000001a7919 */ /* 0x000ea20000002700 */
[----:B----4-:R-:W4:Y:S08]  /*eb10*/  @P0 LDC.64 R14, c[0x0][0x2c0] ;  /* 0x0000b000ff0e0b82 */ /* 0x010f300000000a00 */
[----:B-1----:R-:W1:Y:S01]  /*eb20*/  @P0 LDC R12, c[0x0][0x2c0] ;  /* 0x0000b000ff0c0b82 */ /* 0x002e620000000800 */
[----:B----4-:R-:W-:-:S02]  /*eb30*/  @P0 IMAD R14, R15, R14, RZ ;  /* 0x0000000e0f0e0224 */ /* 0x010fc400078e02ff */
[----:B------:R-:W-:Y:S01]  /*eb40*/  @P0 IMAD.MOV.U32 R15, RZ, RZ, 0x1 ;  /* 0x00000001ff0f0424 */ /* 0x000fe200078e00ff */
[----:B--23--:R-:W-:Y:S06]  /*eb50*/  @!P1 BRA `(.L_x_412) ;  /* 0x0000000000209947 */ /* 0x00cfec0003800000 */
[----:B------:R-:W2:Y:S01]  /*eb60*/  S2UR UR5, SR_CTAID.Y ;  /* 0x00000000000579c3 */ /* 0x000ea20000002600 */
[----:B------:R-:W-:Y:S01]  /*eb70*/  ULDC UR6, c[0x0][0x2c4] ;  /* 0x0000b10000067ab9 */ /* 0x000fe20000000800 */
[----:B------:R-:W-:Y:S01]  /*eb80*/  PLOP3.LUT P6, PT, PT, PT, PT, 0x80, 0x0 ;  /* 0x000000000000781c */ /* 0x000fe20003fcf070 */
[----:B--2---:R-:W-:-:S04]  /*eb90*/  UIMAD UR5, UR5, UR6, URZ ;  /* 0x00000006050572a4 */ /* 0x004fc8000f8e023f */
[----:B------:R-:W-:-:S04]  /*eba0*/  USEL UR22, UR5, UR22, !UP0 ;  /* 0x0000001605167287 */ /* 0x000fc8000c000000 */
[----:B------:R-:W-:Y:S02]  /*ebb0*/  USHF.R.S32.HI UR5, URZ, 0x1f, UR22 ;  /* 0x0000001f3f057899 */ /* 0x000fe40008011416 */
[----:B------:R-:W-:-:S04]  /*ebc0*/  IMAD.U32 R18, RZ, RZ, UR22 ;  /* 0x00000016ff127e24 */ /* 0x000fc8000f8e00ff */
[----:B------:R-:W-:Y:S02]  /*ebd0*/  MOV R19, UR5 ;  /* 0x0000000500137c02 */ /* 0x000fe40008000f00 */
.L_x_412:
[----:B------:R-:W-:Y:S05]  /*ebe0*/  @P0 BRA `(.L_x_413) ;  /* 0x0000000000180947 */ /* 0x000fea0003800000 */
[----:B------:R-:W2:Y:S01]  /*ebf0*/  LDC R14, c[0x0][0x2c4] ;  /* 0x0000b100ff0e7b82 */ /* 0x000ea20000000800 */
[----:B------:R-:W-:Y:S02]  /*ec00*/  ISETP.NE.AND P0, PT, RZ, UR7, PT ;  /* 0x00000007ff007c0c */ /* 0x000fe4000bf05270 */
[----:B-1----:R-:W-:-:S05]  /*ec10*/  MOV R12, 0x1 ;  /* 0x00000001000c7802 */ /* 0x002fca0000000f00 */
[----:B------:R-:W1:Y:S08]  /*ec20*/  LDC R15, c[0x0][0x270] ;  /* 0x00009c00ff0f7b82 */ /* 0x000e700000000800 */
[----:B--2---:R-:W1:Y:S02]  /*ec30*/  @P0 LDC R14, c[0x0][0x2e4] ;  /* 0x0000b900ff0e0b82 */ /* 0x004e640000000800 */
[----:B-1----:R-:W-:-:S07]  /*ec40*/  IMAD R15, R14, R15, RZ ;  /* 0x0000000f0e0f7224 */ /* 0x002fce00078e02ff */
.L_x_413:
[----:B------:R-:W-:Y:S01]  /*ec50*/  BAR.SYNC.DEFER_BLOCKING 0x0 ;  /* 0x0000000000007b1d */ /* 0x000fe20000010000 */
[----:B------:R-:W-:Y:S01]  /*ec60*/  IMAD R15, R6, R15, RZ ;  /* 0x0000000f060f7224 */ /* 0x000fe200078e02ff */
[----:B------:R-:W-:Y:S01]  /*ec70*/  SHF.R.S32.HI R24, RZ, 0x3, R24 ;  /* 0x00000003ff187819 */ /* 0x000fe20000011418 */
[----:B------:R-:W-:Y:S01]  /*ec80*/  IMAD.IADD R17, R17, 0x1, -R13 ;  /* 0x0000000111117824 */ /* 0x000fe200078e0a0d */
[----:B------:R-:W-:-:S04]  /*ec90*/  SHF.R.S32.HI R13, RZ, 0x1f, R7 ;  /* 0x0000001fff0d7819 */ /* 0x000fc80000011407 */
[----:B------:R-:W2:Y:S01]  /*eca0*/  @P4 LDC R0, c[0x0][0x2e8] ;  /* 0x0000ba00ff004b82 */ /* 0x000ea20000000800 */
[----:B------:R-:W3:Y:S01]  /*ecb0*/  @P4 MUFU.LG2 R5, R5 ;  /* 0x0000000500054308 */ /* 0x000ee20000000c00 */
[----:B------:R-:W-:Y:S01]  /*ecc0*/  LOP3.LUT P5, RZ, R2, 0x3, RZ, 0xc0, !PT ;  /* 0x0000000302ff7812 */ /* 0x000fe200078ac0ff */
[C---:B------:R-:W-:Y:S01]  /*ecd0*/  VIADD R2, R24.reuse, 0x10 ;  /* 0x0000001018027836 */ /* 0x040fe20000000000 */
[----:B------:R-:W-:Y:S01]  /*ece0*/  LEA.HI R13, R13, R7, RZ, 0x2 ;  /* 0x000000070d0d7211 */ /* 0x000fe200078f10ff */
[----:B------:R-:W-:Y:S01]  /*ecf0*/  VIADD R16, R24, 0x20 ;  /* 0x0000002018107836 */ /* 0x000fe20000000000 */
[----:B------:R-:W-:Y:S01]  /*ed00*/  SEL R15, R15, RZ, !P6 ;  /* 0x000000ff0f0f7207 */ /* 0x000fe20007000000 */
[----:B------:R-:W-:Y:S01]  /*ed10*/  BSSY B0, `(.L_x_414) ;  /* 0x000002c000007945 */ /* 0x000fe20003800000 */
[----:B------:R-:W4:Y:S01]  /*ed20*/  @P3 LDC R6, c[0x0][0x2e8] ;  /* 0x0000ba00ff063b82 */ /* 0x000f220000000800 */
[----:B------:R5:W1:Y:S01]  /*ed30*/  @P3 MUFU.LG2 R20, R4 ;  /* 0x0000000400143308 */ /* 0x000a620000000c00 */
[----:B------:R-:W-:Y:S01]  /*ed40*/  ISETP.GE.AND P2, PT, R2, UR21, PT ;  /* 0x0000001502007c0c */ /* 0x000fe2000bf46270 */
[----:B------:R-:W-:Y:S01]  /*ed50*/  IMAD R15, R26, R14, R15 ;  /* 0x0000000e1a0f7224 */ /* 0x000fe200078e020f */
[----:B------:R-:W-:Y:S01]  /*ed60*/  LOP3.LUT R2, R13, 0xffffffc, RZ, 0xc0, !PT ;  /* 0x0ffffffc0d027812 */ /* 0x000fe200078ec0ff */
[----:B------:R-:W-:Y:S01]  /*ed70*/  IMAD.MOV.U32 R13, RZ, RZ, 0x7f800000 ;  /* 0x7f800000ff0d7424 */ /* 0x000fe200078e00ff */
[----:B------:R-:W-:-:S02]  /*ed80*/  ISETP.GE.AND P1, PT, R16, UR21, PT ;  /* 0x0000001510007c0c */ /* 0x000fc4000bf26270 */
[----:B------:R-:W-:Y:S01]  /*ed90*/  SHF.L.U32 R17, R17, 0x3, RZ ;  /* 0x0000000311117819 */ /* 0x000fe200000006ff */
[----:B------:R-:W-:Y:S01]  /*eda0*/  IMAD.IADD R2, R7, 0x1, -R2 ;  /* 0x0000000107027824 */ /* 0x000fe200078e0a02 */
[----:B------:R1:W4:Y:S01]  /*edb0*/  LDS.128 R8, [R235+0x1800] ;  /* 0x00180000eb087984 */ /* 0x0003220000000c00 */
[----:B---3--:R-:W-:Y:S02]  /*edc0*/  @P4 FMUL.FTZ R5, R5, 0.69314718246459960938 ;  /* 0x3f31721805054820 */ /* 0x008fe40000410000 */
[----:B------:R-:W-:Y:S02]  /*edd0*/  IMAD R242, R2, 0x10, R242 ;  /* 0x0000001002f27824 */ /* 0x000fe400078e02f2 */
[----:B--2---:R-:W-:Y:S01]  /*ede0*/  @P4 FFMA.FTZ R13, R164, R0, R5 ;  /* 0x00000000a40d4223 */ /* 0x004fe20000010005 */
[----:B------:R-:W-:Y:S01]  /*edf0*/  IMAD.MOV.U32 R0, RZ, RZ, 0x7f800000 ;  /* 0x7f800000ff007424 */ /* 0x000fe200078e00ff */
[----:B-----5:R-:W-:Y:S01]  /*ee00*/  IADD3 R4, R24, 0x30, RZ ;  /* 0x0000003018047810 */ /* 0x020fe20007ffe0ff */
[----:B-1----:R-:W-:-:S03]  /*ee10*/  @P3 FMUL.FTZ R20, R20, 0.69314718246459960938 ;  /* 0x3f31721814143820 */ /* 0x002fc60000410000 */
[----:B------:R-:W-:Y:S01]  /*ee20*/  ISETP.GE.AND P0, PT, R4, UR21, PT ;  /* 0x0000001504007c0c */ /* 0x000fe2000bf06270 */
[----:B------:R-:W-:Y:S02]  /*ee30*/  IMAD R4, R12, UR4, RZ ;  /* 0x000000040c047c24 */ /* 0x000fe4000f8e02ff */
[----:B----4-:R-:W-:-:S03]  /*ee40*/  @P3 FFMA.FTZ R0, R3, R6, R20 ;  /* 0x0000000603003223 */ /* 0x010fc60000010014 */
[----:B------:R-:W-:-:S04]  /*ee50*/  SHF.L.U32 R4, R4, 0x6, RZ ;  /* 0x0000000604047819 */ /* 0x000fc800000006ff */
[--C-:B------:R-:W-:Y:S02]  /*ee60*/  IADD3 R7, P6, P4, R4, R18, R15.reuse ;  /* 0x0000001204077210 */ /* 0x100fe40007cde00f */
[----:B------:R-:W-:Y:S02]  /*ee70*/  SHF.R.S32.HI R5, RZ, 0x1f, R4 ;  /* 0x0000001fff057819 */ /* 0x000fe40000011404 */
[----:B------:R-:W-:-:S04]  /*ee80*/  SHF.R.S32.HI R15, RZ, 0x1f, R15 ;  /* 0x0000001fff0f7819 */ /* 0x000fc8000001140f */
[----:B------:R-:W-:Y:S01]  /*ee90*/  IADD3.X R15, R5, R19, R15, P6, P4 ;  /* 0x00000013050f7210 */ /* 0x000fe200037e840f */
[----:B------:R-:W-:Y:S06]  /*eea0*/  @P5 BRA `(.L_x_415) ;  /* 0x0000000000485947 */ /* 0x000fec0003800000 */
        /* <DEDUP_REMOVED lines=18> */
.L_x_415:
[----:B------:R-:W-:Y:S05]  /*efd0*/  BSYNC B0 ;  /* 0x0000000000007941 */ /* 0x000fea0003800000 */
.L_x_414:
[----:B------:R-:W-:Y:S01]  /*efe0*/  SHF.R.S32.HI R28, RZ, 0x1f, R26 ;  /* 0x0000001fff1c7819 */ /* 0x000fe2000001141a */
[----:B------:R-:W-:Y:S01]  /*eff0*/  ULDC.64 UR4, c[0x0][0x2a0] ;  /* 0x0000a80000047ab9 */ /* 0x000fe20000000a00 */
[----:B-1----:R-:W-:Y:S01]  /*f000*/  SHF.R.S32.HI R2, RZ, 0x1f, R17 ;  /* 0x0000001fff027819 */ /* 0x002fe20000011411 */
[----:B------:R1:W2:Y:S01]  /*f010*/  LDS.128 R20, [R235] ;  /* 0x00000000eb147984 */ /* 0x0002a20000000c00 */
[----:B------:R-:W-:Y:S01]  /*f020*/  IADD3 R4, P3, R17, UR10, RZ ;  /* 0x0000000a11047c10 */ /* 0x000fe2000ff7e0ff */
[----:B------:R-:W-:Y:S01]  /*f030*/  IMAD R28, R28, UR4, RZ ;  /* 0x000000041c1c7c24 */ /* 0x000fe2000f8e02ff */
[----:B------:R-:W-:Y:S01]  /*f040*/  SHF.R.S32.HI R25, RZ, 0x1f, R24 ;  /* 0x0000001fff197819 */ /* 0x000fe20000011418 */
[----:B------:R1:W3:Y:S01]  /*f050*/  LDS.128 R16, [R235+0x2000] ;  /* 0x00200000eb107984 */ /* 0x0002e20000000c00 */
[----:B------:R-:W-:Y:S01]  /*f060*/  IADD3.X R5, R2, UR8, RZ, P3, !PT ;  /* 0x0000000802057c10 */ /* 0x000fe20009ffe4ff */
[----:B------:R-:W-:Y:S01]  /*f070*/  IMAD R28, R26, UR5, R28 ;  /* 0x000000051a1c7c24 */ /* 0x000fe2000f8e021c */
[----:B------:R-:W-:Y:S01]  /*f080*/  ISETP.GE.AND P3, PT, R24, UR21, PT ;  /* 0x0000001518007c0c */ /* 0x000fe2000bf66270 */
[----:B------:R1:W4:Y:S01]  /*f090*/  LDS.128 R12, [R235+0x4000] ;  /* 0x00400000eb0c7984 */ /* 0x0003220000000c00 */
[----:B------:R-:W-:Y:S01]  /*f0a0*/  IMAD.U32 R0, RZ, RZ, UR23 ;  /* 0x00000017ff007e24 */ /* 0x000fe2000f8e00ff */
[----:B------:R-:W-:Y:S01]  /*f0b0*/  BSSY B0, `(.L_x_416) ;  /* 0x0000013000007945 */ /* 0x000fe20003800000 */
[----:B------:R-:W-:-:S02]  /*f0c0*/  IMAD.WIDE.U32 R26, R26, UR4, R4 ;  /* 0x000000041a1a7c25 */ /* 0x000fc4000f8e0004 */
[----:B------:R1:W1:Y:S02]  /*f0d0*/  LDS.128 R4, [R235+0x6000] ;  /* 0x00600000eb047984 */ /* 0x0002640000000c00 */
        /* <DEDUP_REMOVED lines=16> */
.L_x_417:
[----:B------:R-:W-:Y:S05]  /*f1e0*/  BSYNC B0 ;  /* 0x0000000000007941 */ /* 0x000fea0003800000 */
.L_x_416:
        /* <DEDUP_REMOVED lines=22> */
.L_x_419:
[----:B------:R-:W-:Y:S05]  /*f350*/  BSYNC B0 ;  /* 0x0000000000007941 */ /* 0x000fea0003800000 */
.L_x_418:
        /* <DEDUP_REMOVED lines=22> */
.L_x_421:
[----:B------:R-:W-:Y:S05]  /*f4c0*/  BSYNC B0 ;  /* 0x0000000000007941 */ /* 0x000fea0003800000 */
.L_x_420:
        /* <DEDUP_REMOVED lines=21> */
.L_x_400:
[----:B------:R-:W-:Y:S01]  /*f620*/  ULDC.U8 UR10, c[0x0][0x3d9] ;  /* 0x0000f640000a7ab9 */ /* 0x000fe20000000000 */
[----:B------:R-:W-:Y:S01]  /*f630*/  UISETP.NE.AND UP0, UPT, UR22, -0x1, UPT ;  /* 0xffffffff1600788c */ /* 0x000fe2000bf05270 */
[----:B------:R-:W-:Y:S01]  /*f640*/  LEA.HI R8, R14, R85, RZ, 0x3 ;  /* 0x000000550e087211 */ /* 0x000fe200078f18ff */
[----:B------:R-:W-:Y:S01]  /*f650*/  UISETP.NE.AND UP3, UPT, UR10, URZ, UPT ;  /* 0x0000003f0a00728c */ /* 0x000fe2000bf65270 */
[C---:B------:R-:W-:Y:S01]  /*f660*/  LOP3.LUT P3, RZ, R85.reuse, 0x7, RZ, 0xc0, !PT ;  /* 0x0000000755ff7812 */ /* 0x040fe2000786c0ff */
[----:B------:R-:W-:Y:S01]  /*f670*/  ULDC.U8 UR12, c[0x0][0x3d8] ;  /* 0x0000f600000c7ab9 */ /* 0x000fe20000000000 */
[----:B------:R-:W-:Y:S01]  /*f680*/  LOP3.LUT R0, R8, 0x1ffffff8, RZ, 0xc0, !PT ;  /* 0x1ffffff808007812 */ /* 0x000fe200078ec0ff */
[----:B------:R-:W-:Y:S01]  /*f690*/  UISETP.NE.AND UP2, UPT, UR12, URZ, UPT ;  /* 0x0000003f0c00728c */ /* 0x000fe2000bf45270 */
[----:B------:R-:W-:Y:S01]  /*f6a0*/  SHF.R.S32.HI R8, RZ, 0x3, R8 ;  /* 0x00000003ff087819 */ /* 0x000fe20000011408 */
[----:B------:R-:W-:Y:S01]  /*f6b0*/  UIADD3 UR24, -UR13, UR24, URZ ;  /* 0x000000180d187290 */ /* 0x000fe2000fffe13f */
[----:B------:R-:W-:Y:S01]  /*f6c0*/  IMAD.U32 R6, RZ, RZ, UR23 ;  /* 0x00000017ff067e24 */ /* 0x000fe2000f8e00ff */
[----:B------:R-:W-:Y:S01]  /*f6d0*/  UISETP.EQ.AND UP2, UPT, UR10, URZ, UP2 ;  /* 0x0000003f0a00728c */ /* 0x000fe20009742270 */
[----:B------:R-:W-:Y:S01]  /*f6e0*/  IMAD.IADD R0, R85, 0x1, -R0 ;  /* 0x0000000155007824 */ /* 0x000fe200078e0a00 */
[----:B------:R-:W-:Y:S01]  /*f6f0*/  @!UP0 USHF.R.S32.HI UR14, URZ, 0x1f, UR15 ;  /* 0x0000001f3f0e8899 */ /* 0x000fe2000801140f */
[----:B------:R-:W-:Y:S01]  /*f700*/  SHF.R.S32.HI R9, RZ, 0x1f, R8 ;  /* 0x0000001fff097819 */ /* 0x000fe20000011408 */
[----:B------:R-:W-:Y:S01]  /*f710*/  @UP3 ULDC.64 UR4, c[0x0][0x2c0] ;  /* 0x0000b00000043ab9 */ /* 0x000fe20000000a00 */
[----:B------:R-:W-:Y:S01]  /*f720*/  @UP0 ULDC.64 UR8, c[0x0][0x298] ;  /* 0x0000a60000080ab9 */ /* 0x000fe20000000a00 */
[----:B------:R-:W-:Y:S01]  /*f730*/  @UP3 UIMAD UR11, UR5, UR4, URZ ;  /* 0x00000004050b32a4 */ /* 0x000fe2000f8e023f */
[----:B------:R-:W-:Y:S01]  /*f740*/  IMAD.SHL.U32 R0, R0, 0x8, RZ ;  /* 0x0000000800007824 */ /* 0x000fe200078e00ff */
[----:B------:R-:W-:Y:S01]  /*f750*/  @UP0 UIMAD.WIDE.U32 UR16, UR22, UR8, URZ ;  /* 0x00000008161002a5 */ /* 0x000fe2000f8e003f */
[C---:B------:R-:W-:Y:S01]  /*f760*/  ISETP.GE.AND P4, PT, R8.reuse, UR24, PT ;  /* 0x0000001808007c0c */ /* 0x040fe2000bf86270 */
[----:B------:R-:W-:Y:S01]  /*f770*/  @!UP0 ULDC.64 UR4, c[0x0][0x290] ;  /* 0x0000a40000048ab9 */ /* 0x000fe20000000a00 */
[----:B------:R-:W-:Y:S01]  /*f780*/  USHF.R.S32.HI UR8, URZ, 0x1f, UR6 ;  /* 0x0000001f3f087899 */ /* 0x000fe20008011406 */
[C---:B------:R-:W-:Y:S01]  /*f790*/  VIADD R5, R8.reuse, 0x10 ;  /* 0x0000001008057836 */ /* 0x040fe20000000000 */
[----:B------:R-:W-:Y:S01]  /*f7a0*/  @!UP0 UIMAD UR14, UR14, UR4, URZ ;  /* 0x000000040e0e82a4 */ /* 0x000fe2000f8e023f */
[C---:B------:R-:W-:Y:S01]  /*f7b0*/  VIADD R4, R8.reuse, 0x20 ;  /* 0x0000002008047836 */ /* 0x040fe20000000000 */
[----:B------:R-:W-:Y:S01]  /*f7c0*/  @!UP0 UIMAD.WIDE.U32 UR18, UR15, UR4, URZ ;  /* 0x000000040f1282a5 */ /* 0x000fe2000f8e003f */
[----:B------:R-:W-:Y:S01]  /*f7d0*/  BSSY B0, `(.L_x_422) ;  /* 0x0000039000007945 */ /* 0x000fe20003800000 */
[----:B------:R-:W-:Y:S01]  /*f7e0*/  @!UP0 UIMAD UR14, UR15, UR5, UR14 ;  /* 0x000000050f0e82a4 */ /* 0x000fe2000f8e020e */
[----:B------:R-:W-:Y:S01]  /*f7f0*/  ISETP.GE.OR P6, PT, R8, UR24, P3 ;  /* 0x0000001808007c0c */ /* 0x000fe20009fc6670 */
[----:B------:R-:W-:Y:S01]  /*f800*/  @UP0 UIMAD UR9, UR22, UR9, UR17 ;  /* 0x00000009160902a4 */ /* 0x000fe2000f8e0211 */
[----:B------:R-:W-:Y:S01]  /*f810*/  ISETP.GE.AND P2, PT, R4, UR24, PT ;  /* 0x0000001804007c0c */ /* 0x000fe2000bf46270 */
[----:B------:R-:W-:Y:S01]  /*f820*/  @!UP0 UIADD3 UR9, UR19, UR14, URZ ;  /* 0x0000000e13098290 */ /* 0x000fe2000fffe03f */
[C---:B------:R-:W-:Y:S01]  /*f830*/  ISETP.GE.OR P5, PT, R5.reuse, UR24, P3 ;  /* 0x0000001805007c0c */ /* 0x040fe20009fa6670 */
[----:B------:R-:W-:Y:S01]  /*f840*/  @!UP0 UMOV UR16, UR18 ;  /* 0x0000001200108c82 */ /* 0x000fe20008000000 */
[----:B------:R-:W-:Y:S01]  /*f850*/  UISETP.NE.AND UP0, UPT, UR12, URZ, !UP3 ;  /* 0x0000003f0c00728c */ /* 0x000fe2000df05270 */
[C---:B------:R-:W-:Y:S01]  /*f860*/  IADD3 R2, P0, R0.reuse, UR16, RZ ;  /* 0x0000001000027c10 */ /* 0x040fe2000ff1e0ff */
[----:B------:R-:W-:Y:S01]  /*f870*/  ULDC.64 UR4, c[0x0][0x2a0] ;  /* 0x0000a80000047ab9 */ /* 0x000fe20000000a00 */
[----:B------:R-:W-:Y:S01]  /*f880*/  UISETP.NE.OR UP1, UPT, UR22, -0x1, !UP2 ;  /* 0xffffffff1600788c */ /* 0x000fe2000d725670 */
[----:B------:R-:W-:Y:S01]  /*f890*/  IMAD.U32 R10, RZ, RZ, UR4 ;  /* 0x00000004ff0a7e24 */ /* 0x000fe2000f8e00ff */
[----:B------:R-:W-:Y:S01]  /*f8a0*/  UIMAD UR8, UR8, UR4, URZ ;  /* 0x00000004080872a4 */ /* 0x000fe2000f8e023f */
[----:B------:R-:W-:Y:S01]  /*f8b0*/  LEA.HI.X.SX32 R3, R0, UR9, 0x1, P0 ;  /* 0x0000000900037c11 */ /* 0x000fe200080f0eff */
[----:B------:R-:W-:Y:S01]  /*f8c0*/  @UP3 UMOV UR10, 0x1 ;  /* 0x00000001000a3882 */ /* 0x000fe20000000000 */
[----:B------:R-:W-:Y:S01]  /*f8d0*/  @UP2 ULDC UR9, c[0x0][0x2c4] ;  /* 0x0000b10000092ab9 */ /* 0x000fe20000000800 */
[----:B------:R-:W-:Y:S01]  /*f8e0*/  UIMAD UR5, UR6, UR5, UR8 ;  /* 0x00000005060572a4 */ /* 0x000fe2000f8e0208 */
[----:B------:R-:W-:Y:S01]  /*f8f0*/  VIADD R0, R8, 0x30 ;  /* 0x0000003008007836 */ /* 0x000fe20000000000 */
[----:B------:R-:W-:Y:S01]  /*f900*/  @UP3 ULDC UR4, c[0x0][0x2c0] ;  /* 0x0000b00000043ab9 */ /* 0x000fe20000000800 */
[----:B------:R-:W-:Y:S01]  /*f910*/  @!UP3 ULDC UR8, c[0x0][0x2c4] ;  /* 0x0000b1000008bab9 */ /* 0x000fe20000000800 */
[----:B------:R-:W-:Y:S01]  /*f920*/  @UP0 ULDC UR8, c[0x0][0x2e4] ;  /* 0x0000b90000080ab9 */ /* 0x000fe20000000800 */
[----:B------:R-:W-:Y:S01]  /*f930*/  @!UP1 UIMAD UR22, UR15, UR9, URZ ;  /* 0x000000090f1692a4 */ /* 0x000fe2000f8e023f */
[----:B------:R-:W-:Y:S01]  /*f940*/  IMAD.WIDE.U32 R10, R10, UR6, R2 ;  /* 0x000000060a0a7c25 */ /* 0x000fe2000f8e0002 */
[----:B------:R-:W-:Y:S01]  /*f950*/  @!UP3 UIMAD UR10, UR8, UR7, URZ ;  /* 0x00000007080ab2a4 */ /* 0x000fe2000f8e023f */
[----:B------:R-:W-:Y:S01]  /*f960*/  ISETP.GE.AND P0, PT, R5, UR24, PT ;  /* 0x0000001805007c0c */ /* 0x000fe2000bf06270 */
[----:B------:R-:W-:Y:S01]  /*f970*/  @!UP3 UMOV UR4, 0x1 ;  /* 0x000000010004b882 */ /* 0x000fe20000000000 */
[----:B------:R-:W-:Y:S01]  /*f980*/  @!UP3 UMOV UR11, UR8 ;  /* 0x00000008000bbc82 */ /* 0x000fe20008000000 */
[----:B------:R-:W-:Y:S01]  /*f990*/  UIMAD UR10, UR15, UR10, URZ ;  /* 0x0000000a0f0a72a4 */ /* 0x000fe2000f8e023f */
[----:B------:R-:W-:Y:S01]  /*f9a0*/  VIADD R13, R11, UR5 ;  /* 0x000000050b0d7c36 */ /* 0x000fe20008000000 */
[----:B------:R-:W-:Y:S01]  /*f9b0*/  UIMAD UR9, UR13, UR4, URZ ;  /* 0x000000040d0972a4 */ /* 0x000fe2000f8e023f */
[----:B------:R-:W-:Y:S01]  /*f9c0*/  ISETP.GE.AND P1, PT, R0, UR24, PT ;  /* 0x0000001800007c0c */ /* 0x000fe2000bf26270 */
[----:B------:R-:W-:Y:S01]  /*f9d0*/  USEL UR10, UR10, URZ, !UP2 ;  /* 0x0000003f0a0a7287 */ /* 0x000fe2000d000000 */
[----:B------:R-:W-:Y:S01]  /*f9e0*/  IMAD.WIDE R6, R6, 0x40, R8 ;  /* 0x0000004006067825 */ /* 0x000fe200078e0208 */
[----:B------:R-:W-:Y:S01]  /*f9f0*/  @!UP2 UMOV UR16, URZ ;  /* 0x0000003f0010ac82 */ /* 0x000fe20008000000 */
[----:B------:R-:W-:Y:S01]  /*fa00*/  @UP2 UMOV UR16, UR22 ;  /* 0x0000001600102c82 */ /* 0x000fe20008000000 */
[----:B------:R-:W-:Y:S01]  /*fa10*/  UIMAD UR11, UR6, UR11, UR10 ;  /* 0x0000000b060b72a4 */ /* 0x000fe2000f8e020a */
[----:B------:R-:W-:Y:S01]  /*fa20*/  @!UP2 UMOV UR17, URZ ;  /* 0x0000003f0011ac82 */ /* 0x000fe20008000000 */
[----:B------:R-:W-:-:S02]  /*fa30*/  USHF.R.S32.HI UR8, URZ, 0x1f, UR9 ;  /* 0x0000001f3f087899 */ /* 0x000fc40008011409 */
[----:B------:R-:W-:Y:S02]  /*fa40*/  @UP2 USHF.R.S32.HI UR17, URZ, 0x1f, UR22 ;  /* 0x0000001f3f112899 */ /* 0x000fe40008011416 */
        /* <DEDUP_REMOVED lines=17> */
.L_x_423:
[----:B------:R-:W-:Y:S05]  /*fb60*/  BSYNC B0 ;  /* 0x0000000000007941 */ /* 0x000fea0003800000 */
.L_x_422:
        /* <DEDUP_REMOVED lines=20> */
.L_x_425:
[----:B------:R-:W-:Y:S05]  /*fcb0*/  BSYNC B0 ;  /* 0x0000000000007941 */ /* 0x000fea0003800000 */
.L_x_424:
        /* <DEDUP_REMOVED lines=18> */
.L_x_427:
[----:B------:R-:W-:Y:S05]  /*fde0*/  BSYNC B0 ;  /* 0x0000000000007941 */ /* 0x000fea0003800000 */
.L_x_426:
        /* <DEDUP_REMOVED lines=18> */
.L_x_429:
[----:B------:R-:W-:Y:S05]  /*ff10*/  BSYNC B0 ;  /* 0x0000000000007941 */ /* 0x000fea0003800000 */
.L_x_428:
        /* <DEDUP_REMOVED lines=10> */
.L_x_431:
[----:B------:R-:W-:Y:S05]  /*ffc0*/  BSYNC B0 ;  /* 0x0000000000007941 */ /* 0x000fea0003800000 */
.L_x_430:
        /* <DEDUP_REMOVED lines=10> */
.L_x_433:
[----:B------:R-:W-:Y:S05]  /*10070*/  BSYNC B0 ;  /* 0x0000000000007941 */ /* 0x000fea0003800000 */
.L_x_432:
        /* <DEDUP_REMOVED lines=10> */
.L_x_435:
[----:B------:R-:W-:Y:S05]  /*10120*/  BSYNC B0 ;  /* 0x0000000000007941 */ /* 0x000fea0003800000 */
.L_x_434:
        /* <DEDUP_REMOVED lines=10> */
.L_x_436:
        /* <DEDUP_REMOVED lines=11> */
.L_x_1264:


//--------------------- .text._ZN5flash16flash_fwd_kernelI23Flash_fwd_kernel_traitsILi256ELi64ELi64ELi4ELb0ELb0EN7cutlass6half_tE19Flash_kernel_traitsILi256ELi64ELi64ELi4ES3_EELb0ELb1ELb0ELb0ELb0ELb1ELb1ELb0EEEvNS_16Flash_fwd_paramsE --------------------------
	.section	.text._ZN5flash16flash_fwd_kernelI23Flash_fwd_kernel_traitsILi256ELi64ELi64ELi4ELb0ELb0EN7cutlass6half_tE19Flash_kernel_traitsILi256ELi64ELi64ELi4ES3_EELb0ELb1ELb0ELb0ELb0ELb1ELb1ELb0EEEvNS_16Flash_fwd_paramsE,"ax",@progbits
	.align	128
        .global         _ZN5flash16flash_fwd_kernelI23Flash_fwd_kernel_traitsILi256ELi64ELi64ELi4ELb0ELb0EN7cutlass6half_tE19Flash_kernel_traitsILi256ELi64ELi64ELi4ES3_EELb0ELb1ELb0ELb0ELb0ELb1ELb1ELb0EEEvNS_16Flash_fwd_paramsE
        .type           _ZN5flash16flash_fwd_kernelI23Flash_fwd_kernel_traitsILi256ELi64ELi64ELi4ELb0ELb0EN7cutlass6half_tE19Flash_kernel_traitsILi256ELi64ELi64ELi4ES3_EELb0ELb1ELb0ELb0ELb0ELb1ELb1ELb0EEEvNS_16Flash_fwd_paramsE,@function
        .size           _ZN5flash16flash_fwd_kernelI23Flash_fwd_kernel_traitsILi256ELi64ELi64ELi4ELb0ELb0EN7cutlass6half_tE19Flash_kernel_traitsILi256ELi64ELi64ELi4ES3_EELb0ELb1ELb0ELb0ELb0ELb1ELb1ELb0EEEvNS_16Flash_fwd_paramsE,(.L_x_1265 - _ZN5flash16flash_fwd_kernelI23Flash_fwd_kernel_traitsILi256ELi64ELi64ELi4ELb0ELb0EN7cutlass6half_tE19Flash_kernel_traitsILi256ELi64ELi64ELi4ES3_EELb0ELb1ELb0ELb0ELb0ELb1ELb1ELb0EEEvNS_16Flash_fwd_paramsE)
        .other          _ZN5flash16flash_fwd_kernelI23Flash_fwd_kernel_traitsILi256ELi64ELi64ELi4ELb0ELb0EN7cutlass6half_tE19Flash_kernel_traitsILi256ELi64ELi64ELi4ES3_EELb0ELb1ELb0ELb0ELb0ELb1ELb1ELb0EEEvNS_16Flash_fwd_paramsE,@"STO_CUDA_ENTRY STV_DEFAULT"
_ZN5flash16flash_fwd_kernelI23Flash_fwd_kernel_traitsILi256ELi64ELi64ELi4ELb0ELb0EN7cutlass6half_tE19Flash_kernel_traitsILi256ELi64ELi64ELi4ES3_EELb0ELb1ELb0ELb0ELb0ELb1ELb1ELb0EEEvNS_16Flash_fwd_paramsE:
.text._ZN5flash16flash_fwd_kernelI23Flash_fwd_kernel_traitsILi256ELi64ELi64ELi4ELb0ELb0EN7cutlass6half_tE19Flash_kernel_traitsILi256ELi64ELi64ELi4ES3_EELb0ELb1ELb0ELb0ELb0ELb1ELb1ELb0EEEvNS_16Flash_fwd_paramsE:
        /* <DEDUP_REMOVED lines=55> */
.L_x_437:
[----:B------:R-:W-:-:S05]  /*0370*/  ULDC UR6, c[0x0][0x2c8] ;  /* 0x0000b20000067ab9 */ /* 0x000fca0000000800 */
.L_x_438:
        /* <DEDUP_REMOVED lines=37> */
[----:B------:R-:W-:Y:S01]  /*05d0*/  SHF.R.S32.HI R13, RZ, 0x1f, R2 ;  /* 0x0000001fff0d7819 */ /* 0x000fe20000011402 */
[----:B------:R-:W-:Y:S01]  /*05e0*/  UISETP.NE.AND UP0, UPT, UR12, -0x1, UPT ;  /* 0xffffffff0c00788c */ /* 0x000fe2000bf05270 */
[----:B------:R-:W2:Y:S01]  /*05f0*/  S2R R27, SR_CTAID.Z ;  /* 0x00000000001b7919 */ /* 0x000ea20000002700 */
[----:B------:R-:W-:Y:S01]  /*0600*/  UIADD3 UR5, -UR20, UR14, URZ ;  /* 0x0000000e14057290 */ /* 0x000fe2000fffe13f */
[----:B------:R-:W-:Y:S01]  /*0610*/  LEA.HI R5, R13, R2, RZ, 0x3 ;  /* 0x000000020d057211 */ /* 0x000fe200078f18ff */
[----:B------:R-:W-:Y:S01]  /*0620*/  UIADD3 UR15, UR16, -0x1, URZ ;  /* 0xffffffff100f7890 */ /* 0x000fe2000fffe03f */
[----:B------:R-:W-:Y:S01]  /*0630*/  IMAD.U32 R23, RZ, RZ, UR13 ;  /* 0x0000000dff177e24 */ /* 0x000fe2000f8e00ff */
[----:B------:R-:W-:Y:S01]  /*0640*/  USHF.R.S32.HI UR25, URZ, 0x1f, UR8 ;  /* 0x0000001f3f197899 */ /* 0x000fe20008011408 */
[----:B------:R-:W-:Y:S01]  /*0650*/  SHF.R.S32.HI R16, RZ, 0x3, R5 ;  /* 0x00000003ff107819 */ /* 0x000fe20000011405 */
[----:B------:R-:W-:Y:S01]  /*0660*/  UIMAD UR22, UR15, -0x40, UR21 ;  /* 0xffffffc00f1678a4 */ /* 0x000fe2000f8e0215 */
[----:B------:R-:W-:-:S02]  /*0670*/  LOP3.LUT R5, R5, 0xfffffff8, RZ, 0xc0, !PT ;  /* 0xfffffff805057812 */ /* 0x000fc400078ec0ff */
[----:B------:R-:W-:Y:S01]  /*0680*/  @UP0 ULDC.64 UR6, c[0x0][0x240] ;  /* 0x0000900000060ab9 */ /* 0x000fe20000000a00 */
[C---:B------:R-:W-:Y:S01]  /*0690*/  VIADD R0, R16.reuse, 0x10 ;  /* 0x0000001010007836 */ /* 0x040fe20000000000 */
[----:B------:R-:W-:Y:S01]  /*06a0*/  @UP0 UIMAD.WIDE.U32 UR10, UR12, UR6, URZ ;  /* 0x000000060c0a02a5 */ /* 0x000fe2000f8e003f */
[C---:B------:R-:W-:Y:S01]  /*06b0*/  ISETP.GE.AND P3, PT, R16.reuse, UR5, PT ;  /* 0x0000000510007c0c */ /* 0x040fe2000bf66270 */
[----:B------:R-:W-:Y:S01]  /*06c0*/  IMAD.SHL.U32 R7, R16, 0x40, RZ ;  /* 0x0000004010077824 */ /* 0x000fe200078e00ff */
[----:B------:R-:W-:Y:S01]  /*06d0*/  SHF.R.S32.HI R17, RZ, 0x1f, R16 ;  /* 0x0000001fff117819 */ /* 0x000fe20000011410 */
[----:B------:R-:W-:Y:S01]  /*06e0*/  @UP0 UIMAD UR4, UR12, UR7, UR11 ;  /* 0x000000070c0402a4 */ /* 0x000fe2000f8e020b */
[C---:B------:R-:W-:Y:S01]  /*06f0*/  ISETP.GE.AND P2, PT, R0.reuse, UR5, PT ;  /* 0x0000000500007c0c */ /* 0x040fe2000bf46270 */
[----:B------:R-:W-:Y:S01]  /*0700*/  @!UP0 USHF.R.S32.HI UR11, URZ, 0x1f, UR23 ;  /* 0x0000001f3f0b8899 */ /* 0x000fe20008011417 */
[C---:B------:R-:W-:Y:S01]  /*0710*/  ISETP.GE.AND P5, PT, R0.reuse, UR22, PT ;  /* 0x0000001600007c0c */ /* 0x040fe2000bfa6270 */
[----:B------:R-:W-:Y:S01]  /*0720*/  @!UP0 ULDC.64 UR6, c[0x0][0x228] ;  /* 0x00008a0000068ab9 */ /* 0x000fe20000000a00 */
[----:B-1----:R-:W-:Y:S01]  /*0730*/  IABS R12, R3 ;  /* 0x00000003000c7213 */ /* 0x002fe20000000000 */
[----:B------:R-:W-:Y:S01]  /*0740*/  @!UP0 UIMAD UR11, UR11, UR6, URZ ;  /* 0x000000060b0b82a4 */ /* 0x000fe2000f8e023f */
[----:B------:R-:W-:Y:S01]  /*0750*/  ISETP.GE.AND P4, PT, R0, UR22, PT ;  /* 0x0000001600007c0c */ /* 0x000fe2000bf86270 */
[----:B------:R-:W-:Y:S01]  /*0760*/  IMAD.IADD R0, R2, 0x1, -R5 ;  /* 0x0000000102007824 */ /* 0x000fe200078e0a05 */
[----:B------:R-:W1:Y:S01]  /*0770*/  I2F.RP R30, R12 ;  /* 0x0000000c001e7306 */ /* 0x000e620000209400 */
[----:B------:R-:W-:Y:S01]  /*0780*/  LOP3.LUT R7, R7, 0x1c0, RZ, 0xc0, !PT ;  /* 0x000001c007077812 */ /* 0x000fe200078ec0ff */
[----:B------:R-:W-:Y:S01]  /*0790*/  @!UP0 UIMAD.WIDE.U32 UR26, UR23, UR6, URZ ;  /* 0x00000006171a82a5 */ /* 0x000fe2000f8e003f */
[----:B------:R-:W-:Y:S01]  /*07a0*/  IMAD.SHL.U32 R14, R0, 0x8, RZ ;  /* 0x00000008000e7824 */ /* 0x000fe200078e00ff */
[----:B------:R-:W-:Y:S01]  /*07b0*/  @!UP0 UIMAD UR11, UR23, UR7, UR11 ;  /* 0x00000007170b82a4 */ /* 0x000fe2000f8e020b */
[----:B------:R-:W3:Y:S01]  /*07c0*/  @!P2 S2R R25, SR_CgaCtaId ;  /* 0x000000000019a919 */ /* 0x000ee20000008800 */
[----:B------:R-:W-:Y:S01]  /*07d0*/  SHF.R.U32.HI R28, RZ, 0x3, R7 ;  /* 0x00000003ff1c7819 */ /* 0x000fe20000011607 */
[----:B------:R-:W-:Y:S01]  /*07e0*/  VIADD R18, R16, 0x20 ;  /* 0x0000002010127836 */ /* 0x000fe20000000000 */
[--C-:B------:R-:W-:Y:S01]  /*07f0*/  LOP3.LUT R5, R7, 0x38, R14.reuse, 0xf8, !PT ;  /* 0x0000003807057812 */ /* 0x100fe200078ef80e */
[----:B------:R-:W-:Y:S01]  /*0800*/  @!UP0 UIADD3 UR4, UR27, UR11, URZ ;  /* 0x0000000b1b048290 */ /* 0x000fe2000fffe03f */
[----:B------:R-:W4:Y:S01]  /*0810*/  @!P3 LDC.64 R6, c[0x0][0x240] ;  /* 0x00009000ff06bb82 */ /* 0x000f220000000a00 */
[----:B------:R-:W-:Y:S01]  /*0820*/  @!UP0 UMOV UR10, UR26 ;  /* 0x0000001a000a8c82 */ /* 0x000fe20008000000 */
[----:B------:R-:W-:Y:S01]  /*0830*/  LOP3.LUT R28, R5, R28, RZ, 0x3c, !PT ;  /* 0x0000001c051c7212 */ /* 0x000fe200078e3cff */
[----:B------:R-:W-:Y:S01]  /*0840*/  ULDC.64 UR6, c[0x0][0x258] ;  /* 0x0000960000067ab9 */ /* 0x000fe20000000a00 */
[----:B------:R-:W-:Y:S01]  /*0850*/  SHF.R.S32.HI R15, RZ, 0x1f, R14 ;  /* 0x0000001fff0f7819 */ /* 0x000fe2000001140e */
[----:B-1----:R-:W1:Y:S01]  /*0860*/  MUFU.RCP R30, R30 ;  /* 0x0000001e001e7308 */ /* 0x002e620000001000 */
[----:B------:R-:W-:Y:S01]  /*0870*/  IADD3 R34, P0, R14, UR10, RZ ;  /* 0x0000000a0e227c10 */ /* 0x000fe2000ff1e0ff */
[----:B------:R-:W-:Y:S01]  /*0880*/  UIMAD UR25, UR25, UR6, URZ ;  /* 0x00000006191972a4 */ /* 0x000fe2000f8e023f */
[----:B------:R-:W-:Y:S01]  /*0890*/  ISETP.GE.AND P1, PT, R18, UR5, PT ;  /* 0x0000000512007c0c */ /* 0x000fe2000bf26270 */
[----:B------:R-:W5:Y:S01]  /*08a0*/  @!P2 LDC.64 R10, c[0x0][0x240] ;  /* 0x00009000ff0aab82 */ /* 0x000f620000000a00 */
[----:B------:R-:W-:Y:S01]  /*08b0*/  IADD3.X R35, R15, UR4, RZ, P0, !PT ;  /* 0x000000040f237c10 */ /* 0x000fe200087fe4ff */
[----:B------:R-:W-:Y:S01]  /*08c0*/  IMAD.U32 R20, RZ, RZ, UR6 ;  /* 0x00000006ff147e24 */ /* 0x000fe2000f8e00ff */
[----:B--2---:R-:W-:Y:S01]  /*08d0*/  IABS R27, R27 ;  /* 0x0000001b001b7213 */ /* 0x004fe20000000000 */
[----:B------:R-:W-:Y:S01]  /*08e0*/  UIMAD UR7, UR8, UR7, UR25 ;  /* 0x00000007080772a4 */ /* 0x000fe2000f8e0219 */
[----:B------:R-:W-:Y:S01]  /*08f0*/  IMAD.WIDE R22, R23, 0x40, R16 ;  /* 0x0000004017167825 */ /* 0x000fe200078e0210 */
[----:B------:R-:W-:Y:S01]  /*0900*/  @!P2 MOV R4, 0x400 ;  /* 0x000004000004a802 */ /* 0x000fe20000000f00 */
[----:B------:R-:W-:Y:S01]  /*0910*/  UMOV UR6, 0x400 ;  /* 0x0000040000067882 */ /* 0x000fe20000000000 */
[----:B------:R-:W2:Y:S01]  /*0920*/  S2UR UR4, SR_CgaCtaId ;  /* 0x00000000000479c3 */ /* 0x000ea20000008800 */
[----:B------:R-:W-:Y:S01]  /*0930*/  IMAD.WIDE.U32 R20, R20, UR8, R34 ;  /* 0x0000000814147c25 */ /* 0x000fe2000f8e0022 */
[----:B------:R-:W-:Y:S01]  /*0940*/  @!P2 IADD3 R26, P0, R22, 0x10, RZ ;  /* 0x00000010161aa810 */ /* 0x000fe20007f1e0ff */
[----:B------:R-:W-:Y:S01]  /*0950*/  UISETP.NE.AND UP0, UPT, UR9, -0x1, UPT ;  /* 0xffffffff0900788c */ /* 0x000fe2000bf05270 */
[----:B------:R-:W2:Y:S01]  /*0960*/  @!P1 S2R R24, SR_CgaCtaId ;  /* 0x0000000000189919 */ /* 0x000ea20000008800 */
[----:B-1----:R-:W-:Y:S01]  /*0970*/  VIADD R30, R30, 0xffffffe ;  /* 0x0ffffffe1e1e7836 */ /* 0x002fe20000000000 */
[----:B------:R-:W-:Y:S01]  /*0980*/  IADD3 R21, R21, UR7, RZ ;  /* 0x0000000715157c10 */ /* 0x000fe2000fffe0ff */
[--C-:B------:R-:W-:Y:S01]  /*0990*/  @!P2 IMAD.MOV.U32 R36, RZ, RZ, R20.reuse ;  /* 0x000000ffff24a224 */ /* 0x100fe200078e0014 */
[----:B------:R-:W1:Y:S01]  /*09a0*/  @!P3 LDC.64 R8, c[0x0][0x210] ;  /* 0x00008400ff08bb82 */ /* 0x000e620000000a00 */
[----:B------:R-:W2:Y:S01]  /*09b0*/  F2I.FTZ.U32.TRUNC.NTZ R31, R30 ;  /* 0x0000001e001f7305 */ /* 0x000ea2000021f000 */
[----:B------:R-:W-:Y:S01]  /*09c0*/  LEA.HI R33, R13, R2, RZ, 0x6 ;  /* 0x000000020d217211 */ /* 0x000fe200078f30ff */
[----:B----4-:R-:W-:Y:S01]  /*09d0*/  @!P3 IMAD.WIDE.U32 R34, R22, R6, R20 ;  /* 0x000000061622b225 */ /* 0x010fe200078e0014 */
[----:B---3--:R-:W-:-:S02]  /*09e0*/  @!P2 LEA R25, R25, R4, 0x18 ;  /* 0x000000041919a211 */ /* 0x008fc400078ec0ff */
[----:B------:R-:W-:Y:S01]  /*09f0*/  @UP0 UIADD3 UR7, UR24, UR9, URZ ;  /* 0x0000000918070290 */ /* 0x000fe2000fffe03f */
[----:B------:R-:W-:Y:S01]  /*0a00*/  IMAD.SHL.U32 R33, R33, 0x8, RZ ;  /* 0x0000000821217824 */ /* 0x000fe200078e00ff */
[----:B------:R-:W-:Y:S01]  /*0a10*/  @UP0 ULDC.64 UR10, c[0x0][0x248] ;  /* 0x00009200000a0ab9 */ /* 0x000fe20000000a00 */
[----:B------:R-:W-:Y:S02]  /*0a20*/  @!P2 IMAD.MOV.U32 R37, RZ, RZ, R21 ;  /* 0x000000ffff25a224 */ /* 0x000fe400078e0015 */
[----:B-----5:R-:W-:Y:S01]  /*0a30*/  @!P2 IMAD.WIDE.U32 R36, R26, R10, R36 ;  /* 0x0000000a1a24a225 */ /* 0x020fe200078e0024 */
[----:B--2---:R-:W-:-:S03]  /*0a40*/  ULEA UR4, UR4, UR6, 0x18 ;  /* 0x0000000604047291 */ /* 0x004fc6000f8ec03f */
[--C-:B------:R-:W-:Y:S01]  /*0a50*/  IMAD.MOV R5, RZ, RZ, -R31.reuse ;  /* 0x000000ffff057224 */ /* 0x100fe200078e0a1f */
[----:B------:R-:W-:Y:S01]  /*0a60*/  @UP0 UIADD3 UR6, UR24, UR9, URZ ;  /* 0x0000000918060290 */ /* 0x000fe2000fffe03f */
[----:B------:R-:W-:Y:S02]  /*0a70*/  IMAD.MOV.U32 R30, RZ, RZ, RZ ;  /* 0x000000ffff1e7224 */ /* 0x000fe400078e00ff */
[----:B------:R-:W-:Y:S01]  /*0a80*/  IMAD R32, R5, R12, RZ ;  /* 0x0000000c05207224 */ /* 0x000fe200078e02ff */
[----:B------:R-:W-:Y:S01]  /*0a90*/  @UP0 UIMAD.WIDE.U32 UR28, UR6, UR10, URZ ;  /* 0x0000000a061c02a5 */ /* 0x000fe2000f8e003f */
[----:B------:R-:W2:Y:S01]  /*0aa0*/  @!P1 LDC.64 R4, c[0x0][0x240] ;  /* 0x00009000ff049b82 */ /* 0x000ea20000000a00 */
[----:B------:R-:W-:Y:S01]  /*0ab0*/  @UP0 UIMAD UR6, UR6, UR11, URZ ;  /* 0x0000000b060602a4 */ /* 0x000fe2000f8e023f */
[----:B------:R-:W-:-:S04]  /*0ac0*/  IMAD.HI.U32 R32, R31, R32, R30 ;  /* 0x000000201f207227 */ /* 0x000fc800078e001e */
[----:B------:R-:W-:Y:S02]  /*0ad0*/  @!P3 IMAD R30, R23, R6, RZ ;  /* 0x00000006171eb224 */ /* 0x000fe400078e02ff */
[----:B------:R-:W-:-:S04]  /*0ae0*/  IMAD.HI.U32 R19, R32, R27, RZ ;  /* 0x0000001b20137227 */ /* 0x000fc800078e00ff */
[----:B------:R-:W-:Y:S02]  /*0af0*/  IMAD.MOV R29, RZ, RZ, -R19 ;  /* 0x000000ffff1d7224 */ /* 0x000fe400078e0a13 */
[----:B------:R-:W-:Y:S02]  /*0b00*/  @!P3 IMAD R30, R22, R7, R30 ;  /* 0x00000007161eb224 */ /* 0x000fe400078e021e */
[----:B------:R-:W3:Y:S01]  /*0b10*/  @!P2 LDC.64 R6, c[0x0][0x210] ;  /* 0x00008400ff06ab82 */ /* 0x000ee20000000a00 */
[----:B------:R-:W-:Y:S01]  /*0b20*/  IMAD R27, R12, R29, R27 ;  /* 0x0000001d0c1b7224 */ /* 0x000fe200078e021b */
[----:B------:R-:W-:Y:S01]  /*0b30*/  @!P1 MOV R29, 0x400 ;  /* 0x00000400001d9802 */ /* 0x000fe20000000f00 */
[----:B------:R-:W-:Y:S01]  /*0b40*/  @!P2 IMAD.X R31, RZ, RZ, R23, P0 ;  /* 0x000000ffff1fa224 */ /* 0x000fe200000e0617 */
[----:B-1----:R-:W-:Y:S01]  /*0b50*/  @!P3 LEA R32, P0, R34, R8, 0x1 ;  /* 0x000000082220b211 */ /* 0x002fe200078008ff */
[----:B------:R-:W-:Y:S01]  /*0b60*/  @!P3 IMAD.IADD R30, R35, 0x1, R30 ;  /* 0x00000001231eb824 */ /* 0x000fe200078e021e */
[----:B------:R-:W-:Y:S01]  /*0b70*/  ISETP.GT.U32.AND P6, PT, R12, R27, PT ;  /* 0x0000001b0c00720c */ /* 0x000fe20003fc4070 */
[----:B------:R-:W-:Y:S01]  /*0b80*/  @!P2 IMAD R31, R31, R10, RZ ;  /* 0x0000000a1f1fa224 */ /* 0x000fe200078e02ff */
[----:B------:R-:W-:-:S02]  /*0b90*/  LOP3.LUT R8, R28, 0xfffffe00, R33, 0xf8, !PT ;  /* 0xfffffe001c087812 */ /* 0x000fc400078ef821 */
[----:B------:R-:W-:Y:S01]  /*0ba0*/  @!P3 LEA.HI.X R33, R34, R9, R30, 0x1, P0 ;  /* 0x000000092221b211 */ /* 0x000fe200000f0c1e */
[----:B------:R-:W-:Y:S01]  /*0bb0*/  @!P2 IMAD R31, R26, R11, R31 ;  /* 0x0000000b1a1fa224 */ /* 0x000fe200078e021f */
[----:B------:R-:W-:Y:S01]  /*0bc0*/  LEA R243, R8, UR4, 0x1 ;  /* 0x0000000408f37c11 */ /* 0x000fe2000f8e08ff */
[----:B------:R-:W1:Y:S01]  /*0bd0*/  @!P1 LDC.64 R10, c[0x0][0x210] ;  /* 0x00008400ff0a9b82 */ /* 0x000e620000000a00 */
[----:B------:R-:W-:Y:S01]  /*0be0*/  @!P1 IADD3 R9, P0, R22, 0x20, RZ ;  /* 0x0000002016099810 */ /* 0x000fe20007f1e0ff */
[----:B------:R-:W-:Y:S01]  /*0bf0*/  @!P1 IMAD.MOV.U32 R34, RZ, RZ, R20 ;  /* 0x000000ffff229224 */ /* 0x000fe200078e0014 */
[----:B------:R-:W-:Y:S01]  /*0c00*/  @!P2 IADD3 R26, R37, R31, RZ ;  /* 0x0000001f251aa210 */ /* 0x000fe20007ffe0ff */
[----:B------:R-:W-:Y:S01]  /*0c10*/  @!PT LDS RZ, [RZ] ;  /* 0x00000000fffff984 */ /* 0x000fe20000000800 */
[----:B------:R-:W-:Y:S01]  /*0c20*/  @!PT LDS RZ, [RZ] ;  /* 0x00000000fffff984 */ /* 0x000fe20000000800 */
[----:B------:R-:W-:Y:S01]  /*0c30*/  @!PT LDS RZ, [RZ] ;  /* 0x00000000fffff984 */ /* 0x000fe20000000800 */
[----:B------:R-:W-:Y:S01]  /*0c40*/  @!P3 LDGSTS.E.BYPASS.LTC128B.128 [R243], desc[UR18][R32.64] ;  /* 0x0000000020f3bfae */ /* 0x000fe2000b901d52 */
[----:B------:R-:W-:Y:S01]  /*0c50*/  @!P1 LEA R29, R24, R29, 0x18 ;  /* 0x0000001d181d9211 */ /* 0x000fe200078ec0ff */
[----:B------:R-:W-:Y:S02]  /*0c60*/  @!P6 IMAD.IADD R27, R27, 0x1, -R12 ;  /* 0x000000011b1be824 */ /* 0x000fe400078e0a0c */
[----:B------:R-:W-:Y:S01]  /*0c70*/  @!P3 LDGSTS.E.BYPASS.LTC128B.128 [R243+0x2000], desc[UR18][R32.64+0x80] ;  /* 0x0200008020f3bfae */ /* 0x000fe2000b901d52 */
[----:B------:R-:W-:Y:S01]  /*0c80*/  @!P1 IMAD.X R35, RZ, RZ, R23, P0 ;  /* 0x000000ffff239224 */ /* 0x000fe200000e0617 */
[----:B---3--:R-:W-:-:S02]  /*0c90*/  @!P2 LEA R30, P0, R36, R6, 0x1 ;  /* 0x00000006241ea211 */ /* 0x008fc400078008ff */
[----:B------:R-:W-:Y:S01]  /*0ca0*/  @!P3 LDGSTS.E.BYPASS.LTC128B.128 [R243+0x4000], desc[UR18][R32.64+0x100] ;  /* 0x0400010020f3bfae */ /* 0x000fe2000b901d52 */
[----:B--2---:R-:W-:Y:S02]  /*0cb0*/  @!P1 IMAD R24, R35, R4, RZ ;  /* 0x0000000423189224 */ /* 0x004fe400078e02ff */
[----:B------:R-:W-:Y:S01]  /*0cc0*/  @!P1 IMAD.MOV.U32 R35, RZ, RZ, R21 ;  /* 0x000000ffff239224 */ /* 0x000fe200078e0015 */
[----:B------:R-:W-:Y:S01]  /*0cd0*/  @!P3 LDGSTS.E.BYPASS.LTC128B.128 [R243+0x6000], desc[UR18][R32.64+0x180] ;  /* 0x0600018020f3bfae */ /* 0x000fe2000b901d52 */
[----:B------:R-:W-:Y:S01]  /*0ce0*/  ISETP.GE.U32.AND P3, PT, R27, R12, PT ;  /* 0x0000000c1b00720c */ /* 0x000fe20003f66070 */
[----:B------:R-:W-:Y:S01]  /*0cf0*/  VIADD R12, R16, 0x30 ;  /* 0x00000030100c7836 */ /* 0x000fe20000000000 */
[----:B------:R-:W-:Y:S01]  /*0d00*/  @!P2 LEA.HI.X R31, R36, R7, R26, 0x1, P0 ;  /* 0x00000007241fa211 */ /* 0x000fe200000f0c1a */
[C---:B------:R-:W-:Y:S02]  /*0d10*/  @!P1 IMAD R5, R9.reuse, R5, R24 ;  /* 0x0000000509059224 */ /* 0x040fe400078e0218 */
[----:B------:R-:W-:Y:S01]  /*0d20*/  @!P1 IMAD.WIDE.U32 R34, R9, R4, R34 ;  /* 0x0000000409229225 */ /* 0x000fe200078e0022 */
[----:B------:R-:W-:-:S02]  /*0d30*/  ISETP.GE.AND P0, PT, R12, UR5, PT ;  /* 0x000000050c007c0c */ /* 0x000fc4000bf06270 */
[----:B------:R-:W-:Y:S01]  /*0d40*/  LOP3.LUT R4, R3, UR8, RZ, 0x3c, !PT ;  /* 0x0000000803047c12 */ /* 0x000fe2000f8e3cff */
[----:B------:R-:W-:Y:S01]  /*0d50*/  @!P6 VIADD R19, R19, 0x1 ;  /* 0x000000011313e836 */ /* 0x000fe20000000000 */
[----:B------:R-:W-:Y:S01]  /*0d60*/  @!P1 IADD3 R6, R35, R5, RZ ;  /* 0x0000000523069210 */ /* 0x000fe20007ffe0ff */
[----:B------:R-:W-:Y:S01]  /*0d70*/  @!P2 IMAD R25, R8, 0x2, R25 ;  /* 0x000000020819a824 */ /* 0x000fe200078e0219 */
[----:B-1----:R-:W-:Y:S01]  /*0d80*/  @!P1 LEA R26, P6, R34, R10, 0x1 ;  /* 0x0000000a221a9211 */ /* 0x002fe200078c08ff */
[----:B------:R-:W-:Y:S01]  /*0d90*/  @!P1 IMAD R29, R8, 0x2, R29 ;  /* 0x00000002081d9824 */ /* 0x000fe200078e021d */
[----:B------:R-:W-:Y:S01]  /*0da0*/  @UP0 ULDC.64 UR8, c[0x0][0x250] ;  /* 0x0000940000080ab9 */ /* 0x000fe20000000a00 */
[----:B------:R-:W-:Y:S01]  /*0db0*/  @P3 VIADD R19, R19, 0x1 ;  /* 0x0000000113133836 */ /* 0x000fe20000000000 */
[----:B------:R-:W-:Y:S01]  /*0dc0*/  @!P1 LEA.HI.X R27, R34, R11, R6, 0x1, P6 ;  /* 0x0000000b221b9211 */ /* 0x000fe200030f0c06 */
[----:B------:R-:W-:Y:S01]  /*0dd0*/  @!P2 LDGSTS.E.BYPASS.LTC128B.128 [R25+0x800], desc[UR18][R30.64] ;  /* 0x008000001e19afae */ /* 0x000fe2000b901d52 */
[----:B------:R-:W-:Y:S01]  /*0de0*/  ISETP.NE.AND P3, PT, R3, RZ, PT ;  /* 0x000000ff0300720c */ /* 0x000fe20003f65270 */
[----:B------:R-:W1:Y:S01]  /*0df0*/  @!P0 LDC.64 R6, c[0x0][0x240] ;  /* 0x00009000ff068b82 */ /* 0x000e620000000a00 */
[----:B------:R-:W-:Y:S01]  /*0e00*/  @UP0 UIMAD.WIDE.U32 UR26, UR7, UR8, URZ ;  /* 0x00000008071a02a5 */ /* 0x000fe2000f8e003f */
[----:B------:R-:W-:Y:S01]  /*0e10*/  @!P2 LDGSTS.E.BYPASS.LTC128B.128 [R25+0x2800], desc[UR18][R30.64+0x80] ;  /* 0x028000801e19afae */ /* 0x000fe2000b901d52 */
[----:B------:R-:W-:Y:S01]  /*0e20*/  IMAD.MOV.U32 R9, RZ, RZ, R19 ;  /* 0x000000ffff097224 */ /* 0x000fe200078e0013 */
[----:B------:R-:W-:Y:S01]  /*0e30*/  @UP0 UIMAD UR7, UR7, UR9, URZ ;  /* 0x00000009070702a4 */ /* 0x000fe2000f8e023f */
[----:B------:R-:W-:Y:S01]  /*0e40*/  ISETP.GE.AND P6, PT, R16, UR22, PT ;  /* 0x0000001610007c0c */ /* 0x000fe2000bfc6270 */
[----:B------:R-:W-:Y:S02]  /*0e50*/  @!P2 LDGSTS.E.BYPASS.LTC128B.128 [R25+0x4800], desc[UR18][R30.64+0x100] ;  /* 0x048001001e19afae */ /* 0x000fe4000b901d52 */
[----:B------:R-:W-:-:S02]  /*0e60*/  @UP0 UIADD3 UR25, UR27, UR7, URZ ;  /* 0x000000071b190290 */ /* 0x000fc4000fffe03f */
[----:B------:R2:W-:Y:S01]  /*0e70*/  @!P2 LDGSTS.E.BYPASS.LTC128B.128 [R25+0x6800], desc[UR18][R30.64+0x180] ;  /* 0x068001801e19afae */ /* 0x0005e2000b901d52 */
[----:B------:R-:W-:Y:S01]  /*0e80*/  ISETP.GE.AND P2, PT, R4, RZ, PT ;  /* 0x000000ff0400720c */ /* 0x000fe20003f46270 */
[----:B------:R-:W-:Y:S01]  /*0e90*/  @UP0 UIADD3 UR27, UR29, UR6, URZ ;  /* 0x000000061d1b0290 */ /* 0x000fe2000fffe03f */
[----:B------:R-:W3:Y:S01]  /*0ea0*/  @!P0 LDC.64 R4, c[0x0][0x210] ;  /* 0x00008400ff048b82 */ /* 0x000ee20000000a00 */
[----:B------:R4:W-:Y:S04]  /*0eb0*/  @!P1 LDGSTS.E.BYPASS.LTC128B.128 [R29+0x1000], desc[UR18][R26.64] ;  /* 0x010000001a1d9fae */ /* 0x0009e8000b901d52 */
[----:B------:R4:W-:Y:S04]  /*0ec0*/  @!P1 LDGSTS.E.BYPASS.LTC128B.128 [R29+0x3000], desc[UR18][R26.64+0x80] ;  /* 0x030000801a1d9fae */ /* 0x0009e8000b901d52 */
[----:B------:R4:W-:Y:S02]  /*0ed0*/  @!P1 LDGSTS.E.BYPASS.LTC128B.128 [R29+0x5000], desc[UR18][R26.64+0x100] ;  /* 0x050001001a1d9fae */ /* 0x0009e4000b901d52 */
[----:B------:R-:W-:Y:S01]  /*0ee0*/  @!P2 IMAD.MOV R9, RZ, RZ, -R9 ;  /* 0x000000ffff09a224 */ /* 0x000fe200078e0a09 */
[----:B------:R-:W-:Y:S01]  /*0ef0*/  ISETP.GE.AND P2, PT, R18, UR22, PT ;  /* 0x0000001612007c0c */ /* 0x000fe2000bf46270 */
[----:B------:R4:W-:Y:S01]  /*0f00*/  @!P1 LDGSTS.E.BYPASS.LTC128B.128 [R29+0x7000], desc[UR18][R26.64+0x180] ;  /* 0x070001801a1d9fae */ /* 0x0009e2000b901d52 */
[----:B------:R-:W-:-:S02]  /*0f10*/  @!P0 IADD3 R11, P1, R22, 0x30, RZ ;  /* 0x00000030160b8810 */ /* 0x000fc40007f3e0ff */
[----:B------:R-:W-:Y:S01]  /*0f20*/  @!P3 LOP3.LUT R9, RZ, R3, RZ, 0x33, !PT ;  /* 0x00000003ff09b212 */ /* 0x000fe200078e33ff */
[----:B------:R-:W3:Y:S02]  /*0f30*/  @!P0 S2R R10, SR_CgaCtaId ;  /* 0x00000000000a8919 */ /* 0x000ee40000008800 */
[----:B------:R-:W-:Y:S01]  /*0f40*/  @!P0 IMAD.X R23, RZ, RZ, R23, P1 ;  /* 0x000000ffff178224 */ /* 0x000fe200008e0617 */
[----:B------:R-:W-:-:S03]  /*0f50*/  PLOP3.LUT P1, PT, PT, PT, UP0, 0x80, 0x0 ;  /* 0x000000000000781c */ /* 0x000fc60003f2f008 */
[-C--:B-1----:R-:W-:Y:S02]  /*0f60*/  @!P0 IMAD R22, R23, R6.reuse, RZ ;  /* 0x0000000617168224 */ /* 0x082fe400078e02ff */
[----:B--2---:R-:W-:-:S04]  /*0f70*/  @!P0 IMAD.WIDE.U32 R24, R11, R6, R20 ;  /* 0x000000060b188225 */ /* 0x004fc800078e0014 */
[----:B------:R-:W-:-:S04]  /*0f80*/  @!P0 IMAD R22, R11, R7, R22 ;  /* 0x000000070b168224 */ /* 0x000fc800078e0216 */
[----:B----4-:R-:W-:Y:S05]  /*0f90*/  @P1 BRA `(.L_x_440) ;  /* 0x0000000000341947 */ /* 0x010fea0003800000 */
        /* <DEDUP_REMOVED lines=13> */
.L_x_440:
[----:B------:R-:W-:Y:S01]  /*1070*/  @!P0 MOV R7, 0x400 ;  /* 0x0000040000078802 */ /* 0x000fe20000000f00 */
        /* <DEDUP_REMOVED lines=14> */
.L_x_441:
[----:B------:R-:W-:Y:S01]  /*1160*/  @!P0 IMAD.IADD R6, R25, 0x1, R22 ;  /* 0x0000000119068824 */ /* 0x000fe200078e0216 */
[----:B---3--:R-:W-:Y:S01]  /*1170*/  @!P0 LEA R28, P1, R24, R4, 0x1 ;  /* 0x00000004181c8211 */ /* 0x008fe200078208ff */
[----:B------:R-:W-:Y:S01]  /*1180*/  IMAD R3, R17, UR10, RZ ;  /* 0x0000000a11037c24 */ /* 0x000fe2000f8e02ff */
[----:B------:R-:W-:Y:S01]  /*1190*/  ISETP.GE.AND P3, PT, R18, UR22, PT ;  /* 0x0000001612007c0c */ /* 0x000fe2000bf66270 */
[----:B------:R-:W-:Y:S01]  /*11a0*/  IMAD.WIDE.U32 R20, R16, UR10, R14 ;  /* 0x0000000a10147c25 */ /* 0x000fe2000f8e000e */
[----:B------:R-:W-:Y:S01]  /*11b0*/  @!P0 LEA.HI.X R29, R24, R5, R6, 0x1, P1 ;  /* 0x00000005181d8211 */ /* 0x000fe200008f0c06 */
[----:B------:R-:W-:Y:S01]  /*11c0*/  ULDC.64 UR6, c[0x0][0x260] ;  /* 0x0000980000067ab9 */ /* 0x000fe20000000a00 */
[----:B------:R-:W1:Y:S01]  /*11d0*/  @!P6 S2R R6, SR_CgaCtaId ;  /* 0x000000000006e919 */ /* 0x000e620000008800 */
[----:B------:R-:W-:Y:S01]  /*11e0*/  IMAD R3, R16, UR11, R3 ;  /* 0x0000000b10037c24 */ /* 0x000fe2000f8e0203 */
[----:B------:R-:W-:Y:S01]  /*11f0*/  IADD3 R244, P1, R20, UR28, RZ ;  /* 0x0000001c14f47c10 */ /* 0x000fe2000ff3e0ff */
[----:B------:R-:W2:Y:S01]  /*1200*/  @!P6 LDC.64 R4, c[0x0][0x218] ;  /* 0x00008600ff04eb82 */ /* 0x000ea20000000a00 */
[----:B------:R-:W-:Y:S01]  /*1210*/  SHF.R.S32.HI R18, RZ, 0x1f, R9 ;  /* 0x0000001fff127819 */ /* 0x000fe20000011409 */
[----:B------:R-:W-:Y:S01]  /*1220*/  USHF.L.U64.HI UR24, UR10, 0x6, UR11 ;  /* 0x000000060a187899 */ /* 0x000fe2000801020b */
[----:B------:R-:W-:Y:S01]  /*1230*/  @!P0 LEA R7, R10, R7, 0x18 ;  /* 0x000000070a078211 */ /* 0x000fe200078ec0ff */
[----:B------:R-:W3:Y:S01]  /*1240*/  @!P5 S2R R11, SR_CgaCtaId ;  /* 0x00000000000bd919 */ /* 0x000ee20000008800 */
[----:B------:R-:W-:Y:S01]  /*1250*/  IADD3.X R245, R21, UR27, R3, P1, !PT ;  /* 0x0000001b15f57c10 */ /* 0x000fe20008ffe403 */
[----:B------:R-:W-:Y:S01]  /*1260*/  IMAD R10, R18, UR6, RZ ;  /* 0x00000006120a7c24 */ /* 0x000fe2000f8e02ff */
[----:B------:R-:W-:Y:S01]  /*1270*/  ISETP.GE.AND P1, PT, R12, UR22, PT ;  /* 0x000000160c007c0c */ /* 0x000fe2000bf26270 */
[----:B------:R-:W-:Y:S01]  /*1280*/  USHF.L.U32 UR27, UR10, 0x6, URZ ;  /* 0x000000060a1b7899 */ /* 0x000fe2000800063f */
[----:B------:R-:W4:Y:S01]  /*1290*/  @!P2 S2R R19, SR_CgaCtaId ;  /* 0x000000000013a919 */ /* 0x000f220000008800 */
[----:B------:R-:W-:Y:S01]  /*12a0*/  IMAD.WIDE.U32 R244, R9, UR6, R244 ;  /* 0x0000000609f47c25 */ /* 0x000fe2000f8e00f4 */
[----:B------:R-:W-:Y:S01]  /*12b0*/  USHF.R.S32.HI UR23, URZ, 0x1f, UR15 ;  /* 0x0000001f3f177899 */ /* 0x000fe2000801140f */
[-C--:B------:R-:W-:Y:S01]  /*12c0*/  LEA.HI R22, R13, R2.reuse, RZ, 0x4 ;  /* 0x000000020d167211 */ /* 0x080fe200078f20ff */
[----:B------:R-:W-:Y:S01]  /*12d0*/  UIMAD UR6, UR24, UR15, URZ ;  /* 0x0000000f180672a4 */ /* 0x000fe2000f8e023f */
[----:B------:R-:W-:Y:S01]  /*12e0*/  IMAD R249, R9, UR7, R10 ;  /* 0x0000000709f97c24 */ /* 0x000fe2000f8e020a */
[----:B------:R-:W-:Y:S01]  /*12f0*/  UIMAD.WIDE.U32 UR28, UR10, 0x20, URZ ;  /* 0x000000200a1c78a5 */ /* 0x000fe2000f8e003f */
[----:B------:R-:W-:Y:S01]  /*1300*/  IMAD.U32 R3, RZ, RZ, UR27 ;  /* 0x0000001bff037e24 */ /* 0x000fe2000f8e00ff */
[----:B------:R-:W-:Y:S01]  /*1310*/  UIMAD UR6, UR23, UR27, UR6 ;  /* 0x0000001b170672a4 */ /* 0x000fe2000f8e0206 */
[----:B------:R-:W-:Y:S01]  /*1320*/  IMAD.IADD R249, R245, 0x1, R249 ;  /* 0x00000001f5f97824 */ /* 0x000fe200078e02f9 */
[----:B------:R-:W-:Y:S01]  /*1330*/  SHF.R.S32.HI R25, RZ, 0x4, R22 ;  /* 0x00000004ff197819 */ /* 0x000fe20000011416 */
[----:B------:R-:W-:Y:S01]  /*1340*/  IMAD.MOV.U32 R248, RZ, RZ, R244 ;  /* 0x000000fffff87224 */ /* 0x000fe200078e00f4 */
[----:B------:R-:W5:Y:S01]  /*1350*/  @!P1 S2R R10, SR_CgaCtaId ;  /* 0x00000000000a9919 */ /* 0x000f620000008800 */
[----:B------:R-:W-:Y:S01]  /*1360*/  @!P0 IMAD R26, R8, 0x2, R7 ;  /* 0x00000002081a8824 */ /* 0x000fe200078e0207 */
[----:B------:R-:W-:Y:S01]  /*1370*/  @!P6 MOV R7, 0x400 ;  /* 0x000004000007e802 */ /* 0x000fe20000000f00 */
[----:B------:R-:W-:Y:S01]  /*1380*/  IMAD.WIDE.U32 R20, R3, UR15, R248 ;  /* 0x0000000f03147c25 */ /* 0x000fe2000f8e00f8 */
[----:B------:R-:W-:Y:S01]  /*1390*/  LEA.HI R24, R22, R25, RZ, 0x1 ;  /* 0x0000001916187211 */ /* 0x000fe200078f08ff */
[----:B------:R-:W-:Y:S01]  /*13a0*/  VOTEU.ALL UP0, P1 ;  /* 0x00000000003f7886 */ /* 0x000fe20000800000 */
[----:B------:R-:W-:Y:S01]  /*13b0*/  @!PT LDS RZ, [RZ] ;  /* 0x00000000fffff984 */ /* 0x000fe20000000800 */
[----:B------:R-:W-:Y:S01]  /*13c0*/  @!PT LDS RZ, [RZ] ;  /* 0x00000000fffff984 */ /* 0x000fe20000000800 */
[----:B------:R-:W-:Y:S01]  /*13d0*/  @!PT LDS RZ, [RZ] ;  /* 0x00000000fffff984 */ /* 0x000fe20000000800 */
[----:B------:R-:W-:Y:S01]  /*13e0*/  @!P0 LDGSTS.E.BYPASS.LTC128B.128 [R26+0x1800], desc[UR18][R28.64] ;  /* 0x018000001c1a8fae */ /* 0x000fe2000b901d52 */
[----:B------:R-:W-:Y:S01]  /*13f0*/  VIADD R23, R21, UR6 ;  /* 0x0000000615177c36 */ /* 0x000fe20008000000 */
[----:B-1----:R-:W-:Y:S01]  /*1400*/  @!P6 LEA R21, R6, R7, 0x18 ;  /* 0x000000070615e211 */ /* 0x002fe200078ec0ff */
[----:B------:R-:W-:Y:S01]  /*1410*/  USHF.L.U32 UR6, UR11, 0x5, URZ ;  /* 0x000000050b067899 */ /* 0x000fe2000800063f */
[----:B------:R-:W-:Y:S01]  /*1420*/  @!P0 LDGSTS.E.BYPASS.LTC128B.128 [R26+0x3800], desc[UR18][R28.64+0x80] ;  /* 0x038000801c1a8fae */ /* 0x000fe2000b901d52 */
[----:B------:R-:W1:Y:S01]  /*1430*/  @!P5 LDC.64 R6, c[0x0][0x218] ;  /* 0x00008600ff06db82 */ /* 0x000e620000000a00 */
[----:B------:R-:W-:Y:S01]  /*1440*/  LOP3.LUT R24, R24, 0xfffffffe, RZ, 0xc0, !PT ;  /* 0xfffffffe18187812 */ /* 0x000fe200078ec0ff */
[----:B------:R-:W-:Y:S01]  /*1450*/  @!P6 IMAD R27, R8, 0x2, R21 ;  /* 0x00000002081be824 */ /* 0x000fe200078e0215 */
[----:B------:R-:W-:Y:S01]  /*1460*/  @!P0 LDGSTS.E.BYPASS.LTC128B.128 [R26+0x5800], desc[UR18][R28.64+0x100] ;  /* 0x058001001c1a8fae */ /* 0x000fe2000b901d52 */
[----:B------:R-:W-:Y:S01]  /*1470*/  IMAD.U32 R21, RZ, RZ, UR10 ;  /* 0x0000000aff157e24 */ /* 0x000fe2000f8e00ff */
[----:B------:R-:W-:Y:S01]  /*1480*/  LEA.HI R108, R13, R2, RZ, 0x5 ;  /* 0x000000020d6c7211 */ /* 0x000fe200078f28ff */
[----:B------:R-:W-:Y:S01]  /*1490*/  IMAD.WIDE.U32 R14, R16, UR8, R14 ;  /* 0x00000008100e7c25 */ /* 0x000fe2000f8e000e */
[----:B------:R3:W-:Y:S01]  /*14a0*/  @!P0 LDGSTS.E.BYPASS.LTC128B.128 [R26+0x7800], desc[UR18][R28.64+0x180] ;  /* 0x078001801c1a8fae */ /* 0x0007e2000b901d52 */
[----:B--2---:R-:W-:-:S02]  /*14b0*/  @!P6 LEA R30, P0, R20, R4, 0x1 ;  /* 0x00000004141ee211 */ /* 0x004fc400078008ff */
[----:B------:R-:W-:Y:S02]  /*14c0*/  IMAD.U32 R4, RZ, RZ, UR10 ;  /* 0x0000000aff047e24 */ /* 0x000fe4000f8e00ff */
[----:B------:R-:W-:Y:S02]  /*14d0*/  @!P6 LEA.HI.X R31, R20, R5, R23, 0x1, P0 ;  /* 0x00000005141fe211 */ /* 0x000fe400000f0c17 */
[----:B------:R-:W-:Y:S02]  /*14e0*/  LOP3.LUT R5, R22, 0xfffffff0, RZ, 0xc0, !PT ;  /* 0xfffffff016057812 */ /* 0x000fe400078ec0ff */
[----:B------:R-:W-:Y:S01]  /*14f0*/  ISETP.GE.AND P0, PT, R12, UR22, PT ;  /* 0x000000160c007c0c */ /* 0x000fe2000bf06270 */
[----:B------:R-:W-:Y:S01]  /*1500*/  IMAD.IADD R12, R25, 0x1, -R24 ;  /* 0x00000001190c7824 */ /* 0x000fe200078e0a18 */
[----:B------:R-:W-:Y:S01]  /*1510*/  @!P6 LDGSTS.E.BYPASS.LTC128B.128 [R27+0x8000], desc[UR18][R30.64] ;  /* 0x080000001e1befae */ /* 0x000fe2000b901d52 */
[----:B------:R-:W-:Y:S02]  /*1520*/  IMAD.IADD R24, R2, 0x1, -R5 ;  /* 0x0000000102187824 */ /* 0x000fe400078e0a05 */
[----:B------:R-:W-:Y:S01]  /*1530*/  IMAD.U32 R5, RZ, RZ, UR11 ;  /* 0x0000000bff057e24 */ /* 0x000fe2000f8e00ff */
[----:B------:R-:W-:Y:S02]  /*1540*/  @!P6 LDGSTS.E.BYPASS.LTC128B.128 [R27+0xa000], desc[UR18][R30.64+0x80] ;  /* 0x0a0000801e1befae */ /* 0x000fe4000b901d52 */
[----:B------:R-:W-:-:S02]  /*1550*/  SHF.R.S32.HI R25, RZ, 0x1f, R24 ;  /* 0x0000001fff197819 */ /* 0x000fc40000011418 */
[----:B------:R-:W-:Y:S04]  /*1560*/  @!P6 LDGSTS.E.BYPASS.LTC128B.128 [R27+0xc000], desc[UR18][R30.64+0x100] ;  /* 0x0c0001001e1befae */ /* 0x000fe8000b901d52 */
[----:B------:R2:W-:Y:S01]  /*1570*/  @!P6 LDGSTS.E.BYPASS.LTC128B.128 [R27+0xe000], desc[UR18][R30.64+0x180] ;  /* 0x0e0001801e1befae */ /* 0x0005e2000b901d52 */
[----:B------:R-:W-:Y:S02]  /*1580*/  @!P5 LEA R22, P6, R21, R20, 0x4 ;  /* 0x000000141516d211 */ /* 0x000fe400078c20ff */
[----:B---3--:R-:W-:Y:S02]  /*1590*/  @!P5 MOV R28, 0x400 ;  /* 0x00000400001cd802 */ /* 0x008fe40000000f00 */
[----:B------:R-:W-:Y:S02]  /*15a0*/  @!P2 MOV R26, 0x400 ;  /* 0x00000400001aa802 */ /* 0x000fe40000000f00 */
[----:B------:R-:W-:-:S02]  /*15b0*/  @!P5 LEA R21, R11, R28, 0x18 ;  /* 0x0000001c0b15d211 */ /* 0x000fc400078ec0ff */
[----:B------:R-:W-:Y:S02]  /*15c0*/  LEA.HI R11, R25, R24, RZ, 0x3 ;  /* 0x00000018190b7211 */ /* 0x000fe400078f18ff */
[----:B----4-:R-:W-:Y:S02]  /*15d0*/  @!P2 LEA R19, R19, R26, 0x18 ;  /* 0x0000001a1313a211 */ /* 0x010fe400078ec0ff */
[----:B------:R-:W-:Y:S01]  /*15e0*/  @!P5 LEA.HI.X R26, R4, R23, R5, 0x4, P6 ;  /* 0x00000017041ad211 */ /* 0x000fe200030f2405 */
[----:B------:R-:W-:Y:S01]  /*15f0*/  IMAD.SHL.U32 R109, R11, 0x40, RZ ;  /* 0x000000400b6d7824 */ /* 0x000fe200078e00ff */
[----:B-1----:R-:W-:Y:S01]  /*1600*/  @!P5 LEA R28, P6, R22, R6, 0x1 ;  /* 0x00000006161cd211 */ /* 0x002fe200078c08ff */
[----:B------:R-:W1:Y:S01]  /*1610*/  @!P2 LDC.64 R4, c[0x0][0x218] ;  /* 0x00008600ff04ab82 */ /* 0x000e620000000a00 */
[----:B------:R-:W-:Y:S01]  /*1620*/  @!P1 MOV R25, 0x400 ;  /* 0x0000040000199802 */ /* 0x000fe20000000f00 */
[----:B------:R-:W-:Y:S01]  /*1630*/  IMAD.SHL.U32 R6, R16, 0x8, RZ ;  /* 0x0000000810067824 */ /* 0x000fe200078e00ff */
[----:B------:R-:W-:Y:S01]  /*1640*/  @!P5 LEA.HI.X R29, R22, R7, R26, 0x1, P6 ;  /* 0x00000007161dd211 */ /* 0x000fe200030f0c1a */
[----:B------:R-:W-:Y:S01]  /*1650*/  @!P5 IMAD R22, R8, 0x2, R21 ;  /* 0x000000020816d824 */ /* 0x000fe200078e0215 */
[----:B-----5:R-:W-:Y:S01]  /*1660*/  @!P1 LEA R25, R10, R25, 0x18 ;  /* 0x000000190a199211 */ /* 0x020fe200078ec0ff */
[----:B------:R-:W-:Y:S01]  /*1670*/  IMAD R21, R17, UR8, RZ ;  /* 0x0000000811157c24 */ /* 0x000fe2000f8e02ff */
[----:B------:R-:W-:Y:S01]  /*1680*/  @!P2 IADD3 R17, P6, R20, UR28, RZ ;  /* 0x0000001c1411ac10 */ /* 0x000fe2000ffde0ff */
[----:B------:R-:W-:Y:S01]  /*1690*/  IMAD.U32 R7, RZ, RZ, UR6 ;  /* 0x00000006ff077e24 */ /* 0x000fe2000f8e00ff */
[----:B------:R-:W-:Y:S01]  /*16a0*/  @!P5 LDGSTS.E.BYPASS.LTC128B.128 [R22+0x8800], desc[UR18][R28.64] ;  /* 0x088000001c16dfae */ /* 0x000fe2000b901d52 */
[----:B--2---:R-:W-:Y:S01]  /*16b0*/  LOP3.LUT R27, R11, 0xfffffff8, RZ, 0xc0, !PT ;  /* 0xfffffff80b1b7812 */ /* 0x004fe200078ec0ff */
[----:B------:R-:W-:Y:S01]  /*16c0*/  IMAD R21, R16, UR9, R21 ;  /* 0x0000000910157c24 */ /* 0x000fe2000f8e0215 */
[----:B------:R-:W-:Y:S01]  /*16d0*/  ULDC.64 UR6, c[0x0][0x268] ;  /* 0x00009a0000067ab9 */ /* 0x000fe20000000a00 */
[----:B------:R-:W-:Y:S01]  /*16e0*/  @!P5 LDGSTS.E.BYPASS.LTC128B.128 [R22+0xa800], desc[UR18][R28.64+0x80] ;  /* 0x0a8000801c16dfae */ /* 0x000fe2000b901d52 */
[----:B------:R-:W-:Y:S01]  /*16f0*/  @!P2 IMAD R19, R8, 0x2, R19 ;  /* 0x000000020813a824 */ /* 0x000fe200078e0213 */
[----:B------:R-:W-:Y:S01]  /*1700*/  LOP3.LUT R109, R109, 0xfffffe00, RZ, 0xc0, !PT ;  /* 0xfffffe006d6d7812 */ /* 0x000fe200078ec0ff */
[----:B------:R-:W-:Y:S01]  /*1710*/  IMAD.IADD R10, R24, 0x1, -R27 ;  /* 0x00000001180a7824 */ /* 0x000fe200078e0a1b */
[----:B------:R-:W-:Y:S01]  /*1720*/  @!P5 LDGSTS.E.BYPASS.LTC128B.128 [R22+0xc800], desc[UR18][R28.64+0x100] ;  /* 0x0c8001001c16dfae */ /* 0x000fe2000b901d52 */
[----:B------:R-:W-:-:S02]  /*1730*/  IMAD.SHL.U32 R27, R0, 0x40, RZ ;  /* 0x00000040001b7824 */ /* 0x000fc400078e00ff */
[----:B------:R-:W-:Y:S01]  /*1740*/  @!P1 IMAD R25, R8, 0x2, R25 ;  /* 0x0000000208199824 */ /* 0x000fe200078e0219 */
[----:B------:R2:W-:Y:S01]  /*1750*/  @!P5 LDGSTS.E.BYPASS.LTC128B.128 [R22+0xe800], desc[UR18][R28.64+0x180] ;  /* 0x0e8001801c16dfae */ /* 0x0005e2000b901d52 */
[----:B------:R-:W-:Y:S01]  /*1760*/  ISETP.GE.AND P5, PT, R16, UR22, PT ;  /* 0x0000001610007c0c */ /* 0x000fe2000bfa6270 */
[----:B------:R-:W-:Y:S01]  /*1770*/  UIMAD UR22, UR23, UR8, URZ ;  /* 0x00000008171672a4 */ /* 0x000fe2000f8e023f */
[----:B------:R-:W-:Y:S01]  /*1780*/  LOP3.LUT R27, R27, 0x1c0, RZ, 0xc0, !PT ;  /* 0x000001c01b1b7812 */ /* 0x000fe200078ec0ff */
[----:B------:R-:W-:Y:S01]  /*1790*/  @!UP0 UIMAD UR23, UR11, 0x30, URZ ;  /* 0x000000300b1788a4 */ /* 0x000fe2000f8e023f */
[----:B------:R-:W-:Y:S01]  /*17a0*/  @!P2 IADD3.X R16, R23, UR29, R7, P6, !PT ;  /* 0x0000001d1710ac10 */ /* 0x000fe2000b7fe407 */
[----:B------:R-:W-:Y:S01]  /*17b0*/  UIMAD.WIDE.U32 UR28, UR15, UR8, URZ ;  /* 0x000000080f1c72a5 */ /* 0x000fe2000f8e003f */
[----:B------:R-:W-:Y:S01]  /*17c0*/  LOP3.LUT R241, R27, 0x8, R6, 0xf8, !PT ;  /* 0x000000081bf17812 */ /* 0x000fe200078ef806 */
[----:B------:R-:W-:Y:S01]  /*17d0*/  UIMAD UR22, UR15, UR9, UR22 ;  /* 0x000000090f1672a4 */ /* 0x000fe2000f8e0216 */
[----:B------:R-:W3:Y:S01]  /*17e0*/  @!P1 LDC.64 R6, c[0x0][0x218] ;  /* 0x00008600ff069b82 */ /* 0x000ee20000000a00 */
[C---:B-1----:R-:W-:Y:S01]  /*17f0*/  @!P2 LEA R26, P6, R17.reuse, R4, 0x1 ;  /* 0x00000004111aa211 */ /* 0x042fe200078c08ff */
[----:B------:R-:W-:Y:S01]  /*1800*/  IMAD R18, R18, UR6, RZ ;  /* 0x0000000612127c24 */ /* 0x000fe2000f8e02ff */
[----:B------:R-:W-:Y:S01]  /*1810*/  SHF.R.U32.HI R4, RZ, 0x3, R27 ;  /* 0x00000003ff047819 */ /* 0x000fe2000001161b */
[----:B------:R-:W-:Y:S01]  /*1820*/  UIADD3 UR22, UR29, UR22, URZ ;  /* 0x000000161d167290 */ /* 0x000fe2000fffe03f */
[----:B------:R-:W-:Y:S01]  /*1830*/  @!P2 LEA.HI.X R27, R17, R5, R16, 0x1, P6 ;  /* 0x00000005111ba211 */ /* 0x000fe200030f0c10 */
[----:B------:R-:W-:Y:S01]  /*1840*/  IMAD.U32 R5, RZ, RZ, UR10 ;  /* 0x0000000aff057e24 */ /* 0x000fe2000f8e00ff */
[----:B------:R-:W-:Y:S01]  /*1850*/  IADD3 R204, P6, R14, UR26, RZ ;  /* 0x0000001a0ecc7c10 */ /* 0x000fe2000ffde0ff */
[----:B------:R-:W-:Y:S01]  /*1860*/  IMAD.U32 R246, RZ, RZ, UR28 ;  /* 0x0000001cfff67e24 */ /* 0x000fe2000f8e00ff */
[----:B------:R-:W-:Y:S01]  /*1870*/  LOP3.LUT R241, R241, R4, RZ, 0x3c, !PT ;  /* 0x00000004f1f17212 */ /* 0x000fe200078e3cff */
[----:B------:R-:W-:Y:S01]  /*1880*/  @!P2 LDGSTS.E.BYPASS.LTC128B.128 [R19+0x9000], desc[UR18][R26.64] ;  /* 0x090000001a13afae */ /* 0x000fe2000b901d52 */
[----:B------:R-:W-:Y:S01]  /*1890*/  IADD3.X R205, R15, UR25, R21, P6, !PT ;  /* 0x000000190fcd7c10 */ /* 0x000fe2000b7fe415 */
[----:B------:R-:W-:Y:S01]  /*18a0*/  IMAD.U32 R247, RZ, RZ, UR29 ;  /* 0x0000001dfff77e24 */ /* 0x000fe2000f8e00ff */
[----:B------:R-:W-:Y:S01]  /*18b0*/  VOTEU.ALL UP0, P0 ;  /* 0x00000000003f7886 */ /* 0x000fe20000000000 */
[----:B------:R-:W-:Y:S01]  /*18c0*/  @!P2 LDGSTS.E.BYPASS.LTC128B.128 [R19+0xb000], desc[UR18][R26.64+0x80] ;  /* 0x0b0000801a13afae */ /* 0x000fe2000b901d52 */
[----:B------:R-:W-:-:S02]  /*18d0*/  IMAD.U32 R15, RZ, RZ, UR22 ;  /* 0x00000016ff0f7e24 */ /* 0x000fc4000f8e00ff */
[C---:B------:R-:W-:Y:S01]  /*18e0*/  IMAD.WIDE.U32 R204, R9.reuse, UR6, R204 ;  /* 0x0000000609cc7c25 */ /* 0x040fe2000f8e00cc */
[----:B------:R-:W-:Y:S01]  /*18f0*/  @!P2 LDGSTS.E.BYPASS.LTC128B.128 [R19+0xd000], desc[UR18][R26.64+0x100] ;  /* 0x0d0001001a13afae */ /* 0x000fe2000b901d52 */
[----:B------:R-:W-:Y:S02]  /*1900*/  USHF.L.U32 UR6, UR9, 0x5, URZ ;  /* 0x0000000509067899 */ /* 0x000fe4000800063f */
[----:B--2---:R-:W-:Y:S01]  /*1910*/  @!P1 IMAD.MOV.U32 R22, RZ, RZ, R20 ;  /* 0x000000ffff169224 */ /* 0x004fe200078e0014 */
[----:B------:R1:W-:Y:S01]  /*1920*/  @!P2 LDGSTS.E.BYPASS.LTC128B.128 [R19+0xf000], desc[UR18][R26.64+0x180] ;  /* 0x0f0001801a13afae */ /* 0x0003e2000b901d52 */
[----:B------:R-:W-:Y:S01]  /*1930*/  IMAD R9, R9, UR7, R18 ;  /* 0x0000000709097c24 */ /* 0x000fe2000f8e0212 */
[----:B------:R-:W-:Y:S01]  /*1940*/  LEA R20, P2, R246, R204, 0x6 ;  /* 0x000000ccf6147211 */ /* 0x000fe200078430ff */
[----:B------:R-:W-:Y:S02]  /*1950*/  @!P1 IMAD.WIDE.U32 R22, R5, 0x30, R22 ;  /* 0x0000003005169825 */ /* 0x000fe400078e0016 */
[----:B------:R-:W2:Y:S02]  /*1960*/  @!P5 LDC.64 R4, c[0x0][0x220] ;  /* 0x00008800ff04db82 */ /* 0x000ea40000000a00 */
[----:B------:R-:W-:Y:S01]  /*1970*/  @!P1 VIADD R8, R23, UR23 ;  /* 0x0000001717089c36 */ /* 0x000fe20008000000 */
[C---:B---3--:R-:W-:Y:S01]  /*1980*/  @!P1 LEA R28, P6, R22.reuse, R6, 0x1 ;  /* 0x00000006161c9211 */ /* 0x048fe200078c08ff */
[----:B------:R-:W-:Y:S01]  /*1990*/  IMAD.IADD R247, R205, 0x1, R9 ;  /* 0x00000001cdf77824 */ /* 0x000fe200078e0209 */
[----:B------:R-:W-:Y:S01]  /*19a0*/  UIMAD.WIDE.U32 UR22, UR8, 0x20, URZ ;  /* 0x00000020081678a5 */ /* 0x000fe2000f8e003f */
[----:B------:R-:W-:Y:S01]  /*19b0*/  IMAD.U32 R9, RZ, RZ, UR8 ;  /* 0x00000008ff097e24 */ /* 0x000fe2000f8e00ff */
[----:B------:R-:W-:Y:S01]  /*19c0*/  @!P1 LEA.HI.X R29, R22, R7, R8, 0x1, P6 ;  /* 0x00000007161d9211 */ /* 0x000fe200030f0c08 */
[----:B------:R-:W-:Y:S01]  /*19d0*/  IMAD.U32 R8, RZ, RZ, UR8 ;  /* 0x00000008ff087e24 */ /* 0x000fe2000f8e00ff */
[----:B------:R-:W3:Y:S01]  /*19e0*/  @!P4 LDC.64 R6, c[0x0][0x220] ;  /* 0x00008800ff06cb82 */ /* 0x000ee20000000a00 */
[----:B------:R-:W-:Y:S01]  /*19f0*/  LEA.HI.X R21, R246, R247, R15, 0x6, P2 ;  /* 0x000000f7f6157211 */ /* 0x000fe200010f340f */
[----:B------:R-:W-:Y:S01]  /*1a00*/  IMAD.U32 R17, RZ, RZ, UR9 ;  /* 0x00000009ff117e24 */ /* 0x000fe2000f8e00ff */
[----:B------:R-:W-:Y:S01]  /*1a10*/  @!P1 LDGSTS.E.BYPASS.LTC128B.128 [R25+0x9800], desc[UR18][R28.64] ;  /* 0x098000001c199fae */ /* 0x000fe2000b901d52 */
[----:B------:R-:W-:Y:S01]  /*1a20*/  @!P4 LEA R16, P2, R9, R20, 0x4 ;  /* 0x000000140910c211 */ /* 0x000fe200078420ff */
[----:B------:R-:W-:Y:S01]  /*1a30*/  IMAD.U32 R15, RZ, RZ, UR6 ;  /* 0x00000006ff0f7e24 */ /* 0x000fe2000f8e00ff */
[----:B------:R-:W-:Y:S01]  /*1a40*/  @!UP0 UIMAD UR6, UR9, 0x30, URZ ;  /* 0x00000030090688a4 */ /* 0x000fe2000f8e023f */
[----:B------:R-:W-:Y:S01]  /*1a50*/  @!P1 LDGSTS.E.BYPASS.LTC128B.128 [R25+0xb800], desc[UR18][R28.64+0x80] ;  /* 0x0b8000801c199fae */ /* 0x000fe2000b901d52 */
[----:B------:R-:W-:Y:S01]  /*1a60*/  IMAD.U32 R18, RZ, RZ, UR8 ;  /* 0x00000008ff127e24 */ /* 0x000fe2000f8e00ff */
[----:B------:R-:W-:Y:S01]  /*1a70*/  @!P4 LEA.HI.X R17, R8, R21, R17, 0x4, P2 ;  /* 0x000000150811c211 */ /* 0x000fe200010f2411 */
[----:B------:R-:W-:Y:S01]  /*1a80*/  IMAD R241, R12, 0x200, R241 ;  /* 0x000002000cf17824 */ /* 0x000fe200078e02f1 */
[----:B------:R-:W-:Y:S01]  /*1a90*/  @!P1 LDGSTS.E.BYPASS.LTC128B.128 [R25+0xd800], desc[UR18][R28.64+0x100] ;  /* 0x0d8001001c199fae */ /* 0x000fe2000b901d52 */
[----:B------:R-:W4:Y:S01]  /*1aa0*/  @!P0 LDC.64 R8, c[0x0][0x220] ;  /* 0x00008800ff088b82 */ /* 0x000f220000000a00 */
[----:B-1----:R-:W-:Y:S01]  /*1ab0*/  @!P0 IMAD.WIDE.U32 R18, R18, 0x30, R20 ;  /* 0x0000003012128825 */ /* 0x002fe200078e0014 */
[----:B------:R-:W-:Y:S01]  /*1ac0*/  UISETP.GE.AND UP0, UPT, UR16, 0x2, UPT ;  /* 0x000000021000788c */ /* 0x000fe2000bf06270 */
[----:B------:R-:W-:Y:S01]  /*1ad0*/  @!P1 LDGSTS.E.BYPASS.LTC128B.128 [R25+0xf800], desc[UR18][R28.64+0x180] ;  /* 0x0f8001801c199fae */ /* 0x000fe2000b901d52 */
[----:B--2---:R-:W-:Y:S01]  /*1ae0*/  @!P5 LEA R22, P6, R20, R4, 0x1 ;  /* 0x000000041416d211 */ /* 0x004fe200078c08ff */
[----:B------:R-:W-:Y:S01]  /*1af0*/  IMAD.SHL.U32 R12, R12, 0x8, RZ ;  /* 0x000000080c0c7824 */ /* 0x000fe200078e00ff */
[C---:B------:R-:W-:Y:S01]  /*1b00*/  @!P3 IADD3 R14, P1, R20.reuse, UR22, RZ ;  /* 0x00000016140ebc10 */ /* 0x040fe2000ff3e0ff */
[----:B------:R-:W0:Y:S01]  /*1b10*/  LDGDEPBAR ;  /* 0x00000000000079af */ /* 0x000e220000000000 */
[----:B------:R-:W-:Y:S01]  /*1b20*/  @!P5 LEA.HI.X R23, R20, R5, R21, 0x1, P6 ;  /* 0x000000051417d211 */ /* 0x000fe200030f0c15 */
[----:B------:R-:W-:Y:S01]  /*1b30*/  ULDC UR22, c[0x0][0x39c] ;  /* 0x0000e70000167ab9 */ /* 0x000fe20000000800 */
[----:B------:R-:W1:Y:S01]  /*1b40*/  @!P3 LDC.64 R4, c[0x0][0x220] ;  /* 0x00008800ff04bb82 */ /* 0x000e620000000a00 */
[----:B------:R-:W-:-:S02]  /*1b50*/  @!P3 IADD3.X R15, R21, UR23, R15, P1, !PT ;  /* 0x00000017150fbc10 */ /* 0x000fc40008ffe40f */
[C---:B---3--:R-:W-:Y:S02]  /*1b60*/  @!P4 LEA R20, P1, R16.reuse, R6, 0x1 ;  /* 0x000000061014c211 */ /* 0x048fe400078208ff */
[----:B------:R-:W-:Y:S02]  /*1b70*/  SHF.R.S32.HI R6, RZ, 0x5, R108 ;  /* 0x00000005ff067819 */ /* 0x000fe4000001146c */
[----:B------:R-:W-:Y:S01]  /*1b80*/  @!P4 LEA.HI.X R21, R16, R7, R17, 0x1, P1 ;  /* 0x000000071015c211 */ /* 0x000fe200008f0c11 */
[----:B------:R-:W-:Y:S01]  /*1b90*/  IMAD.SHL.U32 R7, R10, 0x40, RZ ;  /* 0x000000400a077824 */ /* 0x000fe200078e00ff */
[----:B------:R-:W-:-:S04]  /*1ba0*/  LEA R241, R241, UR4, 0x1 ;  /* 0x00000004f1f17c11 */ /* 0x000fc8000f8e08ff */
[----:B------:R-:W-:Y:S01]  /*1bb0*/  LOP3.LUT R7, R7, 0x1c0, RZ, 0xc0, !PT ;  /* 0x000001c007077812 */ /* 0x000fe200078ec0ff */
[----:B------:R-:W-:-:S03]  /*1bc0*/  VIADD R239, R241, 0x8020 ;  /* 0x00008020f1ef7836 */ /* 0x000fc60000000000 */
[----:B------:R-:W-:Y:S02]  /*1bd0*/  LOP3.LUT R12, R7, 0x8, R12, 0xf8, !PT ;  /* 0x00000008070c7812 */ /* 0x000fe400078ef80c */
[----:B------:R-:W-:Y:S01]  /*1be0*/  SHF.R.U32.HI R7, RZ, 0x3, R7 ;  /* 0x00000003ff077819 */ /* 0x000fe20000011607 */
[----:B------:R-:W-:-:S04]  /*1bf0*/  DEPBAR.LE SB0, 0x0 ;  /* 0x000080000000791a */ /* 0x000fc80000000000 */
[----:B------:R-:W-:Y:S06]  /*1c00*/  BAR.SYNC.DEFER_BLOCKING 0x0 ;  /* 0x0000000000007b1d */ /* 0x000fec0000010000 */
        /* <DEDUP_REMOVED lines=10> */
[----:B------:R-:W-:Y:S01]  /*1cb0*/  @!P5 LDGSTS.E.BYPASS.LTC128B.128 [R243+0x16000], desc[UR18][R22.64+0x180] ;  /* 0x1600018016f3dfae */ /* 0x000fe2000b901d52 */
[----:B-1----:R-:W-:-:S02]  /*1cc0*/  @!P3 LEA R16, P5, R14, R4, 0x1 ;  /* 0x000000040e10b211 */ /* 0x002fc400078a08ff */
[----:B------:R-:W-:Y:S01]  /*1cd0*/  LOP3.LUT R4, R12, R7, RZ, 0x3c, !PT ;  /* 0x000000070c047212 */ /* 0x000fe200078e3cff */
[----:B------:R-:W-:Y:S01]  /*1ce0*/  @P4 STS.128 [R243+0x10800], RZ ;  /* 0x010800fff3004388 */ /* 0x000fe20000000c00 */
[----:B------:R-:W-:Y:S01]  /*1cf0*/  @!P3 LEA.HI.X R17, R14, R5, R15, 0x1, P5 ;  /* 0x000000050e11b211 */ /* 0x000fe200028f0c0f */
[----:B------:R-:W-:Y:S01]  /*1d00*/  IMAD R7, R6, 0x400, R109 ;  /* 0x0000040006077824 */ /* 0x000fe200078e026d */
[----:B------:R-:W-:Y:S01]  /*1d10*/  R2P PR, R10, 0x6 ;  /* 0x000000060a007804 */ /* 0x000fe20000000000 */
[----:B------:R-:W-:Y:S01]  /*1d20*/  @P4 STS.128 [R243+0x12800], RZ ;  /* 0x012800fff3004388 */ /* 0x000fe20000000c00 */
[----:B------:R-:W-:Y:S01]  /*1d30*/  @!P0 VIADD R5, R19, UR6 ;  /* 0x0000000613058c36 */ /* 0x000fe20008000000 */
[----:B----4-:R-:W-:Y:S01]  /*1d40*/  @!P0 LEA R8, P5, R18, R8, 0x1 ;  /* 0x0000000812088211 */ /* 0x010fe200078a08ff */
[----:B------:R-:W-:Y:S01]  /*1d50*/  IMAD.IADD R242, R4, 0x1, R7 ;  /* 0x0000000104f27824 */ /* 0x000fe200078e0207 */
[----:B------:R-:W-:Y:S01]  /*1d60*/  @P4 STS.128 [R243+0x14800], RZ ;  /* 0x014800fff3004388 */ /* 0x000fe20000000c00 */
[----:B------:R-:W-:Y:S01]  /*1d70*/  IMAD.MOV.U32 R7, RZ, RZ, 0x10 ;  /* 0x00000010ff077424 */ /* 0x000fe200078e00ff */
[----:B------:R-:W-:Y:S01]  /*1d80*/  @!P0 LEA.HI.X R9, R18, R9, R5, 0x1, P5 ;  /* 0x0000000912098211 */ /* 0x000fe200028f0c05 */
[----:B------:R-:W-:Y:S01]  /*1d90*/  IMAD.MOV.U32 R5, RZ, RZ, 0x20 ;  /* 0x00000020ff057424 */ /* 0x000fe200078e00ff */
[----:B------:R-:W-:Y:S01]  /*1da0*/  @P4 STS.128 [R243+0x16800], RZ ;  /* 0x016800fff3004388 */ /* 0x000fe20000000c00 */
[----:B------:R-:W-:-:S02]  /*1db0*/  LEA R242, R242, UR4, 0x1 ;  /* 0x00000004f2f27c11 */ /* 0x000fc4000f8e08ff */
[----:B------:R-:W-:Y:S01]  /*1dc0*/  SEL R7, R7, 0xfffffff0, !P1 ;  /* 0xfffffff007077807 */ /* 0x000fe20004800000 */
[----:B------:R-:W-:Y:S01]  /*1dd0*/  @!PT LDS RZ, [RZ] ;  /* 0x00000000fffff984 */ /* 0x000fe20000000800 */
[----:B------:R-:W-:Y:S01]  /*1de0*/  @!PT LDS RZ, [RZ] ;  /* 0x00000000fffff984 */ /* 0x000fe20000000800 */
[----:B------:R-:W-:Y:S01]  /*1df0*/  @!PT LDS RZ, [RZ] ;  /* 0x00000000fffff984 */ /* 0x000fe20000000800 */
[----:B------:R-:W-:Y:S01]  /*1e00*/  @!P4 LDGSTS.E.BYPASS.LTC128B.128 [R243+0x10800], desc[UR18][R20.64] ;  /* 0x1080000014f3cfae */ /* 0x000fe2000b901d52 */
[----:B------:R-:W-:Y:S02]  /*1e10*/  SEL R5, R5, 0xffffffe0, !P2 ;  /* 0xffffffe005057807 */ /* 0x000fe40005000000 */
[----:B------:R-:W-:Y:S01]  /*1e20*/  R2P PR, R0, 0x6 ;  /* 0x0000000600007804 */ /* 0x000fe20000000000 */
[----:B------:R-:W-:Y:S01]  /*1e30*/  @!P4 LDGSTS.E.BYPASS.LTC128B.128 [R243+0x12800], desc[UR18][R20.64+0x80] ;  /* 0x1280008014f3cfae */ /* 0x000fe2000b901d52 */
[----:B------:R-:W-:Y:S02]  /*1e40*/  VIADD R0, R241, 0x8000 ;  /* 0x00008000f1007836 */ /* 0x000fe40000000000 */
[--C-:B------:R-:W-:Y:S01]  /*1e50*/  IMAD R240, R7, 0x2, R242.reuse ;  /* 0x0000000207f07824 */ /* 0x100fe200078e02f2 */
[----:B------:R-:W-:Y:S01]  /*1e60*/  @!P4 LDGSTS.E.BYPASS.LTC128B.128 [R243+0x14800], desc[UR18][R20.64+0x100] ;  /* 0x1480010014f3cfae */ /* 0x000fe2000b901d52 */
[----:B------:R-:W-:-:S02]  /*1e70*/  IMAD R238, R5, 0x2, R242 ;  /* 0x0000000205ee7824 */ /* 0x000fc400078e02f2 */
[----:B------:R-:W-:Y:S01]  /*1e80*/  IMAD R237, R5, 0x2, R240 ;  /* 0x0000000205ed7824 */ /* 0x000fe200078e02f0 */
[----:B------:R1:W-:Y:S04]  /*1e90*/  @!P4 LDGSTS.E.BYPASS.LTC128B.128 [R243+0x16800], desc[UR18][R20.64+0x180] ;  /* 0x1680018014f3cfae */ /* 0x0003e8000b901d52 */
[----:B------:R-:W-:Y:S01]  /*1ea0*/  @P3 STS.128 [R243+0x11000], RZ ;  /* 0x011000fff3003388 */ /* 0x000fe20000000c00 */
[----:B------:R-:W-:Y:S02]  /*1eb0*/  @P1 VIADD R239, R0, 0xffffffe0 ;  /* 0xffffffe000ef1836 */ /* 0x000fe40000000000 */
[----:B------:R-:W-:Y:S01]  /*1ec0*/  IMAD.MOV.U32 R0, RZ, RZ, 0x40 ;  /* 0x00000040ff007424 */ /* 0x000fe200078e00ff */
[----:B------:R-:W-:Y:S04]  /*1ed0*/  @P3 STS.128 [R243+0x13000], RZ ;  /* 0x013000fff3003388 */ /* 0x000fe80000000c00 */
[----:B------:R-:W-:Y:S01]  /*1ee0*/  @P3 STS.128 [R243+0x15000], RZ ;  /* 0x015000fff3003388 */ /* 0x000fe20000000c00 */
[----:B------:R-:W-:-:S03]  /*1ef0*/  SEL R0, R0, 0xffffffc0, !P2 ;  /* 0xffffffc000007807 */ /* 0x000fc60005000000 */
[----:B------:R-:W-:Y:S02]  /*1f00*/  @P3 STS.128 [R243+0x17000], RZ ;  /* 0x017000fff3003388 */ /* 0x000fe40000000c00 */
[----:B------:R-:W-:Y:S02]  /*1f10*/  IMAD.IADD R235, R241, 0x1, R0 ;  /* 0x00000001f1eb7824 */ /* 0x000fe400078e0200 */
[----:B------:R-:W-:Y:S01]  /*1f20*/  @!PT LDS RZ, [RZ] ;  /* 0x00000000fffff984 */ /* 0x000fe20000000800 */
[----:B------:R-:W-:Y:S01]  /*1f30*/  @!PT LDS RZ, [RZ] ;  /* 0x00000000fffff984 */ /* 0x000fe20000000800 */
[----:B------:R-:W-:Y:S01]  /*1f40*/  @!PT LDS RZ, [RZ] ;  /* 0x00000000fffff984 */ /* 0x000fe20000000800 */
[----:B------:R-:W-:Y:S01]  /*1f50*/  @!P3 LDGSTS.E.BYPASS.LTC128B.128 [R243+0x11000], desc[UR18][R16.64] ;  /* 0x1100000010f3bfae */ /* 0x000fe2000b901d52 */
[----:B------:R-:W-:-:S03]  /*1f60*/  IMAD.IADD R228, R0, 0x1, R239 ;  /* 0x0000000100e47824 */ /* 0x000fc600078e02ef */
        /* <DEDUP_REMOVED lines=15> */
[----:B------:R-:W4:Y:S04]  /*2060*/  LDSM.16.M88.4 R32, [R241+0x8000] ;  /* 0x00800000f120783b */ /* 0x000f280000000200 */
[----:B------:R-:W-:Y:S04]  /*2070*/  LDSM.16.M88.4 R12, [R240] ;  /* 0x00000000f00c783b */ /* 0x000fe80000000200 */
[----:B------:R-:W-:Y:S04]  /*2080*/  LDSM.16.M88.4 R36, [R239] ;  /* 0x00000000ef24783b */ /* 0x000fe80000000200 */
[----:B------:R-:W5:Y:S04]  /*2090*/  LDSM.16.M88.4 R72, [R241+0x9000] ;  /* 0x00900000f148783b */ /* 0x000f680000000200 */
[----:B------:R-:W5:Y:S04]  /*20a0*/  LDSM.16.M88.4 R40, [R241+0x8800] ;  /* 0x00880000f128783b */ /* 0x000f680000000200 */
[----:B------:R-:W-:Y:S04]  /*20b0*/  LDSM.16.M88.4 R84, [R238] ;  /* 0x00000000ee54783b */ /* 0x000fe80000000200 */
[----:B------:R-:W5:Y:S04]  /*20c0*/  LDSM.16.M88.4 R76, [R235+0x8000] ;  /* 0x00800000eb4c783b */ /* 0x000f680000000200 */
[----:B-1----:R-:W1:Y:S04]  /*20d0*/  LDSM.16.M88.4 R20, [R241+0x9800] ;  /* 0x00980000f114783b */ /* 0x002e680000000200 */
[----:B--2---:R-:W2:Y:S04]  /*20e0*/  LDSM.16.M88.4 R16, [R239+0x1000] ;  /* 0x00100000ef10783b */ /* 0x004ea80000000200 */
[----:B---3--:R-:W3:Y:S01]  /*20f0*/  LDSM.16.M88.4 R8, [R239+0x800] ;  /* 0x00080000ef08783b */ /* 0x008ee20000000200 */
[C---:B----4-:R-:W-:Y:S03]  /*2100*/  HMMA.16816.F32 R24, R48.reuse, R32, RZ ;  /* 0x000000203018723c */ /* 0x050fe600000018ff */
[----:B------:R-:W-:Y:S04]  /*2110*/  LDSM.16.M88.4 R52, [R237] ;  /* 0x00000000ed34783b */ /* 0x000fe80000000200 */
[----:B------:R-:W4:Y:S01]  /*2120*/  LDSM.16.M88.4 R88, [R228] ;  /* 0x00000000e458783b */ /* 0x000f220000000200 */
[C---:B------:R-:W-:Y:S03]  /*2130*/  HMMA.16816.F32 R32, R48.reuse, R34, RZ ;  /* 0x000000223020723c */ /* 0x040fe600000018ff */
[----:B------:R-:W4:Y:S03]  /*2140*/  LDSM.16.M88.4 R64, [R239+0x1800] ;  /* 0x00180000ef40783b */ /* 0x000f260000000200 */
[C---:B-----5:R-:W-:Y:S01]  /*2150*/  HMMA.16816.F32 R56, R48.reuse, R72, RZ ;  /* 0x000000483038723c */ /* 0x060fe200000018ff */
[----:B------:R-:W5:Y:S04]  /*2160*/  LDSM.16.M88.4 R60, [R235+0x9000] ;  /* 0x00900000eb3c783b */ /* 0x000f680000000200 */
[----:B------:R-:W5:Y:S01]  /*2170*/  LDSM.16.M88.4 R28, [R235+0x8800] ;  /* 0x00880000eb1c783b */ /* 0x000f620000000200 */
[----:B------:R-:W-:Y:S03]  /*2180*/  HMMA.16816.F32 R72, R48, R74, RZ ;  /* 0x0000004a3048723c */ /* 0x000fe600000018ff */
[----:B------:R-:W-:Y:S03]  /*2190*/  LDSM.16.M88.4 R80, [R241+0xa000] ;  /* 0x00a00000f150783b */ /* 0x000fe60000000200 */
[C---:B------:R-:W-:Y:S01]  /*21a0*/  HMMA.16816.F32 R24, R12.reuse, R36, R24 ;  /* 0x000000240c18723c */ /* 0x040fe20000001818 */
[----:B------:R-:W-:Y:S04]  /*21b0*/  LDSM.16.M88.4 R100, [R239+0x6000] ;  /* 0x00600000ef64783b */ /* 0x000fe80000000200 */
[----:B------:R-:W-:Y:S01]  /*21c0*/  LDSM.16.M88.4 R104, [R228+0x4800] ;  /* 0x00480000e468783b */ /* 0x000fe20000000200 */
[----:B------:R-:W-:Y:S03]  /*21d0*/  HMMA.16816.F32 R32, R12, R38, R32 ;  /* 0x000000260c20723c */ /* 0x000fe60000001820 */
[----:B------:R-:W-:Y:S03]  /*21e0*/  LDSM.16.M88.4 R36, [R228+0x1000] ;  /* 0x00100000e424783b */ /* 0x000fe60000000200 */
[C---:B------:R-:W-:Y:S01]  /*21f0*/  HMMA.16816.F32 R44, R48.reuse, R40, RZ ;  /* 0x00000028302c723c */ /* 0x040fe200000018ff */
[----:B------:R-:W-:Y:S04]  /*2200*/  LDSM.16.M88.4 R92, [R235+0xd000] ;  /* 0x00d00000eb5c783b */ /* 0x000fe80000000200 */
[----:B------:R-:W-:Y:S01]  /*2210*/  LDSM.16.M88.4 R96, [R239+0x5800] ;  /* 0x00580000ef60783b */ /* 0x000fe20000000200 */
[----:B------:R-:W-:Y:S03]  /*2220*/  HMMA.16816.F32 R40, R48, R42, RZ ;  /* 0x0000002a3028723c */ /* 0x000fe600000018ff */
[----:B------:R-:W0:Y:S03]  /*2230*/  LDGDEPBAR ;  /* 0x00000000000079af */ /* 0x000e260000000000 */
[C---:B------:R-:W-:Y:S06]  /*2240*/  HMMA.16816.F32 R24, R84.reuse, R76, R24 ;  /* 0x0000004c5418723c */ /* 0x040fec0000001818 */
[----:B------:R-:W-:Y:S01]  /*2250*/  HMMA.16816.F32 R32, R84, R78, R32 ;  /* 0x0000004e5420723c */ /* 0x000fe20000001820 */
[----:B------:R-:W-:Y:S05]  /*2260*/  LDSM.16.M88.4 R76, [R240+0x2000] ;  /* 0x00200000f04c783b */ /* 0x000fea0000000200 */
[C---:B-1----:R-:W-:Y:S06]  /*2270*/  HMMA.16816.F32 R68, R48.reuse, R20, RZ ;  /* 0x000000143044723c */ /* 0x042fec00000018ff */
[----:B------:R-:W-:Y:S01]  /*2280*/  HMMA.16816.F32 R48, R48, R22, RZ ;  /* 0x000000163030723c */ /* 0x000fe200000018ff */
[----:B------:R-:W-:Y:S05]  /*2290*/  LDSM.16.M88.4 R20, [R235+0x9800] ;  /* 0x00980000eb14783b */ /* 0x000fea0000000200 */
[C---:B--2---:R-:W-:Y:S06]  /*22a0*/  HMMA.16816.F32 R56, R12.reuse, R16, R56 ;  /* 0x000000100c38723c */ /* 0x044fec0000001838 */
[C---:B------:R-:W-:Y:S01]  /*22b0*/  HMMA.16816.F32 R72, R12.reuse, R18, R72 ;  /* 0x000000120c48723c */ /* 0x040fe20000001848 */
[----:B------:R-:W1:Y:S05]  /*22c0*/  LDSM.16.M88.4 R16, [R242+0x2000] ;  /* 0x00200000f210783b */ /* 0x000e6a0000000200 */
[C---:B---3--:R-:W-:Y:S06]  /*22d0*/  HMMA.16816.F32 R44, R12.reuse, R8, R44 ;  /* 0x000000080c2c723c */ /* 0x048fec000000182c */
[----:B------:R-:W-:Y:S01]  /*22e0*/  HMMA.16816.F32 R40, R12, R10, R40 ;  /* 0x0000000a0c28723c */ /* 0x000fe20000001828 */
[----:B------:R-:W2:Y:S05]  /*22f0*/  LDSM.16.M88.4 R8, [R228+0x800] ;  /* 0x00080000e408783b */ /* 0x000eaa0000000200 */
[C---:B----4-:R-:W-:Y:S06]  /*2300*/  HMMA.16816.F32 R24, R52.reuse, R88, R24 ;  /* 0x000000583418723c */ /* 0x050fec0000001818 */
[----:B------:R-:W-:Y:S01]  /*2310*/  HMMA.16816.F32 R32, R52, R90, R32 ;  /* 0x0000005a3420723c */ /* 0x000fe20000001820 */
[----:B------:R-:W-:Y:S05]  /*2320*/  LDSM.16.M88.4 R88, [R235+0xa000] ;  /* 0x00a00000eb58783b */ /* 0x000fea0000000200 */
[C---:B------:R-:W-:Y:S06]  /*2330*/  HMMA.16816.F32 R68, R12.reuse, R64, R68 ;  /* 0x000000400c44723c */ /* 0x040fec0000001844 */
[----:B------:R-:W-:Y:S01]  /*2340*/  HMMA.16816.F32 R12, R12, R66, R48 ;  /* 0x000000420c0c723c */ /* 0x000fe20000001830 */
[----:B------:R-:W-:Y:S04]  /*2350*/  LDSM.16.M88.4 R64, [R228+0x1800] ;  /* 0x00180000e440783b */ /* 0x000fe80000000200 */
[----:B------:R-:W-:Y:S01]  /*2360*/  LDSM.16.M88.4 R48, [R241+0xa800] ;  /* 0x00a80000f130783b */ /* 0x000fe20000000200 */
[C---:B-----5:R-:W-:Y:S06]  /*2370*/  HMMA.16816.F32 R56, R84.reuse, R60, R56 ;  /* 0x0000003c5438723c */ /* 0x060fec0000001838 */
[C---:B------:R-:W-:Y:S01]  /*2380*/  HMMA.16816.F32 R72, R84.reuse, R62, R72 ;  /* 0x0000003e5448723c */ /* 0x040fe20000001848 */
[----:B------:R-:W3:Y:S05]  /*2390*/  LDSM.16.M88.4 R60, [R239+0x2000] ;  /* 0x00200000ef3c783b */ /* 0x000eea0000000200 */
        /* <DEDUP_REMOVED lines=8> */
[----:B------:R-:W-:Y:S04]  /*2420*/  LDSM.16.M88.4 R20, [R241+0xb800] ;  /* 0x00b80000f114783b */ /* 0x000fe80000000200 */
[----:B------:R-:W-:Y:S01]  /*2430*/  LDSM.16.M88.4 R12, [R239+0x3000] ;  /* 0x00300000ef0c783b */ /* 0x000fe20000000200 */
[C---:B------:R-:W-:Y:S06]  /*2440*/  HMMA.16816.F32 R56, R52.reuse, R36, R56 ;  /* 0x000000243438723c */ /* 0x040fec0000001838 */
[C---:B------:R-:W-:Y:S01]  /*2450*/  HMMA.16816.F32 R72, R52.reuse, R38, R72 ;  /* 0x000000263448723c */ /* 0x040fe20000001848 */
[----:B------:R-:W1:Y:S05]  /*2460*/  LDSM.16.M88.4 R36, [R238+0x2000] ;  /* 0x00200000ee24783b */ /* 0x000e6a0000000200 */
[C---:B--2---:R-:W-:Y:S06]  /*2470*/  HMMA.16816.F32 R44, R52.reuse, R8, R44 ;  /* 0x00000008342c723c */ /* 0x044fec000000182c */
[----:B------:R-:W-:Y:S01]  /*2480*/  HMMA.16816.F32 R40, R52, R10, R40 ;  /* 0x0000000a3428723c */ /* 0x000fe20000001828 */
[----:B------:R-:W2:Y:S05]  /*2490*/  LDSM.16.M88.4 R8, [R239+0x2800] ;  /* 0x00280000ef08783b */ /* 0x000eaa0000000200 */
[C---:B---3--:R-:W-:Y:S06]  /*24a0*/  HMMA.16816.F32 R24, R76.reuse, R60, R24 ;  /* 0x0000003c4c18723c */ /* 0x048fec0000001818 */
[----:B------:R-:W-:Y:S01]  /*24b0*/  HMMA.16816.F32 R32, R76, R62, R32 ;  /* 0x0000003e4c20723c */ /* 0x000fe20000001820 */
[----:B------:R-:W-:Y:S05]  /*24c0*/  LDSM.16.M88.4 R60, [R235+0xb800] ;  /* 0x00b80000eb3c783b */ /* 0x000fea0000000200 */
[C---:B------:R-:W-:Y:S06]  /*24d0*/  HMMA.16816.F32 R68, R52.reuse, R64, R68 ;  /* 0x000000403444723c */ /* 0x040fec0000001844 */
[----:B------:R-:W-:Y:S01]  /*24e0*/  HMMA.16816.F32 R84, R52, R66, R84 ;  /* 0x000000423454723c */ /* 0x000fe20000001854 */
[----:B------:R-:W-:Y:S04]  /*24f0*/  LDSM.16.M88.4 R64, [R228+0x2000] ;  /* 0x00200000e440783b */ /* 0x000fe80000000200 */
[----:B------:R-:W-:Y:S01]  /*2500*/  LDSM.16.M88.4 R52, [R235+0xa800] ;  /* 0x00a80000eb34783b */ /* 0x000fe20000000200 */
[C---:B----4-:R-:W-:Y:S06]  /*2510*/  HMMA.16816.F32 R56, R16.reuse, R28, R56 ;  /* 0x0000001c1038723c */ /* 0x050fec0000001838 */
        /* <DEDUP_REMOVED lines=40> */
[----:B------:R-:W1:Y:S05]  /*27a0*/  LDSM.16.M88.4 R8, [R235+0xc000] ;  /* 0x00c00000eb08783b */ /* 0x000e6a0000000200 */
[C---:B------:R-:W-:Y:S06]  /*27b0*/  HMMA.16816.F32 R44, R28.reuse, R20, R44 ;  /* 0x000000141c2c723c */ /* 0x040fec000000182c */
[----:B------:R-:W-:Y:S01]  /*27c0*/  HMMA.16816.F32 R40, R28, R22, R40 ;  /* 0x000000161c28723c */ /* 0x000fe20000001828 */
[----:B------:R-:W2:Y:S05]  /*27d0*/  LDSM.16.M88.4 R20, [R241+0xd000] ;  /* 0x00d00000f114783b */ /* 0x000eaa0000000200 */
[C---:B---3--:R-:W-:Y:S06]  /*27e0*/  HMMA.16816.F32 R24, R88.reuse, R48, R24 ;  /* 0x000000305818723c */ /* 0x048fec0000001818 */
[----:B------:R-:W-:Y:S01]  /*27f0*/  HMMA.16816.F32 R32, R88, R50, R32 ;  /* 0x000000325820723c */ /* 0x000fe20000001820 */
[----:B------:R-:W-:Y:S05]  /*2800*/  LDSM.16.M88.4 R48, [R241+0xe800] ;  /* 0x00e80000f130783b */ /* 0x000fea0000000200 */
[C---:B----4-:R-:W-:Y:S06]  /*2810*/  HMMA.16816.F32 R68, R28.reuse, R52, R68 ;  /* 0x000000341c44723c */ /* 0x050fec0000001844 */
[----:B------:R-:W-:Y:S01]  /*2820*/  HMMA.16816.F32 R84, R28, R54, R84 ;  /* 0x000000361c54723c */ /* 0x000fe20000001854 */
[----:B------:R-:W3:Y:S04]  /*2830*/  LDSM.16.M88.4 R28, [R228+0x4000] ;  /* 0x00400000e41c783b */ /* 0x000ee80000000200 */
[----:B------:R-:W-:Y:S01]  /*2840*/  LDSM.16.M88.4 R52, [R242+0x6000] ;  /* 0x00600000f234783b */ /* 0x000fe20000000200 */
[----:B-1----:R-:W-:Y:S06]  /*2850*/  HMMA.16816.F32 R24, R80, R8, R24 ;  /* 0x000000085018723c */ /* 0x002fec0000001818 */
[C---:B------:R-:W-:Y:S06]  /*2860*/  HMMA.16816.F32 R44, R12.reuse, R36, R44 ;  /* 0x000000240c2c723c */ /* 0x040fec000000182c */
[----:B------:R-:W-:Y:S01]  /*2870*/  HMMA.16816.F32 R40, R12, R38, R40 ;  /* 0x000000260c28723c */ /* 0x000fe20000001828 */
[----:B------:R-:W1:Y:S05]  /*2880*/  LDSM.16.M88.4 R36, [R235+0xc800] ;  /* 0x00c80000eb24783b */ /* 0x000e6a0000000200 */
[----:B------:R-:W-:Y:S01]  /*2890*/  HMMA.16816.F32 R32, R80, R10, R32 ;  /* 0x0000000a5020723c */ /* 0x000fe20000001820 */
[----:B------:R-:W-:Y:S05]  /*28a0*/  LDSM.16.M88.4 R8, [R239+0x5000] ;  /* 0x00500000ef08783b */ /* 0x000fea0000000200 */
[C---:B--2---:R-:W-:Y:S06]  /*28b0*/  HMMA.16816.F32 R56, R12.reuse, R20, R56 ;  /* 0x000000140c38723c */ /* 0x044fec0000001838 */
[----:B------:R-:W-:Y:S01]  /*28c0*/  HMMA.16816.F32 R72, R12, R22, R72 ;  /* 0x000000160c48723c */ /* 0x000fe20000001848 */
[----:B------:R-:W2:Y:S05]  /*28d0*/  LDSM.16.M88.4 R20, [R241+0xe000] ;  /* 0x00e00000f114783b */ /* 0x000eaa0000000200 */
[----:B---3--:R-:W-:Y:S06]  /*28e0*/  HMMA.16816.F32 R24, R64, R28, R24 ;  /* 0x0000001c4018723c */ /* 0x008fec0000001818 */
[C---:B------:R-:W-:Y:S06]  /*28f0*/  HMMA.16816.F32 R44, R88.reuse, R16, R44 ;  /* 0x00000010582c723c */ /* 0x040fec000000182c */
[----:B------:R-:W-:Y:S01]  /*2900*/  HMMA.16816.F32 R40, R88, R18, R40 ;  /* 0x000000125828723c */ /* 0x000fe20000001828 */
[----:B------:R-:W3:Y:S05]  /*2910*/  LDSM.16.M88.4 R16, [R240+0x6000] ;  /* 0x00600000f010783b */ /* 0x000eea0000000200 */
[----:B------:R-:W-:Y:S01]  /*2920*/  HMMA.16816.F32 R32, R64, R30, R32 ;  /* 0x0000001e4020723c */ /* 0x000fe20000001820 */
[----:B------:R-:W-:Y:S05]  /*2930*/  LDSM.16.M88.4 R28, [R235+0xe000] ;  /* 0x00e00000eb1c783b */ /* 0x000fea0000000200 */
[----:B------:R-:W-:Y:S06]  /*2940*/  HMMA.16816.F32 R68, R12, R60, R68 ;  /* 0x0000003c0c44723c */ /* 0x000fec0000001844 */
[----:B-1----:R-:W-:Y:S06]  /*2950*/  HMMA.16816.F32 R44, R80, R36, R44 ;  /* 0x00000024502c723c */ /* 0x002fec000000182c */
[----:B--2---:R-:W-:Y:S06]  /*2960*/  HMMA.16816.F32 R24, R52, R20, R24 ;  /* 0x000000143418723c */ /* 0x004fec0000001818 */
[----:B------:R-:W-:Y:S01]  /*2970*/  HMMA.16816.F32 R40, R80, R38, R40 ;  /* 0x000000265028723c */ /* 0x000fe20000001828 */
[----:B------:R-:W-:Y:S05]  /*2980*/  LDSM.16.M88.4 R36, [R239+0x6800] ;  /* 0x00680000ef24783b */ /* 0x000fea0000000200 */
[----:B------:R-:W-:Y:S01]  /*2990*/  HMMA.16816.F32 R32, R52, R22, R32 ;  /* 0x000000163420723c */ /* 0x000fe20000001820 */
[----:B------:R-:W-:Y:S05]  /*29a0*/  LDSM.16.M88.4 R20, [R228+0x6000] ;  /* 0x00600000e414783b */ /* 0x000fea0000000200 */
[----:B------:R-:W-:Y:S01]  /*29b0*/  HMMA.16816.F32 R84, R12, R62, R84 ;  /* 0x0000003e0c54723c */ /* 0x000fe20000001854 */
[----:B------:R-:W1:Y:S04]  /*29c0*/  LDSM.16.M88.4 R12, [R238+0x6000] ;  /* 0x00600000ee0c783b */ /* 0x000e680000000200 */
[----:B------:R-:W-:Y:S01]  /*29d0*/  LDSM.16.M88.4 R60, [R228+0x5000] ;  /* 0x00500000e43c783b */ /* 0x000fe20000000200 */
[----:B---3--:R-:W-:Y:S06]  /*29e0*/  HMMA.16816.F32 R24, R16, R100, R24 ;  /* 0x000000641018723c */ /* 0x008fec0000001818 */
[----:B------:R-:W-:Y:S06]  /*29f0*/  HMMA.16816.F32 R56, R88, R8, R56 ;  /* 0x000000085838723c */ /* 0x000fec0000001838 */
[C---:B------:R-:W-:Y:S06]  /*2a00*/  HMMA.16816.F32 R44, R64.reuse, R104, R44 ;  /* 0x00000068402c723c */ /* 0x040fec000000182c */
[----:B------:R-:W-:Y:S06]  /*2a10*/  HMMA.16816.F32 R40, R64, R106, R40 ;  /* 0x0000006a4028723c */ /* 0x000fec0000001828 */
[----:B------:R-:W-:Y:S06]  /*2a20*/  HMMA.16816.F32 R32, R16, R102, R32 ;  /* 0x000000661020723c */ /* 0x000fec0000001820 */
[----:B------:R-:W-:Y:S01]  /*2a30*/  HMMA.16816.F32 R72, R88, R10, R72 ;  /* 0x0000000a5848723c */ /* 0x000fe20000001848 */
[----:B------:R-:W2:Y:S05]  /*2a40*/  LDSM.16.M88.4 R8, [R237+0x6000] ;  /* 0x00600000ed08783b */ /* 0x000eaa0000000200 */
[----:B-1----:R-:W-:Y:S06]  /*2a50*/  HMMA.16816.F32 R24, R12, R28, R24 ;  /* 0x0000001c0c18723c */ /* 0x002fec0000001818 */
[----:B------:R-:W-:Y:S06]  /*2a60*/  HMMA.16816.F32 R56, R80, R92, R56 ;  /* 0x0000005c5038723c */ /* 0x000fec0000001838 */
[C---:B------:R-:W-:Y:S06]  /*2a70*/  HMMA.16816.F32 R44, R52.reuse, R48, R44 ;  /* 0x00000030342c723c */ /* 0x040fec000000182c */
[----:B------:R-:W-:Y:S01]  /*2a80*/  HMMA.16816.F32 R40, R52, R50, R40 ;  /* 0x000000323428723c */ /* 0x000fe20000001828 */
[----:B------:R-:W-:Y:S05]  /*2a90*/  LDSM.16.M88.4 R48, [R239+0x7000] ;  /* 0x00700000ef30783b */ /* 0x000fea0000000200 */
[----:B------:R-:W-:Y:S01]  /*2aa0*/  HMMA.16816.F32 R32, R12, R30, R32 ;  /* 0x0000001e0c20723c */ /* 0x000fe20000001820 */
[----:B------:R-:W-:Y:S05]  /*2ab0*/  LDSM.16.M88.4 R28, [R228+0x6800] ;  /* 0x00680000e41c783b */ /* 0x000fea0000000200 */
[----:B------:R-:W-:Y:S01]  /*2ac0*/  HMMA.16816.F32 R72, R80, R94, R72 ;  /* 0x0000005e5048723c */ /* 0x000fe20000001848 */
[----:B------:R-:W1:Y:S05]  /*2ad0*/  LDSM.16.M88.4 R92, [R241+0xf000] ;  /* 0x00f00000f15c783b */ /* 0x000e6a0000000200 */
[C---:B------:R-:W-:Y:S06]  /*2ae0*/  HMMA.16816.F32 R68, R88.reuse, R96, R68 ;  /* 0x000000605844723c */ /* 0x040fec0000001844 */
[----:B------:R-:W-:Y:S01]  /*2af0*/  HMMA.16816.F32 R88, R88, R98, R84 ;  /* 0x000000625858723c */ /* 0x000fe20000001854 */
[----:B------:R-:W3:Y:S05]  /*2b00*/  LDSM.16.M88.4 R84, [R235+0xe800] ;  /* 0x00e80000eb54783b */ /* 0x000eea0000000200 */
[----:B--2---:R-:W-:Y:S06]  /*2b10*/  HMMA.16816.F32 R24, R8, R20, R24 ;  /* 0x000000140818723c */ /* 0x004fec0000001818 */
[----:B------:R-:W-:Y:S06]  /*2b20*/  HMMA.16816.F32 R56, R64, R60, R56 ;  /* 0x0000003c4038723c */ /* 0x000fec0000001838 */
[C---:B------:R-:W-:Y:S06]  /*2b30*/  HMMA.16816.F32 R44, R16.reuse, R36, R44 ;  /* 0x00000024102c723c */ /* 0x040fec000000182c */
[----:B------:R-:W-:Y:S01]  /*2b40*/  HMMA.16816.F32 R40, R16, R38, R40 ;  /* 0x000000261028723c */ /* 0x000fe20000001828 */
[----:B------:R-:W-:Y:S05]  /*2b50*/  LDSM.16.M88.4 R36, [R235+0xf000] ;  /* 0x00f00000eb24783b */ /* 0x000fea0000000200 */
[----:B------:R-:W-:Y:S01]  /*2b60*/  HMMA.16816.F32 R32, R8, R22, R32 ;  /* 0x000000160820723c */ /* 0x000fe20000001820 */
[----:B------:R-:W2:Y:S01]  /*2b70*/  LDSM.16.M88.4 R20, [R228+0x5800] ;  /* 0x00580000e414783b */ /* 0x000ea20000000200 */
[----:B------:R-:W-:Y:S01]  /*2b80*/  FMUL.FTZ R24, R24, UR22 ;  /* 0x0000001618187c20 */ /* 0x000fe20008410000 */
[----:B------:R-:W-:-:S03]  /*2b90*/  FMUL.FTZ R25, R25, UR22 ;  /* 0x0000001619197c20 */ /* 0x000fc60008410000 */
[----:B------:R-:W-:Y:S01]  /*2ba0*/  HMMA.16816.F32 R72, R64, R62, R72 ;  /* 0x0000003e4048723c */ /* 0x000fe20000001848 */
[----:B------:R-:W-:Y:S05]  /*2bb0*/  LDSM.16.M88.4 R60, [R228+0x7000] ;  /* 0x00700000e43c783b */ /* 0x000fea0000000200 */
[----:B------:R-:W-:Y:S01]  /*2bc0*/  HMMA.16816.F32 R68, R80, R76, R68 ;  /* 0x0000004c5044723c */ /* 0x000fe20000001844 */
[----:B------:R-:W-:Y:S05]  /*2bd0*/  MUFU.TANH R76, R24 ;  /* 0x00000018004c7308 */ /* 0x000fea0000002400 */
[----:B-1----:R-:W-:Y:S01]  /*2be0*/  HMMA.16816.F32 R56, R52, R92, R56 ;  /* 0x0000005c3438723c */ /* 0x002fe20000001838 */
[----:B------:R-:W-:-:S05]  /*2bf0*/  FMUL.FTZ R77, R26, UR22 ;  /* 0x000000161a4d7c20 */ /* 0x000fca0008410000 */
[----:B------:R-:W-:Y:S01]  /*2c00*/  HMMA.16816.F32 R88, R80, R78, R88 ;  /* 0x0000004e5058723c */ /* 0x000fe20000001858 */
[----:B------:R1:W4:Y:S01]  /*2c10*/  MUFU.TANH R78, R25 ;  /* 0x00000019004e7308 */ /* 0x0003220000002400 */
[----:B------:R-:W-:Y:S01]  /*2c20*/  FMUL.FTZ R33, R33, UR22 ;  /* 0x0000001621217c20 */ /* 0x000fe20008410000 */
[----:B------:R-:W-:Y:S01]  /*2c30*/  FMUL.FTZ R34, R34, UR22 ;  /* 0x0000001622227c20 */ /* 0x000fe20008410000 */
[----:B------:R-:W-:Y:S01]  /*2c40*/  FMUL.FTZ R35, R35, UR22 ;  /* 0x0000001623237c20 */ /* 0x000fe20008410000 */
[----:B------:R-:W-:Y:S01]  /*2c50*/  FMUL.FTZ R32, R32, UR22 ;  /* 0x0000001620207c20 */ /* 0x000fe20008410000 */
[C---:B---3--:R-:W-:Y:S01]  /*2c60*/  HMMA.16816.F32 R44, R12.reuse, R84, R44 ;  /* 0x000000540c2c723c */ /* 0x048fe2000000182c */
[----:B------:R-:W-:Y:S02]  /*2c70*/  FMUL.FTZ R79, R27, UR22 ;  /* 0x000000161b4f7c20 */ /* 0x000fe40008410000 */
[----:B------:R-:W-:Y:S03]  /*2c80*/  MUFU.TANH R33, R33 ;  /* 0x0000002100217308 */ /* 0x000fe60000002400 */
[----:B------:R-:W-:Y:S05]  /*2c90*/  HMMA.16816.F32 R40, R12, R86, R40 ;  /* 0x000000560c28723c */ /* 0x000fea0000001828 */
[----:B------:R-:W3:Y:S01]  /*2ca0*/  MUFU.TANH R34, R34 ;  /* 0x0000002200227308 */ /* 0x000ee20000002400 */
[----:B-1----:R-:W1:Y:S01]  /*2cb0*/  LDSM.16.M88.4 R24, [R241+0xf800] ;  /* 0x00f80000f118783b */ /* 0x002e620000000200 */
[----:B------:R-:W-:Y:S06]  /*2cc0*/  HMMA.16816.F32 R72, R52, R94, R72 ;  /* 0x0000005e3448723c */ /* 0x000fec0000001848 */
[----:B--2---:R-:W-:Y:S01]  /*2cd0*/  HMMA.16816.F32 R68, R64, R20, R68 ;  /* 0x000000144044723c */ /* 0x004fe20000001844 */
[----:B------:R-:W-:Y:S05]  /*2ce0*/  MUFU.TANH R35, R35 ;  /* 0x0000002300237308 */ /* 0x000fea0000002400 */
[----:B------:R-:W-:Y:S01]  /*2cf0*/  HMMA.16816.F32 R56, R16, R48, R56 ;  /* 0x000000301038723c */ /* 0x000fe20000001838 */
[----:B------:R-:W-:-:S02]  /*2d00*/  LOP3.LUT R21, R108, 0xffffffe0, RZ, 0xc0, !PT ;  /* 0xffffffe06c157812 */ /* 0x000fc400078ec0ff */
[----:B------:R-:W-:Y:S03]  /*2d10*/  MUFU.TANH R79, R79 ;  /* 0x0000004f004f7308 */ /* 0x000fe60000002400 */
[C---:B------:R-:W-:Y:S01]  /*2d20*/  HMMA.16816.F32 R44, R8.reuse, R28, R44 ;  /* 0x0000001c082c723c */ /* 0x040fe2000000182c */
[C---:B------:R-:W-:Y:S02]  /*2d30*/  IMAD.IADD R0, R2.reuse, 0x1, -R21 ;  /* 0x0000000102007824 */ /* 0x040fe400078e0a15 */
[----:B------:R-:W-:Y:S02]  /*2d40*/  IMAD.SHL.U32 R2, R2, 0x2, RZ ;  /* 0x0000000202027824 */ /* 0x000fe400078e00ff */
[----:B------:R-:W-:Y:S01]  /*2d50*/  MUFU.TANH R32, R32 ;  /* 0x0000002000207308 */ /* 0x000fe20000002400 */
[----:B------:R-:W-:Y:S01]  /*2d60*/  HMMA.16816.F32 R40, R8, R30, R40 ;  /* 0x0000001e0828723c */ /* 0x000fe20000001828 */
[----:B------:R-:W2:Y:S01]  /*2d70*/  LDSM.16.M88.4 R28, [R239+0x7800] ;  /* 0x00780000ef1c783b */ /* 0x000ea20000000200 */
[----:B------:R-:W-:-:S04]  /*2d80*/  LOP3.LUT R2, R2, 0x6, RZ, 0xc0, !PT ;  /* 0x0000000602027812 */ /* 0x000fc800078ec0ff */
[----:B------:R-:W-:Y:S01]  /*2d90*/  HMMA.16816.F32 R88, R64, R22, R88 ;  /* 0x000000164058723c */ /* 0x000fe20000001858 */
[----:B------:R-:W5:Y:S01]  /*2da0*/  LDSM.16.M88.4 R20, [R235+0xf800] ;  /* 0x00f80000eb14783b */ /* 0x000f620000000200 */
[----:B------:R-:W-:Y:S04]  /*2db0*/  MUFU.TANH R77, R77 ;  /* 0x0000004d004d7308 */ /* 0x000fe80000002400 */
[----:B------:R-:W-:Y:S06]  /*2dc0*/  HMMA.16816.F32 R72, R16, R50, R72 ;  /* 0x000000321048723c */ /* 0x000fec0000001848 */
[----:B-1----:R-:W-:Y:S01]  /*2dd0*/  HMMA.16816.F32 R68, R52, R24, R68 ;  /* 0x000000183444723c */ /* 0x002fe20000001844 */
[----:B------:R-:W-:-:S05]  /*2de0*/  FMUL.FTZ R44, R44, UR22 ;  /* 0x000000162c2c7c20 */ /* 0x000fca0008410000 */
[----:B------:R-:W-:Y:S01]  /*2df0*/  HMMA.16816.F32 R56, R12, R36, R56 ;  /* 0x000000240c38723c */ /* 0x000fe20000001838 */
[----:B------:R-:W-:Y:S01]  /*2e00*/  SHF.R.S32.HI R25, RZ, 0x1f, R0 ;  /* 0x0000001fff197819 */ /* 0x000fe20000011400 */
[----:B------:R-:W-:Y:S01]  /*2e10*/  FMUL.FTZ R41, R41, UR22 ;  /* 0x0000001629297c20 */ /* 0x000fe20008410000 */
[----:B------:R-:W1:Y:S01]  /*2e20*/  MUFU.TANH R44, R44 ;  /* 0x0000002c002c7308 */ /* 0x000e620000002400 */
[----:B------:R-:W-:Y:S01]  /*2e30*/  FMUL.FTZ R40, R40, UR22 ;  /* 0x0000001628287c20 */ /* 0x000fe20008410000 */
[----:B------:R-:W-:Y:S01]  /*2e40*/  LEA.HI R0, R25, R0, RZ, 0x2 ;  /* 0x0000000019007211 */ /* 0x000fe200078f10ff */
[----:B------:R-:W-:Y:S01]  /*2e50*/  HMMA.16816.F32 R88, R52, R26, R88 ;  /* 0x0000001a3458723c */ /* 0x000fe20000001858 */
[----:B------:R-:W-:Y:S01]  /*2e60*/  LEA R25, R6, UR20, 0x4 ;  /* 0x0000001406197c11 */ /* 0x000fe2000f8e20ff */
[----:B------:R-:W-:Y:S01]  /*2e70*/  FMUL.FTZ R36, R45, UR22 ;  /* 0x000000162d247c20 */ /* 0x000fe20008410000 */
[----:B------:R-:W-:Y:S01]  /*2e80*/  SHF.R.S32.HI R0, RZ, 0x2, R0 ;  /* 0x00000002ff007819 */ /* 0x000fe20000011400 */
[----:B------:R-:W-:Y:S01]  /*2e90*/  FMUL.FTZ R37, R46, UR22 ;  /* 0x000000162e257c20 */ /* 0x000fe20008410000 */
[----:B------:R-:W-:Y:S01]  /*2ea0*/  FMUL.FTZ R45, R47, UR22 ;  /* 0x000000162f2d7c20 */ /* 0x000fe20008410000 */
[----:B------:R-:W-:Y:S01]  /*2eb0*/  HMMA.16816.F32 R72, R12, R38, R72 ;  /* 0x000000260c48723c */ /* 0x000fe20000001848 */
[----:B------:R-:W-:Y:S01]  /*2ec0*/  IADD3 R25, R25, 0x1, R0 ;  /* 0x0000000119197810 */ /* 0x000fe20007ffe000 */
[----:B------:R-:W-:Y:S01]  /*2ed0*/  IMAD.U32 R0, RZ, RZ, UR21 ;  /* 0x00000015ff007e24 */ /* 0x000fe2000f8e00ff */
[----:B------:R4:W-:Y:S03]  /*2ee0*/  MUFU.TANH R38, R41 ;  /* 0x0000002900267308 */ /* 0x0009e60000002400 */
[----:B--2---:R-:W-:Y:S01]  /*2ef0*/  HMMA.16816.F32 R68, R16, R28, R68 ;  /* 0x0000001c1044723c */ /* 0x004fe20000001844 */
[----:B------:R-:W-:Y:S01]  /*2f00*/  IADD3 R25, R0, -UR14, R25 ;  /* 0x8000000e00197c10 */ /* 0x000fe2000fffe019 */
[----:B------:R-:W-:-:S03]  /*2f10*/  FMUL.FTZ R39, R42, UR22 ;  /* 0x000000162a277c20 */ /* 0x000fc60008410000 */
[----:B------:R-:W2:Y:S01]  /*2f20*/  MUFU.TANH R36, R36 ;  /* 0x0000002400247308 */ /* 0x000ea20000002400 */
[----:B------:R-:W-:Y:S01]  /*2f30*/  HMMA.16816.F32 R56, R8, R60, R56 ;  /* 0x0000003c0838723c */ /* 0x000fe20000001838 */
[----:B------:R-:W-:Y:S02]  /*2f40*/  IMAD.U32 R29, RZ, RZ, UR15 ;  /* 0x0000000fff1d7e24 */ /* 0x000fe4000f8e00ff */
[----:B------:R-:W-:Y:S01]  /*2f50*/  FMUL.FTZ R28, R43, UR22 ;  /* 0x000000162b1c7c20 */ /* 0x000fe20008410000 */
[----:B------:R-:W-:Y:S02]  /*2f60*/  VIADD R43, R25, UR17 ;  /* 0x00000011192b7c36 */ /* 0x000fe40008000000 */
[----:B------:R-:W-:Y:S01]  /*2f70*/  IMAD R29, R29, 0x40, R2 ;  /* 0x000000401d1d7824 */ /* 0x000fe200078e0202 */
[----:B------:R-:W-:Y:S01]  /*2f80*/  HMMA.16816.F32 R88, R16, R30, R88 ;  /* 0x0000001e1058723c */ /* 0x000fe20000001858 */
[----:B------:R-:W2:Y:S01]  /*2f90*/  LDSM.16.M88.4 R24, [R228+0x7800] ;  /* 0x00780000e418783b */ /* 0x000ea20000000200 */
[----:B------:R-:W-:Y:S01]  /*2fa0*/  VIADDMNMX R0, R43, 0x8, R0, PT ;  /* 0x000000082b007846 */ /* 0x000fe20003800100 */
[----:B----4-:R-:W-:Y:S01]  /*2fb0*/  VIADD R41, R29, 0x1 ;  /* 0x000000011d297836 */ /* 0x010fe20000000000 */
[----:B------:R-:W-:Y:S01]  /*2fc0*/  VIMNMX R2, R43, UR21, PT ;  /* 0x000000152b027c48 */ /* 0x000fe2000bfe0100 */
[C---:B------:R-:W-:Y:S01]  /*2fd0*/  VIADD R43, R29.reuse, 0x8 ;  /* 0x000000081d2b7836 */ /* 0x040fe20000000000 */
[----:B------:R-:W-:Y:S01]  /*2fe0*/  HMMA.16816.F32 R72, R8, R62, R72 ;  /* 0x0000003e0848723c */ /* 0x000fe20000001848 */
[----:B------:R-:W-:Y:S01]  /*2ff0*/  VIADD R17, R29, 0x18 ;  /* 0x000000181d117836 */ /* 0x000fe20000000000 */
[C---:B------:R-:W-:Y:S01]  /*3000*/  ISETP.GE.AND P3, PT, R41.reuse, R2, PT ;  /* 0x000000022900720c */ /* 0x040fe20003f66270 */
[----:B------:R-:W4:Y:S01]  /*3010*/  MUFU.TANH R37, R37 ;  /* 0x0000002500257308 */ /* 0x000f220000002400 */
[-C--:B------:R-:W-:Y:S01]  /*3020*/  ISETP.GE.AND P2, PT, R41, R0.reuse, PT ;  /* 0x000000002900720c */ /* 0x080fe20003f46270 */
[----:B------:R-:W-:Y:S01]  /*3030*/  VIADD R41, R29, 0x9 ;  /* 0x000000091d297836 */ /* 0x000fe20000000000 */
[----:B-----5:R-:W-:Y:S01]  /*3040*/  HMMA.16816.F32 R68, R12, R20, R68 ;  /* 0x000000140c44723c */ /* 0x020fe20000001844 */
[----:B------:R-:W-:Y:S01]  /*3050*/  ISETP.GE.AND P1, PT, R43, R0, PT ;  /* 0x000000002b00720c */ /* 0x000fe20003f26270 */
[----:B------:R-:W-:Y:S01]  /*3060*/  VIADD R19, R29, 0x11 ;  /* 0x000000111d137836 */ /* 0x000fe20000000000 */
[----:B------:R-:W-:Y:S01]  /*3070*/  FSEL R78, R78, -INF , !P3 ;  /* 0xff8000004e4e7808 */ /* 0x000fe20005800000 */
[----:B------:R-:W-:-:S04]  /*3080*/  DEPBAR.LE SB0, 0x0 ;  /* 0x000080000000791a */ /* 0x000fc80000000000 */
[----:B------:R-:W-:Y:S02]  /*3090*/  VIADD R21, R29, 0x10 ;  /* 0x000000101d157836 */ /* 0x000fe40000000000 */
[----:B------:R-:W-:Y:S01]  /*30a0*/  FMUL.FTZ R58, R58, UR22 ;  /* 0x000000163a3a7c20 */ /* 0x000fe20008410000 */
[-C--:B------:R-:W-:Y:S01]  /*30b0*/  ISETP.GE.AND P5, PT, R41, R2.reuse, PT ;  /* 0x000000022900720c */ /* 0x080fe20003fa6270 */
[----:B------:R-:W-:Y:S01]  /*30c0*/  MUFU.TANH R45, R45 ;  /* 0x0000002d002d7308 */ /* 0x000fe20000002400 */
[----:B------:R-:W-:Y:S01]  /*30d0*/  HMMA.16816.F32 R88, R12, R22, R88 ;  /* 0x000000160c58723c */ /* 0x000fe20000001858 */
[----:B------:R-:W-:Y:S01]  /*30e0*/  ISETP.GE.AND P0, PT, R21, R2, PT ;  /* 0x000000021500720c */ /* 0x000fe20003f06270 */
[----:B------:R-:W-:Y:S01]  /*30f0*/  FMUL.FTZ R57, R57, UR22 ;  /* 0x0000001639397c20 */ /* 0x000fe20008410000 */
[----:B------:R-:W-:Y:S01]  /*3100*/  ISETP.GE.AND P3, PT, R21, R0, PT ;  /* 0x000000001500720c */ /* 0x000fe20003f66270 */
[----:B------:R-:W-:Y:S01]  /*3110*/  FMUL.FTZ R59, R59, UR22 ;  /* 0x000000163b3b7c20 */ /* 0x000fe20008410000 */
[----:B---3--:R-:W-:Y:S01]  /*3120*/  FSEL R21, R34, -INF , !P1 ;  /* 0xff80000022157808 */ /* 0x008fe20004800000 */
[----:B------:R-:W-:Y:S01]  /*3130*/  FMUL.FTZ R72, R72, UR22 ;  /* 0x0000001648487c20 */ /* 0x000fe20008410000 */
[----:B------:R-:W3:Y:S01]  /*3140*/  MUFU.TANH R201, R58 ;  /* 0x0000003a00c97308 */ /* 0x000ee20000002400 */
[----:B------:R-:W-:Y:S01]  /*3150*/  FSEL R18, R33, -INF , !P5 ;  /* 0xff80000021127808 */ /* 0x000fe20006800000 */
[----:B------:R-:W-:Y:S01]  /*3160*/  FMUL.FTZ R56, R56, UR22 ;  /* 0x0000001638387c20 */ /* 0x000fe20008410000 */
[----:B------:R-:W-:Y:S01]  /*3170*/  ISETP.GE.AND P1, PT, R17, R2, PT ;  /* 0x000000021100720c */ /* 0x000fe20003f26270 */
[----:B------:R-:W-:Y:S01]  /*3180*/  FMUL.FTZ R73, R73, UR22 ;  /* 0x0000001649497c20 */ /* 0x000fe20008410000 */
[-C--:B------:R-:W-:Y:S01]  /*3190*/  ISETP.GE.AND P5, PT, R17, R0.reuse, PT ;  /* 0x000000001100720c */ /* 0x080fe20003fa6270 */
[----:B------:R-:W-:Y:S01]  /*31a0*/  VIADD R17, R29, 0x19 ;  /* 0x000000191d117836 */ /* 0x000fe20000000000 */
[----:B------:R-:W-:Y:S01]  /*31b0*/  ISETP.GE.AND P4, PT, R41, R0, PT ;  /* 0x000000002900720c */ /* 0x000fe20003f86270 */
[----:B------:R-:W5:Y:S01]  /*31c0*/  MUFU.TANH R40, R40 ;  /* 0x0000002800287308 */ /* 0x000f620000002400 */
[----:B-1----:R-:W-:Y:S01]  /*31d0*/  FSEL R16, R44, -INF , !P0 ;  /* 0xff8000002c107808 */ /* 0x002fe20004000000 */
[C---:B--2---:R-:W-:Y:S01]  /*31e0*/  HMMA.16816.F32 R68, R8.reuse, R24, R68 ;  /* 0x000000180844723c */ /* 0x044fe20000001844 */
[----:B------:R-:W-:Y:S01]  /*31f0*/  FSEL R35, R35, -INF , !P4 ;  /* 0xff80000023237808 */ /* 0x000fe20006000000 */
[----:B------:R-:W-:Y:S01]  /*3200*/  VIADD R23, R29, 0x29 ;  /* 0x000000291d177836 */ /* 0x000fe20000000000 */
[----:B------:R-:W-:Y:S01]  /*3210*/  FSEL R79, R79, -INF , !P2 ;  /* 0xff8000004f4f7808 */ /* 0x000fe20005000000 */
[----:B------:R-:W-:Y:S01]  /*3220*/  FMUL.FTZ R74, R74, UR22 ;  /* 0x000000164a4a7c20 */ /* 0x000fe20008410000 */
[C---:B------:R-:W-:Y:S01]  /*3230*/  ISETP.GE.AND P4, PT, R17.reuse, R2, PT ;  /* 0x000000021100720c */ /* 0x040fe20003f86270 */
[----:B------:R-:W1:Y:S01]  /*3240*/  MUFU.TANH R198, R57 ;  /* 0x0000003900c67308 */ /* 0x000e620000002400 */
[----:B------:R-:W-:Y:S01]  /*3250*/  ISETP.GE.AND P0, PT, R17, R0, PT ;  /* 0x000000001100720c */ /* 0x000fe20003f06270 */
[----:B------:R-:W-:Y:S01]  /*3260*/  VIADD R17, R29, 0x20 ;  /* 0x000000201d117836 */ /* 0x000fe20000000000 */
[-C--:B------:R-:W-:Y:S01]  /*3270*/  ISETP.GE.AND P2, PT, R19, R2.reuse, PT ;  /* 0x000000021300720c */ /* 0x080fe20003f46270 */
[----:B------:R-:W-:Y:S01]  /*3280*/  HMMA.16816.F32 R88, R8, R26, R88 ;  /* 0x0000001a0858723c */ /* 0x000fe20000001858 */
[----:B------:R-:W-:Y:S01]  /*3290*/  ISETP.GE.AND P6, PT, R43, R2, PT ;  /* 0x000000022b00720c */ /* 0x000fe20003fc6270 */
[----:B------:R-:W-:Y:S01]  /*32a0*/  FMUL.FTZ R75, R75, UR22 ;  /* 0x000000164b4b7c20 */ /* 0x000fe20008410000 */
[----:B------:R-:W-:Y:S01]  /*32b0*/  FSEL R14, R36, -INF , !P2 ;  /* 0xff800000240e7808 */ /* 0x000fe20005000000 */
[----:B------:R-:W2:Y:S01]  /*32c0*/  MUFU.TANH R39, R39 ;  /* 0x0000002700277308 */ /* 0x000ea20000002400 */
[----:B------:R-:W-:-:S02]  /*32d0*/  ISETP.GE.AND P2, PT, R17, R0, PT ;  /* 0x000000001100720c */ /* 0x000fc40003f46270 */
[----:B----4-:R-:W-:Y:S01]  /*32e0*/  FSEL R15, R37, -INF , !P3 ;  /* 0xff800000250f7808 */ /* 0x010fe20005800000 */
[----:B------:R-:W-:Y:S01]  /*32f0*/  VIADD R9, R29, 0x30 ;  /* 0x000000301d097836 */ /* 0x000fe20000000000 */
[----:B---3--:R-:W-:Y:S02]  /*3300*/  FSEL R201, R201, -INF , !P2 ;  /* 0xff800000c9c97808 */ /* 0x008fe40005000000 */
[-C--:B------:R-:W-:Y:S01]  /*3310*/  ISETP.GE.AND P2, PT, R29, R2.reuse, PT ;  /* 0x000000021d00720c */ /* 0x080fe20003f46270 */
[----:B------:R-:W3:Y:S01]  /*3320*/  MUFU.TANH R219, R59 ;  /* 0x0000003b00db7308 */ /* 0x000ee20000002400 */
[----:B------:R-:W-:Y:S01]  /*3330*/  FSEL R32, R32, -INF , !P6 ;  /* 0xff80000020207808 */ /* 0x000fe20007000000 */
[----:B------:R-:W-:Y:S01]  /*3340*/  FMUL.FTZ R68, R68, UR22 ;  /* 0x0000001644447c20 */ /* 0x000fe20008410000 */
[----:B------:R-:W-:Y:S01]  /*3350*/  ISETP.GE.AND P3, PT, R17, R2, PT ;  /* 0x000000021100720c */ /* 0x000fe20003f66270 */
[----:B------:R-:W-:Y:S01]  /*3360*/  VIADD R17, R29, 0x21 ;  /* 0x000000211d117836 */ /* 0x000fe20000000000 */
[----:B------:R-:W-:Y:S01]  /*3370*/  ISETP.GE.AND P6, PT, R19, R0, PT ;  /* 0x000000001300720c */ /* 0x000fe20003fc6270 */
[----:B------:R-:W-:Y:S01]  /*3380*/  FMUL.FTZ R69, R69, UR22 ;  /* 0x0000001645457c20 */ /* 0x000fe20008410000 */
[----:B------:R-:W-:Y:S01]  /*3390*/  FSEL R76, R76, -INF , !P2 ;  /* 0xff8000004c4c7808 */ /* 0x000fe20005000000 */
[----:B------:R-:W4:Y:S01]  /*33a0*/  MUFU.TANH R202, R72 ;  /* 0x0000004800ca7308 */ /* 0x000f220000002400 */
[----:B------:R-:W-:Y:S01]  /*33b0*/  FSEL R13, R45, -INF , !P6 ;  /* 0xff8000002d0d7808 */ /* 0x000fe20007000000 */
[----:B------:R-:W-:Y:S01]  /*33c0*/  FMUL.FTZ R70, R70, UR22 ;  /* 0x0000001646467c20 */ /* 0x000fe20008410000 */
[----:B-----5:R-:W-:Y:S01]  /*33d0*/  FSEL R6, R40, -INF , !P1 ;  /* 0xff80000028067808 */ /* 0x020fe20004800000 */
[----:B------:R-:W-:Y:S01]  /*33e0*/  FMUL.FTZ R88, R88, UR22 ;  /* 0x0000001658587c20 */ /* 0x000fe20008410000 */
[----:B------:R-:W-:Y:S01]  /*33f0*/  ISETP.GE.AND P6, PT, R17, R2, PT ;  /* 0x000000021100720c */ /* 0x000fe20003fc6270 */
[----:B------:R-:W-:Y:S01]  /*3400*/  FMUL.FTZ R89, R89, UR22 ;  /* 0x0000001659597c20 */ /* 0x000fe20008410000 */
[----:B------:R-:W-:Y:S01]  /*3410*/  ISETP.GE.AND P1, PT, R17, R0, PT ;  /* 0x000000001100720c */ /* 0x000fe20003f26270 */
[----:B------:R-:W-:Y:S01]  /*3420*/  VIADD R17, R29, 0x28 ;  /* 0x000000281d117836 */ /* 0x000fe20000000000 */
[----:B------:R-:W-:Y:S01]  /*3430*/  FMNMX.FTZ R11, R76, R78, !PT ;  /* 0x0000004e4c0b7209 */ /* 0x000fe20007810000 */
[----:B------:R-:W5:Y:S01]  /*3440*/  MUFU.TANH R206, R56 ;  /* 0x0000003800ce7308 */ /* 0x000f620000002400 */
[----:B-1----:R-:W-:Y:S01]  /*3450*/  FSEL R198, R198, -INF , !P6 ;  /* 0xff800000c6c67808 */ /* 0x002fe20007000000 */
[----:B------:R-:W-:Y:S01]  /*3460*/  FMUL.FTZ R71, R71, UR22 ;  /* 0x0000001647477c20 */ /* 0x000fe20008410000 */
[----:B------:R-:W-:Y:S01]  /*3470*/  FMNMX.FTZ R11, R32, R11, !PT ;  /* 0x0000000b200b7209 */ /* 0x000fe20007810000 */
[----:B------:R-:W-:Y:S01]  /*3480*/  FMUL.FTZ R90, R90, UR22 ;  /* 0x000000165a5a7c20 */ /* 0x000fe20008410000 */
[----:B--2---:R-:W-:Y:S01]  /*3490*/  FSEL R19, R39, -INF , !P5 ;  /* 0xff80000027137808 */ /* 0x004fe20006800000 */
[----:B------:R-:W-:Y:S01]  /*34a0*/  FMUL.FTZ R91, R91, UR22 ;  /* 0x000000165b5b7c20 */ /* 0x000fe20008410000 */
[C---:B------:R-:W-:Y:S01]  /*34b0*/  ISETP.GE.AND P6, PT, R9.reuse, R2, PT ;  /* 0x000000020900720c */ /* 0x040fe20003fc6270 */
[----:B------:R-:W1:Y:S01]  /*34c0*/  MUFU.TANH R28, R28 ;  /* 0x0000001c001c7308 */ /* 0x000e620000002400 */
[----:B------:R-:W-:Y:S01]  /*34d0*/  ISETP.GE.AND P2, PT, R9, R0, PT ;  /* 0x000000000900720c */ /* 0x000fe20003f46270 */
[----:B------:R-:W-:Y:S01]  /*34e0*/  VIADD R9, R29, 0x31 ;  /* 0x000000311d097836 */ /* 0x000fe20000000000 */
[----:B---3--:R-:W-:-:S02]  /*34f0*/  FSEL R219, R219, -INF , !P1 ;  /* 0xff800000dbdb7808 */ /* 0x008fc40004800000 */
[----:B------:R-:W-:Y:S02]  /*3500*/  ISETP.GE.AND P5, PT, R17, R2, PT ;  /* 0x000000021100720c */ /* 0x000fe40003fa6270 */
[----:B------:R-:W-:Y:S01]  /*3510*/  ISETP.GE.AND P1, PT, R29, R0, PT ;  /* 0x000000001d00720c */ /* 0x000fe20003f26270 */
[----:B------:R-:W2:Y:S01]  /*3520*/  MUFU.TANH R200, R73 ;  /* 0x0000004900c87308 */ /* 0x000ea20000002400 */
[----:B------:R-:W-:Y:S02]  /*3530*/  FMNMX.FTZ R11, R18, R11, !PT ;  /* 0x0000000b120b7209 */ /* 0x000fe40007810000 */
[----:B----4-:R-:W-:Y:S02]  /*3540*/  FSEL R202, R202, -INF , !P5 ;  /* 0xff800000caca7808 */ /* 0x010fe40006800000 */
[----:B------:R-:W-:Y:S02]  /*3550*/  FSEL R77, R77, -INF , !P1 ;  /* 0xff8000004d4d7808 */ /* 0x000fe40004800000 */
[C---:B------:R-:W-:Y:S01]  /*3560*/  ISETP.GE.AND P5, PT, R9.reuse, R2, PT ;  /* 0x000000020900720c */ /* 0x040fe20003fa6270 */
[----:B------:R-:W3:Y:S01]  /*3570*/  MUFU.TANH R216, R68 ;  /* 0x0000004400d87308 */ /* 0x000ee20000002400 */
[----:B------:R-:W-:-:S02]  /*3580*/  ISETP.GE.AND P1, PT, R9, R0, PT ;  /* 0x000000000900720c */ /* 0x000fc40003f26270 */
[----:B------:R-:W-:Y:S02]  /*3590*/  FMNMX.FTZ R9, R16, R11, !PT ;  /* 0x0000000b10097209 */ /* 0x000fe40007810000 */
[----:B------:R-:W-:Y:S02]  /*35a0*/  FMNMX.FTZ R8, R77, R79, !PT ;  /* 0x0000004f4d087209 */ /* 0x000fe40007810000 */
[----:B------:R-:W-:Y:S01]  /*35b0*/  FMNMX.FTZ R9, R14, R9, !PT ;  /* 0x000000090e097209 */ /* 0x000fe20007810000 */
[----:B------:R-:W4:Y:S01]  /*35c0*/  MUFU.TANH R214, R69 ;  /* 0x0000004500d67308 */ /* 0x000f220000002400 */
[----:B------:R-:W-:Y:S02]  /*35d0*/  FSEL R12, R38, -INF , !P4 ;  /* 0xff800000260c7808 */ /* 0x000fe40006000000 */
[----:B------:R-:W-:Y:S02]  /*35e0*/  FMNMX.FTZ R9, R6, R9, !PT ;  /* 0x0000000906097209 */ /* 0x000fe40007810000 */
[----:B------:R-:W-:-:S02]  /*35f0*/  FMNMX.FTZ R8, R21, R8, !PT ;  /* 0x0000000815087209 */ /* 0x000fc40007810000 */
[----:B-----5:R-:W-:Y:S01]  /*3600*/  FSEL R206, R206, -INF , !P3 ;  /* 0xff800000cece7808 */ /* 0x020fe20005800000 */
[----:B------:R-:W5:Y:S01]  /*3610*/  MUFU.TANH R212, R88 ;  /* 0x0000005800d47308 */ /* 0x000f620000002400 */
[----:B------:R-:W-:Y:S02]  /*3620*/  FMNMX.FTZ R9, R12, R9, !PT ;  /* 0x000000090c097209 */ /* 0x000fe40007810000 */
[----:B------:R-:W-:Y:S02]  /*3630*/  FMNMX.FTZ R8, R35, R8, !PT ;  /* 0x0000000823087209 */ /* 0x000fe40007810000 */
[----:B------:R-:W-:Y:S01]  /*3640*/  FMNMX.FTZ R11, R206, R9, !PT ;  /* 0x00000009ce0b7209 */ /* 0x000fe20007810000 */
[----:B------:R-:W-:Y:S01]  /*3650*/  VIADD R9, R29, 0x38 ;  /* 0x000000381d097836 */ /* 0x000fe20000000000 */
[----:B------:R-:W-:Y:S01]  /*3660*/  ISETP.GE.AND P4, PT, R17, R0, PT ;  /* 0x000000001100720c */ /* 0x000fe20003f86270 */
[----:B------:R-:W5:Y:S01]  /*3670*/  MUFU.TANH R203, R74 ;  /* 0x0000004a00cb7308 */ /* 0x000f620000002400 */
[----:B-1----:R-:W-:Y:S01]  /*3680*/  FSEL R17, R28, -INF , !P0 ;  /* 0xff8000001c117808 */ /* 0x002fe20004000000 */
[----:B------:R-:W-:Y:S01]  /*3690*/  VIADD R29, R29, 0x39 ;  /* 0x000000391d1d7836 */ /* 0x000fe20000000000 */
[----:B------:R-:W-:-:S02]  /*36a0*/  FMNMX.FTZ R8, R15, R8, !PT ;  /* 0x000000080f087209 */ /* 0x000fc40007810000 */
[----:B------:R-:W-:Y:S02]  /*36b0*/  ISETP.GE.AND P0, PT, R23, R2, PT ;  /* 0x000000021700720c */ /* 0x000fe40003f06270 */
[----:B------:R-:W-:Y:S01]  /*36c0*/  FMNMX.FTZ R11, R198, R11, !PT ;  /* 0x0000000bc60b7209 */ /* 0x000fe20007810000 */
[----:B------:R-:W1:Y:S01]  /*36d0*/  MUFU.TANH R210, R89 ;  /* 0x0000005900d27308 */ /* 0x000e620000002400 */
[----:B------:R-:W-:Y:S02]  /*36e0*/  FMNMX.FTZ R8, R13, R8, !PT ;  /* 0x000000080d087209 */ /* 0x000fe40007810000 */
[----:B--2---:R-:W-:Y:S02]  /*36f0*/  FSEL R200, R200, -INF , !P0 ;  /* 0xff800000c8c87808 */ /* 0x004fe40004000000 */
[----:B------:R-:W-:Y:S02]  /*3700*/  FMNMX.FTZ R11, R202, R11, !PT ;  /* 0x0000000bca0b7209 */ /* 0x000fe40007810000 */
[----:B------:R-:W-:Y:S01]  /*3710*/  FMNMX.FTZ R8, R19, R8, !PT ;  /* 0x0000000813087209 */ /* 0x000fe20007810000 */
[----:B------:R-:W2:Y:S01]  /*3720*/  MUFU.TANH R217, R75 ;  /* 0x0000004b00d97308 */ /* 0x000ea20000002400 */
[----:B---3--:R-:W-:-:S02]  /*3730*/  FSEL R216, R216, -INF , !P6 ;  /* 0xff800000d8d87808 */ /* 0x008fc40007000000 */
[----:B------:R-:W-:Y:S02]  /*3740*/  FMNMX.FTZ R11, R200, R11, !PT ;  /* 0x0000000bc80b7209 */ /* 0x000fe40007810000 */
[----:B------:R-:W-:Y:S02]  /*3750*/  PLOP3.LUT P0, PT, PT, PT, UP0, 0x80, 0x0 ;  /* 0x000000000000781c */ /* 0x000fe40003f0f008 */
[----:B------:R-:W-:Y:S01]  /*3760*/  FMNMX.FTZ R8, R17, R8, !PT ;  /* 0x0000000811087209 */ /* 0x000fe20007810000 */
[----:B------:R3:W1:Y:S01]  /*3770*/  MUFU.TANH R213, R70 ;  /* 0x0000004600d57308 */ /* 0x0006620000002400 */
[----:B------:R-:W-:Y:S02]  /*3780*/  ISETP.GE.AND P6, PT, R9, R2, PT ;  /* 0x000000020900720c */ /* 0x000fe40003fc6270 */
[----:B----4-:R-:W-:Y:S02]  /*3790*/  FSEL R214, R214, -INF , !P5 ;  /* 0xff800000d6d67808 */ /* 0x010fe40006800000 */
[----:B------:R-:W-:-:S02]  /*37a0*/  FMNMX.FTZ R11, R216, R11, !PT ;  /* 0x0000000bd80b7209 */ /* 0x000fc40007810000 */
[----:B------:R-:W-:Y:S01]  /*37b0*/  FMNMX.FTZ R8, R201, R8, !PT ;  /* 0x00000008c9087209 */ /* 0x000fe20007810000 */
[----:B------:R3:W4:Y:S01]  /*37c0*/  MUFU.TANH R211, R71 ;  /* 0x0000004700d37308 */ /* 0x0007220000002400 */
[----:B------:R-:W-:Y:S02]  /*37d0*/  ISETP.GE.AND P5, PT, R29, R2, PT ;  /* 0x000000021d00720c */ /* 0x000fe40003fa6270 */
[----:B-----5:R-:W-:Y:S02]  /*37e0*/  FSEL R212, R212, -INF , !P6 ;  /* 0xff800000d4d47808 */ /* 0x020fe40007000000 */
[----:B------:R-:W-:Y:S02]  /*37f0*/  FMNMX.FTZ R11, R214, R11, !PT ;  /* 0x0000000bd60b7209 */ /* 0x000fe40007810000 */
[----:B------:R-:W-:Y:S01]  /*3800*/  FSEL R203, R203, -INF , !P4 ;  /* 0xff800000cbcb7808 */ /* 0x000fe20006000000 */
[----:B------:R3:W3:Y:S01]  /*3810*/  MUFU.TANH R209, R90 ;  /* 0x0000005a00d17308 */ /* 0x0006e20000002400 */
[----:B------:R-:W-:Y:S01]  /*3820*/  FMNMX.FTZ R8, R219, R8, !PT ;  /* 0x00000008db087209 */ /* 0x000fe20007810000 */
[----:B------:R-:W-:Y:S01]  /*3830*/  BAR.SYNC.DEFER_BLOCKING 0x0 ;  /* 0x0000000000007b1d */ /* 0x000fe20000010000 */
[----:B------:R-:W-:-:S02]  /*3840*/  ISETP.GE.AND P3, PT, R23, R0, PT ;  /* 0x000000001700720c */ /* 0x000fc40003f66270 */
[----:B-1----:R-:W-:Y:S02]  /*3850*/  FSEL R210, R210, -INF , !P5 ;  /* 0xff800000d2d27808 */ /* 0x002fe40006800000 */
[----:B------:R-:W-:Y:S01]  /*3860*/  FMNMX.FTZ R11, R212, R11, !PT ;  /* 0x0000000bd40b7209 */ /* 0x000fe20007810000 */
[----:B------:R1:W1:Y:S01]  /*3870*/  MUFU.TANH R207, R91 ;  /* 0x0000005b00cf7308 */ /* 0x0002620000002400 */
[----:B------:R-:W-:Y:S02]  /*3880*/  FMNMX.FTZ R10, R203, R8, !PT ;  /* 0x00000008cb0a7209 */ /* 0x000fe40007810000 */
[----:B--2---:R-:W-:Y:S02]  /*3890*/  FSEL R217, R217, -INF , !P3 ;  /* 0xff800000d9d97808 */ /* 0x004fe40005800000 */
[----:B------:R-:W-:Y:S01]  /*38a0*/  FMNMX.FTZ R8, R210, R11, !PT ;  /* 0x0000000bd2087209 */ /* 0x000fe20007810000 */
[----:B----4-:R-:W-:Y:S06]  /*38b0*/  @!P0 BRA `(.L_x_442) ;  /* 0x0000000000948947 */ /* 0x010fec0003800000 */
        /* <DEDUP_REMOVED lines=37> */
.L_x_442:
[----:B------:R-:W-:Y:S01]  /*3b10*/  FSEL R213, R213, -INF , !P2 ;  /* 0xff800000d5d57808 */ /* 0x000fe20005000000 */
[----:B------:R-:W4:Y:S01]  /*3b20*/  SHFL.BFLY PT, R3, R8, 0x2, 0x1f ;  /* 0x0c401f0008037f89 */ /* 0x000f2200000e0000 */
[----:B------:R-:W-:Y:S01]  /*3b30*/  FMNMX.FTZ R10, R217, R10, !PT ;  /* 0x0000000ad90a7209 */ /* 0x000fe20007810000 */
[----:B------:R-:W-:Y:S01]  /*3b40*/  ULDC UR17, c[0x0][0x2ec] ;  /* 0x0000bb0000117ab9 */ /* 0x000fe20000000800 */
[----:B------:R-:W-:Y:S02]  /*3b50*/  ISETP.GE.AND P2, PT, R9, R0, PT ;  /* 0x000000000900720c */ /* 0x000fe40003f46270 */
[----:B------:R-:W-:Y:S02]  /*3b60*/  FSEL R211, R211, -INF , !P1 ;  /* 0xff800000d3d37808 */ /* 0x000fe40004800000 */
[----:B------:R-:W-:Y:S02]  /*3b70*/  FMNMX.FTZ R10, R213, R10, !PT ;  /* 0x0000000ad50a7209 */ /* 0x000fe40007810000 */
[----:B------:R-:W-:-:S02]  /*3b80*/  ISETP.GE.AND P1, PT, R29, R0, PT ;  /* 0x000000001d00720c */ /* 0x000fc40003f26270 */
[----:B---3--:R-:W-:Y:S02]  /*3b90*/  FSEL R209, R209, -INF , !P2 ;  /* 0xff800000d1d17808 */ /* 0x008fe40005000000 */
[----:B------:R-:W-:Y:S02]  /*3ba0*/  FMNMX.FTZ R10, R211, R10, !PT ;  /* 0x0000000ad30a7209 */ /* 0x000fe40007810000 */
[----:B-1----:R-:W-:Y:S02]  /*3bb0*/  FSEL R207, R207, -INF , !P1 ;  /* 0xff800000cfcf7808 */ /* 0x002fe40004800000 */
[----:B------:R-:W-:Y:S02]  /*3bc0*/  FMNMX.FTZ R10, R209, R10, !PT ;  /* 0x0000000ad10a7209 */ /* 0x000fe40007810000 */
[----:B------:R-:W-:Y:S02]  /*3bd0*/  IADD3 R236, R109, R4, RZ ;  /* 0x000000046dec7210 */ /* 0x000fe40007ffe0ff */
[----:B------:R-:W-:-:S02]  /*3be0*/  FMNMX.FTZ R10, R207, R10, !PT ;  /* 0x0000000acf0a7209 */ /* 0x000fc40007810000 */
[----:B------:R-:W-:Y:S01]  /*3bf0*/  LEA R236, R236, UR4, 0x1 ;  /* 0x00000004ecec7c11 */ /* 0x000fe2000f8e08ff */
[----:B------:R-:W-:Y:S01]  /*3c00*/  UMOV UR4, UR15 ;  /* 0x0000000f00047c82 */ /* 0x000fe20008000000 */
[----:B----4-:R-:W-:Y:S01]  /*3c10*/  FMNMX.FTZ R11, R8, R3, !PT ;  /* 0x00000003080b7209 */ /* 0x010fe20007810000 */
[----:B------:R-:W1:Y:S01]  /*3c20*/  SHFL.BFLY PT, R9, R10, 0x2, 0x1f ;  /* 0x0c401f000a097f89 */ /* 0x000e6200000e0000 */
        /* <DEDUP_REMOVED lines=16> */
[C---:B------:R-:W-:Y:S01]  /*3d30*/  IADD3 R222, R239.reuse, 0x4800, RZ ;  /* 0x00004800efde7810 */ /* 0x040fe20007ffe0ff */
[----:B------:R-:W-:Y:S01]  /*3d40*/  LDSM.16.MT88.4 R148, [R234+0x10000] ;  /* 0x01000000ea94783b */ /* 0x000fe20000004200 */
[----:B-1----:R-:W-:Y:S02]  /*3d50*/  FMNMX.FTZ R8, R10, R9, !PT ;  /* 0x000000090a087209 */ /* 0x002fe40007810000 */
[----:B------:R-:W-:Y:S01]  /*3d60*/  IADD3 R221, R239, 0x5000, RZ ;  /* 0x00005000efdd7810 */ /* 0x000fe20007ffe0ff */
[----:B------:R-:W-:Y:S01]  /*3d70*/  LDSM.16.MT88.4 R132, [R232+0x10000] ;  /* 0x01000000e884783b */ /* 0x000fe20000004200 */
[----:B---3--:R-:W-:Y:S02]  /*3d80*/  FMNMX.FTZ R164, R11, R164, !PT ;  /* 0x000000a40ba47209 */ /* 0x008fe40007810000 */
[C---:B------:R-:W-:Y:S01]  /*3d90*/  IADD3 R220, R239.reuse, 0x5800, RZ ;  /* 0x00005800efdc7810 */ /* 0x040fe20007ffe0ff */
[----:B------:R-:W1:Y:S01]  /*3da0*/  SHFL.BFLY PT, R3, R8, 0x1, 0x1f ;  /* 0x0c201f0008037f89 */ /* 0x000e6200000e0000 */
[C---:B------:R-:W-:Y:S01]  /*3db0*/  FSETP.NEU.FTZ.AND P1, PT, R164.reuse, -INF , PT ;  /* 0xff800000a400780b */ /* 0x040fe20003f3d000 */
[----:B------:R-:W-:Y:S01]  /*3dc0*/  FMUL.FTZ R215, R164, UR17 ;  /* 0x00000011a4d77c20 */ /* 0x000fe20008410000 */
[----:B------:R-:W-:Y:S01]  /*3dd0*/  IADD3 R218, R239, 0x6800, RZ ;  /* 0x00006800efda7810 */ /* 0x000fe20007ffe0ff */
        /* <DEDUP_REMOVED lines=13> */
[--C-:B------:R-:W-:Y:S01]  /*3eb0*/  FFMA.FTZ R187, R16, UR17, -R215.reuse ;  /* 0x0000001110bb7c23 */ /* 0x100fe200080108d7 */
[--C-:B------:R-:W-:Y:S01]  /*3ec0*/  FFMA.FTZ R197, R206, UR17, -R215.reuse ;  /* 0x00000011cec57c23 */ /* 0x100fe200080108d7 */
[----:B-1----:R-:W-:Y:S01]  /*3ed0*/  FMNMX.FTZ R3, R8, R3, !PT ;  /* 0x0000000308037209 */ /* 0x002fe20007810000 */
[----:B------:R-:W1:Y:S01]  /*3ee0*/  LDSM.16.MT88.4 R88, [R233+0x14000] ;  /* 0x01400000e958783b */ /* 0x000e620000004200 */
[----:B------:R-:W2:Y:S01]  /*3ef0*/  MUFU.EX2 R195, R195 ;  /* 0x000000c300c37308 */ /* 0x000ea20000000800 */
[--C-:B------:R-:W-:Y:S01]  /*3f00*/  FFMA.FTZ R199, R202, UR17, -R215.reuse ;  /* 0x00000011cac77c23 */ /* 0x100fe200080108d7 */
[C---:B------:R-:W-:Y:S01]  /*3f10*/  FSETP.NEU.FTZ.AND P1, PT, R3.reuse, -INF , PT ;  /* 0xff8000000300780b */ /* 0x040fe20003f3d000 */
[----:B------:R-:W-:Y:S01]  /*3f20*/  FMUL.FTZ R208, R3, UR17 ;  /* 0x0000001103d07c20 */ /* 0x000fe20008410000 */
[----:B------:R-:W1:Y:S01]  /*3f30*/  LDSM.16.MT88.4 R96, [R232+0x14000] ;  /* 0x01400000e860783b */ /* 0x000e620000004200 */
[--C-:B------:R-:W-:Y:S01]  /*3f40*/  FFMA.FTZ R198, R198, UR17, -R215.reuse ;  /* 0x00000011c6c67c23 */ /* 0x100fe200080108d7 */
[----:B------:R-:W-:-:S02]  /*3f50*/  FFMA.FTZ R200, R200, UR17, -R215 ;  /* 0x00000011c8c87c23 */ /* 0x000fc400080108d7 */
[----:B------:R-:W-:Y:S01]  /*3f60*/  FSEL R208, R208, RZ, P1 ;  /* 0x000000ffd0d07208 */ /* 0x000fe20000800000 */
[----:B------:R-:W1:Y:S01]  /*3f70*/  LDSM.16.MT88.4 R104, [R236+0x16000] ;  /* 0x01600000ec68783b */ /* 0x000e620000004200 */
[----:B------:R-:W-:Y:S03]  /*3f80*/  MUFU.EX2 R192, R192 ;  /* 0x000000c000c07308 */ /* 0x000fe60000000800 */
[--C-:B------:R-:W-:Y:S01]  /*3f90*/  FFMA.FTZ R191, R77, UR17, -R208.reuse ;  /* 0x000000114dbf7c23 */ /* 0x100fe200080108d0 */
[--C-:B------:R-:W-:Y:S01]  /*3fa0*/  FFMA.FTZ R194, R79, UR17, -R208.reuse ;  /* 0x000000114fc27c23 */ /* 0x100fe200080108d0 */
[--C-:B------:R-:W-:Y:S01]  /*3fb0*/  FFMA.FTZ R193, R21, UR17, -R208.reuse ;  /* 0x0000001115c17c23 */ /* 0x100fe200080108d0 */
[--C-:B------:R-:W-:Y:S01]  /*3fc0*/  FFMA.FTZ R190, R35, UR17, -R208.reuse ;  /* 0x0000001123be7c23 */ /* 0x100fe200080108d0 */
[----:B------:R-:W1:Y:S01]  /*3fd0*/  LDSM.16.MT88.4 R112, [R234+0x16000] ;  /* 0x01600000ea70783b */ /* 0x000e620000004200 */
[----:B------:R-:W3:Y:S01]  /*3fe0*/  MUFU.EX2 R189, R189 ;  /* 0x000000bd00bd7308 */ /* 0x000ee20000000800 */
[--C-:B------:R-:W-:Y:S01]  /*3ff0*/  FFMA.FTZ R188, R15, UR17, -R208.reuse ;  /* 0x000000110fbc7c23 */ /* 0x100fe200080108d0 */
[--C-:B------:R-:W-:Y:S01]  /*4000*/  FFMA.FTZ R167, R13, UR17, -R208.reuse ;  /* 0x000000110da77c23 */ /* 0x100fe200080108d0 */
[----:B------:R-:W1:Y:S01]  /*4010*/  LDSM.16.MT88.4 R120, [R233+0x16000] ;  /* 0x01600000e978783b */ /* 0x000e620000004200 */
[----:B--2---:R-:W-:Y:S01]  /*4020*/  F2FP.F16.F32.PACK_AB R128, R195, R196 ;  /* 0x000000c4c380723e */ /* 0x004fe200000000ff */
[--C-:B------:R-:W-:Y:S01]  /*4030*/  FFMA.FTZ R184, R19, UR17, -R208.reuse ;  /* 0x0000001113b87c23 */ /* 0x100fe200080108d0 */
[--C-:B------:R-:W-:Y:S01]  /*4040*/  FFMA.FTZ R165, R17, UR17, -R208.reuse ;  /* 0x0000001111a57c23 */ /* 0x100fe200080108d0 */
[----:B------:R-:W2:Y:S01]  /*4050*/  LDSM.16.MT88.4 R4, [R232+0x16000] ;  /* 0x01600000e804783b */ /* 0x000ea20000004200 */
[----:B------:R-:W-:Y:S01]  /*4060*/  MUFU.EX2 R191, R191 ;  /* 0x000000bf00bf7308 */ /* 0x000fe20000000800 */
[--C-:B------:R-:W-:Y:S01]  /*4070*/  FFMA.FTZ R201, R201, UR17, -R208.reuse ;  /* 0x00000011c9c97c23 */ /* 0x100fe200080108d0 */
[--C-:B------:R-:W-:Y:S01]  /*4080*/  FFMA.FTZ R202, R219, UR17, -R208.reuse ;  /* 0x00000011dbca7c23 */ /* 0x100fe200080108d0 */
[----:B------:R-:W2:Y:S01]  /*4090*/  LDSM.16.MT88.4 R12, [R233+0x10800] ;  /* 0x01080000e90c783b */ /* 0x000ea20000004200 */
[--C-:B------:R-:W-:Y:S01]  /*40a0*/  FFMA.FTZ R203, R203, UR17, -R208.reuse ;  /* 0x00000011cbcb7c23 */ /* 0x100fe200080108d0 */
[--C-:B------:R-:W-:Y:S01]  /*40b0*/  FFMA.FTZ R206, R217, UR17, -R208.reuse ;  /* 0x00000011d9ce7c23 */ /* 0x100fe200080108d0 */
[----:B------:R-:W-:Y:S01]  /*40c0*/  FFMA.FTZ R251, R207, UR17, -R208 ;  /* 0x00000011cffb7c23 */ /* 0x000fe200080108d0 */
[----:B------:R-:W2:Y:S01]  /*40d0*/  LDSM.16.MT88.4 R20, [R233+0x12800] ;  /* 0x01280000e914783b */ /* 0x000ea20000004200 */
[----:B------:R-:W4:Y:S01]  /*40e0*/  MUFU.EX2 R194, R194 ;  /* 0x000000c200c27308 */ /* 0x000f220000000800 */
[----:B---3--:R-:W-:Y:S01]  /*40f0*/  F2FP.F16.F32.PACK_AB R130, R189, R192 ;  /* 0x000000c0bd82723e */ /* 0x008fe200000000ff */
[----:B------:R-:W-:Y:S01]  /*4100*/  FADD.FTZ R195, R196, R195 ;  /* 0x000000c3c4c37221 */ /* 0x000fe20000010000 */
[----:B------:R-:W3:Y:S01]  /*4110*/  LDSM.16.MT88.4 R8, [R234+0x14800] ;  /* 0x01480000ea08783b */ /* 0x000ee20000004200 */
[----:B------:R-:W-:-:S02]  /*4120*/  IADD3 R219, R239, 0x6000, RZ ;  /* 0x00006000efdb7810 */ /* 0x000fc40007ffe0ff */
[----:B------:R-:W-:Y:S01]  /*4130*/  FADD.FTZ R192, R192, R195 ;  /* 0x000000c3c0c07221 */ /* 0x000fe20000010000 */
[----:B------:R-:W3:Y:S01]  /*4140*/  LDSM.16.MT88.4 R16, [R233+0x14800] ;  /* 0x01480000e910783b */ /* 0x000ee20000004200 */
[----:B------:R-:W-:Y:S01]  /*4150*/  MUFU.EX2 R193, R193 ;  /* 0x000000c100c17308 */ /* 0x000fe20000000800 */
[----:B------:R-:W-:Y:S01]  /*4160*/  IADD3 R217, R239, 0x7000, RZ ;  /* 0x00007000efd97810 */ /* 0x000fe20007ffe0ff */
[----:B------:R-:W-:Y:S01]  /*4170*/  FADD.FTZ R192, R189, R192 ;  /* 0x000000c0bdc07221 */ /* 0x000fe20000010000 */
        /* <DEDUP_REMOVED lines=11> */
[C---:B-----5:R-:W-:Y:S01]  /*4230*/  F2FP.F16.F32.PACK_AB R131, R190.reuse, R193 ;  /* 0x000000c1be83723e */ /* 0x060fe200000000ff */
[----:B------:R-:W-:Y:S01]  /*4240*/  FADD.FTZ R193, R193, R194 ;  /* 0x000000c2c1c17221 */ /* 0x000fe20000010000 */
[----:B------:R-:W-:Y:S03]  /*4250*/  LDSM.16.MT88.4 R28, [R232+0x12800] ;  /* 0x01280000e81c783b */ /* 0x000fe60000004200 */
[----:B------:R-:W-:-:S02]  /*4260*/  FADD.FTZ R193, R190, R193 ;  /* 0x000000c1bec17221 */ /* 0x000fc40000010000 */
        /* <DEDUP_REMOVED lines=21> */
[C---:B------:R-:W-:Y:S01]  /*43c0*/  HMMA.16816.F32 R68, R128.reuse, R72, RZ ;  /* 0x000000488044723c */ /* 0x040fe200000018ff */
[----:B------:R-:W-:Y:S05]  /*43d0*/  MUFU.EX2 R200, R200 ;  /* 0x000000c800c87308 */ /* 0x000fea0000000800 */
[C---:B-1----:R-:W-:Y:S03]  /*43e0*/  HMMA.16816.F32 R84, R128.reuse, R88, RZ ;  /* 0x000000588054723c */ /* 0x042fe600000018ff */
        /* <DEDUP_REMOVED lines=21> */
[C---:B--2---:R-:W-:Y:S06]  /*4540*/  HMMA.16816.F32 R124, R128.reuse, R4, RZ ;  /* 0x00000004807c723c */ /* 0x044fec00000018ff */
        /* <DEDUP_REMOVED lines=25> */
[C---:B--2---:R-:W-:Y:S06]  /*46e0*/  HMMA.16816.F32 R92, R4.reuse, R12, R92 ;  /* 0x0000000c045c723c */ /* 0x044fec000000185c */
[C---:B------:R-:W-:Y:S01]  /*46f0*/  HMMA.16816.F32 R96, R4.reuse, R14, R96 ;  /* 0x0000000e0460723c */ /* 0x040fe20000001860 */
[----:B------:R-:W2:Y:S05]  /*4700*/  LDSM.16.MT88.4 R12, [R232+0x16800] ;  /* 0x01680000e80c783b */ /* 0x000eaa0000004200 */
        /* <DEDUP_REMOVED lines=31> */
[----:B------:R-:W-:Y:S01]  /*4900*/  HMMA.16816.F32 R128, R4, R14, R128 ;  /* 0x0000000e0480723c */ /* 0x000fe20000001880 */
[----:B------:R-:W2:Y:S06]  /*4910*/  LDSM.16.MT88.4 R12, [R233+0x15000] ;  /* 0x01500000e90c783b */ /* 0x000eac0000004200 */
[----:B------:R-:W-:Y:S01]  /*4920*/  F2FP.F16.F32.PACK_AB R4, R198, R197 ;  /* 0x000000c5c604723e */ /* 0x000fe200000000ff */
[----:B------:R-:W-:Y:S01]  /*4930*/  FADD.FTZ R197, R197, R166 ;  /* 0x000000a6c5c57221 */ /* 0x000fe20000010000 */
[----:B-1----:R-:W-:Y:S01]  /*4940*/  F2FP.F16.F32.PACK_AB R5, R202, R201 ;  /* 0x000000c9ca05723e */ /* 0x002fe200000000ff */
        /* <DEDUP_REMOVED lines=9> */
[----:B------:R-:W-:-:S04]  /*49e0*/  FADD.FTZ R203, R206, R203 ;  /* 0x000000cbcecb7221 */ /* 0x000fc80000010000 */
[C---:B------:R-:W-:Y:S01]  /*49f0*/  HMMA.16816.F32 R48, R4.reuse, R10, R48 ;  /* 0x0000000a0430723c */ /* 0x040fe20000001830 */
[----:B------:R-:W1:Y:S05]  /*4a00*/  LDSM.16.MT88.4 R8, [R236+0x17000] ;  /* 0x01700000ec08783b */ /* 0x000e6a0000004200 */
        /* <DEDUP_REMOVED lines=23> */
[----:B------:R-:W-:Y:S01]  /*4b80*/  FFMA.FTZ R182, R209, UR17, -R208 ;  /* 0x00000011d1b67c23 */ /* 0x000fe200080108d0 */
[----:B------:R-:W-:Y:S04]  /*4b90*/  MUFU.EX2 R180, R180 ;  /* 0x000000b400b47308 */ /* 0x000fe80000000800 */
[C---:B------:R-:W-:Y:S01]  /*4ba0*/  HMMA.16816.F32 R148, R4.reuse, R178, R148 ;  /* 0x000000b20494723c */ /* 0x040fe20000001894 */
[--C-:B------:R-:W-:Y:S01]  /*4bb0*/  FFMA.FTZ R176, R216, UR17, -R215.reuse ;  /* 0x00000011d8b07c23 */ /* 0x100fe200080108d7 */
[--C-:B------:R-:W-:Y:S01]  /*4bc0*/  FFMA.FTZ R177, R214, UR17, -R215.reuse ;  /* 0x00000011d6b17c23 */ /* 0x100fe200080108d7 */
[----:B------:R-:W-:Y:S01]  /*4bd0*/  IADD3 R216, R239, 0x7800, RZ ;  /* 0x00007800efd87810 */ /* 0x000fe20007ffe0ff */
[----:B------:R-:W-:Y:S02]  /*4be0*/  MUFU.EX2 R181, R181 ;  /* 0x000000b500b57308 */ /* 0x000fe40000000800 */
[----:B------:R-:W-:Y:S01]  /*4bf0*/  HMMA.16816.F32 R136, R4, R172, R136 ;  /* 0x000000ac0488723c */ /* 0x000fe20000001888 */
[--C-:B------:R-:W-:Y:S01]  /*4c00*/  FFMA.FTZ R178, R212, UR17, -R215.reuse ;  /* 0x00000011d4b27c23 */ /* 0x100fe200080108d7 */
[----:B------:R-:W-:-:S04]  /*4c10*/  FFMA.FTZ R179, R210, UR17, -R215 ;  /* 0x00000011d2b37c23 */ /* 0x000fc800080108d7 */
[----:B------:R-:W-:Y:S01]  /*4c20*/  MUFU.EX2 R176, R176 ;  /* 0x000000b000b07308 */ /* 0x000fe20000000800 */
[C---:B------:R-:W-:Y:S01]  /*4c30*/  HMMA.16816.F32 R132, R4.reuse, R174, R132 ;  /* 0x000000ae0484723c */ /* 0x040fe20000001884 */
[----:B------:R-:W-:Y:S05]  /*4c40*/  LDSM.16.MT88.4 R172, [R234+0x13800] ;  /* 0x01380000eaac783b */ /* 0x000fea0000004200 */
[C---:B------:R-:W-:Y:S01]  /*4c50*/  HMMA.16816.F32 R36, R4.reuse, R168, R36 ;  /* 0x000000a80424723c */ /* 0x040fe20000001824 */
[----:B------:R-:W1:Y:S05]  /*4c60*/  MUFU.EX2 R177, R177 ;  /* 0x000000b100b17308 */ /* 0x000e6a0000000800 */
        /* <DEDUP_REMOVED lines=17> */
[C---:B--2---:R-:W-:Y:S06]  /*4d80*/  HMMA.16816.F32 R124, R4.reuse, R12, R124 ;  /* 0x0000000c047c723c */ /* 0x044fec000000187c */
[----:B------:R-:W-:Y:S01]  /*4d90*/  HMMA.16816.F32 R128, R4, R14, R128 ;  /* 0x0000000e0480723c */ /* 0x000fe20000001880 */
[----:B------:R-:W2:Y:S06]  /*4da0*/  LDSM.16.MT88.4 R12, [R236+0x13800] ;  /* 0x01380000ec0c783b */ /* 0x000eac0000004200 */
[----:B-1----:R-:W-:Y:S01]  /*4db0*/  F2FP.F16.F32.PACK_AB R4, R177, R176 ;  /* 0x000000b0b104723e */ /* 0x002fe200000000ff */
[----:B------:R-:W-:Y:S01]  /*4dc0*/  FADD.FTZ R176, R176, R199 ;  /* 0x000000c7b0b07221 */ /* 0x000fe20000010000 */
[----:B------:R-:W-:Y:S01]  /*4dd0*/  F2FP.F16.F32.PACK_AB R5, R181, R180 ;  /* 0x000000b4b505723e */ /* 0x000fe200000000ff */
[----:B------:R-:W-:Y:S01]  /*4de0*/  FADD.FTZ R180, R180, R203 ;  /* 0x000000cbb4b47221 */ /* 0x000fe20000010000 */
[----:B---3--:R-:W-:Y:S01]  /*4df0*/  F2FP.F16.F32.PACK_AB R6, R179, R178 ;  /* 0x000000b2b306723e */ /* 0x008fe200000000ff */
        /* <DEDUP_REMOVED lines=96> */
[----:B------:R-:W5:Y:S04]  /*5400*/  LDSM.16.M88.4 R192, [R241+0x9800] ;  /* 0x00980000f1c0783b */ /* 0x000f680000000200 */
[----:B-1----:R-:W-:Y:S04]  /*5410*/  LDSM.16.M88.4 R8, [R240] ;  /* 0x00000000f008783b */ /* 0x002fe80000000200 */
[----:B------:R-:W1:Y:S04]  /*5420*/  LDSM.16.M88.4 R168, [R239] ;  /* 0x00000000efa8783b */ /* 0x000e680000000200 */
[----:B------:R-:W1:Y:S04]  /*5430*/  LDSM.16.M88.4 R200, [R231] ;  /* 0x00000000e7c8783b */ /* 0x000e680000000200 */
[----:B------:R-:W1:Y:S04]  /*5440*/  LDSM.16.M88.4 R172, [R230] ;  /* 0x00000000e6ac783b */ /* 0x000e680000000200 */
[----:B------:R-:W1:Y:S04]  /*5450*/  LDSM.16.M88.4 R32, [R229] ;  /* 0x00000000e520783b */ /* 0x000e680000000200 */
[----:B--2---:R-:W-:Y:S01]  /*5460*/  LDSM.16.M88.4 R4, [R238] ;  /* 0x00000000ee04783b */ /* 0x004fe20000000200 */
[C---:B---3--:R-:W-:Y:S03]  /*5470*/  HMMA.16816.F32 R24, R176.reuse, R20, RZ ;  /* 0x00000014b018723c */ /* 0x048fe600000018ff */
[----:B------:R-:W2:Y:S04]  /*5480*/  LDSM.16.M88.4 R28, [R235+0x8000] ;  /* 0x00800000eb1c783b */ /* 0x000ea80000000200 */
[----:B------:R-:W3:Y:S01]  /*5490*/  LDSM.16.M88.4 R196, [R235+0x8800] ;  /* 0x00880000ebc4783b */ /* 0x000ee20000000200 */
[C---:B------:R-:W-:Y:S03]  /*54a0*/  HMMA.16816.F32 R20, R176.reuse, R22, RZ ;  /* 0x00000016b014723c */ /* 0x040fe600000018ff */
[----:B------:R-:W0:Y:S03]  /*54b0*/  LDGDEPBAR ;  /* 0x00000000000079af */ /* 0x000e260000000000 */
[C---:B----4-:R-:W-:Y:S06]  /*54c0*/  HMMA.16816.F32 R16, R176.reuse, R12, RZ ;  /* 0x0000000cb010723c */ /* 0x050fec00000018ff */
[C---:B-----5:R-:W-:Y:S06]  /*54d0*/  HMMA.16816.F32 R188, R176.reuse, R184, RZ ;  /* 0x000000b8b0bc723c */ /* 0x060fec00000018ff */
        /* <DEDUP_REMOVED lines=16> */
[----:B------:R-:W5:Y:S04]  /*55e0*/  LDSM.16.M88.4 R8, [R237] ;  /* 0x00000000ed08783b */ /* 0x000f680000000200 */
        /* <DEDUP_REMOVED lines=10> */
[C---:B-1----:R-:W-:Y:S06]  /*5690*/  HMMA.16816.F32 R180, R4.reuse, R168, R180 ;  /* 0x000000a804b4723c */ /* 0x042fec00000018b4 */
[----:B------:R-:W-:Y:S01]  /*56a0*/  HMMA.16816.F32 R176, R4, R170, R176 ;  /* 0x000000aa04b0723c */ /* 0x000fe200000018b0 */
[----:B------:R-:W1:Y:S04]  /*56b0*/  LDSM.16.M88.4 R168, [R241+0xa800] ;  /* 0x00a80000f1a8783b */ /* 0x000e680000000200 */
[----:B------:R-:W4:Y:S01]  /*56c0*/  LDSM.16.M88.4 R4, [R241+0xb000] ;  /* 0x00b00000f104783b */ /* 0x000f220000000200 */
[C---:B-----5:R-:W-:Y:S06]  /*56d0*/  HMMA.16816.F32 R24, R8.reuse, R200, R24 ;  /* 0x000000c80818723c */ /* 0x060fec0000001818 */
[C---:B------:R-:W-:Y:S01]  /*56e0*/  HMMA.16816.F32 R20, R8.reuse, R202, R20 ;  /* 0x000000ca0814723c */ /* 0x040fe20000001814 */
[----:B------:R-:W5:Y:S05]  /*56f0*/  LDSM.16.M88.4 R200, [R241+0xb800] ;  /* 0x00b80000f1c8783b */ /* 0x000f6a0000000200 */
[C---:B------:R-:W-:Y:S06]  /*5700*/  HMMA.16816.F32 R16, R8.reuse, R172, R16 ;  /* 0x000000ac0810723c */ /* 0x040fec0000001810 */
[C---:B------:R-:W-:Y:S01]  /*5710*/  HMMA.16816.F32 R12, R8.reuse, R174, R12 ;  /* 0x000000ae080c723c */ /* 0x040fe2000000180c */
[----:B------:R-:W-:Y:S05]  /*5720*/  LDSM.16.M88.4 R172, [R240+0x2000] ;  /* 0x00200000f0ac783b */ /* 0x000fea0000000200 */
[C---:B------:R-:W-:Y:S06]  /*5730*/  HMMA.16816.F32 R188, R8.reuse, R32, R188 ;  /* 0x0000002008bc723c */ /* 0x040fec00000018bc */
[C---:B------:R-:W-:Y:S01]  /*5740*/  HMMA.16816.F32 R184, R8.reuse, R34, R184 ;  /* 0x0000002208b8723c */ /* 0x040fe200000018b8 */
[----:B------:R-:W5:Y:S05]  /*5750*/  LDSM.16.M88.4 R32, [R227] ;  /* 0x00000000e320783b */ /* 0x000f6a0000000200 */
[C---:B--2---:R-:W-:Y:S06]  /*5760*/  HMMA.16816.F32 R180, R8.reuse, R28, R180 ;  /* 0x0000001c08b4723c */ /* 0x044fec00000018b4 */
[----:B------:R-:W-:Y:S01]  /*5770*/  HMMA.16816.F32 R176, R8, R30, R176 ;  /* 0x0000001e08b0723c */ /* 0x000fe200000018b0 */
[----:B------:R-:W2:Y:S04]  /*5780*/  LDSM.16.M88.4 R28, [R226] ;  /* 0x00000000e21c783b */ /* 0x000ea80000000200 */
[----:B------:R-:W2:Y:S01]  /*5790*/  LDSM.16.M88.4 R8, [R225] ;  /* 0x00000000e108783b */ /* 0x000ea20000000200 */
[C---:B---3--:R-:W-:Y:S06]  /*57a0*/  HMMA.16816.F32 R24, R196.reuse, R192, R24 ;  /* 0x000000c0c418723c */ /* 0x048fec0000001818 */
[C---:B------:R-:W-:Y:S01]  /*57b0*/  HMMA.16816.F32 R20, R196.reuse, R194, R20 ;  /* 0x000000c2c414723c */ /* 0x040fe20000001814 */
[----:B------:R-:W3:Y:S05]  /*57c0*/  LDSM.16.M88.4 R192, [R224] ;  /* 0x00000000e0c0783b */ /* 0x000eea0000000200 */
[C---:B-1----:R-:W-:Y:S06]  /*57d0*/  HMMA.16816.F32 R16, R196.reuse, R168, R16 ;  /* 0x000000a8c410723c */ /* 0x042fec0000001810 */
[C---:B------:R-:W-:Y:S01]  /*57e0*/  HMMA.16816.F32 R12, R196.reuse, R170, R12 ;  /* 0x000000aac40c723c */ /* 0x040fe2000000180c */
[----:B------:R-:W-:Y:S05]  /*57f0*/  LDSM.16.M88.4 R168, [R235+0xa000] ;  /* 0x00a00000eba8783b */ /* 0x000fea0000000200 */
[C---:B----4-:R-:W-:Y:S06]  /*5800*/  HMMA.16816.F32 R188, R196.reuse, R4, R188 ;  /* 0x00000004c4bc723c */ /* 0x050fec00000018bc */
[C---:B------:R-:W-:Y:S01]  /*5810*/  HMMA.16816.F32 R184, R196.reuse, R6, R184 ;  /* 0x00000006c4b8723c */ /* 0x040fe200000018b8 */
[----:B------:R-:W1:Y:S05]  /*5820*/  LDSM.16.M88.4 R4, [R238+0x2000] ;  /* 0x00200000ee04783b */ /* 0x000e6a0000000200 */
[C---:B-----5:R-:W-:Y:S06]  /*5830*/  HMMA.16816.F32 R180, R196.reuse, R200, R180 ;  /* 0x000000c8c4b4723c */ /* 0x060fec00000018b4 */
[----:B------:R-:W-:Y:S01]  /*5840*/  HMMA.16816.F32 R176, R196, R202, R176 ;  /* 0x000000cac4b0723c */ /* 0x000fe200000018b0 */
[----:B------:R-:W4:Y:S04]  /*5850*/  LDSM.16.M88.4 R200, [R235+0xa800] ;  /* 0x00a80000ebc8783b */ /* 0x000f280000000200 */
[----:B------:R-:W5:Y:S01]  /*5860*/  LDSM.16.M88.4 R196, [R235+0xb000] ;  /* 0x00b00000ebc4783b */ /* 0x000f620000000200 */
[C---:B------:R-:W-:Y:S06]  /*5870*/  HMMA.16816.F32 R24, R172.reuse, R32, R24 ;  /* 0x00000020ac18723c */ /* 0x040fec0000001818 */
[C---:B------:R-:W-:Y:S01]  /*5880*/  HMMA.16816.F32 R20, R172.reuse, R34, R20 ;  /* 0x00000022ac14723c */ /* 0x040fe20000001814 */
[----:B------:R-:W5:Y:S05]  /*5890*/  LDSM.16.M88.4 R32, [R235+0xb800] ;  /* 0x00b80000eb20783b */ /* 0x000f6a0000000200 */
        /* <DEDUP_REMOVED lines=8> */
[----:B------:R-:W3:Y:S04]  /*5920*/  LDSM.16.M88.4 R192, [R228+0x2800] ;  /* 0x00280000e4c0783b */ /* 0x000ee80000000200 */
[----:B------:R-:W3:Y:S01]  /*5930*/  LDSM.16.M88.4 R172, [R228+0x3000] ;  /* 0x00300000e4ac783b */ /* 0x000ee20000000200 */
[C---:B-1----:R-:W-:Y:S06]  /*5940*/  HMMA.16816.F32 R24, R4.reuse, R168, R24 ;  /* 0x000000a80418723c */ /* 0x042fec0000001818 */
[C---:B------:R-:W-:Y:S01]  /*5950*/  HMMA.16816.F32 R20, R4.reuse, R170, R20 ;  /* 0x000000aa0414723c */ /* 0x040fe20000001814 */
[----:B------:R-:W1:Y:S05]  /*5960*/  LDSM.16.M88.4 R168, [R228+0x3800] ;  /* 0x00380000e4a8783b */ /* 0x000e6a0000000200 */
[C---:B----4-:R-:W-:Y:S06]  /*5970*/  HMMA.16816.F32 R16, R4.reuse, R200, R16 ;  /* 0x000000c80410723c */ /* 0x050fec0000001810 */
[C---:B------:R-:W-:Y:S01]  /*5980*/  HMMA.16816.F32 R12, R4.reuse, R202, R12 ;  /* 0x000000ca040c723c */ /* 0x040fe2000000180c */
[----:B------:R-:W-:Y:S05]  /*5990*/  LDSM.16.M88.4 R200, [R241+0xc000] ;  /* 0x00c00000f1c8783b */ /* 0x000fea0000000200 */
[C---:B-----5:R-:W-:Y:S06]  /*59a0*/  HMMA.16816.F32 R188, R4.reuse, R196, R188 ;  /* 0x000000c404bc723c */ /* 0x060fec00000018bc */
[C---:B------:R-:W-:Y:S01]  /*59b0*/  HMMA.16816.F32 R184, R4.reuse, R198, R184 ;  /* 0x000000c604b8723c */ /* 0x040fe200000018b8 */
[----:B------:R-:W-:Y:S05]  /*59c0*/  LDSM.16.M88.4 R196, [R241+0xd800] ;  /* 0x00d80000f1c4783b */ /* 0x000fea0000000200 */
[C---:B------:R-:W-:Y:S06]  /*59d0*/  HMMA.16816.F32 R180, R4.reuse, R32, R180 ;  /* 0x0000002004b4723c */ /* 0x040fec00000018b4 */
[----:B------:R-:W-:Y:S01]  /*59e0*/  HMMA.16816.F32 R176, R4, R34, R176 ;  /* 0x0000002204b0723c */ /* 0x000fe200000018b0 */
[----:B------:R-:W-:Y:S04]  /*59f0*/  LDSM.16.M88.4 R4, [R242+0x4000] ;  /* 0x00400000f204783b */ /* 0x000fe80000000200 */
[----:B------:R-:W4:Y:S01]  /*5a00*/  LDSM.16.M88.4 R32, [R241+0xc800] ;  /* 0x00c80000f120783b */ /* 0x000f220000000200 */
        /* <DEDUP_REMOVED lines=8> */
[----:B------:R-:W-:Y:S05]  /*5a90*/  LDSM.16.M88.4 R172, [R222] ;  /* 0x00000000deac783b */ /* 0x000fea0000000200 */
[C---:B-1----:R-:W-:Y:S06]  /*5aa0*/  HMMA.16816.F32 R180, R28.reuse, R168, R180 ;  /* 0x000000a81cb4723c */ /* 0x042fec00000018b4 */
[----:B------:R-:W-:Y:S01]  /*5ab0*/  HMMA.16816.F32 R176, R28, R170, R176 ;  /* 0x000000aa1cb0723c */ /* 0x000fe200000018b0 */
[----:B------:R-:W1:Y:S04]  /*5ac0*/  LDSM.16.M88.4 R28, [R240+0x4000] ;  /* 0x00400000f01c783b */ /* 0x000e680000000200 */
[----:B------:R-:W3:Y:S01]  /*5ad0*/  LDSM.16.M88.4 R168, [R221] ;  /* 0x00000000dda8783b */ /* 0x000ee20000000200 */
[C---:B----4-:R-:W-:Y:S06]  /*5ae0*/  HMMA.16816.F32 R16, R4.reuse, R32, R16 ;  /* 0x000000200410723c */ /* 0x050fec0000001810 */
[C---:B------:R-:W-:Y:S01]  /*5af0*/  HMMA.16816.F32 R12, R4.reuse, R34, R12 ;  /* 0x00000022040c723c */ /* 0x040fe2000000180c */
[----:B------:R-:W4:Y:S05]  /*5b00*/  LDSM.16.M88.4 R32, [R220] ;  /* 0x00000000dc20783b */ /* 0x000f2a0000000200 */
        /* <DEDUP_REMOVED lines=12> */
[----:B------:R-:W-:Y:S05]  /*5bd0*/  LDSM.16.M88.4 R192, [R235+0xd800] ;  /* 0x00d80000ebc0783b */ /* 0x000fea0000000200 */
[C---:B------:R-:W-:Y:S06]  /*5be0*/  HMMA.16816.F32 R16, R28.reuse, R172, R16 ;  /* 0x000000ac1c10723c */ /* 0x040fec0000001810 */
[C---:B------:R-:W-:Y:S01]  /*5bf0*/  HMMA.16816.F32 R12, R28.reuse, R174, R12 ;  /* 0x000000ae1c0c723c */ /* 0x040fe2000000180c */
[----:B------:R-:W-:Y:S05]  /*5c00*/  LDSM.16.M88.4 R172, [R237+0x4000] ;  /* 0x00400000edac783b */ /* 0x000fea0000000200 */
[C---:B---3--:R-:W-:Y:S06]  /*5c10*/  HMMA.16816.F32 R188, R28.reuse, R168, R188 ;  /* 0x000000a81cbc723c */ /* 0x048fec00000018bc */
[C---:B------:R-:W-:Y:S01]  /*5c20*/  HMMA.16816.F32 R184, R28.reuse, R170, R184 ;  /* 0x000000aa1cb8723c */ /* 0x040fe200000018b8 */
[----:B------:R-:W1:Y:S05]  /*5c30*/  LDSM.16.M88.4 R168, [R228+0x4000] ;  /* 0x00400000e4a8783b */ /* 0x000e6a0000000200 */
[C---:B----4-:R-:W-:Y:S06]  /*5c40*/  HMMA.16816.F32 R180, R28.reuse, R32, R180 ;  /* 0x000000201cb4723c */ /* 0x050fec00000018b4 */
[----:B------:R-:W-:Y:S01]  /*5c50*/  HMMA.16816.F32 R176, R28, R34, R176 ;  /* 0x000000221cb0723c */ /* 0x000fe200000018b0 */
[----:B------:R-:W3:Y:S04]  /*5c60*/  LDSM.16.M88.4 R32, [R228+0x4800] ;  /* 0x00480000e420783b */ /* 0x000ee80000000200 */
[----:B------:R-:W-:Y:S01]  /*5c70*/  LDSM.16.M88.4 R28, [R228+0x5000] ;  /* 0x00500000e41c783b */ /* 0x000fe20000000200 */
[C---:B--2---:R-:W-:Y:S06]  /*5c80*/  HMMA.16816.F32 R24, R200.reuse, R8, R24 ;  /* 0x00000008c818723c */ /* 0x044fec0000001818 */
[C---:B------:R-:W-:Y:S01]  /*5c90*/  HMMA.16816.F32 R20, R200.reuse, R10, R20 ;  /* 0x0000000ac814723c */ /* 0x040fe20000001814 */
[----:B------:R-:W-:Y:S05]  /*5ca0*/  LDSM.16.M88.4 R8, [R242+0x6000] ;  /* 0x00600000f208783b */ /* 0x000fea0000000200 */
[C---:B-----5:R-:W-:Y:S06]  /*5cb0*/  HMMA.16816.F32 R16, R200.reuse, R4, R16 ;  /* 0x00000004c810723c */ /* 0x060fec0000001810 */
[----:B------:R-:W-:Y:S01]  /*5cc0*/  HMMA.16816.F32 R12, R200, R6, R12 ;  /* 0x00000006c80c723c */ /* 0x000fe2000000180c */
[----:B------:R-:W2:Y:S05]  /*5cd0*/  LDSM.16.M88.4 R4, [R241+0xe000] ;  /* 0x00e00000f104783b */ /* 0x000eaa0000000200 */
[----:B-1----:R-:W-:Y:S06]  /*5ce0*/  HMMA.16816.F32 R24, R172, R168, R24 ;  /* 0x000000a8ac18723c */ /* 0x002fec0000001818 */
[C---:B------:R-:W-:Y:S06]  /*5cf0*/  HMMA.16816.F32 R188, R200.reuse, R196, R188 ;  /* 0x000000c4c8bc723c */ /* 0x040fec00000018bc */
[C---:B------:R-:W-:Y:S01]  /*5d00*/  HMMA.16816.F32 R184, R200.reuse, R198, R184 ;  /* 0x000000c6c8b8723c */ /* 0x040fe200000018b8 */
[----:B------:R-:W1:Y:S05]  /*5d10*/  LDSM.16.M88.4 R196, [R228+0x5800] ;  /* 0x00580000e4c4783b */ /* 0x000e6a0000000200 */
[----:B------:R-:W-:Y:S06]  /*5d20*/  HMMA.16816.F32 R180, R200, R192, R180 ;  /* 0x000000c0c8b4723c */ /* 0x000fec00000018b4 */
[C---:B------:R-:W-:Y:S01]  /*5d30*/  HMMA.16816.F32 R20, R172.reuse, R170, R20 ;  /* 0x000000aaac14723c */ /* 0x040fe20000001814 */
[----:B------:R-:W-:Y:S05]  /*5d40*/  LDSM.16.M88.4 R168, [R238+0x6000] ;  /* 0x00600000eea8783b */ /* 0x000fea0000000200 */
[C---:B---3--:R-:W-:Y:S06]  /*5d50*/  HMMA.16816.F32 R16, R172.reuse, R32, R16 ;  /* 0x00000020ac10723c */ /* 0x048fec0000001810 */
[----:B------:R-:W-:Y:S01]  /*5d60*/  HMMA.16816.F32 R12, R172, R34, R12 ;  /* 0x00000022ac0c723c */ /* 0x000fe2000000180c */
[----:B------:R-:W3:Y:S05]  /*5d70*/  LDSM.16.M88.4 R32, [R241+0xe800] ;  /* 0x00e80000f120783b */ /* 0x000eea0000000200 */
[----:B------:R-:W-:Y:S01]  /*5d80*/  HMMA.16816.F32 R200, R200, R194, R176 ;  /* 0x000000c2c8c8723c */ /* 0x000fe200000018b0 */
[----:B------:R-:W-:Y:S04]  /*5d90*/  LDSM.16.M88.4 R192, [R240+0x6000] ;  /* 0x00600000f0c0783b */ /* 0x000fe80000000200 */
[----:B------:R-:W4:Y:S01]  /*5da0*/  LDSM.16.M88.4 R176, [R219] ;  /* 0x00000000dbb0783b */ /* 0x000f220000000200 */
[C---:B--2---:R-:W-:Y:S06]  /*5db0*/  HMMA.16816.F32 R24, R8.reuse, R4, R24 ;  /* 0x000000040818723c */ /* 0x044fec0000001818 */
[----:B------:R-:W-:Y:S01]  /*5dc0*/  HMMA.16816.F32 R20, R8, R6, R20 ;  /* 0x000000060814723c */ /* 0x000fe20000001814 */
[----:B------:R-:W2:Y:S05]  /*5dd0*/  LDSM.16.M88.4 R4, [R218] ;  /* 0x00000000da04783b */ /* 0x000eaa0000000200 */
[C---:B------:R-:W-:Y:S06]  /*5de0*/  HMMA.16816.F32 R188, R172.reuse, R28, R188 ;  /* 0x0000001cacbc723c */ /* 0x040fec00000018bc */
[C---:B------:R-:W-:Y:S01]  /*5df0*/  HMMA.16816.F32 R184, R172.reuse, R30, R184 ;  /* 0x0000001eacb8723c */ /* 0x040fe200000018b8 */
[----:B------:R-:W5:Y:S05]  /*5e00*/  LDSM.16.M88.4 R28, [R235+0xe000] ;  /* 0x00e00000eb1c783b */ /* 0x000f6a0000000200 */
[----:B-1----:R-:W-:Y:S06]  /*5e10*/  HMMA.16816.F32 R180, R172, R196, R180 ;  /* 0x000000c4acb4723c */ /* 0x002fec00000018b4 */
[C---:B---3--:R-:W-:Y:S06]  /*5e20*/  HMMA.16816.F32 R16, R8.reuse, R32, R16 ;  /* 0x000000200810723c */ /* 0x048fec0000001810 */
[----:B------:R-:W-:Y:S01]  /*5e30*/  HMMA.16816.F32 R12, R8, R34, R12 ;  /* 0x00000022080c723c */ /* 0x000fe2000000180c */
[----:B------:R-:W1:Y:S05]  /*5e40*/  LDSM.16.M88.4 R32, [R241+0xf000] ;  /* 0x00f00000f120783b */ /* 0x000e6a0000000200 */
[C---:B----4-:R-:W-:Y:S06]  /*5e50*/  HMMA.16816.F32 R24, R192.reuse, R176, R24 ;  /* 0x000000b0c018723c */ /* 0x050fec0000001818 */
[----:B------:R-:W-:Y:S01]  /*5e60*/  HMMA.16816.F32 R20, R192, R178, R20 ;  /* 0x000000b2c014723c */ /* 0x000fe20000001814 */
[----:B------:R-:W3:Y:S05]  /*5e70*/  LDSM.16.M88.4 R176, [R235+0xe800] ;  /* 0x00e80000ebb0783b */ /* 0x000eea0000000200 */
[----:B------:R-:W-:Y:S01]  /*5e80*/  HMMA.16816.F32 R200, R172, R198, R200 ;  /* 0x000000c6acc8723c */ /* 0x000fe200000018c8 */
[----:B------:R-:W-:Y:S04]  /*5e90*/  LDSM.16.M88.4 R196, [R237+0x6000] ;  /* 0x00600000edc4783b */ /* 0x000fe80000000200 */
[----:B------:R-:W4:Y:S01]  /*5ea0*/  LDSM.16.M88.4 R172, [R228+0x6000] ;  /* 0x00600000e4ac783b */ /* 0x000f220000000200 */
[----:B--2---:R-:W-:Y:S06]  /*5eb0*/  HMMA.16816.F32 R16, R192, R4, R16 ;  /* 0x00000004c010723c */ /* 0x004fec0000001810 */
[----:B-----5:R-:W-:Y:S06]  /*5ec0*/  HMMA.16816.F32 R24, R168, R28, R24 ;  /* 0x0000001ca818723c */ /* 0x020fec0000001818 */
[----:B------:R-:W-:Y:S01]  /*5ed0*/  HMMA.16816.F32 R12, R192, R6, R12 ;  /* 0x00000006c00c723c */ /* 0x000fe2000000180c */
[----:B------:R-:W2:Y:S05]  /*5ee0*/  LDSM.16.M88.4 R4, [R217] ;  /* 0x00000000d904783b */ /* 0x000eaa0000000200 */
[----:B------:R-:W-:Y:S01]  /*5ef0*/  HMMA.16816.F32 R20, R168, R30, R20 ;  /* 0x0000001ea814723c */ /* 0x000fe20000001814 */
[----:B------:R-:W5:Y:S05]  /*5f00*/  LDSM.16.M88.4 R28, [R228+0x6800] ;  /* 0x00680000e41c783b */ /* 0x000f6a0000000200 */
[----:B-1----:R-:W-:Y:S06]  /*5f10*/  HMMA.16816.F32 R188, R8, R32, R188 ;  /* 0x0000002008bc723c */ /* 0x002fec00000018bc */
[C---:B---3--:R-:W-:Y:S06]  /*5f20*/  HMMA.16816.F32 R16, R168.reuse, R176, R16 ;  /* 0x000000b0a810723c */ /* 0x048fec0000001810 */
[----:B------:R-:W-:Y:S06]  /*5f30*/  HMMA.16816.F32 R12, R168, R178, R12 ;  /* 0x000000b2a80c723c */ /* 0x000fec000000180c */
[C---:B----4-:R-:W-:Y:S06]  /*5f40*/  HMMA.16816.F32 R24, R196.reuse, R172, R24 ;  /* 0x000000acc418723c */ /* 0x050fec0000001818 */
[----:B------:R-:W-:Y:S01]  /*5f50*/  HMMA.16816.F32 R20, R196, R174, R20 ;  /* 0x000000aec414723c */ /* 0x000fe20000001814 */
[----:B------:R-:W1:Y:S05]  /*5f60*/  LDSM.16.M88.4 R172, [R235+0xf000] ;  /* 0x00f00000ebac783b */ /* 0x000e6a0000000200 */
[----:B--2---:R-:W-:Y:S06]  /*5f70*/  HMMA.16816.F32 R188, R192, R4, R188 ;  /* 0x00000004c0bc723c */ /* 0x004fec00000018bc */
[----:B-----5:R-:W-:Y:S06]  /*5f80*/  HMMA.16816.F32 R16, R196, R28, R16 ;  /* 0x0000001cc410723c */ /* 0x020fec0000001810 */
[----:B------:R-:W-:Y:S01]  /*5f90*/  FMUL.FTZ R165, R24, UR22 ;  /* 0x0000001618a57c20 */ /* 0x000fe20008410000 */
[----:B------:R-:W-:Y:S01]  /*5fa0*/  FMUL.FTZ R167, R25, UR22 ;  /* 0x0000001619a77c20 */ /* 0x000fe20008410000 */
[----:B------:R-:W-:Y:S01]  /*5fb0*/  FMUL.FTZ R166, R26, UR22 ;  /* 0x000000161aa67c20 */ /* 0x000fe20008410000 */
[----:B------:R-:W-:Y:S01]  /*5fc0*/  FMUL.FTZ R28, R27, UR22 ;  /* 0x000000161b1c7c20 */ /* 0x000fe20008410000 */
[----:B------:R-:W-:Y:S01]  /*5fd0*/  HMMA.16816.F32 R184, R8, R34, R184 ;  /* 0x0000002208b8723c */ /* 0x000fe200000018b8 */
[----:B------:R-:W2:Y:S01]  /*5fe0*/  LDSM.16.M88.4 R24, [R241+0xf800] ;  /* 0x00f80000f118783b */ /* 0x000ea20000000200 */
[----:B------:R-:W-:Y:S01]  /*5ff0*/  FMUL.FTZ R20, R20, UR22 ;  /* 0x0000001614147c20 */ /* 0x000fe20008410000 */
[----:B------:R-:W-:Y:S01]  /*6000*/  FMUL.FTZ R176, R21, UR22 ;  /* 0x0000001615b07c20 */ /* 0x000fe20008410000 */
[----:B------:R-:W-:Y:S01]  /*6010*/  FMUL.FTZ R177, R22, UR22 ;  /* 0x0000001616b17c20 */ /* 0x000fe20008410000 */
[----:B------:R-:W3:Y:S01]  /*6020*/  LDSM.16.M88.4 R32, [R228+0x7000] ;  /* 0x00700000e420783b */ /* 0x000ee20000000200 */
[----:B------:R4:W-:Y:S01]  /*6030*/  MUFU.TANH R29, R20 ;  /* 0x00000014001d7308 */ /* 0x0009e20000002400 */
[----:B------:R-:W-:Y:S01]  /*6040*/  HMMA.16816.F32 R12, R196, R30, R12 ;  /* 0x0000001ec40c723c */ /* 0x000fe2000000180c */
[----:B------:R-:W5:Y:S06]  /*6050*/  S2R R30, SR_TID.X ;  /* 0x00000000001e7919 */ /* 0x000f6c0000002100 */
[----:B------:R-:W-:Y:S01]  /*6060*/  MUFU.TANH R167, R167 ;  /* 0x000000a700a77308 */ /* 0x000fe20000002400 */
[----:B------:R-:W-:Y:S01]  /*6070*/  FMUL.FTZ R16, R16, UR22 ;  /* 0x0000001610107c20 */ /* 0x000fe20008410000 */
[----:B------:R-:W-:Y:S01]  /*6080*/  FMUL.FTZ R31, R17, UR22 ;  /* 0x00000016111f7c20 */ /* 0x000fe20008410000 */
[----:B------:R-:W-:Y:S01]  /*6090*/  FMUL.FTZ R17, R19, UR22 ;  /* 0x0000001613117c20 */ /* 0x000fe20008410000 */
[----:B------:R-:W-:Y:S01]  /*60a0*/  FMUL.FTZ R18, R18, UR22 ;  /* 0x0000001612127c20 */ /* 0x000fe20008410000 */
[----:B-1----:R-:W-:Y:S03]  /*60b0*/  HMMA.16816.F32 R188, R168, R172, R188 ;  /* 0x000000aca8bc723c */ /* 0x002fe600000018bc */
[----:B------:R-:W-:Y:S03]  /*60c0*/  MUFU.TANH R28, R28 ;  /* 0x0000001c001c7308 */ /* 0x000fe60000002400 */
[----:B------:R-:W-:Y:S01]  /*60d0*/  HMMA.16816.F32 R184, R192, R6, R184 ;  /* 0x00000006c0b8723c */ /* 0x000fe200000018b8 */
[----:B------:R-:W-:Y:S01]  /*60e0*/  FMUL.FTZ R172, R23, UR22 ;  /* 0x0000001617ac7c20 */ /* 0x000fe20008410000 */
[----:B------:R-:W-:Y:S03]  /*60f0*/  LDSM.16.M88.4 R4, [R235+0xf800] ;  /* 0x00f80000eb04783b */ /* 0x000fe60000000200 */
[----:B------:R-:W-:Y:S01]  /*6100*/  MUFU.TANH R176, R176 ;  /* 0x000000b000b07308 */ /* 0x000fe20000002400 */
[----:B----4-:R-:W1:Y:S01]  /*6110*/  LDSM.16.M88.4 R20, [R216] ;  /* 0x00000000d814783b */ /* 0x010e620000000200 */
[----:B------:R-:W-:-:S06]  /*6120*/  FMUL.FTZ R12, R12, UR22 ;  /* 0x000000160c0c7c20 */ /* 0x000fcc0008410000 */
[----:B------:R-:W4:Y:S01]  /*6130*/  MUFU.TANH R177, R177 ;  /* 0x000000b100b17308 */ /* 0x000f220000002400 */
[C---:B--2---:R-:W-:Y:S07]  /*6140*/  HMMA.16816.F32 R180, R8.reuse, R24, R180 ;  /* 0x0000001808b4723c */ /* 0x044fee00000018b4 */
[----:B------:R-:W-:Y:S01]  /*6150*/  MUFU.TANH R172, R172 ;  /* 0x000000ac00ac7308 */ /* 0x000fe20000002400 */
[----:B------:R-:W-:Y:S01]  /*6160*/  HMMA.16816.F32 R200, R8, R26, R200 ;  /* 0x0000001a08c8723c */ /* 0x000fe200000018c8 */
[----:B------:R-:W-:Y:S01]  /*6170*/  FMUL.FTZ R25, R13, UR22 ;  /* 0x000000160d197c20 */ /* 0x000fe20008410000 */
[----:B------:R-:W-:-:S04]  /*6180*/  IMAD.U32 R13, RZ, RZ, UR4 ;  /* 0x00000004ff0d7e24 */ /* 0x000fc8000f8e00ff */
[----:B------:R-:W-:Y:S01]  /*6190*/  HMMA.16816.F32 R184, R168, R174, R184 ;  /* 0x000000aea8b8723c */ /* 0x000fe200000018b8 */
[----:B-----5:R-:W-:Y:S02]  /*61a0*/  IMAD.SHL.U32 R8, R30, 0x2, RZ ;  /* 0x000000021e087824 */ /* 0x020fe400078e00ff */
[----:B------:R-:W-:Y:S01]  /*61b0*/  FMUL.FTZ R30, R14, UR22 ;  /* 0x000000160e1e7c20 */ /* 0x000fe20008410000 */
[----:B------:R-:W-:Y:S01]  /*61c0*/  FMUL.FTZ R14, R15, UR22 ;  /* 0x000000160f0e7c20 */ /* 0x000fe20008410000 */
[----:B------:R-:W-:Y:S01]  /*61d0*/  MUFU.TANH R16, R16 ;  /* 0x0000001000107308 */ /* 0x000fe20000002400 */
[----:B------:R-:W-:Y:S01]  /*61e0*/  LOP3.LUT R8, R8, 0x6, RZ, 0xc0, !PT ;  /* 0x0000000608087812 */ /* 0x000fe200078ec0ff */
[----:B---3--:R-:W-:Y:S04]  /*61f0*/  HMMA.16816.F32 R188, R196, R32, R188 ;  /* 0x00000020c4bc723c */ /* 0x008fe800000018bc */
[----:B------:R-:W-:-:S02]  /*6200*/  IMAD R13, R13, 0x40, R8 ;  /* 0x000000400d0d7824 */ /* 0x000fc400078e0208 */
[----:B------:R-:W-:Y:S01]  /*6210*/  MUFU.TANH R31, R31 ;  /* 0x0000001f001f7308 */ /* 0x000fe20000002400 */
[----:B------:R-:W2:Y:S01]  /*6220*/  LDSM.16.M88.4 R8, [R228+0x7800] ;  /* 0x00780000e408783b */ /* 0x000ea20000000200 */
[----:B------:R-:W-:-:S04]  /*6230*/  DEPBAR.LE SB0, 0x0 ;  /* 0x000080000000791a */ /* 0x000fc80000000000 */
[----:B-1----:R-:W-:Y:S01]  /*6240*/  HMMA.16816.F32 R180, R192, R20, R180 ;  /* 0x00000014c0b4723c */ /* 0x002fe200000018b4 */
[C---:B------:R-:W-:Y:S01]  /*6250*/  VIADD R15, R13.reuse, 0x1 ;  /* 0x000000010d0f7836 */ /* 0x040fe20000000000 */
[----:B------:R4:W1:Y:S01]  /*6260*/  MUFU.TANH R27, R12 ;  /* 0x0000000c001b7308 */ /* 0x0008620000002400 */
[----:B------:R-:W-:-:S03]  /*6270*/  VIADD R19, R13, 0x9 ;  /* 0x000000090d137836 */ /* 0x000fc60000000000 */
[----:B------:R-:W-:Y:S01]  /*6280*/  HMMA.16816.F32 R200, R192, R22, R200 ;  /* 0x00000016c0c8723c */ /* 0x000fe200000018c8 */
[----:B------:R-:W-:Y:S01]  /*6290*/  ISETP.GE.AND P3, PT, R15, R2, PT ;  /* 0x000000020f00720c */ /* 0x000fe20003f66270 */
[----:B------:R-:W-:Y:S01]  /*62a0*/  VIADD R21, R13, 0x18 ;  /* 0x000000180d157836 */ /* 0x000fe20000000000 */
[----:B------:R-:W-:Y:S01]  /*62b0*/  ISETP.GE.AND P2, PT, R15, R0, PT ;  /* 0x000000000f00720c */ /* 0x000fe20003f46270 */
[----:B------:R-:W-:Y:S01]  /*62c0*/  VIADD R15, R13, 0x8 ;  /* 0x000000080d0f7836 */ /* 0x000fe20000000000 */
[C---:B------:R-:W-:Y:S01]  /*62d0*/  ISETP.GE.AND P1, PT, R19.reuse, R2, PT ;  /* 0x000000021300720c */ /* 0x040fe20003f26270 */
[----:B------:R-:W-:Y:S01]  /*62e0*/  HMMA.16816.F32 R184, R196, R34, R184 ;  /* 0x00000022c4b8723c */ /* 0x000fe200000018b8 */
[----:B------:R-:W-:Y:S01]  /*62f0*/  ISETP.GE.AND P4, PT, R19, R0, PT ;  /* 0x000000001300720c */ /* 0x000fe20003f86270 */
[----:B------:R-:W-:Y:S01]  /*6300*/  VIADD R19, R13, 0x11 ;  /* 0x000000110d137836 */ /* 0x000fe20000000000 */
[C---:B------:R-:W-:Y:S01]  /*6310*/  ISETP.GE.AND P5, PT, R15.reuse, R2, PT ;  /* 0x000000020f00720c */ /* 0x040fe20003fa6270 */
[----:B------:R-:W-:Y:S01]  /*6320*/  FMUL.FTZ R190, R190, UR22 ;  /* 0x00000016bebe7c20 */ /* 0x000fe20008410000 */
[----:B------:R-:W-:Y:S01]  /*6330*/  ISETP.GE.AND P0, PT, R15, R0, PT ;  /* 0x000000000f00720c */ /* 0x000fe20003f06270 */
[----:B------:R-:W-:Y:S01]  /*6340*/  VIADD R15, R13, 0x10 ;  /* 0x000000100d0f7836 */ /* 0x000fe20000000000 */
[----:B------:R-:W-:Y:S01]  /*6350*/  MUFU.TANH R165, R165 ;  /* 0x000000a500a57308 */ /* 0x000fe20000002400 */
[----:B------:R-:W-:Y:S01]  /*6360*/  FMUL.FTZ R191, R191, UR22 ;  /* 0x00000016bfbf7c20 */ /* 0x000fe20008410000 */
[----:B----4-:R-:W-:Y:S01]  /*6370*/  FSEL R12, R177, -INF , !P0 ;  /* 0xff800000b10c7808 */ /* 0x010fe20004000000 */
[----:B------:R-:W-:Y:S01]  /*6380*/  FMUL.FTZ R189, R189, UR22 ;  /* 0x00000016bdbd7c20 */ /* 0x000fe20008410000 */
[-C--:B------:R-:W-:Y:S01]  /*6390*/  ISETP.GE.AND P6, PT, R15, R2.reuse, PT ;  /* 0x000000020f00720c */ /* 0x080fe20003fc6270 */
[----:B------:R-:W-:Y:S01]  /*63a0*/  HMMA.16816.F32 R180, R168, R4, R180 ;  /* 0x00000004a8b4723c */ /* 0x000fe200000018b4 */
[----:B------:R-:W-:-:S02]  /*63b0*/  ISETP.GE.AND P0, PT, R21, R2, PT ;  /* 0x000000021500720c */ /* 0x000fc40003f06270 */
[----:B------:R-:W-:Y:S02]  /*63c0*/  MUFU.TANH R208, R190 ;  /* 0x000000be00d07308 */ /* 0x000fe40000002400 */
[----:B-1----:R-:W-:Y:S01]  /*63d0*/  FSEL R27, R27, -INF , !P0 ;  /* 0xff8000001b1b7808 */ /* 0x002fe20004000000 */
[----:B------:R-:W-:Y:S01]  /*63e0*/  HMMA.16816.F32 R200, R168, R6, R200 ;  /* 0x00000006a8c8723c */ /* 0x000fe200000018c8 */
[----:B------:R-:W-:Y:S02]  /*63f0*/  FSEL R5, R167, -INF , !P3 ;  /* 0xff800000a7057808 */ /* 0x000fe40005800000 */
[----:B------:R-:W-:Y:S02]  /*6400*/  ISETP.GE.AND P3, PT, R15, R0, PT ;  /* 0x000000000f00720c */ /* 0x000fe40003f66270 */
[----:B------:R-:W-:Y:S01]  /*6410*/  FSEL R4, R28, -INF , !P2 ;  /* 0xff8000001c047808 */ /* 0x000fe20005000000 */
[----:B------:R-:W1:Y:S01]  /*6420*/  MUFU.TANH R17, R17 ;  /* 0x0000001100117308 */ /* 0x000e620000002400 */
[----:B------:R-:W-:Y:S01]  /*6430*/  FSEL R15, R29, -INF , !P5 ;  /* 0xff8000001d0f7808 */ /* 0x000fe20006800000 */
[----:B------:R-:W-:Y:S01]  /*6440*/  FMUL.FTZ R185, R185, UR22 ;  /* 0x00000016b9b97c20 */ /* 0x000fe20008410000 */
[C---:B------:R-:W-:Y:S01]  /*6450*/  ISETP.GE.AND P2, PT, R19.reuse, R2, PT ;  /* 0x000000021300720c */ /* 0x040fe20003f46270 */
[----:B------:R-:W-:Y:S01]  /*6460*/  FMUL.FTZ R7, R184, UR22 ;  /* 0x00000016b8077c20 */ /* 0x000fe20008410000 */
[----:B------:R-:W-:-:S02]  /*6470*/  ISETP.GE.AND P5, PT, R19, R0, PT ;  /* 0x000000001300720c */ /* 0x000fc40003fa6270 */
[----:B------:R-:W-:Y:S01]  /*6480*/  FSEL R19, R176, -INF , !P1 ;  /* 0xff800000b0137808 */ /* 0x000fe20004800000 */
[----:B------:R3:W4:Y:S01]  /*6490*/  MUFU.TANH R24, R18 ;  /* 0x0000001200187308 */ /* 0x0007220000002400 */
[----:B------:R-:W-:Y:S01]  /*64a0*/  ISETP.GE.AND P1, PT, R21, R0, PT ;  /* 0x000000001500720c */ /* 0x000fe20003f26270 */
[----:B------:R-:W-:Y:S01]  /*64b0*/  VIADD R21, R13, 0x19 ;  /* 0x000000190d157836 */ /* 0x000fe20000000000 */
[----:B------:R-:W-:Y:S01]  /*64c0*/  FSEL R6, R172, -INF , !P4 ;  /* 0xff800000ac067808 */ /* 0x000fe20006000000 */
[C---:B--2---:R-:W-:Y:S01]  /*64d0*/  HMMA.16816.F32 R180, R196.reuse, R8, R180 ;  /* 0x00000008c4b4723c */ /* 0x044fe200000018b4 */
[----:B------:R-:W-:Y:S02]  /*64e0*/  FSEL R29, R16, -INF , !P6 ;  /* 0xff800000101d7808 */ /* 0x000fe40007000000 */
[C---:B------:R-:W-:Y:S01]  /*64f0*/  ISETP.GE.AND P4, PT, R21.reuse, R2, PT ;  /* 0x000000021500720c */ /* 0x040fe20003f86270 */
[----:B------:R-:W2:Y:S01]  /*6500*/  MUFU.TANH R14, R14 ;  /* 0x0000000e000e7308 */ /* 0x000ea20000002400 */
[-C--:B------:R-:W-:Y:S01]  /*6510*/  ISETP.GE.AND P6, PT, R21, R0.reuse, PT ;  /* 0x000000001500720c */ /* 0x080fe20003fc6270 */
[----:B------:R-:W-:Y:S01]  /*6520*/  VIADD R21, R13, 0x20 ;  /* 0x000000200d157836 */ /* 0x000fe20000000000 */
[----:B------:R-:W-:Y:S01]  /*6530*/  FSEL R31, R31, -INF , !P2 ;  /* 0xff8000001f1f7808 */ /* 0x000fe20005000000 */
[----:B------:R-:W-:Y:S01]  /*6540*/  HMMA.16816.F32 R200, R196, R10, R200 ;  /* 0x0000000ac4c8723c */ /* 0x000fe200000018c8 */
[----:B-1----:R-:W-:Y:S01]  /*6550*/  FSEL R32, R17, -INF , !P5 ;  /* 0xff80000011207808 */ /* 0x002fe20006800000 */
[----:B------:R-:W-:Y:S01]  /*6560*/  VIADD R17, R13, 0x29 ;  /* 0x000000290d117836 */ /* 0x000fe20000000000 */
[----:B------:R-:W-:Y:S01]  /*6570*/  ISETP.GE.AND P2, PT, R21, R0, PT ;  /* 0x000000001500720c */ /* 0x000fe20003f46270 */
[----:B------:R1:W5:Y:S01]  /*6580*/  MUFU.TANH R207, R185 ;  /* 0x000000b900cf7308 */ /* 0x0003620000002400 */
[----:B---3--:R-:W-:Y:S01]  /*6590*/  FMUL.FTZ R18, R188, UR22 ;  /* 0x00000016bc127c20 */ /* 0x008fe20008410000 */
[----:B----4-:R-:W-:Y:S01]  /*65a0*/  FSEL R24, R24, -INF , !P3 ;  /* 0xff80000018187808 */ /* 0x010fe20005800000 */
[C---:B------:R-:W-:Y:S01]  /*65b0*/  VIADD R9, R13.reuse, 0x21 ;  /* 0x000000210d097836 */ /* 0x040fe20000000000 */
[----:B------:R-:W-:Y:S01]  /*65c0*/  FSEL R208, R208, -INF , !P2 ;  /* 0xff800000d0d07808 */ /* 0x000fe20005000000 */
[----:B------:R-:W-:Y:S01]  /*65d0*/  FMUL.FTZ R8, R186, UR22 ;  /* 0x00000016ba087c20 */ /* 0x000fe20008410000 */
[----:B------:R-:W-:-:S02]  /*65e0*/  ISETP.GE.AND P2, PT, R13, R2, PT ;  /* 0x000000020d00720c */ /* 0x000fc40003f46270 */
[----:B------:R-:W3:Y:S01]  /*65f0*/  MUFU.TANH R18, R18 ;  /* 0x0000001200127308 */ /* 0x000ee20000002400 */
[----:B--2---:R-:W-:Y:S02]  /*6600*/  FSEL R28, R14, -INF , !P6 ;  /* 0xff8000000e1c7808 */ /* 0x004fe40007000000 */
[----:B------:R-:W-:Y:S01]  /*6610*/  FSEL R11, R165, -INF , !P2 ;  /* 0xff800000a50b7808 */ /* 0x000fe20005000000 */
[----:B------:R-:W-:Y:S01]  /*6620*/  FMUL.FTZ R180, R180, UR22 ;  /* 0x00000016b4b47c20 */ /* 0x000fe20008410000 */
[-C--:B------:R-:W-:Y:S01]  /*6630*/  ISETP.GE.AND P6, PT, R17, R2.reuse, PT ;  /* 0x000000021100720c */ /* 0x080fe20003fc6270 */
[----:B------:R-:W-:Y:S01]  /*6640*/  FMUL.FTZ R181, R181, UR22 ;  /* 0x00000016b5b57c20 */ /* 0x000fe20008410000 */
[----:B------:R-:W-:Y:S01]  /*6650*/  FMNMX.FTZ R10, R164, R11, !PT ;  /* 0x0000000ba40a7209 */ /* 0x000fe20007810000 */
[----:B------:R-:W2:Y:S01]  /*6660*/  MUFU.TANH R30, R30 ;  /* 0x0000001e001e7308 */ /* 0x000ea20000002400 */
[----:B------:R-:W-:Y:S01]  /*6670*/  ISETP.GE.AND P3, PT, R21, R2, PT ;  /* 0x000000021500720c */ /* 0x000fe20003f66270 */
[----:B------:R-:W-:Y:S01]  /*6680*/  VIADD R21, R13, 0x28 ;  /* 0x000000280d157836 */ /* 0x000fe20000000000 */
[----:B------:R-:W-:Y:S01]  /*6690*/  FMNMX.FTZ R10, R5, R10, !PT ;  /* 0x0000000a050a7209 */ /* 0x000fe20007810000 */
[----:B-1----:R-:W-:Y:S01]  /*66a0*/  FMUL.FTZ R185, R201, UR22 ;  /* 0x00000016c9b97c20 */ /* 0x002fe20008410000 */
[----:B-----5:R-:W-:Y:S01]  /*66b0*/  FSEL R207, R207, -INF , !P6 ;  /* 0xff800000cfcf7808 */ /* 0x020fe20007000000 */
[----:B------:R-:W-:Y:S01]  /*66c0*/  FMUL.FTZ R182, R182, UR22 ;  /* 0x00000016b6b67c20 */ /* 0x000fe20008410000 */
[----:B------:R-:W-:Y:S01]  /*66d0*/  FMNMX.FTZ R10, R15, R10, !PT ;  /* 0x0000000a0f0a7209 */ /* 0x000fe20007810000 */
[----:B------:R-:W1:Y:S01]  /*66e0*/  MUFU.TANH R25, R25 ;  /* 0x0000001900197308 */ /* 0x000e620000002400 */
[----:B---3--:R-:W-:Y:S01]  /*66f0*/  FSEL R167, R18, -INF , !P3 ;  /* 0xff80000012a77808 */ /* 0x008fe20005800000 */
[----:B------:R-:W-:Y:S01]  /*6700*/  FMUL.FTZ R183, R183, UR22 ;  /* 0x00000016b7b77c20 */ /* 0x000fe20008410000 */
[----:B------:R-:W-:-:S02]  /*6710*/  ISETP.GE.AND P6, PT, R13, R0, PT ;  /* 0x000000000d00720c */ /* 0x000fc40003fc6270 */
[----:B------:R-:W-:Y:S02]  /*6720*/  FMNMX.FTZ R10, R19, R10, !PT ;  /* 0x0000000a130a7209 */ /* 0x000fe40007810000 */
[-C--:B------:R-:W-:Y:S01]  /*6730*/  ISETP.GE.AND P3, PT, R17, R0.reuse, PT ;  /* 0x000000001100720c */ /* 0x080fe20003f66270 */
[----:B------:R-:W3:Y:S01]  /*6740*/  MUFU.TANH R166, R166 ;  /* 0x000000a600a67308 */ /* 0x000ee20000002400 */
[----:B--2---:R-:W-:Y:S01]  /*6750*/  FSEL R30, R30, -INF , !P1 ;  /* 0xff8000001e1e7808 */ /* 0x004fe20004800000 */
[----:B------:R-:W-:Y:S01]  /*6760*/  VIADD R17, R13, 0x31 ;  /* 0x000000310d117836 */ /* 0x000fe20000000000 */
[----:B------:R-:W-:Y:S02]  /*6770*/  ISETP.GE.AND P0, PT, R9, R0, PT ;  /* 0x000000000900720c */ /* 0x000fe40003f06270 */
[----:B------:R-:W-:Y:S02]  /*6780*/  ISETP.GE.AND P1, PT, R21, R2, PT ;  /* 0x000000021500720c */ /* 0x000fe40003f26270 */
[----:B------:R-:W-:Y:S01]  /*6790*/  FMNMX.FTZ R10, R29, R10, !PT ;  /* 0x0000000a1d0a7209 */ /* 0x000fe20007810000 */
[----:B------:R-:W2:Y:S01]  /*67a0*/  MUFU.TANH R206, R191 ;  /* 0x000000bf00ce7308 */ /* 0x000ea20000002400 */
[----:B-1----:R-:W-:-:S02]  /*67b0*/  FSEL R25, R25, -INF , !P4 ;  /* 0xff80000019197808 */ /* 0x002fc40006000000 */
[----:B------:R-:W-:Y:S01]  /*67c0*/  ISETP.GE.AND P4, PT, R21, R0, PT ;  /* 0x000000001500720c */ /* 0x000fe20003f86270 */
[----:B------:R-:W-:Y:S01]  /*67d0*/  VIADD R21, R13, 0x30 ;  /* 0x000000300d157836 */ /* 0x000fe20000000000 */
[----:B------:R-:W-:Y:S01]  /*67e0*/  ISETP.GE.AND P5, PT, R9, R2, PT ;  /* 0x000000020900720c */ /* 0x000fe20003fa6270 */
[----:B------:R-:W-:Y:S01]  /*67f0*/  FMUL.FTZ R9, R187, UR22 ;  /* 0x00000016bb097c20 */ /* 0x000fe20008410000 */
[----:B------:R-:W-:Y:S01]  /*6800*/  FMNMX.FTZ R10, R31, R10, !PT ;  /* 0x0000000a1f0a7209 */ /* 0x000fe20007810000 */
[----:B------:R-:W1:Y:S01]  /*6810*/  MUFU.TANH R7, R7 ;  /* 0x0000000700077308 */ /* 0x000e620000002400 */
[----:B---3--:R-:W-:Y:S01]  /*6820*/  FSEL R166, R166, -INF , !P6 ;  /* 0xff800000a6a67808 */ /* 0x008fe20007000000 */
[----:B------:R-:W-:Y:S01]  /*6830*/  FMUL.FTZ R187, R200, UR22 ;  /* 0x00000016c8bb7c20 */ /* 0x000fe20008410000 */
[----:B------:R-:W-:Y:S02]  /*6840*/  FMNMX.FTZ R10, R27, R10, !PT ;  /* 0x0000000a1b0a7209 */ /* 0x000fe40007810000 */
[----:B------:R-:W-:-:S03]  /*6850*/  ISETP.GE.AND P2, PT, R21, R0, PT ;  /* 0x000000001500720c */ /* 0x000fc60003f46270 */
[----:B------:R-:W3:Y:S01]  /*6860*/  MUFU.TANH R209, R189 ;  /* 0x000000bd00d17308 */ /* 0x000ee20000002400 */
[----:B--2---:R-:W-:Y:S02]  /*6870*/  FSEL R206, R206, -INF , !P0 ;  /* 0xff800000cece7808 */ /* 0x004fe40004000000 */
[----:B------:R-:W-:-:S05]  /*6880*/  ISETP.GE.AND P0, PT, R17, R2, PT ;  /* 0x000000021100720c */ /* 0x000fca0003f06270 */
[----:B------:R-:W2:Y:S01]  /*6890*/  MUFU.TANH R191, R180 ;  /* 0x000000b400bf7308 */ /* 0x000ea20000002400 */
[----:B-1----:R-:W-:Y:S01]  /*68a0*/  FSEL R165, R7, -INF , !P1 ;  /* 0xff80000007a57808 */ /* 0x002fe20004800000 */
[----:B------:R-:W-:Y:S01]  /*68b0*/  VIADD R7, R13, 0x38 ;  /* 0x000000380d077836 */ /* 0x000fe20000000000 */
[----:B------:R-:W-:Y:S01]  /*68c0*/  ISETP.GE.AND P1, PT, R17, R0, PT ;  /* 0x000000001100720c */ /* 0x000fe20003f26270 */
[----:B------:R-:W-:Y:S01]  /*68d0*/  VIADD R13, R13, 0x39 ;  /* 0x000000390d0d7836 */ /* 0x000fe20000000000 */
[----:B------:R-:W-:Y:S02]  /*68e0*/  FMNMX.FTZ R17, R3, R166, !PT ;  /* 0x000000a603117209 */ /* 0x000fe40007810000 */
[-C--:B------:R-:W-:Y:S01]  /*68f0*/  ISETP.GE.AND P6, PT, R7, R2.reuse, PT ;  /* 0x000000020700720c */ /* 0x080fe20003fc6270 */
[----:B------:R-:W1:Y:S01]  /*6900*/  MUFU.TANH R189, R181 ;  /* 0x000000b500bd7308 */ /* 0x000e620000002400 */
[----:B---3--:R-:W-:Y:S02]  /*6910*/  FSEL R209, R209, -INF , !P5 ;  /* 0xff800000d1d17808 */ /* 0x008fe40006800000 */
[----:B------:R-:W-:-:S02]  /*6920*/  ISETP.GE.AND P5, PT, R21, R2, PT ;  /* 0x000000021500720c */ /* 0x000fc40003fa6270 */
[----:B------:R-:W-:-:S03]  /*6930*/  FMNMX.FTZ R17, R4, R17, !PT ;  /* 0x0000001104117209 */ /* 0x000fc60007810000 */
[----:B------:R-:W3:Y:S01]  /*6940*/  MUFU.TANH R187, R187 ;  /* 0x000000bb00bb7308 */ /* 0x000ee20000002400 */
[----:B--2---:R-:W-:Y:S01]  /*6950*/  FSEL R191, R191, -INF , !P5 ;  /* 0xff800000bfbf7808 */ /* 0x004fe20006800000 */
[----:B------:R-:W-:Y:S01]  /*6960*/  FMUL.FTZ R180, R203, UR22 ;  /* 0x00000016cbb47c20 */ /* 0x000fe20008410000 */
[----:B------:R-:W-:Y:S02]  /*6970*/  ISETP.GE.AND P5, PT, R13, R2, PT ;  /* 0x000000020d00720c */ /* 0x000fe40003fa6270 */
[----:B------:R-:W-:Y:S02]  /*6980*/  FMNMX.FTZ R17, R12, R17, !PT ;  /* 0x000000110c117209 */ /* 0x000fe40007810000 */
[----:B------:R-:W-:Y:S01]  /*6990*/  FMNMX.FTZ R2, R25, R10, !PT ;  /* 0x0000000a19027209 */ /* 0x000fe20007810000 */
[----:B------:R-:W2:Y:S01]  /*69a0*/  MUFU.TANH R8, R8 ;  /* 0x0000000800087308 */ /* 0x000ea20000002400 */
[----:B------:R-:W-:Y:S02]  /*69b0*/  FMNMX.FTZ R17, R6, R17, !PT ;  /* 0x0000001106117209 */ /* 0x000fe40007810000 */
[----:B------:R-:W-:-:S02]  /*69c0*/  FMNMX.FTZ R2, R167, R2, !PT ;  /* 0x00000002a7027209 */ /* 0x000fc40007810000 */
[----:B------:R-:W-:Y:S02]  /*69d0*/  FMNMX.FTZ R17, R24, R17, !PT ;  /* 0x0000001118117209 */ /* 0x000fe40007810000 */
[----:B------:R-:W-:Y:S01]  /*69e0*/  FMNMX.FTZ R2, R209, R2, !PT ;  /* 0x00000002d1027209 */ /* 0x000fe20007810000 */
[----:B------:R-:W4:Y:S01]  /*69f0*/  MUFU.TANH R185, R185 ;  /* 0x000000b900b97308 */ /* 0x000f220000002400 */
[----:B------:R-:W-:Y:S02]  /*6a00*/  FMNMX.FTZ R17, R32, R17, !PT ;  /* 0x0000001120117209 */ /* 0x000fe40007810000 */
[----:B------:R-:W-:Y:S02]  /*6a10*/  FMNMX.FTZ R2, R165, R2, !PT ;  /* 0x00000002a5027209 */ /* 0x000fe40007810000 */
[----:B-1----:R-:W-:Y:S02]  /*6a20*/  FSEL R189, R189, -INF , !P0 ;  /* 0xff800000bdbd7808 */ /* 0x002fe40004000000 */
[----:B------:R-:W-:Y:S01]  /*6a30*/  FMNMX.FTZ R17, R30, R17, !PT ;  /* 0x000000111e117209 */ /* 0x000fe20007810000 */
[----:B------:R1:W-:Y:S01]  /*6a40*/  MUFU.TANH R186, R182 ;  /* 0x000000b600ba7308 */ /* 0x0003e20000002400 */
[----:B------:R-:W-:-:S02]  /*6a50*/  FMNMX.FTZ R2, R207, R2, !PT ;  /* 0x00000002cf027209 */ /* 0x000fc40007810000 */
[----:B------:R-:W-:Y:S02]  /*6a60*/  PLOP3.LUT P0, PT, PT, PT, UP0, 0x80, 0x0 ;  /* 0x000000000000781c */ /* 0x000fe40003f0f008 */
[----:B------:R-:W-:Y:S02]  /*6a70*/  FMNMX.FTZ R21, R28, R17, !PT ;  /* 0x000000111c157209 */ /* 0x000fe40007810000 */
[----:B------:R-:W-:Y:S01]  /*6a80*/  FMNMX.FTZ R2, R191, R2, !PT ;  /* 0x00000002bf027209 */ /* 0x000fe20007810000 */
[----:B------:R-:W5:Y:S01]  /*6a90*/  MUFU.TANH R9, R9 ;  /* 0x0000000900097308 */ /* 0x000f620000002400 */
[----:B---3--:R-:W-:Y:S02]  /*6aa0*/  FSEL R187, R187, -INF , !P6 ;  /* 0xff800000bbbb7808 */ /* 0x008fe40007000000 */
[----:B------:R-:W-:Y:S02]  /*6ab0*/  FMNMX.FTZ R21, R208, R21, !PT ;  /* 0x00000015d0157209 */ /* 0x000fe40007810000 */
[----:B------:R-:W-:-:S02]  /*6ac0*/  FMNMX.FTZ R2, R189, R2, !PT ;  /* 0x00000002bd027209 */ /* 0x000fc40007810000 */
[----:B--2---:R-:W-:Y:S01]  /*6ad0*/  FSEL R200, R8, -INF , !P4 ;  /* 0xff80000008c87808 */ /* 0x004fe20006000000 */
[----:B------:R2:W3:Y:S01]  /*6ae0*/  MUFU.TANH R184, R183 ;  /* 0x000000b700b87308 */ /* 0x0004e20000002400 */
[----:B-1----:R-:W-:Y:S01]  /*6af0*/  FMUL.FTZ R182, R202, UR22 ;  /* 0x00000016cab67c20 */ /* 0x002fe20008410000 */
[----:B----4-:R-:W-:Y:S02]  /*6b00*/  FSEL R185, R185, -INF , !P5 ;  /* 0xff800000b9b97808 */ /* 0x010fe40006800000 */
[----:B------:R-:W-:Y:S02]  /*6b10*/  FMNMX.FTZ R21, R206, R21, !PT ;  /* 0x00000015ce157209 */ /* 0x000fe40007810000 */
[----:B------:R-:W-:Y:S02]  /*6b20*/  FMNMX.FTZ R2, R187, R2, !PT ;  /* 0x00000002bb027209 */ /* 0x000fe40007810000 */
[----:B------:R-:W1:Y:S01]  /*6b30*/  MUFU.TANH R182, R182 ;  /* 0x000000b600b67308 */ /* 0x000e620000002400 */
[----:B-----5:R-:W-:-:S02]  /*6b40*/  FSEL R198, R9, -INF , !P3 ;  /* 0xff80000009c67808 */ /* 0x020fc40005800000 */
[----:B------:R-:W-:Y:S02]  /*6b50*/  FSEL R186, R186, -INF , !P2 ;  /* 0xff800000baba7808 */ /* 0x000fe40005000000 */
[----:B------:R-:W-:Y:S02]  /*6b60*/  FMNMX.FTZ R21, R200, R21, !PT ;  /* 0x00000015c8157209 */ /* 0x000fe40007810000 */
[----:B------:R-:W-:Y:S01]  /*6b70*/  FMNMX.FTZ R9, R185, R2, !PT ;  /* 0x00000002b9097209 */ /* 0x000fe20007810000 */
[----:B------:R-:W4:Y:S01]  /*6b80*/  MUFU.TANH R180, R180 ;  /* 0x000000b400b47308 */ /* 0x000f220000002400 */
[----:B------:R-:W-:Y:S06]  /*6b90*/  BAR.SYNC.DEFER_BLOCKING 0x0 ;  /* 0x0000000000007b1d */ /* 0x000fec0000010000 */
[----:B--23--:R-:W-:Y:S05]  /*6ba0*/  @!P0 BRA `(.L_x_444) ;  /* 0x0000000000a88947 */ /* 0x00cfea0003800000 */
        /* <DEDUP_REMOVED lines=42> */
.L_x_444:
[----:B------:R-:W-:Y:S01]  /*6e50*/  FMNMX.FTZ R21, R198, R21, !PT ;  /* 0x00000015c6157209 */ /* 0x000fe20007810000 */
[----:B------:R-:W3:Y:S01]  /*6e60*/  SHFL.BFLY PT, R2, R9, 0x2, 0x1f ;  /* 0x0c401f0009027f89 */ /* 0x000ee200000e0000 */
[-C--:B------:R-:W-:Y:S01]  /*6e70*/  ISETP.GE.AND P0, PT, R7, R0.reuse, PT ;  /* 0x000000000700720c */ /* 0x080fe20003f06270 */
[----:B------:R-:W-:Y:S01]  /*6e80*/  UISETP.GE.AND UP0, UPT, UR16, 0x3, UPT ;  /* 0x000000031000788c */ /* 0x000fe2000bf06270 */
[----:B------:R-:W-:Y:S01]  /*6e90*/  FSEL R184, R184, -INF , !P1 ;  /* 0xff800000b8b87808 */ /* 0x000fe20004800000 */
[----:B--2---:R-:W-:Y:S01]  /*6ea0*/  LDSM.16.MT88.4 R168, [R236+0x16800] ;  /* 0x01680000eca8783b */ /* 0x004fe20000004200 */
[----:B------:R-:W-:Y:S02]  /*6eb0*/  FMNMX.FTZ R21, R186, R21, !PT ;  /* 0x00000015ba157209 */ /* 0x000fe40007810000 */
[----:B------:R-:W-:Y:S02]  /*6ec0*/  ISETP.GE.AND P1, PT, R13, R0, PT ;  /* 0x000000000d00720c */ /* 0x000fe40003f26270 */
[----:B-1----:R-:W-:-:S02]  /*6ed0*/  FSEL R182, R182, -INF , !P0 ;  /* 0xff800000b6b67808 */ /* 0x002fc40004000000 */
[----:B------:R-:W-:Y:S02]  /*6ee0*/  FMNMX.FTZ R21, R184, R21, !PT ;  /* 0x00000015b8157209 */ /* 0x000fe40007810000 */
[----:B----4-:R-:W-:Y:S01]  /*6ef0*/  FSEL R180, R180, -INF , !P1 ;  /* 0xff800000b4b47808 */ /* 0x010fe20004800000 */
[----:B------:R-:W-:Y:S01]  /*6f00*/  @UP0 UIADD3 UR16, UR16, -0x3, URZ ;  /* 0xfffffffd10100890 */ /* 0x000fe2000fffe03f */
[----:B------:R-:W-:-:S04]  /*6f10*/  FMNMX.FTZ R21, R182, R21, !PT ;  /* 0x00000015b6157209 */ /* 0x000fc80007810000 */
[----:B------:R-:W-:Y:S02]  /*6f20*/  FMNMX.FTZ R8, R180, R21, !PT ;  /* 0x00000015b4087209 */ /* 0x000fe40007810000 */
[----:B------:R-:W-:Y:S01]  /*6f30*/  LDSM.16.MT88.4 R20, [R236+0x10000] ;  /* 0x01000000ec14783b */ /* 0x000fe20000004200 */
[----:B---3--:R-:W-:-:S03]  /*6f40*/  FMNMX.FTZ R9, R9, R2, !PT ;  /* 0x0000000209097209 */ /* 0x008fc60007810000 */
[----:B------:R-:W1:Y:S04]  /*6f50*/  SHFL.BFLY PT, R7, R8, 0x2, 0x1f ;  /* 0x0c401f0008077f89 */ /* 0x000e6800000e0000 */
[----:B------:R-:W2:Y:S01]  /*6f60*/  SHFL.BFLY PT, R2, R9, 0x1, 0x1f ;  /* 0x0c201f0009027f89 */ /* 0x000ea200000e0000 */
[----:B-1----:R-:W-:Y:S02]  /*6f70*/  FMNMX.FTZ R7, R8, R7, !PT ;  /* 0x0000000708077209 */ /* 0x002fe40007810000 */
[----:B--2---:R-:W-:-:S03]  /*6f80*/  FMNMX.FTZ R2, R9, R2, !PT ;  /* 0x0000000209027209 */ /* 0x004fc60007810000 */
[----:B------:R-:W1:Y:S01]  /*6f90*/  SHFL.BFLY PT, R0, R7, 0x1, 0x1f ;  /* 0x0c201f0007007f89 */ /* 0x000e6200000e0000 */
[C---:B------:R-:W-:Y:S01]  /*6fa0*/  FSETP.NEU.FTZ.AND P1, PT, R2.reuse, -INF , PT ;  /* 0xff8000000200780b */ /* 0x040fe20003f3d000 */
[----:B------:R-:W-:-:S05]  /*6fb0*/  FMUL.FTZ R188, R2, UR17 ;  /* 0x0000001102bc7c20 */ /* 0x000fca0008410000 */
[----:B------:R-:W-:-:S05]  /*6fc0*/  FSEL R188, R188, RZ, P1 ;  /* 0x000000ffbcbc7208 */ /* 0x000fca0000800000 */
[--C-:B------:R-:W-:Y:S01]  /*6fd0*/  FFMA.FTZ R177, R5, UR17, -R188.reuse ;  /* 0x0000001105b17c23 */ /* 0x100fe200080108bc */
[----:B------:R-:W-:Y:S01]  /*6fe0*/  FSEL R5, R2, RZ, P1 ;  /* 0x000000ff02057208 */ /* 0x000fe20000800000 */
[--C-:B------:R-:W-:Y:S01]  /*6ff0*/  FFMA.FTZ R175, R19, UR17, -R188.reuse ;  /* 0x0000001113af7c23 */ /* 0x100fe200080108bc */
[--C-:B------:R-:W-:Y:S01]  /*7000*/  FFMA.FTZ R179, R11, UR17, -R188.reuse ;  /* 0x000000110bb37c23 */ /* 0x100fe200080108bc */
[----:B------:R-:W2:Y:S01]  /*7010*/  LDSM.16.MT88.4 R16, [R234+0x10000] ;  /* 0x01000000ea10783b */ /* 0x000ea20000004200 */
[--C-:B------:R-:W-:Y:S01]  /*7020*/  FFMA.FTZ R176, R15, UR17, -R188.reuse ;  /* 0x000000110fb07c23 */ /* 0x100fe200080108bc */
[----:B------:R-:W-:Y:S01]  /*7030*/  MUFU.EX2 R177, R177 ;  /* 0x000000b100b17308 */ /* 0x000fe20000000800 */
[--C-:B------:R-:W-:Y:S01]  /*7040*/  FFMA.FTZ R190, R29, UR17, -R188.reuse ;  /* 0x000000111dbe7c23 */ /* 0x100fe200080108bc */
[----:B------:R-:W3:Y:S01]  /*7050*/  LDSM.16.MT88.4 R8, [R233+0x10000] ;  /* 0x01000000e908783b */ /* 0x000ee20000004200 */
[--C-:B------:R-:W-:Y:S01]  /*7060*/  FFMA.FTZ R193, R31, UR17, -R188.reuse ;  /* 0x000000111fc17c23 */ /* 0x100fe200080108bc */
[----:B-1----:R-:W-:Y:S01]  /*7070*/  FMNMX.FTZ R0, R7, R0, !PT ;  /* 0x0000000007007209 */ /* 0x002fe20007810000 */
[--C-:B------:R-:W-:Y:S01]  /*7080*/  FFMA.FTZ R192, R27, UR17, -R188.reuse ;  /* 0x000000111bc07c23 */ /* 0x100fe200080108bc */
[--C-:B------:R-:W-:Y:S01]  /*7090*/  FFMA.FTZ R195, R25, UR17, -R188.reuse ;  /* 0x0000001119c37c23 */ /* 0x100fe200080108bc */
[--C-:B------:R-:W-:Y:S01]  /*70a0*/  FFMA.FTZ R201, R167, UR17, -R188.reuse ;  /* 0x00000011a7c97c23 */ /* 0x100fe200080108bc */
[C---:B------:R-:W-:Y:S01]  /*70b0*/  FSETP.NEU.FTZ.AND P0, PT, R0.reuse, -INF , PT ;  /* 0xff8000000000780b */ /* 0x040fe20003f1d000 */
[----:B------:R-:W-:Y:S01]  /*70c0*/  FMUL.FTZ R183, R0, UR17 ;  /* 0x0000001100b77c20 */ /* 0x000fe20008410000 */
[----:B------:R-:W1:Y:S01]  /*70d0*/  MUFU.EX2 R179, R179 ;  /* 0x000000b300b37308 */ /* 0x000e620000000800 */
[--C-:B------:R-:W-:Y:S01]  /*70e0*/  FFMA.FTZ R203, R165, UR17, -R188.reuse ;  /* 0x00000011a5cb7c23 */ /* 0x100fe200080108bc */
[--C-:B------:R-:W-:Y:S01]  /*70f0*/  FFMA.FTZ R210, R207, UR17, -R188.reuse ;  /* 0x00000011cfd27c23 */ /* 0x100fe200080108bc */
[--C-:B------:R-:W-:Y:S01]  /*7100*/  FFMA.FTZ R202, R209, UR17, -R188.reuse ;  /* 0x00000011d1ca7c23 */ /* 0x100fe200080108bc */
[----:B------:R-:W-:Y:S01]  /*7110*/  FSEL R183, R183, RZ, P0 ;  /* 0x000000ffb7b77208 */ /* 0x000fe20000000000 */
[----:B------:R-:W-:-:S03]  /*7120*/  FFMA.FTZ R187, R187, UR17, -R188 ;  /* 0x00000011bbbb7c23 */ /* 0x000fc600080108bc */
[----:B------:R-:W-:Y:S01]  /*7130*/  MUFU.EX2 R176, R176 ;  /* 0x000000b000b07308 */ /* 0x000fe20000000800 */
[--C-:B------:R-:W-:Y:S01]  /*7140*/  FFMA.FTZ R181, R6, UR17, -R183.reuse ;  /* 0x0000001106b57c23 */ /* 0x100fe200080108b7 */
[----:B------:R-:W-:Y:S01]  /*7150*/  FSEL R6, R0, RZ, P0 ;  /* 0x000000ff00067208 */ /* 0x000fe20000000000 */
[----:B------:R-:W-:Y:S01]  /*7160*/  FFMA.FTZ R173, R4, UR17, -R183 ;  /* 0x0000001104ad7c23 */ /* 0x000fe200080108b7 */
[----:B------:R-:W-:Y:S01]  /*7170*/  FADD.FTZ R4, R164, -R5 ;  /* 0x80000005a4047221 */ /* 0x000fe20000010000 */
[--C-:B------:R-:W-:Y:S01]  /*7180*/  FFMA.FTZ R174, R166, UR17, -R183.reuse ;  /* 0x00000011a6ae7c23 */ /* 0x100fe200080108b7 */
[--C-:B------:R-:W-:Y:S01]  /*7190*/  FFMA.FTZ R172, R12, UR17, -R183.reuse ;  /* 0x000000110cac7c23 */ /* 0x100fe200080108b7 */
[----:B------:R-:W-:Y:S01]  /*71a0*/  FADD.FTZ R6, R3, -R6 ;  /* 0x8000000603067221 */ /* 0x000fe20000010000 */
[----:B------:R-:W-:Y:S01]  /*71b0*/  FMUL.FTZ R178, R4, UR17 ;  /* 0x0000001104b27c20 */ /* 0x000fe20008410000 */
[----:B------:R-:W4:Y:S01]  /*71c0*/  MUFU.EX2 R175, R175 ;  /* 0x000000af00af7308 */ /* 0x000f220000000800 */
[----:B-1----:R-:W-:Y:S01]  /*71d0*/  F2FP.F16.F32.PACK_AB R4, R177, R179 ;  /* 0x000000b3b104723e */ /* 0x002fe200000000ff */
[----:B------:R-:W-:Y:S01]  /*71e0*/  FMUL.FTZ R3, R6, UR17 ;  /* 0x0000001106037c20 */ /* 0x000fe20008410000 */
[----:B------:R-:W-:Y:S01]  /*71f0*/  LDSM.16.MT88.4 R12, [R232+0x10000] ;  /* 0x01000000e80c783b */ /* 0x000fe20000004200 */
[--C-:B------:R-:W-:Y:S01]  /*7200*/  FFMA.FTZ R194, R24, UR17, -R183.reuse ;  /* 0x0000001118c27c23 */ /* 0x100fe200080108b7 */
        /* <DEDUP_REMOVED lines=8> */
[----:B------:R-:W-:Y:S01]  /*7290*/  LDSM.16.MT88.4 R32, [R236+0x12800] ;  /* 0x01280000ec20783b */ /* 0x000fe20000004200 */
[--C-:B------:R-:W-:Y:S01]  /*72a0*/  FFMA.FTZ R184, R184, UR17, -R183.reuse ;  /* 0x00000011b8b87c23 */ /* 0x100fe200080108b7 */
[----:B------:R-:W-:Y:S01]  /*72b0*/  FFMA.FTZ R182, R182, UR17, -R183 ;  /* 0x00000011b6b67c23 */ /* 0x000fe200080108b7 */
[----:B------:R-:W1:Y:S01]  /*72c0*/  MUFU.EX2 R173, R173 ;  /* 0x000000ad00ad7308 */ /* 0x000e620000000800 */
[----:B----4-:R-:W-:Y:S01]  /*72d0*/  F2FP.F16.F32.PACK_AB R6, R175, R176 ;  /* 0x000000b0af06723e */ /* 0x010fe200000000ff */
[----:B------:R-:W-:Y:S01]  /*72e0*/  LDSM.16.MT88.4 R28, [R234+0x12800] ;  /* 0x01280000ea1c783b */ /* 0x000fe20000004200 */
[----:B------:R-:W-:-:S03]  /*72f0*/  PLOP3.LUT P0, PT, PT, PT, UP0, 0x80, 0x0 ;  /* 0x000000000000781c */ /* 0x000fc60003f0f008 */
[----:B------:R-:W-:Y:S02]  /*7300*/  LDSM.16.MT88.4 R164, [R234+0x16800] ;  /* 0x01680000eaa4783b */ /* 0x000fe40000004200 */
        /* <DEDUP_REMOVED lines=138> */
[----:B------:R-:W5:Y:S01]  /*7bb0*/  MUFU.EX2 R193, R193 ;  /* 0x000000c100c17308 */ /* 0x000f620000000800 */
[-C--:B------:R-:W-:Y:S01]  /*7bc0*/  FMUL.FTZ R116, R116, R178.reuse ;  /* 0x000000b274747220 */ /* 0x080fe20000410000 */
[-C--:B------:R-:W-:Y:S01]  /*7bd0*/  FMUL.FTZ R117, R117, R178.reuse ;  /* 0x000000b275757220 */ /* 0x080fe20000410000 */
[-C--:B------:R-:W-:Y:S01]  /*7be0*/  FMUL.FTZ R118, R118, R3.reuse ;  /* 0x0000000376767220 */ /* 0x080fe20000410000 */
[C---:B---3--:R-:W-:Y:S01]  /*7bf0*/  HMMA.16816.F32 R84, R4.reuse, R8, R84 ;  /* 0x000000080454723c */ /* 0x048fe20000001854 */
[-C--:B------:R-:W-:Y:S01]  /*7c00*/  FMUL.FTZ R119, R119, R3.reuse ;  /* 0x0000000377777220 */ /* 0x080fe20000410000 */
[-C--:B------:R-:W-:Y:S01]  /*7c10*/  FMUL.FTZ R120, R120, R178.reuse ;  /* 0x000000b278787220 */ /* 0x080fe20000410000 */
[-C--:B------:R-:W-:Y:S01]  /*7c20*/  FMUL.FTZ R121, R121, R178.reuse ;  /* 0x000000b279797220 */ /* 0x080fe20000410000 */
[----:B------:R-:W-:Y:S01]  /*7c30*/  MUFU.EX2 R192, R192 ;  /* 0x000000c000c07308 */ /* 0x000fe20000000800 */
        /* <DEDUP_REMOVED lines=31> */
[----:B--2---:R-:W-:Y:S01]  /*7e30*/  HMMA.16816.F32 R108, R4, R16, R108 ;  /* 0x00000010046c723c */ /* 0x004fe2000000186c */
[----:B------:R-:W-:Y:S01]  /*7e40*/  MUFU.EX2 R196, R196 ;  /* 0x000000c400c47308 */ /* 0x000fe20000000800 */
[----:B------:R-:W-:Y:S01]  /*7e50*/  FADD.FTZ R177, R177, R178 ;  /* 0x000000b2b1b17221 */ /* 0x000fe20000010000 */
[----:B------:R-:W-:-:S03]  /*7e60*/  FADD.FTZ R173, R173, R174 ;  /* 0x000000aeadad7221 */ /* 0x000fc60000010000 */
[C---:B------:R-:W-:Y:S01]  /*7e70*/  HMMA.16816.F32 R112, R4.reuse, R18, R112 ;  /* 0x000000120470723c */ /* 0x040fe20000001870 */
[----:B------:R-:W2:Y:S01]  /*7e80*/  LDSM.16.MT88.4 R16, [R234+0x10800] ;  /* 0x01080000ea10783b */ /* 0x000ea20000004200 */
[----:B------:R-:W-:Y:S01]  /*7e90*/  FADD.FTZ R176, R176, R177 ;  /* 0x000000b1b0b07221 */ /* 0x000fe20000010000 */
[----:B------:R-:W4:Y:S01]  /*7ea0*/  MUFU.EX2 R199, R199 ;  /* 0x000000c700c77308 */ /* 0x000f220000000800 */
[----:B------:R-:W-:Y:S02]  /*7eb0*/  FADD.FTZ R172, R172, R173 ;  /* 0x000000adacac7221 */ /* 0x000fe40000010000 */
[----:B---3--:R-:W-:Y:S01]  /*7ec0*/  HMMA.16816.F32 R116, R4, R8, R116 ;  /* 0x000000080474723c */ /* 0x008fe20000001874 */
        /* <DEDUP_REMOVED lines=10> */
[----:B------:R-:W-:Y:S01]  /*7f70*/  MUFU.EX2 R202, R202 ;  /* 0x000000ca00ca7308 */ /* 0x000fe20000000800 */
[----:B------:R-:W-:Y:S01]  /*7f80*/  F2FP.F16.F32.PACK_AB R11, R199, R196 ;  /* 0x000000c4c70b723e */ /* 0x000fe200000000ff */
[----:B------:R-:W-:Y:S01]  /*7f90*/  FADD.FTZ R193, R193, R190 ;  /* 0x000000bec1c17221 */ /* 0x000fe20000010000 */
[----:B------:R-:W-:Y:S01]  /*7fa0*/  FADD.FTZ R197, R197, R194 ;  /* 0x000000c2c5c57221 */ /* 0x000fe20000010000 */
[----:B------:R-:W-:Y:S01]  /*7fb0*/  HMMA.16816.F32 R96, R4, R14, R96 ;  /* 0x0000000e0460723c */ /* 0x000fe20000001860 */
[----:B------:R-:W1:Y:S01]  /*7fc0*/  LDSM.16.MT88.4 R12, [R233+0x10800] ;  /* 0x01080000e90c783b */ /* 0x000e620000004200 */
[----:B------:R-:W-:Y:S01]  /*7fd0*/  FADD.FTZ R192, R192, R193 ;  /* 0x000000c1c0c07221 */ /* 0x000fe20000010000 */
[----:B------:R-:W-:Y:S01]  /*7fe0*/  FADD.FTZ R196, R196, R197 ;  /* 0x000000c5c4c47221 */ /* 0x000fe20000010000 */
[----:B------:R-:W-:Y:S02]  /*7ff0*/  MUFU.EX2 R203, R203 ;  /* 0x000000cb00cb7308 */ /* 0x000fe40000000800 */
[----:B------:R-:W-:Y:S01]  /*8000*/  HMMA.16816.F32 R160, R8, R20, R160 ;  /* 0x0000001408a0723c */ /* 0x000fe200000018a0 */
[----:B------:R-:W-:Y:S01]  /*8010*/  FADD.FTZ R192, R195, R192 ;  /* 0x000000c0c3c07221 */ /* 0x000fe20000010000 */
[----:B------:R-:W-:-:S04]  /*8020*/  FADD.FTZ R196, R199, R196 ;  /* 0x000000c4c7c47221 */ /* 0x000fc80000010000 */
[C---:B------:R-:W-:Y:S01]  /*8030*/  HMMA.16816.F32 R156, R8.reuse, R22, R156 ;  /* 0x00000016089c723c */ /* 0x040fe2000000189c */
[----:B------:R-:W3:Y:S01]  /*8040*/  LDSM.16.MT88.4 R20, [R233+0x12800] ;  /* 0x01280000e914783b */ /* 0x000ee20000004200 */
[----:B------:R-:W-:Y:S04]  /*8050*/  MUFU.EX2 R210, R210 ;  /* 0x000000d200d27308 */ /* 0x000fe80000000800 */
[C---:B--2---:R-:W-:Y:S04]  /*8060*/  HMMA.16816.F32 R152, R8.reuse, R16, R152 ;  /* 0x000000100898723c */ /* 0x044fe80000001898 */
[----:B------:R-:W2:Y:S02]  /*8070*/  MUFU.EX2 R207, R207 ;  /* 0x000000cf00cf7308 */ /* 0x000ea40000000800 */
[----:B------:R-:W-:Y:S01]  /*8080*/  HMMA.16816.F32 R148, R8, R18, R148 ;  /* 0x000000120894723c */ /* 0x000fe20000001894 */
[----:B------:R-:W4:Y:S05]  /*8090*/  LDSM.16.MT88.4 R16, [R236+0x14800] ;  /* 0x01480000ec10783b */ /* 0x000f2a0000004200 */
[C---:B------:R-:W-:Y:S01]  /*80a0*/  HMMA.16816.F32 R124, R4.reuse, R24, R124 ;  /* 0x00000018047c723c */ /* 0x040fe2000000187c */
[----:B------:R-:W5:Y:S05]  /*80b0*/  MUFU.EX2 R206, R206 ;  /* 0x000000ce00ce7308 */ /* 0x000f6a0000000800 */
[----:B------:R-:W-:Y:S01]  /*80c0*/  HMMA.16816.F32 R128, R4, R26, R128 ;  /* 0x0000001a0480723c */ /* 0x000fe20000001880 */
[----:B------:R-:W4:Y:S02]  /*80d0*/  LDSM.16.MT88.4 R4, [R232+0x10800] ;  /* 0x01080000e804783b */ /* 0x000f240000004200 */
[----:B------:R-:W-:Y:S01]  /*80e0*/  MUFU.EX2 R187, R187 ;  /* 0x000000bb00bb7308 */ /* 0x000fe20000000800 */
[----:B--2---:R-:W-:Y:S01]  /*80f0*/  FADD.FTZ R3, R207, R196 ;  /* 0x000000c4cf037221 */ /* 0x004fe20000010000 */
[----:B------:R-:W-:Y:S01]  /*8100*/  LDSM.16.MT88.4 R24, [R232+0x12800] ;  /* 0x01280000e818783b */ /* 0x000fe20000004200 */
[C---:B-1----:R-:W-:Y:S05]  /*8110*/  HMMA.16816.F32 R144, R8.reuse, R12, R144 ;  /* 0x0000000c0890723c */ /* 0x042fea0000001890 */
[----:B------:R-:W-:Y:S01]  /*8120*/  MUFU.EX2 R184, R184 ;  /* 0x000000b800b87308 */ /* 0x000fe20000000800 */
[----:B------:R-:W-:Y:S01]  /*8130*/  HMMA.16816.F32 R140, R8, R14, R140 ;  /* 0x0000000e088c723c */ /* 0x000fe2000000188c */
[----:B------:R-:W1:Y:S01]  /*8140*/  LDSM.16.MT88.4 R12, [R234+0x14800] ;  /* 0x01480000ea0c783b */ /* 0x000e620000004200 */
[----:B-----5:R-:W-:-:S04]  /*8150*/  FADD.FTZ R3, R206, R3 ;  /* 0x00000003ce037221 */ /* 0x020fc80000010000 */
[C---:B---3--:R-:W-:Y:S01]  /*8160*/  HMMA.16816.F32 R52, R8.reuse, R20, R52 ;  /* 0x000000140834723c */ /* 0x048fe20000001834 */
[----:B------:R-:W-:Y:S05]  /*8170*/  MUFU.EX2 R182, R182 ;  /* 0x000000b600b67308 */ /* 0x000fea0000000800 */
        /* <DEDUP_REMOVED lines=13> */
[----:B------:R-:W-:Y:S05]  /*8250*/  LDSM.16.MT88.4 R12, [R232+0x11000] ;  /* 0x01100000e80c783b */ /* 0x000fea0000004200 */
[C---:B--2---:R-:W-:Y:S06]  /*8260*/  HMMA.16816.F32 R92, R8.reuse, R20, R92 ;  /* 0x00000014085c723c */ /* 0x044fec000000185c */
        /* <DEDUP_REMOVED lines=8> */
[C---:B------:R-:W-:Y:S01]  /*82f0*/  HMMA.16816.F32 R100, R8.reuse, R168, R100 ;  /* 0x000000a80864723c */ /* 0x040fe20000001864 */
[----:B------:R-:W-:Y:S05]  /*8300*/  MUFU.EX2 R168, R200 ;  /* 0x000000c800a87308 */ /* 0x000fea0000000800 */
[----:B----4-:R-:W-:Y:S01]  /*8310*/  HMMA.16816.F32 R84, R8, R4, R84 ;  /* 0x000000040854723c */ /* 0x010fe20000001854 */
[----:B------:R-:W-:-:S05]  /*8320*/  FFMA.FTZ R169, R198, UR17, -R183 ;  /* 0x00000011c6a97c23 */ /* 0x000fca00080108b7 */
[C---:B------:R-:W-:Y:S01]  /*8330*/  HMMA.16816.F32 R88, R8.reuse, R6, R88 ;  /* 0x000000060858723c */ /* 0x040fe20000001858 */
[----:B------:R-:W4:Y:S01]  /*8340*/  MUFU.EX2 R169, R169 ;  /* 0x000000a900a97308 */ /* 0x000f220000000800 */
[----:B------:R-:W-:Y:S01]  /*8350*/  F2FP.F16.F32.PACK_AB R4, R202, R201 ;  /* 0x000000c9ca04723e */ /* 0x000fe200000000ff */
[----:B------:R-:W-:Y:S01]  /*8360*/  FADD.FTZ R201, R201, R192 ;  /* 0x000000c0c9c97221 */ /* 0x000fe20000010000 */
[----:B------:R-:W-:Y:S02]  /*8370*/  F2FP.F16.F32.PACK_AB R5, R206, R207 ;  /* 0x000000cfce05723e */ /* 0x000fe400000000ff */
[----:B------:R-:W-:Y:S01]  /*8380*/  HMMA.16816.F32 R60, R8, R24, R60 ;  /* 0x00000018083c723c */ /* 0x000fe2000000183c */
[----:B------:R-:W-:Y:S01]  /*8390*/  F2FP.F16.F32.PACK_AB R6, R210, R203 ;  /* 0x000000cbd206723e */ /* 0x000fe200000000ff */
[----:B------:R-:W-:-:S04]  /*83a0*/  FADD.FTZ R202, R202, R201 ;  /* 0x000000c9caca7221 */ /* 0x000fc80000010000 */
[----:B------:R-:W-:Y:S01]  /*83b0*/  HMMA.16816.F32 R64, R8, R26, R64 ;  /* 0x0000001a0840723c */ /* 0x000fe20000001840 */
[----:B------:R-:W3:Y:S01]  /*83c0*/  LDSM.16.MT88.4 R24, [R234+0x11000] ;  /* 0x01100000ea18783b */ /* 0x000ee20000004200 */
[----:B------:R-:W-:Y:S01]  /*83d0*/  FADD.FTZ R203, R203, R202 ;  /* 0x000000cacbcb7221 */ /* 0x000fe20000010000 */
[----:B----4-:R-:W-:-:S03]  /*83e0*/  F2FP.F16.F32.PACK_AB R7, R169, R168 ;  /* 0x000000a8a907723e */ /* 0x010fc600000000ff */
        /* <DEDUP_REMOVED lines=13> */
[C---:B-----5:R-:W-:Y:S04]  /*84c0*/  HMMA.16816.F32 R124, R8.reuse, R32, R124 ;  /* 0x00000020087c723c */ /* 0x060fe8000000187c */
[----:B------:R-:W4:Y:S02]  /*84d0*/  MUFU.EX2 R171, R171 ;  /* 0x000000ab00ab7308 */ /* 0x000f240000000800 */
[----:B------:R-:W-:Y:S01]  /*84e0*/  HMMA.16816.F32 R128, R8, R34, R128 ;  /* 0x000000220880723c */ /* 0x000fe20000001880 */
[----:B------:R-:W-:Y:S04]  /*84f0*/  LDSM.16.MT88.4 R8, [R232+0x15000] ;  /* 0x01500000e808783b */ /* 0x000fe80000004200 */
[----:B------:R-:W-:Y:S01]  /*8500*/  LDSM.16.MT88.4 R32, [R233+0x13000] ;  /* 0x01300000e920783b */ /* 0x000fe20000004200 */
[C---:B-1----:R-:W-:Y:S01]  /*8510*/  HMMA.16816.F32 R144, R4.reuse, R20, R144 ;  /* 0x000000140490723c */ /* 0x042fe20000001890 */
[----:B------:R-:W-:Y:S05]  /*8520*/  MUFU.EX2 R188, R188 ;  /* 0x000000bc00bc7308 */ /* 0x000fea0000000800 */
[C---:B------:R-:W-:Y:S01]  /*8530*/  HMMA.16816.F32 R140, R4.reuse, R22, R140 ;  /* 0x00000016048c723c */ /* 0x040fe2000000188c */
[----:B------:R-:W1:Y:S02]  /*8540*/  LDSM.16.MT88.4 R20, [R234+0x15000] ;  /* 0x01500000ea14783b */ /* 0x000e640000004200 */
[----:B------:R-:W5:Y:S03]  /*8550*/  MUFU.EX2 R185, R185 ;  /* 0x000000b900b97308 */ /* 0x000f660000000800 */
[C---:B------:R-:W-:Y:S05]  /*8560*/  HMMA.16816.F32 R136, R4.reuse, R12, R136 ;  /* 0x0000000c0488723c */ /* 0x040fea0000001888 */
[----:B------:R-:W5:Y:S01]  /*8570*/  MUFU.EX2 R183, R183 ;  /* 0x000000b700b77308 */ /* 0x000f620000000800 */
        /* <DEDUP_REMOVED lines=43> */
[----:B------:R-:W4:Y:S06]  /*8830*/  LDSM.16.MT88.4 R8, [R234+0x13800] ;  /* 0x01380000ea08783b */ /* 0x000f2c0000004200 */
[----:B------:R-:W-:Y:S01]  /*8840*/  F2FP.F16.F32.PACK_AB R4, R171, R170 ;  /* 0x000000aaab04723e */ /* 0x000fe200000000ff */
[----:B------:R-:W-:Y:S01]  /*8850*/  FADD.FTZ R170, R170, R3 ;  /* 0x00000003aaaa7221 */ /* 0x000fe20000010000 */
[----:B------:R-:W-:Y:S01]  /*8860*/  F2FP.F16.F32.PACK_AB R5, R184, R185 ;  /* 0x000000b9b805723e */ /* 0x000fe200000000ff */
[----:B------:R-:W-:Y:S01]  /*8870*/  FADD.FTZ R185, R185, R168 ;  /* 0x000000a8b9b97221 */ /* 0x000fe20000010000 */
[----:B------:R-:W-:Y:S01]  /*8880*/  F2FP.F16.F32.PACK_AB R6, R188, R187 ;  /* 0x000000bbbc06723e */ /* 0x000fe200000000ff */
[----:B------:R-:W-:Y:S01]  /*8890*/  FADD.FTZ R170, R171, R170 ;  /* 0x000000aaabaa7221 */ /* 0x000fe20000010000 */
[----:B------:R-:W-:Y:S01]  /*88a0*/  F2FP.F16.F32.PACK_AB R7, R183, R182 ;  /* 0x000000b6b707723e */ /* 0x000fe200000000ff */
[----:B------:R-:W-:Y:S01]  /*88b0*/  FADD.FTZ R185, R184, R185 ;  /* 0x000000b9b8b97221 */ /* 0x000fe20000010000 */
[-C--:B------:R-:W-:Y:S01]  /*88c0*/  MOV R3, R0.reuse ;  /* 0x0000000000037202 */ /* 0x080fe20000000f00 */
[----:B------:R-:W-:Y:S01]  /*88d0*/  FADD.FTZ R187, R187, R170 ;  /* 0x000000aabbbb7221 */ /* 0x000fe20000010000 */
[----:B------:R-:W-:Y:S01]  /*88e0*/  @P0 MOV R3, R0 ;  /* 0x0000000000030202 */ /* 0x000fe20000000f00 */
[----:B------:R-:W-:-:S02]  /*88f0*/  FADD.FTZ R182, R182, R185 ;  /* 0x000000b9b6b67221 */ /* 0x000fc40000010000 */
[----:B--2---:R-:W-:Y:S01]  /*8900*/  HMMA.16816.F32 R160, R4, R28, R160 ;  /* 0x0000001c04a0723c */ /* 0x004fe200000018a0 */
[----:B------:R-:W-:Y:S01]  /*8910*/  FADD.FTZ R250, R188, R187 ;  /* 0x000000bbbcfa7221 */ /* 0x000fe20000010000 */
[----:B------:R-:W-:-:S04]  /*8920*/  FADD.FTZ R251, R183, R182 ;  /* 0x000000b6b7fb7221 */ /* 0x000fc80000010000 */
[C---:B------:R-:W-:Y:S01]  /*8930*/  HMMA.16816.F32 R156, R4.reuse, R30, R156 ;  /* 0x0000001e049c723c */ /* 0x040fe2000000189c */
[----:B------:R-:W2:Y:S05]  /*8940*/  LDSM.16.MT88.4 R28, [R236+0x15800] ;  /* 0x01580000ec1c783b */ /* 0x000eaa0000004200 */
[C---:B---3--:R-:W-:Y:S06]  /*8950*/  HMMA.16816.F32 R136, R4.reuse, R16, R136 ;  /* 0x000000100488723c */ /* 0x048fec0000001888 */
[C---:B------:R-:W-:Y:S01]  /*8960*/  HMMA.16816.F32 R132, R4.reuse, R18, R132 ;  /* 0x000000120484723c */ /* 0x040fe20000001884 */
[----:B------:R-:W3:Y:S05]  /*8970*/  LDSM.16.MT88.4 R16, [R232+0x15800] ;  /* 0x01580000e810783b */ /* 0x000eea0000004200 */
        /* <DEDUP_REMOVED lines=21> */
[----:B------:R-:W-:Y:S01]  /*8ad0*/  HMMA.16816.F32 R64, R4, R166, R64 ;  /* 0x000000a60440723c */ /* 0x000fe20000001840 */
[----:B------:R-:W-:-:S02]  /*8ae0*/  MOV R164, R2 ;  /* 0x0000000200a47202 */ /* 0x000fc40000000f00 */
[----:B------:R-:W-:-:S03]  /*8af0*/  @P0 MOV R164, R2 ;  /* 0x0000000200a40202 */ /* 0x000fc60000000f00 */
[C---:B-----5:R-:W-:Y:S06]  /*8b00*/  HMMA.16816.F32 R76, R4.reuse, R24, R76 ;  /* 0x00000018044c723c */ /* 0x060fec000000184c */
[C---:B------:R-:W-:Y:S06]  /*8b10*/  HMMA.16816.F32 R80, R4.reuse, R26, R80 ;  /* 0x0000001a0450723c */ /* 0x040fec0000001850 */
[C---:B-1----:R-:W-:Y:S06]  /*8b20*/  HMMA.16816.F32 R84, R4.reuse, R20, R84 ;  /* 0x000000140454723c */ /* 0x042fec0000001854 */
[C---:B------:R-:W-:Y:S06]  /*8b30*/  HMMA.16816.F32 R88, R4.reuse, R22, R88 ;  /* 0x000000160458723c */ /* 0x040fec0000001858 */
[C---:B----4-:R-:W-:Y:S06]  /*8b40*/  HMMA.16816.F32 R100, R4.reuse, R12, R100 ;  /* 0x0000000c0464723c */ /* 0x050fec0000001864 */
[C---:B------:R-:W-:Y:S06]  /*8b50*/  HMMA.16816.F32 R104, R4.reuse, R14, R104 ;  /* 0x0000000e0468723c */ /* 0x040fec0000001868 */
[C---:B------:R-:W-:Y:S06]  /*8b60*/  HMMA.16816.F32 R108, R4.reuse, R8, R108 ;  /* 0x00000008046c723c */ /* 0x040fec000000186c */
[C---:B------:R-:W-:Y:S06]  /*8b70*/  HMMA.16816.F32 R112, R4.reuse, R10, R112 ;  /* 0x0000000a0470723c */ /* 0x040fec0000001870 */
[C---:B--2---:R-:W-:Y:S06]  /*8b80*/  HMMA.16816.F32 R116, R4.reuse, R28, R116 ;  /* 0x0000001c0474723c */ /* 0x044fec0000001874 */
[C---:B------:R-:W-:Y:S06]  /*8b90*/  HMMA.16816.F32 R120, R4.reuse, R30, R120 ;  /* 0x0000001e0478723c */ /* 0x040fec0000001878 */
[C---:B---3--:R-:W-:Y:S06]  /*8ba0*/  HMMA.16816.F32 R124, R4.reuse, R16, R124 ;  /* 0x00000010047c723c */ /* 0x048fec000000187c */
[----:B------:R-:W-:Y:S01]  /*8bb0*/  HMMA.16816.F32 R128, R4, R18, R128 ;  /* 0x000000120480723c */ /* 0x000fe20000001880 */
[----:B------:R-:W-:-:S08]  /*8bc0*/  NOP ;  /* 0x0000000000007918 */ /* 0x000fd00000000000 */
[----:B------:R-:W-:-:S15]  /*8bd0*/  @P0 BRA `(.L_x_445) ;  /* 0x0000000000040947 */ /* 0x000fde0003800000 */
.L_x_443:
[----:B------:R-:W-:-:S12]  /*8be0*/  UIADD3 UR16, UR4, -0x1, URZ ;  /* 0xffffffff04107890 */ /* 0x000fd8000fffe03f */
.L_x_445:
        /* <DEDUP_REMOVED lines=12> */
[----:B------:R-:W-:Y:S01]  /*8cb0*/  ULDC UR4, c[0x0][0x2ec] ;  /* 0x0000bb0000047ab9 */ /* 0x000fe20000000800 */
[----:B------:R-:W-:Y:S01]  /*8cc0*/  ULDC.64 UR6, c[0x0][0x218] ;  /* 0x0000860000067ab9 */ /* 0x000fe20000000a00 */
[----:B------:R-:W-:Y:S01]  /*8cd0*/  ULDC.64 UR10, c[0x0][0x220] ;  /* 0x00008800000a7ab9 */ /* 0x000fe20000000a00 */
[----:B------:R-:W-:Y:S01]  /*8ce0*/  ULDC.64 UR8, c[0x0][0x248] ;  /* 0x0000920000087ab9 */ /* 0x000fe20000000a00 */
[----:B------:R-:W-:Y:S06]  /*8cf0*/  BRA `(.L_x_447) ;  /* 0x0000000000a07947 */ /* 0x000fec0003800000 */
.L_x_449:
        /* <DEDUP_REMOVED lines=40> */
.L_x_447:
        /* <DEDUP_REMOVED lines=16> */
[----:B------:R-:W-:Y:S02]  /*9080*/  IADD3 R10, P0, R14, UR20, RZ ;  /* 0x000000140e0a7c10 */ /* 0x000fe4000ff1e0ff */
[----:B------:R-:W-:Y:S02]  /*9090*/  LDGSTS.E.BYPASS.LTC128B.128 [R243+0x12000], desc[UR18][R164.64+0x80] ;  /* 0x12000080a4f37fae */ /* 0x000fe4000b901d52 */
[----:B------:R-:W-:Y:S03]  /*90a0*/  IADD3.X R11, R15, UR21, RZ, P0, !PT ;  /* 0x000000150f0b7c10 */ /* 0x000fe600087fe4ff */
[----:B------:R-:W-:Y:S01]  /*90b0*/  LDGSTS.E.BYPASS.LTC128B.128 [R243+0x14000], desc[UR18][R164.64+0x100] ;  /* 0x14000100a4f37fae */ /* 0x000fe2000b901d52 */
[----:B------:R-:W-:Y:S04]  /*90c0*/  IADD3 R2, P0, R10, UR20, RZ ;  /* 0x000000140a027c10 */ /* 0x000fe8000ff1e0ff */
[----:B------:R-:W-:Y:S01]  /*90d0*/  LDGSTS.E.BYPASS.LTC128B.128 [R243+0x16000], desc[UR18][R164.64+0x180] ;  /* 0x16000180a4f37fae */ /* 0x000fe2000b901d52 */
[----:B------:R-:W-:Y:S02]  /*90e0*/  IADD3.X R3, R11, UR21, RZ, P0, !PT ;  /* 0x000000150b037c10 */ /* 0x000fe400087fe4ff */
[----:B------:R-:W-:Y:S02]  /*90f0*/  ISETP.LT.AND P0, PT, RZ, UR16, PT ;  /* 0x00000010ff007c0c */ /* 0x000fe4000bf01270 */
[----:B------:R-:W-:Y:S05]  /*9100*/  LDGSTS.E.BYPASS.LTC128B.128 [R243+0x10800], desc[UR18][R14.64] ;  /* 0x108000000ef37fae */ /* 0x000fea000b901d52 */
[----:B------:R-:W-:Y:S05]  /*9110*/  LDGSTS.E.BYPASS.LTC128B.128 [R243+0x12800], desc[UR18][R14.64+0x80] ;  /* 0x128000800ef37fae */ /* 0x000fea000b901d52 */
[----:B------:R-:W-:Y:S05]  /*9120*/  LDGSTS.E.BYPASS.LTC128B.128 [R243+0x14800], desc[UR18][R14.64+0x100] ;  /* 0x148001000ef37fae */ /* 0x000fea000b901d52 */
[----:B------:R-:W-:Y:S05]  /*9130*/  LDGSTS.E.BYPASS.LTC128B.128 [R243+0x16800], desc[UR18][R14.64+0x180] ;  /* 0x168001800ef37fae */ /* 0x000fea000b901d52 */
[----:B------:R-:W-:Y:S05]  /*9140*/  LDGSTS.E.BYPASS.LTC128B.128 [R243+0x11000], desc[UR18][R10.64] ;  /* 0x110000000af37fae */ /* 0x000fea000b901d52 */
[----:B------:R-:W-:Y:S05]  /*9150*/  LDGSTS.E.BYPASS.LTC128B.128 [R243+0x13000], desc[UR18][R10.64+0x80] ;  /* 0x130000800af37fae */ /* 0x000fea000b901d52 */
[----:B------:R-:W-:Y:S05]  /*9160*/  LDGSTS.E.BYPASS.LTC128B.128 [R243+0x15000], desc[UR18][R10.64+0x100] ;  /* 0x150001000af37fae */ /* 0x000fea000b901d52 */
[----:B------:R1:W-:Y:S05]  /*9170*/  LDGSTS.E.BYPASS.LTC128B.128 [R243+0x17000], desc[UR18][R10.64+0x180] ;  /* 0x170001800af37fae */ /* 0x0003ea000b901d52 */
[----:B------:R-:W-:Y:S05]  /*9180*/  LDGSTS.E.BYPASS.LTC128B.128 [R243+0x11800], desc[UR18][R2.64] ;  /* 0x1180000002f37fae */ /* 0x000fea000b901d52 */
[----:B------:R-:W-:Y:S05]  /*9190*/  LDGSTS.E.BYPASS.LTC128B.128 [R243+0x13800], desc[UR18][R2.64+0x80] ;  /* 0x1380008002f37fae */ /* 0x000fea000b901d52 */
[----:B------:R-:W-:Y:S05]  /*91a0*/  LDGSTS.E.BYPASS.LTC128B.128 [R243+0x15800], desc[UR18][R2.64+0x100] ;  /* 0x1580010002f37fae */ /* 0x000fea000b901d52 */
[----:B------:R2:W-:Y:S05]  /*91b0*/  LDGSTS.E.BYPASS.LTC128B.128 [R243+0x17800], desc[UR18][R2.64+0x180] ;  /* 0x1780018002f37fae */ /* 0x0005ea000b901d52 */
[----:B------:R-:W-:Y:S05]  /*91c0*/  LDSM.16.M88.4 R168, [R242] ;  /* 0x00000000f2a8783b */ /* 0x000fea0000000200 */
[----:B------:R-:W3:Y:S05]  /*91d0*/  LDSM.16.M88.4 R172, [R241+0x8000] ;  /* 0x00800000f1ac783b */ /* 0x000eea0000000200 */
[----:B------:R-:W4:Y:S05]  /*91e0*/  LDSM.16.M88.4 R176, [R241+0x8800] ;  /* 0x00880000f1b0783b */ /* 0x000f2a0000000200 */
[----:B------:R-:W5:Y:S05]  /*91f0*/  LDSM.16.M88.4 R180, [R241+0x9000] ;  /* 0x00900000f1b4783b */ /* 0x000f6a0000000200 */
[----:B------:R-:W2:Y:S05]  /*9200*/  LDSM.16.M88.4 R184, [R241+0x9800] ;  /* 0x00980000f1b8783b */ /* 0x000eaa0000000200 */
[----:B------:R-:W0:Y:S05]  /*9210*/  LDGDEPBAR ;  /* 0x00000000000079af */ /* 0x000e2a0000000000 */
[----:B------:R-:W-:Y:S05]  /*9220*/  LDSM.16.M88.4 R188, [R240] ;  /* 0x00000000f0bc783b */ /* 0x000fea0000000200 */
[----:B------:R-:W2:Y:S05]  /*9230*/  LDSM.16.M88.4 R192, [R239] ;  /* 0x00000000efc0783b */ /* 0x000eaa0000000200 */
[----:B------:R-:W2:Y:S05]  /*9240*/  LDSM.16.M88.4 R196, [R231] ;  /* 0x00000000e7c4783b */ /* 0x000eaa0000000200 */
[----:B------:R-:W2:Y:S01]  /*9250*/  LDSM.16.M88.4 R200, [R230] ;  /* 0x00000000e6c8783b */ /* 0x000ea20000000200 */
[C---:B---3--:R-:W-:Y:S04]  /*9260*/  HMMA.16816.F32 R4, R168.reuse, R172, RZ ;  /* 0x000000aca804723c */ /* 0x048fe800000018ff */
[----:B------:R-:W3:Y:S02]  /*9270*/  LDSM.16.M88.4 R204, [R229] ;  /* 0x00000000e5cc783b */ /* 0x000ee40000000200 */
[C---:B-1----:R-:W-:Y:S03]  /*9280*/  HMMA.16816.F32 R8, R168.reuse, R174, RZ ;  /* 0x000000aea808723c */ /* 0x042fe600000018ff */
[----:B------:R-:W-:Y:S03]  /*9290*/  LDSM.16.M88.4 R208, [R238] ;  /* 0x00000000eed0783b */ /* 0x000fe60000000200 */
[C---:B----4-:R-:W-:Y:S02]  /*92a0*/  HMMA.16816.F32 R12, R168.reuse, R176, RZ ;  /* 0x000000b0a80c723c */ /* 0x050fe400000018ff */
[----:B------:R-:W1:Y:S04]  /*92b0*/  LDSM.16.M88.4 R212, [R235+0x8000] ;  /* 0x00800000ebd4783b */ /* 0x000e680000000200 */
[C---:B------:R-:W-:Y:S01]  /*92c0*/  HMMA.16816.F32 R16, R168.reuse, R178, RZ ;  /* 0x000000b2a810723c */ /* 0x040fe200000018ff */
[----:B------:R-:W-:Y:S05]  /*92d0*/  LDSM.16.M88.4 R172, [R235+0x9000] ;  /* 0x00900000ebac783b */ /* 0x000fea0000000200 */
[C---:B-----5:R-:W-:Y:S01]  /*92e0*/  HMMA.16816.F32 R20, R168.reuse, R180, RZ ;  /* 0x000000b4a814723c */ /* 0x060fe200000018ff */
[----:B------:R-:W-:Y:S05]  /*92f0*/  LDSM.16.M88.4 R176, [R235+0x9800] ;  /* 0x00980000ebb0783b */ /* 0x000fea0000000200 */
[C---:B------:R-:W-:Y:S01]  /*9300*/  HMMA.16816.F32 R24, R168.reuse, R182, RZ ;  /* 0x000000b6a818723c */ /* 0x040fe200000018ff */
[----:B------:R-:W-:Y:S05]  /*9310*/  LDSM.16.M88.4 R180, [R237] ;  /* 0x00000000edb4783b */ /* 0x000fea0000000200 */
[C---:B--2---:R-:W-:Y:S06]  /*9320*/  HMMA.16816.F32 R28, R168.reuse, R184, RZ ;  /* 0x000000b8a81c723c */ /* 0x044fec00000018ff */
[----:B------:R-:W-:Y:S01]  /*9330*/  HMMA.16816.F32 R32, R168, R186, RZ ;  /* 0x000000baa820723c */ /* 0x000fe200000018ff */
[----:B------:R-:W2:Y:S05]  /*9340*/  LDSM.16.M88.4 R168, [R235+0x8800] ;  /* 0x00880000eba8783b */ /* 0x000eaa0000000200 */
[C---:B------:R-:W-:Y:S01]  /*9350*/  HMMA.16816.F32 R4, R188.reuse, R192, R4 ;  /* 0x000000c0bc04723c */ /* 0x040fe20000001804 */
[----:B------:R-:W4:Y:S05]  /*9360*/  LDSM.16.M88.4 R184, [R228] ;  /* 0x00000000e4b8783b */ /* 0x000f2a0000000200 */
[C---:B------:R-:W-:Y:S01]  /*9370*/  HMMA.16816.F32 R8, R188.reuse, R194, R8 ;  /* 0x000000c2bc08723c */ /* 0x040fe20000001808 */
[----:B------:R-:W-:Y:S05]  /*9380*/  LDSM.16.M88.4 R192, [R228+0x1000] ;  /* 0x00100000e4c0783b */ /* 0x000fea0000000200 */
[C---:B------:R-:W-:Y:S06]  /*9390*/  HMMA.16816.F32 R12, R188.reuse, R196, R12 ;  /* 0x000000c4bc0c723c */ /* 0x040fec000000180c */
[C---:B------:R-:W-:Y:S01]  /*93a0*/  HMMA.16816.F32 R16, R188.reuse, R198, R16 ;  /* 0x000000c6bc10723c */ /* 0x040fe20000001810 */
[----:B------:R-:W-:Y:S05]  /*93b0*/  LDSM.16.M88.4 R196, [R228+0x1800] ;  /* 0x00180000e4c4783b */ /* 0x000fea0000000200 */
[C---:B------:R-:W-:Y:S06]  /*93c0*/  HMMA.16816.F32 R20, R188.reuse, R200, R20 ;  /* 0x000000c8bc14723c */ /* 0x040fec0000001814 */
[C---:B------:R-:W-:Y:S01]  /*93d0*/  HMMA.16816.F32 R24, R188.reuse, R202, R24 ;  /* 0x000000cabc18723c */ /* 0x040fe20000001818 */
[----:B------:R-:W-:Y:S05]  /*93e0*/  LDSM.16.M88.4 R200, [R242+0x2000] ;  /* 0x00200000f2c8783b */ /* 0x000fea0000000200 */
[C---:B---3--:R-:W-:Y:S06]  /*93f0*/  HMMA.16816.F32 R28, R188.reuse, R204, R28 ;  /* 0x000000ccbc1c723c */ /* 0x048fec000000181c */
[----:B------:R-:W-:Y:S01]  /*9400*/  HMMA.16816.F32 R32, R188, R206, R32 ;  /* 0x000000cebc20723c */ /* 0x000fe20000001820 */
[----:B------:R-:W3:Y:S05]  /*9410*/  LDSM.16.M88.4 R188, [R228+0x800] ;  /* 0x00080000e4bc783b */ /* 0x000eea0000000200 */
[C---:B-1----:R-:W-:Y:S01]  /*9420*/  HMMA.16816.F32 R4, R208.reuse, R212, R4 ;  /* 0x000000d4d004723c */ /* 0x042fe20000001804 */
[----:B------:R-:W1:Y:S05]  /*9430*/  LDSM.16.M88.4 R204, [R241+0xa000] ;  /* 0x00a00000f1cc783b */ /* 0x000e6a0000000200 */
[C---:B------:R-:W-:Y:S01]  /*9440*/  HMMA.16816.F32 R8, R208.reuse, R214, R8 ;  /* 0x000000d6d008723c */ /* 0x040fe20000001808 */
[----:B------:R-:W-:Y:S05]  /*9450*/  LDSM.16.M88.4 R212, [R227] ;  /* 0x00000000e3d4783b */ /* 0x000fea0000000200 */
[C---:B--2---:R-:W-:Y:S06]  /*9460*/  HMMA.16816.F32 R12, R208.reuse, R168, R12 ;  /* 0x000000a8d00c723c */ /* 0x044fec000000180c */
[C---:B------:R-:W-:Y:S01]  /*9470*/  HMMA.16816.F32 R16, R208.reuse, R170, R16 ;  /* 0x000000aad010723c */ /* 0x040fe20000001810 */
[----:B------:R-:W2:Y:S05]  /*9480*/  LDSM.16.M88.4 R168, [R241+0xa800] ;  /* 0x00a80000f1a8783b */ /* 0x000eaa0000000200 */
[C---:B------:R-:W-:Y:S06]  /*9490*/  HMMA.16816.F32 R20, R208.reuse, R172, R20 ;  /* 0x000000acd014723c */ /* 0x040fec0000001814 */
[C---:B------:R-:W-:Y:S01]  /*94a0*/  HMMA.16816.F32 R24, R208.reuse, R174, R24 ;  /* 0x000000aed018723c */ /* 0x040fe20000001818 */
[----:B------:R-:W5:Y:S05]  /*94b0*/  LDSM.16.M88.4 R172, [R241+0xb000] ;  /* 0x00b00000f1ac783b */ /* 0x000f6a0000000200 */
[C---:B------:R-:W-:Y:S06]  /*94c0*/  HMMA.16816.F32 R28, R208.reuse, R176, R28 ;  /* 0x000000b0d01c723c */ /* 0x040fec000000181c */
[----:B------:R-:W-:Y:S01]  /*94d0*/  HMMA.16816.F32 R32, R208, R178, R32 ;  /* 0x000000b2d020723c */ /* 0x000fe20000001820 */
[----:B------:R-:W5:Y:S05]  /*94e0*/  LDSM.16.M88.4 R176, [R241+0xb800] ;  /* 0x00b80000f1b0783b */ /* 0x000f6a0000000200 */
[C---:B----4-:R-:W-:Y:S01]  /*94f0*/  HMMA.16816.F32 R4, R180.reuse, R184, R4 ;  /* 0x000000b8b404723c */ /* 0x050fe20000001804 */
[----:B------:R-:W4:Y:S05]  /*9500*/  LDSM.16.M88.4 R208, [R240+0x2000] ;  /* 0x00200000f0d0783b */ /* 0x000f2a0000000200 */
[C---:B------:R-:W-:Y:S01]  /*9510*/  HMMA.16816.F32 R8, R180.reuse, R186, R8 ;  /* 0x000000bab408723c */ /* 0x040fe20000001808 */
[----:B------:R-:W-:Y:S05]  /*9520*/  LDSM.16.M88.4 R184, [R225] ;  /* 0x00000000e1b8783b */ /* 0x000fea0000000200 */
[C---:B---3--:R-:W-:Y:S06]  /*9530*/  HMMA.16816.F32 R12, R180.reuse, R188, R12 ;  /* 0x000000bcb40c723c */ /* 0x048fec000000180c */
[C---:B------:R-:W-:Y:S01]  /*9540*/  HMMA.16816.F32 R16, R180.reuse, R190, R16 ;  /* 0x000000beb410723c */ /* 0x040fe20000001810 */
[----:B------:R-:W-:Y:S05]  /*9550*/  LDSM.16.M88.4 R188, [R224] ;  /* 0x00000000e0bc783b */ /* 0x000fea0000000200 */
[C---:B------:R-:W-:Y:S06]  /*9560*/  HMMA.16816.F32 R20, R180.reuse, R192, R20 ;  /* 0x000000c0b414723c */ /* 0x040fec0000001814 */
[C---:B------:R-:W-:Y:S01]  /*9570*/  HMMA.16816.F32 R24, R180.reuse, R194, R24 ;  /* 0x000000c2b418723c */ /* 0x040fe20000001818 */
[----:B------:R-:W-:Y:S05]  /*9580*/  LDSM.16.M88.4 R192, [R238+0x2000] ;  /* 0x00200000eec0783b */ /* 0x000fea0000000200 */
[C---:B------:R-:W-:Y:S06]  /*9590*/  HMMA.16816.F32 R28, R180.reuse, R196, R28 ;  /* 0x000000c4b41c723c */ /* 0x040fec000000181c */
[----:B------:R-:W-:Y:S01]  /*95a0*/  HMMA.16816.F32 R32, R180, R198, R32 ;  /* 0x000000c6b420723c */ /* 0x000fe20000001820 */
[----:B------:R-:W3:Y:S05]  /*95b0*/  LDSM.16.M88.4 R180, [R226] ;  /* 0x00000000e2b4783b */ /* 0x000eea0000000200 */
[C---:B-1----:R-:W-:Y:S01]  /*95c0*/  HMMA.16816.F32 R4, R200.reuse, R204, R4 ;  /* 0x000000ccc804723c */ /* 0x042fe20000001804 */
[----:B------:R-:W1:Y:S05]  /*95d0*/  LDSM.16.M88.4 R196, [R235+0xa000] ;  /* 0x00a00000ebc4783b */ /* 0x000e6a0000000200 */
[C---:B------:R-:W-:Y:S01]  /*95e0*/  HMMA.16816.F32 R8, R200.reuse, R206, R8 ;  /* 0x000000cec808723c */ /* 0x040fe20000001808 */
[----:B------:R-:W-:Y:S05]  /*95f0*/  LDSM.16.M88.4 R204, [R228+0x2000] ;  /* 0x00200000e4cc783b */ /* 0x000fea0000000200 */
[C---:B--2---:R-:W-:Y:S06]  /*9600*/  HMMA.16816.F32 R12, R200.reuse, R168, R12 ;  /* 0x000000a8c80c723c */ /* 0x044fec000000180c */
[C---:B------:R-:W-:Y:S01]  /*9610*/  HMMA.16816.F32 R16, R200.reuse, R170, R16 ;  /* 0x000000aac810723c */ /* 0x040fe20000001810 */
[----:B------:R-:W2:Y:S05]  /*9620*/  LDSM.16.M88.4 R168, [R235+0xa800] ;  /* 0x00a80000eba8783b */ /* 0x000eaa0000000200 */
[C---:B-----5:R-:W-:Y:S06]  /*9630*/  HMMA.16816.F32 R20, R200.reuse, R172, R20 ;  /* 0x000000acc814723c */ /* 0x060fec0000001814 */
        /* <DEDUP_REMOVED lines=8> */
[----:B------:R-:W-:Y:S05]  /*96c0*/  LDSM.16.M88.4 R212, [R241+0xc000] ;  /* 0x00c00000f1d4783b */ /* 0x000fea0000000200 */
[C---:B---3--:R-:W-:Y:S06]  /*96d0*/  HMMA.16816.F32 R12, R208.reuse, R180, R12 ;  /* 0x000000b4d00c723c */ /* 0x048fec000000180c */
[C---:B------:R-:W-:Y:S01]  /*96e0*/  HMMA.16816.F32 R16, R208.reuse, R182, R16 ;  /* 0x000000b6d010723c */ /* 0x040fe20000001810 */
[----:B------:R-:W3:Y:S05]  /*96f0*/  LDSM.16.M88.4 R180, [R228+0x2800] ;  /* 0x00280000e4b4783b */ /* 0x000eea0000000200 */
[C---:B------:R-:W-:Y:S06]  /*9700*/  HMMA.16816.F32 R20, R208.reuse, R184, R20 ;  /* 0x000000b8d014723c */ /* 0x040fec0000001814 */
[C---:B------:R-:W-:Y:S01]  /*9710*/  HMMA.16816.F32 R24, R208.reuse, R186, R24 ;  /* 0x000000bad018723c */ /* 0x040fe20000001818 */
[----:B------:R-:W3:Y:S05]  /*9720*/  LDSM.16.M88.4 R184, [R228+0x3000] ;  /* 0x00300000e4b8783b */ /* 0x000eea0000000200 */
[C---:B------:R-:W-:Y:S06]  /*9730*/  HMMA.16816.F32 R28, R208.reuse, R188, R28 ;  /* 0x000000bcd01c723c */ /* 0x040fec000000181c */
        /* <DEDUP_REMOVED lines=21> */
[----:B------:R-:W3:Y:S05]  /*9890*/  LDSM.16.M88.4 R180, [R222] ;  /* 0x00000000deb4783b */ /* 0x000eea0000000200 */
[C---:B------:R-:W-:Y:S06]  /*98a0*/  HMMA.16816.F32 R20, R200.reuse, R184, R20 ;  /* 0x000000b8c814723c */ /* 0x040fec0000001814 */
[C---:B------:R-:W-:Y:S01]  /*98b0*/  HMMA.16816.F32 R24, R200.reuse, R186, R24 ;  /* 0x000000bac818723c */ /* 0x040fe20000001818 */
[----:B------:R-:W3:Y:S05]  /*98c0*/  LDSM.16.M88.4 R184, [R221] ;  /* 0x00000000ddb8783b */ /* 0x000eea0000000200 */
        /* <DEDUP_REMOVED lines=70> */
[C---:B------:R-:W-:Y:S06]  /*9d30*/  HMMA.16816.F32 R8, R200.reuse, R206, R8 ;  /* 0x000000cec808723c */ /* 0x040fec0000001808 */
[C---:B---3--:R-:W-:Y:S06]  /*9d40*/  HMMA.16816.F32 R12, R200.reuse, R180, R12 ;  /* 0x000000b4c80c723c */ /* 0x048fec000000180c */
[C---:B------:R-:W-:Y:S06]  /*9d50*/  HMMA.16816.F32 R16, R200.reuse, R182, R16 ;  /* 0x000000b6c810723c */ /* 0x040fec0000001810 */
[C---:B------:R-:W-:Y:S06]  /*9d60*/  HMMA.16816.F32 R20, R200.reuse, R184, R20 ;  /* 0x000000b8c814723c */ /* 0x040fec0000001814 */
[C---:B------:R-:W-:Y:S06]  /*9d70*/  HMMA.16816.F32 R24, R200.reuse, R186, R24 ;  /* 0x000000bac818723c */ /* 0x040fec0000001818 */
[C---:B------:R-:W-:Y:S06]  /*9d80*/  HMMA.16816.F32 R28, R200.reuse, R188, R28 ;  /* 0x000000bcc81c723c */ /* 0x040fec000000181c */
[----:B------:R-:W-:Y:S06]  /*9d90*/  HMMA.16816.F32 R32, R200, R190, R32 ;  /* 0x000000bec820723c */ /* 0x000fec0000001820 */
[C---:B-1----:R-:W-:Y:S06]  /*9da0*/  HMMA.16816.F32 R4, R208.reuse, R212, R4 ;  /* 0x000000d4d004723c */ /* 0x042fec0000001804 */
[C---:B------:R-:W-:Y:S06]  /*9db0*/  HMMA.16816.F32 R8, R208.reuse, R214, R8 ;  /* 0x000000d6d008723c */ /* 0x040fec0000001808 */
[C---:B--2---:R-:W-:Y:S06]  /*9dc0*/  HMMA.16816.F32 R12, R208.reuse, R168, R12 ;  /* 0x000000a8d00c723c */ /* 0x044fec000000180c */
[C---:B------:R-:W-:Y:S01]  /*9dd0*/  HMMA.16816.F32 R16, R208.reuse, R170, R16 ;  /* 0x000000aad010723c */ /* 0x040fe20000001810 */
[----:B------:R-:W1:Y:S05]  /*9de0*/  LDSM.16.M88.4 R168, [R228+0x6800] ;  /* 0x00680000e4a8783b */ /* 0x000e6a0000000200 */
[C---:B-----5:R-:W-:Y:S06]  /*9df0*/  HMMA.16816.F32 R20, R208.reuse, R172, R20 ;  /* 0x000000acd014723c */ /* 0x060fec0000001814 */
[C---:B------:R-:W-:Y:S01]  /*9e00*/  HMMA.16816.F32 R24, R208.reuse, R174, R24 ;  /* 0x000000aed018723c */ /* 0x040fe20000001818 */
[----:B------:R-:W2:Y:S05]  /*9e10*/  LDSM.16.M88.4 R172, [R228+0x7000] ;  /* 0x00700000e4ac783b */ /* 0x000eaa0000000200 */
[C---:B------:R-:W-:Y:S06]  /*9e20*/  HMMA.16816.F32 R28, R208.reuse, R176, R28 ;  /* 0x000000b0d01c723c */ /* 0x040fec000000181c */
[----:B------:R-:W-:Y:S06]  /*9e30*/  HMMA.16816.F32 R32, R208, R178, R32 ;  /* 0x000000b2d020723c */ /* 0x000fec0000001820 */
[C---:B----4-:R-:W-:Y:S06]  /*9e40*/  HMMA.16816.F32 R4, R192.reuse, R196, R4 ;  /* 0x000000c4c004723c */ /* 0x050fec0000001804 */
[C---:B------:R-:W-:Y:S06]  /*9e50*/  HMMA.16816.F32 R8, R192.reuse, R198, R8 ;  /* 0x000000c6c008723c */ /* 0x040fec0000001808 */
[C---:B-1----:R-:W-:Y:S06]  /*9e60*/  HMMA.16816.F32 R12, R192.reuse, R168, R12 ;  /* 0x000000a8c00c723c */ /* 0x042fec000000180c */
[C---:B------:R-:W-:Y:S01]  /*9e70*/  HMMA.16816.F32 R16, R192.reuse, R170, R16 ;  /* 0x000000aac010723c */ /* 0x040fe20000001810 */
[----:B------:R-:W1:Y:S01]  /*9e80*/  LDSM.16.M88.4 R168, [R228+0x7800] ;  /* 0x00780000e4a8783b */ /* 0x000e620000000200 */
[----:B------:R-:W-:Y:S04]  /*9e90*/  DEPBAR.LE SB0, 0x0 ;  /* 0x000080000000791a */ /* 0x000fe80000000000 */
[----:B------:R-:W-:Y:S01]  /*9ea0*/  BAR.SYNC.DEFER_BLOCKING 0x0 ;  /* 0x0000000000007b1d */ /* 0x000fe20000010000 */
[C---:B--2---:R-:W-:Y:S05]  /*9eb0*/  HMMA.16816.F32 R20, R192.reuse, R172, R20 ;  /* 0x000000acc014723c */ /* 0x044fea0000001814 */
[----:B------:R-:W-:Y:S01]  /*9ec0*/  FMUL.FTZ R2, R4, UR23 ;  /* 0x0000001704027c20 */ /* 0x000fe20008410000 */
[----:B------:R-:W-:Y:S01]  /*9ed0*/  FMUL.FTZ R3, R6, UR23 ;  /* 0x0000001706037c20 */ /* 0x000fe20008410000 */
[----:B------:R-:W-:Y:S01]  /*9ee0*/  FMUL.FTZ R252, R5, UR23 ;  /* 0x0000001705fc7c20 */ /* 0x000fe20008410000 */
[----:B------:R-:W-:Y:S01]  /*9ef0*/  FMUL.FTZ R165, R8, UR23 ;  /* 0x0000001708a57c20 */ /* 0x000fe20008410000 */
[----:B------:R2:W3:Y:S01]  /*9f00*/  MUFU.TANH R190, R2 ;  /* 0x0000000200be7308 */ /* 0x0004e20000002400 */
[C---:B------:R-:W-:Y:S03]  /*9f10*/  HMMA.16816.F32 R24, R192.reuse, R174, R24 ;  /* 0x000000aec018723c */ /* 0x040fe60000001818 */
[----:B------:R-:W-:Y:S01]  /*9f20*/  FMUL.FTZ R164, R9, UR23 ;  /* 0x0000001709a47c20 */ /* 0x000fe20008410000 */
[----:B------:R-:W-:Y:S01]  /*9f30*/  FMUL.FTZ R166, R7, UR23 ;  /* 0x0000001707a67c20 */ /* 0x000fe20008410000 */
[----:B------:R-:W-:Y:S04]  /*9f40*/  FMUL.FTZ R13, R13, UR23 ;  /* 0x000000170d0d7c20 */ /* 0x000fe80008410000 */
[----:B------:R4:W-:Y:S05]  /*9f50*/  MUFU.TANH R179, R3 ;  /* 0x0000000300b37308 */ /* 0x0009ea0000002400 */
[----:B------:R-:W-:Y:S05]  /*9f60*/  FMUL.FTZ R215, R20, UR23 ;  /* 0x0000001714d77c20 */ /* 0x000fea0008410000 */
[----:B------:R5:W3:Y:S01]  /*9f70*/  MUFU.TANH R186, R252 ;  /* 0x000000fc00ba7308 */ /* 0x000ae20000002400 */
[----:B--2---:R-:W-:Y:S09]  /*9f80*/  FMUL.FTZ R2, R10, UR23 ;  /* 0x000000170a027c20 */ /* 0x004ff20008410000 */
[----:B------:R2:W-:Y:S01]  /*9f90*/  MUFU.TANH R10, R2 ;  /* 0x00000002000a7308 */ /* 0x0005e20000002400 */
[----:B----4-:R-:W-:Y:S01]  /*9fa0*/  FMUL.FTZ R3, R11, UR23 ;  /* 0x000000170b037c20 */ /* 0x010fe20008410000 */
[C---:B-1----:R-:W-:Y:S03]  /*9fb0*/  HMMA.16816.F32 R28, R192.reuse, R168, R28 ;  /* 0x000000a8c01c723c */ /* 0x042fe6000000181c */
[----:B------:R-:W-:Y:S01]  /*9fc0*/  FMUL.FTZ R11, R12, UR23 ;  /* 0x000000170c0b7c20 */ /* 0x000fe20008410000 */
[----:B------:R-:W-:Y:S01]  /*9fd0*/  FMUL.FTZ R210, R24, UR23 ;  /* 0x0000001718d27c20 */ /* 0x000fe20008410000 */
[----:B------:R-:W-:Y:S03]  /*9fe0*/  FMUL.FTZ R25, R25, UR23 ;  /* 0x0000001719197c20 */ /* 0x000fe60008410000 */
[----:B------:R1:W-:Y:S03]  /*9ff0*/  MUFU.TANH R187, R165 ;  /* 0x000000a500bb7308 */ /* 0x0003e60000002400 */
[----:B-----5:R-:W-:Y:S01]  /*a000*/  FMUL.FTZ R252, R14, UR23 ;  /* 0x000000170efc7c20 */ /* 0x020fe20008410000 */
[----:B------:R-:W-:Y:S06]  /*a010*/  HMMA.16816.F32 R32, R192, R170, R32 ;  /* 0x000000aac020723c */ /* 0x000fec0000001820 */
[----:B------:R4:W-:Y:S01]  /*a020*/  MUFU.TANH R183, R164 ;  /* 0x000000a400b77308 */ /* 0x0009e20000002400 */
[----:B--2---:R-:W-:Y:S09]  /*a030*/  FMUL.FTZ R2, R15, UR23 ;  /* 0x000000170f027c20 */ /* 0x004ff20008410000 */
[----:B------:R2:W-:Y:S01]  /*a040*/  MUFU.TANH R9, R3 ;  /* 0x0000000300097308 */ /* 0x0005e20000002400 */
[----:B-1----:R-:W-:Y:S01]  /*a050*/  FMUL.FTZ R165, R17, UR23 ;  /* 0x0000001711a57c20 */ /* 0x002fe20008410000 */
[----:B------:R-:W-:Y:S08]  /*a060*/  FMUL.FTZ R30, R30, UR23 ;  /* 0x000000171e1e7c20 */ /* 0x000ff00008410000 */
[----:B------:R1:W5:Y:S01]  /*a070*/  MUFU.TANH R181, R166 ;  /* 0x000000a600b57308 */ /* 0x0003620000002400 */
[----:B----4-:R-:W-:Y:S01]  /*a080*/  FMUL.FTZ R164, R18, UR23 ;  /* 0x0000001712a47c20 */ /* 0x010fe20008410000 */
[----:B------:R-:W-:Y:S08]  /*a090*/  FMUL.FTZ R35, R35, UR23 ;  /* 0x0000001723237c20 */ /* 0x000ff00008410000 */
[----:B------:R4:W-:Y:S01]  /*a0a0*/  MUFU.TANH R177, R2 ;  /* 0x0000000200b17308 */ /* 0x0009e20000002400 */
[----:B--2---:R-:W-:Y:S09]  /*a0b0*/  FMUL.FTZ R3, R19, UR23 ;  /* 0x0000001713037c20 */ /* 0x004ff20008410000 */
[----:B------:R2:W5:Y:S01]  /*a0c0*/  MUFU.TANH R201, R252 ;  /* 0x000000fc00c97308 */ /* 0x0005620000002400 */
[----:B-1----:R-:W-:Y:S09]  /*a0d0*/  FMUL.FTZ R166, R16, UR23 ;  /* 0x0000001710a67c20 */ /* 0x002ff20008410000 */
[----:B------:R1:W5:Y:S01]  /*a0e0*/  MUFU.TANH R173, R164 ;  /* 0x000000a400ad7308 */ /* 0x0003620000002400 */
[----:B----4-:R-:W-:Y:S09]  /*a0f0*/  FMUL.FTZ R2, R23, UR23 ;  /* 0x0000001717027c20 */ /* 0x010ff20008410000 */
[----:B------:R4:W-:Y:S01]  /*a100*/  MUFU.TANH R203, R165 ;  /* 0x000000a500cb7308 */ /* 0x0009e20000002400 */
[----:B--2---:R-:W-:Y:S09]  /*a110*/  FMUL.FTZ R252, R22, UR23 ;  /* 0x0000001716fc7c20 */ /* 0x004ff20008410000 */
[----:B------:R2:W5:Y:S01]  /*a120*/  MUFU.TANH R205, R3 ;  /* 0x0000000300cd7308 */ /* 0x0005620000002400 */
[----:B-1----:R-:W-:Y:S09]  /*a130*/  FMUL.FTZ R164, R27, UR23 ;  /* 0x000000171ba47c20 */ /* 0x002ff20008410000 */
[----:B------:R1:W-:Y:S01]  /*a140*/  MUFU.TANH R178, R166 ;  /* 0x000000a600b27308 */ /* 0x0003e20000002400 */
[----:B----4-:R-:W-:Y:S09]  /*a150*/  FMUL.FTZ R165, R26, UR23 ;  /* 0x000000171aa57c20 */ /* 0x010ff20008410000 */
[----:B------:R3:W-:Y:S01]  /*a160*/  MUFU.TANH R211, R2 ;  /* 0x0000000200d37308 */ /* 0x0007e20000002400 */
[----:B--2---:R-:W-:Y:S09]  /*a170*/  FMUL.FTZ R3, R28, UR23 ;  /* 0x000000171c037c20 */ /* 0x004ff20008410000 */
[----:B------:R2:W-:Y:S01]  /*a180*/  MUFU.TANH R213, R252 ;  /* 0x000000fc00d57308 */ /* 0x0005e20000002400 */
[----:B-1----:R-:W-:Y:S09]  /*a190*/  FMUL.FTZ R166, R21, UR23 ;  /* 0x0000001715a67c20 */ /* 0x002ff20008410000 */
[----:B------:R5:W-:Y:S01]  /*a1a0*/  MUFU.TANH R209, R165 ;  /* 0x000000a500d17308 */ /* 0x000be20000002400 */
[----:B---3--:R-:W-:Y:S04]  /*a1b0*/  FMNMX.FTZ R2, R190, R167, !PT ;  /* 0x000000a7be027209 */ /* 0x008fe80007810000 */
[----:B------:R-:W-:Y:S05]  /*a1c0*/  FMNMX.FTZ R2, R186, R2, !PT ;  /* 0x00000002ba027209 */ /* 0x000fea0007810000 */
[----:B------:R1:W-:Y:S01]  /*a1d0*/  MUFU.TANH R207, R164 ;  /* 0x000000a400cf7308 */ /* 0x0003e20000002400 */
[----:B--2---:R-:W-:Y:S09]  /*a1e0*/  FMNMX.FTZ R252, R179, R0, !PT ;  /* 0x00000000b3fc7209 */ /* 0x004ff20007810000 */
[----:B------:R2:W-:Y:S01]  /*a1f0*/  MUFU.TANH R198, R3 ;  /* 0x0000000300c67308 */ /* 0x0005e20000002400 */
[----:B-----5:R-:W-:Y:S01]  /*a200*/  FMNMX.FTZ R165, R181, R252, !PT ;  /* 0x000000fcb5a57209 */ /* 0x020fe20007810000 */
[----:B------:R-:W-:Y:S08]  /*a210*/  FMUL.FTZ R252, R31, UR23 ;  /* 0x000000171ffc7c20 */ /* 0x000ff00008410000 */
[----:B------:R3:W-:Y:S01]  /*a220*/  MUFU.TANH R214, R166 ;  /* 0x000000a600d67308 */ /* 0x0007e20000002400 */
[----:B-1----:R-:W-:Y:S02]  /*a230*/  FMNMX.FTZ R164, R187, R2, !PT ;  /* 0x00000002bba47209 */ /* 0x002fe40007810000 */
[----:B------:R-:W-:Y:S01]  /*a240*/  FMNMX.FTZ R2, R10, R165, !PT ;  /* 0x000000a50a027209 */ /* 0x000fe20007810000 */
[----:B------:R-:W-:Y:S03]  /*a250*/  FMUL.FTZ R165, R32, UR23 ;  /* 0x0000001720a57c20 */ /* 0x000fe60008410000 */
[----:B------:R-:W-:Y:S03]  /*a260*/  FMNMX.FTZ R2, R9, R2, !PT ;  /* 0x0000000209027209 */ /* 0x000fe60007810000 */
[----:B------:R-:W1:Y:S01]  /*a270*/  MUFU.TANH R182, R11 ;  /* 0x0000000b00b67308 */ /* 0x000e620000002400 */
[----:B--2---:R-:W-:Y:S02]  /*a280*/  FMNMX.FTZ R3, R183, R164, !PT ;  /* 0x000000a4b7037209 */ /* 0x004fe40007810000 */
[----:B------:R-:W-:Y:S04]  /*a290*/  FMNMX.FTZ R2, R201, R2, !PT ;  /* 0x00000002c9027209 */ /* 0x000fe80007810000 */
[----:B------:R-:W-:Y:S03]  /*a2a0*/  FMNMX.FTZ R2, R177, R2, !PT ;  /* 0x00000002b1027209 */ /* 0x000fe60007810000 */
[----:B------:R-:W2:Y:S01]  /*a2b0*/  MUFU.TANH R199, R13 ;  /* 0x0000000d00c77308 */ /* 0x000ea20000002400 */
[----:B---3--:R-:W-:Y:S01]  /*a2c0*/  FMUL.FTZ R166, R29, UR23 ;  /* 0x000000171da67c20 */ /* 0x008fe20008410000 */
[----:B------:R-:W-:Y:S04]  /*a2d0*/  FMNMX.FTZ R2, R173, R2, !PT ;  /* 0x00000002ad027209 */ /* 0x000fe80007810000 */
[----:B------:R-:W-:Y:S04]  /*a2e0*/  FMNMX.FTZ R2, R205, R2, !PT ;  /* 0x00000002cd027209 */ /* 0x000fe80007810000 */
[----:B------:R-:W3:Y:S01]  /*a2f0*/  MUFU.TANH R215, R215 ;  /* 0x000000d700d77308 */ /* 0x000ee20000002400 */
[----:B-1----:R-:W-:Y:S02]  /*a300*/  FMNMX.FTZ R164, R182, R3, !PT ;  /* 0x00000003b6a47209 */ /* 0x002fe40007810000 */
[----:B------:R-:W-:Y:S04]  /*a310*/  FMNMX.FTZ R2, R213, R2, !PT ;  /* 0x00000002d5027209 */ /* 0x000fe80007810000 */
[----:B------:R-:W-:Y:S03]  /*a320*/  FMNMX.FTZ R2, R211, R2, !PT ;  /* 0x00000002d3027209 */ /* 0x000fe60007810000 */
[----:B------:R1:W-:Y:S01]  /*a330*/  MUFU.TANH R202, R166 ;  /* 0x000000a600ca7308 */ /* 0x0003e20000002400 */
[----:B--2---:R-:W-:Y:S02]  /*a340*/  FMNMX.FTZ R3, R199, R164, !PT ;  /* 0x000000a4c7037209 */ /* 0x004fe40007810000 */
[----:B------:R-:W-:Y:S02]  /*a350*/  FMNMX.FTZ R2, R209, R2, !PT ;  /* 0x00000002d1027209 */ /* 0x000fe40007810000 */
[----:B------:R-:W-:Y:S02]  /*a360*/  FMNMX.FTZ R164, R178, R3, !PT ;  /* 0x00000003b2a47209 */ /* 0x000fe40007810000 */
[----:B------:R-:W-:Y:S03]  /*a370*/  FMNMX.FTZ R2, R207, R2, !PT ;  /* 0x00000002cf027209 */ /* 0x000fe60007810000 */
[----:B------:R2:W-:Y:S01]  /*a380*/  MUFU.TANH R195, R252 ;  /* 0x000000fc00c37308 */ /* 0x0005e20000002400 */
[----:B------:R-:W-:Y:S04]  /*a390*/  FMNMX.FTZ R164, R203, R164, !PT ;  /* 0x000000a4cba47209 */ /* 0x000fe80007810000 */
[----:B---3--:R-:W-:Y:S05]  /*a3a0*/  FMNMX.FTZ R3, R215, R164, !PT ;  /* 0x000000a4d7037209 */ /* 0x008fea0007810000 */
[----:B------:R-:W3:Y:S01]  /*a3b0*/  MUFU.TANH R210, R210 ;  /* 0x000000d200d27308 */ /* 0x000ee20000002400 */
[----:B-1----:R-:W-:Y:S01]  /*a3c0*/  FMUL.FTZ R166, R34, UR23 ;  /* 0x0000001722a67c20 */ /* 0x002fe20008410000 */
[----:B------:R-:W-:Y:S08]  /*a3d0*/  FMNMX.FTZ R3, R214, R3, !PT ;  /* 0x00000003d6037209 */ /* 0x000ff00007810000 */
[----:B------:R-:W1:Y:S01]  /*a3e0*/  MUFU.TANH R206, R25 ;  /* 0x0000001900ce7308 */ /* 0x000e620000002400 */
[----:B--2---:R-:W-:Y:S09]  /*a3f0*/  FMUL.FTZ R252, R33, UR23 ;  /* 0x0000001721fc7c20 */ /* 0x004ff20008410000 */
[----:B------:R-:W2:Y:S01]  /*a400*/  MUFU.TANH R197, R30 ;  /* 0x0000001e00c57308 */ /* 0x000ea20000002400 */
[----:B---3--:R-:W-:Y:S09]  /*a410*/  FMNMX.FTZ R3, R210, R3, !PT ;  /* 0x00000003d2037209 */ /* 0x008ff20007810000 */
[----:B------:R-:W3:Y:S01]  /*a420*/  MUFU.TANH R194, R165 ;  /* 0x000000a500c27308 */ /* 0x000ee20000002400 */
[----:B-1----:R-:W-:Y:S04]  /*a430*/  FMNMX.FTZ R3, R206, R3, !PT ;  /* 0x00000003ce037209 */ /* 0x002fe80007810000 */
[----:B------:R-:W-:Y:S05]  /*a440*/  FMNMX.FTZ R3, R198, R3, !PT ;  /* 0x00000003c6037209 */ /* 0x000fea0007810000 */
[----:B------:R-:W1:Y:S01]  /*a450*/  MUFU.TANH R166, R166 ;  /* 0x000000a600a67308 */ /* 0x000e620000002400 */
[----:B--2---:R-:W-:Y:S02]  /*a460*/  FMNMX.FTZ R2, R197, R2, !PT ;  /* 0x00000002c5027209 */ /* 0x004fe40007810000 */
[----:B------:R-:W-:Y:S02]  /*a470*/  FMNMX.FTZ R164, R202, R3, !PT ;  /* 0x00000003caa47209 */ /* 0x000fe40007810000 */
[----:B------:R-:W-:Y:S05]  /*a480*/  FMNMX.FTZ R3, R195, R2, !PT ;  /* 0x00000002c3037209 */ /* 0x000fea0007810000 */
[----:B------:R-:W2:Y:S01]  /*a490*/  MUFU.TANH R252, R252 ;  /* 0x000000fc00fc7308 */ /* 0x000ea20000002400 */
[----:B---3--:R-:W-:Y:S09]  /*a4a0*/  FMNMX.FTZ R164, R194, R164, !PT ;  /* 0x000000a4c2a47209 */ /* 0x008ff20007810000 */
[----:B------:R3:W4:Y:S01]  /*a4b0*/  MUFU.TANH R165, R35 ;  /* 0x0000002300a57308 */ /* 0x0007220000002400 */
[----:B-1----:R-:W-:Y:S02]  /*a4c0*/  FMNMX.FTZ R2, R166, R3, !PT ;  /* 0x00000003a6027209 */ /* 0x002fe40007810000 */
[----:B--2---:R-:W-:Y:S01]  /*a4d0*/  FMNMX.FTZ R14, R252, R164, !PT ;  /* 0x000000a4fc0e7209 */ /* 0x004fe20007810000 */
[----:B------:R-:W-:Y:S06]  /*a4e0*/  @P0 BRA `(.L_x_449) ;  /* 0xffffffe800040947 */ /* 0x000fec000383ffff */
.L_x_448:
[----:B------:R-:W2:Y:S01]  /*a4f0*/  SHFL.BFLY PT, R3, R14, 0x2, 0x1f ;  /* 0x0c401f000e037f89 */ /* 0x000ea200000e0000 */
[----:B-1--4-:R-:W-:Y:S01]  /*a500*/  FMNMX.FTZ R7, R165, R2, !PT ;  /* 0x00000002a5077209 */ /* 0x012fe20007810000 */
[----:B------:R-:W-:Y:S06]  /*a510*/  UIADD3 UR16, UR16, -0x1, URZ ;  /* 0xffffffff10107890 */ /* 0x000fec000fffe03f */
[----:B------:R-:W-:Y:S08]  /*a520*/  LDSM.16.MT88.4 R20, [R234+0x10000] ;  /* 0x01000000ea14783b */ /* 0x000ff00000004200 */
[----:B------:R-:W1:Y:S08]  /*a530*/  SHFL.BFLY PT, R2, R7, 0x2, 0x1f ;  /* 0x0c401f0007027f89 */ /* 0x000e7000000e0000 */
[----:B------:R-:W-:Y:S08]  /*a540*/  LDSM.16.MT88.4 R28, [R233+0x10000] ;  /* 0x01000000e91c783b */ /* 0x000ff00000004200 */
[----:B------:R-:W-:Y:S01]  /*a550*/  LDSM.16.MT88.4 R168, [R233+0x12800] ;  /* 0x01280000e9a8783b */ /* 0x000fe20000004200 */
[----:B--2---:R-:W-:Y:S07]  /*a560*/  FMNMX.FTZ R11, R14, R3, !PT ;  /* 0x000000030e0b7209 */ /* 0x004fee0007810000 */
[----:B------:R-:W2:Y:S01]  /*a570*/  SHFL.BFLY PT, R164, R11, 0x1, 0x1f ;  /* 0x0c201f000ba47f89 */ /* 0x000ea200000e0000 */
[----:B-1----:R-:W-:Y:S07]  /*a580*/  FMNMX.FTZ R4, R7, R2, !PT ;  /* 0x0000000207047209 */ /* 0x002fee0007810000 */
[----:B------:R-:W-:Y:S08]  /*a590*/  LDSM.16.MT88.4 R12, [R236+0x10000] ;  /* 0x01000000ec0c783b */ /* 0x000ff00000004200 */
[----:B------:R-:W1:Y:S01]  /*a5a0*/  SHFL.BFLY PT, R3, R4, 0x1, 0x1f ;  /* 0x0c201f0004037f89 */ /* 0x000e6200000e0000 */
[----:B--2---:R-:W-:Y:S04]  /*a5b0*/  FMNMX.FTZ R164, R11, R164, !PT ;  /* 0x000000a40ba47209 */ /* 0x004fe80007810000 */
[C---:B------:R-:W-:Y:S01]  /*a5c0*/  FSETP.NEU.FTZ.AND P1, PT, R164.reuse, -INF , PT ;  /* 0xff800000a400780b */ /* 0x040fe20003f3d000 */
[C---:B------:R-:W-:Y:S01]  /*a5d0*/  FMUL.FTZ R193, R164.reuse, UR4 ;  /* 0x00000004a4c17c20 */ /* 0x040fe20008410000 */
[----:B------:R-:W-:Y:S04]  /*a5e0*/  FADD.FTZ R2, -R164, R167 ;  /* 0x000000a7a4027221 */ /* 0x000fe80000010100 */
[----:B------:R-:W-:Y:S01]  /*a5f0*/  FSEL R193, R193, RZ, P1 ;  /* 0x000000ffc1c17208 */ /* 0x000fe20000800000 */
[----:B------:R-:W-:Y:S01]  /*a600*/  FMUL.FTZ R5, R2, UR4 ;  /* 0x0000000402057c20 */ /* 0x000fe20008410000 */
[----:B-1----:R-:W-:Y:S03]  /*a610*/  FMNMX.FTZ R3, R4, R3, !PT ;  /* 0x0000000304037209 */ /* 0x002fe60007810000 */
[--C-:B------:R-:W-:Y:S01]  /*a620*/  FFMA.FTZ R191, R190, UR4, -R193.reuse ;  /* 0x00000004bebf7c23 */ /* 0x100fe200080108c1 */
[--C-:B------:R-:W-:Y:S01]  /*a630*/  FFMA.FTZ R188, R186, UR4, -R193.reuse ;  /* 0x00000004babc7c23 */ /* 0x100fe200080108c1 */
[C---:B------:R-:W-:Y:S01]  /*a640*/  FSETP.NEU.FTZ.AND P1, PT, R3.reuse, -INF , PT ;  /* 0xff8000000300780b */ /* 0x040fe20003f3d000 */
[C---:B------:R-:W-:Y:S01]  /*a650*/  FMUL.FTZ R4, R3.reuse, UR4 ;  /* 0x0000000403047c20 */ /* 0x040fe20008410000 */
[----:B------:R-:W-:Y:S01]  /*a660*/  FADD.FTZ R0, -R3, R0 ;  /* 0x0000000003007221 */ /* 0x000fe20000010100 */
[--C-:B------:R-:W-:Y:S01]  /*a670*/  FFMA.FTZ R186, R183, UR4, -R193.reuse ;  /* 0x00000004b7ba7c23 */ /* 0x100fe200080108c1 */
[--C-:B------:R-:W-:Y:S01]  /*a680*/  FFMA.FTZ R187, R187, UR4, -R193.reuse ;  /* 0x00000004bbbb7c23 */ /* 0x100fe200080108c1 */
[----:B------:R-:W1:Y:S01]  /*a690*/  MUFU.EX2 R2, R5 ;  /* 0x0000000500027308 */ /* 0x000e620000000800 */
[----:B------:R-:W-:Y:S01]  /*a6a0*/  FSEL R190, R4, RZ, P1 ;  /* 0x000000ff04be7208 */ /* 0x000fe20000800000 */
[----:B------:R-:W-:Y:S01]  /*a6b0*/  FMUL.FTZ R6, R0, UR4 ;  /* 0x0000000400067c20 */ /* 0x000fe20008410000 */
        /* <DEDUP_REMOVED lines=8> */
[----:B------:R-:W-:Y:S01]  /*a740*/  LDSM.16.MT88.4 R180, [R233+0x14800] ;  /* 0x01480000e9b4783b */ /* 0x000fe20000004200 */
[--C-:B------:R-:W-:Y:S01]  /*a750*/  FFMA.FTZ R204, R173, UR4, -R190.reuse ;  /* 0x00000004adcc7c23 */ /* 0x100fe200080108be */
[--C-:B------:R-:W-:Y:S01]  /*a760*/  FFMA.FTZ R196, R201, UR4, -R190.reuse ;  /* 0x00000004c9c47c23 */ /* 0x100fe200080108be */
[--C-:B------:R-:W-:Y:S01]  /*a770*/  FFMA.FTZ R201, R177, UR4, -R190.reuse ;  /* 0x00000004b1c97c23 */ /* 0x100fe200080108be */
[--C-:B------:R-:W-:Y:S01]  /*a780*/  FFMA.FTZ R203, R203, UR4, -R193.reuse ;  /* 0x00000004cbcb7c23 */ /* 0x100fe200080108c1 */
[--C-:B------:R-:W-:Y:S01]  /*a790*/  FFMA.FTZ R205, R205, UR4, -R190.reuse ;  /* 0x00000004cdcd7c23 */ /* 0x100fe200080108be */
[C---:B-1----:R-:W-:Y:S03]  /*a7a0*/  FMUL.FTZ R4, R2.reuse, R160 ;  /* 0x000000a002047220 */ /* 0x042fe60000410000 */
[----:B------:R-:W-:Y:S01]  /*a7b0*/  MUFU.EX2 R191, R191 ;  /* 0x000000bf00bf7308 */ /* 0x000fe20000000800 */
[C---:B------:R-:W-:Y:S01]  /*a7c0*/  FMUL.FTZ R5, R2.reuse, R161 ;  /* 0x000000a102057220 */ /* 0x040fe20000410000 */
[C---:B------:R-:W-:Y:S01]  /*a7d0*/  FMUL.FTZ R8, R2.reuse, R156 ;  /* 0x0000009c02087220 */ /* 0x040fe20000410000 */
[C---:B------:R-:W-:Y:S01]  /*a7e0*/  FMUL.FTZ R9, R2.reuse, R157 ;  /* 0x0000009d02097220 */ /* 0x040fe20000410000 */
[C---:B------:R-:W-:Y:S01]  /*a7f0*/  FMUL.FTZ R16, R2.reuse, R148 ;  /* 0x0000009402107220 */ /* 0x040fe20000410000 */
[C---:B------:R-:W-:Y:S01]  /*a800*/  FMUL.FTZ R17, R2.reuse, R149 ;  /* 0x0000009502117220 */ /* 0x040fe20000410000 */
[C---:B------:R-:W-:Y:S01]  /*a810*/  FMUL.FTZ R24, R2.reuse, R140 ;  /* 0x0000008c02187220 */ /* 0x040fe20000410000 */
[----:B------:R-:W-:Y:S03]  /*a820*/  FMUL.FTZ R25, R2, R141 ;  /* 0x0000008d02197220 */ /* 0x000fe60000410000 */
[----:B------:R-:W1:Y:S01]  /*a830*/  MUFU.EX2 R188, R188 ;  /* 0x000000bc00bc7308 */ /* 0x000e620000000800 */
[C---:B--2---:R-:W-:Y:S01]  /*a840*/  FMUL.FTZ R6, R0.reuse, R162 ;  /* 0x000000a200067220 */ /* 0x044fe20000410000 */
[C---:B------:R-:W-:Y:S01]  /*a850*/  FMUL.FTZ R7, R0.reuse, R163 ;  /* 0x000000a300077220 */ /* 0x040fe20000410000 */
[C---:B------:R-:W-:Y:S01]  /*a860*/  FMUL.FTZ R10, R0.reuse, R158 ;  /* 0x0000009e000a7220 */ /* 0x040fe20000410000 */
[C---:B------:R-:W-:Y:S01]  /*a870*/  FMUL.FTZ R11, R0.reuse, R159 ;  /* 0x0000009f000b7220 */ /* 0x040fe20000410000 */
[C---:B------:R-:W-:Y:S01]  /*a880*/  FMUL.FTZ R18, R0.reuse, R150 ;  /* 0x0000009600127220 */ /* 0x040fe20000410000 */
[C---:B------:R-:W-:Y:S01]  /*a890*/  FMUL.FTZ R19, R0.reuse, R151 ;  /* 0x0000009700137220 */ /* 0x040fe20000410000 */
[----:B------:R-:W2:Y:S03]  /*a8a0*/  LDSM.16.MT88.4 R156, [R232+0x10000] ;  /* 0x01000000e89c783b */ /* 0x000ea60000004200 */
[----:B------:R-:W-:Y:S01]  /*a8b0*/  MUFU.EX2 R189, R189 ;  /* 0x000000bd00bd7308 */ /* 0x000fe20000000800 */
[C---:B------:R-:W-:Y:S01]  /*a8c0*/  FMUL.FTZ R26, R0.reuse, R142 ;  /* 0x0000008e001a7220 */ /* 0x040fe20000410000 */
[----:B------:R-:W-:Y:S01]  /*a8d0*/  FMUL.FTZ R27, R0, R143 ;  /* 0x0000008f001b7220 */ /* 0x000fe20000410000 */
[C---:B------:R-:W-:Y:S01]  /*a8e0*/  FMUL.FTZ R32, R2.reuse, R132 ;  /* 0x0000008402207220 */ /* 0x040fe20000410000 */
[----:B------:R-:W-:Y:S01]  /*a8f0*/  FMUL.FTZ R33, R2, R133 ;  /* 0x0000008502217220 */ /* 0x000fe20000410000 */
[C---:B------:R-:W-:Y:S01]  /*a900*/  FMUL.FTZ R34, R0.reuse, R134 ;  /* 0x0000008600227220 */ /* 0x040fe20000410000 */
[----:B---3--:R-:W-:Y:S01]  /*a910*/  FMUL.FTZ R35, R0, R135 ;  /* 0x0000008700237220 */ /* 0x008fe20000410000 */
[----:B------:R-:W3:Y:S03]  /*a920*/  LDSM.16.MT88.4 R148, [R236+0x12000] ;  /* 0x01200000ec94783b */ /* 0x000ee60000004200 */
[----:B------:R-:W4:Y:S01]  /*a930*/  MUFU.EX2 R185, R185 ;  /* 0x000000b900b97308 */ /* 0x000f220000000800 */
[----:B-1----:R-:W-:Y:S01]  /*a940*/  F2FP.F16.F32.PACK_AB R160, R188, R191 ;  /* 0x000000bfbca0723e */ /* 0x002fe200000000ff */
[C---:B------:R-:W-:Y:S01]  /*a950*/  FMUL.FTZ R36, R2.reuse, R36 ;  /* 0x0000002402247220 */ /* 0x040fe20000410000 */
[----:B------:R-:W-:Y:S01]  /*a960*/  FMUL.FTZ R37, R2, R37 ;  /* 0x0000002502257220 */ /* 0x000fe20000410000 */
[C---:B------:R-:W-:Y:S01]  /*a970*/  FMUL.FTZ R38, R0.reuse, R38 ;  /* 0x0000002600267220 */ /* 0x040fe20000410000 */
[----:B------:R-:W-:Y:S01]  /*a980*/  FMUL.FTZ R39, R0, R39 ;  /* 0x0000002700277220 */ /* 0x000fe20000410000 */
[C---:B------:R-:W-:Y:S01]  /*a990*/  FMUL.FTZ R40, R2.reuse, R40 ;  /* 0x0000002802287220 */ /* 0x040fe20000410000 */
[----:B------:R-:W1:Y:S03]  /*a9a0*/  LDSM.16.MT88.4 R140, [R234+0x12000] ;  /* 0x01200000ea8c783b */ /* 0x000e660000004200 */
[----:B------:R-:W-:Y:S01]  /*a9b0*/  MUFU.EX2 R187, R187 ;  /* 0x000000bb00bb7308 */ /* 0x000fe20000000800 */
[----:B------:R-:W-:Y:S01]  /*a9c0*/  FMUL.FTZ R41, R2, R41 ;  /* 0x0000002902297220 */ /* 0x000fe20000410000 */
[C---:B------:R-:W-:Y:S01]  /*a9d0*/  FMUL.FTZ R42, R0.reuse, R42 ;  /* 0x0000002a002a7220 */ /* 0x040fe20000410000 */
[----:B------:R-:W-:Y:S01]  /*a9e0*/  FMUL.FTZ R43, R0, R43 ;  /* 0x0000002b002b7220 */ /* 0x000fe20000410000 */
[C---:B------:R-:W-:Y:S01]  /*a9f0*/  FMUL.FTZ R44, R2.reuse, R44 ;  /* 0x0000002c022c7220 */ /* 0x040fe20000410000 */
[----:B------:R-:W-:Y:S01]  /*aa00*/  FMUL.FTZ R45, R2, R45 ;  /* 0x0000002d022d7220 */ /* 0x000fe20000410000 */
[C---:B------:R-:W-:Y:S01]  /*aa10*/  FMUL.FTZ R46, R0.reuse, R46 ;  /* 0x0000002e002e7220 */ /* 0x040fe20000410000 */
[----:B------:R-:W5:Y:S03]  /*aa20*/  LDSM.16.MT88.4 R132, [R233+0x12000] ;  /* 0x01200000e984783b */ /* 0x000f660000004200 */
[----:B------:R-:W2:Y:S01]  /*aa30*/  MUFU.EX2 R186, R186 ;  /* 0x000000ba00ba7308 */ /* 0x000ea20000000800 */
[----:B----4-:R-:W-:Y:S01]  /*aa40*/  F2FP.F16.F32.PACK_AB R161, R185, R189 ;  /* 0x000000bdb9a1723e */ /* 0x010fe200000000ff */
[----:B------:R-:W-:Y:S01]  /*aa50*/  FMUL.FTZ R47, R0, R47 ;  /* 0x0000002f002f7220 */ /* 0x000fe20000410000 */
[C---:B------:R-:W-:Y:S01]  /*aa60*/  FMUL.FTZ R48, R2.reuse, R48 ;  /* 0x0000003002307220 */ /* 0x040fe20000410000 */
[----:B------:R-:W-:Y:S01]  /*aa70*/  FMUL.FTZ R49, R2, R49 ;  /* 0x0000003102317220 */ /* 0x000fe20000410000 */
[C---:B------:R-:W-:Y:S01]  /*aa80*/  FMUL.FTZ R50, R0.reuse, R50 ;  /* 0x0000003200327220 */ /* 0x040fe20000410000 */
[----:B------:R-:W-:Y:S01]  /*aa90*/  FMUL.FTZ R51, R0, R51 ;  /* 0x0000003300337220 */ /* 0x000fe20000410000 */
[----:B------:R-:W-:Y:S03]  /*aaa0*/  LDSM.16.MT88.4 R172, [R236+0x14800] ;  /* 0x01480000ecac783b */ /* 0x000fe60000004200 */
[----:B------:R-:W-:Y:S01]  /*aab0*/  MUFU.EX2 R184, R184 ;  /* 0x000000b800b87308 */ /* 0x000fe20000000800 */
[C---:B------:R-:W-:Y:S01]  /*aac0*/  FMUL.FTZ R52, R2.reuse, R52 ;  /* 0x0000003402347220 */ /* 0x040fe20000410000 */
[----:B------:R-:W-:Y:S01]  /*aad0*/  FMUL.FTZ R53, R2, R53 ;  /* 0x0000003502357220 */ /* 0x000fe20000410000 */
[C---:B------:R-:W-:Y:S01]  /*aae0*/  FMUL.FTZ R54, R0.reuse, R54 ;  /* 0x0000003600367220 */ /* 0x040fe20000410000 */
[----:B------:R-:W-:Y:S01]  /*aaf0*/  FMUL.FTZ R55, R0, R55 ;  /* 0x0000003700377220 */ /* 0x000fe20000410000 */
[C---:B------:R-:W-:Y:S01]  /*ab00*/  FMUL.FTZ R56, R2.reuse, R56 ;  /* 0x0000003802387220 */ /* 0x040fe20000410000 */
[----:B------:R-:W-:Y:S01]  /*ab10*/  FMUL.FTZ R57, R2, R57 ;  /* 0x0000003902397220 */ /* 0x000fe20000410000 */
[----:B------:R-:W-:Y:S03]  /*ab20*/  LDSM.16.MT88.4 R176, [R234+0x14800] ;  /* 0x01480000eab0783b */ /* 0x000fe60000004200 */
        /* <DEDUP_REMOVED lines=17> */
[----:B----4-:R-:W-:Y:S01]  /*ac40*/  F2FP.F16.F32.PACK_AB R163, R167, R184 ;  /* 0x000000b8a7a3723e */ /* 0x010fe200000000ff */
[----:B------:R-:W-:Y:S01]  /*ac50*/  FMUL.FTZ R73, R2, R73 ;  /* 0x0000004902497220 */ /* 0x000fe20000410000 */
[C---:B------:R-:W-:Y:S01]  /*ac60*/  FMUL.FTZ R74, R0.reuse, R74 ;  /* 0x0000004a004a7220 */ /* 0x040fe20000410000 */
[----:B------:R-:W-:Y:S01]  /*ac70*/  FMUL.FTZ R75, R0, R75 ;  /* 0x0000004b004b7220 */ /* 0x000fe20000410000 */
[C---:B------:R-:W-:Y:S01]  /*ac80*/  FMUL.FTZ R76, R2.reuse, R76 ;  /* 0x0000004c024c7220 */ /* 0x040fe20000410000 */
[----:B------:R-:W-:Y:S01]  /*ac90*/  FMUL.FTZ R77, R2, R77 ;  /* 0x0000004d024d7220 */ /* 0x000fe20000410000 */
[C---:B------:R-:W-:Y:S01]  /*aca0*/  FMUL.FTZ R78, R0.reuse, R78 ;  /* 0x0000004e004e7220 */ /* 0x040fe20000410000 */
[C---:B------:R-:W-:Y:S01]  /*acb0*/  HMMA.16816.F32 R4, R160.reuse, R12, R4 ;  /* 0x0000000ca004723c */ /* 0x040fe20000001804 */
[----:B------:R-:W-:Y:S04]  /*acc0*/  MUFU.EX2 R192, R192 ;  /* 0x000000c000c07308 */ /* 0x000fe80000000800 */
[----:B------:R-:W-:Y:S01]  /*acd0*/  FMUL.FTZ R79, R0, R79 ;  /* 0x0000004f004f7220 */ /* 0x000fe20000410000 */
[C---:B------:R-:W-:Y:S05]  /*ace0*/  HMMA.16816.F32 R8, R160.reuse, R14, R8 ;  /* 0x0000000ea008723c */ /* 0x040fea0000001808 */
[----:B------:R-:W2:Y:S01]  /*acf0*/  MUFU.EX2 R199, R199 ;  /* 0x000000c700c77308 */ /* 0x000ea20000000800 */
[C---:B------:R-:W-:Y:S01]  /*ad00*/  FMUL.FTZ R12, R2.reuse, R152 ;  /* 0x00000098020c7220 */ /* 0x040fe20000410000 */
[----:B------:R-:W-:Y:S01]  /*ad10*/  FMUL.FTZ R13, R2, R153 ;  /* 0x00000099020d7220 */ /* 0x000fe20000410000 */
[C---:B------:R-:W-:Y:S03]  /*ad20*/  FMUL.FTZ R14, R0.reuse, R154 ;  /* 0x0000009a000e7220 */ /* 0x040fe60000410000 */
[----:B------:R-:W-:Y:S02]  /*ad30*/  FMUL.FTZ R15, R0, R155 ;  /* 0x0000009b000f7220 */ /* 0x000fe40000410000 */
[----:B------:R-:W-:Y:S01]  /*ad40*/  LDSM.16.MT88.4 R152, [R236+0x12800] ;  /* 0x01280000ec98783b */ /* 0x000fe20000004200 */
[C---:B------:R-:W-:Y:S01]  /*ad50*/  FMUL.FTZ R80, R2.reuse, R80 ;  /* 0x0000005002507220 */ /* 0x040fe20000410000 */
[----:B------:R-:W-:Y:S01]  /*ad60*/  FMUL.FTZ R81, R2, R81 ;  /* 0x0000005102517220 */ /* 0x000fe20000410000 */
[C---:B------:R-:W-:Y:S01]  /*ad70*/  FMUL.FTZ R82, R0.reuse, R82 ;  /* 0x0000005200527220 */ /* 0x040fe20000410000 */
[----:B------:R-:W-:Y:S01]  /*ad80*/  FMUL.FTZ R83, R0, R83 ;  /* 0x0000005300537220 */ /* 0x000fe20000410000 */
[C---:B------:R-:W-:Y:S01]  /*ad90*/  HMMA.16816.F32 R12, R160.reuse, R20, R12 ;  /* 0x00000014a00c723c */ /* 0x040fe2000000180c */
[----:B------:R-:W-:Y:S02]  /*ada0*/  MUFU.EX2 R196, R196 ;  /* 0x000000c400c47308 */ /* 0x000fe40000000800 */
[C---:B------:R-:W-:Y:S01]  /*adb0*/  FMUL.FTZ R84, R2.reuse, R84 ;  /* 0x0000005402547220 */ /* 0x040fe20000410000 */
[----:B------:R-:W-:Y:S01]  /*adc0*/  FMUL.FTZ R85, R2, R85 ;  /* 0x0000005502557220 */ /* 0x000fe20000410000 */
[----:B------:R-:W-:Y:S01]  /*add0*/  FMUL.FTZ R86, R0, R86 ;  /* 0x0000005600567220 */ /* 0x000fe20000410000 */
[C---:B------:R-:W-:Y:S05]  /*ade0*/  HMMA.16816.F32 R16, R160.reuse, R22, R16 ;  /* 0x00000016a010723c */ /* 0x040fea0000001810 */
[----:B------:R-:W4:Y:S01]  /*adf0*/  MUFU.EX2 R201, R201 ;  /* 0x000000c900c97308 */ /* 0x000f220000000800 */
[C---:B------:R-:W-:Y:S01]  /*ae00*/  FMUL.FTZ R20, R2.reuse, R144 ;  /* 0x0000009002147220 */ /* 0x040fe20000410000 */
[----:B------:R-:W-:Y:S01]  /*ae10*/  FMUL.FTZ R21, R2, R145 ;  /* 0x0000009102157220 */ /* 0x000fe20000410000 */
[C---:B------:R-:W-:Y:S03]  /*ae20*/  FMUL.FTZ R22, R0.reuse, R146 ;  /* 0x0000009200167220 */ /* 0x040fe60000410000 */
[C---:B------:R-:W-:Y:S02]  /*ae30*/  FMUL.FTZ R23, R0.reuse, R147 ;  /* 0x0000009300177220 */ /* 0x040fe40000410000 */
[----:B------:R-:W-:Y:S01]  /*ae40*/  LDSM.16.MT88.4 R144, [R234+0x10800] ;  /* 0x01080000ea90783b */ /* 0x000fe20000004200 */
[----:B------:R-:W-:Y:S01]  /*ae50*/  FMUL.FTZ R87, R0, R87 ;  /* 0x0000005700577220 */ /* 0x000fe20000410000 */
[C---:B------:R-:W-:Y:S01]  /*ae60*/  FMUL.FTZ R88, R2.reuse, R88 ;  /* 0x0000005802587220 */ /* 0x040fe20000410000 */
[----:B------:R-:W-:Y:S01]  /*ae70*/  FMUL.FTZ R89, R2, R89 ;  /* 0x0000005902597220 */ /* 0x000fe20000410000 */
[C---:B------:R-:W-:Y:S01]  /*ae80*/  FMUL.FTZ R90, R0.reuse, R90 ;  /* 0x0000005a005a7220 */ /* 0x040fe20000410000 */
[C---:B------:R-:W-:Y:S01]  /*ae90*/  HMMA.16816.F32 R20, R160.reuse, R28, R20 ;  /* 0x0000001ca014723c */ /* 0x040fe20000001814 */
[----:B------:R-:W-:Y:S02]  /*aea0*/  MUFU.EX2 R200, R200 ;  /* 0x000000c800c87308 */ /* 0x000fe40000000800 */
[----:B------:R-:W-:Y:S01]  /*aeb0*/  FMUL.FTZ R91, R0, R91 ;  /* 0x0000005b005b7220 */ /* 0x000fe20000410000 */
[C---:B------:R-:W-:Y:S01]  /*aec0*/  FMUL.FTZ R92, R2.reuse, R92 ;  /* 0x0000005c025c7220 */ /* 0x040fe20000410000 */
[C---:B------:R-:W-:Y:S01]  /*aed0*/  FMUL.FTZ R93, R2.reuse, R93 ;  /* 0x0000005d025d7220 */ /* 0x040fe20000410000 */
[C---:B------:R-:W-:Y:S05]  /*aee0*/  HMMA.16816.F32 R24, R160.reuse, R30, R24 ;  /* 0x0000001ea018723c */ /* 0x040fea0000001818 */
[----:B------:R-:W4:Y:S01]  /*aef0*/  MUFU.EX2 R203, R203 ;  /* 0x000000cb00cb7308 */ /* 0x000f220000000800 */
[C---:B------:R-:W-:Y:S01]  /*af00*/  FMUL.FTZ R28, R2.reuse, R136 ;  /* 0x00000088021c7220 */ /* 0x040fe20000410000 */
[----:B------:R-:W-:Y:S01]  /*af10*/  FMUL.FTZ R29, R2, R137 ;  /* 0x00000089021d7220 */ /* 0x000fe20000410000 */
[C---:B------:R-:W-:Y:S03]  /*af20*/  FMUL.FTZ R30, R0.reuse, R138 ;  /* 0x0000008a001e7220 */ /* 0x040fe60000410000 */
[C---:B------:R-:W-:Y:S02]  /*af30*/  FMUL.FTZ R31, R0.reuse, R139 ;  /* 0x0000008b001f7220 */ /* 0x040fe40000410000 */
[----:B------:R-:W2:Y:S01]  /*af40*/  LDSM.16.MT88.4 R136, [R232+0x12000] ;  /* 0x01200000e888783b */ /* 0x000ea20000004200 */
        /* <DEDUP_REMOVED lines=8> */
[C---:B------:R-:W-:Y:S01]  /*afd0*/  FMUL.FTZ R100, R2.reuse, R100 ;  /* 0x0000006402647220 */ /* 0x040fe20000410000 */
[C---:B------:R-:W-:Y:S01]  /*afe0*/  HMMA.16816.F32 R32, R160.reuse, R158, R32 ;  /* 0x0000009ea020723c */ /* 0x040fe20000001820 */
[----:B------:R-:W-:Y:S04]  /*aff0*/  LDSM.16.MT88.4 R156, [R234+0x12800] ;  /* 0x01280000ea9c783b */ /* 0x000fe80000004200 */
[----:B------:R-:W4:Y:S01]  /*b000*/  MUFU.EX2 R205, R205 ;  /* 0x000000cd00cd7308 */ /* 0x000f220000000800 */
[----:B------:R-:W-:Y:S01]  /*b010*/  FMUL.FTZ R101, R2, R101 ;  /* 0x0000006502657220 */ /* 0x000fe20000410000 */
[C---:B---3--:R-:W-:Y:S04]  /*b020*/  HMMA.16816.F32 R36, R160.reuse, R148, R36 ;  /* 0x00000094a024723c */ /* 0x048fe80000001824 */
[C---:B------:R-:W-:Y:S02]  /*b030*/  FMUL.FTZ R102, R0.reuse, R102 ;  /* 0x0000006600667220 */ /* 0x040fe40000410000 */
[C---:B------:R-:W-:Y:S01]  /*b040*/  HMMA.16816.F32 R40, R160.reuse, R150, R40 ;  /* 0x00000096a028723c */ /* 0x040fe20000001828 */
[----:B------:R-:W-:Y:S04]  /*b050*/  LDSM.16.MT88.4 R148, [R232+0x10800] ;  /* 0x01080000e894783b */ /* 0x000fe80000004200 */
[----:B------:R-:W-:Y:S01]  /*b060*/  FMUL.FTZ R103, R0, R103 ;  /* 0x0000006700677220 */ /* 0x000fe20000410000 */
[C---:B-1----:R-:W-:Y:S05]  /*b070*/  HMMA.16816.F32 R44, R160.reuse, R140, R44 ;  /* 0x0000008ca02c723c */ /* 0x042fea000000182c */
[C---:B------:R-:W-:Y:S01]  /*b080*/  FMUL.FTZ R104, R2.reuse, R104 ;  /* 0x0000006802687220 */ /* 0x040fe20000410000 */
[C---:B------:R-:W-:Y:S01]  /*b090*/  HMMA.16816.F32 R48, R160.reuse, R142, R48 ;  /* 0x0000008ea030723c */ /* 0x040fe20000001830 */
[----:B------:R-:W1:Y:S04]  /*b0a0*/  LDSM.16.MT88.4 R140, [R236+0x14000] ;  /* 0x01400000ec8c783b */ /* 0x000e680000004200 */
[----:B------:R-:W-:Y:S01]  /*b0b0*/  FMUL.FTZ R105, R2, R105 ;  /* 0x0000006902697220 */ /* 0x000fe20000410000 */
[C---:B-----5:R-:W-:Y:S05]  /*b0c0*/  HMMA.16816.F32 R52, R160.reuse, R132, R52 ;  /* 0x00000084a034723c */ /* 0x060fea0000001834 */
        /* <DEDUP_REMOVED lines=18> */
[C---:B-1----:R-:W-:Y:S03]  /*b1f0*/  HMMA.16816.F32 R68, R160.reuse, R140, R68 ;  /* 0x0000008ca044723c */ /* 0x042fe60000001844 */
[----:B------:R-:W-:Y:S01]  /*b200*/  FMUL.FTZ R119, R0, R119 ;  /* 0x0000007700777220 */ /* 0x000fe20000410000 */
[C---:B------:R-:W-:Y:S01]  /*b210*/  FMUL.FTZ R120, R2.reuse, R120 ;  /* 0x0000007802787220 */ /* 0x040fe20000410000 */
[----:B------:R-:W-:Y:S01]  /*b220*/  FMUL.FTZ R121, R2, R121 ;  /* 0x0000007902797220 */ /* 0x000fe20000410000 */
[C---:B------:R-:W-:Y:S01]  /*b230*/  HMMA.16816.F32 R72, R160.reuse, R142, R72 ;  /* 0x0000008ea048723c */ /* 0x040fe20000001848 */
[----:B------:R-:W1:Y:S04]  /*b240*/  LDSM.16.MT88.4 R140, [R232+0x14000] ;  /* 0x01400000e88c783b */ /* 0x000e680000004200 */
[C---:B------:R-:W-:Y:S01]  /*b250*/  FMUL.FTZ R122, R0.reuse, R122 ;  /* 0x0000007a007a7220 */ /* 0x040fe20000410000 */
[C---:B---3--:R-:W-:Y:S05]  /*b260*/  HMMA.16816.F32 R76, R160.reuse, R132, R76 ;  /* 0x00000084a04c723c */ /* 0x048fea000000184c */
[----:B------:R-:W-:Y:S01]  /*b270*/  FMUL.FTZ R123, R0, R123 ;  /* 0x0000007b007b7220 */ /* 0x000fe20000410000 */
[C---:B------:R-:W-:Y:S01]  /*b280*/  HMMA.16816.F32 R80, R160.reuse, R134, R80 ;  /* 0x00000086a050723c */ /* 0x040fe20000001850 */
[----:B------:R-:W3:Y:S04]  /*b290*/  LDSM.16.MT88.4 R132, [R236+0x16000] ;  /* 0x01600000ec84783b */ /* 0x000ee80000004200 */
        /* <DEDUP_REMOVED lines=11> */
[--C-:B------:R-:W-:Y:S01]  /*b350*/  FFMA.FTZ R208, R210, UR4, -R193.reuse ;  /* 0x00000004d2d07c23 */ /* 0x100fe200080108c1 */
[--C-:B------:R-:W-:Y:S01]  /*b360*/  FFMA.FTZ R207, R207, UR4, -R190.reuse ;  /* 0x00000004cfcf7c23 */ /* 0x100fe200080108be */
[--C-:B------:R-:W-:Y:S01]  /*b370*/  FFMA.FTZ R198, R198, UR4, -R193.reuse ;  /* 0x00000004c6c67c23 */ /* 0x100fe200080108c1 */
[----:B------:R-:W-:Y:S01]  /*b380*/  FFMA.FTZ R194, R194, UR4, -R193 ;  /* 0x00000004c2c27c23 */ /* 0x000fe200080108c1 */
[C---:B-1----:R-:W-:Y:S02]  /*b390*/  HMMA.16816.F32 R92, R160.reuse, R140, R92 ;  /* 0x0000008ca05c723c */ /* 0x042fe4000000185c */
[----:B------:R-:W-:Y:S01]  /*b3a0*/  MUFU.EX2 R208, R208 ;  /* 0x000000d000d07308 */ /* 0x000fe20000000800 */
[--C-:B------:R-:W-:Y:S01]  /*b3b0*/  FFMA.FTZ R197, R197, UR4, -R190.reuse ;  /* 0x00000004c5c57c23 */ /* 0x100fe200080108be */
[----:B------:R-:W-:Y:S01]  /*b3c0*/  FFMA.FTZ R166, R166, UR4, -R190 ;  /* 0x00000004a6a67c23 */ /* 0x000fe200080108be */
[----:B------:R-:W-:Y:S01]  /*b3d0*/  FFMA.FTZ R191, R2, R250, R191 ;  /* 0x000000fa02bf7223 */ /* 0x000fe200000100bf */
[C---:B------:R-:W-:Y:S01]  /*b3e0*/  HMMA.16816.F32 R96, R160.reuse, R142, R96 ;  /* 0x0000008ea060723c */ /* 0x040fe20000001860 */
[----:B------:R-:W1:Y:S05]  /*b3f0*/  LDSM.16.MT88.4 R140, [R233+0x16000] ;  /* 0x01600000e98c783b */ /* 0x000e6a0000004200 */
[----:B------:R-:W-:Y:S01]  /*b400*/  MUFU.EX2 R207, R207 ;  /* 0x000000cf00cf7308 */ /* 0x000fe20000000800 */
[----:B------:R-:W-:Y:S01]  /*b410*/  FFMA.FTZ R189, R0, R251, R189 ;  /* 0x000000fb00bd7223 */ /* 0x000fe200000100bd */
[C---:B---3--:R-:W-:Y:S03]  /*b420*/  HMMA.16816.F32 R100, R160.reuse, R132, R100 ;  /* 0x00000084a064723c */ /* 0x048fe60000001864 */
[----:B------:R-:W-:Y:S03]  /*b430*/  MOV R0, R3 ;  /* 0x0000000300007202 */ /* 0x000fe60000000f00 */
[C---:B------:R-:W-:Y:S01]  /*b440*/  HMMA.16816.F32 R104, R160.reuse, R134, R104 ;  /* 0x00000086a068723c */ /* 0x040fe20000001868 */
[----:B------:R-:W3:Y:S01]  /*b450*/  LDSM.16.MT88.4 R132, [R232+0x16000] ;  /* 0x01600000e884783b */ /* 0x000ee20000004200 */
[----:B------:R-:W-:Y:S03]  /*b460*/  MUFU.EX2 R198, R198 ;  /* 0x000000c600c67308 */ /* 0x000fe60000000800 */
[----:B------:R-:W-:Y:S01]  /*b470*/  FADD.FTZ R188, R188, R191 ;  /* 0x000000bfbcbc7221 */ /* 0x000fe20000010000 */
[C---:B--2---:R-:W-:Y:S06]  /*b480*/  HMMA.16816.F32 R108, R160.reuse, R136, R108 ;  /* 0x00000088a06c723c */ /* 0x044fec000000186c */
[----:B------:R-:W-:Y:S01]  /*b490*/  MUFU.EX2 R197, R197 ;  /* 0x000000c500c57308 */ /* 0x000fe20000000800 */
[----:B------:R-:W-:Y:S01]  /*b4a0*/  FADD.FTZ R189, R185, R189 ;  /* 0x000000bdb9bd7221 */ /* 0x000fe20000010000 */
[C---:B------:R-:W-:Y:S01]  /*b4b0*/  HMMA.16816.F32 R112, R160.reuse, R138, R112 ;  /* 0x0000008aa070723c */ /* 0x040fe20000001870 */
[----:B------:R-:W2:Y:S02]  /*b4c0*/  LDSM.16.MT88.4 R136, [R236+0x10800] ;  /* 0x01080000ec88783b */ /* 0x000ea40000004200 */
[----:B------:R-:W-:Y:S05]  /*b4d0*/  FADD.FTZ R187, R187, R188 ;  /* 0x000000bcbbbb7221 */ /* 0x000fea0000010000 */
[----:B------:R-:W-:Y:S03]  /*b4e0*/  MUFU.EX2 R194, R194 ;  /* 0x000000c200c27308 */ /* 0x000fe60000000800 */
[----:B------:R-:W-:Y:S01]  /*b4f0*/  FADD.FTZ R184, R184, R189 ;  /* 0x000000bdb8b87221 */ /* 0x000fe20000010000 */
[----:B------:R-:W-:Y:S03]  /*b500*/  FADD.FTZ R187, R186, R187 ;  /* 0x000000bbbabb7221 */ /* 0x000fe60000010000 */
[----:B------:R-:W-:Y:S03]  /*b510*/  FADD.FTZ R167, R167, R184 ;  /* 0x000000b8a7a77221 */ /* 0x000fe60000010000 */
[----:B------:R-:W-:Y:S01]  /*b520*/  MUFU.EX2 R166, R166 ;  /* 0x000000a600a67308 */ /* 0x000fe20000000800 */
[C---:B-1----:R-:W-:Y:S06]  /*b530*/  HMMA.16816.F32 R116, R160.reuse, R140, R116 ;  /* 0x0000008ca074723c */ /* 0x042fec0000001874 */
[C---:B------:R-:W-:Y:S01]  /*b540*/  HMMA.16816.F32 R120, R160.reuse, R142, R120 ;  /* 0x0000008ea078723c */ /* 0x040fe20000001878 */
[----:B------:R-:W1:Y:S05]  /*b550*/  LDSM.16.MT88.4 R140, [R233+0x10800] ;  /* 0x01080000e98c783b */ /* 0x000e6a0000004200 */
[C---:B---3--:R-:W-:Y:S06]  /*b560*/  HMMA.16816.F32 R124, R160.reuse, R132, R124 ;  /* 0x00000084a07c723c */ /* 0x048fec000000187c */
[----:B------:R-:W-:Y:S01]  /*b570*/  HMMA.16816.F32 R128, R160, R134, R128 ;  /* 0x00000086a080723c */ /* 0x000fe20000001880 */
[----:B------:R-:W3:Y:S04]  /*b580*/  LDSM.16.MT88.4 R160, [R232+0x12800] ;  /* 0x01280000e8a0783b */ /* 0x000ee80000004200 */
[----:B------:R-:W-:Y:S01]  /*b590*/  F2FP.F16.F32.PACK_AB R132, R199, R192 ;  /* 0x000000c0c784723e */ /* 0x000fe200000000ff */
[----:B------:R-:W-:Y:S01]  /*b5a0*/  FADD.FTZ R192, R192, R187 ;  /* 0x000000bbc0c07221 */ /* 0x000fe20000010000 */
[----:B----4-:R-:W-:Y:S01]  /*b5b0*/  F2FP.F16.F32.PACK_AB R133, R201, R196 ;  /* 0x000000c4c985723e */ /* 0x010fe200000000ff */
[----:B------:R-:W-:Y:S03]  /*b5c0*/  FADD.FTZ R196, R196, R167 ;  /* 0x000000a7c4c47221 */ /* 0x000fe60000010000 */
[----:B------:R-:W-:Y:S01]  /*b5d0*/  F2FP.F16.F32.PACK_AB R134, R203, R200 ;  /* 0x000000c8cb86723e */ /* 0x000fe200000000ff */
[----:B------:R-:W-:Y:S01]  /*b5e0*/  FADD.FTZ R199, R199, R192 ;  /* 0x000000c0c7c77221 */ /* 0x000fe20000010000 */
[----:B------:R-:W-:Y:S01]  /*b5f0*/  F2FP.F16.F32.PACK_AB R135, R205, R204 ;  /* 0x000000cccd87723e */ /* 0x000fe200000000ff */
[----:B------:R-:W-:Y:S01]  /*b600*/  FADD.FTZ R201, R201, R196 ;  /* 0x000000c4c9c97221 */ /* 0x000fe20000010000 */
[----:B------:R-:W-:Y:S01]  /*b610*/  MOV R167, R164 ;  /* 0x000000a400a77202 */ /* 0x000fe20000000f00 */
[----:B------:R-:W-:Y:S02]  /*b620*/  FADD.FTZ R200, R200, R199 ;  /* 0x000000c7c8c87221 */ /* 0x000fe40000010000 */
[----:B------:R-:W-:Y:S02]  /*b630*/  FADD.FTZ R204, R204, R201 ;  /* 0x000000c9cccc7221 */ /* 0x000fe40000010000 */
        /* <DEDUP_REMOVED lines=23> */
[C---:B---3--:R-:W-:Y:S06]  /*b7b0*/  HMMA.16816.F32 R60, R132.reuse, R160, R60 ;  /* 0x000000a0843c723c */ /* 0x048fec000000183c */
        /* <DEDUP_REMOVED lines=9> */
[C---:B------:R-:W-:Y:S05]  /*b850*/  HMMA.16816.F32 R88, R132.reuse, R182, R88 ;  /* 0x000000b68458723c */ /* 0x040fea0000001858 */
[--C-:B------:R-:W-:Y:S01]  /*b860*/  FFMA.FTZ R180, R215, UR4, -R193.reuse ;  /* 0x00000004d7b47c23 */ /* 0x100fe200080108c1 */
[C---:B--2---:R-:W-:Y:S05]  /*b870*/  HMMA.16816.F32 R92, R132.reuse, R136, R92 ;  /* 0x00000088845c723c */ /* 0x044fea000000185c */
[----:B------:R-:W-:Y:S01]  /*b880*/  MUFU.EX2 R180, R180 ;  /* 0x000000b400b47308 */ /* 0x000fe20000000800 */
[C---:B------:R-:W-:Y:S01]  /*b890*/  HMMA.16816.F32 R96, R132.reuse, R138, R96 ;  /* 0x0000008a8460723c */ /* 0x040fe20000001860 */
[----:B------:R-:W2:Y:S04]  /*b8a0*/  LDSM.16.MT88.4 R136, [R232+0x16800] ;  /* 0x01680000e888783b */ /* 0x000ea80000004200 */
[--C-:B------:R-:W-:Y:S01]  /*b8b0*/  FFMA.FTZ R183, R211, UR4, -R190.reuse ;  /* 0x00000004d3b77c23 */ /* 0x100fe200080108be */
[C---:B-1----:R-:W-:Y:S05]  /*b8c0*/  HMMA.16816.F32 R100, R132.reuse, R140, R100 ;  /* 0x0000008c8464723c */ /* 0x042fea0000001864 */
[----:B------:R-:W-:Y:S01]  /*b8d0*/  MUFU.EX2 R183, R183 ;  /* 0x000000b700b77308 */ /* 0x000fe20000000800 */
[C---:B------:R-:W-:Y:S05]  /*b8e0*/  HMMA.16816.F32 R104, R132.reuse, R142, R104 ;  /* 0x0000008e8468723c */ /* 0x040fea0000001868 */
[--C-:B------:R-:W-:Y:S01]  /*b8f0*/  FFMA.FTZ R211, R206, UR4, -R193.reuse ;  /* 0x00000004ced37c23 */ /* 0x100fe200080108c1 */
[C---:B------:R-:W-:Y:S05]  /*b900*/  HMMA.16816.F32 R108, R132.reuse, R144, R108 ;  /* 0x00000090846c723c */ /* 0x040fea000000186c */
[----:B------:R-:W1:Y:S01]  /*b910*/  MUFU.EX2 R211, R211 ;  /* 0x000000d300d37308 */ /* 0x000e620000000800 */
[C---:B------:R-:W-:Y:S01]  /*b920*/  HMMA.16816.F32 R112, R132.reuse, R146, R112 ;  /* 0x000000928470723c */ /* 0x040fe20000001870 */
[----:B------:R-:W3:Y:S04]  /*b930*/  LDSM.16.MT88.4 R144, [R234+0x11000] ;  /* 0x01100000ea90783b */ /* 0x000ee80000004200 */
[--C-:B------:R-:W-:Y:S01]  /*b940*/  FFMA.FTZ R181, R214, UR4, -R193.reuse ;  /* 0x00000004d6b57c23 */ /* 0x100fe200080108c1 */
[C---:B----4-:R-:W-:Y:S05]  /*b950*/  HMMA.16816.F32 R116, R132.reuse, R148, R116 ;  /* 0x000000948474723c */ /* 0x050fea0000001874 */
[--C-:B------:R-:W-:Y:S01]  /*b960*/  FFMA.FTZ R182, R213, UR4, -R190.reuse ;  /* 0x00000004d5b67c23 */ /* 0x100fe200080108be */
[C---:B------:R-:W-:Y:S01]  /*b970*/  HMMA.16816.F32 R120, R132.reuse, R150, R120 ;  /* 0x000000968478723c */ /* 0x040fe20000001878 */
[----:B------:R-:W4:Y:S01]  /*b980*/  MUFU.EX2 R181, R181 ;  /* 0x000000b500b57308 */ /* 0x000f220000000800 */
[----:B------:R-:W5:Y:S03]  /*b990*/  LDSM.16.MT88.4 R148, [R236+0x13000] ;  /* 0x01300000ec94783b */ /* 0x000f660000004200 */
[--C-:B------:R-:W-:Y:S01]  /*b9a0*/  FFMA.FTZ R206, R209, UR4, -R190.reuse ;  /* 0x00000004d1ce7c23 */ /* 0x100fe200080108be */
[C---:B--2---:R-:W-:Y:S05]  /*b9b0*/  HMMA.16816.F32 R124, R132.reuse, R136, R124 ;  /* 0x00000088847c723c */ /* 0x044fea000000187c */
[----:B------:R-:W2:Y:S01]  /*b9c0*/  MUFU.EX2 R182, R182 ;  /* 0x000000b600b67308 */ /* 0x000ea20000000800 */
[----:B-1----:R-:W-:Y:S01]  /*b9d0*/  F2FP.F16.F32.PACK_AB R142, R211, R208 ;  /* 0x000000d0d38e723e */ /* 0x002fe200000000ff */
[----:B------:R-:W-:Y:S01]  /*b9e0*/  HMMA.16816.F32 R128, R132, R138, R128 ;  /* 0x0000008a8480723c */ /* 0x000fe20000001880 */
[----:B------:R-:W1:Y:S07]  /*b9f0*/  LDSM.16.MT88.4 R132, [R236+0x15000] ;  /* 0x01500000ec84783b */ /* 0x000e6e0000004200 */
[----:B------:R-:W3:Y:S03]  /*ba00*/  MUFU.EX2 R206, R206 ;  /* 0x000000ce00ce7308 */ /* 0x000ee60000000800 */
[----:B----4-:R-:W-:Y:S01]  /*ba10*/  F2FP.F16.F32.PACK_AB R140, R181, R180 ;  /* 0x000000b4b58c723e */ /* 0x010fe200000000ff */
[--C-:B------:R-:W-:Y:S01]  /*ba20*/  FFMA.FTZ R209, R202, UR4, -R193.reuse ;  /* 0x00000004cad17c23 */ /* 0x100fe200080108c1 */
[--C-:B------:R-:W-:Y:S01]  /*ba30*/  FFMA.FTZ R202, R195, UR4, -R190.reuse ;  /* 0x00000004c3ca7c23 */ /* 0x100fe200080108be */
[----:B------:R-:W4:Y:S01]  /*ba40*/  LDSM.16.MT88.4 R136, [R234+0x15000] ;  /* 0x01500000ea88783b */ /* 0x000f220000004200 */
[----:B------:R-:W-:Y:S01]  /*ba50*/  FFMA.FTZ R193, R252, UR4, -R193 ;  /* 0x00000004fcc17c23 */ /* 0x000fe200080108c1 */
[----:B------:R-:W-:Y:S02]  /*ba60*/  FFMA.FTZ R190, R165, UR4, -R190 ;  /* 0x00000004a5be7c23 */ /* 0x000fe400080108be */
[----:B------:R-:W1:Y:S01]  /*ba70*/  MUFU.EX2 R209, R209 ;  /* 0x000000d100d17308 */ /* 0x000e620000000800 */
[----:B--2---:R-:W-:Y:S01]  /*ba80*/  F2FP.F16.F32.PACK_AB R141, R183, R182 ;  /* 0x000000b6b78d723e */ /* 0x004fe200000000ff */
[----:B------:R-:W-:Y:S01]  /*ba90*/  FADD.FTZ R180, R180, R203 ;  /* 0x000000cbb4b47221 */ /* 0x000fe20000010000 */
[----:B------:R-:W-:Y:S03]  /*baa0*/  FADD.FTZ R182, R182, R205 ;  /* 0x000000cdb6b67221 */ /* 0x000fe60000010000 */
[----:B------:R-:W-:Y:S01]  /*bab0*/  FADD.FTZ R181, R181, R180 ;  /* 0x000000b4b5b57221 */ /* 0x000fe20000010000 */
[----:B------:R-:W-:Y:S03]  /*bac0*/  FADD.FTZ R183, R183, R182 ;  /* 0x000000b6b7b77221 */ /* 0x000fe60000010000 */
[----:B------:R-:W2:Y:S01]  /*bad0*/  MUFU.EX2 R202, R202 ;  /* 0x000000ca00ca7308 */ /* 0x000ea20000000800 */
[----:B---3--:R-:W-:Y:S01]  /*bae0*/  F2FP.F16.F32.PACK_AB R143, R207, R206 ;  /* 0x000000cecf8f723e */ /* 0x008fe200000000ff */
[----:B------:R-:W-:Y:S01]  /*baf0*/  FADD.FTZ R208, R208, R181 ;  /* 0x000000b5d0d07221 */ /* 0x000fe20000010000 */
[----:B------:R-:W-:Y:S03]  /*bb00*/  FADD.FTZ R206, R206, R183 ;  /* 0x000000b7cece7221 */ /* 0x000fe60000010000 */
[----:B------:R-:W-:Y:S01]  /*bb10*/  FADD.FTZ R211, R211, R208 ;  /* 0x000000d0d3d37221 */ /* 0x000fe20000010000 */
[----:B------:R-:W-:Y:S01]  /*bb20*/  FADD.FTZ R206, R207, R206 ;  /* 0x000000cecfce7221 */ /* 0x000fe20000010000 */
[C---:B------:R-:W-:Y:S02]  /*bb30*/  HMMA.16816.F32 R4, R140.reuse, R152, R4 ;  /* 0x000000988c04723c */ /* 0x040fe40000001804 */
[----:B------:R-:W3:Y:S04]  /*bb40*/  MUFU.EX2 R193, R193 ;  /* 0x000000c100c17308 */ /* 0x000ee80000000800 */
[C---:B------:R-:W-:Y:S01]  /*bb50*/  HMMA.16816.F32 R8, R140.reuse, R154, R8 ;  /* 0x0000009a8c08723c */ /* 0x040fe20000001808 */
[----:B------:R-:W-:Y:S05]  /*bb60*/  LDSM.16.MT88.4 R152, [R236+0x17000] ;  /* 0x01700000ec98783b */ /* 0x000fea0000004200 */
[----:B------:R-:W4:Y:S01]  /*bb70*/  MUFU.EX2 R165, R190 ;  /* 0x000000be00a57308 */ /* 0x000f220000000800 */
[C---:B------:R-:W-:Y:S06]  /*bb80*/  HMMA.16816.F32 R12, R140.reuse, R144, R12 ;  /* 0x000000908c0c723c */ /* 0x040fec000000180c */
[C---:B------:R-:W-:Y:S01]  /*bb90*/  HMMA.16816.F32 R16, R140.reuse, R146, R16 ;  /* 0x000000928c10723c */ /* 0x040fe20000001810 */
[----:B------:R-:W4:Y:S05]  /*bba0*/  LDSM.16.MT88.4 R144, [R233+0x15000] ;  /* 0x01500000e990783b */ /* 0x000f2a0000004200 */
[C---:B------:R-:W-:Y:S06]  /*bbb0*/  HMMA.16816.F32 R20, R140.reuse, R156, R20 ;  /* 0x0000009c8c14723c */ /* 0x040fec0000001814 */
[C---:B------:R-:W-:Y:S01]  /*bbc0*/  HMMA.16816.F32 R24, R140.reuse, R158, R24 ;  /* 0x0000009e8c18723c */ /* 0x040fe20000001818 */
[----:B------:R-:W-:Y:S05]  /*bbd0*/  LDSM.16.MT88.4 R156, [R236+0x11800] ;  /* 0x01180000ec9c783b */ /* 0x000fea0000004200 */
[C---:B------:R-:W-:Y:S06]  /*bbe0*/  HMMA.16816.F32 R28, R140.reuse, R160, R28 ;  /* 0x000000a08c1c723c */ /* 0x040fec000000181c */
[C---:B------:R-:W-:Y:S06]  /*bbf0*/  HMMA.16816.F32 R32, R140.reuse, R162, R32 ;  /* 0x000000a28c20723c */ /* 0x040fec0000001820 */
[C---:B-----5:R-:W-:Y:S06]  /*bc00*/  HMMA.16816.F32 R36, R140.reuse, R148, R36 ;  /* 0x000000948c24723c */ /* 0x060fec0000001824 */
[C---:B------:R-:W-:Y:S01]  /*bc10*/  HMMA.16816.F32 R40, R140.reuse, R150, R40 ;  /* 0x000000968c28723c */ /* 0x040fe20000001828 */
[----:B------:R-:W5:Y:S05]  /*bc20*/  LDSM.16.MT88.4 R148, [R232+0x15000] ;  /* 0x01500000e894783b */ /* 0x000f6a0000004200 */
[C---:B------:R-:W-:Y:S06]  /*bc30*/  HMMA.16816.F32 R44, R140.reuse, R168, R44 ;  /* 0x000000a88c2c723c */ /* 0x040fec000000182c */
[C---:B------:R-:W-:Y:S05]  /*bc40*/  HMMA.16816.F32 R48, R140.reuse, R170, R48 ;  /* 0x000000aa8c30723c */ /* 0x040fea0000001830 */
[----:B-1----:R-:W-:Y:S01]  /*bc50*/  F2FP.F16.F32.PACK_AB R168, R209, R198 ;  /* 0x000000c6d1a8723e */ /* 0x002fe200000000ff */
[C---:B------:R-:W-:Y:S05]  /*bc60*/  HMMA.16816.F32 R52, R140.reuse, R172, R52 ;  /* 0x000000ac8c34723c */ /* 0x040fea0000001834 */
[----:B--2---:R-:W-:Y:S01]  /*bc70*/  F2FP.F16.F32.PACK_AB R169, R202, R197 ;  /* 0x000000c5caa9723e */ /* 0x004fe200000000ff */
[C---:B------:R-:W-:Y:S01]  /*bc80*/  HMMA.16816.F32 R56, R140.reuse, R174, R56 ;  /* 0x000000ae8c38723c */ /* 0x040fe20000001838 */
[----:B------:R-:W-:Y:S04]  /*bc90*/  LDSM.16.MT88.4 R172, [R232+0x11800] ;  /* 0x01180000e8ac783b */ /* 0x000fe80000004200 */
[----:B---3--:R-:W-:Y:S01]  /*bca0*/  F2FP.F16.F32.PACK_AB R170, R193, R194 ;  /* 0x000000c2c1aa723e */ /* 0x008fe200000000ff */
[C---:B------:R-:W-:Y:S05]  /*bcb0*/  HMMA.16816.F32 R60, R140.reuse, R176, R60 ;  /* 0x000000b08c3c723c */ /* 0x040fea000000183c */
[----:B----4-:R-:W-:Y:S01]  /*bcc0*/  F2FP.F16.F32.PACK_AB R171, R165, R166 ;  /* 0x000000a6a5ab723e */ /* 0x010fe200000000ff */
[C---:B------:R-:W-:Y:S01]  /*bcd0*/  HMMA.16816.F32 R64, R140.reuse, R178, R64 ;  /* 0x000000b28c40723c */ /* 0x040fe20000001840 */
[----:B------:R-:W-:Y:S04]  /*bce0*/  LDSM.16.MT88.4 R176, [R236+0x13800] ;  /* 0x01380000ecb0783b */ /* 0x000fe80000004200 */
[----:B------:R-:W-:Y:S01]  /*bcf0*/  FADD.FTZ R198, R198, R211 ;  /* 0x000000d3c6c67221 */ /* 0x000fe20000010000 */
[C---:B------:R-:W-:Y:S05]  /*bd00*/  HMMA.16816.F32 R68, R140.reuse, R132, R68 ;  /* 0x000000848c44723c */ /* 0x040fea0000001844 */
[----:B------:R-:W-:Y:S01]  /*bd10*/  FADD.FTZ R197, R197, R206 ;  /* 0x000000cec5c57221 */ /* 0x000fe20000010000 */
[C---:B------:R-:W-:Y:S01]  /*bd20*/  HMMA.16816.F32 R72, R140.reuse, R134, R72 ;  /* 0x000000868c48723c */ /* 0x040fe20000001848 */
[----:B------:R-:W1:Y:S04]  /*bd30*/  LDSM.16.MT88.4 R132, [R234+0x17000] ;  /* 0x01700000ea84783b */ /* 0x000e680000004200 */
        /* <DEDUP_REMOVED lines=9> */
[----:B------:R-:W3:Y:S04]  /*bdd0*/  LDSM.16.MT88.4 R144, [R232+0x17000] ;  /* 0x01700000e890783b */ /* 0x000ee80000004200 */
[----:B------:R-:W-:Y:S01]  /*bde0*/  FADD.FTZ R250, R193, R194 ;  /* 0x000000c2c1fa7221 */ /* 0x000fe20000010000 */
[C---:B-----5:R-:W-:Y:S05]  /*bdf0*/  HMMA.16816.F32 R92, R140.reuse, R148, R92 ;  /* 0x000000948c5c723c */ /* 0x060fea000000185c */
[----:B------:R-:W-:Y:S01]  /*be00*/  FADD.FTZ R251, R165, R166 ;  /* 0x000000a6a5fb7221 */ /* 0x000fe20000010000 */
        /* <DEDUP_REMOVED lines=8> */
[C---:B------:R-:W-:Y:S06]  /*be90*/  HMMA.16816.F32 R120, R140.reuse, R138, R120 ;  /* 0x0000008a8c78723c */ /* 0x040fec0000001878 */
[C---:B---3--:R-:W-:Y:S06]  /*bea0*/  HMMA.16816.F32 R124, R140.reuse, R144, R124 ;  /* 0x000000908c7c723c */ /* 0x048fec000000187c */
[----:B------:R-:W-:Y:S06]  /*beb0*/  HMMA.16816.F32 R128, R140, R146, R128 ;  /* 0x000000928c80723c */ /* 0x000fec0000001880 */
[C---:B------:R-:W-:Y:S01]  /*bec0*/  HMMA.16816.F32 R160, R168.reuse, R156, R4 ;  /* 0x0000009ca8a0723c */ /* 0x040fe20000001804 */
[----:B------:R-:W2:Y:S05]  /*bed0*/  LDSM.16.MT88.4 R4, [R234+0x13800] ;  /* 0x01380000ea04783b */ /* 0x000eaa0000004200 */
[C---:B------:R-:W-:Y:S03]  /*bee0*/  HMMA.16816.F32 R156, R168.reuse, R158, R8 ;  /* 0x0000009ea89c723c */ /* 0x040fe60000001808 */
[----:B------:R-:W3:Y:S03]  /*bef0*/  LDSM.16.MT88.4 R8, [R233+0x13800] ;  /* 0x01380000e908783b */ /* 0x000ee60000004200 */
[C---:B----4-:R-:W-:Y:S05]  /*bf00*/  HMMA.16816.F32 R152, R168.reuse, R148, R12 ;  /* 0x00000094a898723c */ /* 0x050fea000000180c */
[----:B------:R-:W4:Y:S01]  /*bf10*/  LDSM.16.MT88.4 R12, [R232+0x13800] ;  /* 0x01380000e80c783b */ /* 0x000f220000004200 */
[C---:B------:R-:W-:Y:S06]  /*bf20*/  HMMA.16816.F32 R148, R168.reuse, R150, R16 ;  /* 0x00000096a894723c */ /* 0x040fec0000001810 */
[C---:B-1----:R-:W-:Y:S01]  /*bf30*/  HMMA.16816.F32 R144, R168.reuse, R132, R20 ;  /* 0x00000084a890723c */ /* 0x042fe20000001814 */
[----:B------:R-:W1:Y:S05]  /*bf40*/  LDSM.16.MT88.4 R16, [R236+0x15800] ;  /* 0x01580000ec10783b */ /* 0x000e6a0000004200 */
[C---:B------:R-:W-:Y:S03]  /*bf50*/  HMMA.16816.F32 R140, R168.reuse, R134, R24 ;  /* 0x00000086a88c723c */ /* 0x040fe60000001818 */
[----:B------:R-:W5:Y:S03]  /*bf60*/  LDSM.16.MT88.4 R20, [R234+0x15800] ;  /* 0x01580000ea14783b */ /* 0x000f660000004200 */
[C---:B------:R-:W-:Y:S05]  /*bf70*/  HMMA.16816.F32 R136, R168.reuse, R172, R28 ;  /* 0x000000aca888723c */ /* 0x040fea000000181c */
[----:B------:R-:W5:Y:S01]  /*bf80*/  LDSM.16.MT88.4 R24, [R233+0x15800] ;  /* 0x01580000e918783b */ /* 0x000f620000004200 */
[C---:B------:R-:W-:Y:S06]  /*bf90*/  HMMA.16816.F32 R132, R168.reuse, R174, R32 ;  /* 0x000000aea884723c */ /* 0x040fec0000001820 */
[C---:B------:R-:W-:Y:S06]  /*bfa0*/  HMMA.16816.F32 R36, R168.reuse, R176, R36 ;  /* 0x000000b0a824723c */ /* 0x040fec0000001824 */
[C---:B------:R-:W-:Y:S06]  /*bfb0*/  HMMA.16816.F32 R40, R168.reuse, R178, R40 ;  /* 0x000000b2a828723c */ /* 0x040fec0000001828 */
        /* <DEDUP_REMOVED lines=16> */
[C---:B------:R-:W-:Y:S06]  /*c0c0*/  HMMA.16816.F32 R88, R168.reuse, R26, R88 ;  /* 0x0000001aa858723c */ /* 0x040fec0000001858 */
[C---:B--2---:R-:W-:Y:S06]  /*c0d0*/  HMMA.16816.F32 R92, R168.reuse, R4, R92 ;  /* 0x00000004a85c723c */ /* 0x044fec000000185c */
[C---:B------:R-:W-:Y:S06]  /*c0e0*/  HMMA.16816.F32 R96, R168.reuse, R6, R96 ;  /* 0x00000006a860723c */ /* 0x040fec0000001860 */
[C---:B---3--:R-:W-:Y:S06]  /*c0f0*/  HMMA.16816.F32 R100, R168.reuse, R8, R100 ;  /* 0x00000008a864723c */ /* 0x048fec0000001864 */
[C---:B------:R-:W-:Y:S06]  /*c100*/  HMMA.16816.F32 R104, R168.reuse, R10, R104 ;  /* 0x0000000aa868723c */ /* 0x040fec0000001868 */
[C---:B----4-:R-:W-:Y:S06]  /*c110*/  HMMA.16816.F32 R108, R168.reuse, R12, R108 ;  /* 0x0000000ca86c723c */ /* 0x050fec000000186c */
[C---:B------:R-:W-:Y:S06]  /*c120*/  HMMA.16816.F32 R112, R168.reuse, R14, R112 ;  /* 0x0000000ea870723c */ /* 0x040fec0000001870 */
[C---:B-1----:R-:W-:Y:S06]  /*c130*/  HMMA.16816.F32 R116, R168.reuse, R16, R116 ;  /* 0x00000010a874723c */ /* 0x042fec0000001874 */
[C---:B------:R-:W-:Y:S06]  /*c140*/  HMMA.16816.F32 R120, R168.reuse, R18, R120 ;  /* 0x00000012a878723c */ /* 0x040fec0000001878 */
[C---:B-----5:R-:W-:Y:S06]  /*c150*/  HMMA.16816.F32 R124, R168.reuse, R20, R124 ;  /* 0x00000014a87c723c */ /* 0x060fec000000187c */
[----:B------:R-:W-:Y:S01]  /*c160*/  HMMA.16816.F32 R128, R168, R22, R128 ;  /* 0x00000016a880723c */ /* 0x000fe20000001880 */
[----:B------:R-:W-:Y:S11]  /*c170*/  @!UPT UIADD3 URZ, URZ, URZ, URZ ;  /* 0x0000003f3f3ff290 */ /* 0x000ff6000fffe03f */
[----:B------:R-:W-:Y:S01]  /*c180*/  @!UPT UIADD3 URZ, URZ, URZ, URZ ;  /* 0x0000003f3f3ff290 */ /* 0x000fe2000fffe03f */
[----:B------:R-:W-:Y:S11]  /*c190*/  @P0 BRA `(.L_x_447) ;  /* 0xffffffcc00780947 */ /* 0x000ff6000383ffff */
.L_x_446:
        /* <DEDUP_REMOVED lines=272> */
.L_x_450:
        /* <DEDUP_REMOVED lines=24> */
.L_x_451:
        /* <DEDUP_REMOVED lines=122> */
.L_x_453:
[----:B------:R-:W-:Y:S05]  /*dbc0*/  BSYNC B0 ;  /* 0x0000000000007941 */ /* 0x000fea0003800000 */
.L_x_452:
        /* <DEDUP_REMOVED lines=32> */
.L_x_455:
[----:B------:R-:W-:Y:S05]  /*ddd0*/  BSYNC B0 ;  /* 0x0000000000007941 */ /* 0x000fea0003800000 */
.L_x_454:
        /* <DEDUP_REMOVED lines=22> */
.L_x_457:
[----:B------:R-:W-:Y:S05]  /*df40*/  BSYNC B0 ;  /* 0x0000000000007941 */ /* 0x000fea0003800000 */
.L_x_456:
        /* <DEDUP_REMOVED lines=22> */
.L_x_459:
[----:B------:R-:W-:Y:S05]  /*e0b0*/  BSYNC B0 ;  /* 0x0000000000007941 */ /* 0x000fea0003800000 */
.L_x_458:
        /* <DEDUP_REMOVED lines=21> */
.L_x_439:
        /* <DEDUP_REMOVED lines=86> */
.L_x_461:
[----:B------:R-:W-:Y:S05]  /*e770*/  BSYNC B0 ;  /* 0x0000000000007941 */ /* 0x000fea0003800000 */
.L_x_460:
        /* <DEDUP_REMOVED lines=20> */
.L_x_463:
[----:B------:R-:W-:Y:S05]  /*e8c0*/  BSYNC B0 ;  /* 0x0000000000007941 */ /* 0x000fea0003800000 */
.L_x_462:
        /* <DEDUP_REMOVED lines=18> */
.L_x_465:
[----:B------:R-:W-:Y:S05]  /*e9f0*/  BSYNC B0 ;  /* 0x0000000000007941 */ /* 0x000fea0003800000 */
.L_x_464:
        /* <DEDUP_REMOVED lines=18> */
.L_x_467:
[----:B------:R-:W-:Y:S05]  /*eb20*/  BSYNC B0 ;  /* 0x0000000000007941 */ /* 0x000fea0003800000 */
.L_x_466:
        /* <DEDUP_REMOVED lines=10> */
.L_x_469:
[----:B------:R-:W-:Y:S05]  /*ebd0*/  BSYNC B0 ;  /* 0x0000000000007941 */ /* 0x000fea0003800000 */
.L_x_468:
        /* <DEDUP_REMOVED lines=10> */
.L_x_471:
[----:B------:R-:W-:Y:S05]  /*ec80*/  BSYNC B0 ;  /* 0x0000000000007941 */ /* 0x000fea0003800000 */
.L_x_470:
        /* <DEDUP_REMOVED lines=10> */
.L_x_473:
[----:B------:R-:W-:Y:S05]  /*ed30*/  BSYNC B0 ;  /* 0x0000000000007941 */ /* 0x000fea0003800000 */
.L_x_472:
        /* <DEDUP_REMOVED lines=10> */
.L_x_474:
        /* <DEDUP_REMOVED lines=10> */
.L_x_1265:


//--------------------- .text._ZN5flash16flash_fwd_kernelI23Flash_fwd_kernel_traitsILi256ELi64ELi64ELi4ELb0ELb0EN7cutlass6half_tE19Flash_kernel_traitsILi256ELi64ELi64ELi4ES3_EELb1ELb1ELb0ELb1ELb0ELb0ELb0ELb0EEEvNS_16Flash_fwd_paramsE --------------------------
	.section	.text._ZN5flash16flash_fwd_kernelI23Flash_fwd_kernel_traitsILi256ELi64ELi64ELi4ELb0ELb0EN7cutlass6half_tE19Flash_kernel_traitsILi256ELi64ELi64ELi4ES3_EELb1ELb1ELb0ELb1ELb0ELb0ELb0ELb0EEEvNS_16Flash_fwd_paramsE,"ax",@progbits
	.align	128
        .global         _ZN5flash16flash_fwd_kernelI23Flash_fwd_kernel_traitsILi256ELi64ELi64ELi4ELb0ELb0EN7cutlass6half_tE19Flash_kernel_traitsILi256ELi64ELi64ELi4ES3_EELb1ELb1ELb0ELb1ELb0ELb0ELb0ELb0EEEvNS_16Flash_fwd_paramsE
        .type           _ZN5flash16flash_fwd_kernelI23Flash_fwd_kernel_traitsILi256ELi64ELi64ELi4ELb0ELb0EN7cutlass6half_tE19Flash_kernel_traitsILi256ELi64ELi64ELi4ES3_EELb1ELb1ELb0ELb1ELb0ELb0ELb0ELb0EEEvNS_16Flash_fwd_paramsE,@function
        .size           _ZN5flash16flash_fwd_kernelI23Flash_fwd_kernel_traitsILi256ELi64ELi64ELi4ELb0ELb0EN7cutlass6half_tE19Flash_kernel_traitsILi256ELi64ELi64ELi4ES3_EELb1ELb1ELb0ELb1ELb0ELb0ELb0ELb0EEEvNS_16Flash_fwd_paramsE,(.L_x_1266 - _ZN5flash16flash_fwd_kernelI23Flash_fwd_kernel_traitsILi256ELi64ELi64ELi4ELb0ELb0EN7cutlass6half_tE19Flash_kernel_traitsILi256ELi64ELi64ELi4ES3_EELb1ELb1ELb0ELb1ELb0ELb0ELb0ELb0EEEvNS_16Flash_fwd_paramsE)
        .other          _ZN5flash16flash_fwd_kernelI23Flash_fwd_kernel_traitsILi256ELi64ELi64ELi4ELb0ELb0EN7cutlass6half_tE19Flash_kernel_traitsILi256ELi64ELi64ELi4ES3_EELb1ELb1ELb0ELb1ELb0ELb0ELb0ELb0EEEvNS_16Flash_fwd_paramsE,@"STO_CUDA_ENTRY STV_DEFAULT"
_ZN5flash16flash_fwd_kernelI23Flash_fwd_kernel_traitsILi256ELi64ELi64ELi4ELb0ELb0EN7cutlass6half_tE19Flash_kernel_traitsILi256ELi64ELi64ELi4ES3_EELb1ELb1ELb0ELb1ELb0ELb0ELb0ELb0EEEvNS_16Flash_fwd_paramsE:
.text._ZN5flash16flash_fwd_kernelI23Flash_fwd_kernel_traitsILi256ELi64ELi64ELi4ELb0ELb0EN7cutlass6half_tE19Flash_kernel_traitsILi256ELi64ELi64ELi4ES3_EELb1ELb1ELb0ELb1ELb0ELb0ELb0ELb0EEEvNS_16Flash_fwd_paramsE:
        /* <DEDUP_REMOVED lines=13> */
[----:B------:R2:W5:Y:S01]  /*00d0*/  @P2 LDG.E.64 R4, desc[UR30][R2.64] ;  /* 0x0000001e02042981 */ /* 0x000562000c1e1b00 */
[----:B------:R-:W-:Y:S08]  /*00e0*/  S2UR UR17, SR_CTAID.X ;  /* 0x00000000001179c3 */ /* 0x000ff00000002500 */
[----:B------:R-:W1:Y:S08]  /*00f0*/  S2UR UR35, SR_CTAID.Y ;  /* 0x00000000002379c3 */ /* 0x000e700000002600 */
[----:B------:R-:W4:Y:S01]  /*0100*/  S2UR UR34, SR_CTAID.Z ;  /* 0x00000000002279c3 */ /* 0x000f220000002700 */
[----:B--2---:R-:W-:-:S07]  /*0110*/  @P2 IMAD.MOV.U32 R2, RZ, RZ, R6 ;  /* 0x000000ffff022224 */ /* 0x004fce00078e0006 */
[----:B------:R-:W2:Y:S01]  /*0120*/  @P2 LDC R0, c[0x0][0x3b0] ;  /* 0x0000ec00ff002b82 */ /* 0x000ea20000000800 */
[----:B---3--:R-:W-:-:S06]  /*0130*/  @P2 IMAD.MOV.U32 R3, RZ, RZ, R7 ;  /* 0x000000ffff032224 */ /* 0x008fcc00078e0007 */
[----:B------:R-:W2:Y:S01]  /*0140*/  @P2 LDG.E.64 R2, desc[UR30][R2.64] ;  /* 0x0000001e02022981 */ /* 0x000ea2000c1e1b00 */
[----:B------:R-:W-:Y:S02]  /*0150*/  UISETP.NE.U32.AND UP2, UPT, UR6, URZ, UPT ;  /* 0x0000003f0600728c */ /* 0x000fe4000bf45070 */
[----:B-1----:R-:W-:Y:S02]  /*0160*/  UIMAD.WIDE UR8, UR35, 0x4, UR8 ;  /* 0x00000004230878a5 */ /* 0x002fe4000f8e0208 */
[----:B------:R-:W-:Y:S01]  /*0170*/  UISETP.NE.AND.EX UP2, UPT, UR7, URZ, UPT, UP2 ;  /* 0x0000003f0700728c */ /* 0x000fe2000bf45320 */
[----:B------:R-:W-:Y:S01]  /*0180*/  ULDC.U8 UR6, c[0x0][0x3c2] ;  /* 0x0000f08000067ab9 */ /* 0x000fe20000000000 */
[----:B----4-:R-:W-:Y:S02]  /*0190*/  ULOP3.LUT UR4, UR34, UR17, UR35, 0xfe, !UPT ;  /* 0x0000001122047292 */ /* 0x010fe4000f8efe23 */
[----:B------:R-:W-:Y:S02]  /*01a0*/  UISETP.NE.AND UP3, UPT, UR6, URZ, UPT ;  /* 0x0000003f0600728c */ /* 0x000fe4000bf65270 */
[----:B------:R-:W-:Y:S01]  /*01b0*/  PLOP3.LUT P0, PT, PT, PT, UP2, 0x80, 0x0 ;  /* 0x000000000000781c */ /* 0x000fe20003f0f028 */
[----:B------:R-:W-:Y:S01]  /*01c0*/  ULDC.64 UR6, c[0x0][0x2f8] ;  /* 0x0000be0000067ab9 */ /* 0x000fe20000000a00 */
[----:B------:R-:W-:Y:S01]  /*01d0*/  LOP3.LUT P3, RZ, R114, UR4, RZ, 0xfc, !PT ;  /* 0x0000000472ff7c12 */ /* 0x000fe2000f86fcff */
[----:B------:R-:W-:-:S02]  /*01e0*/  ULDC.64 UR4, c[0x0][0x300] ;  /* 0x0000c00000047ab9 */ /* 0x000fc40000000a00 */
[----:B------:R-:W-:-:S04]  /*01f0*/  UISETP.NE.U32.AND UP1, UPT, UR4, URZ, UPT ;  /* 0x0000003f0400728c */ /* 0x000fc8000bf25070 */
[----:B------:R-:W-:-:S03]  /*0200*/  UISETP.NE.AND.EX UP1, UPT, UR5, URZ, UPT, UP1 ;  /* 0x0000003f0500728c */ /* 0x000fc6000bf25310 */
[----:B------:R-:W-:Y:S02]  /*0210*/  ULDC.64 UR4, c[0x0][0x2f8] ;  /* 0x0000be0000047ab9 */ /* 0x000fe40000000a00 */
[----:B------:R-:W-:Y:S01]  /*0220*/  UISETP.EQ.U32.AND UP0, UPT, UR4, URZ, UPT ;  /* 0x0000003f0400728c */ /* 0x000fe2000bf02070 */
[----:B------:R-:W1:Y:S03]  /*0230*/  @!P3 LDC.64 R8, c[0x0][0x3b8] ;  /* 0x0000ee00ff08bb82 */ /* 0x000e660000000a00 */
[----:B------:R-:W-:Y:S02]  /*0240*/  UISETP.EQ.OR.EX UP0, UPT, UR5, URZ, !UP3, UP0 ;  /* 0x0000003f0500728c */ /* 0x000fe4000df02700 */
[----:B------:R-:W-:Y:S01]  /*0250*/  UIMAD.WIDE UR6, UR35, 0x4, UR6 ;  /* 0x00000004230678a5 */ /* 0x000fe2000f8e0206 */
[----:B-----5:R-:W-:Y:S02]  /*0260*/  @P2 R2UR UR36, R4 ;  /* 0x00000000042422ca */ /* 0x020fe400000e0000 */
[----:B------:R-:W-:-:S11]  /*0270*/  @P2 R2UR UR37, R5 ;  /* 0x00000000052522ca */ /* 0x000fd600000e0000 */
[----:B------:R-:W-:Y:S02]  /*0280*/  IMAD.U32 R4, RZ, RZ, UR36 ;  /* 0x00000024ff047e24 */ /* 0x000fe4000f8e00ff */
[----:B------:R-:W-:-:S05]  /*0290*/  IMAD.U32 R5, RZ, RZ, UR37 ;  /* 0x00000025ff057e24 */ /* 0x000fca000f8e00ff */
[----:B-1----:R1:W-:Y:S01]  /*02a0*/  @!P3 STG.E.64 desc[UR30][R8.64], R4 ;  /* 0x000000040800b986 */ /* 0x0023e2000c101b1e */
[----:B--2---:R-:W-:Y:S01]  /*02b0*/  @P2 IADD3 R6, P1, R2, R0, RZ ;  /* 0x0000000002062210 */ /* 0x004fe20007f3e0ff */
[----:B------:R-:W-:-:S04]  /*02c0*/  IMAD.U32 R2, RZ, RZ, UR8 ;  /* 0x00000008ff027e24 */ /* 0x000fc8000f8e00ff */
[----:B------:R-:W-:Y:S01]  /*02d0*/  @P2 IMAD.X R7, RZ, RZ, R3, P1 ;  /* 0x000000ffff072224 */ /* 0x000fe200008e0603 */
[----:B------:R-:W-:Y:S01]  /*02e0*/  PLOP3.LUT P1, PT, PT, PT, UP1, 0x80, 0x0 ;  /* 0x000000000000781c */ /* 0x000fe20003f2f018 */
[----:B------:R-:W-:Y:S01]  /*02f0*/  IMAD.U32 R3, RZ, RZ, UR9 ;  /* 0x00000009ff037e24 */ /* 0x000fe2000f8e00ff */
[----:B------:R-:W-:Y:S02]  /*0300*/  @UP1 ULDC.64 UR8, c[0x0][0x300] ;  /* 0x0000c00000081ab9 */ /* 0x000fe40000000a00 */
[----:B------:R-:W-:Y:S01]  /*0310*/  @UP1 UIMAD.WIDE UR8, UR35, 0x4, UR8 ;  /* 0x00000004230818a5 */ /* 0x000fe2000f8e0208 */
[----:B-1----:R-:W-:Y:S02]  /*0320*/  @!P3 IMAD.MOV.U32 R4, RZ, RZ, R6 ;  /* 0x000000ffff04b224 */ /* 0x002fe400078e0006 */
[----:B------:R-:W-:Y:S01]  /*0330*/  @!P3 IMAD.MOV.U32 R5, RZ, RZ, R7 ;  /* 0x000000ffff05b224 */ /* 0x000fe200078e0007 */
[----:B------:R-:W-:-:S04]  /*0340*/  PLOP3.LUT P2, PT, PT, PT, UP0, 0x80, 0x0 ;  /* 0x000000000000781c */ /* 0x000fc80003f4f008 */
[----:B------:R1:W-:Y:S04]  /*0350*/  @!P3 STG.E.64 desc[UR30][R8.64+0x8], R4 ;  /* 0x000008040800b986 */ /* 0x0003e8000c101b1e */
[----:B-1----:R-:W2:Y:S04]  /*0360*/  @P0 LDG.E R8, desc[UR30][R2.64] ;  /* 0x0000001e02080981 */ /* 0x002ea8000c1e1900 */
[----:B------:R1:W3:Y:S02]  /*0370*/  @P0 LDG.E R5, desc[UR30][R2.64+0x4] ;  /* 0x0000041e02050981 */ /* 0x0002e4000c1e1900 */
[----:B-1----:R-:W-:-:S02]  /*0380*/  IMAD.U32 R2, RZ, RZ, UR8 ;  /* 0x00000008ff027e24 */ /* 0x002fc4000f8e00ff */
[----:B------:R-:W-:-:S05]  /*0390*/  IMAD.U32 R3, RZ, RZ, UR9 ;  /* 0x00000009ff037e24 */ /* 0x000fca000f8e00ff */
[----:B------:R1:W4:Y:S02]  /*03a0*/  @P1 LDG.E R0, desc[UR30][R2.64] ;  /* 0x0000001e02001981 */ /* 0x000324000c1e1900 */
[----:B-1----:R-:W-:Y:S02]  /*03b0*/  IMAD.U32 R2, RZ, RZ, UR6 ;  /* 0x00000006ff027e24 */ /* 0x002fe4000f8e00ff */
[----:B------:R-:W-:Y:S01]  /*03c0*/  IMAD.U32 R3, RZ, RZ, UR7 ;  /* 0x00000007ff037e24 */ /* 0x000fe2000f8e00ff */
[----:B------:R-:W-:Y:S01]  /*03d0*/  SHF.R.S32.HI R28, RZ, 0x1f, R114 ;  /* 0x0000001fff1c7819 */ /* 0x000fe20000011472 */
[----:B------:R-:W-:-:S03]  /*03e0*/  ULDC UR7, c[0x0][0x270] ;  /* 0x00009c0000077ab9 */ /* 0x000fc60000000800 */
[----:B------:R-:W5:Y:S01]  /*03f0*/  @!P2 LDG.E R4, desc[UR30][R2.64] ;  /* 0x0000001e0204a981 */ /* 0x000f62000c1e1900 */
[----:B------:R-:W-:Y:S01]  /*0400*/  LEA.HI R29, R28, R114, RZ, 0x5 ;  /* 0x000000721c1d7211 */ /* 0x000fe200078f28ff */
[----:B------:R-:W-:Y:S01]  /*0410*/  UMOV UR11, URZ ;  /* 0x0000003f000b7c82 */ /* 0x000fe20008000000 */
[----:B------:R-:W-:Y:S01]  /*0420*/  UIMAD UR8, UR35, UR7, UR34 ;  /* 0x00000007230872a4 */ /* 0x000fe2000f8e0222 */
[----:B------:R-:W-:Y:S01]  /*0430*/  UMOV UR16, 0xffffffff ;  /* 0xffffffff00107882 */ /* 0x000fe20000000000 */
[----:B------:R-:W-:Y:S01]  /*0440*/  UMOV UR6, 0xffffffff ;  /* 0xffffffff00067882 */ /* 0x000fe20000000000 */
[----:B--2---:R-:W-:Y:S02]  /*0450*/  @P0 R2UR UR16, R8 ;  /* 0x00000000081002ca */ /* 0x004fe400000e0000 */
[----:B---3--:R-:W-:Y:S02]  /*0460*/  @P0 R2UR UR18, R5 ;  /* 0x00000000051202ca */ /* 0x008fe400000e0000 */
[----:B------:R-:W-:Y:S01]  /*0470*/  ISETP.NE.U32.AND P0, PT, RZ, UR4, PT ;  /* 0x00000004ff007c0c */ /* 0x000fe2000bf05070 */
[----:B------:R-:W-:-:S10]  /*0480*/  USHF.L.U32 UR4, UR8, 0x5, URZ ;  /* 0x0000000508047899 */ /* 0x000fd4000800063f */
[----:B------:R-:W-:-:S07]  /*0490*/  @UP2 UIADD3 UR18, UR18, -UR16, URZ ;  /* 0x8000001012122290 */ /* 0x000fce000fffe03f */
[----:B------:R-:W-:Y:S01]  /*04a0*/  @!UP2 ULDC UR18, c[0x0][0x2c4] ;  /* 0x0000b1000012aab9 */ /* 0x000fe20000000800 */
[----:B----4-:R-:W-:Y:S02]  /*04b0*/  @P1 R2UR UR11, R0 ;  /* 0x00000000000b12ca */ /* 0x010fe400000e0000 */
[----:B------:R-:W-:-:S05]  /*04c0*/  LOP3.LUT R0, R29, 0xffffffe0, RZ, 0xc0, !PT ;  /* 0xffffffe01d007812 */ /* 0x000fca00078ec0ff */
[----:B------:R-:W-:-:S05]  /*04d0*/  IMAD.IADD R20, R114, 0x1, -R0 ;  /* 0x0000000172147824 */ /* 0x000fca00078e0a00 */
[--C-:B------:R-:W-:Y:S02]  /*04e0*/  SHF.R.S32.HI R0, RZ, 0x1f, R20.reuse ;  /* 0x0000001fff007819 */ /* 0x100fe40000011414 */
[----:B-----5:R-:W-:Y:S02]  /*04f0*/  @!P2 R2UR UR6, R4 ;  /* 0x000000000406a2ca */ /* 0x020fe400000e0000 */
[----:B------:R-:W-:Y:S01]  /*0500*/  ISETP.NE.AND.EX P2, PT, RZ, UR5, PT, P0 ;  /* 0x00000005ff007c0c */ /* 0x000fe2000bf45300 */
[----:B------:R-:W-:Y:S01]  /*0510*/  USHF.R.S32.HI UR5, URZ, 0x1f, UR4 ;  /* 0x0000001f3f057899 */ /* 0x000fe20008011404 */
[----:B------:R-:W-:-:S05]  /*0520*/  IADD3 R116, P1, P0, R6, UR4, R20 ;  /* 0x0000000406747c10 */ /* 0x000fca000f83e014 */
[----:B------:R1:W-:Y:S01]  /*0530*/  STL [R1+0x68], R116 ;  /* 0x0000687401007387 */ /* 0x0003e20000100800 */
        /* <DEDUP_REMOVED lines=9> */
.L_x_475:
[----:B------:R-:W-:-:S05]  /*05d0*/  ULDC UR8, c[0x0][0x2c8] ;  /* 0x0000b20000087ab9 */ /* 0x000fca0000000800 */
.L_x_476:
        /* <DEDUP_REMOVED lines=70> */
.L_x_478:
[----:B------:R-:W-:Y:S01]  /*0a40*/  ULDC UR4, c[0x0][0x278] ;  /* 0x00009e0000047ab9 */ /* 0x000fe20000000800 */
[----:B------:R-:W2:Y:S01]  /*0a50*/  S2R R2, SR_CTAID.Z ;  /* 0x0000000000027919 */ /* 0x000ea20000002700 */
[----:B------:R-:W-:Y:S01]  /*0a60*/  IMAD.U32 R0, RZ, RZ, UR4 ;  /* 0x00000004ff007e24 */ /* 0x000fe2000f8e00ff */
[----:B------:R-:W-:Y:S01]  /*0a70*/  UMOV UR14, URZ ;  /* 0x0000003f000e7c82 */ /* 0x000fe20008000000 */
[----:B------:R-:W-:Y:S01]  /*0a80*/  IMAD.U32 R12, RZ, RZ, UR17 ;  /* 0x00000011ff0c7e24 */ /* 0x000fe2000f8e00ff */
[----:B------:R-:W-:Y:S02]  /*0a90*/  USHF.R.S32.HI UR33, URZ, 0x1f, UR34 ;  /* 0x0000001f3f217899 */ /* 0x000fe40008011422 */
[----:B------:R-:W-:-:S04]  /*0aa0*/  IABS R0, R0 ;  /* 0x0000000000007213 */ /* 0x000fc80000000000 */
[----:B------:R-:W-:-:S13]  /*0ab0*/  R2UR UR5, R0 ;  /* 0x00000000000572ca */ /* 0x000fda00000e0000 */
[----:B------:R-:W3:Y:S08]  /*0ac0*/  I2F.RP R0, UR5 ;  /* 0x0000000500007d06 */ /* 0x000ef00008209400 */
[----:B---3--:R-:W3:Y:S02]  /*0ad0*/  MUFU.RCP R0, R0 ;  /* 0x0000000000007308 */ /* 0x008ee40000001000 */
[----:B---3--:R-:W-:-:S06]  /*0ae0*/  VIADD R0, R0, 0xffffffe ;  /* 0x0ffffffe00007836 */ /* 0x008fcc0000000000 */
[----:B------:R-:W3:Y:S02]  /*0af0*/  F2I.FTZ.U32.TRUNC.NTZ R0, R0 ;  /* 0x0000000000007305 */ /* 0x000ee4000021f000 */
[----:B---3--:R-:W-:Y:S02]  /*0b00*/  R2UR UR15, R0 ;  /* 0x00000000000f72ca */ /* 0x008fe400000e0000 */
[----:B--2---:R-:W-:Y:S02]  /*0b10*/  IABS R0, R2 ;  /* 0x0000000200007213 */ /* 0x004fe40000000000 */
[----:B------:R-:W-:Y:S02]  /*0b20*/  LEA.HI R2, R28, R114, RZ, 0x3 ;  /* 0x000000721c027211 */ /* 0x000fe400078f18ff */
[----:B------:R-:W-:Y:S02]  /*0b30*/  R2UR UR7, R0 ;  /* 0x00000000000772ca */ /* 0x000fe400000e0000 */
[----:B------:R-:W-:-:S02]  /*0b40*/  SHF.R.S32.HI R30, RZ, 0x3, R2 ;  /* 0x00000003ff1e7819 */ /* 0x000fc40000011402 */
[----:B------:R-:W-:Y:S02]  /*0b50*/  LOP3.LUT R0, R2, 0xfffffff8, RZ, 0xc0, !PT ;  /* 0xfffffff802007812 */ /* 0x000fe400078ec0ff */
[----:B------:R-:W-:Y:S01]  /*0b60*/  SHF.R.S32.HI R31, RZ, 0x1f, R30 ;  /* 0x0000001fff1f7819 */ /* 0x000fe2000001141e */
[----:B------:R-:W-:Y:S02]  /*0b70*/  UIADD3 UR13, URZ, -UR15, URZ ;  /* 0x8000000f3f0d7290 */ /* 0x000fe4000fffe03f */
[----:B------:R-:W-:Y:S02]  /*0b80*/  IMAD.IADD R26, R114, 0x1, -R0 ;  /* 0x00000001721a7824 */ /* 0x000fe400078e0a00 */
[----:B------:R-:W-:Y:S01]  /*0b90*/  UIMAD UR13, UR13, UR5, URZ ;  /* 0x000000050d0d72a4 */ /* 0x000fe2000f8e023f */
[----:B------:R2:W-:Y:S01]  /*0ba0*/  STL.64 [R1+0x28], R30 ;  /* 0x0000281e01007387 */ /* 0x0005e20000100a00 */
[----:B------:R-:W-:Y:S02]  /*0bb0*/  IMAD.SHL.U32 R0, R30, 0x40, RZ ;  /* 0x000000401e007824 */ /* 0x000fe400078e00ff */
[----:B------:R-:W-:Y:S01]  /*0bc0*/  UIMAD.WIDE.U32 UR14, UR15, UR13, UR14 ;  /* 0x0000000d0f0e72a5 */ /* 0x000fe2000f8e000e */
[----:B------:R-:W-:-:S02]  /*0bd0*/  IMAD.SHL.U32 R36, R26, 0x8, RZ ;  /* 0x000000081a247824 */ /* 0x000fc400078e00ff */
[----:B------:R-:W-:Y:S01]  /*0be0*/  LOP3.LUT R0, R0, 0x1c0, RZ, 0xc0, !PT ;  /* 0x000001c000007812 */ /* 0x000fe200078ec0ff */
[----:B------:R-:W-:Y:S02]  /*0bf0*/  IMAD.WIDE R12, R12, 0x40, R30 ;  /* 0x000000400c0c7825 */ /* 0x000fe400078e021e */
[--C-:B------:R-:W-:Y:S01]  /*0c00*/  SHF.R.S32.HI R37, RZ, 0x1f, R36.reuse ;  /* 0x0000001fff257819 */ /* 0x100fe20000011424 */
[----:B------:R-:W-:Y:S01]  /*0c10*/  UMOV UR13, UR15 ;  /* 0x0000000f000d7c82 */ /* 0x000fe20008000000 */
[----:B------:R-:W-:Y:S01]  /*0c20*/  LOP3.LUT R2, R0, 0x38, R36, 0xf8, !PT ;  /* 0x0000003800027812 */ /* 0x000fe200078ef824 */
[----:B------:R-:W-:Y:S01]  /*0c30*/  UIMAD.WIDE.U32 UR20, UR13, UR7, URZ ;  /* 0x000000070d1472a5 */ /* 0x000fe2000f8e003f */
[----:B------:R-:W-:Y:S01]  /*0c40*/  SHF.R.U32.HI R4, RZ, 0x3, R0 ;  /* 0x00000003ff047819 */ /* 0x000fe20000011600 */
[----:B------:R-:W-:Y:S01]  /*0c50*/  UIADD3 UR20, UR22, -0x1, URZ ;  /* 0xffffffff16147890 */ /* 0x000fe2000fffe03f */
[----:B------:R-:W-:Y:S01]  /*0c60*/  LEA.HI R0, R28, R114, RZ, 0x6 ;  /* 0x000000721c007211 */ /* 0x000fe200078f30ff */
[----:B------:R-:W-:Y:S01]  /*0c70*/  UIADD3 UR13, -UR21, URZ, URZ ;  /* 0x0000003f150d7290 */ /* 0x000fe2000fffe13f */
[----:B------:R-:W-:-:S03]  /*0c80*/  LOP3.LUT R4, R2, R4, RZ, 0x3c, !PT ;  /* 0x0000000402047212 */ /* 0x000fc600078e3cff */
        /* <DEDUP_REMOVED lines=14> */
[----:B------:R-:W-:Y:S01]  /*0d70*/  @!UP2 ULOP3.LUT UR21, URZ, UR4, URZ, 0x33, !UPT ;  /* 0x000000043f15a292 */ /* 0x000fe2000f8e333f */
[----:B------:R-:W-:Y:S01]  /*0d80*/  @UP0 UMOV UR28, UR14 ;  /* 0x0000000e001c0c82 */ /* 0x000fe20008000000 */
[----:B------:R-:W-:Y:S02]  /*0d90*/  @UP0 UIADD3 UR25, UR15, UR5, URZ ;  /* 0x000000050f190290 */ /* 0x000fe4000fffe03f */
        /* <DEDUP_REMOVED lines=15> */
.L_x_479:
[C---:B------:R-:W-:Y:S01]  /*0e90*/  IADD3 R2, P0, R36.reuse, UR12, RZ ;  /* 0x0000000c24027c10 */ /* 0x040fe2000ff1e0ff */
[----:B------:R-:W2:Y:S01]  /*0ea0*/  S2UR UR32, SR_CgaCtaId ;  /* 0x00000000002079c3 */ /* 0x000ea20000008800 */
[C---:B------:R-:W-:Y:S01]  /*0eb0*/  VIADD R120, R36.reuse, 0x40 ;  /* 0x0000004024787836 */ /* 0x040fe20000000000 */
[----:B------:R-:W-:Y:S01]  /*0ec0*/  ULDC.64 UR12, c[0x0][0x260] ;  /* 0x00009800000c7ab9 */ /* 0x000fe20000000a00 */
[----:B------:R-:W-:Y:S01]  /*0ed0*/  IADD3.X R3, R37, UR10, RZ, P0, !PT ;  /* 0x0000000a25037c10 */ /* 0x000fe200087fe4ff */
[----:B------:R-:W-:Y:S01]  /*0ee0*/  VIADD R117, R36, 0xc0 ;  /* 0x000000c024757836 */ /* 0x000fe20000000000 */
[----:B------:R-:W-:Y:S01]  /*0ef0*/  ULDC.64 UR10, c[0x0][0x268] ;  /* 0x00009a00000a7ab9 */ /* 0x000fe20000000a00 */
[----:B------:R-:W-:Y:S01]  /*0f00*/  MOV R33, UR12 ;  /* 0x0000000c00217c02 */ /* 0x000fe20008000f00 */
[----:B------:R-:W-:Y:S01]  /*0f10*/  IMAD.U32 R32, RZ, RZ, UR10 ;  /* 0x0000000aff207e24 */ /* 0x000fe2000f8e00ff */
[----:B------:R3:W-:Y:S01]  /*0f20*/  STL [R1+0x20], R120 ;  /* 0x0000207801007387 */ /* 0x0007e20000100800 */
[----:B------:R-:W-:Y:S01]  /*0f30*/  UIADD3 UR39, -UR27, UR18, URZ ;  /* 0x000000121b277290 */ /* 0x000fe2000fffe13f */
[----:B------:R-:W-:Y:S01]  /*0f40*/  IMAD.SHL.U32 R5, R0, 0x8, RZ ;  /* 0x0000000800057824 */ /* 0x000fe200078e00ff */
[----:B------:R-:W-:Y:S01]  /*0f50*/  ULDC.64 UR4, c[0x0][0x258] ;  /* 0x0000960000047ab9 */ /* 0x000fe20000000a00 */
[----:B------:R3:W-:Y:S01]  /*0f60*/  STL [R1+0x24], R117 ;  /* 0x0000247501007387 */ /* 0x0007e20000100800 */
[----:B------:R-:W-:Y:S01]  /*0f70*/  UIMAD UR15, UR33, UR4, URZ ;  /* 0x00000004210f72a4 */ /* 0x000fe2000f8e023f */
[----:B------:R-:W-:Y:S01]  /*0f80*/  IMAD.U32 R0, RZ, RZ, UR4 ;  /* 0x00000004ff007e24 */ /* 0x000fe2000f8e00ff */
[----:B------:R-:W-:Y:S01]  /*0f90*/  ISETP.GE.AND P1, PT, R30, UR39, PT ;  /* 0x000000271e007c0c */ /* 0x000fe2000bf26270 */
[----:B------:R3:W-:Y:S01]  /*0fa0*/  STL [R1+0x6c], R33 ;  /* 0x00006c2101007387 */ /* 0x0007e20000100800 */
[----:B------:R-:W-:Y:S01]  /*0fb0*/  UIMAD UR15, UR34, UR5, UR15 ;  /* 0x00000005220f72a4 */ /* 0x000fe2000f8e020f */
[----:B------:R-:W-:Y:S01]  /*0fc0*/  IMAD.WIDE.U32 R16, R0, UR34, R2 ;  /* 0x0000002200107c25 */ /* 0x000fe2000f8e0002 */
[----:B------:R-:W-:Y:S01]  /*0fd0*/  UMOV UR4, 0x400 ;  /* 0x0000040000047882 */ /* 0x000fe20000000000 */
[----:B------:R3:W-:Y:S01]  /*0fe0*/  STL [R1+0x70], R32 ;  /* 0x0000702001007387 */ /* 0x0007e20000100800 */
[----:B------:R-:W-:Y:S01]  /*0ff0*/  UIMAD UR38, UR14, UR12, URZ ;  /* 0x0000000c0e2672a4 */ /* 0x000fe2000f8e023f */
[----:B------:R-:W-:Y:S01]  /*1000*/  VIADD R24, R30, 0x20 ;  /* 0x000000201e187836 */ /* 0x000fe20000000000 */
[----:B------:R-:W-:Y:S01]  /*1010*/  UIMAD UR14, UR14, UR10, URZ ;  /* 0x0000000a0e0e72a4 */ /* 0x000fe2000f8e023f */
[----:B------:R-:W-:Y:S01]  /*1020*/  LOP3.LUT R4, R4, 0xfffffe00, R5, 0xf8, !PT ;  /* 0xfffffe0004047812 */ /* 0x000fe200078ef805 */
[----:B--2---:R-:W-:Y:S01]  /*1030*/  ULEA UR4, UR32, UR4, 0x18 ;  /* 0x0000000420047291 */ /* 0x004fe2000f8ec03f */
[C---:B------:R-:W-:Y:S01]  /*1040*/  IADD3 R21, R30.reuse, 0x10, RZ ;  /* 0x000000101e157810 */ /* 0x040fe20007ffe0ff */
[----:B------:R-:W-:Y:S01]  /*1050*/  UIMAD UR32, UR21, UR13, UR38 ;  /* 0x0000000d152072a4 */ /* 0x000fe2000f8e0226 */
[----:B------:R-:W-:Y:S01]  /*1060*/  IADD3 R15, R17, UR15, RZ ;  /* 0x0000000f110f7c10 */ /* 0x000fe2000fffe0ff */
[----:B------:R-:W-:Y:S01]  /*1070*/  USHF.R.S32.HI UR5, URZ, 0x1f, UR20 ;  /* 0x0000001f3f057899 */ /* 0x000fe20008011414 */
[----:B------:R-:W-:Y:S01]  /*1080*/  BSSY B0, `(.L_x_480) ;  /* 0x0000037000007945 */ /* 0x000fe20003800000 */
[----:B------:R-:W-:Y:S01]  /*1090*/  UIMAD UR19, UR20, -0x40, UR29 ;  /* 0xffffffc0141378a4 */ /* 0x000fe2000f8e021d */
[----:B------:R-:W-:Y:S01]  /*10a0*/  IADD3 R25, R30, 0x30, RZ ;  /* 0x000000301e197810 */ /* 0x000fe20007ffe0ff */
[----:B------:R-:W-:Y:S01]  /*10b0*/  UIMAD UR38, UR21, UR11, UR14 ;  /* 0x0000000b152672a4 */ /* 0x000fe2000f8e020e */
[----:B------:R-:W-:Y:S01]  /*10c0*/  ISETP.GE.AND P0, PT, R21, UR39, PT ;  /* 0x0000002715007c0c */ /* 0x000fe2000bf06270 */
[----:B------:R-:W-:Y:S01]  /*10d0*/  IMAD R18, R31, UR8, RZ ;  /* 0x000000081f127c24 */ /* 0x000fe2000f8e02ff */
[----:B------:R-:W-:Y:S01]  /*10e0*/  ISETP.GE.AND P5, PT, R24, UR39, PT ;  /* 0x0000002718007c0c */ /* 0x000fe2000bfa6270 */
[----:B------:R-:W-:Y:S01]  /*10f0*/  IMAD.WIDE.U32 R10, R30, UR8, R36 ;  /* 0x000000081e0a7c25 */ /* 0x000fe2000f8e0024 */
[----:B------:R-:W-:-:S02]  /*1100*/  IADD3 R252, R36, 0x80, RZ ;  /* 0x0000008024fc7810 */ /* 0x000fc40007ffe0ff */
        /* <DEDUP_REMOVED lines=12> */
[----:B------:R-:W2:Y:S02]  /*11d0*/  @!P4 LDC.64 R4, c[0x0][0x210] ;  /* 0x00008400ff04cb82 */ /* 0x000ea40000000a00 */
[----:B------:R4:W-:Y:S06]  /*11e0*/  @P6 STS.128 [R215], RZ ;  /* 0x000000ffd7006388 */ /* 0x0009ec0000000c00 */
[----:B------:R-:W5:Y:S08]  /*11f0*/  @!P6 LDC.64 R6, c[0x0][0x210] ;  /* 0x00008400ff06eb82 */ /* 0x000f700000000a00 */
[----:B------:R-:W1:Y:S01]  /*1200*/  @!P3 LDC.64 R2, c[0x0][0x210] ;  /* 0x00008400ff02bb82 */ /* 0x000e620000000a00 */
        /* <DEDUP_REMOVED lines=30> */
.L_x_481:
[----:B------:R-:W-:Y:S05]  /*13f0*/  BSYNC B0 ;  /* 0x0000000000007941 */ /* 0x000fea0003800000 */
.L_x_480:
[----:B--2-4-:R-:W-:Y:S01]  /*1400*/  IMAD R2, R30, UR9, R18 ;  /* 0x000000091e027c24 */ /* 0x014fe2000f8e0212 */
[----:B------:R-:W-:Y:S01]  /*1410*/  IADD3 R10, P1, R10, UR26, RZ ;  /* 0x0000001a0a0a7c10 */ /* 0x000fe2000ff3e0ff */
[----:B------:R-:W-:Y:S01]  /*1420*/  IMAD R0, R31, UR6, RZ ;  /* 0x000000061f007c24 */ /* 0x000fe2000f8e02ff */
        /* <DEDUP_REMOVED lines=53> */
.L_x_483:
[----:B------:R-:W-:Y:S05]  /*1780*/  BSYNC B0 ;  /* 0x0000000000007941 */ /* 0x000fea0003800000 */
.L_x_482:
[----:B------:R-:W-:Y:S04]  /*1790*/  BSSY B0, `(.L_x_484) ;  /* 0x0000031000007945 */ /* 0x000fe80003800000 */
[----:B------:R-:W-:Y:S05]  /*17a0*/  @P5 BRA `(.L_x_485) ;  /* 0x0000000000bc5947 */ /* 0x000fea0003800000 */
[----:B------:R-:W-:Y:S01]  /*17b0*/  ULDC UR12, c[0x0][0x2d0] ;  /* 0x0000b400000c7ab9 */ /* 0x000fe20000000800 */
[----:B--2-4-:R-:W-:Y:S01]  /*17c0*/  IADD3 R4, P0, R12, 0x20, RZ ;  /* 0x000000200c047810 */ /* 0x014fe20007f1e0ff */
        /* <DEDUP_REMOVED lines=45> */
.L_x_485:
[----:B------:R-:W-:Y:S05]  /*1aa0*/  BSYNC B0 ;  /* 0x0000000000007941 */ /* 0x000fea0003800000 */
.L_x_484:
[----:B------:R-:W-:Y:S01]  /*1ab0*/  IMAD.WIDE.U32 R34, R33, UR21, R10 ;  /* 0x0000001521227c25 */ /* 0x000fe2000f8e000a */
[----:B------:R-:W-:Y:S01]  /*1ac0*/  USHF.L.U32 UR14, UR8, 0x6, URZ ;  /* 0x00000006080e7899 */ /* 0x000fe2000800063f */
[----:B------:R-:W-:Y:S03]  /*1ad0*/  BSSY B0, `(.L_x_486) ;  /* 0x0000032000007945 */ /* 0x000fe60003800000 */
[----:B------:R1:W-:Y:S01]  /*1ae0*/  STL.64 [R1+0x40], R34 ;  /* 0x0000402201007387 */ /* 0x0003e20000100a00 */
[----:B------:R-:W-:Y:S07]  /*1af0*/  @P6 BRA `(.L_x_487) ;  /* 0x0000000000bc6947 */ /* 0x000fee0003800000 */
        /* <DEDUP_REMOVED lines=18> */
[C-C-:B------:R-:W-:Y:S02]  /*1c20*/  @!P5 LEA.HI.X R7, R8.reuse, R7, R0.reuse, 0x1, P0 ;  /* 0x000000070807d211 */ /* 0x140fe400000f0c00 */
        /* <DEDUP_REMOVED lines=28> */
.L_x_487:
[----:B------:R-:W-:Y:S05]  /*1df0*/  BSYNC B0 ;  /* 0x0000000000007941 */ /* 0x000fea0003800000 */
.L_x_486:
[----:B------:R-:W-:Y:S01]  /*1e00*/  VIADD R119, R35, UR32 ;  /* 0x0000002023777c36 */ /* 0x000fe20008000000 */
[----:B------:R-:W-:Y:S01]  /*1e10*/  MOV R118, R34 ;  /* 0x0000002200767202 */ /* 0x000fe20000000f00 */
[----:B------:R-:W-:Y:S01]  /*1e20*/  USHF.L.U64.HI UR15, UR8, 0x6, UR9 ;  /* 0x00000006080f7899 */ /* 0x000fe20008010209 */
[----:B------:R-:W-:Y:S01]  /*1e30*/  ISETP.GE.AND P1, PT, R30, UR19, PT ;  /* 0x000000131e007c0c */ /* 0x000fe2000bf26270 */
[----:B------:R-:W-:Y:S01]  /*1e40*/  IMAD.U32 R112, RZ, RZ, UR14 ;  /* 0x0000000eff707e24 */ /* 0x000fe2000f8e00ff */
[----:B------:R-:W-:Y:S01]  /*1e50*/  BSSY B0, `(.L_x_488) ;  /* 0x000002f000007945 */ /* 0x000fe20003800000 */
[----:B------:R3:W-:Y:S01]  /*1e60*/  STL.64 [R1+0x38], R118 ;  /* 0x0000387601007387 */ /* 0x0007e20000100a00 */
[----:B------:R-:W-:Y:S01]  /*1e70*/  UIMAD UR10, UR15, UR20, URZ ;  /* 0x000000140f0a72a4 */ /* 0x000fe2000f8e023f */
[----:B-12---:R-:W-:Y:S01]  /*1e80*/  IMAD.WIDE.U32 R2, R112, UR20, R118 ;  /* 0x0000001470027c25 */ /* 0x006fe2000f8e0076 */
[----:B------:R-:W-:Y:S02]  /*1e90*/  ISETP.GE.AND P0, PT, R21, UR19, PT ;  /* 0x0000001315007c0c */ /* 0x000fe4000bf06270 */
[----:B------:R-:W-:Y:S01]  /*1ea0*/  UIMAD UR10, UR5, UR14, UR10 ;  /* 0x0000000e050a72a4 */ /* 0x000fe2000f8e020a */
[----:B------:R-:W-:-:S05]  /*1eb0*/  ISETP.GE.AND P5, PT, R24, UR19, PT ;  /* 0x0000001318007c0c */ /* 0x000fca000bfa6270 */
[----:B----4-:R-:W-:Y:S01]  /*1ec0*/  VIADD R5, R3, UR10 ;  /* 0x0000000a03057c36 */ /* 0x010fe20008000000 */
[----:B------:R-:W-:Y:S07]  /*1ed0*/  @P1 BRA `(.L_x_489) ;  /* 0x0000000000981947 */ /* 0x000fee0003800000 */
[----:B------:R-:W-:Y:S02]  /*1ee0*/  ULDC UR10, c[0x0][0x2d0] ;  /* 0x0000b400000a7ab9 */ /* 0x000fe40000000800 */
[----:B------:R-:W-:Y:S02]  /*1ef0*/  ISETP.GE.AND P4, PT, R120, UR10, PT ;  /* 0x0000000a78007c0c */ /* 0x000fe4000bf86270 */
[----:B------:R-:W-:Y:S02]  /*1f00*/  ISETP.GE.AND P6, PT, R36, UR10, PT ;  /* 0x0000000a24007c0c */ /* 0x000fe4000bfc6270 */
[----:B------:R-:W-:-:S09]  /*1f10*/  ISETP.GE.AND P3, PT, R252, UR10, PT ;  /* 0x0000000afc007c0c */ /* 0x000fd2000bf66270 */
[----:B------:R-:W1:Y:S02]  /*1f20*/  @!P4 LDC.64 R8, c[0x0][0x218] ;  /* 0x00008600ff08cb82 */ /* 0x000e640000000a00 */
[----:B------:R2:W-:Y:S06]  /*1f30*/  @P6 STS.128 [R215+0x8000], RZ ;  /* 0x008000ffd7006388 */ /* 0x0005ec0000000c00 */
[----:B------:R-:W4:Y:S08]  /*1f40*/  @!P6 LDC.64 R10, c[0x0][0x218] ;  /* 0x00008600ff0aeb82 */ /* 0x000f300000000a00 */
[----:B------:R-:W5:Y:S01]  /*1f50*/  @!P3 LDC.64 R6, c[0x0][0x218] ;  /* 0x00008600ff06bb82 */ /* 0x000f620000000a00 */
[----:B-1----:R-:W-:-:S04]  /*1f60*/  @!P4 LEA R8, P1, R2, R8, 0x1 ;  /* 0x000000080208c211 */ /* 0x002fc800078208ff */
[C---:B------:R-:W-:Y:S02]  /*1f70*/  @!P4 LEA.HI.X R9, R2.reuse, R9, R5, 0x1, P1 ;  /* 0x000000090209c211 */ /* 0x040fe400008f0c05 */
        /* <DEDUP_REMOVED lines=28> */
.L_x_489:
[----:B------:R-:W-:Y:S05]  /*2140*/  BSYNC B0 ;  /* 0x0000000000007941 */ /* 0x000fea0003800000 */
.L_x_488:
        /* <DEDUP_REMOVED lines=45> */
.L_x_491:
[----:B------:R-:W-:Y:S05]  /*2420*/  BSYNC B0 ;  /* 0x0000000000007941 */ /* 0x000fea0003800000 */
.L_x_490:
[----:B------:R-:W-:Y:S04]  /*2430*/  BSSY B0, `(.L_x_492) ;  /* 0x000002d000007945 */ /* 0x000fe80003800000 */
[----:B------:R-:W-:Y:S05]  /*2440*/  @P5 BRA `(.L_x_493) ;  /* 0x0000000000ac5947 */ /* 0x000fea0003800000 */
[----:B------:R-:W-:Y:S01]  /*2450*/  ULDC UR10, c[0x0][0x2d0] ;  /* 0x0000b400000a7ab9 */ /* 0x000fe20000000800 */
[----:B------:R-:W-:Y:S01]  /*2460*/  IMAD.U32 R0, RZ, RZ, UR8 ;  /* 0x00000008ff007e24 */ /* 0x000fe2000f8e00ff */
[----:B------:R-:W-:Y:S01]  /*2470*/  ISETP.GE.AND P5, PT, R36, UR10, PT ;  /* 0x0000000a24007c0c */ /* 0x000fe2000bfa6270 */
[----:B-12-4-:R-:W-:Y:S01]  /*2480*/  IMAD.U32 R6, RZ, RZ, UR8 ;  /* 0x00000008ff067e24 */ /* 0x016fe2000f8e00ff */
[----:B------:R-:W-:Y:S01]  /*2490*/  ISETP.GE.AND P4, PT, R120, UR10, PT ;  /* 0x0000000a78007c0c */ /* 0x000fe2000bf86270 */
[----:B------:R-:W-:Y:S01]  /*24a0*/  IMAD.U32 R12, RZ, RZ, UR9 ;  /* 0x00000009ff0c7e24 */ /* 0x000fe2000f8e00ff */
[----:B------:R-:W-:Y:S02]  /*24b0*/  ISETP.GE.AND P2, PT, R252, UR10, PT ;  /* 0x0000000afc007c0c */ /* 0x000fe4000bf46270 */
[----:B------:R-:W-:-:S04]  /*24c0*/  LEA R0, P0, R0, R2, 0x5 ;  /* 0x0000000200007211 */ /* 0x000fc800078028ff */
[----:B------:R-:W-:-:S03]  /*24d0*/  LEA.HI.X R12, R6, R5, R12, 0x5, P0 ;  /* 0x00000005060c7211 */ /* 0x000fc600000f2c0c */
[----:B------:R-:W1:Y:S01]  /*24e0*/  @!P5 LDC.64 R10, c[0x0][0x218] ;  /* 0x00008600ff0adb82 */ /* 0x000e620000000a00 */
[----:B------:R2:W-:Y:S07]  /*24f0*/  @P5 STS.128 [R215+0x9000], RZ ;  /* 0x009000ffd7005388 */ /* 0x0005ee0000000c00 */
        /* <DEDUP_REMOVED lines=32> */
.L_x_493:
[----:B------:R-:W-:Y:S05]  /*2700*/  BSYNC B0 ;  /* 0x0000000000007941 */ /* 0x000fea0003800000 */
.L_x_492:
        /* <DEDUP_REMOVED lines=13> */
[----:B-1----:R-:W1:Y:S08]  /*27e0*/  @!P4 LDC.64 R6, c[0x0][0x218] ;  /* 0x00008600ff06cb82 */ /* 0x002e700000000a00 */
[----:B------:R-:W5:Y:S01]  /*27f0*/  @!P2 LDC.64 R10, c[0x0][0x218] ;  /* 0x00008600ff0aab82 */ /* 0x000f620000000a00 */
[----:B--2---:R-:W-:-:S04]  /*2800*/  @!P5 LEA R8, P0, R2, R8, 0x1 ;  /* 0x000000080208d211 */ /* 0x004fc800078008ff */
[C-C-:B------:R-:W-:Y:S02]  /*2810*/  @!P5 LEA.HI.X R9, R2.reuse, R9, R0.reuse, 0x1, P0 ;  /* 0x000000090209d211 */ /* 0x140fe400000f0c00 */
[----:B------:R-:W-:Y:S02]  /*2820*/  ISETP.GE.AND P0, PT, R117, UR10, PT ;  /* 0x0000000a75007c0c */ /* 0x000fe4000bf06270 */
[C---:B-1----:R-:W-:Y:S01]  /*2830*/  @!P4 LEA R6, P3, R2.reuse, R6, 0x1 ;  /* 0x000000060206c211 */ /* 0x042fe200078608ff */
        /* <DEDUP_REMOVED lines=26> */
.L_x_495:
[----:B------:R-:W-:Y:S05]  /*29e0*/  BSYNC B0 ;  /* 0x0000000000007941 */ /* 0x000fea0003800000 */
.L_x_494:
        /* <DEDUP_REMOVED lines=11> */
[----:B------:R-:W-:Y:S01]  /*2aa0*/  SHF.R.S32.HI R113, RZ, 0x5, R29 ;  /* 0x00000005ff717819 */ /* 0x000fe2000001141d */
        /* <DEDUP_REMOVED lines=8> */
[----:B--2-4-:R2:W4:Y:S01]  /*2b30*/  @P1 LDG.E R10, desc[UR30][R2.64] ;  /* 0x0000001e020a1981 */ /* 0x014522000c1e1900 */
[----:B------:R-:W-:Y:S01]  /*2b40*/  LEA R9, R113, UR27, 0x4 ;  /* 0x0000001b71097c11 */ /* 0x000fe2000f8e20ff */
[----:B------:R-:W4:Y:S01]  /*2b50*/  @P1 MUFU.RCP R8, UR10 ;  /* 0x0000000a00081d08 */ /* 0x000f220008001000 */
[----:B-1----:R-:W-:Y:S01]  /*2b60*/  IMAD.U32 R5, RZ, RZ, UR29 ;  /* 0x0000001dff057e24 */ /* 0x002fe2000f8e00ff */
[----:B------:R-:W-:Y:S01]  /*2b70*/  USHF.L.U64.HI UR12, UR6, 0x6, UR7 ;  /* 0x00000006060c7899 */ /* 0x000fe20008010207 */
[----:B------:R-:W-:Y:S01]  /*2b80*/  BSSY B0, `(.L_x_496) ;  /* 0x0000060000007945 */ /* 0x000fe20003800000 */
[----:B------:R-:W-:Y:S01]  /*2b90*/  USHF.L.U32 UR13, UR6, 0x6, URZ ;  /* 0x00000006060d7899 */ /* 0x000fe2000800063f */
[----:B------:R-:W-:Y:S01]  /*2ba0*/  BAR.SYNC.DEFER_BLOCKING 0x0 ;  /* 0x0000000000007b1d */ /* 0x000fe20000010000 */
[----:B------:R-:W-:Y:S01]  /*2bb0*/  UIMAD UR11, UR12, UR20, URZ ;  /* 0x000000140c0b72a4 */ /* 0x000fe2000f8e023f */
[----:B------:R-:W-:Y:S02]  /*2bc0*/  ISETP.GE.AND P0, PT, R21, UR19, PT ;  /* 0x0000001315007c0c */ /* 0x000fe4000bf06270 */
[----:B------:R-:W-:Y:S01]  /*2bd0*/  ISETP.GE.AND P5, PT, R24, UR19, PT ;  /* 0x0000001318007c0c */ /* 0x000fe2000bfa6270 */
[----:B------:R-:W-:-:S03]  /*2be0*/  UIMAD UR11, UR5, UR13, UR11 ;  /* 0x0000000d050b72a4 */ /* 0x000fc6000f8e020b */
[----:B------:R-:W-:Y:S01]  /*2bf0*/  UMOV UR5, URZ ;  /* 0x0000003f00057c82 */ /* 0x000fe20008000000 */
[----:B--2---:R-:W-:-:S04]  /*2c00*/  LEA.HI R3, R28, R114, RZ, 0x4 ;  /* 0x000000721c037211 */ /* 0x004fc800078f20ff */
[----:B------:R-:W-:Y:S02]  /*2c10*/  LOP3.LUT R0, R3, 0xfffffff0, RZ, 0xc0, !PT ;  /* 0xfffffff003007812 */ /* 0x000fe400078ec0ff */
[----:B------:R-:W-:-:S03]  /*2c20*/  SHF.R.S32.HI R2, RZ, 0x4, R3 ;  /* 0x00000004ff027819 */ /* 0x000fc60000011403 */
[----:B------:R-:W-:Y:S01]  /*2c30*/  IMAD.IADD R0, R114, 0x1, -R0 ;  /* 0x0000000172007824 */ /* 0x000fe200078e0a00 */
[----:B------:R-:W-:-:S04]  /*2c40*/  LEA.HI R3, R3, R2, RZ, 0x1 ;  /* 0x0000000203037211 */ /* 0x000fc800078f08ff */
[----:B------:R-:W-:Y:S02]  /*2c50*/  SHF.R.S32.HI R4, RZ, 0x1f, R0 ;  /* 0x0000001fff047819 */ /* 0x000fe40000011400 */
[----:B------:R-:W-:Y:S02]  /*2c60*/  LOP3.LUT R3, R3, 0xfffffffe, RZ, 0xc0, !PT ;  /* 0xfffffffe03037812 */ /* 0x000fe400078ec0ff */
[----:B------:R-:W-:-:S03]  /*2c70*/  LEA.HI R7, R4, R0, RZ, 0x3 ;  /* 0x0000000004077211 */ /* 0x000fc600078f18ff */
[----:B------:R-:W-:Y:S01]  /*2c80*/  IMAD.IADD R15, R2, 0x1, -R3 ;  /* 0x00000001020f7824 */ /* 0x000fe200078e0a03 */
[C---:B------:R-:W-:Y:S01]  /*2c90*/  LOP3.LUT R4, R7.reuse, 0xfffffff8, RZ, 0xc0, !PT ;  /* 0xfffffff807047812 */ /* 0x040fe200078ec0ff */
[----:B------:R-:W-:Y:S02]  /*2ca0*/  IMAD.SHL.U32 R7, R7, 0x40, RZ ;  /* 0x0000004007077824 */ /* 0x000fe400078e00ff */
[----:B------:R-:W-:Y:S02]  /*2cb0*/  IMAD.SHL.U32 R3, R15, 0x8, RZ ;  /* 0x000000080f037824 */ /* 0x000fe400078e00ff */
[----:B------:R-:W-:Y:S01]  /*2cc0*/  IMAD.IADD R38, R0, 0x1, -R4 ;  /* 0x0000000100267824 */ /* 0x000fe200078e0a04 */
[----:B------:R-:W-:-:S03]  /*2cd0*/  SHF.R.S32.HI R4, RZ, 0x1f, R20 ;  /* 0x0000001fff047819 */ /* 0x000fc60000011414 */
[----:B------:R-:W-:Y:S01]  /*2ce0*/  IMAD.SHL.U32 R0, R38, 0x40, RZ ;  /* 0x0000004026007824 */ /* 0x000fe200078e00ff */
[----:B------:R-:W-:Y:S01]  /*2cf0*/  LEA.HI R2, R4, R20, RZ, 0x2 ;  /* 0x0000001404027211 */ /* 0x000fe200078f10ff */
[----:B------:R-:W-:-:S03]  /*2d00*/  IMAD.SHL.U32 R4, R30, 0x8, RZ ;  /* 0x000000081e047824 */ /* 0x000fc600078e00ff */
[----:B------:R-:W-:Y:S02]  /*2d10*/  LOP3.LUT R0, R0, 0x1c0, RZ, 0xc0, !PT ;  /* 0x000001c000007812 */ /* 0x000fe400078ec0ff */
[----:B------:R-:W-:Y:S02]  /*2d20*/  SHF.R.S32.HI R2, RZ, 0x2, R2 ;  /* 0x00000002ff027819 */ /* 0x000fe40000011402 */
[----:B------:R-:W-:Y:S02]  /*2d30*/  LOP3.LUT R3, R0, 0x8, R3, 0xf8, !PT ;  /* 0x0000000800037812 */ /* 0x000fe400078ef803 */
[----:B------:R-:W-:Y:S02]  /*2d40*/  SHF.R.U32.HI R0, RZ, 0x3, R0 ;  /* 0x00000003ff007819 */ /* 0x000fe40000011600 */
[----:B------:R-:W-:Y:S02]  /*2d50*/  IADD3 R9, R9, 0x1, R2 ;  /* 0x0000000109097810 */ /* 0x000fe40007ffe002 */
[----:B------:R-:W-:-:S02]  /*2d60*/  IADD3 R2, P2, R22, UR28, RZ ;  /* 0x0000001c16027c10 */ /* 0x000fc4000ff5e0ff */
[----:B------:R-:W-:Y:S01]  /*2d70*/  LOP3.LUT R6, R3, R0, RZ, 0x3c, !PT ;  /* 0x0000000003067212 */ /* 0x000fe200078e3cff */
[----:B------:R-:W-:Y:S01]  /*2d80*/  IMAD.SHL.U32 R0, R26, 0x40, RZ ;  /* 0x000000401a007824 */ /* 0x000fe200078e00ff */
[----:B------:R-:W-:Y:S02]  /*2d90*/  IADD3.X R3, R23, UR25, R27, P2, !PT ;  /* 0x0000001917037c10 */ /* 0x000fe400097fe41b */
[----:B------:R-:W-:Y:S02]  /*2da0*/  ISETP.GE.AND P2, PT, R30, UR19, PT ;  /* 0x000000131e007c0c */ /* 0x000fe4000bf46270 */
[----:B------:R-:W-:Y:S01]  /*2db0*/  LOP3.LUT R0, R0, 0x1c0, RZ, 0xc0, !PT ;  /* 0x000001c000007812 */ /* 0x000fe200078ec0ff */
[----:B------:R-:W-:Y:S01]  /*2dc0*/  IMAD.WIDE.U32 R16, R32, UR21, R2 ;  /* 0x0000001520107c25 */ /* 0x000fe2000f8e0002 */
[----:B------:R-:W-:Y:S02]  /*2dd0*/  IADD3 R14, R5, -UR18, R9 ;  /* 0x80000012050e7c10 */ /* 0x000fe4000fffe009 */
[----:B------:R-:W-:Y:S01]  /*2de0*/  LOP3.LUT R4, R0, 0x8, R4, 0xf8, !PT ;  /* 0x0000000800047812 */ /* 0x000fe200078ef804 */
[----:B------:R-:W-:Y:S01]  /*2df0*/  VIADD R13, R17, UR38 ;  /* 0x00000026110d7c36 */ /* 0x000fe20008000000 */
[----:B------:R-:W-:Y:S01]  /*2e00*/  SHF.R.U32.HI R0, RZ, 0x3, R0 ;  /* 0x00000003ff007819 */ /* 0x000fe20000011600 */
[----:B------:R-:W-:Y:S01]  /*2e10*/  IMAD.MOV.U32 R12, RZ, RZ, R16 ;  /* 0x000000ffff0c7224 */ /* 0x000fe200078e0010 */
[----:B------:R1:W-:Y:S02]  /*2e20*/  STL.64 [R1+0x60], R16 ;  /* 0x0000601001007387 */ /* 0x0003e40000100a00 */
[----:B------:R-:W-:-:S02]  /*2e30*/  LOP3.LUT R5, R4, R0, RZ, 0x3c, !PT ;  /* 0x0000000004057212 */ /* 0x000fc400078e3cff */
[----:B------:R1:W-:Y:S01]  /*2e40*/  STL.64 [R1+0x50], R12 ;  /* 0x0000500c01007387 */ /* 0x0003e20000100a00 */
[----:B------:R-:W-:Y:S01]  /*2e50*/  LOP3.LUT R4, R6, 0xfffffe00, R7, 0xf8, !PT ;  /* 0xfffffe0006047812 */ /* 0x000fe200078ef807 */
[----:B------:R-:W-:Y:S02]  /*2e60*/  IMAD.U32 R6, RZ, RZ, UR20 ;  /* 0x00000014ff067e24 */ /* 0x000fe4000f8e00ff */
[----:B------:R1:W-:Y:S02]  /*2e70*/  @P2 STS.128 [R215+0x10000], RZ ;  /* 0x010000ffd7002388 */ /* 0x0003e40000000c00 */
[----:B------:R-:W-:Y:S02]  /*2e80*/  IMAD.WIDE.U32 R6, R6, UR13, R12 ;  /* 0x0000000d06067c25 */ /* 0x000fe4000f8e000c */
[----:B------:R1:W-:Y:S02]  /*2e90*/  @P2 STS.128 [R215+0x12000], RZ ;  /* 0x012000ffd7002388 */ /* 0x0003e40000000c00 */
[----:B------:R-:W-:-:S02]  /*2ea0*/  VIADD R3, R7, UR11 ;  /* 0x0000000b07037c36 */ /* 0x000fc40008000000 */
[----:B------:R1:W-:Y:S01]  /*2eb0*/  @P2 STS.128 [R215+0x14000], RZ ;  /* 0x014000ffd7002388 */ /* 0x0003e20000000c00 */
[----:B------:R-:W-:-:S03]  /*2ec0*/  IMAD R2, R113, 0x400, R4 ;  /* 0x0000040071027824 */ /* 0x000fc600078e0204 */
[----:B------:R1:W-:Y:S01]  /*2ed0*/  @P2 STS.128 [R215+0x16000], RZ ;  /* 0x016000ffd7002388 */ /* 0x0003e20000000c00 */
[----:B----4-:R-:W-:-:S05]  /*2ee0*/  @P1 FMUL.FTZ R0, R10, R8 ;  /* 0x000000080a001220 */ /* 0x010fca0000410000 */
        /* <DEDUP_REMOVED lines=41> */
.L_x_497:
[----:B------:R-:W-:Y:S05]  /*3180*/  BSYNC B0 ;  /* 0x0000000000007941 */ /* 0x000fea0003800000 */
.L_x_496:
[----:B------:R4:W-:Y:S01]  /*3190*/  @P0 STS.128 [R215+0x10800], RZ ;  /* 0x010800ffd7000388 */ /* 0x0009e20000000c00 */
[----:B------:R-:W-:Y:S01]  /*31a0*/  IMAD R0, R15, 0x200, R5 ;  /* 0x000002000f007824 */ /* 0x000fe200078e0205 */
[----:B------:R-:W-:Y:S01]  /*31b0*/  USHF.L.U32 UR27, UR6, 0x4, URZ ;  /* 0x00000004061b7899 */ /* 0x000fe2000800063f */
[----:B------:R-:W-:Y:S01]  /*31c0*/  VIADD R39, R14, UR23 ;  /* 0x000000170e277c36 */ /* 0x000fe20008000000 */
[----:B------:R4:W-:Y:S01]  /*31d0*/  @P0 STS.128 [R215+0x12800], RZ ;  /* 0x012800ffd7000388 */ /* 0x0009e20000000c00 */
[----:B------:R-:W-:Y:S01]  /*31e0*/  USHF.L.U64.HI UR23, UR6, 0x4, UR7 ;  /* 0x0000000406177899 */ /* 0x000fe20008010207 */
[----:B------:R-:W-:Y:S01]  /*31f0*/  BSSY B0, `(.L_x_498) ;  /* 0x000002f000007945 */ /* 0x000fe20003800000 */
[----:B------:R-:W-:Y:S01]  /*3200*/  ISETP.GE.AND P6, PT, R25, UR19, PT ;  /* 0x0000001319007c0c */ /* 0x000fe2000bfc6270 */
[----:B------:R4:W-:Y:S01]  /*3210*/  @P0 STS.128 [R215+0x14800], RZ ;  /* 0x014800ffd7000388 */ /* 0x0009e20000000c00 */
[----:B------:R-:W-:Y:S02]  /*3220*/  LEA R195, R2, UR4, 0x1 ;  /* 0x0000000402c37c11 */ /* 0x000fe4000f8e08ff */
[----:B------:R-:W-:Y:S01]  /*3230*/  LEA R188, R0, UR4, 0x1 ;  /* 0x0000000400bc7c11 */ /* 0x000fe2000f8e08ff */
[----:B------:R4:W-:Y:S01]  /*3240*/  @P0 STS.128 [R215+0x16800], RZ ;  /* 0x016800ffd7000388 */ /* 0x0009e20000000c00 */
[----:B------:R-:W-:Y:S07]  /*3250*/  @P0 BRA `(.L_x_499) ;  /* 0x0000000000a00947 */ /* 0x000fee0003800000 */
        /* <DEDUP_REMOVED lines=40> */
.L_x_499:
[----:B------:R-:W-:Y:S05]  /*34e0*/  BSYNC B0 ;  /* 0x0000000000007941 */ /* 0x000fea0003800000 */
.L_x_498:
        /* <DEDUP_REMOVED lines=9> */
[----:B-12---:R-:W-:Y:S01]  /*3580*/  IMAD.U32 R8, RZ, RZ, UR7 ;  /* 0x00000007ff087e24 */ /* 0x006fe2000f8e00ff */
[----:B------:R-:W-:Y:S02]  /*3590*/  ISETP.GE.AND P4, PT, R120, UR10, PT ;  /* 0x0000000a78007c0c */ /* 0x000fe4000bf86270 */
[----:B------:R-:W-:Y:S02]  /*35a0*/  ISETP.GE.AND P2, PT, R252, UR10, PT ;  /* 0x0000000afc007c0c */ /* 0x000fe4000bf46270 */
[----:B------:R-:W-:-:S04]  /*35b0*/  LEA R0, P0, R5, R6, 0x5 ;  /* 0x0000000605007211 */ /* 0x000fc800078028ff */
[----:B------:R-:W-:-:S03]  /*35c0*/  LEA.HI.X R5, R5, R3, R8, 0x5, P0 ;  /* 0x0000000305057211 */ /* 0x000fc600000f2c08 */
[----:B------:R-:W1:Y:S01]  /*35d0*/  @!P5 LDC.64 R12, c[0x0][0x220] ;  /* 0x00008800ff0cdb82 */ /* 0x000e620000000a00 */
[----:B------:R2:W-:Y:S07]  /*35e0*/  @P5 STS.128 [R215+0x11000], RZ ;  /* 0x011000ffd7005388 */ /* 0x0005ee0000000c00 */
[----:B------:R-:W5:Y:S08]  /*35f0*/  @!P4 LDC.64 R10, c[0x0][0x220] ;  /* 0x00008800ff0acb82 */ /* 0x000f700000000a00 */
[----:B------:R-:W3:Y:S01]  /*3600*/  @!P2 LDC.64 R14, c[0x0][0x220] ;  /* 0x00008800ff0eab82 */ /* 0x000ee20000000a00 */
        /* <DEDUP_REMOVED lines=30> */
.L_x_501:
[----:B------:R-:W-:Y:S05]  /*37f0*/  BSYNC B0 ;  /* 0x0000000000007941 */ /* 0x000fea0003800000 */
.L_x_500:
        /* <DEDUP_REMOVED lines=15> */
[----:B-12---:R-:W1:Y:S01]  /*38f0*/  @!P5 LDC.64 R10, c[0x0][0x220] ;  /* 0x00008800ff0adb82 */ /* 0x006e620000000a00 */
        /* <DEDUP_REMOVED lines=33> */
.L_x_503:
[----:B------:R-:W-:Y:S05]  /*3b10*/  BSYNC B0 ;  /* 0x0000000000007941 */ /* 0x000fea0003800000 */
.L_x_502:
[----:B-12---:R-:W-:Y:S01]  /*3b20*/  LDSM.16.M88.4 R8, [R195] ;  /* 0x00000000c308783b */ /* 0x006fe20000000200 */
[----:B------:R-:W-:Y:S01]  /*3b30*/  R2P PR, R26, 0x6 ;  /* 0x000000061a007804 */ /* 0x000fe20000000000 */
[----:B------:R-:W-:Y:S01]  /*3b40*/  IMAD.MOV.U32 R3, RZ, RZ, 0x10 ;  /* 0x00000010ff037424 */ /* 0x000fe200078e00ff */
[----:B------:R-:W-:Y:S01]  /*3b50*/  LOP3.LUT P0, RZ, R38, 0x2, RZ, 0xc0, !PT ;  /* 0x0000000226ff7812 */ /* 0x000fe2000780c0ff */
[----:B------:R-:W1:Y:S01]  /*3b60*/  LDSM.16.M88.4 R16, [R188+0x8000] ;  /* 0x00800000bc10783b */ /* 0x000e620000000200 */
[C---:B------:R-:W-:Y:S01]  /*3b70*/  VIADD R0, R188.reuse, 0x8000 ;  /* 0x00008000bc007836 */ /* 0x040fe20000000000 */
[----:B------:R-:W-:Y:S01]  /*3b80*/  UISETP.GE.AND UP0, UPT, UR22, 0x2, UPT ;  /* 0x000000021600788c */ /* 0x000fe2000bf06270 */
[----:B------:R-:W-:Y:S01]  /*3b90*/  SEL R3, R3, 0xfffffff0, !P0 ;  /* 0xfffffff003037807 */ /* 0x000fe20004000000 */
[----:B------:R-:W2:Y:S01]  /*3ba0*/  LDSM.16.M88.4 R20, [R188+0x8800] ;  /* 0x00880000bc14783b */ /* 0x000ea20000000200 */
[----:B------:R-:W-:Y:S01]  /*3bb0*/  VIADD R199, R188, 0x8020 ;  /* 0x00008020bcc77836 */ /* 0x000fe20000000000 */
[----:B------:R-:W-:Y:S01]  /*3bc0*/  LOP3.LUT P0, RZ, R38, 0x4, RZ, 0xc0, !PT ;  /* 0x0000000426ff7812 */ /* 0x000fe2000780c0ff */
[----:B------:R-:W-:Y:S01]  /*3bd0*/  IMAD.MOV.U32 R2, RZ, RZ, 0x40 ;  /* 0x00000040ff027424 */ /* 0x000fe200078e00ff */
[----:B------:R-:W5:Y:S01]  /*3be0*/  LDSM.16.M88.4 R28, [R188+0x9000] ;  /* 0x00900000bc1c783b */ /* 0x000f620000000200 */
[----:B------:R-:W-:Y:S01]  /*3bf0*/  IMAD R196, R3, 0x2, R195 ;  /* 0x0000000203c47824 */ /* 0x000fe200078e02c3 */
[----:B------:R-:W-:Y:S01]  /*3c00*/  UIADD3 UR11, UR37, 0x646e171e, URZ ;  /* 0x646e171e250b7890 */ /* 0x000fe2000fffe03f */
[----:B------:R-:W-:Y:S01]  /*3c10*/  @P1 VIADD R199, R0, 0xffffffe0 ;  /* 0xffffffe000c71836 */ /* 0x000fe20000000000 */
[----:B------:R-:W4:Y:S01]  /*3c20*/  LDSM.16.M88.4 R40, [R188+0x9800] ;  /* 0x00980000bc28783b */ /* 0x000f220000000200 */
[----:B------:R-:W-:Y:S01]  /*3c30*/  IMAD.MOV.U32 R0, RZ, RZ, 0x20 ;  /* 0x00000020ff007424 */ /* 0x000fe200078e00ff */
[----:B------:R-:W-:Y:S01]  /*3c40*/  SEL R2, R2, 0xffffffc0, !P2 ;  /* 0xffffffc002027807 */ /* 0x000fe20005000000 */
[----:B------:R-:W-:Y:S01]  /*3c50*/  IMAD.SHL.U32 R114, R114, 0x2, RZ ;  /* 0x0000000272727824 */ /* 0x000fe200078e00ff */
[----:B------:R-:W-:Y:S01]  /*3c60*/  LDSM.16.M88.4 R12, [R196] ;  /* 0x00000000c40c783b */ /* 0x000fe20000000200 */
[----:B------:R-:W-:Y:S01]  /*3c70*/  IMAD.U32 R6, RZ, RZ, UR17 ;  /* 0x00000011ff067e24 */ /* 0x000fe2000f8e00ff */
[----:B------:R-:W-:Y:S01]  /*3c80*/  SEL R0, R0, 0xffffffe0, !P0 ;  /* 0xffffffe000007807 */ /* 0x000fe20004000000 */
[----:B------:R-:W-:Y:S01]  /*3c90*/  IMAD.IADD R194, R188, 0x1, R2 ;  /* 0x00000001bcc27824 */ /* 0x000fe200078e0202 */
[----:B------:R-:W4:Y:S01]  /*3ca0*/  LDSM.16.M88.4 R48, [R199] ;  /* 0x00000000c730783b */ /* 0x000f220000000200 */
[----:B------:R-:W-:Y:S01]  /*3cb0*/  IMAD.IADD R193, R2, 0x1, R199 ;  /* 0x0000000102c17824 */ /* 0x000fe200078e02c7 */
[----:B------:R-:W-:Y:S01]  /*3cc0*/  LOP3.LUT R5, R114, 0x6, RZ, 0xc0, !PT ;  /* 0x0000000672057812 */ /* 0x000fe200078ec0ff */
[C---:B------:R-:W-:Y:S01]  /*3cd0*/  IMAD R198, R0.reuse, 0x2, R195 ;  /* 0x0000000200c67824 */ /* 0x040fe200078e02c3 */
[----:B------:R-:W4:Y:S01]  /*3ce0*/  LDSM.16.M88.4 R64, [R199+0x800] ;  /* 0x00080000c740783b */ /* 0x000f220000000200 */
[----:B------:R-:W-:Y:S01]  /*3cf0*/  IMAD R197, R0, 0x2, R196 ;  /* 0x0000000200c57824 */ /* 0x000fe200078e02c4 */
[----:B------:R-:W-:Y:S01]  /*3d00*/  UIADD3 UR10, UR36, -0x4ab325aa, URZ ;  /* 0xb54cda56240a7890 */ /* 0x000fe2000fffe03f */
[----:B------:R-:W-:Y:S01]  /*3d10*/  IMAD.U32 R2, RZ, RZ, UR20 ;  /* 0x00000014ff027e24 */ /* 0x000fe2000f8e00ff */
[----:B------:R-:W4:Y:S01]  /*3d20*/  LDSM.16.M88.4 R76, [R199+0x1000] ;  /* 0x00100000c74c783b */ /* 0x000f220000000200 */
[----:B------:R-:W-:-:S02]  /*3d30*/  IMAD R38, R6, 0x4, R113 ;  /* 0x0000000406267824 */ /* 0x000fc400078e0271 */
[----:B------:R-:W-:Y:S01]  /*3d40*/  IMAD R2, R2, 0x40, R5 ;  /* 0x0000004002027824 */ /* 0x000fe200078e0205 */
[----:B------:R-:W4:Y:S01]  /*3d50*/  LDSM.16.M88.4 R80, [R199+0x1800] ;  /* 0x00180000c750783b */ /* 0x000f220000000200 */
[----:B------:R-:W-:Y:S02]  /*3d60*/  IMAD.U32 R5, RZ, RZ, UR29 ;  /* 0x0000001dff057e24 */ /* 0x000fe4000f8e00ff */
[C---:B------:R-:W-:Y:S01]  /*3d70*/  VIADD R6, R2.reuse, 0x1 ;  /* 0x0000000102067836 */ /* 0x040fe20000000000 */
[----:B------:R-:W-:Y:S01]  /*3d80*/  LDSM.16.M88.4 R84, [R194+0x8000] ;  /* 0x00800000c254783b */ /* 0x000fe20000000200 */
[----:B------:R-:W-:Y:S02]  /*3d90*/  VIADD R7, R2, 0x9 ;  /* 0x0000000902077836 */ /* 0x000fe40000000000 */
[C---:B------:R-:W-:Y:S01]  /*3da0*/  VIADD R214, R199.reuse, 0x800 ;  /* 0x00000800c7d67836 */ /* 0x040fe20000000000 */
[----:B-1----:R-:W-:Y:S01]  /*3db0*/  HMMA.16816.F32 R24, R8, R16, RZ ;  /* 0x000000100818723c */ /* 0x002fe200000018ff */
[----:B------:R-:W-:Y:S01]  /*3dc0*/  LDSM.16.M88.4 R96, [R194+0x8800] ;  /* 0x00880000c260783b */ /* 0x000fe20000000200 */
[----:B------:R-:W-:-:S02]  /*3dd0*/  VIADD R213, R199, 0x1000 ;  /* 0x00001000c7d57836 */ /* 0x000fc40000000000 */
[C---:B------:R-:W-:Y:S01]  /*3de0*/  VIADD R212, R199.reuse, 0x1800 ;  /* 0x00001800c7d47836 */ /* 0x040fe20000000000 */
[----:B------:R-:W-:Y:S01]  /*3df0*/  LDSM.16.M88.4 R104, [R194+0x9000] ;  /* 0x00900000c268783b */ /* 0x000fe20000000200 */
[C---:B---3--:R-:W-:Y:S01]  /*3e00*/  HMMA.16816.F32 R32, R8.reuse, R18, RZ ;  /* 0x000000120820723c */ /* 0x048fe200000018ff */
[C---:B------:R-:W-:Y:S02]  /*3e10*/  VIADD R211, R199.reuse, 0x2000 ;  /* 0x00002000c7d37836 */ /* 0x040fe40000000000 */
[----:B------:R-:W1:Y:S01]  /*3e20*/  LDSM.16.M88.4 R16, [R198] ;  /* 0x00000000c610783b */ /* 0x000e620000000200 */
[C---:B------:R-:W-:Y:S02]  /*3e30*/  VIADD R210, R199.reuse, 0x2800 ;  /* 0x00002800c7d27836 */ /* 0x040fe40000000000 */
[----:B--2---:R-:W-:Y:S01]  /*3e40*/  HMMA.16816.F32 R44, R8, R20, RZ ;  /* 0x00000014082c723c */ /* 0x004fe200000018ff */
[----:B------:R-:W2:Y:S01]  /*3e50*/  LDSM.16.M88.4 R88, [R194+0x9800] ;  /* 0x00980000c258783b */ /* 0x000ea20000000200 */
[----:B------:R-:W-:-:S02]  /*3e60*/  VIADD R209, R199, 0x3000 ;  /* 0x00003000c7d17836 */ /* 0x000fc40000000000 */
[C---:B------:R-:W-:Y:S01]  /*3e70*/  VIADD R208, R199.reuse, 0x3800 ;  /* 0x00003800c7d07836 */ /* 0x040fe20000000000 */
[----:B------:R-:W-:Y:S01]  /*3e80*/  LDSM.16.M88.4 R92, [R193] ;  /* 0x00000000c15c783b */ /* 0x000fe20000000200 */
[C---:B------:R-:W-:Y:S01]  /*3e90*/  HMMA.16816.F32 R52, R8.reuse, R22, RZ ;  /* 0x000000160834723c */ /* 0x040fe200000018ff */
[C---:B------:R-:W-:Y:S02]  /*3ea0*/  VIADD R207, R199.reuse, 0x4000 ;  /* 0x00004000c7cf7836 */ /* 0x040fe40000000000 */
[----:B------:R-:W-:Y:S01]  /*3eb0*/  LDSM.16.M88.4 R100, [R193+0x800] ;  /* 0x00080000c164783b */ /* 0x000fe20000000200 */
[C---:B------:R-:W-:Y:S02]  /*3ec0*/  VIADD R206, R199.reuse, 0x4800 ;  /* 0x00004800c7ce7836 */ /* 0x040fe40000000000 */
[----:B-----5:R-:W-:Y:S01]  /*3ed0*/  HMMA.16816.F32 R60, R8, R28, RZ ;  /* 0x0000001c083c723c */ /* 0x020fe200000018ff */
[----:B------:R-:W-:Y:S01]  /*3ee0*/  LDSM.16.M88.4 R108, [R193+0x1000] ;  /* 0x00100000c16c783b */ /* 0x000fe20000000200 */
[----:B------:R-:W-:-:S02]  /*3ef0*/  VIADD R205, R199, 0x5000 ;  /* 0x00005000c7cd7836 */ /* 0x000fc40000000000 */
[C---:B------:R-:W-:Y:S01]  /*3f00*/  VIADD R204, R199.reuse, 0x5800 ;  /* 0x00005800c7cc7836 */ /* 0x040fe20000000000 */
[----:B------:R-:W0:Y:S01]  /*3f10*/  LDGDEPBAR ;  /* 0x00000000000079af */ /* 0x000e220000000000 */
[C---:B------:R-:W-:Y:S01]  /*3f20*/  HMMA.16816.F32 R68, R8.reuse, R30, RZ ;  /* 0x0000001e0844723c */ /* 0x040fe200000018ff */
[C---:B------:R-:W-:Y:S02]  /*3f30*/  VIADD R203, R199.reuse, 0x6000 ;  /* 0x00006000c7cb7836 */ /* 0x040fe40000000000 */
[----:B------:R-:W-:Y:S01]  /*3f40*/  STL [R1+0x48], R38 ;  /* 0x0000482601007387 */ /* 0x000fe20000100800 */
[C---:B------:R-:W-:Y:S02]  /*3f50*/  VIADD R202, R199.reuse, 0x6800 ;  /* 0x00006800c7ca7836 */ /* 0x040fe40000000000 */
[----:B----4-:R-:W-:Y:S01]  /*3f60*/  HMMA.16816.F32 R72, R8, R40, RZ ;  /* 0x000000280848723c */ /* 0x010fe200000018ff */
[C---:B------:R-:W-:Y:S02]  /*3f70*/  VIADD R201, R199.reuse, 0x7000 ;  /* 0x00007000c7c97836 */ /* 0x040fe40000000000 */
[----:B------:R-:W-:-:S03]  /*3f80*/  VIADD R200, R199, 0x7800 ;  /* 0x00007800c7c87836 */ /* 0x000fc60000000000 */
[----:B------:R-:W-:Y:S01]  /*3f90*/  HMMA.16816.F32 R56, R8, R42, RZ ;  /* 0x0000002a0838723c */ /* 0x000fe200000018ff */
[----:B------:R-:W3:Y:S05]  /*3fa0*/  LDSM.16.M88.4 R8, [R197] ;  /* 0x00000000c508783b */ /* 0x000eea0000000200 */
[C---:B------:R-:W-:Y:S06]  /*3fb0*/  HMMA.16816.F32 R20, R12.reuse, R48, R24 ;  /* 0x000000300c14723c */ /* 0x040fec0000001818 */
[C---:B------:R-:W-:Y:S06]  /*3fc0*/  HMMA.16816.F32 R28, R12.reuse, R50, R32 ;  /* 0x000000320c1c723c */ /* 0x040fec0000001820 */
[C---:B------:R-:W-:Y:S06]  /*3fd0*/  HMMA.16816.F32 R32, R12.reuse, R64, R44 ;  /* 0x000000400c20723c */ /* 0x040fec000000182c */
[C---:B------:R-:W-:Y:S01]  /*3fe0*/  HMMA.16816.F32 R40, R12.reuse, R66, R52 ;  /* 0x000000420c28723c */ /* 0x040fe20000001834 */
[----:B------:R-:W-:Y:S05]  /*3ff0*/  LDSM.16.M88.4 R64, [R188+0xa000] ;  /* 0x00a00000bc40783b */ /* 0x000fea0000000200 */
[C---:B------:R-:W-:Y:S01]  /*4000*/  HMMA.16816.F32 R44, R12.reuse, R76, R60 ;  /* 0x0000004c0c2c723c */ /* 0x040fe2000000183c */
[----:B------:R-:W4:Y:S05]  /*4010*/  LDSM.16.M88.4 R60, [R193+0x1800] ;  /* 0x00180000c13c783b */ /* 0x000f2a0000000200 */
[C---:B------:R-:W-:Y:S01]  /*4020*/  HMMA.16816.F32 R52, R12.reuse, R78, R68 ;  /* 0x0000004e0c34723c */ /* 0x040fe20000001844 */
[----:B------:R-:W-:Y:S04]  /*4030*/  LDSM.16.M88.4 R76, [R188+0xa800] ;  /* 0x00a80000bc4c783b */ /* 0x000fe80000000200 */
[----:B------:R-:W-:Y:S01]  /*4040*/  LDSM.16.M88.4 R68, [R188+0xb800] ;  /* 0x00b80000bc44783b */ /* 0x000fe20000000200 */
[C---:B------:R-:W-:Y:S03]  /*4050*/  HMMA.16816.F32 R24, R12.reuse, R80, R72 ;  /* 0x000000500c18723c */ /* 0x040fe60000001848 */
[----:B------:R-:W-:Y:S03]  /*4060*/  LDSM.16.M88.4 R72, [R199+0x2000] ;  /* 0x00200000c748783b */ /* 0x000fe60000000200 */
        /* <DEDUP_REMOVED lines=10> */
[C---:B------:R-:W-:Y:S06]  /*4110*/  HMMA.16816.F32 R52, R16.reuse, R106, R52 ;  /* 0x0000006a1034723c */ /* 0x040fec0000001834 */
[C---:B--2---:R-:W-:Y:S01]  /*4120*/  HMMA.16816.F32 R56, R16.reuse, R88, R24 ;  /* 0x000000581038723c */ /* 0x044fe20000001818 */
[----:B------:R-:W-:Y:S05]  /*4130*/  LDSM.16.M88.4 R24, [R199+0x3800] ;  /* 0x00380000c718783b */ /* 0x000fea0000000200 */
[----:B------:R-:W-:Y:S01]  /*4140*/  HMMA.16816.F32 R48, R16, R90, R48 ;  /* 0x0000005a1030723c */ /* 0x000fe20000001830 */
[----:B------:R-:W-:Y:S05]  /*4150*/  LDSM.16.M88.4 R88, [R199+0x3000] ;  /* 0x00300000c758783b */ /* 0x000fea0000000200 */
[C---:B---3--:R-:W-:Y:S01]  /*4160*/  HMMA.16816.F32 R16, R8.reuse, R92, R20 ;  /* 0x0000005c0810723c */ /* 0x048fe20000001814 */
[----:B------:R-:W2:Y:S05]  /*4170*/  LDSM.16.M88.4 R20, [R196+0x2000] ;  /* 0x00200000c414783b */ /* 0x000eaa0000000200 */
[C---:B------:R-:W-:Y:S01]  /*4180*/  HMMA.16816.F32 R28, R8.reuse, R94, R28 ;  /* 0x0000005e081c723c */ /* 0x040fe2000000181c */
[----:B------:R-:W-:Y:S05]  /*4190*/  LDSM.16.M88.4 R92, [R199+0x5000] ;  /* 0x00500000c75c783b */ /* 0x000fea0000000200 */
[C---:B------:R-:W-:Y:S06]  /*41a0*/  HMMA.16816.F32 R32, R8.reuse, R100, R32 ;  /* 0x000000640820723c */ /* 0x040fec0000001820 */
[C---:B------:R-:W-:Y:S06]  /*41b0*/  HMMA.16816.F32 R40, R8.reuse, R102, R40 ;  /* 0x000000660828723c */ /* 0x040fec0000001828 */
[C---:B------:R-:W-:Y:S06]  /*41c0*/  HMMA.16816.F32 R44, R8.reuse, R108, R44 ;  /* 0x0000006c082c723c */ /* 0x040fec000000182c */
[C---:B------:R-:W-:Y:S06]  /*41d0*/  HMMA.16816.F32 R52, R8.reuse, R110, R52 ;  /* 0x0000006e0834723c */ /* 0x040fec0000001834 */
[C---:B----4-:R-:W-:Y:S06]  /*41e0*/  HMMA.16816.F32 R56, R8.reuse, R60, R56 ;  /* 0x0000003c0838723c */ /* 0x050fec0000001838 */
[----:B------:R-:W-:Y:S01]  /*41f0*/  HMMA.16816.F32 R48, R8, R62, R48 ;  /* 0x0000003e0830723c */ /* 0x000fe20000001830 */
[----:B------:R-:W-:Y:S04]  /*4200*/  LDSM.16.M88.4 R8, [R198+0x2000] ;  /* 0x00200000c608783b */ /* 0x000fe80000000200 */
[----:B------:R-:W3:Y:S01]  /*4210*/  LDSM.16.M88.4 R60, [R194+0xa000] ;  /* 0x00a00000c23c783b */ /* 0x000ee20000000200 */
[C---:B-----5:R-:W-:Y:S06]  /*4220*/  HMMA.16816.F32 R16, R12.reuse, R64, R16 ;  /* 0x000000400c10723c */ /* 0x060fec0000001810 */
[C---:B------:R-:W-:Y:S01]  /*4230*/  HMMA.16816.F32 R28, R12.reuse, R66, R28 ;  /* 0x000000420c1c723c */ /* 0x040fe2000000181c */
[----:B------:R-:W-:Y:S05]  /*4240*/  LDSM.16.M88.4 R64, [R194+0xb800] ;  /* 0x00b80000c240783b */ /* 0x000fea0000000200 */
        /* <DEDUP_REMOVED lines=8> */
[----:B------:R-:W-:Y:S05]  /*42d0*/  LDSM.16.M88.4 R68, [R193+0x2000] ;  /* 0x00200000c144783b */ /* 0x000fea0000000200 */
[C---:B--2---:R-:W-:Y:S01]  /*42e0*/  HMMA.16816.F32 R12, R20.reuse, R72, R16 ;  /* 0x00000048140c723c */ /* 0x044fe20000001810 */
[----:B------:R-:W2:Y:S05]  /*42f0*/  LDSM.16.M88.4 R16, [R197+0x2000] ;  /* 0x00200000c510783b */ /* 0x000eaa0000000200 */
[C---:B------:R-:W-:Y:S01]  /*4300*/  HMMA.16816.F32 R28, R20.reuse, R74, R28 ;  /* 0x0000004a141c723c */ /* 0x040fe2000000181c */
[----:B------:R-:W5:Y:S05]  /*4310*/  LDSM.16.M88.4 R72, [R193+0x2800] ;  /* 0x00280000c148783b */ /* 0x000f6a0000000200 */
[C---:B------:R-:W-:Y:S06]  /*4320*/  HMMA.16816.F32 R32, R20.reuse, R80, R32 ;  /* 0x000000501420723c */ /* 0x040fec0000001820 */
[C---:B------:R-:W-:Y:S01]  /*4330*/  HMMA.16816.F32 R40, R20.reuse, R82, R40 ;  /* 0x000000521428723c */ /* 0x040fe20000001828 */
[----:B------:R-:W-:Y:S05]  /*4340*/  LDSM.16.M88.4 R80, [R199+0x4800] ;  /* 0x00480000c750783b */ /* 0x000fea0000000200 */
[C---:B------:R-:W-:Y:S06]  /*4350*/  HMMA.16816.F32 R44, R20.reuse, R88, R44 ;  /* 0x00000058142c723c */ /* 0x040fec000000182c */
[C---:B------:R-:W-:Y:S01]  /*4360*/  HMMA.16816.F32 R52, R20.reuse, R90, R52 ;  /* 0x0000005a1434723c */ /* 0x040fe20000001834 */
[----:B------:R-:W5:Y:S05]  /*4370*/  LDSM.16.M88.4 R88, [R193+0x3000] ;  /* 0x00300000c158783b */ /* 0x000f6a0000000200 */
[C---:B------:R-:W-:Y:S06]  /*4380*/  HMMA.16816.F32 R56, R20.reuse, R24, R56 ;  /* 0x000000181438723c */ /* 0x040fec0000001838 */
[----:B------:R-:W-:Y:S01]  /*4390*/  HMMA.16816.F32 R48, R20, R26, R48 ;  /* 0x0000001a1430723c */ /* 0x000fe20000001830 */
[----:B------:R-:W5:Y:S04]  /*43a0*/  LDSM.16.M88.4 R24, [R193+0x3800] ;  /* 0x00380000c118783b */ /* 0x000f680000000200 */
[----:B------:R-:W-:Y:S01]  /*43b0*/  LDSM.16.M88.4 R20, [R195+0x4000] ;  /* 0x00400000c314783b */ /* 0x000fe20000000200 */
        /* <DEDUP_REMOVED lines=13> */
[----:B------:R-:W-:Y:S05]  /*4490*/  LDSM.16.M88.4 R12, [R196+0x4000] ;  /* 0x00400000c40c783b */ /* 0x000fea0000000200 */
[C---:B------:R-:W-:Y:S01]  /*44a0*/  HMMA.16816.F32 R28, R16.reuse, R70, R28 ;  /* 0x00000046101c723c */ /* 0x040fe2000000181c */
[----:B------:R-:W2:Y:S05]  /*44b0*/  LDSM.16.M88.4 R68, [R188+0xd800] ;  /* 0x00d80000bc44783b */ /* 0x000eaa0000000200 */
[C---:B-----5:R-:W-:Y:S06]  /*44c0*/  HMMA.16816.F32 R32, R16.reuse, R72, R32 ;  /* 0x000000481020723c */ /* 0x060fec0000001820 */
[C---:B------:R-:W-:Y:S01]  /*44d0*/  HMMA.16816.F32 R40, R16.reuse, R74, R40 ;  /* 0x0000004a1028723c */ /* 0x040fe20000001828 */
[----:B------:R-:W5:Y:S05]  /*44e0*/  LDSM.16.M88.4 R72, [R199+0x4000] ;  /* 0x00400000c748783b */ /* 0x000f6a0000000200 */
[C---:B------:R-:W-:Y:S06]  /*44f0*/  HMMA.16816.F32 R44, R16.reuse, R88, R44 ;  /* 0x00000058102c723c */ /* 0x040fec000000182c */
[C---:B------:R-:W-:Y:S01]  /*4500*/  HMMA.16816.F32 R52, R16.reuse, R90, R52 ;  /* 0x0000005a1034723c */ /* 0x040fe20000001834 */
[----:B------:R-:W-:Y:S05]  /*4510*/  LDSM.16.M88.4 R88, [R194+0xd000] ;  /* 0x00d00000c258783b */ /* 0x000fea0000000200 */
[C---:B------:R-:W-:Y:S06]  /*4520*/  HMMA.16816.F32 R56, R16.reuse, R24, R56 ;  /* 0x000000181038723c */ /* 0x040fec0000001838 */
[----:B------:R-:W-:Y:S01]  /*4530*/  HMMA.16816.F32 R48, R16, R26, R48 ;  /* 0x0000001a1030723c */ /* 0x000fe20000001830 */
[----:B------:R-:W5:Y:S05]  /*4540*/  LDSM.16.M88.4 R24, [R199+0x5800] ;  /* 0x00580000c718783b */ /* 0x000f6a0000000200 */
[C---:B---3--:R-:W-:Y:S01]  /*4550*/  HMMA.16816.F32 R16, R20.reuse, R60, R8 ;  /* 0x0000003c1410723c */ /* 0x048fe20000001808 */
[----:B------:R-:W3:Y:S05]  /*4560*/  LDSM.16.M88.4 R8, [R198+0x4000] ;  /* 0x00400000c608783b */ /* 0x000eea0000000200 */
[C---:B------:R-:W-:Y:S01]  /*4570*/  HMMA.16816.F32 R28, R20.reuse, R62, R28 ;  /* 0x0000003e141c723c */ /* 0x040fe2000000181c */
[----:B------:R-:W-:Y:S05]  /*4580*/  LDSM.16.M88.4 R60, [R194+0xd800] ;  /* 0x00d80000c23c783b */ /* 0x000fea0000000200 */
        /* <DEDUP_REMOVED lines=8> */
[----:B------:R-:W-:Y:S04]  /*4610*/  LDSM.16.M88.4 R20, [R197+0x4000] ;  /* 0x00400000c514783b */ /* 0x000fe80000000200 */
[----:B------:R-:W1:Y:S01]  /*4620*/  LDSM.16.M88.4 R68, [R193+0x4000] ;  /* 0x00400000c144783b */ /* 0x000e620000000200 */
[C---:B-----5:R-:W-:Y:S06]  /*4630*/  HMMA.16816.F32 R16, R12.reuse, R72, R16 ;  /* 0x000000480c10723c */ /* 0x060fec0000001810 */
        /* <DEDUP_REMOVED lines=8> */
[C---:B------:R-:W-:Y:S06]  /*46c0*/  HMMA.16816.F32 R56, R12.reuse, R24, R56 ;  /* 0x000000180c38723c */ /* 0x040fec0000001838 */
[----:B------:R-:W-:Y:S06]  /*46d0*/  HMMA.16816.F32 R48, R12, R26, R48 ;  /* 0x0000001a0c30723c */ /* 0x000fec0000001830 */
[C---:B---3--:R-:W-:Y:S01]  /*46e0*/  HMMA.16816.F32 R24, R8.reuse, R64, R16 ;  /* 0x000000400818723c */ /* 0x048fe20000001810 */
[----:B------:R-:W-:Y:S05]  /*46f0*/  LDSM.16.M88.4 R16, [R195+0x6000] ;  /* 0x00600000c310783b */ /* 0x000fea0000000200 */
[C---:B------:R-:W-:Y:S01]  /*4700*/  HMMA.16816.F32 R12, R8.reuse, R66, R28 ;  /* 0x00000042080c723c */ /* 0x040fe2000000181c */
[----:B------:R-:W2:Y:S05]  /*4710*/  LDSM.16.M88.4 R64, [R193+0x5800] ;  /* 0x00580000c140783b */ /* 0x000eaa0000000200 */
[C---:B----4-:R-:W-:Y:S06]  /*4720*/  HMMA.16816.F32 R32, R8.reuse, R76, R32 ;  /* 0x0000004c0820723c */ /* 0x050fec0000001820 */
[C---:B------:R-:W-:Y:S01]  /*4730*/  HMMA.16816.F32 R40, R8.reuse, R78, R40 ;  /* 0x0000004e0828723c */ /* 0x040fe20000001828 */
[----:B------:R-:W-:Y:S05]  /*4740*/  LDSM.16.M88.4 R76, [R199+0x6800] ;  /* 0x00680000c74c783b */ /* 0x000fea0000000200 */
[C---:B------:R-:W-:Y:S06]  /*4750*/  HMMA.16816.F32 R44, R8.reuse, R88, R44 ;  /* 0x00000058082c723c */ /* 0x040fec000000182c */
[C---:B------:R-:W-:Y:S01]  /*4760*/  HMMA.16816.F32 R52, R8.reuse, R90, R52 ;  /* 0x0000005a0834723c */ /* 0x040fe20000001834 */
[----:B------:R-:W-:Y:S05]  /*4770*/  LDSM.16.M88.4 R88, [R194+0xe800] ;  /* 0x00e80000c258783b */ /* 0x000fea0000000200 */
[C---:B------:R-:W-:Y:S06]  /*4780*/  HMMA.16816.F32 R56, R8.reuse, R60, R56 ;  /* 0x0000003c0838723c */ /* 0x040fec0000001838 */
[----:B------:R-:W-:Y:S01]  /*4790*/  HMMA.16816.F32 R48, R8, R62, R48 ;  /* 0x0000003e0830723c */ /* 0x000fe20000001830 */
[----:B------:R-:W3:Y:S05]  /*47a0*/  LDSM.16.M88.4 R60, [R188+0xf800] ;  /* 0x00f80000bc3c783b */ /* 0x000eea0000000200 */
[C---:B-1----:R-:W-:Y:S06]  /*47b0*/  HMMA.16816.F32 R28, R20.reuse, R68, R24 ;  /* 0x00000044141c723c */ /* 0x042fec0000001818 */
[C---:B------:R-:W-:Y:S01]  /*47c0*/  HMMA.16816.F32 R24, R20.reuse, R70, R12 ;  /* 0x000000461418723c */ /* 0x040fe2000000180c */
[----:B------:R-:W-:Y:S04]  /*47d0*/  LDSM.16.M88.4 R12, [R196+0x6000] ;  /* 0x00600000c40c783b */ /* 0x000fe80000000200 */
[----:B------:R-:W1:Y:S01]  /*47e0*/  LDSM.16.M88.4 R68, [R199+0x6000] ;  /* 0x00600000c744783b */ /* 0x000e620000000200 */
[C---:B------:R-:W-:Y:S06]  /*47f0*/  HMMA.16816.F32 R8, R20.reuse, R84, R32 ;  /* 0x000000541408723c */ /* 0x040fec0000001820 */
[C---:B------:R-:W-:Y:S01]  /*4800*/  HMMA.16816.F32 R40, R20.reuse, R86, R40 ;  /* 0x000000561428723c */ /* 0x040fe20000001828 */
[----:B------:R-:W4:Y:S05]  /*4810*/  LDSM.16.M88.4 R84, [R199+0x7000] ;  /* 0x00700000c754783b */ /* 0x000f2a0000000200 */
[C---:B------:R-:W-:Y:S06]  /*4820*/  HMMA.16816.F32 R44, R20.reuse, R96, R44 ;  /* 0x00000060142c723c */ /* 0x040fec000000182c */
[C---:B------:R-:W-:Y:S06]  /*4830*/  HMMA.16816.F32 R52, R20.reuse, R98, R52 ;  /* 0x000000621434723c */ /* 0x040fec0000001834 */
[C---:B--2---:R-:W-:Y:S06]  /*4840*/  HMMA.16816.F32 R56, R20.reuse, R64, R56 ;  /* 0x000000401438723c */ /* 0x044fec0000001838 */
[----:B------:R-:W-:Y:S01]  /*4850*/  HMMA.16816.F32 R48, R20, R66, R48 ;  /* 0x000000421430723c */ /* 0x000fe20000001830 */
[----:B------:R-:W-:Y:S05]  /*4860*/  LDSM.16.M88.4 R64, [R194+0xf800] ;  /* 0x00f80000c240783b */ /* 0x000fea0000000200 */
[C---:B------:R-:W-:Y:S06]  /*4870*/  HMMA.16816.F32 R32, R16.reuse, R72, R28 ;  /* 0x000000481020723c */ /* 0x040fec000000181c */
[C---:B------:R-:W-:Y:S01]  /*4880*/  HMMA.16816.F32 R28, R16.reuse, R74, R24 ;  /* 0x0000004a101c723c */ /* 0x040fe20000001818 */
[----:B------:R-:W2:Y:S05]  /*4890*/  LDSM.16.M88.4 R72, [R199+0x7800] ;  /* 0x00780000c748783b */ /* 0x000eaa0000000200 */
[C---:B------:R-:W-:Y:S01]  /*48a0*/  HMMA.16816.F32 R24, R16.reuse, R80, R8 ;  /* 0x000000501018723c */ /* 0x040fe20000001808 */
[----:B------:R-:W-:Y:S05]  /*48b0*/  LDSM.16.M88.4 R8, [R198+0x6000] ;  /* 0x00600000c608783b */ /* 0x000fea0000000200 */
[C---:B------:R-:W-:Y:S01]  /*48c0*/  HMMA.16816.F32 R20, R16.reuse, R82, R40 ;  /* 0x000000521014723c */ /* 0x040fe20000001828 */
[----:B------:R-:W5:Y:S05]  /*48d0*/  LDSM.16.M88.4 R80, [R194+0xe000] ;  /* 0x00e00000c250783b */ /* 0x000f6a0000000200 */
[C---:B------:R-:W-:Y:S06]  /*48e0*/  HMMA.16816.F32 R44, R16.reuse, R92, R44 ;  /* 0x0000005c102c723c */ /* 0x040fec000000182c */
[C---:B------:R-:W-:Y:S01]  /*48f0*/  HMMA.16816.F32 R52, R16.reuse, R94, R52 ;  /* 0x0000005e1034723c */ /* 0x040fe20000001834 */
[----:B------:R-:W5:Y:S05]  /*4900*/  LDSM.16.M88.4 R92, [R194+0xf000] ;  /* 0x00f00000c25c783b */ /* 0x000f6a0000000200 */
[C---:B---3--:R-:W-:Y:S06]  /*4910*/  HMMA.16816.F32 R56, R16.reuse, R60, R56 ;  /* 0x0000003c1038723c */ /* 0x048fec0000001838 */
[----:B------:R-:W-:Y:S01]  /*4920*/  HMMA.16816.F32 R48, R16, R62, R48 ;  /* 0x0000003e1030723c */ /* 0x000fe20000001830 */
[----:B------:R-:W-:Y:S04]  /*4930*/  LDSM.16.M88.4 R16, [R197+0x6000] ;  /* 0x00600000c510783b */ /* 0x000fe80000000200 */
[----:B------:R-:W-:Y:S01]  /*4940*/  LDSM.16.M88.4 R60, [R193+0x7800] ;  /* 0x00780000c13c783b */ /* 0x000fe20000000200 */
[C---:B-1----:R-:W-:Y:S06]  /*4950*/  HMMA.16816.F32 R40, R12.reuse, R68, R32 ;  /* 0x000000440c28723c */ /* 0x042fec0000001820 */
[C---:B------:R-:W-:Y:S01]  /*4960*/  HMMA.16816.F32 R32, R12.reuse, R70, R28 ;  /* 0x000000460c20723c */ /* 0x040fe2000000181c */
[----:B------:R-:W1:Y:S05]  /*4970*/  LDSM.16.M88.4 R68, [R193+0x6000] ;  /* 0x00600000c144783b */ /* 0x000e6a0000000200 */
[C---:B------:R-:W-:Y:S06]  /*4980*/  HMMA.16816.F32 R28, R12.reuse, R76, R24 ;  /* 0x0000004c0c1c723c */ /* 0x040fec0000001818 */
[C---:B----4-:R-:W-:Y:S06]  /*4990*/  HMMA.16816.F32 R24, R12.reuse, R84, R44 ;  /* 0x000000540c18723c */ /* 0x050fec000000182c */
[C---:B------:R-:W-:Y:S01]  /*49a0*/  HMMA.16816.F32 R20, R12.reuse, R78, R20 ;  /* 0x0000004e0c14723c */ /* 0x040fe20000001814 */
[----:B------:R-:W3:Y:S05]  /*49b0*/  LDSM.16.M88.4 R76, [R193+0x6800] ;  /* 0x00680000c14c783b */ /* 0x000eea0000000200 */
[----:B------:R-:W-:Y:S01]  /*49c0*/  HMMA.16816.F32 R52, R12, R86, R52 ;  /* 0x000000560c34723c */ /* 0x000fe20000001834 */
[----:B------:R-:W4:Y:S01]  /*49d0*/  LDSM.16.M88.4 R84, [R193+0x7000] ;  /* 0x00700000c154783b */ /* 0x000f220000000200 */
[----:B------:R-:W-:-:S04]  /*49e0*/  DEPBAR.LE SB0, 0x0 ;  /* 0x000080000000791a */ /* 0x000fc80000000000 */
[C---:B--2---:R-:W-:Y:S06]  /*49f0*/  HMMA.16816.F32 R56, R12.reuse, R72, R56 ;  /* 0x000000480c38723c */ /* 0x044fec0000001838 */
[----:B------:R-:W-:Y:S06]  /*4a00*/  HMMA.16816.F32 R48, R12, R74, R48 ;  /* 0x0000004a0c30723c */ /* 0x000fec0000001830 */
[C---:B-----5:R-:W-:Y:S06]  /*4a10*/  HMMA.16816.F32 R44, R8.reuse, R80, R40 ;  /* 0x00000050082c723c */ /* 0x060fec0000001828 */
[C---:B------:R-:W-:Y:S06]  /*4a20*/  HMMA.16816.F32 R40, R8.reuse, R82, R32 ;  /* 0x000000520828723c */ /* 0x040fec0000001820 */
[C---:B------:R-:W-:Y:S06]  /*4a30*/  HMMA.16816.F32 R32, R8.reuse, R88, R28 ;  /* 0x000000580820723c */ /* 0x040fec000000181c */
[C---:B------:R-:W-:Y:S06]  /*4a40*/  HMMA.16816.F32 R12, R8.reuse, R92, R24 ;  /* 0x0000005c080c723c */ /* 0x040fec0000001818 */
[C---:B------:R-:W-:Y:S06]  /*4a50*/  HMMA.16816.F32 R20, R8.reuse, R90, R20 ;  /* 0x0000005a0814723c */ /* 0x040fec0000001814 */
[C---:B------:R-:W-:Y:S06]  /*4a60*/  HMMA.16816.F32 R24, R8.reuse, R94, R52 ;  /* 0x0000005e0818723c */ /* 0x040fec0000001834 */
[C---:B------:R-:W-:Y:S06]  /*4a70*/  HMMA.16816.F32 R28, R8.reuse, R64, R56 ;  /* 0x00000040081c723c */ /* 0x040fec0000001838 */
[----:B------:R-:W-:Y:S06]  /*4a80*/  HMMA.16816.F32 R8, R8, R66, R48 ;  /* 0x000000420808723c */ /* 0x000fec0000001830 */
[C---:B-1----:R-:W-:Y:S06]  /*4a90*/  HMMA.16816.F32 R52, R16.reuse, R68, R44 ;  /* 0x000000441034723c */ /* 0x042fec000000182c */
[C---:B------:R-:W-:Y:S06]  /*4aa0*/  HMMA.16816.F32 R40, R16.reuse, R70, R40 ;  /* 0x000000461028723c */ /* 0x040fec0000001828 */
[C---:B---3--:R-:W-:Y:S06]  /*4ab0*/  HMMA.16816.F32 R32, R16.reuse, R76, R32 ;  /* 0x0000004c1020723c */ /* 0x048fec0000001820 */
[C---:B----4-:R-:W-:Y:S06]  /*4ac0*/  HMMA.16816.F32 R44, R16.reuse, R84, R12 ;  /* 0x00000054102c723c */ /* 0x050fec000000180c */
[----:B------:R-:W-:Y:S01]  /*4ad0*/  HMMA.16816.F32 R48, R16, R60, R28 ;  /* 0x0000003c1030723c */ /* 0x000fe2000000181c */
[----:B------:R-:W-:-:S02]  /*4ae0*/  VIMNMX R14, R39, UR29, PT ;  /* 0x0000001d270e7c48 */ /* 0x000fc4000bfe0100 */
[----:B------:R-:W-:Y:S01]  /*4af0*/  VIADDMNMX R13, R39, 0x8, R5, PT ;  /* 0x00000008270d7846 */ /* 0x000fe20003800105 */
[----:B------:R-:W-:Y:S01]  /*4b00*/  VIADD R5, R2, 0x8 ;  /* 0x0000000802057836 */ /* 0x000fe20000000000 */
[C---:B------:R-:W-:Y:S01]  /*4b10*/  ISETP.GE.AND P6, PT, R6.reuse, R14, PT ;  /* 0x0000000e0600720c */ /* 0x040fe20003fc6270 */
[C---:B------:R-:W-:Y:S01]  /*4b20*/  HMMA.16816.F32 R20, R16.reuse, R78, R20 ;  /* 0x0000004e1014723c */ /* 0x040fe20000001814 */
[----:B------:R-:W-:Y:S01]  /*4b30*/  BAR.SYNC.DEFER_BLOCKING 0x0 ;  /* 0x0000000000007b1d */ /* 0x000fe20000010000 */
[-C--:B------:R-:W-:Y:S02]  /*4b40*/  ISETP.GE.AND P3, PT, R6, R13.reuse, PT ;  /* 0x0000000d0600720c */ /* 0x080fe40003f66270 */
[----:B------:R-:W-:Y:S02]  /*4b50*/  I2FP.F32.S32 R6, R6 ;  /* 0x0000000600067245 */ /* 0x000fe40000201400 */
[C---:B------:R-:W-:Y:S01]  /*4b60*/  ISETP.GE.AND P4, PT, R5.reuse, R14, PT ;  /* 0x0000000e0500720c */ /* 0x040fe20003f86270 */
[----:B------:R-:W-:Y:S01]  /*4b70*/  HMMA.16816.F32 R28, R16, R62, R8 ;  /* 0x0000003e101c723c */ /* 0x000fe20000001808 */
[----:B------:R-:W-:-:S02]  /*4b80*/  ISETP.GE.AND P1, PT, R5, R13, PT ;  /* 0x0000000d0500720c */ /* 0x000fc40003f26270 */
[----:B------:R-:W-:Y:S02]  /*4b90*/  I2FP.F32.S32 R5, R5 ;  /* 0x0000000500057245 */ /* 0x000fe40000201400 */
[----:B------:R-:W-:Y:S01]  /*4ba0*/  ISETP.GE.AND P0, PT, R7, R14, PT ;  /* 0x0000000e0700720c */ /* 0x000fe20003f06270 */
[----:B------:R-:W-:Y:S01]  /*4bb0*/  HMMA.16816.F32 R24, R16, R86, R24 ;  /* 0x000000561018723c */ /* 0x000fe20000001818 */
[C---:B------:R-:W-:Y:S01]  /*4bc0*/  FFMA.FTZ R10, R6.reuse, UR5, R53 ;  /* 0x00000005060a7c23 */ /* 0x040fe20008010035 */
[----:B------:R-:W-:Y:S01]  /*4bd0*/  FFMA.FTZ R8, R6, UR5, R55 ;  /* 0x0000000506087c23 */ /* 0x000fe20008010037 */
[C---:B------:R-:W-:Y:S02]  /*4be0*/  VIADD R6, R2.reuse, 0x10 ;  /* 0x0000001002067836 */ /* 0x040fe40000000000 */
[C---:B------:R-:W-:Y:S01]  /*4bf0*/  FFMA.FTZ R9, R5.reuse, UR5, R40 ;  /* 0x0000000505097c23 */ /* 0x040fe20008010028 */
[----:B------:R-:W-:Y:S01]  /*4c00*/  FFMA.FTZ R15, R5, UR5, R42 ;  /* 0x00000005050f7c23 */ /* 0x000fe2000801002a */
[----:B------:R-:W-:Y:S01]  /*4c10*/  VIADD R5, R2, 0x11 ;  /* 0x0000001102057836 */ /* 0x000fe20000000000 */
[----:B------:R-:W-:-:S02]  /*4c20*/  ISETP.GE.AND P5, PT, R7, R13, PT ;  /* 0x0000000d0700720c */ /* 0x000fc40003fa6270 */
[----:B------:R-:W-:Y:S02]  /*4c30*/  FSEL R40, R10, -INF , !P6 ;  /* 0xff8000000a287808 */ /* 0x000fe40007000000 */
[----:B------:R-:W-:Y:S02]  /*4c40*/  I2FP.F32.S32 R7, R7 ;  /* 0x0000000700077245 */ /* 0x000fe40000201400 */
[C---:B------:R-:W-:Y:S02]  /*4c50*/  ISETP.GE.AND P2, PT, R6.reuse, R14, PT ;  /* 0x0000000e0600720c */ /* 0x040fe40003f46270 */
[----:B------:R-:W-:Y:S01]  /*4c60*/  ISETP.GE.AND P6, PT, R6, R13, PT ;  /* 0x0000000d0600720c */ /* 0x000fe20003fc6270 */
[----:B------:R-:W-:Y:S01]  /*4c70*/  FFMA.FTZ R12, R7, UR5, R41 ;  /* 0x00000005070c7c23 */ /* 0x000fe20008010029 */
[----:B------:R-:W-:Y:S02]  /*4c80*/  I2FP.F32.S32 R6, R6 ;  /* 0x0000000600067245 */ /* 0x000fe40000201400 */
[----:B------:R-:W-:-:S02]  /*4c90*/  FSEL R62, R8, -INF , !P3 ;  /* 0xff800000083e7808 */ /* 0x000fc40005800000 */
[----:B------:R-:W-:Y:S01]  /*4ca0*/  FSEL R42, R9, -INF , !P4 ;  /* 0xff800000092a7808 */ /* 0x000fe20006000000 */
[----:B------:R-:W-:Y:S01]  /*4cb0*/  FFMA.FTZ R9, R7, UR5, R43 ;  /* 0x0000000507097c23 */ /* 0x000fe2000801002b */
[CC--:B------:R-:W-:Y:S01]  /*4cc0*/  ISETP.GE.AND P3, PT, R5.reuse, R14.reuse, PT ;  /* 0x0000000e0500720c */ /* 0x0c0fe20003f66270 */
        /* <DEDUP_REMOVED lines=10> */
[----:B------:R-:W-:Y:S01]  /*4d70*/  FSEL R35, R12, -INF , !P0 ;  /* 0xff8000000c237808 */ /* 0x000fe20004000000 */
[----:B------:R-:W-:Y:S01]  /*4d80*/  VIADD R5, R2, 0x20 ;  /* 0x0000002002057836 */ /* 0x000fe20000000000 */
[----:B------:R-:W-:-:S02]  /*4d90*/  ISETP.GE.AND P1, PT, R7, R14, PT ;  /* 0x0000000e0700720c */ /* 0x000fc40003f26270 */
[----:B------:R-:W-:Y:S02]  /*4da0*/  ISETP.GE.AND P0, PT, R7, R13, PT ;  /* 0x0000000d0700720c */ /* 0x000fe40003f06270 */
[----:B------:R-:W-:Y:S02]  /*4db0*/  FSEL R63, R11, -INF , !P2 ;  /* 0xff8000000b3f7808 */ /* 0x000fe40005000000 */
[----:B------:R-:W-:Y:S02]  /*4dc0*/  I2FP.F32.S32 R7, R7 ;  /* 0x0000000700077245 */ /* 0x000fe40000201400 */
[C---:B------:R-:W-:Y:S02]  /*4dd0*/  ISETP.GE.AND P5, PT, R6.reuse, R14, PT ;  /* 0x0000000e0600720c */ /* 0x040fe40003fa6270 */
[-C--:B------:R-:W-:Y:S01]  /*4de0*/  ISETP.GE.AND P2, PT, R6, R13.reuse, PT ;  /* 0x0000000d0600720c */ /* 0x080fe20003f46270 */
[C---:B------:R-:W-:Y:S01]  /*4df0*/  FFMA.FTZ R12, R7.reuse, UR5, R20 ;  /* 0x00000005070c7c23 */ /* 0x040fe20008010014 */
[----:B------:R-:W-:Y:S01]  /*4e00*/  I2FP.F32.S32 R6, R6 ;  /* 0x0000000600067245 */ /* 0x000fe20000201400 */
[----:B------:R-:W-:Y:S01]  /*4e10*/  FFMA.FTZ R9, R7, UR5, R22 ;  /* 0x0000000507097c23 */ /* 0x000fe20008010016 */
[----:B------:R-:W-:Y:S01]  /*4e20*/  FSEL R154, R8, -INF , !P6 ;  /* 0xff800000089a7808 */ /* 0x000fe20007000000 */
[----:B------:R-:W-:Y:S01]  /*4e30*/  VIADD R7, R2, 0x21 ;  /* 0x0000002102077836 */ /* 0x000fe20000000000 */
[----:B------:R-:W-:Y:S01]  /*4e40*/  FSEL R104, R10, -INF , !P3 ;  /* 0xff8000000a687808 */ /* 0x000fe20005800000 */
[C---:B------:R-:W-:Y:S01]  /*4e50*/  FFMA.FTZ R11, R6.reuse, UR5, R21 ;  /* 0x00000005060b7c23 */ /* 0x040fe20008010015 */
[C---:B------:R-:W-:Y:S01]  /*4e60*/  ISETP.GE.AND P6, PT, R5.reuse, R14, PT ;  /* 0x0000000e0500720c */ /* 0x040fe20003fc6270 */
[----:B------:R-:W-:Y:S01]  /*4e70*/  FFMA.FTZ R8, R6, UR5, R23 ;  /* 0x0000000506087c23 */ /* 0x000fe20008010017 */
[----:B------:R-:W-:Y:S01]  /*4e80*/  ISETP.GE.AND P3, PT, R5, R13, PT ;  /* 0x0000000d0500720c */ /* 0x000fe20003f66270 */
[----:B------:R-:W-:Y:S01]  /*4e90*/  VIADD R6, R2, 0x28 ;  /* 0x0000002802067836 */ /* 0x000fe20000000000 */
[----:B------:R-:W-:-:S02]  /*4ea0*/  I2FP.F32.S32 R5, R5 ;  /* 0x0000000500057245 */ /* 0x000fc40000201400 */
[----:B------:R-:W-:Y:S02]  /*4eb0*/  FSEL R155, R17, -INF , !P4 ;  /* 0xff800000119b7808 */ /* 0x000fe40006000000 */
[----:B------:R-:W-:Y:S01]  /*4ec0*/  FSEL R148, R12, -INF , !P1 ;  /* 0xff8000000c947808 */ /* 0x000fe20004800000 */
[C---:B------:R-:W-:Y:S01]  /*4ed0*/  FFMA.FTZ R10, R5.reuse, UR5, R44 ;  /* 0x00000005050a7c23 */ /* 0x040fe2000801002c */
[----:B------:R-:W-:Y:S01]  /*4ee0*/  FFMA.FTZ R16, R5, UR5, R46 ;  /* 0x0000000505107c23 */ /* 0x000fe2000801002e */
[----:B------:R-:W-:Y:S01]  /*4ef0*/  VIADD R5, R2, 0x29 ;  /* 0x0000002902057836 */ /* 0x000fe20000000000 */
[C---:B------:R-:W-:Y:S02]  /*4f00*/  ISETP.GE.AND P4, PT, R7.reuse, R14, PT ;  /* 0x0000000e0700720c */ /* 0x040fe40003f86270 */
[----:B------:R-:W-:Y:S02]  /*4f10*/  ISETP.GE.AND P1, PT, R7, R13, PT ;  /* 0x0000000d0700720c */ /* 0x000fe40003f26270 */
[----:B------:R-:W-:-:S02]  /*4f20*/  FSEL R150, R9, -INF , !P0 ;  /* 0xff80000009967808 */ /* 0x000fc40004000000 */
        /* <DEDUP_REMOVED lines=21> */
[C---:B------:R-:W-:Y:S01]  /*5080*/  ISETP.GE.AND P3, PT, R7.reuse, R14, PT ;  /* 0x0000000e0700720c */ /* 0x040fe20003f66270 */
[----:B------:R-:W1:Y:S01]  /*5090*/  LDC.U8 R16, c[0x0][0x388] ;  /* 0x0000e200ff107b82 */ /* 0x000e620000000000 */
[----:B------:R-:W-:Y:S02]  /*50a0*/  ISETP.GE.AND P4, PT, R7, R13, PT ;  /* 0x0000000d0700720c */ /* 0x000fe40003f86270 */
[----:B------:R-:W-:-:S02]  /*50b0*/  FSEL R187, R9, -INF , !P1 ;  /* 0xff80000009bb7808 */ /* 0x000fc40004800000 */
[----:B------:R-:W-:Y:S02]  /*50c0*/  FSEL R156, R11, -INF , !P0 ;  /* 0xff8000000b9c7808 */ /* 0x000fe40004000000 */
[----:B------:R-:W-:Y:S02]  /*50d0*/  FSEL R8, R8, -INF , !P5 ;  /* 0xff80000008087808 */ /* 0x000fe40006800000 */
[----:B------:R-:W-:Y:S02]  /*50e0*/  I2FP.F32.S32 R7, R7 ;  /* 0x0000000700077245 */ /* 0x000fe40000201400 */
[C---:B------:R-:W-:Y:S01]  /*50f0*/  ISETP.GE.AND P1, PT, R6.reuse, R14, PT ;  /* 0x0000000e0600720c */ /* 0x040fe20003f26270 */
[----:B------:R2:W-:Y:S01]  /*5100*/  STL [R1+0x30], R8 ;  /* 0x0000300801007387 */ /* 0x0005e20000100800 */
[----:B------:R-:W-:Y:S02]  /*5110*/  ISETP.GE.AND P0, PT, R6, R13, PT ;  /* 0x0000000d0600720c */ /* 0x000fe40003f06270 */
[----:B------:R-:W-:-:S02]  /*5120*/  I2FP.F32.S32 R6, R6 ;  /* 0x0000000600067245 */ /* 0x000fc40000201400 */
[----:B------:R-:W-:Y:S01]  /*5130*/  FSEL R172, R10, -INF , !P2 ;  /* 0xff8000000aac7808 */ /* 0x000fe20005000000 */
[----:B------:R-:W-:Y:S01]  /*5140*/  FFMA.FTZ R10, R7, UR5, R48 ;  /* 0x00000005070a7c23 */ /* 0x000fe20008010030 */
[CC--:B------:R-:W-:Y:S01]  /*5150*/  ISETP.GE.AND P5, PT, R5.reuse, R14.reuse, PT ;  /* 0x0000000e0500720c */ /* 0x0c0fe20003fa6270 */
[----:B------:R-:W-:Y:S01]  /*5160*/  FFMA.FTZ R9, R6, UR5, R49 ;  /* 0x0000000506097c23 */ /* 0x000fe20008010031 */
[----:B------:R-:W-:Y:S02]  /*5170*/  ISETP.GE.AND P2, PT, R5, R13, PT ;  /* 0x0000000d0500720c */ /* 0x000fe40003f46270 */
[----:B------:R-:W-:Y:S02]  /*5180*/  I2FP.F32.S32 R5, R5 ;  /* 0x0000000500057245 */ /* 0x000fe40000201400 */
[----:B------:R-:W-:Y:S02]  /*5190*/  FSEL R239, R15, -INF , !P6 ;  /* 0xff8000000fef7808 */ /* 0x000fe40007000000 */
[----:B------:R-:W-:Y:S01]  /*51a0*/  FSEL R186, R10, -INF , !P3 ;  /* 0xff8000000aba7808 */ /* 0x000fe20005800000 */
[C---:B------:R-:W-:Y:S01]  /*51b0*/  FFMA.FTZ R12, R5.reuse, UR5, R28 ;  /* 0x00000005050c7c23 */ /* 0x040fe2000801001c */
[----:B------:R-:W-:Y:S01]  /*51c0*/  FFMA.FTZ R11, R5, UR5, R30 ;  /* 0x00000005050b7c23 */ /* 0x000fe2000801001e */
[C---:B------:R-:W-:Y:S01]  /*51d0*/  VIADD R5, R2.reuse, 0x39 ;  /* 0x0000003902057836 */ /* 0x040fe20000000000 */
[----:B------:R-:W-:-:S02]  /*51e0*/  ISETP.GE.AND P6, PT, R2, R14, PT ;  /* 0x0000000e0200720c */ /* 0x000fc40003fc6270 */
[----:B------:R-:W-:Y:S02]  /*51f0*/  ISETP.GE.AND P3, PT, R2, R13, PT ;  /* 0x0000000d0200720c */ /* 0x000fe40003f66270 */
[----:B------:R-:W-:Y:S01]  /*5200*/  FSEL R182, R9, -INF , !P1 ;  /* 0xff80000009b67808 */ /* 0x000fe20004800000 */
[----:B--2---:R-:W-:Y:S01]  /*5210*/  FFMA.FTZ R8, R7, UR5, R50 ;  /* 0x0000000507087c23 */ /* 0x004fe20008010032 */
[----:B------:R-:W-:Y:S01]  /*5220*/  FFMA.FTZ R7, R6, UR5, R51 ;  /* 0x0000000506077c23 */ /* 0x000fe20008010033 */
[----:B------:R-:W-:Y:S02]  /*5230*/  I2FP.F32.S32 R6, R2 ;  /* 0x0000000200067245 */ /* 0x000fe40000201400 */
[----:B------:R-:W-:Y:S02]  /*5240*/  I2FP.F32.S32 R2, R5 ;  /* 0x0000000500027245 */ /* 0x000fe40000201400 */
[----:B------:R-:W-:Y:S02]  /*5250*/  FSEL R216, R7, -INF , !P0 ;  /* 0xff80000007d87808 */ /* 0x000fe40004000000 */
[----:B------:R-:W-:-:S02]  /*5260*/  PLOP3.LUT P0, PT, PT, PT, UP0, 0x80, 0x0 ;  /* 0x000000000000781c */ /* 0x000fc40003f0f008 */
[----:B------:R-:W-:Y:S01]  /*5270*/  FSEL R181, R8, -INF , !P4 ;  /* 0xff80000008b57808 */ /* 0x000fe20006000000 */
[C---:B------:R-:W-:Y:S01]  /*5280*/  FFMA.FTZ R8, R6.reuse, UR5, R52 ;  /* 0x0000000506087c23 */ /* 0x040fe20008010034 */
[C---:B------:R-:W-:Y:S01]  /*5290*/  ISETP.GE.AND P4, PT, R5.reuse, R14, PT ;  /* 0x0000000e0500720c */ /* 0x040fe20003f86270 */
[----:B------:R-:W-:Y:S01]  /*52a0*/  FFMA.FTZ R6, R6, UR5, R54 ;  /* 0x0000000506067c23 */ /* 0x000fe20008010036 */
[----:B------:R-:W-:Y:S01]  /*52b0*/  ISETP.GE.AND P1, PT, R5, R13, PT ;  /* 0x0000000d0500720c */ /* 0x000fe20003f26270 */
[C---:B------:R-:W-:Y:S01]  /*52c0*/  FFMA.FTZ R5, R2.reuse, UR5, R29 ;  /* 0x0000000502057c23 */ /* 0x040fe2000801001d */
[----:B------:R-:W-:Y:S01]  /*52d0*/  FFMA.FTZ R2, R2, UR5, R31 ;  /* 0x0000000502027c23 */ /* 0x000fe2000801001f */
[----:B-1----:R-:W-:Y:S02]  /*52e0*/  PRMT R185, R16, 0x7054, R16 ;  /* 0x0000705410b97816 */ /* 0x002fe40000000010 */
[----:B------:R-:W-:Y:S02]  /*52f0*/  FSEL R229, R12, -INF , !P5 ;  /* 0xff8000000ce57808 */ /* 0x000fe40006800000 */
[----:B------:R-:W-:-:S02]  /*5300*/  FSEL R180, R11, -INF , !P2 ;  /* 0xff8000000bb47808 */ /* 0x000fc40005000000 */
        /* <DEDUP_REMOVED lines=50> */
[----:B------:R-:W2:Y:S02]  /*5630*/  @!P3 LDC.64 R22, c[0x0][0x218] ;  /* 0x00008600ff16bb82 */ /* 0x000ea40000000a00 */
[----:B------:R-:W-:Y:S01]  /*5640*/  @!PT LDS RZ, [RZ] ;  /* 0x00000000fffff984 */ /* 0x000fe20000000800 */
[----:B------:R-:W-:Y:S01]  /*5650*/  @!PT LDS RZ, [RZ] ;  /* 0x00000000fffff984 */ /* 0x000fe20000000800 */
[----:B------:R-:W-:Y:S01]  /*5660*/  @!PT LDS RZ, [RZ] ;  /* 0x00000000fffff984 */ /* 0x000fe20000000800 */
[----:B------:R3:W-:Y:S04]  /*5670*/  @!P3 LDGSTS.E.BYPASS.LTC128B.128 [R215+0xe000], desc[UR30][R16.64+0x180] ;  /* 0x0e00018010d7bfae */ /* 0x0007e8000b901d5e */
[----:B------:R2:W-:Y:S02]  /*5680*/  @P6 STS.128 [R215+0x8800], RZ ;  /* 0x008800ffd7006388 */ /* 0x0005e40000000c00 */
[----:B------:R-:W2:Y:S01]  /*5690*/  @!P4 LDC.64 R32, c[0x0][0x218] ;  /* 0x00008600ff20cb82 */ /* 0x000ea20000000a00 */
[----:B-1----:R-:W-:-:S07]  /*56a0*/  @!P6 LEA R10, P1, R5, R20, 0x1 ;  /* 0x00000014050ae211 */ /* 0x002fce00078208ff */
[----:B------:R-:W1:Y:S01]  /*56b0*/  @!P3 LDC.64 R30, c[0x0][0x218] ;  /* 0x00008600ff1ebb82 */ /* 0x000e620000000a00 */
[C---:B------:R-:W-:Y:S02]  /*56c0*/  @!P6 LEA.HI.X R11, R5.reuse, R21, R6, 0x1, P1 ;  /* 0x00000015050be211 */ /* 0x040fe400008f0c06 */
[----:B----4-:R-:W-:-:S03]  /*56d0*/  @!P5 LEA R8, P1, R5, R26, 0x1 ;  /* 0x0000001a0508d211 */ /* 0x010fc600078208ff */
[----:B------:R-:W-:Y:S01]  /*56e0*/  @!PT LDS RZ, [RZ] ;  /* 0x00000000fffff984 */ /* 0x000fe20000000800 */
[----:B------:R-:W-:Y:S01]  /*56f0*/  @!PT LDS RZ, [RZ] ;  /* 0x00000000fffff984 */ /* 0x000fe20000000800 */
[----:B------:R-:W-:Y:S01]  /*5700*/  @!PT LDS RZ, [RZ] ;  /* 0x00000000fffff984 */ /* 0x000fe20000000800 */
[----:B------:R2:W-:Y:S01]  /*5710*/  @!P6 LDGSTS.E.BYPASS.LTC128B.128 [R215+0x8800], desc[UR30][R10.64] ;  /* 0x088000000ad7efae */ /* 0x0005e2000b901d5e */
[C---:B------:R-:W-:Y:S01]  /*5720*/  @!P5 LEA.HI.X R9, R5.reuse, R27, R6, 0x1, P1 ;  /* 0x0000001b0509d211 */ /* 0x040fe200008f0c06 */
[----:B-----5:R-:W4:Y:S02]  /*5730*/  @!P6 LDC.64 R18, c[0x0][0x218] ;  /* 0x00008600ff12eb82 */ /* 0x020f240000000a00 */
        /* <DEDUP_REMOVED lines=9> */
[----:B------:R-:W-:-:S03]  /*57d0*/  IADD3 R2, P2, R5, UR40, RZ ;  /* 0x0000002805027c10 */ /* 0x000fc6000ff5e0ff */
[----:B------:R-:W-:Y:S01]  /*57e0*/  @!PT LDS RZ, [RZ] ;  /* 0x00000000fffff984 */ /* 0x000fe20000000800 */
[----:B------:R-:W-:Y:S01]  /*57f0*/  @!PT LDS RZ, [RZ] ;  /* 0x00000000fffff984 */ /* 0x000fe20000000800 */
[----:B------:R-:W-:Y:S01]  /*5800*/  @!PT LDS RZ, [RZ] ;  /* 0x00000000fffff984 */ /* 0x000fe20000000800 */
[----:B------:R5:W-:Y:S02]  /*5810*/  @!P4 LDGSTS.E.BYPASS.LTC128B.128 [R215+0xc800], desc[UR30][R16.64+0x100] ;  /* 0x0c80010010d7cfae */ /* 0x000be4000b901d5e */
[----:B------:R-:W5:Y:S02]  /*5820*/  @!P6 LDC.64 R24, c[0x0][0x218] ;  /* 0x00008600ff18eb82 */ /* 0x000f640000000a00 */
[----:B------:R1:W-:Y:S06]  /*5830*/  @P3 STS.128 [R215+0xe800], RZ ;  /* 0x00e800ffd7003388 */ /* 0x0003ec0000000c00 */
[----:B------:R-:W5:Y:S01]  /*5840*/  @!P5 LDC.64 R26, c[0x0][0x218] ;  /* 0x00008600ff1adb82 */ /* 0x000f620000000a00 */
[----:B--2---:R-:W-:-:S04]  /*5850*/  @!P3 LEA R10, P1, R5, R22, 0x1 ;  /* 0x00000016050ab211 */ /* 0x004fc800078208ff */
[----:B------:R-:W-:Y:S02]  /*5860*/  @!P3 LEA.HI.X R11, R5, R23, R6, 0x1, P1 ;  /* 0x00000017050bb211 */ /* 0x000fe400008f0c06 */
[----:B----4-:R-:W-:Y:S01]  /*5870*/  @!P6 LEA R18, P1, R2, R18, 0x1 ;  /* 0x000000120212e211 */ /* 0x010fe200078208ff */
[----:B------:R-:W2:Y:S01]  /*5880*/  @!P4 LDC.64 R28, c[0x0][0x218] ;  /* 0x00008600ff1ccb82 */ /* 0x000ea20000000a00 */
[----:B------:R-:W-:Y:S01]  /*5890*/  IADD3.X R6, R6, UR39, RZ, P2, !PT ;  /* 0x0000002706067c10 */ /* 0x000fe200097fe4ff */
        /* <DEDUP_REMOVED lines=12> */
[----:B------:R-:W-:Y:S01]  /*5960*/  @!P6 LDGSTS.E.BYPASS.LTC128B.128 [R215+0x9000], desc[UR30][R18.64] ;  /* 0x0900000012d7efae */ /* 0x000fe2000b901d5e */
[C-C-:B------:R-:W-:Y:S02]  /*5970*/  @!P4 LEA.HI.X R23, R2.reuse, R33, R6.reuse, 0x1, P1 ;  /* 0x000000210217c211 */ /* 0x140fe400008f0c06 */
[C---:B-1----:R-:W-:Y:S01]  /*5980*/  @!P3 LEA R20, P1, R2.reuse, R30, 0x1 ;  /* 0x0000001e0214b211 */ /* 0x042fe200078208ff */
[----:B------:R3:W-:Y:S01]  /*5990*/  @P5 STS.128 [R215+0xb000], RZ ;  /* 0x00b000ffd7005388 */ /* 0x0007e20000000c00 */
[C---:B------:R-:W-:Y:S02]  /*59a0*/  IADD3 R5, P2, R2.reuse, UR40, RZ ;  /* 0x0000002802057c10 */ /* 0x040fe4000ff5e0ff */
[----:B------:R-:W-:Y:S01]  /*59b0*/  @!P3 LEA.HI.X R21, R2, R31, R6, 0x1, P1 ;  /* 0x0000001f0215b211 */ /* 0x000fe200008f0c06 */
[----:B------:R-:W-:Y:S01]  /*59c0*/  @!PT LDS RZ, [RZ] ;  /* 0x00000000fffff984 */ /* 0x000fe20000000800 */
[----:B------:R-:W-:Y:S01]  /*59d0*/  @!PT LDS RZ, [RZ] ;  /* 0x00000000fffff984 */ /* 0x000fe20000000800 */
[----:B------:R-:W-:Y:S01]  /*59e0*/  @!PT LDS RZ, [RZ] ;  /* 0x00000000fffff984 */ /* 0x000fe20000000800 */
[----:B------:R2:W-:Y:S01]  /*59f0*/  @!P5 LDGSTS.E.BYPASS.LTC128B.128 [R215+0xb000], desc[UR30][R8.64+0x80] ;  /* 0x0b00008008d7dfae */ /* 0x0005e2000b901d5e */
[----:B-----5:R-:W-:-:S02]  /*5a00*/  @!P6 LEA R16, P1, R5, R24, 0x1 ;  /* 0x000000180510e211 */ /* 0x020fc400078208ff */
[----:B------:R-:W-:Y:S01]  /*5a10*/  IADD3.X R6, R6, UR39, RZ, P2, !PT ;  /* 0x0000002706067c10 */ /* 0x000fe200097fe4ff */
[----:B------:R3:W-:Y:S03]  /*5a20*/  @P4 STS.128 [R215+0xd000], RZ ;  /* 0x00d000ffd7004388 */ /* 0x0007e60000000c00 */
[C---:B------:R-:W-:Y:S01]  /*5a30*/  @!P6 LEA.HI.X R17, R5.reuse, R25, R6, 0x1, P1 ;  /* 0x000000190511e211 */ /* 0x040fe200008f0c06 */
        /* <DEDUP_REMOVED lines=16> */
[----:B--2---:R-:W-:-:S03]  /*5b40*/  @!P4 LEA R8, P1, R5, R28, 0x1 ;  /* 0x0000001c0508c211 */ /* 0x004fc600078208ff */
        /* <DEDUP_REMOVED lines=20> */
.L_x_506:
[----:B------:R-:W-:Y:S05]  /*5c90*/  BSYNC B0 ;  /* 0x0000000000007941 */ /* 0x000fea0003800000 */
.L_x_505:
[----:B------:R-:W0:Y:S02]  /*5ca0*/  LDGDEPBAR ;  /* 0x00000000000079af */ /* 0x000e240000000000 */
.L_x_504:
[----:B------:R2:W-:Y:S01]  /*5cb0*/  STL [R1+0x74], R13 ;  /* 0x0000740d01007387 */ /* 0x0005e20000100800 */
[----:B------:R-:W-:Y:S01]  /*5cc0*/  FMNMX.FTZ R2, R15, R40, !PT ;  /* 0x000000280f027209 */ /* 0x000fe20007810000 */
[----:B------:R-:W-:Y:S01]  /*5cd0*/  IMAD.WIDE.U32 R178, R38, -0x326172a9, RZ ;  /* 0xcd9e8d5726b27825 */ /* 0x000fe200078e00ff */
[----:B------:R-:W-:Y:S01]  /*5ce0*/  LOP3.LUT R6, R115, UR36, RZ, 0x3c, !PT ;  /* 0x0000002473067c12 */ /* 0x000fe2000f8e3cff */
[----:B------:R-:W-:Y:S02]  /*5cf0*/  USHF.L.U32 UR41, UR20, 0x1, URZ ;  /* 0x0000000114297899 */ /* 0x000fe4000800063f */
[----:B------:R-:W-:Y:S01]  /*5d00*/  UIADD3 UR6, UR37, -0x4498517b, URZ ;  /* 0xbb67ae8525067890 */ /* 0x000fe2000fffe03f */
[----:B------:R-:W-:Y:S01]  /*5d10*/  IMAD.WIDE.U32 R168, R116, -0x2daee0ad, RZ ;  /* 0xd2511f5374a87825 */ /* 0x000fe200078e00ff */
[----:B------:R-:W-:Y:S02]  /*5d20*/  UIADD3 UR35, UR36, -0x61c88647, URZ ;  /* 0x9e3779b924237890 */ /* 0x000fe4000fffe03f */
[----:B------:R-:W-:Y:S01]  /*5d30*/  UIADD3 UR34, UR36, 0x3c6ef372, URZ ;  /* 0x3c6ef37224227890 */ /* 0x000fe2000fffe03f */
[----:B------:R-:W-:Y:S01]  /*5d40*/  ULDC UR14, c[0x0][0x2ec] ;  /* 0x0000bb00000e7ab9 */ /* 0x000fe20000000800 */
[----:B--2---:R-:W2:Y:S01]  /*5d50*/  LDL.LU R13, [R1+0x30] ;  /* 0x00003000010d7983 */ /* 0x004ea20000300800 */
[----:B------:R-:W-:Y:S01]  /*5d60*/  FMNMX.FTZ R2, R42, R2, !PT ;  /* 0x000000022a027209 */ /* 0x000fe20007810000 */
[----:B------:R-:W-:Y:S01]  /*5d70*/  UIADD3 UR33, UR37, 0x76cf5d0a, URZ ;  /* 0x76cf5d0a25217890 */ /* 0x000fe2000fffe03f */
[----:B------:R-:W-:Y:S01]  /*5d80*/  LEA R189, R4, UR4, 0x1 ;  /* 0x0000000404bd7c11 */ /* 0x000fe2000f8e08ff */
[----:B------:R4:W-:Y:S01]  /*5d90*/  STL [R1+0x58], R6 ;  /* 0x0000580601007387 */ /* 0x0009e20000100800 */
[----:B------:R-:W-:Y:S01]  /*5da0*/  FMNMX.FTZ R2, R35, R2, !PT ;  /* 0x0000000223027209 */ /* 0x000fe20007810000 */
[----:B------:R-:W-:-:S02]  /*5db0*/  UIADD3 UR19, UR37, 0x32370b8f, URZ ;  /* 0x32370b8f25137890 */ /* 0x000fc4000fffe03f */
[----:B------:R-:W-:Y:S01]  /*5dc0*/  UIADD3 UR29, UR36, -0x255992d5, URZ ;  /* 0xdaa66d2b241d7890 */ /* 0x000fe2000fffe03f */
[----:B------:R-:W-:Y:S01]  /*5dd0*/  FMNMX.FTZ R2, R63, R2, !PT ;  /* 0x000000023f027209 */ /* 0x000fe20007810000 */
[----:B------:R-:W-:Y:S01]  /*5de0*/  UIADD3 UR15, UR36, 0x78dde6e4, URZ ;  /* 0x78dde6e4240f7890 */ /* 0x000fe2000fffe03f */
[--C-:B------:R-:W-:Y:S01]  /*5df0*/  IMAD R190, R3, 0x2, R189.reuse ;  /* 0x0000000203be7824 */ /* 0x100fe200078e02bd */
[----:B------:R-:W-:Y:S01]  /*5e00*/  UIADD3 UR7, UR37, -0x126145ec, URZ ;  /* 0xed9eba1425077890 */ /* 0x000fe2000fffe03f */
[----:B------:R-:W-:Y:S01]  /*5e10*/  FMNMX.FTZ R2, R104, R2, !PT ;  /* 0x0000000268027209 */ /* 0x000fe20007810000 */
[C---:B------:R-:W-:Y:S01]  /*5e20*/  IMAD R192, R0.reuse, 0x2, R189 ;  /* 0x0000000200c07824 */ /* 0x040fe200078e02bd */
[----:B---3--:R-:W-:Y:S01]  /*5e30*/  LDSM.16.MT88.4 R16, [R189+0x10000] ;  /* 0x01000000bd10783b */ /* 0x008fe20000004200 */
[----:B------:R-:W-:Y:S01]  /*5e40*/  LEA R191, R0, R190, 0x1 ;  /* 0x000000be00bf7211 */ /* 0x000fe200078e08ff */
[----:B------:R-:W-:Y:S01]  /*5e50*/  UIADD3 UR4, UR36, 0x1715609d, URZ ;  /* 0x1715609d24047890 */ /* 0x000fe2000fffe03f */
[----:B------:R-:W-:Y:S01]  /*5e60*/  FMNMX.FTZ R2, R148, R2, !PT ;  /* 0x0000000294027209 */ /* 0x000fe20007810000 */
[----:B------:R-:W-:Y:S03]  /*5e70*/  LDSM.16.MT88.4 R20, [R189+0x14000] ;  /* 0x01400000bd14783b */ /* 0x000fe60000004200 */
[----:B------:R-:W-:Y:S01]  /*5e80*/  FMNMX.FTZ R2, R149, R2, !PT ;  /* 0x0000000295027209 */ /* 0x000fe20007810000 */
[----:B------:R-:W-:Y:S03]  /*5e90*/  LDSM.16.MT88.4 R48, [R191+0x10000] ;  /* 0x01000000bf30783b */ /* 0x000fe60000004200 */
        /* <DEDUP_REMOVED lines=20> */
[----:B----4-:R-:W-:Y:S01]  /*5fe0*/  LOP3.LUT R6, R179, R6, RZ, 0x3c, !PT ;  /* 0x00000006b3067212 */ /* 0x010fe200078e3cff */
[----:B------:R-:W3:Y:S01]  /*5ff0*/  SHFL.BFLY PT, R5, R153, 0x2, 0x1f ;  /* 0x0c401f0099057f89 */ /* 0x000ee200000e0000 */
[----:B------:R-:W-:-:S03]  /*6000*/  FMNMX.FTZ R2, R187, R2, !PT ;  /* 0x00000002bb027209 */ /* 0x000fc60007810000 */
[----:B------:R-:W-:-:S05]  /*6010*/  IMAD.WIDE.U32 R60, R6, -0x2daee0ad, RZ ;  /* 0xd2511f53063c7825 */ /* 0x000fca00078e00ff */
[----:B-1----:R-:W-:Y:S01]  /*6020*/  LOP3.LUT R8, R61, UR6, R168, 0x96, !PT ;  /* 0x000000063d087c12 */ /* 0x002fe2000f8e96a8 */
[----:B------:R-:W-:-:S04]  /*6030*/  UIADD3 UR6, UR37, -0x56f99767, URZ ;  /* 0xa906689925067890 */ /* 0x000fc8000fffe03f */
[----:B------:R-:W-:Y:S01]  /*6040*/  IMAD.WIDE.U32 R38, R8, -0x326172a9, RZ ;  /* 0xcd9e8d5708267825 */ /* 0x000fe200078e00ff */
[----:B---3--:R-:W-:-:S03]  /*6050*/  FMNMX.FTZ R153, R153, R5, !PT ;  /* 0x0000000599997209 */ /* 0x008fc60007810000 */
[----:B------:R-:W-:Y:S01]  /*6060*/  IMAD.U32 R5, RZ, RZ, UR41 ;  /* 0x00000029ff057e24 */ /* 0x000fe2000f8e00ff */
[----:B------:R-:W-:Y:S01]  /*6070*/  UIADD3 UR41, UR41, 0x1, URZ ;  /* 0x0000000129297890 */ /* 0x000fe2000fffe03f */
[----:B------:R-:W1:Y:S03]  /*6080*/  SHFL.BFLY PT, R9, R153, 0x1, 0x1f ;  /* 0x0c201f0099097f89 */ /* 0x000e6600000e0000 */
[----:B------:R-:W-:-:S05]  /*6090*/  LOP3.LUT R5, R169, UR37, R5, 0x96, !PT ;  /* 0x00000025a9057c12 */ /* 0x000fca000f8e9605 */
[----:B------:R-:W-:-:S05]  /*60a0*/  IMAD.WIDE.U32 R6, R5, -0x326172a9, RZ ;  /* 0xcd9e8d5705067825 */ /* 0x000fca00078e00ff */
[----:B------:R-:W-:Y:S02]  /*60b0*/  LOP3.LUT R7, R7, UR35, R178, 0x96, !PT ;  /* 0x0000002307077c12 */ /* 0x000fe4000f8e96b2 */
[----:B------:R-:W-:-:S03]  /*60c0*/  LOP3.LUT R8, R39, UR34, R6, 0x96, !PT ;  /* 0x0000002227087c12 */ /* 0x000fc6000f8e9606 */
[----:B------:R-:W-:-:S05]  /*60d0*/  IMAD.WIDE.U32 R6, R7, -0x2daee0ad, RZ ;  /* 0xd2511f5307067825 */ /* 0x000fca00078e00ff */
[----:B------:R-:W-:Y:S02]  /*60e0*/  LOP3.LUT R7, R7, UR33, R60, 0x96, !PT ;  /* 0x0000002107077c12 */ /* 0x000fe4000f8e963c */
[----:B-1----:R-:W-:Y:S01]  /*60f0*/  FMNMX.FTZ R153, R153, R9, !PT ;  /* 0x0000000999997209 */ /* 0x002fe20007810000 */
[----:B------:R-:W-:-:S03]  /*6100*/  IMAD.WIDE.U32 R8, R8, -0x2daee0ad, RZ ;  /* 0xd2511f5308087825 */ /* 0x000fc600078e00ff */
[C---:B------:R-:W-:Y:S01]  /*6110*/  FSETP.NEU.FTZ.AND P1, PT, R153.reuse, -INF , PT ;  /* 0xff8000009900780b */ /* 0x040fe20003f3d000 */
[----:B------:R-:W-:Y:S01]  /*6120*/  FMUL.FTZ R12, R153, UR14 ;  /* 0x0000000e990c7c20 */ /* 0x000fe20008410000 */
[----:B------:R-:W-:Y:S01]  /*6130*/  LOP3.LUT R5, R9, UR19, R6, 0x96, !PT ;  /* 0x0000001309057c12 */ /* 0x000fe2000f8e9606 */
[----:B------:R-:W-:-:S03]  /*6140*/  IMAD.WIDE.U32 R6, R7, -0x326172a9, RZ ;  /* 0xcd9e8d5707067825 */ /* 0x000fc600078e00ff */
[----:B------:R-:W-:Y:S01]  /*6150*/  FSEL R12, R12, RZ, P1 ;  /* 0x000000ff0c0c7208 */ /* 0x000fe20000800000 */
[----:B------:R-:W-:Y:S01]  /*6160*/  IMAD.WIDE.U32 R36, R5, -0x326172a9, RZ ;  /* 0xcd9e8d5705247825 */ /* 0x000fe200078e00ff */
[----:B------:R-:W-:-:S03]  /*6170*/  LOP3.LUT R7, R7, UR29, R38, 0x96, !PT ;  /* 0x0000001d07077c12 */ /* 0x000fc6000f8e9626 */
[----:B------:R-:W-:Y:S01]  /*6180*/  FFMA.FTZ R9, R15, UR14, -R12 ;  /* 0x0000000e0f097c23 */ /* 0x000fe2000801080c */
[----:B------:R-:W-:Y:S01]  /*6190*/  LOP3.LUT R5, R37, UR15, R6, 0x96, !PT ;  /* 0x0000000f25057c12 */ /* 0x000fe2000f8e9606 */
[----:B------:R-:W-:Y:S02]  /*61a0*/  IMAD.WIDE.U32 R6, R7, -0x2daee0ad, RZ ;  /* 0xd2511f5307067825 */ /* 0x000fe400078e00ff */
[----:B------:R1:W3:Y:S02]  /*61b0*/  MUFU.EX2 R11, R9 ;  /* 0x00000009000b7308 */ /* 0x0002e40000000800 */
[----:B------:R-:W-:-:S04]  /*61c0*/  IMAD.WIDE.U32 R26, R5, -0x2daee0ad, RZ ;  /* 0xd2511f53051a7825 */ /* 0x000fc800078e00ff */
[----:B------:R-:W-:Y:S01]  /*61d0*/  FFMA.FTZ R5, R42, UR14, -R12 ;  /* 0x0000000e2a057c23 */ /* 0x000fe2000801080c */
[----:B------:R-:W-:Y:S02]  /*61e0*/  LOP3.LUT R8, R7, UR7, R8, 0x96, !PT ;  /* 0x0000000707087c12 */ /* 0x000fe4000f8e9608 */
[----:B------:R-:W-:Y:S01]  /*61f0*/  LOP3.LUT R6, R27, UR6, R6, 0x96, !PT ;  /* 0x000000061b067c12 */ /* 0x000fe2000f8e9606 */
[----:B------:R4:W-:Y:S02]  /*6200*/  MUFU.EX2 R173, R5 ;  /* 0x0000000500ad7308 */ /* 0x0009e40000000800 */
[----:B------:R-:W-:-:S04]  /*6210*/  IMAD.WIDE.U32 R24, R8, -0x326172a9, RZ ;  /* 0xcd9e8d5708187825 */ /* 0x000fc800078e00ff */
[----:B------:R-:W-:-:S04]  /*6220*/  IMAD.WIDE.U32 R6, R6, -0x326172a9, RZ ;  /* 0xcd9e8d5706067825 */ /* 0x000fc800078e00ff */
[----:B-1----:R-:W-:Y:S01]  /*6230*/  FFMA.FTZ R9, R40, UR14, -R12 ;  /* 0x0000000e28097c23 */ /* 0x002fe2000801080c */
[----:B------:R-:W-:-:S03]  /*6240*/  LOP3.LUT R8, R6, 0xffff, RZ, 0xc0, !PT ;  /* 0x0000ffff06087812 */ /* 0x000fc600078ec0ff */
[----:B------:R-:W-:Y:S01]  /*6250*/  MUFU.EX2 R219, R9 ;  /* 0x0000000900db7308 */ /* 0x000fe20000000800 */
[----:B------:R-:W-:Y:S01]  /*6260*/  SHF.R.U32.HI R8, RZ, 0x8, R8 ;  /* 0x00000008ff087819 */ /* 0x000fe20000011608 */
[----:B----4-:R-:W-:-:S06]  /*6270*/  FFMA.FTZ R5, R35, UR14, -R12 ;  /* 0x0000000e23057c23 */ /* 0x010fcc000801080c */
[----:B------:R1:W4:Y:S02]  /*6280*/  MUFU.EX2 R236, R5 ;  /* 0x0000000500ec7308 */ /* 0x0003240000000800 */
[----:B-1----:R-:W-:Y:S02]  /*6290*/  LOP3.LUT R5, R7, UR10, R24, 0x96, !PT ;  /* 0x0000000a07057c12 */ /* 0x002fe4000f8e9618 */
[----:B------:R-:W-:Y:S02]  /*62a0*/  SHF.R.U32.HI R7, RZ, 0x10, R6 ;  /* 0x00000010ff077819 */ /* 0x000fe40000011606 */
[----:B------:R-:W-:Y:S02]  /*62b0*/  LOP3.LUT R0, R5, 0xffff, RZ, 0xc0, !PT ;  /* 0x0000ffff05007812 */ /* 0x000fe400078ec0ff */
[----:B------:R-:W-:Y:S02]  /*62c0*/  LOP3.LUT R4, R7, 0xff, RZ, 0xc0, !PT ;  /* 0x000000ff07047812 */ /* 0x000fe400078ec0ff */
[----:B------:R-:W-:-:S02]  /*62d0*/  SHF.R.U32.HI R0, RZ, 0x8, R0 ;  /* 0x00000008ff007819 */ /* 0x000fc40000011600 */
[----:B--2---:R-:W-:-:S04]  /*62e0*/  FMNMX.FTZ R2, R13, R2, !PT ;  /* 0x000000020d027209 */ /* 0x004fc80007810000 */
[----:B------:R-:W-:-:S04]  /*62f0*/  FMNMX.FTZ R2, R239, R2, !PT ;  /* 0x00000002ef027209 */ /* 0x000fc80007810000 */
[----:B------:R-:W-:-:S04]  /*6300*/  FMNMX.FTZ R2, R181, R2, !PT ;  /* 0x00000002b5027209 */ /* 0x000fc80007810000 */
[----:B------:R-:W-:-:S04]  /*6310*/  FMNMX.FTZ R2, R216, R2, !PT ;  /* 0x00000002d8027209 */ /* 0x000fc80007810000 */
[----:B------:R-:W-:-:S04]  /*6320*/  FMNMX.FTZ R2, R180, R2, !PT ;  /* 0x00000002b4027209 */ /* 0x000fc80007810000 */
[----:B------:R-:W-:-:S05]  /*6330*/  FMNMX.FTZ R2, R237, R2, !PT ;  /* 0x00000002ed027209 */ /* 0x000fca0007810000 */
[----:B------:R-:W1:Y:S02]  /*6340*/  SHFL.BFLY PT, R10, R2, 0x2, 0x1f ;  /* 0x0c401f00020a7f89 */ /* 0x000e6400000e0000 */
[----:B-1----:R-:W-:Y:S02]  /*6350*/  FMNMX.FTZ R2, R2, R10, !PT ;  /* 0x0000000a02027209 */ /* 0x002fe40007810000 */
[----:B------:R-:W-:-:S03]  /*6360*/  LOP3.LUT R10, R6, 0xff, RZ, 0xc0, !PT ;  /* 0x000000ff060a7812 */ /* 0x000fc600078ec0ff */
[----:B------:R-:W1:Y:S01]  /*6370*/  SHFL.BFLY PT, R152, R2, 0x1, 0x1f ;  /* 0x0c201f0002987f89 */ /* 0x000e6200000e0000 */
[----:B------:R-:W-:Y:S02]  /*6380*/  PRMT R8, R10, 0x5410, R8 ;  /* 0x000054100a087816 */ /* 0x000fe40000000008 */
[----:B-1----:R-:W-:-:S04]  /*6390*/  FMNMX.FTZ R152, R2, R152, !PT ;  /* 0x0000009802987209 */ /* 0x002fc80007810000 */
[C---:B------:R-:W-:Y:S01]  /*63a0*/  FSETP.NEU.FTZ.AND P1, PT, R152.reuse, -INF , PT ;  /* 0xff8000009800780b */ /* 0x040fe20003f3d000 */
[----:B------:R-:W-:-:S05]  /*63b0*/  FMUL.FTZ R2, R152, UR14 ;  /* 0x0000000e98027c20 */ /* 0x000fca0008410000 */
[----:B------:R-:W-:-:S05]  /*63c0*/  FSEL R2, R2, RZ, P1 ;  /* 0x000000ff02027208 */ /* 0x000fca0000800000 */
[--C-:B------:R-:W-:Y:S01]  /*63d0*/  FFMA.FTZ R3, R43, UR14, -R2.reuse ;  /* 0x0000000e2b037c23 */ /* 0x100fe20008010802 */
[--C-:B------:R-:W-:Y:S02]  /*63e0*/  FFMA.FTZ R9, R34, UR14, -R2.reuse ;  /* 0x0000000e22097c23 */ /* 0x100fe40008010802 */
[----:B------:R-:W-:Y:S01]  /*63f0*/  LDSM.16.MT88.4 R32, [R192+0x12000] ;  /* 0x01200000c020783b */ /* 0x000fe20000004200 */
[----:B------:R1:W-:Y:S08]  /*6400*/  MUFU.EX2 R231, R3 ;  /* 0x0000000300e77308 */ /* 0x0003f00000000800 */
[----:B------:R2:W-:Y:S01]  /*6410*/  MUFU.EX2 R184, R9 ;  /* 0x0000000900b87308 */ /* 0x0005e20000000800 */
[----:B-1----:R-:W-:Y:S01]  /*6420*/  FFMA.FTZ R3, R62, UR14, -R2 ;  /* 0x0000000e3e037c23 */ /* 0x002fe20008010802 */
[----:B---3--:R-:W-:-:S06]  /*6430*/  IMAD.MOV.U32 R62, RZ, RZ, R11 ;  /* 0x000000ffff3e7224 */ /* 0x008fcc00078e000b */
[----:B------:R4:W1:Y:S01]  /*6440*/  MUFU.EX2 R218, R3 ;  /* 0x0000000300da7308 */ /* 0x0008620000000800 */
[----:B--2---:R-:W-:Y:S01]  /*6450*/  SHF.R.U32.HI R9, RZ, 0x18, R6 ;  /* 0x00000018ff097819 */ /* 0x004fe20000011606 */
[----:B------:R-:W-:Y:S02]  /*6460*/  FFMA.FTZ R6, R41, UR14, -R2 ;  /* 0x0000000e29067c23 */ /* 0x000fe40008010802 */
[----:B------:R-:W2:Y:S01]  /*6470*/  LDSM.16.MT88.4 R40, [R190+0x12000] ;  /* 0x01200000be28783b */ /* 0x000ea20000004200 */
[----:B------:R-:W-:-:S03]  /*6480*/  PRMT R7, R4, 0x5410, R9 ;  /* 0x0000541004077816 */ /* 0x000fc60000000009 */
[----:B------:R3:W1:Y:S01]  /*6490*/  MUFU.EX2 R238, R6 ;  /* 0x0000000600ee7308 */ /* 0x0006620000000800 */
[----:B------:R-:W-:-:S04]  /*64a0*/  SHF.R.U32.HI R4, RZ, 0x10, R5 ;  /* 0x00000010ff047819 */ /* 0x000fc80000011605 */
[----:B------:R-:W-:Y:S02]  /*64b0*/  LOP3.LUT R4, R4, 0xff, RZ, 0xc0, !PT ;  /* 0x000000ff04047812 */ /* 0x000fe400078ec0ff */
[----:B----4-:R-:W-:Y:S02]  /*64c0*/  F2FP.F16.F32.PACK_AB R3, R236, R173 ;  /* 0x000000adec03723e */ /* 0x010fe400000000ff */
[----:B---3--:R-:W-:Y:S02]  /*64d0*/  LOP3.LUT R6, R5, 0xff, RZ, 0xc0, !PT ;  /* 0x000000ff05067812 */ /* 0x008fe400078ec0ff */
[----:B------:R-:W-:Y:S02]  /*64e0*/  SHF.R.U32.HI R5, RZ, 0x18, R5 ;  /* 0x00000018ff057819 */ /* 0x000fe40000011605 */
[----:B------:R-:W-:Y:S02]  /*64f0*/  PRMT R6, R6, 0x5410, R0 ;  /* 0x0000541006067816 */ /* 0x000fe40000000000 */
[----:B------:R-:W-:-:S02]  /*6500*/  HSET2.LE.AND R0, R8, R185, PT ;  /* 0x000000b908007233 */ /* 0x000fc40003803000 */
[----:B------:R-:W-:Y:S02]  /*6510*/  PRMT R5, R4, 0x5410, R5 ;  /* 0x0000541004057816 */ /* 0x000fe40000000005 */
[--C-:B------:R-:W-:Y:S02]  /*6520*/  HSET2.LE.AND R4, R6, R185.reuse, PT ;  /* 0x000000b906047233 */ /* 0x100fe40003803000 */
[----:B------:R-:W-:Y:S02]  /*6530*/  LOP3.LUT R10, R0, R3, RZ, 0xc0, !PT ;  /* 0x00000003000a7212 */ /* 0x000fe400078ec0ff */
[--C-:B------:R-:W-:Y:S02]  /*6540*/  HSET2.LE.AND R0, R7, R185.reuse, PT ;  /* 0x000000b907007233 */ /* 0x100fe40003803000 */
[----:B------:R-:W-:Y:S02]  /*6550*/  HSET2.LE.AND R6, R5, R185, PT ;  /* 0x000000b905067233 */ /* 0x000fe40003803000 */
[----:B------:R-:W-:-:S02]  /*6560*/  F2FP.F16.F32.PACK_AB R5, R219, R62 ;  /* 0x0000003edb05723e */ /* 0x000fc400000000ff */
[----:B-1----:R-:W-:Y:S02]  /*6570*/  F2FP.F16.F32.PACK_AB R7, R218, R184 ;  /* 0x000000b8da07723e */ /* 0x002fe400000000ff */
[----:B------:R-:W-:Y:S02]  /*6580*/  LOP3.LUT R8, R4, R5, RZ, 0xc0, !PT ;  /* 0x0000000504087212 */ /* 0x000fe400078ec0ff */
[----:B------:R-:W-:Y:S02]  /*6590*/  LOP3.LUT R9, R6, R7, RZ, 0xc0, !PT ;  /* 0x0000000706097212 */ /* 0x000fe400078ec0ff */
[----:B------:R-:W1:Y:S01]  /*65a0*/  LDSM.16.MT88.4 R4, [R190+0x14000] ;  /* 0x01400000be04783b */ /* 0x000e620000004200 */
[----:B------:R-:W-:-:S04]  /*65b0*/  F2FP.F16.F32.PACK_AB R3, R231, R238 ;  /* 0x000000eee703723e */ /* 0x000fc800000000ff */
[----:B------:R-:W-:Y:S01]  /*65c0*/  LOP3.LUT R11, R0, R3, RZ, 0xc0, !PT ;  /* 0x00000003000b7212 */ /* 0x000fe200078ec0ff */
[--C-:B------:R-:W-:Y:S01]  /*65d0*/  FFMA.FTZ R0, R63, UR14, -R12.reuse ;  /* 0x0000000e3f007c23 */ /* 0x100fe2000801080c */
[----:B------:R-:W-:Y:S01]  /*65e0*/  FFMA.FTZ R3, R148, UR14, -R12 ;  /* 0x0000000e94037c23 */ /* 0x000fe2000801080c */
[----:B------:R-:W-:Y:S02]  /*65f0*/  IMAD.MOV.U32 R63, RZ, RZ, R156 ;  /* 0x000000ffff3f7224 */ /* 0x000fe400078e009c */
[----:B------:R3:W4:Y:S02]  /*6600*/  MUFU.EX2 R157, R0 ;  /* 0x00000000009d7308 */ /* 0x0007240000000800 */
[C---:B------:R-:W-:Y:S06]  /*6610*/  HMMA.16816.F32 R144, R8.reuse, R16, RZ ;  /* 0x000000100890723c */ /* 0x040fec00000018ff */
[C---:B------:R-:W-:Y:S01]  /*6620*/  HMMA.16816.F32 R100, R8.reuse, R18, RZ ;  /* 0x000000120864723c */ /* 0x040fe200000018ff */
[----:B------:R-:W4:Y:S01]  /*6630*/  LDSM.16.MT88.4 R16, [R192+0x14000] ;  /* 0x01400000c010783b */ /* 0x000f220000004200 */
[----:B------:R2:W-:Y:S04]  /*6640*/  MUFU.EX2 R183, R3 ;  /* 0x0000000300b77308 */ /* 0x0005e80000000800 */
[----:B------:R-:W-:Y:S01]  /*6650*/  HMMA.16816.F32 R112, R8, R20, RZ ;  /* 0x000000140870723c */ /* 0x000fe200000018ff */
[----:B---3--:R-:W-:-:S05]  /*6660*/  FFMA.FTZ R0, R104, UR14, -R12 ;  /* 0x0000000e68007c23 */ /* 0x008fca000801080c */
[C---:B------:R-:W-:Y:S01]  /*6670*/  HMMA.16816.F32 R68, R8.reuse, R22, RZ ;  /* 0x000000160844723c */ /* 0x040fe200000018ff */
[----:B------:R-:W3:Y:S01]  /*6680*/  LDSM.16.MT88.4 R20, [R190+0x16000] ;  /* 0x01600000be14783b */ /* 0x000ee20000004200 */
[----:B------:R1:W-:Y:S04]  /*6690*/  MUFU.EX2 R176, R0 ;  /* 0x0000000000b07308 */ /* 0x0003e80000000800 */
[----:B------:R-:W-:Y:S01]  /*66a0*/  HMMA.16816.F32 R132, R8, R48, RZ ;  /* 0x000000300884723c */ /* 0x000fe200000018ff */
[----:B--2---:R-:W-:-:S04]  /*66b0*/  FFMA.FTZ R3, R149, UR14, -R12 ;  /* 0x0000000e95037c23 */ /* 0x004fc8000801080c */
[----:B------:R2:W-:Y:S01]  /*66c0*/  MUFU.EX2 R174, R3 ;  /* 0x0000000300ae7308 */ /* 0x0005e20000000800 */
[C---:B------:R-:W-:Y:S01]  /*66d0*/  HMMA.16816.F32 R88, R8.reuse, R50, RZ ;  /* 0x000000320858723c */ /* 0x040fe200000018ff */
[----:B------:R-:W3:Y:S05]  /*66e0*/  LDSM.16.MT88.4 R48, [R191+0x14000] ;  /* 0x01400000bf30783b */ /* 0x000eea0000004200 */
[----:B------:R-:W-:Y:S01]  /*66f0*/  HMMA.16816.F32 R124, R8, R40, RZ ;  /* 0x00000028087c723c */ /* 0x000fe200000018ff */
[----:B-1----:R-:W-:-:S05]  /*6700*/  LOP3.LUT R0, R25, UR4, R36, 0x96, !PT ;  /* 0x0000000419007c12 */ /* 0x002fca000f8e9624 */
[C---:B------:R-:W-:Y:S01]  /*6710*/  HMMA.16816.F32 R80, R8.reuse, R42, RZ ;  /* 0x0000002a0850723c */ /* 0x040fe200000018ff */
[----:B------:R-:W1:Y:S05]  /*6720*/  LDSM.16.MT88.4 R40, [R189+0x16000] ;  /* 0x01600000bd28783b */ /* 0x000e6a0000004200 */
[C---:B------:R-:W-:Y:S06]  /*6730*/  HMMA.16816.F32 R120, R8.reuse, R32, RZ ;  /* 0x000000200878723c */ /* 0x040fec00000018ff */
[C---:B------:R-:W-:Y:S01]  /*6740*/  HMMA.16816.F32 R76, R8.reuse, R34, RZ ;  /* 0x00000022084c723c */ /* 0x040fe200000018ff */
[----:B------:R-:W1:Y:S05]  /*6750*/  LDSM.16.MT88.4 R32, [R192+0x16000] ;  /* 0x01600000c020783b */ /* 0x000e6a0000004200 */
[C---:B------:R-:W-:Y:S06]  /*6760*/  HMMA.16816.F32 R116, R8.reuse, R28, RZ ;  /* 0x0000001c0874723c */ /* 0x040fec00000018ff */
[C---:B------:R-:W-:Y:S01]  /*6770*/  HMMA.16816.F32 R72, R8.reuse, R30, RZ ;  /* 0x0000001e0848723c */ /* 0x040fe200000018ff */
[----:B------:R-:W1:Y:S05]  /*6780*/  LDSM.16.MT88.4 R28, [R191+0x16000] ;  /* 0x01600000bf1c783b */ /* 0x000e6a0000004200 */
[C---:B------:R-:W-:Y:S06]  /*6790*/  HMMA.16816.F32 R108, R8.reuse, R4, RZ ;  /* 0x00000004086c723c */ /* 0x040fec00000018ff */
[----:B------:R-:W-:Y:S01]  /*67a0*/  HMMA.16816.F32 R64, R8, R6, RZ ;  /* 0x000000060840723c */ /* 0x000fe200000018ff */
[----:B------:R-:W-:-:S03]  /*67b0*/  IMAD.WIDE.U32 R4, R0, -0x2daee0ad, RZ ;  /* 0xd2511f5300047825 */ /* 0x000fc600078e00ff */
[C---:B--2---:R-:W-:Y:S02]  /*67c0*/  LOP3.LUT R3, R4.reuse, 0xffff, RZ, 0xc0, !PT ;  /* 0x0000ffff04037812 */ /* 0x044fe400078ec0ff */
[C---:B----4-:R-:W-:Y:S01]  /*67d0*/  HMMA.16816.F32 R104, R8.reuse, R16, RZ ;  /* 0x000000100868723c */ /* 0x050fe200000018ff */
[----:B------:R-:W-:Y:S02]  /*67e0*/  LOP3.LUT R7, R4, 0xff, RZ, 0xc0, !PT ;  /* 0x000000ff04077812 */ /* 0x000fe400078ec0ff */
[----:B------:R-:W-:Y:S02]  /*67f0*/  SHF.R.U32.HI R6, RZ, 0x8, R3 ;  /* 0x00000008ff067819 */ /* 0x000fe40000011603 */
[--C-:B------:R-:W-:Y:S01]  /*6800*/  SHF.R.U32.HI R3, RZ, 0x10, R4.reuse ;  /* 0x00000010ff037819 */ /* 0x100fe20000011604 */
[C---:B------:R-:W-:Y:S01]  /*6810*/  HMMA.16816.F32 R136, R8.reuse, R52, RZ ;  /* 0x000000340888723c */ /* 0x040fe200000018ff */
[----:B------:R-:W-:Y:S01]  /*6820*/  SHF.R.U32.HI R15, RZ, 0x18, R4 ;  /* 0x00000018ff0f7819 */ /* 0x000fe20000011604 */
[----:B------:R-:W-:Y:S01]  /*6830*/  FFMA.FTZ R4, R151, UR14, -R2 ;  /* 0x0000000e97047c23 */ /* 0x000fe20008010802 */
[----:B------:R-:W-:Y:S01]  /*6840*/  LOP3.LUT R0, R5, UR11, R26, 0x96, !PT ;  /* 0x0000000b05007c12 */ /* 0x000fe2000f8e961a */
[----:B------:R-:W-:Y:S01]  /*6850*/  FFMA.FTZ R5, R150, UR14, -R2 ;  /* 0x0000000e96057c23 */ /* 0x000fe20008010802 */
[----:B------:R-:W-:Y:S01]  /*6860*/  PRMT R17, R7, 0x5410, R6 ;  /* 0x0000541007117816 */ /* 0x000fe20000000006 */
[----:B------:R2:W-:Y:S01]  /*6870*/  MUFU.EX2 R230, R4 ;  /* 0x0000000400e67308 */ /* 0x0005e20000000800 */
[----:B------:R-:W-:Y:S01]  /*6880*/  LOP3.LUT R6, R3, 0xff, RZ, 0xc0, !PT ;  /* 0x000000ff03067812 */ /* 0x000fe200078ec0ff */
[----:B------:R-:W4:Y:S01]  /*6890*/  LDSM.16.MT88.4 R24, [R189+0x10800] ;  /* 0x01080000bd18783b */ /* 0x000f220000004200 */
[----:B------:R-:W-:Y:S01]  /*68a0*/  LOP3.LUT R3, R0, 0xffff, RZ, 0xc0, !PT ;  /* 0x0000ffff00037812 */ /* 0x000fe200078ec0ff */
[----:B---3--:R-:W-:Y:S01]  /*68b0*/  HMMA.16816.F32 R148, R8, R20, RZ ;  /* 0x000000140894723c */ /* 0x008fe200000018ff */
[----:B------:R-:W-:-:S02]  /*68c0*/  PRMT R16, R6, 0x5410, R15 ;  /* 0x0000541006107816 */ /* 0x000fc4000000000f */
[----:B------:R-:W-:Y:S01]  /*68d0*/  SHF.R.U32.HI R3, RZ, 0x8, R3 ;  /* 0x00000008ff037819 */ /* 0x000fe20000011603 */
[----:B------:R3:W-:Y:S01]  /*68e0*/  MUFU.EX2 R175, R5 ;  /* 0x0000000500af7308 */ /* 0x0007e20000000800 */
[----:B------:R-:W-:Y:S01]  /*68f0*/  SHF.R.U32.HI R6, RZ, 0x18, R0 ;  /* 0x00000018ff067819 */ /* 0x000fe20000011600 */
[C---:B------:R-:W-:Y:S06]  /*6900*/  HMMA.16816.F32 R92, R8.reuse, R54, RZ ;  /* 0x00000036085c723c */ /* 0x040fec00000018ff */
[----:B------:R-:W-:Y:S01]  /*6910*/  HMMA.16816.F32 R128, R8, R44, RZ ;  /* 0x0000002c0880723c */ /* 0x000fe200000018ff */
[----:B--2---:R-:W-:Y:S01]  /*6920*/  FFMA.FTZ R4, R154, UR14, -R2 ;  /* 0x0000000e9a047c23 */ /* 0x004fe20008010802 */
[----:B------:R-:W-:-:S04]  /*6930*/  IMAD.MOV.U32 R154, RZ, RZ, R157 ;  /* 0x000000ffff9a7224 */ /* 0x000fc800078e009d */
[----:B------:R-:W-:Y:S01]  /*6940*/  HMMA.16816.F32 R156, R8, R22, RZ ;  /* 0x00000016089c723c */ /* 0x000fe200000018ff */
[----:B------:R-:W2:Y:S01]  /*6950*/  MUFU.EX2 R4, R4 ;  /* 0x0000000400047308 */ /* 0x000ea20000000800 */
[----:B------:R-:W4:Y:S01]  /*6960*/  LDSM.16.MT88.4 R20, [R190+0x10800] ;  /* 0x01080000be14783b */ /* 0x000f220000004200 */
[----:B---3--:R-:W-:-:S03]  /*6970*/  LOP3.LUT R5, R0, 0xff, RZ, 0xc0, !PT ;  /* 0x000000ff00057812 */ /* 0x008fc600078ec0ff */
[C---:B------:R-:W-:Y:S01]  /*6980*/  HMMA.16816.F32 R84, R8.reuse, R46, RZ ;  /* 0x0000002e0854723c */ /* 0x040fe200000018ff */
[----:B------:R-:W-:Y:S01]  /*6990*/  PRMT R7, R5, 0x5410, R3 ;  /* 0x0000541005077816 */ /* 0x000fe20000000003 */
[----:B------:R-:W-:Y:S01]  /*69a0*/  FFMA.FTZ R5, R155, UR14, -R2 ;  /* 0x0000000e9b057c23 */ /* 0x000fe20008010802 */
[----:B------:R-:W-:Y:S02]  /*69b0*/  SHF.R.U32.HI R3, RZ, 0x10, R0 ;  /* 0x00000010ff037819 */ /* 0x000fe40000011600 */
[----:B------:R-:W-:Y:S01]  /*69c0*/  HSET2.LE.AND R0, R17, R185, PT ;  /* 0x000000b911007233 */ /* 0x000fe20003803000 */
[C---:B------:R-:W-:Y:S01]  /*69d0*/  HMMA.16816.F32 R140, R8.reuse, R56, RZ ;  /* 0x00000038088c723c */ /* 0x040fe200000018ff */
[----:B------:R3:W3:Y:S05]  /*69e0*/  MUFU.EX2 R217, R5 ;  /* 0x0000000500d97308 */ /* 0x0006ea0000000800 */
[----:B------:R-:W-:Y:S01]  /*69f0*/  HMMA.16816.F32 R96, R8, R58, RZ ;  /* 0x0000003a0860723c */ /* 0x000fe200000018ff */
[----:B--2---:R-:W-:-:S02]  /*6a00*/  MOV R155, R4 ;  /* 0x00000004009b7202 */ /* 0x004fc40000000f00 */
[----:B------:R-:W-:Y:S02]  /*6a10*/  LOP3.LUT R4, R3, 0xff, RZ, 0xc0, !PT ;  /* 0x000000ff03047812 */ /* 0x000fe400078ec0ff */
[----:B------:R-:W-:Y:S01]  /*6a20*/  F2FP.F16.F32.PACK_AB R3, R174, R183 ;  /* 0x000000b7ae03723e */ /* 0x000fe200000000ff */
[C---:B------:R-:W-:Y:S01]  /*6a30*/  HMMA.16816.F32 R52, R8.reuse, R48, RZ ;  /* 0x000000300834723c */ /* 0x040fe200000018ff */
[----:B------:R-:W-:Y:S02]  /*6a40*/  PRMT R15, R4, 0x5410, R6 ;  /* 0x00005410040f7816 */ /* 0x000fe40000000006 */
[----:B------:R-:W-:Y:S02]  /*6a50*/  LOP3.LUT R6, R0, R3, RZ, 0xc0, !PT ;  /* 0x0000000300067212 */ /* 0x000fe400078ec0ff */
[----:B------:R-:W-:Y:S01]  /*6a60*/  HSET2.LE.AND R0, R16, R185, PT ;  /* 0x000000b910007233 */ /* 0x000fe20003803000 */
[----:B-1----:R-:W-:Y:S01]  /*6a70*/  HMMA.16816.F32 R44, R8, R40, RZ ;  /* 0x00000028082c723c */ /* 0x002fe200000018ff */
[----:B------:R-:W-:-:S02]  /*6a80*/  F2FP.F16.F32.PACK_AB R3, R230, R175 ;  /* 0x000000afe603723e */ /* 0x000fc400000000ff */
[--C-:B------:R-:W-:Y:S02]  /*6a90*/  HSET2.LE.AND R4, R7, R185.reuse, PT ;  /* 0x000000b907047233 */ /* 0x100fe40003803000 */
[----:B------:R-:W-:Y:S01]  /*6aa0*/  LOP3.LUT R7, R0, R3, RZ, 0xc0, !PT ;  /* 0x0000000300077212 */ /* 0x000fe200078ec0ff */
[C---:B------:R-:W-:Y:S01]  /*6ab0*/  HMMA.16816.F32 R160, R8.reuse, R32, RZ ;  /* 0x0000002008a0723c */ /* 0x040fe200000018ff */
[----:B---3--:R-:W-:Y:S02]  /*6ac0*/  F2FP.F16.F32.PACK_AB R5, R176, R154 ;  /* 0x0000009ab005723e */ /* 0x008fe400000000ff */
[----:B------:R-:W-:Y:S02]  /*6ad0*/  HSET2.LE.AND R0, R15, R185, PT ;  /* 0x000000b90f007233 */ /* 0x000fe40003803000 */
[----:B------:R-:W-:Y:S01]  /*6ae0*/  F2FP.F16.F32.PACK_AB R3, R217, R155 ;  /* 0x0000009bd903723e */ /* 0x000fe200000000ff */
[----:B------:R-:W-:Y:S01]  /*6af0*/  HMMA.16816.F32 R164, R8, R28, RZ ;  /* 0x0000001c08a4723c */ /* 0x000fe200000018ff */
[----:B------:R-:W-:-:S02]  /*6b00*/  LOP3.LUT R4, R4, R5, RZ, 0xc0, !PT ;  /* 0x0000000504047212 */ /* 0x000fc400078ec0ff */
[----:B------:R-:W-:Y:S01]  /*6b10*/  LOP3.LUT R5, R0, R3, RZ, 0xc0, !PT ;  /* 0x0000000300057212 */ /* 0x000fe200078ec0ff */
[----:B------:R-:W-:Y:S01]  /*6b20*/  IMAD.MOV.U32 R0, RZ, RZ, R187 ;  /* 0x000000ffff007224 */ /* 0x000fe200078e00bb */
[----:B------:R-:W-:Y:S01]  /*6b30*/  MOV R15, R228 ;  /* 0x000000e4000f7202 */ /* 0x000fe20000000f00 */
[----:B------:R-:W-:Y:S01]  /*6b40*/  HMMA.16816.F32 R56, R8, R18, RZ ;  /* 0x000000120838723c */ /* 0x000fe200000018ff */
[----:B------:R-:W1:Y:S01]  /*6b50*/  LDSM.16.MT88.4 R16, [R191+0x10800] ;  /* 0x01080000bf10783b */ /* 0x000e620000004200 */
[----:B------:R-:W-:-:S04]  /*6b60*/  IMAD.MOV.U32 R3, RZ, RZ, R186 ;  /* 0x000000ffff037224 */ /* 0x000fc800078e00ba */
[C---:B------:R-:W-:Y:S06]  /*6b70*/  HMMA.16816.F32 R48, R8.reuse, R50, RZ ;  /* 0x000000320830723c */ /* 0x040fec00000018ff */
[C---:B------:R-:W-:Y:S06]  /*6b80*/  HMMA.16816.F32 R40, R8.reuse, R42, RZ ;  /* 0x0000002a0828723c */ /* 0x040fec00000018ff */
[C---:B------:R-:W-:Y:S06]  /*6b90*/  HMMA.16816.F32 R32, R8.reuse, R34, RZ ;  /* 0x000000220820723c */ /* 0x040fec00000018ff */
[----:B------:R-:W-:Y:S01]  /*6ba0*/  HMMA.16816.F32 R28, R8, R30, RZ ;  /* 0x0000001e081c723c */ /* 0x000fe200000018ff */
[----:B------:R-:W2:Y:S05]  /*6bb0*/  LDSM.16.MT88.4 R8, [R192+0x10800] ;  /* 0x01080000c008783b */ /* 0x000eaa0000004200 */
[C---:B----4-:R-:W-:Y:S06]  /*6bc0*/  HMMA.16816.F32 R220, R4.reuse, R24, R144 ;  /* 0x0000001804dc723c */ /* 0x050fec0000001890 */
[----:B------:R-:W-:Y:S01]  /*6bd0*/  HMMA.16816.F32 R224, R4, R22, R96 ;  /* 0x0000001604e0723c */ /* 0x000fe20000001860 */
[----:B------:R-:W-:Y:S01]  /*6be0*/  IMAD.MOV.U32 R144, RZ, RZ, R185 ;  /* 0x000000ffff907224 */ /* 0x000fe200078e00b9 */
[----:B------:R-:W-:Y:S01]  /*6bf0*/  MOV R147, R184 ;  /* 0x000000b800937202 */ /* 0x000fe20000000f00 */
[----:B------:R-:W-:-:S02]  /*6c00*/  IMAD.MOV.U32 R146, RZ, RZ, R231 ;  /* 0x000000ffff927224 */ /* 0x000fc400078e00e7 */
[----:B------:R-:W-:Y:S01]  /*6c10*/  IMAD.MOV.U32 R145, RZ, RZ, R230 ;  /* 0x000000ffff917224 */ /* 0x000fe200078e00e6 */
[C---:B------:R-:W-:Y:S01]  /*6c20*/  HMMA.16816.F32 R184, R4.reuse, R26, R100 ;  /* 0x0000001a04b8723c */ /* 0x040fe20000001864 */
[----:B------:R-:W-:Y:S01]  /*6c30*/  IMAD.MOV.U32 R96, RZ, RZ, R219 ;  /* 0x000000ffff607224 */ /* 0x000fe200078e00db */
[----:B------:R-:W-:Y:S01]  /*6c40*/  MOV R99, R182 ;  /* 0x000000b600637202 */ /* 0x000fe20000000f00 */
[----:B------:R-:W-:Y:S02]  /*6c50*/  IMAD.MOV.U32 R97, RZ, RZ, R217 ;  /* 0x000000ffff617224 */ /* 0x000fe400078e00d9 */
[----:B------:R-:W-:Y:S01]  /*6c60*/  IMAD.MOV.U32 R98, RZ, RZ, R183 ;  /* 0x000000ffff627224 */ /* 0x000fe200078e00b7 */
[----:B------:R-:W-:Y:S01]  /*6c70*/  HMMA.16816.F32 R100, R4, R20, R140 ;  /* 0x000000140464723c */ /* 0x000fe2000000188c */
[----:B------:R-:W3:Y:S01]  /*6c80*/  LDSM.16.MT88.4 R20, [R189+0x12800] ;  /* 0x01280000bd14783b */ /* 0x000ee20000004200 */
[----:B------:R-:W-:Y:S02]  /*6c90*/  IMAD.MOV.U32 R24, RZ, RZ, R178 ;  /* 0x000000ffff187224 */ /* 0x000fe400078e00b2 */
[----:B------:R-:W-:-:S02]  /*6ca0*/  IMAD.MOV.U32 R25, RZ, RZ, R179 ;  /* 0x000000ffff197224 */ /* 0x000fc400078e00b3 */
[C---:B-1----:R-:W-:Y:S01]  /*6cb0*/  HMMA.16816.F32 R244, R4.reuse, R16, R132 ;  /* 0x0000001004f4723c */ /* 0x042fe20000001884 */
[----:B------:R-:W-:Y:S02]  /*6cc0*/  IMAD.MOV.U32 R143, RZ, RZ, R239 ;  /* 0x000000ffff8f7224 */ /* 0x000fe400078e00ef */
[----:B------:R-:W-:Y:S02]  /*6cd0*/  IMAD.MOV.U32 R142, RZ, RZ, R237 ;  /* 0x000000ffff8e7224 */ /* 0x000fe400078e00ed */
[----:B------:R-:W-:Y:S01]  /*6ce0*/  IMAD.MOV.U32 R140, RZ, RZ, R181 ;  /* 0x000000ffff8c7224 */ /* 0x000fe200078e00b5 */
[----:B------:R-:W-:Y:S01]  /*6cf0*/  HMMA.16816.F32 R240, R4, R18, R88 ;  /* 0x0000001204f0723c */ /* 0x000fe20000001858 */
[----:B------:R-:W1:Y:S01]  /*6d00*/  LDSM.16.MT88.4 R16, [R192+0x12800] ;  /* 0x01280000c010783b */ /* 0x000e620000004200 */
[----:B------:R-:W-:-:S04]  /*6d10*/  IMAD.MOV.U32 R141, RZ, RZ, R180 ;  /* 0x000000ffff8d7224 */ /* 0x000fc800078e00b4 */
[----:B--2---:R-:W-:Y:S01]  /*6d20*/  HMMA.16816.F32 R136, R4, R8, R136 ;  /* 0x000000080488723c */ /* 0x004fe20000001888 */
[----:B------:R-:W-:Y:S01]  /*6d30*/  IMAD.MOV.U32 R89, RZ, RZ, R229 ;  /* 0x000000ffff597224 */ /* 0x000fe200078e00e5 */
[----:B------:R-:W-:-:S04]  /*6d40*/  MOV R88, R146 ;  /* 0x0000009200587202 */ /* 0x000fc80000000f00 */
[C---:B------:R-:W-:Y:S01]  /*6d50*/  HMMA.16816.F32 R248, R4.reuse, R10, R92 ;  /* 0x0000000a04f8723c */ /* 0x040fe2000000185c */
[----:B------:R-:W2:Y:S05]  /*6d60*/  LDSM.16.MT88.4 R8, [R190+0x12800] ;  /* 0x01280000be08783b */ /* 0x000eaa0000004200 */
[----:B---3--:R-:W-:-:S12]  /*6d70*/  HMMA.16816.F32 R232, R4, R20, R128 ;  /* 0x0000001404e8723c */ /* 0x008fd80000001880 */
[----:B------:R-:W-:Y:S01]  /*6d80*/  MOV R36, R139 ;  /* 0x0000008b00247202 */ /* 0x000fe20000000f00 */
[----:B------:R-:W-:Y:S02]  /*6d90*/  IMAD.MOV.U32 R139, RZ, RZ, R236 ;  /* 0x000000ffff8b7224 */ /* 0x000fe400078e00ec */
[----:B------:R-:W-:Y:S01]  /*6da0*/  IMAD.MOV.U32 R27, RZ, RZ, R136 ;  /* 0x000000ffff1b7224 */ /* 0x000fe200078e0088 */
[C---:B------:R-:W-:Y:S01]  /*6db0*/  HMMA.16816.F32 R228, R4.reuse, R22, R84 ;  /* 0x0000001604e4723c */ /* 0x040fe20000001854 */
[----:B------:R-:W3:Y:S01]  /*6dc0*/  LDSM.16.MT88.4 R20, [R191+0x12800] ;  /* 0x01280000bf14783b */ /* 0x000ee20000004200 */
[----:B------:R-:W-:Y:S02]  /*6dd0*/  IMAD.MOV.U32 R26, RZ, RZ, R137 ;  /* 0x000000ffff1a7224 */ /* 0x000fe400078e0089 */
[----:B------:R-:W-:Y:S02]  /*6de0*/  IMAD.MOV.U32 R37, RZ, RZ, R138 ;  /* 0x000000ffff257224 */ /* 0x000fe400078e008a */
[C---:B-1----:R-:W-:Y:S01]  /*6df0*/  HMMA.16816.F32 R180, R4.reuse, R18, R76 ;  /* 0x0000001204b4723c */ /* 0x042fe2000000184c */
        /* <DEDUP_REMOVED lines=10> */
[----:B------:R-:W-:Y:S01]  /*6ea0*/  HMMA.16816.F32 R216, R4, R16, R120 ;  /* 0x0000001004d8723c */ /* 0x000fe20000001878 */
[----:B------:R-:W-:Y:S01]  /*6eb0*/  LDSM.16.MT88.4 R16, [R190+0x14800] ;  /* 0x01480000be10783b */ /* 0x000fe20000004200 */
[----:B------:R-:W-:-:S02]  /*6ec0*/  IMAD.MOV.U32 R78, RZ, RZ, R177 ;  /* 0x000000ffff4e7224 */ /* 0x000fc400078e00b1 */
[----:B------:R-:W-:Y:S02]  /*6ed0*/  IMAD.MOV.U32 R76, RZ, RZ, R173 ;  /* 0x000000ffff4c7224 */ /* 0x000fe400078e00ad */
[C---:B--2---:R-:W-:Y:S01]  /*6ee0*/  HMMA.16816.F32 R236, R4.reuse, R8, R124 ;  /* 0x0000000804ec723c */ /* 0x044fe2000000187c */
[----:B------:R-:W-:Y:S01]  /*6ef0*/  IMAD.MOV.U32 R87, RZ, RZ, R144 ;  /* 0x000000ffff577224 */ /* 0x000fe200078e0090 */
[----:B------:R-:W-:Y:S01]  /*6f00*/  MOV R122, R141 ;  /* 0x0000008d007a7202 */ /* 0x000fe20000000f00 */
[----:B------:R-:W-:Y:S02]  /*6f10*/  IMAD.MOV.U32 R79, RZ, RZ, R145 ;  /* 0x000000ffff4f7224 */ /* 0x000fe400078e0091 */
[----:B------:R-:W-:Y:S01]  /*6f20*/  IMAD.MOV.U32 R121, RZ, RZ, R140 ;  /* 0x000000ffff797224 */ /* 0x000fe200078e008c */
[----:B------:R-:W-:Y:S01]  /*6f30*/  HMMA.16816.F32 R124, R4, R10, R80 ;  /* 0x0000000a047c723c */ /* 0x000fe20000001850 */
[----:B------:R-:W1:Y:S01]  /*6f40*/  LDSM.16.MT88.4 R8, [R189+0x14800] ;  /* 0x01480000bd08783b */ /* 0x000e620000004200 */
[----:B------:R-:W-:-:S02]  /*6f50*/  IMAD.MOV.U32 R123, RZ, RZ, R142 ;  /* 0x000000ffff7b7224 */ /* 0x000fc400078e008e */
[----:B------:R-:W-:Y:S02]  /*6f60*/  IMAD.MOV.U32 R90, RZ, RZ, R27 ;  /* 0x000000ffff5a7224 */ /* 0x000fe400078e001b */
[----:B------:R-:W-:Y:S01]  /*6f70*/  IMAD.MOV.U32 R120, RZ, RZ, R99 ;  /* 0x000000ffff787224 */ /* 0x000fe200078e0063 */
[C---:B---3--:R-:W-:Y:S06]  /*6f80*/  HMMA.16816.F32 R128, R4.reuse, R20, R116 ;  /* 0x000000140480723c */ /* 0x048fec0000001874 */
[----:B------:R-:W-:Y:S01]  /*6f90*/  HMMA.16816.F32 R176, R4, R22, R72 ;  /* 0x0000001604b0723c */ /* 0x000fe20000001848 */
[----:B------:R-:W2:Y:S06]  /*6fa0*/  LDSM.16.MT88.4 R20, [R192+0x14800] ;  /* 0x01480000c014783b */ /* 0x000eac0000004200 */
[----:B------:R-:W-:Y:S01]  /*6fb0*/  IMAD.MOV.U32 R74, RZ, RZ, R175 ;  /* 0x000000ffff4a7224 */ /* 0x000fe200078e00af */
[----:B------:R-:W-:Y:S01]  /*6fc0*/  MOV R73, R172 ;  /* 0x000000ac00497202 */ /* 0x000fe20000000f00 */
[----:B------:R-:W-:-:S02]  /*6fd0*/  IMAD.MOV.U32 R75, RZ, RZ, R174 ;  /* 0x000000ffff4b7224 */ /* 0x000fc400078e00ae */
[----:B------:R-:W-:Y:S01]  /*6fe0*/  IMAD.MOV.U32 R72, RZ, RZ, R3 ;  /* 0x000000ffff487224 */ /* 0x000fe200078e0003 */
[C---:B-1----:R-:W-:Y:S07]  /*6ff0*/  HMMA.16816.F32 R172, R4.reuse, R8, R112 ;  /* 0x0000000804ac723c */ /* 0x042fee0000001870 */
[----:B------:R-:W-:Y:S01]  /*7000*/  IMAD.MOV.U32 R114, RZ, RZ, R147 ;  /* 0x000000ffff727224 */ /* 0x000fe200078e0093 */
[----:B------:R-:W-:Y:S01]  /*7010*/  MOV R113, R97 ;  /* 0x0000006100717202 */ /* 0x000fe20000000f00 */
[----:B------:R-:W-:Y:S01]  /*7020*/  HMMA.16816.F32 R144, R4, R10, R68 ;  /* 0x0000000a0490723c */ /* 0x000fe20000001844 */
[----:B------:R-:W1:Y:S01]  /*7030*/  LDSM.16.MT88.4 R8, [R191+0x14800] ;  /* 0x01480000bf08783b */ /* 0x000e620000004200 */
[----:B------:R-:W-:-:S02]  /*7040*/  IMAD.MOV.U32 R112, RZ, RZ, R143 ;  /* 0x000000ffff707224 */ /* 0x000fc400078e008f */
[----:B------:R-:W-:Y:S02]  /*7050*/  IMAD.MOV.U32 R115, RZ, RZ, R98 ;  /* 0x000000ffff737224 */ /* 0x000fe400078e0062 */
[C---:B------:R-:W-:Y:S01]  /*7060*/  HMMA.16816.F32 R140, R4.reuse, R16, R108 ;  /* 0x00000010048c723c */ /* 0x040fe2000000186c */
[----:B------:R-:W-:Y:S02]  /*7070*/  IMAD.MOV.U32 R70, RZ, RZ, R139 ;  /* 0x000000ffff467224 */ /* 0x000fe400078e008b */
[----:B------:R-:W-:Y:S02]  /*7080*/  IMAD.MOV.U32 R69, RZ, RZ, R0 ;  /* 0x000000ffff457224 */ /* 0x000fe400078e0000 */
[----:B------:R-:W-:Y:S01]  /*7090*/  IMAD.U32 R0, RZ, RZ, UR41 ;  /* 0x00000029ff007e24 */ /* 0x000fe2000f8e00ff */
[----:B------:R-:W-:Y:S01]  /*70a0*/  HMMA.16816.F32 R136, R4, R18, R64 ;  /* 0x000000120488723c */ /* 0x000fe20000001840 */
[----:B------:R-:W3:Y:S01]  /*70b0*/  LDSM.16.MT88.4 R16, [R189+0x16800] ;  /* 0x01680000bd10783b */ /* 0x000ee20000004200 */
[----:B------:R-:W-:-:S02]  /*70c0*/  IMAD.MOV.U32 R71, RZ, RZ, R96 ;  /* 0x000000ffff477224 */ /* 0x000fc400078e0060 */
[----:B------:R-:W-:Y:S01]  /*70d0*/  LOP3.LUT R0, R169, UR37, R0, 0x96, !PT ;  /* 0x00000025a9007c12 */ /* 0x000fe2000f8e9600 */
[----:B------:R-:W-:Y:S01]  /*70e0*/  IMAD.MOV.U32 R68, RZ, RZ, R13 ;  /* 0x000000ffff447224 */ /* 0x000fe200078e000d */
[C---:B--2---:R-:W-:Y:S01]  /*70f0*/  HMMA.16816.F32 R132, R4.reuse, R20, R104 ;  /* 0x000000140484723c */ /* 0x044fe20000001868 */
[----:B------:R-:W-:Y:S01]  /*7100*/  IMAD.MOV.U32 R66, RZ, RZ, R24 ;  /* 0x000000ffff427224 */ /* 0x000fe200078e0018 */
[----:B------:R-:W-:Y:S01]  /*7110*/  MOV R67, R25 ;  /* 0x0000001900437202 */ /* 0x000fe20000000f00 */
[----:B------:R2:W5:Y:S03]  /*7120*/  LDL.LU R13, [R1+0x74] ;  /* 0x00007400010d7983 */ /* 0x0005660000300800 */
[C---:B------:R-:W-:Y:S01]  /*7130*/  HMMA.16816.F32 R116, R4.reuse, R22, R56 ;  /* 0x000000160474723c */ /* 0x040fe20000001838 */
[----:B------:R-:W4:Y:S01]  /*7140*/  LDSM.16.MT88.4 R20, [R190+0x16800] ;  /* 0x01680000be14783b */ /* 0x000f220000004200 */
[----:B------:R-:W-:Y:S01]  /*7150*/  IMAD.MOV.U32 R104, RZ, RZ, R69 ;  /* 0x000000ffff687224 */ /* 0x000fe200078e0045 */
[----:B------:R-:W-:Y:S01]  /*7160*/  MOV R105, R73 ;  /* 0x0000004900697202 */ /* 0x000fe20000000f00 */
[----:B------:R-:W-:Y:S01]  /*7170*/  IMAD.MOV.U32 R69, RZ, RZ, R114 ;  /* 0x000000ffff457224 */ /* 0x000fe200078e0072 */
[----:B------:R-:W2:Y:S01]  /*7180*/  LDSM.16.MT88.4 R24, [R192+0x16800] ;  /* 0x01680000c018783b */ /* 0x000ea20000004200 */
[----:B------:R-:W-:Y:S01]  /*7190*/  IMAD.MOV.U32 R73, RZ, RZ, R77 ;  /* 0x000000ffff497224 */ /* 0x000fe200078e004d */
[----:B------:R-:W-:Y:S01]  /*71a0*/  MOV R107, R85 ;  /* 0x00000055006b7202 */ /* 0x000fe20000000f00 */
[----:B------:R-:W-:Y:S01]  /*71b0*/  IMAD.MOV.U32 R106, RZ, RZ, R78 ;  /* 0x000000ffff6a7224 */ /* 0x000fe200078e004e */
[----:B-1----:R-:W-:Y:S01]  /*71c0*/  HMMA.16816.F32 R108, R4, R8, R52 ;  /* 0x00000008046c723c */ /* 0x002fe20000001834 */
[----:B------:R-:W-:-:S05]  /*71d0*/  IMAD.MOV.U32 R78, RZ, RZ, R84 ;  /* 0x000000ffff4e7224 */ /* 0x000fca00078e0054 */
[----:B------:R-:W-:Y:S01]  /*71e0*/  HMMA.16816.F32 R96, R4, R10, R48 ;  /* 0x0000000a0460723c */ /* 0x000fe20000001830 */
[----:B------:R-:W-:-:S05]  /*71f0*/  IMAD.WIDE.U32 R8, R0, -0x326172a9, RZ ;  /* 0xcd9e8d5700087825 */ /* 0x000fca00078e00ff */
[C---:B---3--:R-:W-:Y:S01]  /*7200*/  HMMA.16816.F32 R92, R4.reuse, R16, R44 ;  /* 0x00000010045c723c */ /* 0x048fe2000000182c */
[----:B------:R-:W-:Y:S01]  /*7210*/  LOP3.LUT R3, R9, UR35, R66, 0x96, !PT ;  /* 0x0000002309037c12 */ /* 0x000fe2000f8e9642 */
[----:B------:R-:W-:Y:S01]  /*7220*/  FFMA.FTZ R9, R171, UR14, -R12 ;  /* 0x0000000eab097c23 */ /* 0x000fe2000801080c */
[----:B------:R-:W-:Y:S01]  /*7230*/  LOP3.LUT R0, R39, UR34, R8, 0x96, !PT ;  /* 0x0000002227007c12 */ /* 0x000fe2000f8e9608 */
[----:B------:R-:W-:Y:S02]  /*7240*/  IMAD.MOV.U32 R77, RZ, RZ, R86 ;  /* 0x000000ffff4d7224 */ /* 0x000fe400078e0056 */
[----:B------:R-:W-:Y:S01]  /*7250*/  HMMA.16816.F32 R80, R4, R18, R40 ;  /* 0x000000120450723c */ /* 0x000fe20000001828 */
[----:B------:R1:W-:Y:S01]  /*7260*/  MUFU.EX2 R46, R9 ;  /* 0x00000009002e7308 */ /* 0x0003e20000000800 */
[----:B------:R-:W3:Y:S01]  /*7270*/  LDSM.16.MT88.4 R16, [R191+0x16800] ;  /* 0x01680000bf10783b */ /* 0x000ee20000004200 */
[----:B------:R-:W-:Y:S01]  /*7280*/  IMAD.WIDE.U32 R10, R0, -0x2daee0ad, RZ ;  /* 0xd2511f53000a7825 */ /* 0x000fe200078e00ff */
[----:B------:R-:W-:-:S03]  /*7290*/  MOV R59, R105 ;  /* 0x00000069003b7202 */ /* 0x000fc60000000f00 */
[----:B------:R-:W-:Y:S02]  /*72a0*/  IMAD.MOV.U32 R114, RZ, RZ, R87 ;  /* 0x000000ffff727224 */ /* 0x000fe400078e0057 */
[----:B-1----:R-:W-:-:S04]  /*72b0*/  IMAD.WIDE.U32 R8, R3, -0x2daee0ad, RZ ;  /* 0xd2511f5303087825 */ /* 0x002fc800078e00ff */
[----:B------:R-:W-:-:S04]  /*72c0*/  FFMA.FTZ R3, R170, UR14, -R12 ;  /* 0x0000000eaa037c23 */ /* 0x000fc8000801080c */
[----:B------:R1:W2:Y:S01]  /*72d0*/  MUFU.EX2 R40, R3 ;  /* 0x0000000300287308 */ /* 0x0002a20000000800 */
[----:B------:R-:W-:Y:S01]  /*72e0*/  LOP3.LUT R0, R11, UR19, R8, 0x96, !PT ;  /* 0x000000130b007c12 */ /* 0x000fe2000f8e9608 */
[----:B------:R-:W-:Y:S01]  /*72f0*/  FFMA.FTZ R11, R104, UR14, -R12 ;  /* 0x0000000e680b7c23 */ /* 0x000fe2000801080c */
[----:B----4-:R-:W-:Y:S03]  /*7300*/  HMMA.16816.F32 R84, R4, R20, R148 ;  /* 0x000000140454723c */ /* 0x010fe60000001894 */
[----:B------:R-:W-:Y:S01]  /*7310*/  IMAD.WIDE.U32 R44, R0, -0x326172a9, RZ ;  /* 0xcd9e8d57002c7825 */ /* 0x000fe200078e00ff */
[----:B-1----:R-:W-:-:S05]  /*7320*/  LOP3.LUT R3, R9, UR33, R60, 0x96, !PT ;  /* 0x0000002109037c12 */ /* 0x002fca000f8e963c */
[----:B------:R-:W-:Y:S01]  /*7330*/  IMAD.WIDE.U32 R8, R3, -0x326172a9, RZ ;  /* 0xcd9e8d5703087825 */ /* 0x000fe200078e00ff */
[----:B------:R1:W-:Y:S04]  /*7340*/  MUFU.EX2 R148, R11 ;  /* 0x0000000b00947308 */ /* 0x0003e80000000800 */
[----:B------:R-:W-:Y:S01]  /*7350*/  LOP3.LUT R0, R9, UR29, R38, 0x96, !PT ;  /* 0x0000001d09007c12 */ /* 0x000fe2000f8e9626 */
[----:B------:R-:W-:Y:S02]  /*7360*/  IMAD.MOV.U32 R104, RZ, RZ, R106 ;  /* 0x000000ffff687224 */ /* 0x000fe400078e006a */
[----:B------:R-:W-:Y:S01]  /*7370*/  FFMA.FTZ R3, R59, UR14, -R12 ;  /* 0x0000000e3b037c23 */ /* 0x000fe2000801080c */
[----:B------:R-:W-:Y:S01]  /*7380*/  IMAD.MOV.U32 R106, RZ, RZ, R68 ;  /* 0x000000ffff6a7224 */ /* 0x000fe200078e0044 */
[----:B------:R-:W-:Y:S01]  /*7390*/  HMMA.16816.F32 R64, R4, R22, R156 ;  /* 0x000000160440723c */ /* 0x000fe2000000189c */
[----:B------:R-:W-:Y:S01]  /*73a0*/  IMAD.MOV.U32 R105, RZ, RZ, R107 ;  /* 0x000000ffff697224 */ /* 0x000fe200078e006b */
[----:B------:R4:W-:Y:S01]  /*73b0*/  MUFU.EX2 R156, R3 ;  /* 0x00000003009c7308 */ /* 0x0009e20000000800 */
[----:B-1----:R-:W-:Y:S01]  /*73c0*/  LOP3.LUT R11, R45, UR15, R8, 0x96, !PT ;  /* 0x0000000f2d0b7c12 */ /* 0x002fe2000f8e9608 */
[----:B------:R-:W-:-:S04]  /*73d0*/  IMAD.WIDE.U32 R8, R0, -0x2daee0ad, RZ ;  /* 0xd2511f5300087825 */ /* 0x000fc800078e00ff */
[----:B------:R-:W-:Y:S01]  /*73e0*/  FFMA.FTZ R0, R104, UR14, -R2 ;  /* 0x0000000e68007c23 */ /* 0x000fe20008010802 */
[----:B------:R-:W-:Y:S01]  /*73f0*/  MOV R53, R106 ;  /* 0x0000006a00357202 */ /* 0x000fe20000000f00 */
[----:B------:R-:W1:Y:S01]  /*7400*/  LDSM.16.MT88.4 R20, [R190+0x11000] ;  /* 0x01100000be14783b */ /* 0x000e620000004200 */
[----:B------:R-:W-:Y:S01]  /*7410*/  IMAD.WIDE.U32 R42, R11, -0x2daee0ad, RZ ;  /* 0xd2511f530b2a7825 */ /* 0x000fe200078e00ff */
[----:B------:R3:W-:Y:S01]  /*7420*/  MUFU.EX2 R104, R0 ;  /* 0x0000000000687308 */ /* 0x0007e20000000800 */
[----:B------:R-:W-:Y:S02]  /*7430*/  MOV R107, R112 ;  /* 0x00000070006b7202 */ /* 0x000fe40000000f00 */
[----:B----4-:R-:W-:Y:S01]  /*7440*/  LOP3.LUT R3, R9, UR7, R10, 0x96, !PT ;  /* 0x0000000709037c12 */ /* 0x010fe2000f8e960a */
[----:B--2---:R-:W-:Y:S02]  /*7450*/  IMAD.MOV.U32 R159, RZ, RZ, R40 ;  /* 0x000000ffff9f7224 */ /* 0x004fe400078e0028 */
[----:B------:R-:W-:-:S02]  /*7460*/  IMAD.MOV.U32 R54, RZ, RZ, R107 ;  /* 0x000000ffff367224 */ /* 0x000fc400078e006b */
[----:B------:R-:W-:-:S04]  /*7470*/  IMAD.WIDE.U32 R40, R3, -0x326172a9, RZ ;  /* 0xcd9e8d5703287825 */ /* 0x000fc800078e00ff */
[----:B------:R-:W-:Y:S01]  /*7480*/  FFMA.FTZ R3, R53, UR14, -R2 ;  /* 0x0000000e35037c23 */ /* 0x000fe20008010802 */
[----:B---3--:R-:W-:Y:S01]  /*7490*/  LOP3.LUT R0, R43, UR6, R8, 0x96, !PT ;  /* 0x000000062b007c12 */ /* 0x008fe2000f8e9608 */
[----:B------:R-:W-:Y:S02]  /*74a0*/  IMAD.MOV.U32 R68, RZ, RZ, R62 ;  /* 0x000000ffff447224 */ /* 0x000fe400078e003e */
[----:B------:R-:W-:Y:S02]  /*74b0*/  FFMA.FTZ R10, R105, UR14, -R2 ;  /* 0x0000000e690a7c23 */ /* 0x000fe40008010802 */
[----:B------:R-:W-:Y:S01]  /*74c0*/  IMAD.WIDE.U32 R8, R0, -0x326172a9, RZ ;  /* 0xcd9e8d5700087825 */ /* 0x000fe200078e00ff */
[----:B------:R2:W-:Y:S01]  /*74d0*/  MUFU.EX2 R149, R3 ;  /* 0x0000000300957308 */ /* 0x0005e20000000800 */
[----:B------:R-:W-:Y:S02]  /*74e0*/  MOV R105, R70 ;  /* 0x0000004600697202 */ /* 0x000fe40000000f00 */
[----:B------:R-:W-:Y:S01]  /*74f0*/  IMAD.MOV.U32 R107, RZ, RZ, R68 ;  /* 0x000000ffff6b7224 */ /* 0x000fe200078e0044 */
[----:B------:R-:W-:Y:S01]  /*7500*/  LOP3.LUT R0, R9, UR10, R40, 0x96, !PT ;  /* 0x0000000a09007c12 */ /* 0x000fe2000f8e9628 */
[----:B------:R-:W-:Y:S01]  /*7510*/  IMAD.MOV.U32 R106, RZ, RZ, R69 ;  /* 0x000000ffff6a7224 */ /* 0x000fe200078e0045 */
[----:B------:R-:W-:Y:S01]  /*7520*/  MOV R69, R73 ;  /* 0x0000004900457202 */ /* 0x000fe20000000f00 */
[----:B------:R-:W-:Y:S01]  /*7530*/  IMAD.MOV.U32 R55, RZ, RZ, R71 ;  /* 0x000000ffff377224 */ /* 0x000fe200078e0047 */
[----:B------:R3:W4:Y:S01]  /*7540*/  MUFU.EX2 R158, R10 ;  /* 0x0000000a009e7308 */ /* 0x0007220000000800 */
[----:B------:R-:W-:Y:S01]  /*7550*/  IMAD.MOV.U32 R112, RZ, RZ, R63 ;  /* 0x000000ffff707224 */ /* 0x000fe200078e003f */
[----:B------:R-:W-:Y:S01]  /*7560*/  HMMA.16816.F32 R56, R4, R26, R32 ;  /* 0x0000001a0438723c */ /* 0x000fe20000001820 */
[----:B------:R-:W-:-:S02]  /*7570*/  IMAD.MOV.U32 R68, RZ, RZ, R72 ;  /* 0x000000ffff447224 */ /* 0x000fc400078e0048 */
[----:B------:R-:W-:Y:S02]  /*7580*/  IMAD.MOV.U32 R70, RZ, RZ, R74 ;  /* 0x000000ffff467224 */ /* 0x000fe400078e004a */
[----:B--2---:R-:W-:Y:S01]  /*7590*/  FFMA.FTZ R3, R54, UR14, -R2 ;  /* 0x0000000e36037c23 */ /* 0x004fe20008010802 */
[----:B------:R-:W-:Y:S01]  /*75a0*/  IMAD.MOV.U32 R71, RZ, RZ, R75 ;  /* 0x000000ffff477224 */ /* 0x000fe200078e004b */
[C---:B------:R-:W-:Y:S06]  /*75b0*/  HMMA.16816.F32 R60, R4.reuse, R24, R160 ;  /* 0x00000018043c723c */ /* 0x040fec00000018a0 */
[----:B------:R-:W-:Y:S01]  /*75c0*/  HMMA.16816.F32 R48, R4, R16, R164 ;  /* 0x000000100430723c */ /* 0x000fe200000018a4 */
[----:B------:R2:W1:Y:S01]  /*75d0*/  MUFU.EX2 R157, R3 ;  /* 0x00000003009d7308 */ /* 0x0004620000000800 */
[----:B---3--:R-:W-:-:S02]  /*75e0*/  LOP3.LUT R10, R0, 0xff, RZ, 0xc0, !PT ;  /* 0x000000ff000a7812 */ /* 0x008fc400078ec0ff */
[C---:B------:R-:W-:Y:S01]  /*75f0*/  LOP3.LUT R11, R8.reuse, 0xff, RZ, 0xc0, !PT ;  /* 0x000000ff080b7812 */ /* 0x040fe200078ec0ff */
[----:B------:R-:W-:Y:S01]  /*7600*/  IMAD.MOV.U32 R150, RZ, RZ, R77 ;  /* 0x000000ffff967224 */ /* 0x000fe200078e004d */
[----:B------:R-:W-:Y:S01]  /*7610*/  HMMA.16816.F32 R72, R4, R18, R28 ;  /* 0x000000120448723c */ /* 0x000fe2000000181c */
[----:B------:R-:W3:Y:S01]  /*7620*/  LDSM.16.MT88.4 R16, [R189+0x11000] ;  /* 0x01100000bd10783b */ /* 0x000ee20000004200 */
[----:B------:R-:W-:Y:S01]  /*7630*/  MOV R166, R46 ;  /* 0x0000002e00a67202 */ /* 0x000fe20000000f00 */
[----:B------:R-:W-:Y:S01]  /*7640*/  IMAD.MOV.U32 R168, RZ, RZ, R68 ;  /* 0x000000ffffa87224 */ /* 0x000fe200078e0044 */
[----:B------:R-:W-:Y:S01]  /*7650*/  MOV R47, R69 ;  /* 0x00000045002f7202 */ /* 0x000fe20000000f00 */
[----:B------:R-:W-:Y:S01]  /*7660*/  IMAD.MOV.U32 R171, RZ, RZ, R71 ;  /* 0x000000ffffab7224 */ /* 0x000fe200078e0047 */
[----:B------:R-:W-:Y:S01]  /*7670*/  MOV R151, R76 ;  /* 0x0000004c00977202 */ /* 0x000fe20000000f00 */
[----:B------:R-:W-:Y:S01]  /*7680*/  IMAD.MOV.U32 R170, RZ, RZ, R78 ;  /* 0x000000ffffaa7224 */ /* 0x000fe200078e004e */
[----:B------:R-:W-:Y:S01]  /*7690*/  LOP3.LUT R5, R8, 0xffff, RZ, 0xc0, !PT ;  /* 0x0000ffff08057812 */ /* 0x000fe200078ec0ff */
[----:B------:R-:W3:Y:S01]  /*76a0*/  LDSM.16.MT88.4 R24, [R191+0x11000] ;  /* 0x01100000bf18783b */ /* 0x000ee20000004200 */
[----:B------:R-:W-:-:S02]  /*76b0*/  SHF.R.U32.HI R7, RZ, 0x10, R0 ;  /* 0x00000010ff077819 */ /* 0x000fc40000011600 */
[----:B------:R-:W-:Y:S01]  /*76c0*/  SHF.R.U32.HI R6, RZ, 0x10, R8 ;  /* 0x00000010ff067819 */ /* 0x000fe20000011608 */
[----:B------:R-:W-:Y:S01]  /*76d0*/  IMAD.MOV.U32 R169, RZ, RZ, R55 ;  /* 0x000000ffffa97224 */ /* 0x000fe200078e0037 */
[----:B------:R-:W-:Y:S01]  /*76e0*/  LOP3.LUT R4, R0, 0xffff, RZ, 0xc0, !PT ;  /* 0x0000ffff00047812 */ /* 0x000fe200078ec0ff */
[----:B------:R-:W-:Y:S01]  /*76f0*/  LDSM.16.MT88.4 R28, [R192+0x11000] ;  /* 0x01100000c01c783b */ /* 0x000fe20000004200 */
[----:B------:R-:W-:Y:S02]  /*7700*/  SHF.R.U32.HI R9, RZ, 0x18, R0 ;  /* 0x00000018ff097819 */ /* 0x000fe40000011600 */
[----:B------:R-:W-:Y:S01]  /*7710*/  SHF.R.U32.HI R0, RZ, 0x8, R5 ;  /* 0x00000008ff007819 */ /* 0x000fe20000011605 */
[----:B------:R-:W-:Y:S01]  /*7720*/  LDSM.16.MT88.4 R32, [R191+0x13000] ;  /* 0x01300000bf20783b */ /* 0x000fe20000004200 */
[----:B------:R-:W-:Y:S02]  /*7730*/  LOP3.LUT R5, R7, 0xff, RZ, 0xc0, !PT ;  /* 0x000000ff07057812 */ /* 0x000fe400078ec0ff */
[----:B------:R-:W-:-:S02]  /*7740*/  SHF.R.U32.HI R8, RZ, 0x18, R8 ;  /* 0x00000018ff087819 */ /* 0x000fc40000011608 */
[----:B--2---:R-:W-:Y:S02]  /*7750*/  LOP3.LUT R3, R6, 0xff, RZ, 0xc0, !PT ;  /* 0x000000ff06037812 */ /* 0x004fe400078ec0ff */
[----:B------:R-:W-:Y:S02]  /*7760*/  SHF.R.U32.HI R4, RZ, 0x8, R4 ;  /* 0x00000008ff047819 */ /* 0x000fe40000011604 */
[----:B------:R-:W-:Y:S02]  /*7770*/  PRMT R5, R5, 0x5410, R9 ;  /* 0x0000541005057816 */ /* 0x000fe40000000009 */
[----:B------:R-:W-:Y:S02]  /*7780*/  PRMT R0, R11, 0x5410, R0 ;  /* 0x000054100b007816 */ /* 0x000fe40000000000 */
[----:B------:R-:W-:Y:S02]  /*7790*/  PRMT R3, R3, 0x5410, R8 ;  /* 0x0000541003037816 */ /* 0x000fe40000000008 */
[----:B------:R-:W-:-:S02]  /*77a0*/  PRMT R4, R10, 0x5410, R4 ;  /* 0x000054100a047816 */ /* 0x000fc40000000004 */
[--C-:B------:R-:W-:Y:S02]  /*77b0*/  HSET2.LE.AND R5, R5, R114.reuse, PT ;  /* 0x0000007205057233 */ /* 0x100fe40003803000 */
[--C-:B------:R-:W-:Y:S02]  /*77c0*/  HSET2.LE.AND R7, R0, R114.reuse, PT ;  /* 0x0000007200077233 */ /* 0x100fe40003803000 */
[----:B----4-:R-:W-:Y:S02]  /*77d0*/  F2FP.F16.F32.PACK_AB R6, R158, R104 ;  /* 0x000000689e06723e */ /* 0x010fe400000000ff */
[--C-:B------:R-:W-:Y:S02]  /*77e0*/  HSET2.LE.AND R9, R3, R114.reuse, PT ;  /* 0x0000007203097233 */ /* 0x100fe40003803000 */
[----:B------:R-:W-:Y:S02]  /*77f0*/  HSET2.LE.AND R0, R4, R114, PT ;  /* 0x0000007204007233 */ /* 0x000fe40003803000 */
[----:B------:R-:W-:-:S02]  /*7800*/  F2FP.F16.F32.PACK_AB R8, R156, R148 ;  /* 0x000000949c08723e */ /* 0x000fc400000000ff */
[----:B------:R-:W-:Y:S02]  /*7810*/  F2FP.F16.F32.PACK_AB R3, R159, R166 ;  /* 0x000000a69f03723e */ /* 0x000fe400000000ff */
[----:B-1----:R-:W-:Y:S02]  /*7820*/  F2FP.F16.F32.PACK_AB R10, R157, R149 ;  /* 0x000000959d0a723e */ /* 0x002fe400000000ff */
[----:B------:R-:W-:Y:S02]  /*7830*/  LOP3.LUT R5, R5, R6, RZ, 0xc0, !PT ;  /* 0x0000000605057212 */ /* 0x000fe400078ec0ff */
[----:B------:R-:W-:Y:S02]  /*7840*/  LOP3.LUT R6, R7, R8, RZ, 0xc0, !PT ;  /* 0x0000000807067212 */ /* 0x000fe400078ec0ff */
[----:B------:R-:W-:Y:S02]  /*7850*/  LOP3.LUT R4, R0, R3, RZ, 0xc0, !PT ;  /* 0x0000000300047212 */ /* 0x000fe400078ec0ff */
[----:B------:R-:W-:Y:S01]  /*7860*/  LOP3.LUT R7, R9, R10, RZ, 0xc0, !PT ;  /* 0x0000000a09077212 */ /* 0x000fe200078ec0ff */
[----:B------:R-:W-:Y:S01]  /*7870*/  IMAD.MOV.U32 R46, RZ, RZ, R70 ;  /* 0x000000ffff2e7224 */ /* 0x000fe200078e0046 */
[----:B------:R-:W-:Y:S01]  /*7880*/  MOV R167, R79 ;  /* 0x0000004f00a77202 */ /* 0x000fe20000000f00 */
[----:B------:R-:W1:Y:S04]  /*7890*/  LDSM.16.MT88.4 R8, [R192+0x13000] ;  /* 0x01300000c008783b */ /* 0x000e680000004200 */
[C---:B------:R-:W-:Y:S06]  /*78a0*/  HMMA.16816.F32 R68, R4.reuse, R20, R100 ;  /* 0x000000140444723c */ /* 0x040fec0000001864 */
[C---:B------:R-:W-:Y:S01]  /*78b0*/  HMMA.16816.F32 R76, R4.reuse, R22, R224 ;  /* 0x00000016044c723c */ /* 0x040fe200000018e0 */
[----:B------:R-:W2:Y:S05]  /*78c0*/  LDSM.16.MT88.4 R20, [R189+0x13000] ;  /* 0x01300000bd14783b */ /* 0x000eaa0000004200 */
[C---:B---3--:R-:W-:Y:S06]  /*78d0*/  HMMA.16816.F32 R160, R4.reuse, R16, R220 ;  /* 0x0000001004a0723c */ /* 0x048fec00000018dc */
[----:B------:R-:W-:Y:S01]  /*78e0*/  HMMA.16816.F32 R52, R4, R18, R184 ;  /* 0x000000120434723c */ /* 0x000fe200000018b8 */
[----:B------:R-:W3:Y:S01]  /*78f0*/  LDSM.16.MT88.4 R16, [R190+0x13000] ;  /* 0x01300000be10783b */ /* 0x000ee20000004200 */
[----:B------:R-:W-:-:S02]  /*7900*/  IMAD.MOV.U32 R164, RZ, RZ, R89 ;  /* 0x000000ffffa47224 */ /* 0x000fc400078e0059 */
[----:B------:R-:W-:Y:S01]  /*7910*/  IMAD.MOV.U32 R165, RZ, RZ, R88 ;  /* 0x000000ffffa57224 */ /* 0x000fe200078e0058 */
[----:B------:R-:W-:Y:S01]  /*7920*/  MOV R88, R90 ;  /* 0x0000005a00587202 */ /* 0x000fe20000000f00 */
[----:B------:R-:W-:Y:S01]  /*7930*/  IMAD.MOV.U32 R89, RZ, RZ, R91 ;  /* 0x000000ffff597224 */ /* 0x000fe200078e005b */
[----:B------:R-:W-:Y:S01]  /*7940*/  MOV R91, R36 ;  /* 0x00000024005b7202 */ /* 0x000fe20000000f00 */
[----:B------:R-:W-:Y:S01]  /*7950*/  IMAD.MOV.U32 R3, RZ, RZ, R164 ;  /* 0x000000ffff037224 */ /* 0x000fe200078e00a4 */
[----:B------:R-:W-:Y:S01]  /*7960*/  MOV R227, R166 ;  /* 0x000000a600e37202 */ /* 0x000fe20000000f00 */
[----:B------:R-:W-:Y:S01]  /*7970*/  IMAD.MOV.U32 R90, RZ, RZ, R37 ;  /* 0x000000ffff5a7224 */ /* 0x000fe200078e0025 */
[----:B------:R-:W-:Y:S01]  /*7980*/  HMMA.16816.F32 R100, R4, R24, R244 ;  /* 0x000000180464723c */ /* 0x000fe200000018f4 */
[----:B------:R-:W-:Y:S01]  /*7990*/  IMAD.MOV.U32 R164, RZ, RZ, R47 ;  /* 0x000000ffffa47224 */ /* 0x000fe200078e002f */
[----:B------:R-:W4:Y:S01]  /*79a0*/  LDSM.16.MT88.4 R36, [R189+0x15000] ;  /* 0x01500000bd24783b */ /* 0x000f220000004200 */
[----:B------:R-:W-:Y:S01]  /*79b0*/  IMAD.MOV.U32 R220, RZ, RZ, R167 ;  /* 0x000000ffffdc7224 */ /* 0x000fe200078e00a7 */
[----:B------:R-:W-:Y:S01]  /*79c0*/  MOV R47, R169 ;  /* 0x000000a9002f7202 */ /* 0x000fe20000000f00 */
[----:B------:R-:W-:Y:S01]  /*79d0*/  IMAD.MOV.U32 R166, RZ, RZ, R112 ;  /* 0x000000ffffa67224 */ /* 0x000fe200078e0070 */
[----:B------:R-:W-:Y:S01]  /*79e0*/  MOV R167, R113 ;  /* 0x0000007100a77202 */ /* 0x000fe20000000f00 */
[----:B------:R-:W-:-:S02]  /*79f0*/  IMAD.MOV.U32 R244, RZ, RZ, R114 ;  /* 0x000000fffff47224 */ /* 0x000fc400078e0072 */
[----:B------:R-:W-:Y:S01]  /*7a00*/  IMAD.MOV.U32 R169, RZ, RZ, R115 ;  /* 0x000000ffffa97224 */ /* 0x000fe200078e0073 */
[C---:B-1----:R-:W-:Y:S06]  /*7a10*/  HMMA.16816.F32 R184, R4.reuse, R10, R180 ;  /* 0x0000000a04b8723c */ /* 0x042fec00000018b4 */
[C---:B--2---:R-:W-:Y:S06]  /*7a20*/  HMMA.16816.F32 R112, R4.reuse, R20, R232 ;  /* 0x000000140470723c */ /* 0x044fec00000018e8 */
[----:B------:R-:W-:Y:S01]  /*7a30*/  HMMA.16816.F32 R232, R4, R8, R216 ;  /* 0x0000000804e8723c */ /* 0x000fe200000018d8 */
[----:B------:R-:W1:Y:S01]  /*7a40*/  LDSM.16.MT88.4 R8, [R192+0x15000] ;  /* 0x01500000c008783b */ /* 0x000e620000004200 */
[----:B------:R-:W-:-:S04]  /*7a50*/  IMAD.MOV.U32 R0, RZ, RZ, R170 ;  /* 0x000000ffff007224 */ /* 0x000fc800078e00aa */
[----:B------:R-:W-:Y:S01]  /*7a60*/  HMMA.16816.F32 R88, R4, R28, R88 ;  /* 0x0000001c0458723c */ /* 0x000fe20000001858 */
[----:B------:R-:W-:Y:S01]  /*7a70*/  IMAD.MOV.U32 R221, RZ, RZ, R171 ;  /* 0x000000ffffdd7224 */ /* 0x000fe200078e00ab */
[----:B------:R-:W-:Y:S01]  /*7a80*/  MOV R223, R120 ;  /* 0x0000007800df7202 */ /* 0x000fe20000000f00 */
[----:B------:R-:W-:-:S03]  /*7a90*/  IMAD.MOV.U32 R170, RZ, RZ, R121 ;  /* 0x000000ffffaa7224 */ /* 0x000fc600078e0079 */
[----:B------:R-:W-:Y:S01]  /*7aa0*/  HMMA.16816.F32 R28, R4, R30, R248 ;  /* 0x0000001e041c723c */ /* 0x000fe200000018f8 */
[----:B------:R-:W-:-:S05]  /*7ab0*/  IMAD.MOV.U32 R171, RZ, RZ, R122 ;  /* 0x000000ffffab7224 */ /* 0x000fca00078e007a */
[----:B---3--:R-:W-:Y:S01]  /*7ac0*/  HMMA.16816.F32 R236, R4, R16, R236 ;  /* 0x0000001004ec723c */ /* 0x008fe200000018ec */
[----:B------:R-:W-:Y:S02]  /*7ad0*/  IMAD.MOV.U32 R249, RZ, RZ, R165 ;  /* 0x000000fffff97224 */ /* 0x000fe400078e00a5 */
[----:B------:R-:W-:-:S03]  /*7ae0*/  IMAD.MOV.U32 R165, RZ, RZ, R168 ;  /* 0x000000ffffa57224 */ /* 0x000fc600078e00a8 */
[----:B------:R-:W-:Y:S01]  /*7af0*/  HMMA.16816.F32 R124, R4, R18, R124 ;  /* 0x00000012047c723c */ /* 0x000fe2000000187c */
[----:B------:R-:W2:Y:S01]  /*7b00*/  LDSM.16.MT88.4 R16, [R190+0x15000] ;  /* 0x01500000be10783b */ /* 0x000ea20000004200 */
[----:B------:R-:W-:-:S04]  /*7b10*/  MOV R168, R123 ;  /* 0x0000007b00a87202 */ /* 0x000fc80000000f00 */
[C---:B------:R-:W-:Y:S01]  /*7b20*/  HMMA.16816.F32 R120, R4.reuse, R22, R228 ;  /* 0x000000160478723c */ /* 0x040fe200000018e4 */
[----:B------:R-:W3:Y:S01]  /*7b30*/  LDSM.16.MT88.4 R20, [R189+0x17000] ;  /* 0x01700000bd14783b */ /* 0x000ee20000004200 */
[----:B------:R-:W-:Y:S01]  /*7b40*/  MOV R222, R46 ;  /* 0x0000002e00de7202 */ /* 0x000fe20000000f00 */
[----:B------:R-:W-:Y:S01]  /*7b50*/  IMAD.MOV.U32 R251, RZ, RZ, R164 ;  /* 0x000000fffffb7224 */ /* 0x000fe200078e00a4 */
[----:B------:R-:W-:Y:S02]  /*7b60*/  MOV R250, R165 ;  /* 0x000000a500fa7202 */ /* 0x000fe40000000f00 */
[C---:B----4-:R-:W-:Y:S06]  /*7b70*/  HMMA.16816.F32 R228, R4.reuse, R36, R172 ;  /* 0x0000002404e4723c */ /* 0x050fec00000018ac */
[----:B------:R-:W-:Y:S01]  /*7b80*/  HMMA.16816.F32 R128, R4, R32, R128 ;  /* 0x000000200480723c */ /* 0x000fe20000001880 */
[----:B------:R-:W-:-:S02]  /*7b90*/  IMAD.MOV.U32 R37, RZ, RZ, R166 ;  /* 0x000000ffff257224 */ /* 0x000fc400078e00a6 */
[----:B------:R-:W-:-:S03]  /*7ba0*/  IMAD.MOV.U32 R36, RZ, RZ, R167 ;  /* 0x000000ffff247224 */ /* 0x000fc600078e00a7 */
[----:B------:R-:W-:Y:S01]  /*7bb0*/  HMMA.16816.F32 R180, R4, R34, R176 ;  /* 0x0000002204b4723c */ /* 0x000fe200000018b0 */
[----:B------:R-:W-:-:S05]  /*7bc0*/  IMAD.MOV.U32 R32, RZ, RZ, R220 ;  /* 0x000000ffff207224 */ /* 0x000fca00078e00dc */
[----:B------:R-:W-:Y:S01]  /*7bd0*/  HMMA.16816.F32 R164, R4, R38, R144 ;  /* 0x0000002604a4723c */ /* 0x000fe20000001890 */
[----:B------:R-:W-:Y:S01]  /*7be0*/  MOV R35, R221 ;  /* 0x000000dd00237202 */ /* 0x000fe20000000f00 */
[----:B------:R-:W-:-:S04]  /*7bf0*/  IMAD.MOV.U32 R34, RZ, RZ, R222 ;  /* 0x000000ffff227224 */ /* 0x000fc800078e00de */
[----:B-1----:R-:W-:Y:S01]  /*7c00*/  HMMA.16816.F32 R116, R4, R10, R116 ;  /* 0x0000000a0474723c */ /* 0x002fe20000001874 */
[----:B------:R-:W-:-:S05]  /*7c10*/  MOV R39, R223 ;  /* 0x000000df00277202 */ /* 0x000fca0000000f00 */
[C---:B------:R-:W-:Y:S01]  /*7c20*/  HMMA.16816.F32 R220, R4.reuse, R8, R132 ;  /* 0x0000000804dc723c */ /* 0x040fe20000001884 */
[----:B------:R-:W1:Y:S01]  /*7c30*/  LDSM.16.MT88.4 R8, [R190+0x17000] ;  /* 0x01700000be08783b */ /* 0x000e620000004200 */
[----:B------:R-:W-:Y:S01]  /*7c40*/  MOV R248, R150 ;  /* 0x0000009600f87202 */ /* 0x000fe20000000f00 */
[----:B------:R-:W-:Y:S01]  /*7c50*/  IMAD.MOV.U32 R150, RZ, RZ, R151 ;  /* 0x000000ffff967224 */ /* 0x000fe200078e0097 */
[----:B------:R-:W-:Y:S01]  /*7c60*/  MOV R247, R107 ;  /* 0x0000006b00f77202 */ /* 0x000fe20000000f00 */
[----:B------:R-:W-:Y:S02]  /*7c70*/  IMAD.MOV.U32 R46, RZ, RZ, R105 ;  /* 0x000000ffff2e7224 */ /* 0x000fe400078e0069 */
[----:B------:R-:W-:Y:S02]  /*7c80*/  IMAD.MOV.U32 R151, RZ, RZ, R106 ;  /* 0x000000ffff977224 */ /* 0x000fe400078e006a */
[----:B------:R-:W-:Y:S02]  /*7c90*/  IMAD.MOV.U32 R246, RZ, RZ, R104 ;  /* 0x000000fffff67224 */ /* 0x000fe400078e0068 */
[----:B------:R-:W-:Y:S01]  /*7ca0*/  HMMA.16816.F32 R104, R4, R26, R240 ;  /* 0x0000001a0468723c */ /* 0x000fe200000018f0 */
[----:B------:R-:W-:Y:S01]  /*7cb0*/  IMAD.MOV.U32 R33, RZ, RZ, R227 ;  /* 0x000000ffff217224 */ /* 0x000fe200078e00e3 */
[----:B------:R-:W4:Y:S01]  /*7cc0*/  LDSM.16.MT88.4 R24, [R191+0x15000] ;  /* 0x01500000bf18783b */ /* 0x000f220000004200 */
[----:B------:R-:W-:-:S03]  /*7cd0*/  IMAD.MOV.U32 R144, RZ, RZ, R170 ;  /* 0x000000ffff907224 */ /* 0x000fc600078e00aa */
[----:B--2---:R-:W-:Y:S01]  /*7ce0*/  HMMA.16816.F32 R224, R4, R16, R140 ;  /* 0x0000001004e0723c */ /* 0x004fe2000000188c */
[----:B------:R-:W-:Y:S01]  /*7cf0*/  IMAD.MOV.U32 R145, RZ, RZ, R171 ;  /* 0x000000ffff917224 */ /* 0x000fe200078e00ab */
[----:B------:R-:W-:Y:S01]  /*7d00*/  MOV R146, R168 ;  /* 0x000000a800927202 */ /* 0x000fe20000000f00 */
[----:B------:R-:W-:-:S03]  /*7d10*/  IMAD.MOV.U32 R147, RZ, RZ, R169 ;  /* 0x000000ffff937224 */ /* 0x000fc600078e00a9 */
[C---:B------:R-:W-:Y:S01]  /*7d20*/  HMMA.16816.F32 R240, R4.reuse, R18, R136 ;  /* 0x0000001204f0723c */ /* 0x040fe20000001888 */
[----:B------:R-:W2:Y:S05]  /*7d30*/  LDSM.16.MT88.4 R16, [R192+0x17000] ;  /* 0x01700000c010783b */ /* 0x000eaa0000004200 */
[C---:B---3--:R-:W-:Y:S06]  /*7d40*/  HMMA.16816.F32 R172, R4.reuse, R20, R92 ;  /* 0x0000001404ac723c */ /* 0x048fec000000185c */
[C---:B------:R-:W-:Y:S01]  /*7d50*/  HMMA.16816.F32 R168, R4.reuse, R22, R80 ;  /* 0x0000001604a8723c */ /* 0x040fe20000001850 */
[----:B------:R-:W3:Y:S01]  /*7d60*/  LDSM.16.MT88.4 R20, [R191+0x17000] ;  /* 0x01700000bf14783b */ /* 0x000ee20000004200 */
[----:B------:R-:W-:Y:S01]  /*7d70*/  FFMA.FTZ R0, R0, UR14, -R12 ;  /* 0x0000000e00007c23 */ /* 0x000fe2000801080c */
[----:B------:R-:W-:Y:S01]  /*7d80*/  IMAD.MOV.U32 R140, RZ, RZ, R144 ;  /* 0x000000ffff8c7224 */ /* 0x000fe200078e0090 */
[----:B------:R-:W-:Y:S01]  /*7d90*/  MOV R141, R145 ;  /* 0x00000091008d7202 */ /* 0x000fe20000000f00 */
[----:B------:R-:W-:Y:S01]  /*7da0*/  IMAD.MOV.U32 R142, RZ, RZ, R146 ;  /* 0x000000ffff8e7224 */ /* 0x000fe200078e0092 */
[----:B------:R4:W-:Y:S01]  /*7db0*/  MUFU.EX2 R245, R0 ;  /* 0x0000000000f57308 */ /* 0x0009e20000000800 */
[----:B------:R-:W-:Y:S01]  /*7dc0*/  IMAD.MOV.U32 R144, RZ, RZ, R32 ;  /* 0x000000ffff907224 */ /* 0x000fe200078e0020 */
[----:B------:R-:W-:Y:S01]  /*7dd0*/  MOV R145, R33 ;  /* 0x0000002100917202 */ /* 0x000fe20000000f00 */
[----:B------:R-:W-:Y:S01]  /*7de0*/  IMAD.MOV.U32 R146, RZ, RZ, R244 ;  /* 0x000000ffff927224 */ /* 0x000fe200078e00f4 */
[----:B-1----:R-:W-:Y:S01]  /*7df0*/  HMMA.16816.F32 R132, R4, R8, R84 ;  /* 0x000000080484723c */ /* 0x002fe20000001854 */
[----:B------:R-:W-:Y:S01]  /*7e00*/  MOV R38, R34 ;  /* 0x0000002200267202 */ /* 0x000fe20000000f00 */
[----:B------:R-:W-:Y:S01]  /*7e10*/  IMAD.MOV.U32 R143, RZ, RZ, R35 ;  /* 0x000000ffff8f7224 */ /* 0x000fe200078e0023 */
[----:B------:R-:W-:Y:S01]  /*7e20*/  LDSM.16.MT88.4 R80, [R192+0x13800] ;  /* 0x01380000c050783b */ /* 0x000fe20000004200 */
[----:B----4-:R-:W-:Y:S01]  /*7e30*/  FFMA.FTZ R0, R39, UR14, -R12 ;  /* 0x0000000e27007c23 */ /* 0x010fe2000801080c */
[----:B------:R-:W-:-:S02]  /*7e40*/  IMAD.MOV.U32 R39, RZ, RZ, R147 ;  /* 0x000000ffff277224 */ /* 0x000fc400078e0093 */
[----:B------:R-:W-:Y:S01]  /*7e50*/  IMAD.MOV.U32 R147, RZ, RZ, R246 ;  /* 0x000000ffff937224 */ /* 0x000fe200078e00f6 */
[----:B------:R-:W-:Y:S01]  /*7e60*/  MOV R246, R247 ;  /* 0x000000f700f67202 */ /* 0x000fe20000000f00 */
[----:B------:R-:W-:Y:S02]  /*7e70*/  IMAD.MOV.U32 R247, RZ, RZ, R248 ;  /* 0x000000fffff77224 */ /* 0x000fe400078e00f8 */
[----:B------:R1:W4:Y:S01]  /*7e80*/  MUFU.EX2 R248, R0 ;  /* 0x0000000000f87308 */ /* 0x0003220000000800 */
[----:B------:R-:W-:Y:S01]  /*7e90*/  MOV R138, R144 ;  /* 0x00000090008a7202 */ /* 0x000fe20000000f00 */
[----:B------:R-:W-:Y:S01]  /*7ea0*/  IMAD.MOV.U32 R144, RZ, RZ, R145 ;  /* 0x000000ffff907224 */ /* 0x000fe200078e0091 */
[C---:B------:R-:W-:Y:S01]  /*7eb0*/  HMMA.16816.F32 R32, R4.reuse, R10, R64 ;  /* 0x0000000a0420723c */ /* 0x040fe20000001840 */
[----:B------:R-:W-:Y:S01]  /*7ec0*/  IMAD.MOV.U32 R145, RZ, RZ, R146 ;  /* 0x000000ffff917224 */ /* 0x000fe200078e0092 */
[----:B------:R-:W-:Y:S01]  /*7ed0*/  MOV R146, R147 ;  /* 0x0000009300927202 */ /* 0x000fe20000000f00 */
[----:B------:R-:W-:Y:S01]  /*7ee0*/  IMAD.MOV.U32 R147, RZ, RZ, R246 ;  /* 0x000000ffff937224 */ /* 0x000fe200078e00f6 */
[----:B------:R-:W-:Y:S01]  /*7ef0*/  MOV R136, R141 ;  /* 0x0000008d00887202 */ /* 0x000fe20000000f00 */
[----:B-1----:R-:W-:Y:S01]  /*7f00*/  FFMA.FTZ R0, R3, UR14, -R12 ;  /* 0x0000000e03007c23 */ /* 0x002fe2000801080c */
[----:B------:R-:W-:Y:S01]  /*7f10*/  LOP3.LUT R3, R41, UR4, R44, 0x96, !PT ;  /* 0x0000000429037c12 */ /* 0x000fe2000f8e962c */
[----:B------:R-:W-:Y:S01]  /*7f20*/  FFMA.FTZ R10, R140, UR14, -R2 ;  /* 0x0000000e8c0a7c23 */ /* 0x000fe20008010802 */
[----:B------:R-:W-:Y:S01]  /*7f30*/  IMAD.MOV.U32 R137, RZ, RZ, R142 ;  /* 0x000000ffff897224 */ /* 0x000fe200078e008e */
[----:B------:R-:W-:Y:S01]  /*7f40*/  HMMA.16816.F32 R216, R4, R24, R108 ;  /* 0x0000001804d8723c */ /* 0x000fe2000000186c */
[----:B------:R-:W-:Y:S01]  /*7f50*/  IMAD.MOV.U32 R139, RZ, RZ, R143 ;  /* 0x000000ffff8b7224 */ /* 0x000fe200078e008f */
[----:B------:R-:W-:Y:S01]  /*7f60*/  LDSM.16.MT88.4 R64, [R189+0x13800] ;  /* 0x01380000bd40783b */ /* 0x000fe20000004200 */
[----:B------:R-:W-:-:S04]  /*7f70*/  IMAD.WIDE.U32 R8, R3, -0x2daee0ad, RZ ;  /* 0xd2511f5303087825 */ /* 0x000fc800078e00ff */
[----:B------:R-:W-:Y:S01]  /*7f80*/  IMAD.MOV.U32 R246, RZ, RZ, R247 ;  /* 0x000000fffff67224 */ /* 0x000fe200078e00f7 */
[----:B------:R-:W-:Y:S02]  /*7f90*/  LOP3.LUT R3, R8, 0xffff, RZ, 0xc0, !PT ;  /* 0x0000ffff08037812 */ /* 0x000fe400078ec0ff */
[----:B------:R-:W-:Y:S01]  /*7fa0*/  MOV R247, R249 ;  /* 0x000000f900f77202 */ /* 0x000fe20000000f00 */
[----:B------:R-:W-:Y:S01]  /*7fb0*/  IMAD.MOV.U32 R249, RZ, RZ, R154 ;  /* 0x000000fffff97224 */ /* 0x000fe200078e009a */
[----:B------:R-:W-:Y:S01]  /*7fc0*/  SHF.R.U32.HI R3, RZ, 0x8, R3 ;  /* 0x00000008ff037819 */ /* 0x000fe20000011603 */
[----:B------:R1:W-:Y:S01]  /*7fd0*/  MUFU.EX2 R154, R10 ;  /* 0x0000000a009a7308 */ /* 0x0003e20000000800 */
[----:B--2---:R-:W-:Y:S01]  /*7fe0*/  HMMA.16816.F32 R140, R4, R16, R60 ;  /* 0x00000010048c723c */ /* 0x004fe2000000183c */
[----:B------:R-:W-:Y:S01]  /*7ff0*/  FFMA.FTZ R11, R137, UR14, -R2 ;  /* 0x0000000e890b7c23 */ /* 0x000fe20008010802 */
[----:B------:R-:W-:Y:S02]  /*8000*/  IMAD.MOV.U32 R137, RZ, RZ, R144 ;  /* 0x000000ffff897224 */ /* 0x000fe400078e0090 */
[----:B------:R-:W-:-:S02]  /*8010*/  IMAD.MOV.U32 R111, RZ, RZ, R147 ;  /* 0x000000ffff6f7224 */ /* 0x000fc400078e0093 */
[----:B------:R-:W-:Y:S01]  /*8020*/  HMMA.16816.F32 R176, R4, R26, R96 ;  /* 0x0000001a04b0723c */ /* 0x000fe20000001860 */
[----:B------:R2:W-:Y:S01]  /*8030*/  MUFU.EX2 R244, R0 ;  /* 0x0000000000f47308 */ /* 0x0005e20000000800 */
[----:B-1----:R-:W-:-:S05]  /*8040*/  LOP3.LUT R10, R8, 0xff, RZ, 0xc0, !PT ;  /* 0x000000ff080a7812 */ /* 0x002fca00078ec0ff */
[----:B------:R-:W-:Y:S02]  /*8050*/  MOV R96, R145 ;  /* 0x0000009100607202 */ /* 0x000fe40000000f00 */
[----:B------:R-:W-:Y:S01]  /*8060*/  PRMT R16, R10, 0x5410, R3 ;  /* 0x000054100a107816 */ /* 0x000fe20000000003 */
[----:B------:R-:W-:Y:S01]  /*8070*/  FFMA.FTZ R3, R136, UR14, -R2 ;  /* 0x0000000e88037c23 */ /* 0x000fe20008010802 */
[----:B------:R-:W-:Y:S02]  /*8080*/  IMAD.MOV.U32 R136, RZ, RZ, R146 ;  /* 0x000000ffff887224 */ /* 0x000fe400078e0092 */
[C---:B---3--:R-:W-:Y:S01]  /*8090*/  HMMA.16816.F32 R144, R4.reuse, R20, R48 ;  /* 0x000000140490723c */ /* 0x048fe20000001830 */
[----:B--2---:R-:W-:Y:S01]  /*80a0*/  FFMA.FTZ R0, R15, UR14, -R12 ;  /* 0x0000000e0f007c23 */ /* 0x004fe2000801080c */
[----:B------:R-:W1:Y:S01]  /*80b0*/  LDSM.16.MT88.4 R48, [R192+0x11800] ;  /* 0x01180000c030783b */ /* 0x000e620000004200 */
[----:B------:R-:W-:Y:S02]  /*80c0*/  IMAD.MOV.U32 R15, RZ, RZ, R155 ;  /* 0x000000ffff0f7224 */ /* 0x000fe400078e009b */
[----:B------:R2:W-:Y:S01]  /*80d0*/  MUFU.EX2 R155, R0 ;  /* 0x00000000009b7308 */ /* 0x0005e20000000800 */
[----:B------:R-:W-:Y:S01]  /*80e0*/  HMMA.16816.F32 R24, R4, R18, R56 ;  /* 0x000000120418723c */ /* 0x000fe20000001838 */
[----:B------:R-:W-:-:S06]  /*80f0*/  SHF.R.U32.HI R12, RZ, 0x10, R8 ;  /* 0x00000010ff0c7819 */ /* 0x000fcc0000011608 */
[----:B------:R-:W-:Y:S08]  /*8100*/  MUFU.EX2 R11, R11 ;  /* 0x0000000b000b7308 */ /* 0x000ff00000000800 */
[----:B------:R3:W-:Y:S01]  /*8110*/  MUFU.EX2 R17, R3 ;  /* 0x0000000300117308 */ /* 0x0007e20000000800 */
[----:B--2---:R-:W-:Y:S01]  /*8120*/  LOP3.LUT R0, R9, UR11, R42, 0x96, !PT ;  /* 0x0000000b09007c12 */ /* 0x004fe2000f8e962a */
[----:B------:R-:W-:Y:S01]  /*8130*/  FFMA.FTZ R9, R15, UR14, -R2 ;  /* 0x0000000e0f097c23 */ /* 0x000fe20008010802 */
[----:B------:R-:W-:Y:S01]  /*8140*/  SHF.R.U32.HI R15, RZ, 0x18, R8 ;  /* 0x00000018ff0f7819 */ /* 0x000fe20000011608 */
[----:B------:R-:W-:Y:S01]  /*8150*/  IMAD.MOV.U32 R109, RZ, RZ, R247 ;  /* 0x000000ffff6d7224 */ /* 0x000fe200078e00f7 */
[C---:B------:R-:W-:Y:S01]  /*8160*/  LOP3.LUT R2, R0.reuse, 0xffff, RZ, 0xc0, !PT ;  /* 0x0000ffff00027812 */ /* 0x040fe200078ec0ff */
[----:B------:R-:W2:Y:S01]  /*8170*/  LDSM.16.MT88.4 R40, [R190+0x11800] ;  /* 0x01180000be28783b */ /* 0x000ea20000004200 */
[----:B------:R-:W-:Y:S01]  /*8180*/  LOP3.LUT R10, R0, 0xff, RZ, 0xc0, !PT ;  /* 0x000000ff000a7812 */ /* 0x000fe200078ec0ff */
[----:B------:R4:W1:Y:S01]  /*8190*/  MUFU.EX2 R18, R9 ;  /* 0x0000000900127308 */ /* 0x0008620000000800 */
[----:B------:R-:W-:Y:S01]  /*81a0*/  SHF.R.U32.HI R8, RZ, 0x10, R0 ;  /* 0x00000010ff087819 */ /* 0x000fe20000011600 */
[----:B------:R-:W-:Y:S01]  /*81b0*/  HMMA.16816.F32 R20, R4, R22, R72 ;  /* 0x000000160414723c */ /* 0x000fe20000001848 */
[----:B------:R-:W-:Y:S01]  /*81c0*/  IMAD.MOV.U32 R98, RZ, RZ, R251 ;  /* 0x000000ffff627224 */ /* 0x000fe200078e00fb */
[----:B------:R-:W2:Y:S01]  /*81d0*/  LDSM.16.MT88.4 R72, [R190+0x13800] ;  /* 0x01380000be48783b */ /* 0x000ea20000004200 */
[----:B------:R-:W-:Y:S01]  /*81e0*/  IMAD.MOV.U32 R97, RZ, RZ, R159 ;  /* 0x000000ffff617224 */ /* 0x000fe200078e009f */
[----:B------:R-:W-:Y:S01]  /*81f0*/  MOV R99, R250 ;  /* 0x000000fa00637202 */ /* 0x000fe20000000f00 */
[----:B------:R-:W-:Y:S01]  /*8200*/  IMAD.MOV.U32 R108, RZ, RZ, R249 ;  /* 0x000000ffff6c7224 */ /* 0x000fe200078e00f9 */
[----:B------:R-:W-:Y:S01]  /*8210*/  MOV R110, R246 ;  /* 0x000000f6006e7202 */ /* 0x000fe20000000f00 */
[----:B------:R-:W-:Y:S01]  /*8220*/  LDSM.16.MT88.4 R56, [R191+0x11800] ;  /* 0x01180000bf38783b */ /* 0x000fe20000004200 */
[----:B---3--:R-:W-:-:S02]  /*8230*/  LOP3.LUT R3, R12, 0xff, RZ, 0xc0, !PT ;  /* 0x000000ff0c037812 */ /* 0x008fc400078ec0ff */
[----:B----4-:R-:W-:Y:S02]  /*8240*/  SHF.R.U32.HI R9, RZ, 0x18, R0 ;  /* 0x00000018ff097819 */ /* 0x010fe40000011600 */
[----:B------:R-:W-:Y:S02]  /*8250*/  SHF.R.U32.HI R0, RZ, 0x8, R2 ;  /* 0x00000008ff007819 */ /* 0x000fe40000011602 */
[----:B------:R-:W-:Y:S02]  /*8260*/  LOP3.LUT R2, R8, 0xff, RZ, 0xc0, !PT ;  /* 0x000000ff08027812 */ /* 0x000fe400078ec0ff */
[----:B------:R-:W-:Y:S02]  /*8270*/  PRMT R0, R10, 0x5410, R0 ;  /* 0x000054100a007816 */ /* 0x000fe40000000000 */
[----:B------:R-:W-:Y:S02]  /*8280*/  PRMT R8, R3, 0x5410, R15 ;  /* 0x0000541003087816 */ /* 0x000fe4000000000f */
[----:B------:R-:W-:-:S02]  /*8290*/  PRMT R3, R2, 0x5410, R9 ;  /* 0x0000541002037816 */ /* 0x000fc40000000009 */
[--C-:B------:R-:W-:Y:S02]  /*82a0*/  HSET2.LE.AND R0, R0, R96.reuse, PT ;  /* 0x0000006000007233 */ /* 0x100fe40003803000 */
[----:B------:R-:W-:Y:S01]  /*82b0*/  F2FP.F16.F32.PACK_AB R2, R248, R245 ;  /* 0x000000f5f802723e */ /* 0x000fe200000000ff */
[----:B------:R-:W-:Y:S01]  /*82c0*/  IMAD.MOV.U32 R247, RZ, RZ, R148 ;  /* 0x000000fffff77224 */ /* 0x000fe200078e0094 */
[--C-:B------:R-:W-:Y:S02]  /*82d0*/  HSET2.LE.AND R3, R3, R96.reuse, PT ;  /* 0x0000006003037233 */ /* 0x100fe40003803000 */
[----:B------:R-:W-:Y:S02]  /*82e0*/  LOP3.LUT R148, R0, R2, RZ, 0xc0, !PT ;  /* 0x0000000200947212 */ /* 0x000fe400078ec0ff */
[--C-:B------:R-:W-:Y:S02]  /*82f0*/  HSET2.LE.AND R5, R16, R96.reuse, PT ;  /* 0x0000006010057233 */ /* 0x100fe40003803000 */
[----:B------:R-:W-:-:S02]  /*8300*/  HSET2.LE.AND R0, R8, R96, PT ;  /* 0x0000006008007233 */ /* 0x000fc40003803000 */
[----:B-1----:R-:W-:Y:S02]  /*8310*/  F2FP.F16.F32.PACK_AB R4, R18, R154 ;  /* 0x0000009a1204723e */ /* 0x002fe400000000ff */
[----:B------:R-:W-:Y:S02]  /*8320*/  F2FP.F16.F32.PACK_AB R6, R155, R244 ;  /* 0x000000f49b06723e */ /* 0x000fe400000000ff */
[----:B------:R-:W-:Y:S01]  /*8330*/  F2FP.F16.F32.PACK_AB R2, R11, R17 ;  /* 0x000000110b02723e */ /* 0x000fe200000000ff */
[----:B------:R-:W-:Y:S01]  /*8340*/  IMAD.MOV.U32 R15, RZ, RZ, R137 ;  /* 0x000000ffff0f7224 */ /* 0x000fe200078e0089 */
[----:B------:R-:W-:Y:S01]  /*8350*/  MOV R12, R136 ;  /* 0x00000088000c7202 */ /* 0x000fe20000000f00 */
[----:B------:R-:W-:Y:S01]  /*8360*/  IMAD.MOV.U32 R136, RZ, RZ, R150 ;  /* 0x000000ffff887224 */ /* 0x000fe200078e0096 */
[----:B------:R-:W-:Y:S02]  /*8370*/  MOV R249, R149 ;  /* 0x0000009500f97202 */ /* 0x000fe40000000f00 */
[----:B------:R-:W-:Y:S01]  /*8380*/  MOV R137, R151 ;  /* 0x0000009700897202 */ /* 0x000fe20000000f00 */
[----:B------:R-:W-:Y:S01]  /*8390*/  IMAD.MOV.U32 R19, RZ, RZ, R97 ;  /* 0x000000ffff137224 */ /* 0x000fe200078e0061 */
[----:B------:R-:W-:-:S02]  /*83a0*/  LOP3.LUT R149, R3, R4, RZ, 0xc0, !PT ;  /* 0x0000000403957212 */ /* 0x000fc400078ec0ff */
[----:B------:R-:W-:Y:S02]  /*83b0*/  LOP3.LUT R150, R5, R6, RZ, 0xc0, !PT ;  /* 0x0000000605967212 */ /* 0x000fe400078ec0ff */
[----:B------:R-:W-:Y:S02]  /*83c0*/  LOP3.LUT R151, R0, R2, RZ, 0xc0, !PT ;  /* 0x0000000200977212 */ /* 0x000fe400078ec0ff */
[----:B------:R-:W-:Y:S01]  /*83d0*/  MOV R97, R98 ;  /* 0x0000006200617202 */ /* 0x000fe20000000f00 */
[----:B------:R-:W-:Y:S01]  /*83e0*/  IMAD.MOV.U32 R98, RZ, RZ, R99 ;  /* 0x000000ffff627224 */ /* 0x000fe200078e0063 */
[----:B------:R-:W-:Y:S01]  /*83f0*/  MOV R9, R139 ;  /* 0x0000008b00097202 */ /* 0x000fe20000000f00 */
[----:B------:R-:W-:Y:S02]  /*8400*/  IMAD.MOV.U32 R99, RZ, RZ, R108 ;  /* 0x000000ffff637224 */ /* 0x000fe400078e006c */
[----:B------:R-:W-:Y:S01]  /*8410*/  IMAD.MOV.U32 R10, RZ, RZ, R138 ;  /* 0x000000ffff0a7224 */ /* 0x000fe200078e008a */
[----:B------:R-:W-:Y:S01]  /*8420*/  MOV R246, R158 ;  /* 0x0000009e00f67202 */ /* 0x000fe20000000f00 */
[----:B------:R-:W-:-:S02]  /*8430*/  IMAD.MOV.U32 R138, RZ, RZ, R46 ;  /* 0x000000ffff8a7224 */ /* 0x000fc400078e002e */
[----:B------:R-:W-:Y:S02]  /*8440*/  IMAD.MOV.U32 R251, RZ, RZ, R157 ;  /* 0x000000fffffb7224 */ /* 0x000fe400078e009d */
[----:B------:R-:W-:Y:S01]  /*8450*/  IMAD.MOV.U32 R250, RZ, RZ, R156 ;  /* 0x000000fffffa7224 */ /* 0x000fe200078e009c */
[----:B------:R-:W-:Y:S01]  /*8460*/  MOV R8, R36 ;  /* 0x0000002400087202 */ /* 0x000fe20000000f00 */
[----:B------:R-:W-:Y:S01]  /*8470*/  IMAD.MOV.U32 R139, RZ, RZ, R47 ;  /* 0x000000ffff8b7224 */ /* 0x000fe200078e002f */
[----:B------:R-:W1:Y:S01]  /*8480*/  LDSM.16.MT88.4 R156, [R189+0x11800] ;  /* 0x01180000bd9c783b */ /* 0x000e620000004200 */
[C---:B------:R-:W-:Y:S03]  /*8490*/  HMMA.16816.F32 R44, R148.reuse, R48, R88 ;  /* 0x00000030942c723c */ /* 0x040fe60000001858 */
[----:B------:R-:W-:Y:S03]  /*84a0*/  LDSM.16.MT88.4 R88, [R191+0x13800] ;  /* 0x01380000bf58783b */ /* 0x000fe60000004200 */
[----:B------:R-:W-:Y:S01]  /*84b0*/  HMMA.16816.F32 R48, R148, R50, R28 ;  /* 0x000000329430723c */ /* 0x000fe2000000181c */
[----:B------:R-:W-:Y:S01]  /*84c0*/  IMAD.MOV.U32 R16, RZ, RZ, R38 ;  /* 0x000000ffff107224 */ /* 0x000fe200078e0026 */
[----:B------:R-:W-:Y:S05]  /*84d0*/  LDSM.16.MT88.4 R4, [R191+0x17800] ;  /* 0x01780000bf04783b */ /* 0x000fea0000004200 */
[----:B------:R-:W-:Y:S01]  /*84e0*/  MOV R31, R97 ;  /* 0x00000061001f7202 */ /* 0x000fe20000000f00 */
[----:B------:R-:W-:-:S02]  /*84f0*/  IMAD.MOV.U32 R30, RZ, RZ, R98 ;  /* 0x000000ffff1e7224 */ /* 0x000fc400078e0062 */
[----:B------:R-:W-:Y:S02]  /*8500*/  IMAD.MOV.U32 R29, RZ, RZ, R99 ;  /* 0x000000ffff1d7224 */ /* 0x000fe400078e0063 */
[----:B------:R-:W3:Y:S01]  /*8510*/  LDSM.16.MT88.4 R96, [R189+0x15800] ;  /* 0x01580000bd60783b */ /* 0x000ee20000004200 */
[----:B------:R-:W-:Y:S01]  /*8520*/  MOV R108, R109 ;  /* 0x0000006d006c7202 */ /* 0x000fe20000000f00 */
[----:B------:R-:W-:Y:S02]  /*8530*/  IMAD.MOV.U32 R109, RZ, RZ, R110 ;  /* 0x000000ffff6d7224 */ /* 0x000fe400078e006e */
[----:B------:R-:W-:Y:S02]  /*8540*/  IMAD.MOV.U32 R110, RZ, RZ, R111 ;  /* 0x000000ffff6e7224 */ /* 0x000fe400078e006f */
[----:B------:R-:W-:Y:S02]  /*8550*/  IMAD.MOV.U32 R111, RZ, RZ, R37 ;  /* 0x000000ffff6f7224 */ /* 0x000fe400078e0025 */
[----:B------:R-:W-:-:S02]  /*8560*/  IMAD.MOV.U32 R3, RZ, RZ, R39 ;  /* 0x000000ffff037224 */ /* 0x000fc400078e0027 */
[----:B--2---:R-:W-:Y:S01]  /*8570*/  HMMA.16816.F32 R36, R148, R40, R68 ;  /* 0x000000289424723c */ /* 0x004fe20000001844 */
[----:B------:R-:W-:Y:S02]  /*8580*/  IMAD.MOV.U32 R0, RZ, RZ, R109 ;  /* 0x000000ffff007224 */ /* 0x000fe400078e006d */
[----:B------:R-:W-:-:S03]  /*8590*/  IMAD.MOV.U32 R2, RZ, RZ, R110 ;  /* 0x000000ffff027224 */ /* 0x000fc600078e006e */
[C---:B------:R-:W-:Y:S06]  /*85a0*/  HMMA.16816.F32 R68, R148.reuse, R72, R236 ;  /* 0x000000489444723c */ /* 0x040fec00000018ec */
[----:B------:R-:W-:Y:S01]  /*85b0*/  HMMA.16816.F32 R72, R148, R74, R124 ;  /* 0x0000004a9448723c */ /* 0x000fe2000000187c */
[----:B------:R-:W-:Y:S01]  /*85c0*/  MOV R236, R111 ;  /* 0x0000006f00ec7202 */ /* 0x000fe20000000f00 */
[----:B------:R-:W-:-:S05]  /*85d0*/  IMAD.MOV.U32 R237, RZ, RZ, R136 ;  /* 0x000000ffffed7224 */ /* 0x000fca00078e0088 */
[----:B------:R-:W-:Y:S02]  /*85e0*/  IMAD.MOV.U32 R127, RZ, RZ, R139 ;  /* 0x000000ffff7f7224 */ /* 0x000fe400078e008b */
[----:B------:R-:W-:Y:S01]  /*85f0*/  FADD.FTZ R0, R0, R236 ;  /* 0x000000ec00007221 */ /* 0x000fe20000010000 */
[----:B------:R-:W-:Y:S02]  /*8600*/  IMAD.MOV.U32 R238, RZ, RZ, R137 ;  /* 0x000000ffffee7224 */ /* 0x000fe400078e0089 */
[----:B------:R-:W-:Y:S01]  /*8610*/  FADD.FTZ R2, R2, R127 ;  /* 0x0000007f02027221 */ /* 0x000fe20000010000 */
[----:B------:R-:W-:Y:S01]  /*8620*/  MOV R28, R108 ;  /* 0x0000006c001c7202 */ /* 0x000fe20000000f00 */
[----:B------:R-:W-:Y:S01]  /*8630*/  FADD.FTZ R0, R238, R0 ;  /* 0x00000000ee007221 */ /* 0x000fe20000010000 */
[----:B------:R-:W-:Y:S01]  /*8640*/  MOV R239, R138 ;  /* 0x0000008a00ef7202 */ /* 0x000fe20000000f00 */
[----:B------:R-:W-:Y:S01]  /*8650*/  FADD.FTZ R2, R237, R2 ;  /* 0x00000002ed027221 */ /* 0x000fe20000010000 */
[----:B-1----:R-:W-:Y:S01]  /*8660*/  HMMA.16816.F32 R160, R148, R156, R160 ;  /* 0x0000009c94a0723c */ /* 0x002fe200000018a0 */
[----:B------:R-:W-:Y:S01]  /*8670*/  FADD.FTZ R0, R28, R0 ;  /* 0x000000001c007221 */ /* 0x000fe20000010000 */
[----:B------:R-:W-:Y:S01]  /*8680*/  LDSM.16.MT88.4 R136, [R190+0x17800] ;  /* 0x01780000be88783b */ /* 0x000fe20000004200 */
[----:B------:R-:W-:-:S03]  /*8690*/  FADD.FTZ R2, R239, R2 ;  /* 0x00000002ef027221 */ /* 0x000fc60000010000 */
[----:B------:R-:W-:Y:S01]  /*86a0*/  HMMA.16816.F32 R156, R148, R158, R52 ;  /* 0x0000009e949c723c */ /* 0x000fe20000001834 */
[----:B------:R-:W-:Y:S01]  /*86b0*/  FADD.FTZ R2, R29, R2 ;  /* 0x000000021d027221 */ /* 0x000fe20000010000 */
[----:B------:R-:W-:-:S04]  /*86c0*/  FADD.FTZ R0, R30, R0 ;  /* 0x000000001e007221 */ /* 0x000fc80000010000 */
[C---:B------:R-:W-:Y:S01]  /*86d0*/  HMMA.16816.F32 R60, R148.reuse, R64, R112 ;  /* 0x00000040943c723c */ /* 0x040fe20000001870 */
[----:B------:R-:W1:Y:S05]  /*86e0*/  LDSM.16.MT88.4 R112, [R192+0x15800] ;  /* 0x01580000c070783b */ /* 0x000e6a0000004200 */
[C---:B------:R-:W-:Y:S06]  /*86f0*/  HMMA.16816.F32 R52, R148.reuse, R56, R100 ;  /* 0x000000389434723c */ /* 0x040fec0000001864 */
[C---:B---3--:R-:W-:Y:S06]  /*8700*/  HMMA.16816.F32 R92, R148.reuse, R96, R228 ;  /* 0x00000060945c723c */ /* 0x048fec00000018e4 */
[C---:B------:R-:W-:Y:S01]  /*8710*/  HMMA.16816.F32 R56, R148.reuse, R58, R104 ;  /* 0x0000003a9438723c */ /* 0x040fe20000001868 */
[----:B------:R-:W2:Y:S05]  /*8720*/  LDSM.16.MT88.4 R104, [R190+0x15800] ;  /* 0x01580000be68783b */ /* 0x000eaa0000004200 */
[C---:B------:R-:W-:Y:S01]  /*8730*/  HMMA.16816.F32 R64, R148.reuse, R66, R120 ;  /* 0x000000429440723c */ /* 0x040fe20000001878 */
[----:B------:R-:W3:Y:S05]  /*8740*/  LDSM.16.MT88.4 R120, [R191+0x15800] ;  /* 0x01580000bf78783b */ /* 0x000eea0000004200 */
[C---:B------:R-:W-:Y:S01]  /*8750*/  HMMA.16816.F32 R84, R148.reuse, R88, R128 ;  /* 0x000000589454723c */ /* 0x040fe20000001880 */
[----:B------:R-:W4:Y:S05]  /*8760*/  LDSM.16.MT88.4 R128, [R189+0x17800] ;  /* 0x01780000bd80783b */ /* 0x000f2a0000004200 */
[----:B------:R-:W-:Y:S01]  /*8770*/  HMMA.16816.F32 R96, R148, R98, R164 ;  /* 0x000000629460723c */ /* 0x000fe200000018a4 */
[----:B------:R-:W4:Y:S01]  /*8780*/  LDSM.16.MT88.4 R164, [R192+0x17800] ;  /* 0x01780000c0a4783b */ /* 0x000f220000004200 */
[----:B------:R-:W-:Y:S01]  /*8790*/  FADD.FTZ R2, R31, R2 ;  /* 0x000000021f027221 */ /* 0x000fe20000010000 */
[----:B------:R-:W-:-:S03]  /*87a0*/  FADD.FTZ R0, R8, R0 ;  /* 0x0000000008007221 */ /* 0x000fc60000010000 */
        /* <DEDUP_REMOVED lines=13> */
[----:B------:R-:W-:Y:S01]  /*8880*/  FADD.FTZ R0, R154, R0 ;  /* 0x000000009a007221 */ /* 0x000fe20000010000 */
[----:B-1----:R-:W-:Y:S02]  /*8890*/  HMMA.16816.F32 R108, R148, R112, R220 ;  /* 0x00000070946c723c */ /* 0x002fe400000018dc */
[----:B------:R-:W-:Y:S01]  /*88a0*/  FADD.FTZ R248, R248, R2 ;  /* 0x00000002f8f87221 */ /* 0x000fe20000010000 */
[----:B------:R-:W-:-:S03]  /*88b0*/  FADD.FTZ R0, R18, R0 ;  /* 0x0000000012007221 */ /* 0x000fc60000010000 */
[----:B------:R-:W-:Y:S01]  /*88c0*/  HMMA.16816.F32 R40, R148, R42, R76 ;  /* 0x0000002a9428723c */ /* 0x000fe2000000184c */
[----:B------:R-:W-:Y:S01]  /*88d0*/  FADD.FTZ R248, R244, R248 ;  /* 0x000000f8f4f87221 */ /* 0x000fe20000010000 */
[----:B------:R-:W-:-:S04]  /*88e0*/  FADD.FTZ R0, R17, R0 ;  /* 0x0000000011007221 */ /* 0x000fc80000010000 */
[----:B------:R-:W-:Y:S01]  /*88f0*/  HMMA.16816.F32 R112, R148, R114, R116 ;  /* 0x000000729470723c */ /* 0x000fe20000001874 */
[----:B------:R-:W-:-:S05]  /*8900*/  FADD.FTZ R248, R155, R248 ;  /* 0x000000f89bf87221 */ /* 0x000fca0000010000 */
[----:B------:R-:W-:Y:S01]  /*8910*/  HMMA.16816.F32 R76, R148, R80, R232 ;  /* 0x00000050944c723c */ /* 0x000fe200000018e8 */
[----:B------:R-:W-:-:S05]  /*8920*/  FADD.FTZ R249, R11, R0 ;  /* 0x000000000bf97221 */ /* 0x000fca0000010000 */
[C---:B--2---:R-:W-:Y:S06]  /*8930*/  HMMA.16816.F32 R100, R148.reuse, R104, R224 ;  /* 0x000000689464723c */ /* 0x044fec00000018e0 */
        /* <DEDUP_REMOVED lines=16> */
[----:B------:R-:W-:-:S03]  /*8a40*/  ULDC UR4, c[0x0][0x2d0] ;  /* 0x0000b40000047ab9 */ /* 0x000fc60000000800 */
[----:B------:R-:W3:Y:S04]  /*8a50*/  LDL R19, [R1+0x24] ;  /* 0x0000240001137983 */ /* 0x000ee80000100800 */
[----:B------:R-:W4:Y:S04]  /*8a60*/  LDL.64 R246, [R1+0x50] ;  /* 0x0000500001f67983 */ /* 0x000f280000100a00 */
[----:B------:R-:W4:Y:S01]  /*8a70*/  LDL.64 R250, [R1+0x60] ;  /* 0x0000600001fa7983 */ /* 0x000f220000100a00 */
[----:B------:R-:W-:Y:S01]  /*8a80*/  ISETP.GE.AND P4, PT, R252, UR4, PT ;  /* 0x00000004fc007c0c */ /* 0x000fe2000bf86270 */
[----:B------:R-:W-:Y:S01]  /*8a90*/  UIADD3 UR20, UR22, -0x2, URZ ;  /* 0xfffffffe16147890 */ /* 0x000fe2000fffe03f */
[----:B------:R-:W-:-:S04]  /*8aa0*/  DEPBAR.LE SB0, 0x0 ;  /* 0x000080000000791a */ /* 0x000fc80000000000 */
[----:B------:R-:W1:Y:S01]  /*8ab0*/  S2R R2, SR_TID.X ;  /* 0x0000000000027919 */ /* 0x000e620000002100 */
[----:B------:R-:W-:Y:S02]  /*8ac0*/  USHF.R.S32.HI UR6, URZ, 0x1f, UR20 ;  /* 0x0000001f3f067899 */ /* 0x000fe40008011414 */
[----:B------:R-:W-:-:S04]  /*8ad0*/  UISETP.GE.AND UP0, UPT, UR22, 0x3, UPT ;  /* 0x000000031600788c */ /* 0x000fc8000bf06270 */
[----:B------:R-:W4:Y:S08]  /*8ae0*/  @!P4 LDC.64 R10, c[0x0][0x220] ;  /* 0x00008800ff0acb82 */ /* 0x000f300000000a00 */
[----:B------:R-:W4:Y:S01]  /*8af0*/  @!P4 LDC.64 R26, c[0x0][0x220] ;  /* 0x00008800ff1acb82 */ /* 0x000f220000000a00 */
[----:B-1----:R-:W-:-:S04]  /*8b00*/  SHF.R.S32.HI R0, RZ, 0x1f, R2 ;  /* 0x0000001fff007819 */ /* 0x002fc80000011402 */
[----:B------:R-:W-:-:S04]  /*8b10*/  LEA.HI R0, R0, R2, RZ, 0x3 ;  /* 0x0000000200007211 */ /* 0x000fc800078f18ff */
[----:B------:R-:W-:-:S05]  /*8b20*/  LOP3.LUT R0, R0, 0xfffffff8, RZ, 0xc0, !PT ;  /* 0xfffffff800007812 */ /* 0x000fca00078ec0ff */
[----:B------:R-:W-:-:S04]  /*8b30*/  IMAD.IADD R0, R2, 0x1, -R0 ;  /* 0x0000000102007824 */ /* 0x000fc800078e0a00 */
[----:B------:R-:W-:Y:S01]  /*8b40*/  IMAD.SHL.U32 R0, R0, 0x8, RZ ;  /* 0x0000000800007824 */ /* 0x000fe200078e00ff */
[----:B------:R-:W-:Y:S04]  /*8b50*/  BAR.SYNC.DEFER_BLOCKING 0x0 ;  /* 0x0000000000007b1d */ /* 0x000fe80000010000 */
[----:B------:R-:W-:Y:S01]  /*8b60*/  ISETP.GE.AND P6, PT, R0, UR4, PT ;  /* 0x0000000400007c0c */ /* 0x000fe2000bfc6270 */
[----:B------:R-:W-:-:S12]  /*8b70*/  IMAD.U32 R0, RZ, RZ, UR20 ;  /* 0x00000014ff007e24 */ /* 0x000fd8000f8e00ff */
[----:B------:R-:W1:Y:S01]  /*8b80*/  @!P6 LDC.64 R4, c[0x0][0x220] ;  /* 0x00008800ff04eb82 */ /* 0x000e620000000a00 */
[----:B------:R-:W-:Y:S07]  /*8b90*/  @P6 STS.128 [R215+0x10000], RZ ;  /* 0x010000ffd7006388 */ /* 0x000fee0000000c00 */
[----:B------:R-:W1:Y:S08]  /*8ba0*/  @!P6 LDC.64 R16, c[0x0][0x220] ;  /* 0x00008800ff10eb82 */ /* 0x000e700000000a00 */
[----:B------:R-:W1:Y:S08]  /*8bb0*/  @!P6 LDC.64 R22, c[0x0][0x220] ;  /* 0x00008800ff16eb82 */ /* 0x000e700000000a00 */
[----:B------:R-:W1:Y:S01]  /*8bc0*/  @!P6 LDC.64 R30, c[0x0][0x220] ;  /* 0x00008800ff1eeb82 */ /* 0x000e620000000a00 */
[----:B--2---:R-:W-:-:S02]  /*8bd0*/  ISETP.GE.AND P5, PT, R12, UR4, PT ;  /* 0x000000040c007c0c */ /* 0x004fc4000bfa6270 */
[----:B---3--:R-:W-:Y:S01]  /*8be0*/  ISETP.GE.AND P3, PT, R19, UR4, PT ;  /* 0x0000000413007c0c */ /* 0x008fe2000bf66270 */
[----:B------:R-:W-:Y:S01]  /*8bf0*/  UIMAD UR4, UR12, UR20, URZ ;  /* 0x000000140c0472a4 */ /* 0x000fe2000f8e023f */
[----:B----4-:R-:W-:-:S03]  /*8c00*/  IMAD.MOV.U32 R3, RZ, RZ, R247 ;  /* 0x000000ffff037224 */ /* 0x010fc600078e00f7 */
[----:B------:R-:W-:Y:S01]  /*8c10*/  UIMAD UR4, UR6, UR13, UR4 ;  /* 0x0000000d060472a4 */ /* 0x000fe2000f8e0204 */
[----:B------:R-:W-:-:S05]  /*8c20*/  IMAD.MOV.U32 R2, RZ, RZ, R250 ;  /* 0x000000ffff027224 */ /* 0x000fca00078e00fa */
[----:B------:R-:W2:Y:S01]  /*8c30*/  @!P5 LDC.64 R6, c[0x0][0x220] ;  /* 0x00008800ff06db82 */ /* 0x000ea20000000a00 */
[----:B------:R-:W3:Y:S01]  /*8c40*/  S2R R251, SR_TID.X ;  /* 0x0000000000fb7919 */ /* 0x000ee20000002100 */
[----:B------:R-:W-:-:S04]  /*8c50*/  IMAD.WIDE.U32 R2, R0, UR13, R2 ;  /* 0x0000000d00027c25 */ /* 0x000fc8000f8e0002 */
[----:B------:R-:W-:Y:S02]  /*8c60*/  VIADD R0, R3, UR4 ;  /* 0x0000000403007c36 */ /* 0x000fe40008000000 */
[----:B------:R-:W4:Y:S01]  /*8c70*/  @!P3 LDC.64 R8, c[0x0][0x220] ;  /* 0x00008800ff08bb82 */ /* 0x000f220000000a00 */
[----:B-1----:R-:W-:-:S04]  /*8c80*/  @!P6 LEA R4, P1, R2, R4, 0x1 ;  /* 0x000000040204e211 */ /* 0x002fc800078208ff */
[C-C-:B------:R-:W-:Y:S02]  /*8c90*/  @!P6 LEA.HI.X R5, R2.reuse, R5, R0.reuse, 0x1, P1 ;  /* 0x000000050205e211 */ /* 0x140fe400008f0c00 */
[C---:B------:R-:W-:Y:S01]  /*8ca0*/  IADD3 R3, P1, R2.reuse, UR27, RZ ;  /* 0x0000001b02037c10 */ /* 0x040fe2000ff3e0ff */
[----:B------:R-:W1:Y:S02]  /*8cb0*/  @!P5 LDC.64 R18, c[0x0][0x220] ;  /* 0x00008800ff12db82 */ /* 0x000e640000000a00 */
[----:B------:R-:W-:Y:S01]  /*8cc0*/  @!PT LDS RZ, [RZ] ;  /* 0x00000000fffff984 */ /* 0x000fe20000000800 */
[----:B------:R-:W-:Y:S01]  /*8cd0*/  @!PT LDS RZ, [RZ] ;  /* 0x00000000fffff984 */ /* 0x000fe20000000800 */
[----:B------:R-:W-:Y:S01]  /*8ce0*/  @!PT LDS RZ, [RZ] ;  /* 0x00000000fffff984 */ /* 0x000fe20000000800 */
[----:B------:R3:W-:Y:S04]  /*8cf0*/  @!P6 LDGSTS.E.BYPASS.LTC128B.128 [R215+0x10000], desc[UR30][R4.64] ;  /* 0x1000000004d7efae */ /* 0x0007e8000b901d5e */
[----:B------:R-:W-:Y:S01]  /*8d00*/  @P5 STS.128 [R215+0x12000], RZ ;  /* 0x012000ffd7005388 */ /* 0x000fe20000000c00 */
[C---:B--2---:R-:W-:Y:S01]  /*8d10*/  @!P5 LEA R6, P0, R2.reuse, R6, 0x1 ;  /* 0x000000060206d211 */ /* 0x044fe200078008ff */
[----:B------:R-:W2:Y:S03]  /*8d20*/  @!P3 LDC.64 R24, c[0x0][0x220] ;  /* 0x00008800ff18bb82 */ /* 0x000ea60000000a00 */
[----:B------:R-:W-:-:S02]  /*8d30*/  @!P5 LEA.HI.X R7, R2, R7, R0, 0x1, P0 ;  /* 0x000000070207d211 */ /* 0x000fc400000f0c00 */
[----:B------:R-:W-:-:S03]  /*8d40*/  @!P4 LEA R10, P0, R2, R10, 0x1 ;  /* 0x0000000a020ac211 */ /* 0x000fc600078008ff */
[----:B------:R-:W-:Y:S01]  /*8d50*/  @!PT LDS RZ, [RZ] ;  /* 0x00000000fffff984 */ /* 0x000fe20000000800 */
[----:B------:R-:W-:Y:S01]  /*8d60*/  @!PT LDS RZ, [RZ] ;  /* 0x00000000fffff984 */ /* 0x000fe20000000800 */
[----:B------:R-:W-:Y:S01]  /*8d70*/  @!PT LDS RZ, [RZ] ;  /* 0x00000000fffff984 */ /* 0x000fe20000000800 */
[----:B------:R1:W-:Y:S01]  /*8d80*/  @!P5 LDGSTS.E.BYPASS.LTC128B.128 [R215+0x12000], desc[UR30][R6.64+0x80] ;  /* 0x1200008006d7dfae */ /* 0x0003e2000b901d5e */
[C-C-:B------:R-:W-:Y:S01]  /*8d90*/  @!P4 LEA.HI.X R11, R2.reuse, R11, R0.reuse, 0x1, P0 ;  /* 0x0000000b020bc211 */ /* 0x140fe200000f0c00 */
[----:B------:R-:W2:Y:S01]  /*8da0*/  @!P5 LDC.64 R20, c[0x0][0x220] ;  /* 0x00008800ff14db82 */ /* 0x000ea20000000a00 */
[C---:B----4-:R-:W-:Y:S01]  /*8db0*/  @!P3 LEA R8, P0, R2.reuse, R8, 0x1 ;  /* 0x000000080208b211 */ /* 0x050fe200078008ff */
[----:B------:R-:W-:Y:S01]  /*8dc0*/  @P4 STS.128 [R215+0x14000], RZ ;  /* 0x014000ffd7004388 */ /* 0x000fe20000000c00 */
[----:B---3--:R-:W-:Y:S02]  /*8dd0*/  IMAD.SHL.U32 R251, R251, 0x2, RZ ;  /* 0x00000002fbfb7824 */ /* 0x008fe400078e00ff */
[----:B------:R-:W-:Y:S01]  /*8de0*/  @!P3 LEA.HI.X R9, R2, R9, R0, 0x1, P0 ;  /* 0x000000090209b211 */ /* 0x000fe200000f0c00 */
[----:B------:R-:W-:Y:S01]  /*8df0*/  @!PT LDS RZ, [RZ] ;  /* 0x00000000fffff984 */ /* 0x000fe20000000800 */
[----:B------:R-:W-:Y:S01]  /*8e00*/  @!PT LDS RZ, [RZ] ;  /* 0x00000000fffff984 */ /* 0x000fe20000000800 */
[----:B------:R-:W-:Y:S01]  /*8e10*/  @!PT LDS RZ, [RZ] ;  /* 0x00000000fffff984 */ /* 0x000fe20000000800 */
[----:B------:R3:W-:Y:S01]  /*8e20*/  @!P4 LDGSTS.E.BYPASS.LTC128B.128 [R215+0x14000], desc[UR30][R10.64+0x100] ;  /* 0x140001000ad7cfae */ /* 0x0007e2000b901d5e */
[----:B------:R-:W-:Y:S01]  /*8e30*/  IADD3.X R2, R0, UR23, RZ, P1, !PT ;  /* 0x0000001700027c10 */ /* 0x000fe20008ffe4ff */
[----:B------:R-:W4:Y:S01]  /*8e40*/  @!P3 LDC.64 R28, c[0x0][0x220] ;  /* 0x00008800ff1cbb82 */ /* 0x000f220000000a00 */
[C---:B------:R-:W-:Y:S01]  /*8e50*/  IADD3 R0, P1, R3.reuse, UR27, RZ ;  /* 0x0000001b03007c10 */ /* 0x040fe2000ff3e0ff */
[----:B------:R-:W-:Y:S01]  /*8e60*/  @P3 STS.128 [R215+0x16000], RZ ;  /* 0x016000ffd7003388 */ /* 0x000fe20000000c00 */
[----:B------:R-:W-:-:S02]  /*8e70*/  @!P6 LEA R4, P0, R3, R16, 0x1 ;  /* 0x000000100304e211 */ /* 0x000fc400078008ff */
[----:B------:R-:W-:Y:S01]  /*8e80*/  LOP3.LUT R251, R251, 0x6, RZ, 0xc0, !PT ;  /* 0x00000006fbfb7812 */ /* 0x000fe200078ec0ff */
[----:B------:R-:W-:Y:S01]  /*8e90*/  @!PT LDS RZ, [RZ] ;  /* 0x00000000fffff984 */ /* 0x000fe20000000800 */
[----:B------:R-:W-:Y:S01]  /*8ea0*/  @!PT LDS RZ, [RZ] ;  /* 0x00000000fffff984 */ /* 0x000fe20000000800 */
[----:B------:R-:W-:Y:S01]  /*8eb0*/  @!PT LDS RZ, [RZ] ;  /* 0x00000000fffff984 */ /* 0x000fe20000000800 */
[----:B------:R2:W-:Y:S01]  /*8ec0*/  @!P3 LDGSTS.E.BYPASS.LTC128B.128 [R215+0x16000], desc[UR30][R8.64+0x180] ;  /* 0x1600018008d7bfae */ /* 0x0005e2000b901d5e */
[----:B------:R-:W-:-:S03]  /*8ed0*/  @!P6 LEA.HI.X R5, R3, R17, R2, 0x1, P0 ;  /* 0x000000110305e211 */ /* 0x000fc600000f0c02 */
[----:B------:R-:W-:Y:S04]  /*8ee0*/  @P6 STS.128 [R215+0x10800], RZ ;  /* 0x010800ffd7006388 */ /* 0x000fe80000000c00 */
[----:B------:R-:W-:Y:S01]  /*8ef0*/  @!PT LDS RZ, [RZ] ;  /* 0x00000000fffff984 */ /* 0x000fe20000000800 */
[----:B------:R-:W-:Y:S01]  /*8f00*/  @!PT LDS RZ, [RZ] ;  /* 0x00000000fffff984 */ /* 0x000fe20000000800 */
[----:B------:R-:W-:Y:S01]  /*8f10*/  @!PT LDS RZ, [RZ] ;  /* 0x00000000fffff984 */ /* 0x000fe20000000800 */
[----:B------:R4:W-:Y:S01]  /*8f20*/  @!P6 LDGSTS.E.BYPASS.LTC128B.128 [R215+0x10800], desc[UR30][R4.64] ;  /* 0x1080000004d7efae */ /* 0x0009e2000b901d5e */
[----:B-1----:R-:W-:-:S03]  /*8f30*/  @!P5 LEA R6, P0, R3, R18, 0x1 ;  /* 0x000000120306d211 */ /* 0x002fc600078008ff */
[----:B------:R-:W-:Y:S01]  /*8f40*/  @P5 STS.128 [R215+0x12800], RZ ;  /* 0x012800ffd7005388 */ /* 0x000fe20000000c00 */
[C-C-:B------:R-:W-:Y:S02]  /*8f50*/  @!P5 LEA.HI.X R7, R3.reuse, R19, R2.reuse, 0x1, P0 ;  /* 0x000000130307d211 */ /* 0x140fe400000f0c02 */
[----:B------:R-:W1:Y:S01]  /*8f60*/  @!P4 LDC.64 R18, c[0x0][0x220] ;  /* 0x00008800ff12cb82 */ /* 0x000e620000000a00 */
[C---:B---3--:R-:W-:Y:S02]  /*8f70*/  @!P4 LEA R10, P0, R3.reuse, R26, 0x1 ;  /* 0x0000001a030ac211 */ /* 0x048fe400078008ff */
[----:B------:R-:W-:Y:S01]  /*8f80*/  @!PT LDS RZ, [RZ] ;  /* 0x00000000fffff984 */ /* 0x000fe20000000800 */
[----:B------:R-:W-:Y:S01]  /*8f90*/  @!PT LDS RZ, [RZ] ;  /* 0x00000000fffff984 */ /* 0x000fe20000000800 */
[----:B------:R-:W-:Y:S01]  /*8fa0*/  @!PT LDS RZ, [RZ] ;  /* 0x00000000fffff984 */ /* 0x000fe20000000800 */
[----:B------:R3:W-:Y:S02]  /*8fb0*/  @!P5 LDGSTS.E.BYPASS.LTC128B.128 [R215+0x12800], desc[UR30][R6.64+0x80] ;  /* 0x1280008006d7dfae */ /* 0x0007e4000b901d5e */
[C---:B------:R-:W-:Y:S02]  /*8fc0*/  @!P4 LEA.HI.X R11, R3.reuse, R27, R2, 0x1, P0 ;  /* 0x0000001b030bc211 */ /* 0x040fe400000f0c02 */
[----:B------:R-:W-:Y:S01]  /*8fd0*/  @P4 STS.128 [R215+0x14800], RZ ;  /* 0x014800ffd7004388 */ /* 0x000fe20000000c00 */
[----:B------:R-:W1:Y:S01]  /*8fe0*/  @!P3 LDC.64 R26, c[0x0][0x220] ;  /* 0x00008800ff1abb82 */ /* 0x000e620000000a00 */
[----:B--2---:R-:W-:-:S02]  /*8ff0*/  @!P3 LEA R8, P0, R3, R24, 0x1 ;  /* 0x000000180308b211 */ /* 0x004fc400078008ff */
[----:B------:R-:W-:Y:S01]  /*9000*/  @!PT LDS RZ, [RZ] ;  /* 0x00000000fffff984 */ /* 0x000fe20000000800 */
[----:B------:R-:W-:Y:S01]  /*9010*/  @!PT LDS RZ, [RZ] ;  /* 0x00000000fffff984 */ /* 0x000fe20000000800 */
[----:B------:R-:W-:Y:S01]  /*9020*/  @!PT LDS RZ, [RZ] ;  /* 0x00000000fffff984 */ /* 0x000fe20000000800 */
[----:B------:R-:W-:Y:S02]  /*9030*/  @!P4 LDGSTS.E.BYPASS.LTC128B.128 [R215+0x14800], desc[UR30][R10.64+0x100] ;  /* 0x148001000ad7cfae */ /* 0x000fe4000b901d5e */
[----:B------:R-:W-:Y:S02]  /*9040*/  @!P3 LEA.HI.X R9, R3, R25, R2, 0x1, P0 ;  /* 0x000000190309b211 */ /* 0x000fe400000f0c02 */
[----:B------:R-:W-:Y:S01]  /*9050*/  @P3 STS.128 [R215+0x16800], RZ ;  /* 0x016800ffd7003388 */ /* 0x000fe20000000c00 */
[----:B------:R-:W2:Y:S01]  /*9060*/  @!P4 LDC.64 R24, c[0x0][0x220] ;  /* 0x00008800ff18cb82 */ /* 0x000ea20000000a00 */
[----:B----4-:R-:W-:Y:S02]  /*9070*/  IADD3.X R4, R2, UR23, RZ, P1, !PT ;  /* 0x0000001702047c10 */ /* 0x010fe40008ffe4ff */
[----:B------:R-:W-:Y:S01]  /*9080*/  @!PT LDS RZ, [RZ] ;  /* 0x00000000fffff984 */ /* 0x000fe20000000800 */
[----:B------:R-:W-:Y:S01]  /*9090*/  @!PT LDS RZ, [RZ] ;  /* 0x00000000fffff984 */ /* 0x000fe20000000800 */
[----:B------:R-:W-:Y:S01]  /*90a0*/  @!PT LDS RZ, [RZ] ;  /* 0x00000000fffff984 */ /* 0x000fe20000000800 */
[----:B------:R1:W-:Y:S01]  /*90b0*/  @!P3 LDGSTS.E.BYPASS.LTC128B.128 [R215+0x16800], desc[UR30][R8.64+0x180] ;  /* 0x1680018008d7bfae */ /* 0x0003e2000b901d5e */
[----:B------:R-:W-:-:S03]  /*90c0*/  @!P6 LEA R16, P1, R0, R22, 0x1 ;  /* 0x000000160010e211 */ /* 0x000fc600078208ff */
[----:B------:R-:W-:Y:S01]  /*90d0*/  @P6 STS.128 [R215+0x11000], RZ ;  /* 0x011000ffd7006388 */ /* 0x000fe20000000c00 */
[C-C-:B------:R-:W-:Y:S02]  /*90e0*/  @!P6 LEA.HI.X R17, R0.reuse, R23, R4.reuse, 0x1, P1 ;  /* 0x000000170011e211 */ /* 0x140fe400008f0c04 */
[----:B------:R-:W4:Y:S01]  /*90f0*/  @!P5 LDC.64 R22, c[0x0][0x220] ;  /* 0x00008800ff16db82 */ /* 0x000f220000000a00 */
[C---:B------:R-:W-:Y:S02]  /*9100*/  IADD3 R2, P1, R0.reuse, UR27, RZ ;  /* 0x0000001b00027c10 */ /* 0x040fe4000ff3e0ff */
[----:B------:R-:W-:Y:S01]  /*9110*/  @!PT LDS RZ, [RZ] ;  /* 0x00000000fffff984 */ /* 0x000fe20000000800 */
[----:B------:R-:W-:Y:S01]  /*9120*/  @!PT LDS RZ, [RZ] ;  /* 0x00000000fffff984 */ /* 0x000fe20000000800 */
[----:B------:R-:W-:Y:S01]  /*9130*/  @!PT LDS RZ, [RZ] ;  /* 0x00000000fffff984 */ /* 0x000fe20000000800 */
[----:B------:R2:W-:Y:S01]  /*9140*/  @!P6 LDGSTS.E.BYPASS.LTC128B.128 [R215+0x11000], desc[UR30][R16.64] ;  /* 0x1100000010d7efae */ /* 0x0005e2000b901d5e */
[----:B---3--:R-:W-:Y:S02]  /*9150*/  @!P5 LEA R6, P0, R0, R20, 0x1 ;  /* 0x000000140006d211 */ /* 0x008fe400078008ff */
[----:B------:R-:W-:Y:S01]  /*9160*/  IADD3.X R3, R4, UR23, RZ, P1, !PT ;  /* 0x0000001704037c10 */ /* 0x000fe20008ffe4ff */
[----:B------:R-:W-:Y:S01]  /*9170*/  @P5 STS.128 [R215+0x13000], RZ ;  /* 0x013000ffd7005388 */ /* 0x000fe20000000c00 */
[----:B------:R-:W-:-:S05]  /*9180*/  @!P5 LEA.HI.X R7, R0, R21, R4, 0x1, P0 ;  /* 0x000000150007d211 */ /* 0x000fca00000f0c04 */
[----:B------:R-:W-:Y:S01]  /*9190*/  @!PT LDS RZ, [RZ] ;  /* 0x00000000fffff984 */ /* 0x000fe20000000800 */
[----:B------:R-:W-:Y:S01]  /*91a0*/  @!PT LDS RZ, [RZ] ;  /* 0x00000000fffff984 */ /* 0x000fe20000000800 */
[----:B------:R-:W-:Y:S01]  /*91b0*/  @!PT LDS RZ, [RZ] ;  /* 0x00000000fffff984 */ /* 0x000fe20000000800 */
[----:B------:R3:W-:Y:S04]  /*91c0*/  @!P5 LDGSTS.E.BYPASS.LTC128B.128 [R215+0x13000], desc[UR30][R6.64+0x80] ;  /* 0x1300008006d7dfae */ /* 0x0007e8000b901d5e */
[----:B------:R-:W-:Y:S01]  /*91d0*/  @P4 STS.128 [R215+0x15000], RZ ;  /* 0x015000ffd7004388 */ /* 0x000fe20000000c00 */
[----:B-1----:R-:W-:-:S04]  /*91e0*/  @!P4 LEA R8, P0, R0, R18, 0x1 ;  /* 0x000000120008c211 */ /* 0x002fc800078008ff */
[C---:B------:R-:W-:Y:S02]  /*91f0*/  @!P4 LEA.HI.X R9, R0.reuse, R19, R4, 0x1, P0 ;  /* 0x000000130009c211 */ /* 0x040fe400000f0c04 */
[----:B------:R-:W-:-:S03]  /*9200*/  @!P3 LEA R10, P0, R0, R28, 0x1 ;  /* 0x0000001c000ab211 */ /* 0x000fc600078008ff */
[----:B------:R-:W-:Y:S01]  /*9210*/  @!PT LDS RZ, [RZ] ;  /* 0x00000000fffff984 */ /* 0x000fe20000000800 */
[----:B------:R-:W-:Y:S01]  /*9220*/  @!PT LDS RZ, [RZ] ;  /* 0x00000000fffff984 */ /* 0x000fe20000000800 */
[----:B------:R-:W-:Y:S01]  /*9230*/  @!PT LDS RZ, [RZ] ;  /* 0x00000000fffff984 */ /* 0x000fe20000000800 */
[----:B------:R4:W-:Y:S01]  /*9240*/  @!P4 LDGSTS.E.BYPASS.LTC128B.128 [R215+0x15000], desc[UR30][R8.64+0x100] ;  /* 0x1500010008d7cfae */ /* 0x0009e2000b901d5e */
[----:B--2---:R-:W-:Y:S02]  /*9250*/  @!P6 LEA R16, P1, R2, R30, 0x1 ;  /* 0x0000001e0210e211 */ /* 0x004fe400078208ff */
[----:B------:R-:W-:Y:S01]  /*9260*/  @!P3 LEA.HI.X R11, R0, R29, R4, 0x1, P0 ;  /* 0x0000001d000bb211 */ /* 0x000fe200000f0c04 */
[----:B------:R-:W-:Y:S01]  /*9270*/  @P3 STS.128 [R215+0x17000], RZ ;  /* 0x017000ffd7003388 */ /* 0x000fe20000000c00 */
[C---:B------:R-:W-:Y:S01]  /*9280*/  @!P6 LEA.HI.X R17, R2.reuse, R31, R3, 0x1, P1 ;  /* 0x0000001f0211e211 */ /* 0x040fe200008f0c03 */
[----:B------:R-:W-:Y:S01]  /*9290*/  IMAD.U32 R0, RZ, RZ, UR20 ;  /* 0x00000014ff007e24 */ /* 0x000fe2000f8e00ff */
[----:B------:R-:W-:Y:S01]  /*92a0*/  @!P3 LEA R4, P0, R2, R26, 0x1 ;  /* 0x0000001a0204b211 */ /* 0x000fe200078008ff */
[----:B------:R-:W-:Y:S01]  /*92b0*/  @!PT LDS RZ, [RZ] ;  /* 0x00000000fffff984 */ /* 0x000fe20000000800 */
[----:B------:R-:W-:Y:S01]  /*92c0*/  @!PT LDS RZ, [RZ] ;  /* 0x00000000fffff984 */ /* 0x000fe20000000800 */
[----:B------:R-:W-:Y:S01]  /*92d0*/  @!PT LDS RZ, [RZ] ;  /* 0x00000000fffff984 */ /* 0x000fe20000000800 */
[----:B------:R-:W-:Y:S02]  /*92e0*/  @!P3 LDGSTS.E.BYPASS.LTC128B.128 [R215+0x17000], desc[UR30][R10.64+0x180] ;  /* 0x170001800ad7bfae */ /* 0x000fe4000b901d5e */
[----:B------:R-:W-:Y:S01]  /*92f0*/  IMAD R0, R0, 0x40, R251 ;  /* 0x0000004000007824 */ /* 0x000fe200078e02fb */
[C---:B---3--:R-:W-:Y:S01]  /*9300*/  @!P4 LEA R6, P1, R2.reuse, R24, 0x1 ;  /* 0x000000180206c211 */ /* 0x048fe200078208ff */
[----:B------:R-:W-:Y:S01]  /*9310*/  @P6 STS.128 [R215+0x11800], RZ ;  /* 0x011800ffd7006388 */ /* 0x000fe20000000c00 */
[----:B------:R-:W-:-:S02]  /*9320*/  @!P3 LEA.HI.X R5, R2, R27, R3, 0x1, P0 ;  /* 0x0000001b0205b211 */ /* 0x000fc400000f0c03 */
[C---:B------:R-:W-:Y:S01]  /*9330*/  @!P4 LEA.HI.X R7, R2.reuse, R25, R3, 0x1, P1 ;  /* 0x000000190207c211 */ /* 0x040fe200008f0c03 */
[----:B------:R-:W-:Y:S01]  /*9340*/  @!PT LDS RZ, [RZ] ;  /* 0x00000000fffff984 */ /* 0x000fe20000000800 */
[----:B------:R-:W-:Y:S01]  /*9350*/  @!PT LDS RZ, [RZ] ;  /* 0x00000000fffff984 */ /* 0x000fe20000000800 */
[----:B------:R-:W-:Y:S01]  /*9360*/  @!PT LDS RZ, [RZ] ;  /* 0x00000000fffff984 */ /* 0x000fe20000000800 */
[----:B------:R1:W-:Y:S04]  /*9370*/  @!P6 LDGSTS.E.BYPASS.LTC128B.128 [R215+0x11800], desc[UR30][R16.64] ;  /* 0x1180000010d7efae */ /* 0x0003e8000b901d5e */
[----:B------:R-:W-:Y:S01]  /*9380*/  @P5 STS.128 [R215+0x13800], RZ ;  /* 0x013800ffd7005388 */ /* 0x000fe20000000c00 */
[----:B----4-:R-:W-:-:S04]  /*9390*/  @!P5 LEA R8, P2, R2, R22, 0x1 ;  /* 0x000000160208d211 */ /* 0x010fc800078408ff */
[----:B------:R-:W-:Y:S01]  /*93a0*/  @!P5 LEA.HI.X R9, R2, R23, R3, 0x1, P2 ;  /* 0x000000170209d211 */ /* 0x000fe200010f0c03 */
[C---:B------:R-:W-:Y:S02]  /*93b0*/  VIADD R2, R0.reuse, 0x1 ;  /* 0x0000000100027836 */ /* 0x040fe40000000000 */
[----:B------:R-:W-:Y:S02]  /*93c0*/  VIADD R3, R0, 0x8 ;  /* 0x0000000800037836 */ /* 0x000fe40000000000 */
[----:B------:R-:W-:Y:S01]  /*93d0*/  @!PT LDS RZ, [RZ] ;  /* 0x00000000fffff984 */ /* 0x000fe20000000800 */
[----:B------:R-:W-:Y:S01]  /*93e0*/  @!PT LDS RZ, [RZ] ;  /* 0x00000000fffff984 */ /* 0x000fe20000000800 */
[----:B------:R-:W-:Y:S01]  /*93f0*/  @!PT LDS RZ, [RZ] ;  /* 0x00000000fffff984 */ /* 0x000fe20000000800 */
[----:B------:R2:W-:Y:S01]  /*9400*/  @!P5 LDGSTS.E.BYPASS.LTC128B.128 [R215+0x13800], desc[UR30][R8.64+0x80] ;  /* 0x1380008008d7dfae */ /* 0x0005e2000b901d5e */
[----:B------:R-:W-:Y:S02]  /*9410*/  I2FP.F32.S32 R12, R2 ;  /* 0x00000002000c7245 */ /* 0x000fe40000201400 */
[CC--:B------:R-:W-:Y:S01]  /*9420*/  ISETP.GE.AND P2, PT, R2.reuse, R14.reuse, PT ;  /* 0x0000000e0200720c */ /* 0x0c0fe20003f46270 */
[----:B------:R-:W-:Y:S01]  /*9430*/  @P4 STS.128 [R215+0x15800], RZ ;  /* 0x015800ffd7004388 */ /* 0x000fe20000000c00 */
[----:B-----5:R-:W-:Y:S01]  /*9440*/  ISETP.GE.AND P1, PT, R2, R13, PT ;  /* 0x0000000d0200720c */ /* 0x020fe20003f26270 */
[----:B------:R-:W-:Y:S01]  /*9450*/  VIADD R2, R0, 0x9 ;  /* 0x0000000900027836 */ /* 0x000fe20000000000 */
        /* <DEDUP_REMOVED lines=10> */
[----:B-1----:R-:W-:Y:S04]  /*9500*/  LDSM.16.M88.4 R16, [R188+0x8000] ;  /* 0x00800000bc10783b */ /* 0x002fe80000000200 */
[----:B------:R-:W-:Y:S04]  /*9510*/  LDSM.16.M88.4 R32, [R188+0x8800] ;  /* 0x00880000bc20783b */ /* 0x000fe80000000200 */
[----:B------:R-:W-:Y:S04]  /*9520*/  LDSM.16.M88.4 R28, [R188+0x9000] ;  /* 0x00900000bc1c783b */ /* 0x000fe80000000200 */
[----:B------:R-:W-:Y:S04]  /*9530*/  LDSM.16.M88.4 R24, [R188+0x9800] ;  /* 0x00980000bc18783b */ /* 0x000fe80000000200 */
[----:B--2---:R-:W-:Y:S04]  /*9540*/  LDSM.16.M88.4 R8, [R196] ;  /* 0x00000000c408783b */ /* 0x004fe80000000200 */
[----:B------:R-:W-:Y:S04]  /*9550*/  LDSM.16.M88.4 R168, [R199] ;  /* 0x00000000c7a8783b */ /* 0x000fe80000000200 */
[----:B---3--:R-:W1:Y:S04]  /*9560*/  LDSM.16.M88.4 R4, [R195] ;  /* 0x00000000c304783b */ /* 0x008e680000000200 */
[----:B------:R-:W2:Y:S04]  /*9570*/  LDSM.16.M88.4 R184, [R214] ;  /* 0x00000000d6b8783b */ /* 0x000ea80000000200 */
[----:B------:R-:W3:Y:S04]  /*9580*/  LDSM.16.M88.4 R224, [R213] ;  /* 0x00000000d5e0783b */ /* 0x000ee80000000200 */
[----:B------:R-:W4:Y:S04]  /*9590*/  LDSM.16.M88.4 R236, [R212] ;  /* 0x00000000d4ec783b */ /* 0x000f280000000200 */
[----:B------:R-:W0:Y:S01]  /*95a0*/  LDGDEPBAR ;  /* 0x00000000000079af */ /* 0x000e220000000000 */
[C---:B-1----:R-:W-:Y:S06]  /*95b0*/  HMMA.16816.F32 R20, R4.reuse, R16, RZ ;  /* 0x000000100414723c */ /* 0x042fec00000018ff */
[C---:B------:R-:W-:Y:S06]  /*95c0*/  HMMA.16816.F32 R16, R4.reuse, R18, RZ ;  /* 0x000000120410723c */ /* 0x040fec00000018ff */
[C---:B------:R-:W-:Y:S06]  /*95d0*/  HMMA.16816.F32 R172, R4.reuse, R32, RZ ;  /* 0x0000002004ac723c */ /* 0x040fec00000018ff */
[C---:B------:R-:W-:Y:S06]  /*95e0*/  HMMA.16816.F32 R176, R4.reuse, R34, RZ ;  /* 0x0000002204b0723c */ /* 0x040fec00000018ff */
[C---:B------:R-:W-:Y:S06]  /*95f0*/  HMMA.16816.F32 R180, R4.reuse, R28, RZ ;  /* 0x0000001c04b4723c */ /* 0x040fec00000018ff */
[C---:B------:R-:W-:Y:S06]  /*9600*/  HMMA.16816.F32 R220, R4.reuse, R30, RZ ;  /* 0x0000001e04dc723c */ /* 0x040fec00000018ff */
[C---:B------:R-:W-:Y:S06]  /*9610*/  HMMA.16816.F32 R228, R4.reuse, R24, RZ ;  /* 0x0000001804e4723c */ /* 0x040fec00000018ff */
[----:B------:R-:W-:Y:S01]  /*9620*/  HMMA.16816.F32 R216, R4, R26, RZ ;  /* 0x0000001a04d8723c */ /* 0x000fe200000018ff */
[----:B------:R-:W-:Y:S05]  /*9630*/  LDSM.16.M88.4 R4, [R198] ;  /* 0x00000000c604783b */ /* 0x000fea0000000200 */
[C---:B------:R-:W-:Y:S01]  /*9640*/  HMMA.16816.F32 R32, R8.reuse, R168, R20 ;  /* 0x000000a80820723c */ /* 0x040fe20000001814 */
[----:B------:R-:W1:Y:S05]  /*9650*/  LDSM.16.M88.4 R20, [R194+0x8000] ;  /* 0x00800000c214783b */ /* 0x000e6a0000000200 */
        /* <DEDUP_REMOVED lines=10> */
[----:B------:R-:W-:Y:S04]  /*9700*/  LDSM.16.M88.4 R8, [R197] ;  /* 0x00000000c508783b */ /* 0x000fe80000000200 */
[----:B------:R-:W-:Y:S01]  /*9710*/  LDSM.16.M88.4 R216, [R193] ;  /* 0x00000000c1d8783b */ /* 0x000fe20000000200 */
[C---:B-1----:R-:W-:Y:S03]  /*9720*/  HMMA.16816.F32 R228, R4.reuse, R20, R32 ;  /* 0x0000001404e4723c */ /* 0x042fe60000001820 */
[----:B------:R-:W1:Y:S03]  /*9730*/  LDSM.16.M88.4 R32, [R193+0x800] ;  /* 0x00080000c120783b */ /* 0x000e660000000200 */
[C---:B------:R-:W-:Y:S01]  /*9740*/  HMMA.16816.F32 R184, R4.reuse, R168, R28 ;  /* 0x000000a804b8723c */ /* 0x040fe2000000181c */
[----:B------:R-:W4:Y:S05]  /*9750*/  LDSM.16.M88.4 R28, [R193+0x1000] ;  /* 0x00100000c11c783b */ /* 0x000f2a0000000200 */
[C---:B------:R-:W-:Y:S06]  /*9760*/  HMMA.16816.F32 R236, R4.reuse, R22, R16 ;  /* 0x0000001604ec723c */ /* 0x040fec0000001810 */
[C---:B------:R-:W-:Y:S06]  /*9770*/  HMMA.16816.F32 R24, R4.reuse, R170, R24 ;  /* 0x000000aa0418723c */ /* 0x040fec0000001818 */
[C---:B--2---:R-:W-:Y:S01]  /*9780*/  HMMA.16816.F32 R20, R4.reuse, R176, R172 ;  /* 0x000000b00414723c */ /* 0x044fe200000018ac */
[----:B------:R-:W2:Y:S05]  /*9790*/  LDSM.16.M88.4 R172, [R193+0x1800] ;  /* 0x00180000c1ac783b */ /* 0x000eaa0000000200 */
[C---:B------:R-:W-:Y:S01]  /*97a0*/  HMMA.16816.F32 R16, R4.reuse, R178, R180 ;  /* 0x000000b20410723c */ /* 0x040fe200000018b4 */
[----:B------:R-:W-:Y:S05]  /*97b0*/  LDSM.16.M88.4 R180, [R188+0xa800] ;  /* 0x00a80000bcb4783b */ /* 0x000fea0000000200 */
[C---:B---3--:R-:W-:Y:S06]  /*97c0*/  HMMA.16816.F32 R168, R4.reuse, R220, R232 ;  /* 0x000000dc04a8723c */ /* 0x048fec00000018e8 */
[----:B------:R-:W-:Y:S01]  /*97d0*/  HMMA.16816.F32 R176, R4, R222, R224 ;  /* 0x000000de04b0723c */ /* 0x000fe200000018e0 */
[----:B------:R-:W3:Y:S05]  /*97e0*/  LDSM.16.M88.4 R4, [R195+0x2000] ;  /* 0x00200000c304783b */ /* 0x000eea0000000200 */
[C---:B-1----:R-:W-:Y:S06]  /*97f0*/  HMMA.16816.F32 R220, R8.reuse, R32, R184 ;  /* 0x0000002008dc723c */ /* 0x042fec00000018b8 */
[C---:B------:R-:W-:Y:S01]  /*9800*/  HMMA.16816.F32 R224, R8.reuse, R216, R228 ;  /* 0x000000d808e0723c */ /* 0x040fe200000018e4 */
[----:B------:R-:W1:Y:S05]  /*9810*/  LDSM.16.M88.4 R228, [R188+0xa000] ;  /* 0x00a00000bce4783b */ /* 0x000e6a0000000200 */
[C---:B------:R-:W-:Y:S01]  /*9820*/  HMMA.16816.F32 R232, R8.reuse, R218, R236 ;  /* 0x000000da08e8723c */ /* 0x040fe200000018ec */
[----:B------:R-:W-:Y:S05]  /*9830*/  LDSM.16.M88.4 R236, [R193+0x4800] ;  /* 0x00480000c1ec783b */ /* 0x000fea0000000200 */
[C---:B------:R-:W-:Y:S06]  /*9840*/  HMMA.16816.F32 R184, R8.reuse, R34, R24 ;  /* 0x0000002208b8723c */ /* 0x040fec0000001818 */
[C---:B----4-:R-:W-:Y:S06]  /*9850*/  HMMA.16816.F32 R216, R8.reuse, R28, R20 ;  /* 0x0000001c08d8723c */ /* 0x050fec0000001814 */
[C---:B------:R-:W-:Y:S01]  /*9860*/  HMMA.16816.F32 R24, R8.reuse, R30, R16 ;  /* 0x0000001e0818723c */ /* 0x040fe20000001810 */
[----:B------:R-:W4:Y:S04]  /*9870*/  LDSM.16.M88.4 R28, [R188+0xb000] ;  /* 0x00b00000bc1c783b */ /* 0x000f280000000200 */
[----:B------:R-:W4:Y:S01]  /*9880*/  LDSM.16.M88.4 R16, [R188+0xb800] ;  /* 0x00b80000bc10783b */ /* 0x000f220000000200 */
[C---:B--2---:R-:W-:Y:S06]  /*9890*/  HMMA.16816.F32 R20, R8.reuse, R172, R168 ;  /* 0x000000ac0814723c */ /* 0x044fec00000018a8 */
[----:B------:R-:W-:Y:S01]  /*98a0*/  HMMA.16816.F32 R32, R8, R174, R176 ;  /* 0x000000ae0820723c */ /* 0x000fe200000018b0 */
[----:B------:R-:W-:Y:S05]  /*98b0*/  LDSM.16.M88.4 R8, [R196+0x2000] ;  /* 0x00200000c408783b */ /* 0x000fea0000000200 */
[C---:B---3--:R-:W-:Y:S06]  /*98c0*/  HMMA.16816.F32 R220, R4.reuse, R180, R220 ;  /* 0x000000b404dc723c */ /* 0x048fec00000018dc */
[C---:B------:R-:W-:Y:S01]  /*98d0*/  HMMA.16816.F32 R176, R4.reuse, R182, R184 ;  /* 0x000000b604b0723c */ /* 0x040fe200000018b8 */
[----:B------:R-:W2:Y:S05]  /*98e0*/  LDSM.16.M88.4 R180, [R210] ;  /* 0x00000000d2b4783b */ /* 0x000eaa0000000200 */
[C---:B-1----:R-:W-:Y:S01]  /*98f0*/  HMMA.16816.F32 R172, R4.reuse, R228, R224 ;  /* 0x000000e404ac723c */ /* 0x042fe200000018e0 */
[----:B------:R-:W1:Y:S05]  /*9900*/  LDSM.16.M88.4 R224, [R211] ;  /* 0x00000000d3e0783b */ /* 0x000e6a0000000200 */
[C---:B------:R-:W-:Y:S01]  /*9910*/  HMMA.16816.F32 R232, R4.reuse, R230, R232 ;  /* 0x000000e604e8723c */ /* 0x040fe200000018e8 */
[----:B------:R-:W-:Y:S05]  /*9920*/  LDSM.16.M88.4 R228, [R194+0xa000] ;  /* 0x00a00000c2e4783b */ /* 0x000fea0000000200 */
[C---:B----4-:R-:W-:Y:S06]  /*9930*/  HMMA.16816.F32 R184, R4.reuse, R28, R216 ;  /* 0x0000001c04b8723c */ /* 0x050fec00000018d8 */
[C---:B------:R-:W-:Y:S01]  /*9940*/  HMMA.16816.F32 R168, R4.reuse, R30, R24 ;  /* 0x0000001e04a8723c */ /* 0x040fe20000001818 */
[----:B------:R-:W3:Y:S05]  /*9950*/  LDSM.16.M88.4 R28, [R209] ;  /* 0x00000000d11c783b */ /* 0x000eea0000000200 */
[C---:B------:R-:W-:Y:S01]  /*9960*/  HMMA.16816.F32 R24, R4.reuse, R16, R20 ;  /* 0x000000100418723c */ /* 0x040fe20000001814 */
[----:B------:R-:W4:Y:S05]  /*9970*/  LDSM.16.M88.4 R20, [R208] ;  /* 0x00000000d014783b */ /* 0x000f2a0000000200 */
[----:B------:R-:W-:Y:S01]  /*9980*/  HMMA.16816.F32 R16, R4, R18, R32 ;  /* 0x000000120410723c */ /* 0x000fe20000001820 */
[----:B------:R-:W-:Y:S05]  /*9990*/  LDSM.16.M88.4 R4, [R198+0x2000] ;  /* 0x00200000c604783b */ /* 0x000fea0000000200 */
[C---:B--2---:R-:W-:Y:S01]  /*99a0*/  HMMA.16816.F32 R216, R8.reuse, R180, R220 ;  /* 0x000000b408d8723c */ /* 0x044fe200000018dc */
[----:B------:R-:W-:Y:S05]  /*99b0*/  LDSM.16.M88.4 R220, [R193+0x2000] ;  /* 0x00200000c1dc783b */ /* 0x000fea0000000200 */
        /* <DEDUP_REMOVED lines=11> */
[----:B------:R-:W4:Y:S01]  /*9a70*/  LDSM.16.M88.4 R8, [R197+0x2000] ;  /* 0x00200000c508783b */ /* 0x000f220000000200 */
[C---:B--2---:R-:W-:Y:S06]  /*9a80*/  HMMA.16816.F32 R216, R4.reuse, R180, R216 ;  /* 0x000000b404d8723c */ /* 0x044fec00000018d8 */
[C---:B------:R-:W-:Y:S01]  /*9a90*/  HMMA.16816.F32 R176, R4.reuse, R182, R176 ;  /* 0x000000b604b0723c */ /* 0x040fe200000018b0 */
[----:B------:R-:W2:Y:S05]  /*9aa0*/  LDSM.16.M88.4 R180, [R193+0x2800] ;  /* 0x00280000c1b4783b */ /* 0x000eaa0000000200 */
[C---:B------:R-:W-:Y:S06]  /*9ab0*/  HMMA.16816.F32 R172, R4.reuse, R228, R172 ;  /* 0x000000e404ac723c */ /* 0x040fec00000018ac */
[C---:B------:R-:W-:Y:S06]  /*9ac0*/  HMMA.16816.F32 R232, R4.reuse, R230, R232 ;  /* 0x000000e604e8723c */ /* 0x040fec00000018e8 */
[C---:B-1----:R-:W-:Y:S06]  /*9ad0*/  HMMA.16816.F32 R184, R4.reuse, R28, R184 ;  /* 0x0000001c04b8723c */ /* 0x042fec00000018b8 */
[C---:B------:R-:W-:Y:S01]  /*9ae0*/  HMMA.16816.F32 R168, R4.reuse, R30, R32 ;  /* 0x0000001e04a8723c */ /* 0x040fe20000001820 */
[----:B------:R-:W1:Y:S05]  /*9af0*/  LDSM.16.M88.4 R28, [R193+0x3000] ;  /* 0x00300000c11c783b */ /* 0x000e6a0000000200 */
[C---:B---3--:R-:W-:Y:S06]  /*9b00*/  HMMA.16816.F32 R24, R4.reuse, R20, R24 ;  /* 0x000000140418723c */ /* 0x048fec0000001818 */
[----:B------:R-:W-:Y:S01]  /*9b10*/  HMMA.16816.F32 R16, R4, R22, R16 ;  /* 0x000000160410723c */ /* 0x000fe20000001810 */
[----:B------:R-:W3:Y:S04]  /*9b20*/  LDSM.16.M88.4 R20, [R193+0x3800] ;  /* 0x00380000c114783b */ /* 0x000ee80000000200 */
[----:B------:R-:W-:Y:S01]  /*9b30*/  LDSM.16.M88.4 R4, [R195+0x4000] ;  /* 0x00400000c304783b */ /* 0x000fe20000000200 */
[C---:B----4-:R-:W-:Y:S06]  /*9b40*/  HMMA.16816.F32 R32, R8.reuse, R220, R172 ;  /* 0x000000dc0820723c */ /* 0x050fec00000018ac */
[C---:B--2---:R-:W-:Y:S01]  /*9b50*/  HMMA.16816.F32 R172, R8.reuse, R182, R176 ;  /* 0x000000b608ac723c */ /* 0x044fe200000018b0 */
[----:B------:R-:W2:Y:S05]  /*9b60*/  LDSM.16.M88.4 R176, [R188+0xc800] ;  /* 0x00c80000bcb0783b */ /* 0x000eaa0000000200 */
[C---:B------:R-:W-:Y:S01]  /*9b70*/  HMMA.16816.F32 R216, R8.reuse, R180, R216 ;  /* 0x000000b408d8723c */ /* 0x040fe200000018d8 */
[----:B------:R-:W-:Y:S05]  /*9b80*/  LDSM.16.M88.4 R180, [R206] ;  /* 0x00000000ceb4783b */ /* 0x000fea0000000200 */
[C---:B------:R-:W-:Y:S01]  /*9b90*/  HMMA.16816.F32 R232, R8.reuse, R222, R232 ;  /* 0x000000de08e8723c */ /* 0x040fe200000018e8 */
[----:B------:R-:W-:Y:S05]  /*9ba0*/  LDSM.16.M88.4 R220, [R207] ;  /* 0x00000000cfdc783b */ /* 0x000fea0000000200 */
[C---:B-1----:R-:W-:Y:S06]  /*9bb0*/  HMMA.16816.F32 R184, R8.reuse, R28, R184 ;  /* 0x0000001c08b8723c */ /* 0x042fec00000018b8 */
[C---:B------:R-:W-:Y:S01]  /*9bc0*/  HMMA.16816.F32 R168, R8.reuse, R30, R168 ;  /* 0x0000001e08a8723c */ /* 0x040fe200000018a8 */
[----:B------:R-:W1:Y:S05]  /*9bd0*/  LDSM.16.M88.4 R28, [R188+0xd000] ;  /* 0x00d00000bc1c783b */ /* 0x000e6a0000000200 */
[C---:B---3--:R-:W-:Y:S06]  /*9be0*/  HMMA.16816.F32 R24, R8.reuse, R20, R24 ;  /* 0x000000140818723c */ /* 0x048fec0000001818 */
[----:B------:R-:W-:Y:S01]  /*9bf0*/  HMMA.16816.F32 R16, R8, R22, R16 ;  /* 0x000000160810723c */ /* 0x000fe20000001810 */
[----:B------:R-:W3:Y:S04]  /*9c00*/  LDSM.16.M88.4 R20, [R188+0xd800] ;  /* 0x00d80000bc14783b */ /* 0x000ee80000000200 */
[----:B------:R-:W4:Y:S01]  /*9c10*/  LDSM.16.M88.4 R8, [R196+0x4000] ;  /* 0x00400000c408783b */ /* 0x000f220000000200 */
[C---:B--2---:R-:W-:Y:S06]  /*9c20*/  HMMA.16816.F32 R216, R4.reuse, R176, R216 ;  /* 0x000000b004d8723c */ /* 0x044fec00000018d8 */
[C---:B------:R-:W-:Y:S06]  /*9c30*/  HMMA.16816.F32 R176, R4.reuse, R178, R172 ;  /* 0x000000b204b0723c */ /* 0x040fec00000018ac */
[C---:B------:R-:W-:Y:S06]  /*9c40*/  HMMA.16816.F32 R32, R4.reuse, R224, R32 ;  /* 0x000000e00420723c */ /* 0x040fec0000001820 */
[C---:B------:R-:W-:Y:S06]  /*9c50*/  HMMA.16816.F32 R232, R4.reuse, R226, R232 ;  /* 0x000000e204e8723c */ /* 0x040fec00000018e8 */
[C---:B-1----:R-:W-:Y:S01]  /*9c60*/  HMMA.16816.F32 R172, R4.reuse, R28, R184 ;  /* 0x0000001c04ac723c */ /* 0x042fe200000018b8 */
[----:B------:R-:W-:Y:S05]  /*9c70*/  LDSM.16.M88.4 R184, [R194+0xc000] ;  /* 0x00c00000c2b8783b */ /* 0x000fea0000000200 */
[C---:B------:R-:W-:Y:S01]  /*9c80*/  HMMA.16816.F32 R168, R4.reuse, R30, R168 ;  /* 0x0000001e04a8723c */ /* 0x040fe200000018a8 */
[----:B------:R-:W1:Y:S05]  /*9c90*/  LDSM.16.M88.4 R28, [R205] ;  /* 0x00000000cd1c783b */ /* 0x000e6a0000000200 */
[C---:B---3--:R-:W-:Y:S06]  /*9ca0*/  HMMA.16816.F32 R24, R4.reuse, R20, R24 ;  /* 0x000000140418723c */ /* 0x048fec0000001818 */
[----:B------:R-:W-:Y:S01]  /*9cb0*/  HMMA.16816.F32 R16, R4, R22, R16 ;  /* 0x000000160410723c */ /* 0x000fe20000001810 */
[----:B------:R-:W2:Y:S04]  /*9cc0*/  LDSM.16.M88.4 R20, [R204] ;  /* 0x00000000cc14783b */ /* 0x000ea80000000200 */
[----:B------:R-:W3:Y:S01]  /*9cd0*/  LDSM.16.M88.4 R4, [R198+0x4000] ;  /* 0x00400000c604783b */ /* 0x000ee20000000200 */
[C---:B----4-:R-:W-:Y:S06]  /*9ce0*/  HMMA.16816.F32 R32, R8.reuse, R220, R32 ;  /* 0x000000dc0820723c */ /* 0x050fec0000001820 */
[C---:B------:R-:W-:Y:S06]  /*9cf0*/  HMMA.16816.F32 R216, R8.reuse, R180, R216 ;  /* 0x000000b408d8723c */ /* 0x040fec00000018d8 */
[C---:B------:R-:W-:Y:S01]  /*9d00*/  HMMA.16816.F32 R232, R8.reuse, R222, R232 ;  /* 0x000000de08e8723c */ /* 0x040fe200000018e8 */
[----:B------:R-:W4:Y:S05]  /*9d10*/  LDSM.16.M88.4 R220, [R194+0xc800] ;  /* 0x00c80000c2dc783b */ /* 0x000f2a0000000200 */
[C---:B------:R-:W-:Y:S06]  /*9d20*/  HMMA.16816.F32 R180, R8.reuse, R182, R176 ;  /* 0x000000b608b4723c */ /* 0x040fec00000018b0 */
[C---:B-1----:R-:W-:Y:S06]  /*9d30*/  HMMA.16816.F32 R176, R8.reuse, R28, R172 ;  /* 0x0000001c08b0723c */ /* 0x042fec00000018ac */
[C---:B------:R-:W-:Y:S01]  /*9d40*/  HMMA.16816.F32 R172, R8.reuse, R30, R168 ;  /* 0x0000001e08ac723c */ /* 0x040fe200000018a8 */
[----:B------:R-:W1:Y:S05]  /*9d50*/  LDSM.16.M88.4 R28, [R194+0xd000] ;  /* 0x00d00000c21c783b */ /* 0x000e6a0000000200 */
[C---:B--2---:R-:W-:Y:S01]  /*9d60*/  HMMA.16816.F32 R168, R8.reuse, R20, R24 ;  /* 0x0000001408a8723c */ /* 0x044fe20000001818 */
[----:B------:R-:W2:Y:S05]  /*9d70*/  LDSM.16.M88.4 R24, [R194+0xd800] ;  /* 0x00d80000c218783b */ /* 0x000eaa0000000200 */
[----:B------:R-:W-:Y:S01]  /*9d80*/  HMMA.16816.F32 R20, R8, R22, R16 ;  /* 0x000000160814723c */ /* 0x000fe20000001810 */
[----:B------:R-:W-:Y:S05]  /*9d90*/  LDSM.16.M88.4 R16, [R197+0x4000] ;  /* 0x00400000c510783b */ /* 0x000fea0000000200 */
[C---:B---3--:R-:W-:Y:S01]  /*9da0*/  HMMA.16816.F32 R8, R4.reuse, R184, R32 ;  /* 0x000000b80408723c */ /* 0x048fe20000001820 */
[----:B------:R-:W3:Y:S05]  /*9db0*/  LDSM.16.M88.4 R32, [R193+0x4000] ;  /* 0x00400000c120783b */ /* 0x000eea0000000200 */
[C---:B----4-:R-:W-:Y:S06]  /*9dc0*/  HMMA.16816.F32 R228, R4.reuse, R220, R216 ;  /* 0x000000dc04e4723c */ /* 0x050fec00000018d8 */
[C---:B------:R-:W-:Y:S06]  /*9dd0*/  HMMA.16816.F32 R232, R4.reuse, R186, R232 ;  /* 0x000000ba04e8723c */ /* 0x040fec00000018e8 */
[C---:B------:R-:W-:Y:S01]  /*9de0*/  HMMA.16816.F32 R220, R4.reuse, R222, R180 ;  /* 0x000000de04dc723c */ /* 0x040fe200000018b4 */
[----:B------:R-:W4:Y:S05]  /*9df0*/  LDSM.16.M88.4 R180, [R193+0x5800] ;  /* 0x00580000c1b4783b */ /* 0x000f2a0000000200 */
[C---:B-1----:R-:W-:Y:S01]  /*9e00*/  HMMA.16816.F32 R216, R4.reuse, R30, R172 ;  /* 0x0000001e04d8723c */ /* 0x042fe200000018ac */
[----:B------:R-:W1:Y:S05]  /*9e10*/  LDSM.16.M88.4 R172, [R193+0x5000] ;  /* 0x00500000c1ac783b */ /* 0x000e6a0000000200 */
[C---:B------:R-:W-:Y:S06]  /*9e20*/  HMMA.16816.F32 R224, R4.reuse, R28, R176 ;  /* 0x0000001c04e0723c */ /* 0x040fec00000018b0 */
[C---:B--2---:R-:W-:Y:S01]  /*9e30*/  HMMA.16816.F32 R184, R4.reuse, R24, R168 ;  /* 0x0000001804b8723c */ /* 0x044fe200000018a8 */
[----:B------:R-:W-:Y:S05]  /*9e40*/  LDSM.16.M88.4 R168, [R188+0xe000] ;  /* 0x00e00000bca8783b */ /* 0x000fea0000000200 */
[----:B------:R-:W-:Y:S06]  /*9e50*/  HMMA.16816.F32 R176, R4, R26, R20 ;  /* 0x0000001a04b0723c */ /* 0x000fec0000001814 */
[C---:B---3--:R-:W-:Y:S01]  /*9e60*/  HMMA.16816.F32 R4, R16.reuse, R32, R8 ;  /* 0x000000201004723c */ /* 0x048fe20000001808 */
[----:B------:R-:W2:Y:S05]  /*9e70*/  LDSM.16.M88.4 R8, [R195+0x6000] ;  /* 0x00600000c308783b */ /* 0x000eaa0000000200 */
[C---:B------:R-:W-:Y:S01]  /*9e80*/  HMMA.16816.F32 R28, R16.reuse, R34, R232 ;  /* 0x00000022101c723c */ /* 0x040fe200000018e8 */
[----:B------:R-:W3:Y:S04]  /*9e90*/  LDSM.16.M88.4 R32, [R188+0xe800] ;  /* 0x00e80000bc20783b */ /* 0x000ee80000000200 */
[----:B------:R-:W3:Y:S01]  /*9ea0*/  LDSM.16.M88.4 R232, [R188+0xf000] ;  /* 0x00f00000bce8783b */ /* 0x000ee20000000200 */
[C---:B------:R-:W-:Y:S06]  /*9eb0*/  HMMA.16816.F32 R228, R16.reuse, R236, R228 ;  /* 0x000000ec10e4723c */ /* 0x040fec00000018e4 */
[C---:B------:R-:W-:Y:S06]  /*9ec0*/  HMMA.16816.F32 R24, R16.reuse, R238, R220 ;  /* 0x000000ee1018723c */ /* 0x040fec00000018dc */
[C---:B----4-:R-:W-:Y:S06]  /*9ed0*/  HMMA.16816.F32 R236, R16.reuse, R180, R184 ;  /* 0x000000b410ec723c */ /* 0x050fec00000018b8 */
[C---:B-1----:R-:W-:Y:S06]  /*9ee0*/  HMMA.16816.F32 R20, R16.reuse, R172, R224 ;  /* 0x000000ac1014723c */ /* 0x042fec00000018e0 */
[C---:B------:R-:W-:Y:S01]  /*9ef0*/  HMMA.16816.F32 R220, R16.reuse, R174, R216 ;  /* 0x000000ae10dc723c */ /* 0x040fe200000018d8 */
[----:B------:R-:W-:Y:S05]  /*9f00*/  LDSM.16.M88.4 R216, [R203] ;  /* 0x00000000cbd8783b */ /* 0x000fea0000000200 */
[----:B------:R-:W-:Y:S01]  /*9f10*/  HMMA.16816.F32 R180, R16, R182, R176 ;  /* 0x000000b610b4723c */ /* 0x000fe200000018b0 */
[----:B------:R-:W1:Y:S05]  /*9f20*/  LDSM.16.M88.4 R16, [R188+0xf800] ;  /* 0x00f80000bc10783b */ /* 0x000e6a0000000200 */
[C---:B--2---:R-:W-:Y:S01]  /*9f30*/  HMMA.16816.F32 R176, R8.reuse, R168, R4 ;  /* 0x000000a808b0723c */ /* 0x044fe20000001804 */
[----:B------:R-:W2:Y:S05]  /*9f40*/  LDSM.16.M88.4 R4, [R196+0x6000] ;  /* 0x00600000c404783b */ /* 0x000eaa0000000200 */
[C---:B------:R-:W-:Y:S01]  /*9f50*/  HMMA.16816.F32 R184, R8.reuse, R170, R28 ;  /* 0x000000aa08b8723c */ /* 0x040fe2000000181c */
[----:B------:R-:W4:Y:S05]  /*9f60*/  LDSM.16.M88.4 R168, [R202] ;  /* 0x00000000caa8783b */ /* 0x000f2a0000000200 */
[C---:B---3--:R-:W-:Y:S06]  /*9f70*/  HMMA.16816.F32 R172, R8.reuse, R34, R24 ;  /* 0x0000002208ac723c */ /* 0x048fec0000001818 */
[C---:B------:R-:W-:Y:S06]  /*9f80*/  HMMA.16816.F32 R28, R8.reuse, R232, R20 ;  /* 0x000000e8081c723c */ /* 0x040fec0000001814 */
[C---:B------:R-:W-:Y:S01]  /*9f90*/  HMMA.16816.F32 R24, R8.reuse, R234, R220 ;  /* 0x000000ea0818723c */ /* 0x040fe200000018dc */
[----:B------:R-:W3:Y:S05]  /*9fa0*/  LDSM.16.M88.4 R232, [R200] ;  /* 0x00000000c8e8783b */ /* 0x000eea0000000200 */
[C---:B------:R-:W-:Y:S01]  /*9fb0*/  HMMA.16816.F32 R224, R8.reuse, R32, R228 ;  /* 0x0000002008e0723c */ /* 0x040fe200000018e4 */
[----:B------:R-:W3:Y:S05]  /*9fc0*/  LDSM.16.M88.4 R32, [R201] ;  /* 0x00000000c920783b */ /* 0x000eea0000000200 */
[C---:B-1----:R-:W-:Y:S06]  /*9fd0*/  HMMA.16816.F32 R20, R8.reuse, R16, R236 ;  /* 0x000000100814723c */ /* 0x042fec00000018ec */
[----:B------:R-:W-:Y:S01]  /*9fe0*/  HMMA.16816.F32 R16, R8, R18, R180 ;  /* 0x000000120810723c */ /* 0x000fe200000018b4 */
[----:B------:R-:W-:Y:S04]  /*9ff0*/  LDSM.16.M88.4 R8, [R198+0x6000] ;  /* 0x00600000c608783b */ /* 0x000fe80000000200 */
[----:B------:R-:W1:Y:S01]  /*a000*/  LDSM.16.M88.4 R180, [R194+0xe000] ;  /* 0x00e00000c2b4783b */ /* 0x000e620000000200 */
[C---:B--2---:R-:W-:Y:S06]  /*a010*/  HMMA.16816.F32 R176, R4.reuse, R216, R176 ;  /* 0x000000d804b0723c */ /* 0x044fec00000018b0 */
[C---:B------:R-:W-:Y:S06]  /*a020*/  HMMA.16816.F32 R184, R4.reuse, R218, R184 ;  /* 0x000000da04b8723c */ /* 0x040fec00000018b8 */
[C---:B----4-:R-:W-:Y:S06]  /*a030*/  HMMA.16816.F32 R224, R4.reuse, R168, R224 ;  /* 0x000000a804e0723c */ /* 0x050fec00000018e0 */
[C---:B---3--:R-:W-:Y:S01]  /*a040*/  HMMA.16816.F32 R236, R4.reuse, R232, R20 ;  /* 0x000000e804ec723c */ /* 0x048fe20000001814 */
[----:B------:R-:W-:Y:S05]  /*a050*/  LDSM.16.M88.4 R20, [R193+0x6000] ;  /* 0x00600000c114783b */ /* 0x000fea0000000200 */
[C---:B------:R-:W-:Y:S01]  /*a060*/  HMMA.16816.F32 R220, R4.reuse, R170, R172 ;  /* 0x000000aa04dc723c */ /* 0x040fe200000018ac */
[----:B------:R-:W2:Y:S04]  /*a070*/  LDSM.16.M88.4 R168, [R194+0xe800] ;  /* 0x00e80000c2a8783b */ /* 0x000ea80000000200 */
[----:B------:R-:W-:Y:S01]  /*a080*/  LDSM.16.M88.4 R172, [R193+0x6800] ;  /* 0x00680000c1ac783b */ /* 0x000fe20000000200 */
[C---:B------:R-:W-:Y:S03]  /*a090*/  HMMA.16816.F32 R216, R4.reuse, R32, R28 ;  /* 0x0000002004d8723c */ /* 0x040fe6000000181c */
[----:B------:R-:W3:Y:S03]  /*a0a0*/  LDSM.16.M88.4 R28, [R194+0xf000] ;  /* 0x00f00000c21c783b */ /* 0x000ee60000000200 */
[C---:B------:R-:W-:Y:S06]  /*a0b0*/  HMMA.16816.F32 R228, R4.reuse, R34, R24 ;  /* 0x0000002204e4723c */ /* 0x040fec0000001818 */
[----:B------:R-:W-:Y:S01]  /*a0c0*/  HMMA.16816.F32 R232, R4, R234, R16 ;  /* 0x000000ea04e8723c */ /* 0x000fe20000001810 */
[----:B------:R-:W4:Y:S05]  /*a0d0*/  LDSM.16.M88.4 R4, [R197+0x6000] ;  /* 0x00600000c504783b */ /* 0x000f2a0000000200 */
[C---:B-1----:R-:W-:Y:S01]  /*a0e0*/  HMMA.16816.F32 R16, R8.reuse, R180, R176 ;  /* 0x000000b40810723c */ /* 0x042fe200000018b0 */
[----:B------:R-:W1:Y:S05]  /*a0f0*/  LDSM.16.M88.4 R176, [R194+0xf800] ;  /* 0x00f80000c2b0783b */ /* 0x000e6a0000000200 */
[C---:B------:R-:W-:Y:S06]  /*a100*/  HMMA.16816.F32 R24, R8.reuse, R182, R184 ;  /* 0x000000b60818723c */ /* 0x040fec00000018b8 */
[C---:B--2---:R-:W-:Y:S06]  /*a110*/  HMMA.16816.F32 R32, R8.reuse, R168, R224 ;  /* 0x000000a80820723c */ /* 0x044fec00000018e0 */
[C---:B------:R-:W-:Y:S06]  /*a120*/  HMMA.16816.F32 R168, R8.reuse, R170, R220 ;  /* 0x000000aa08a8723c */ /* 0x040fec00000018dc */
[----:B---3--:R-:W-:Y:S06]  /*a130*/  HMMA.16816.F32 R216, R8, R28, R216 ;  /* 0x0000001c08d8723c */ /* 0x008fec00000018d8 */
[C---:B----4-:R-:W-:Y:S06]  /*a140*/  HMMA.16816.F32 R184, R4.reuse, R20, R16 ;  /* 0x0000001404b8723c */ /* 0x050fec0000001810 */
[----:B------:R-:W-:Y:S06]  /*a150*/  HMMA.16816.F32 R24, R4, R22, R24 ;  /* 0x000000160418723c */ /* 0x000fec0000001818 */
[----:B------:R-:W-:Y:S01]  /*a160*/  HMMA.16816.F32 R180, R8, R30, R228 ;  /* 0x0000001e08b4723c */ /* 0x000fe200000018e4 */
[----:B------:R-:W2:Y:S05]  /*a170*/  LDSM.16.M88.4 R28, [R193+0x7000] ;  /* 0x00700000c11c783b */ /* 0x000eaa0000000200 */
[C---:B------:R-:W-:Y:S06]  /*a180*/  HMMA.16816.F32 R20, R4.reuse, R172, R32 ;  /* 0x000000ac0414723c */ /* 0x040fec0000001820 */
[C---:B------:R-:W-:Y:S01]  /*a190*/  FFMA.FTZ R15, R12.reuse, UR5, R185 ;  /* 0x000000050c0f7c23 */ /* 0x040fe200080100b9 */
[----:B------:R-:W-:Y:S01]  /*a1a0*/  FFMA.FTZ R17, R12, UR5, R187 ;  /* 0x000000050c117c23 */ /* 0x000fe200080100bb */
[----:B------:R-:W-:Y:S01]  /*a1b0*/  I2FP.F32.S32 R12, R3 ;  /* 0x00000003000c7245 */ /* 0x000fe20000201400 */
[----:B------:R-:W-:Y:S01]  /*a1c0*/  HMMA.16816.F32 R32, R4, R174, R168 ;  /* 0x000000ae0420723c */ /* 0x000fe200000018a8 */
[----:B------:R-:W3:Y:S01]  /*a1d0*/  LDSM.16.M88.4 R168, [R193+0x7800] ;  /* 0x00780000c1a8783b */ /* 0x000ee20000000200 */
[----:B------:R-:W-:Y:S01]  /*a1e0*/  FSEL R220, R15, -INF , !P2 ;  /* 0xff8000000fdc7808 */ /* 0x000fe20005000000 */
[----:B------:R-:W-:-:S04]  /*a1f0*/  DEPBAR.LE SB0, 0x0 ;  /* 0x000080000000791a */ /* 0x000fc80000000000 */
[----:B------:R-:W-:Y:S01]  /*a200*/  BAR.SYNC.DEFER_BLOCKING 0x0 ;  /* 0x0000000000007b1d */ /* 0x000fe20000010000 */
[-C--:B------:R-:W-:Y:S01]  /*a210*/  ISETP.GE.AND P2, PT, R3, R13.reuse, PT ;  /* 0x0000000d0300720c */ /* 0x080fe20003f46270 */
[C---:B------:R-:W-:Y:S01]  /*a220*/  FFMA.FTZ R3, R12.reuse, UR5, R24 ;  /* 0x000000050c037c23 */ /* 0x040fe20008010018 */
[----:B------:R-:W-:Y:S01]  /*a230*/  FFMA.FTZ R16, R12, UR5, R26 ;  /* 0x000000050c107c23 */ /* 0x000fe2000801001a */
[----:B------:R-:W-:Y:S01]  /*a240*/  I2FP.F32.S32 R12, R2 ;  /* 0x00000002000c7245 */ /* 0x000fe20000201400 */
[----:B-1----:R-:W-:Y:S01]  /*a250*/  HMMA.16816.F32 R172, R8, R176, R236 ;  /* 0x000000b008ac723c */ /* 0x002fe200000018ec */
[----:B------:R-:W-:Y:S02]  /*a260*/  FSEL R222, R17, -INF , !P1 ;  /* 0xff80000011de7808 */ /* 0x000fe40004800000 */
[----:B------:R-:W-:Y:S01]  /*a270*/  FSEL R187, R3, -INF , !P0 ;  /* 0xff80000003bb7808 */ /* 0x000fe20004000000 */
[----:B------:R-:W-:Y:S01]  /*a280*/  FFMA.FTZ R15, R12, UR5, R25 ;  /* 0x000000050c0f7c23 */ /* 0x000fe20008010019 */
[----:B------:R-:W-:Y:S01]  /*a290*/  ISETP.GE.AND P1, PT, R2, R14, PT ;  /* 0x0000000e0200720c */ /* 0x000fe20003f26270 */
[----:B------:R-:W-:Y:S01]  /*a2a0*/  FFMA.FTZ R12, R12, UR5, R27 ;  /* 0x000000050c0c7c23 */ /* 0x000fe2000801001b */
[----:B------:R-:W-:Y:S01]  /*a2b0*/  ISETP.GE.AND P0, PT, R2, R13, PT ;  /* 0x0000000d0200720c */ /* 0x000fe20003f06270 */
[----:B------:R-:W-:Y:S01]  /*a2c0*/  VIADD R2, R0, 0x10 ;  /* 0x0000001000027836 */ /* 0x000fe20000000000 */
[----:B------:R-:W-:-:S02]  /*a2d0*/  FSEL R221, R16, -INF , !P2 ;  /* 0xff80000010dd7808 */ /* 0x000fc40005000000 */
[----:B------:R-:W-:Y:S02]  /*a2e0*/  FSEL R185, R15, -INF , !P1 ;  /* 0xff8000000fb97808 */ /* 0x000fe40004800000 */
[----:B------:R-:W-:Y:S01]  /*a2f0*/  I2FP.F32.S32 R3, R2 ;  /* 0x0000000200037245 */ /* 0x000fe20000201400 */
[C---:B--2---:R-:W-:Y:S01]  /*a300*/  HMMA.16816.F32 R24, R4.reuse, R28, R216 ;  /* 0x0000001c0418723c */ /* 0x044fe200000018d8 */
[C---:B------:R-:W-:Y:S02]  /*a310*/  ISETP.GE.AND P2, PT, R2.reuse, R14, PT ;  /* 0x0000000e0200720c */ /* 0x040fe40003f46270 */
[----:B------:R-:W-:Y:S01]  /*a320*/  ISETP.GE.AND P1, PT, R2, R13, PT ;  /* 0x0000000d0200720c */ /* 0x000fe20003f26270 */
[----:B------:R-:W-:Y:S02]  /*a330*/  VIADD R2, R0, 0x11 ;  /* 0x0000001100027836 */ /* 0x000fe40000000000 */
[C---:B------:R-:W-:Y:S01]  /*a340*/  FFMA.FTZ R15, R3.reuse, UR5, R20 ;  /* 0x00000005030f7c23 */ /* 0x040fe20008010014 */
[----:B------:R-:W-:Y:S01]  /*a350*/  FFMA.FTZ R16, R3, UR5, R22 ;  /* 0x0000000503107c23 */ /* 0x000fe20008010016 */
[----:B------:R-:W-:Y:S01]  /*a360*/  FSEL R176, R12, -INF , !P0 ;  /* 0xff8000000cb07808 */ /* 0x000fe20004000000 */
[----:B------:R-:W-:Y:S01]  /*a370*/  HMMA.16816.F32 R28, R4, R30, R180 ;  /* 0x0000001e041c723c */ /* 0x000fe200000018b4 */
[----:B------:R-:W-:-:S02]  /*a380*/  I2FP.F32.S32 R3, R2 ;  /* 0x0000000200037245 */ /* 0x000fc40000201400 */
[----:B------:R-:W-:Y:S02]  /*a390*/  FSEL R230, R15, -INF , !P2 ;  /* 0xff8000000fe67808 */ /* 0x000fe40005000000 */
[C---:B------:R-:W-:Y:S01]  /*a3a0*/  ISETP.GE.AND P0, PT, R2.reuse, R14, PT ;  /* 0x0000000e0200720c */ /* 0x040fe20003f06270 */
[----:B------:R-:W-:Y:S01]  /*a3b0*/  FFMA.FTZ R15, R3, UR5, R21 ;  /* 0x00000005030f7c23 */ /* 0x000fe20008010015 */
[-C--:B------:R-:W-:Y:S01]  /*a3c0*/  ISETP.GE.AND P2, PT, R2, R13.reuse, PT ;  /* 0x0000000d0200720c */ /* 0x080fe20003f46270 */
        /* <DEDUP_REMOVED lines=12> */
[----:B------:R-:W-:Y:S01]  /*a490*/  FSEL R240, R15, -INF , !P2 ;  /* 0xff8000000ff07808 */ /* 0x000fe20005000000 */
[----:B---3--:R-:W-:Y:S01]  /*a4a0*/  HMMA.16816.F32 R20, R4, R168, R172 ;  /* 0x000000a80414723c */ /* 0x008fe200000018ac */
[----:B------:R-:W-:Y:S02]  /*a4b0*/  I2FP.F32.S32 R9, R2 ;  /* 0x0000000200097245 */ /* 0x000fe40000201400 */
[----:B------:R-:W-:Y:S02]  /*a4c0*/  FSEL R228, R8, -INF , !P1 ;  /* 0xff80000008e47808 */ /* 0x000fe40004800000 */
[----:B------:R-:W-:Y:S01]  /*a4d0*/  I2FP.F32.S32 R8, R3 ;  /* 0x0000000300087245 */ /* 0x000fe20000201400 */
[C---:B------:R-:W-:Y:S01]  /*a4e0*/  FFMA.FTZ R11, R9.reuse, UR5, R33 ;  /* 0x00000005090b7c23 */ /* 0x040fe20008010021 */
[----:B------:R-:W-:Y:S01]  /*a4f0*/  FFMA.FTZ R9, R9, UR5, R35 ;  /* 0x0000000509097c23 */ /* 0x000fe20008010023 */
[----:B------:R-:W-:-:S02]  /*a500*/  FSEL R35, R10, -INF , !P0 ;  /* 0xff8000000a237808 */ /* 0x000fc40004000000 */
        /* <DEDUP_REMOVED lines=8> */
[----:B------:R-:W-:Y:S02]  /*a590*/  FSEL R219, R10, -INF , !P0 ;  /* 0xff8000000adb7808 */ /* 0x000fe40004000000 */
[----:B------:R-:W-:-:S02]  /*a5a0*/  FSEL R32, R11, -INF , !P2 ;  /* 0xff8000000b207808 */ /* 0x000fc40005000000 */
[C---:B------:R-:W-:Y:S02]  /*a5b0*/  ISETP.GE.AND P1, PT, R2.reuse, R14, PT ;  /* 0x0000000e0200720c */ /* 0x040fe40003f26270 */
[----:B------:R-:W-:Y:S02]  /*a5c0*/  I2FP.F32.S32 R9, R2 ;  /* 0x0000000200097245 */ /* 0x000fe40000201400 */
[-C--:B------:R-:W-:Y:S01]  /*a5d0*/  ISETP.GE.AND P0, PT, R2, R13.reuse, PT ;  /* 0x0000000d0200720c */ /* 0x080fe20003f06270 */
[C---:B------:R-:W-:Y:S01]  /*a5e0*/  VIADD R2, R0.reuse, 0x28 ;  /* 0x0000002800027836 */ /* 0x040fe20000000000 */
[----:B------:R-:W-:Y:S01]  /*a5f0*/  ISETP.GE.AND P2, PT, R3, R13, PT ;  /* 0x0000000d0300720c */ /* 0x000fe20003f46270 */
[C---:B------:R-:W-:Y:S01]  /*a600*/  FFMA.FTZ R10, R9.reuse, UR5, R25 ;  /* 0x00000005090a7c23 */ /* 0x040fe20008010019 */
[----:B------:R-:W-:Y:S02]  /*a610*/  VIADD R3, R0, 0x29 ;  /* 0x0000002900037836 */ /* 0x000fe40000000000 */
[----:B------:R-:W-:Y:S01]  /*a620*/  FFMA.FTZ R6, R9, UR5, R27 ;  /* 0x0000000509067c23 */ /* 0x000fe2000801001b */
[----:B------:R-:W-:-:S02]  /*a630*/  FSEL R155, R8, -INF , !P2 ;  /* 0xff800000089b7808 */ /* 0x000fc40005000000 */
        /* <DEDUP_REMOVED lines=18> */
[-C--:B------:R-:W-:Y:S01]  /*a760*/  ISETP.GE.AND P1, PT, R2, R14.reuse, PT ;  /* 0x0000000e0200720c */ /* 0x080fe20003f26270 */
        /* <DEDUP_REMOVED lines=54> */
[----:B------:R-:W4:Y:S08]  /*aad0*/  @!P3 LDC.64 R8, c[0x0][0x218] ;  /* 0x00008600ff08bb82 */ /* 0x000f300000000a00 */
[----:B------:R-:W4:Y:S08]  /*aae0*/  @!P6 LDC.64 R12, c[0x0][0x218] ;  /* 0x00008600ff0ceb82 */ /* 0x000f300000000a00 */
[----:B------:R-:W4:Y:S08]  /*aaf0*/  @!P4 LDC.64 R18, c[0x0][0x218] ;  /* 0x00008600ff12cb82 */ /* 0x000f300000000a00 */
[----:B------:R-:W4:Y:S08]  /*ab00*/  @!P5 LDC.64 R20, c[0x0][0x218] ;  /* 0x00008600ff14db82 */ /* 0x000f300000000a00 */
[----:B------:R-:W4:Y:S08]  /*ab10*/  @!P3 LDC.64 R14, c[0x0][0x218] ;  /* 0x00008600ff0ebb82 */ /* 0x000f300000000a00 */
[----:B------:R-:W4:Y:S08]  /*ab20*/  @!P4 LDC.64 R26, c[0x0][0x218] ;  /* 0x00008600ff1acb82 */ /* 0x000f300000000a00 */
[----:B------:R-:W4:Y:S08]  /*ab30*/  @!P3 LDC.64 R24, c[0x0][0x218] ;  /* 0x00008600ff18bb82 */ /* 0x000f300000000a00 */
[----:B------:R-:W4:Y:S01]  /*ab40*/  @!P4 LDC.64 R22, c[0x0][0x218] ;  /* 0x00008600ff16cb82 */ /* 0x000f220000000a00 */
[----:B--2---:R-:W-:-:S04]  /*ab50*/  LEA R0, P1, R2, R238, 0x6 ;  /* 0x000000ee02007211 */ /* 0x004fc800078230ff */
[----:B---3--:R-:W-:Y:S02]  /*ab60*/  LEA.HI.X R3, R2, R247, R3, 0x6, P1 ;  /* 0x000000f702037211 */ /* 0x008fe400008f3403 */
[C---:B-1----:R-:W-:Y:S02]  /*ab70*/  @!P6 LEA R4, P1, R0.reuse, R4, 0x1 ;  /* 0x000000040004e211 */ /* 0x042fe400078208ff */
[C---:B-----5:R-:W-:Y:S02]  /*ab80*/  @!P5 LEA R6, P2, R0.reuse, R6, 0x1 ;  /* 0x000000060006d211 */ /* 0x060fe400078408ff */
[C-C-:B------:R-:W-:Y:S02]  /*ab90*/  @!P6 LEA.HI.X R5, R0.reuse, R5, R3.reuse, 0x1, P1 ;  /* 0x000000050005e211 */ /* 0x140fe400008f0c03 */
[C---:B----4-:R-:W-:Y:S02]  /*aba0*/  @!P4 LEA R10, P1, R0.reuse, R10, 0x1 ;  /* 0x0000000a000ac211 */ /* 0x050fe400078208ff */
[C-C-:B------:R-:W-:Y:S01]  /*abb0*/  @!P5 LEA.HI.X R7, R0.reuse, R7, R3.reuse, 0x1, P2 ;  /* 0x000000070007d211 */ /* 0x140fe200010f0c03 */
[----:B------:R-:W-:Y:S01]  /*abc0*/  @!PT LDS RZ, [RZ] ;  /* 0x00000000fffff984 */ /* 0x000fe20000000800 */
[----:B------:R-:W-:Y:S01]  /*abd0*/  @!PT LDS RZ, [RZ] ;  /* 0x00000000fffff984 */ /* 0x000fe20000000800 */
[----:B------:R-:W-:Y:S01]  /*abe0*/  @!PT LDS RZ, [RZ] ;  /* 0x00000000fffff984 */ /* 0x000fe20000000800 */
[----:B------:R-:W-:Y:S01]  /*abf0*/  @!P6 LDGSTS.E.BYPASS.LTC128B.128 [R215+0x8000], desc[UR30][R4.64] ;  /* 0x0800000004d7efae */ /* 0x000fe2000b901d5e */
        /* <DEDUP_REMOVED lines=9> */
[----:B------:R-:W-:-:S03]  /*ac90*/  IADD3.X R3, R3, UR39, RZ, P2, !PT ;  /* 0x0000002703037c10 */ /* 0x000fc600097fe4ff */
        /* <DEDUP_REMOVED lines=11> */
[----:B--2---:R-:W-:-:S04]  /*ad50*/  @!P6 LEA R6, P1, R2, R12, 0x1 ;  /* 0x0000000c0206e211 */ /* 0x004fc800078208ff */
[C-C-:B------:R-:W-:Y:S02]  /*ad60*/  @!P6 LEA.HI.X R7, R2.reuse, R13, R3.reuse, 0x1, P1 ;  /* 0x0000000d0207e211 */ /* 0x140fe400008f0c03 */
[----:B------:R-:W2:Y:S01]  /*ad70*/  @!P5 LDC.64 R12, c[0x0][0x218] ;  /* 0x00008600ff0cdb82 */ /* 0x000ea20000000a00 */
[C---:B------:R-:W-:Y:S02]  /*ad80*/  @!P5 LEA R4, P1, R2.reuse, R20, 0x1 ;  /* 0x000000140204d211 */ /* 0x040fe400078208ff */
[----:B------:R-:W-:Y:S01]  /*ad90*/  @!PT LDS RZ, [RZ] ;  /* 0x00000000fffff984 */ /* 0x000fe20000000800 */
[----:B------:R-:W-:Y:S01]  /*ada0*/  @!PT LDS RZ, [RZ] ;  /* 0x00000000fffff984 */ /* 0x000fe20000000800 */
[----:B------:R-:W-:Y:S01]  /*adb0*/  @!PT LDS RZ, [RZ] ;  /* 0x00000000fffff984 */ /* 0x000fe20000000800 */
[----:B------:R5:W-:Y:S02]  /*adc0*/  @!P6 LDGSTS.E.BYPASS.LTC128B.128 [R215+0x8800], desc[UR30][R6.64] ;  /* 0x0880000006d7efae */ /* 0x000be4000b901d5e */
[C---:B------:R-:W-:Y:S02]  /*add0*/  @!P5 LEA.HI.X R5, R2.reuse, R21, R3, 0x1, P1 ;  /* 0x000000150205d211 */ /* 0x040fe400008f0c03 */
[----:B------:R1:W-:Y:S01]  /*ade0*/  @P5 STS.128 [R215+0xa800], RZ ;  /* 0x00a800ffd7005388 */ /* 0x0003e20000000c00 */
[----:B---3--:R-:W3:Y:S01]  /*adf0*/  @!P6 LDC.64 R10, c[0x0][0x218] ;  /* 0x00008600ff0aeb82 */ /* 0x008ee20000000a00 */
[----:B----4-:R-:W-:-:S02]  /*ae00*/  @!P4 LEA R8, P2, R2, R18, 0x1 ;  /* 0x000000120208c211 */ /* 0x010fc400078408ff */
[----:B------:R-:W-:Y:S01]  /*ae10*/  @!PT LDS RZ, [RZ] ;  /* 0x00000000fffff984 */ /* 0x000fe20000000800 */
[----:B------:R-:W-:Y:S01]  /*ae20*/  @!PT LDS RZ, [RZ] ;  /* 0x00000000fffff984 */ /* 0x000fe20000000800 */
[----:B------:R-:W-:Y:S01]  /*ae30*/  @!PT LDS RZ, [RZ] ;  /* 0x00000000fffff984 */ /* 0x000fe20000000800 */
[----:B------:R2:W-:Y:S02]  /*ae40*/  @!P5 LDGSTS.E.BYPASS.LTC128B.128 [R215+0xa800], desc[UR30][R4.64+0x80] ;  /* 0x0a80008004d7dfae */ /* 0x0005e4000b901d5e */
[C---:B------:R-:W-:Y:S02]  /*ae50*/  @!P4 LEA.HI.X R9, R2.reuse, R19, R3, 0x1, P2 ;  /* 0x000000130209c211 */ /* 0x040fe400010f0c03 */
[----:B------:R1:W-:Y:S01]  /*ae60*/  @P4 STS.128 [R215+0xc800], RZ ;  /* 0x00c800ffd7004388 */ /* 0x0003e20000000c00 */
[----:B------:R-:W4:Y:S01]  /*ae70*/  @!P6 LDC.64 R18, c[0x0][0x218] ;  /* 0x00008600ff12eb82 */ /* 0x000f220000000a00 */
[C---:B------:R-:W-:Y:S02]  /*ae80*/  IADD3 R0, P2, R2.reuse, UR40, RZ ;  /* 0x0000002802007c10 */ /* 0x040fe4000ff5e0ff */
[----:B------:R-:W-:Y:S01]  /*ae90*/  @!PT LDS RZ, [RZ] ;  /* 0x00000000fffff984 */ /* 0x000fe20000000800 */
[----:B------:R-:W-:Y:S01]  /*aea0*/  @!PT LDS RZ, [RZ] ;  /* 0x00000000fffff984 */ /* 0x000fe20000000800 */
[----:B------:R-:W-:Y:S01]  /*aeb0*/  @!PT LDS RZ, [RZ] ;  /* 0x00000000fffff984 */ /* 0x000fe20000000800 */
[----:B------:R4:W-:Y:S04]  /*aec0*/  @!P4 LDGSTS.E.BYPASS.LTC128B.128 [R215+0xc800], desc[UR30][R8.64+0x100] ;  /* 0x0c80010008d7cfae */ /* 0x0009e8000b901d5e */
[----:B------:R1:W-:Y:S01]  /*aed0*/  @P3 STS.128 [R215+0xe800], RZ ;  /* 0x00e800ffd7003388 */ /* 0x0003e20000000c00 */
[----:B------:R-:W1:Y:S01]  /*aee0*/  @!P5 LDC.64 R20, c[0x0][0x218] ;  /* 0x00008600ff14db82 */ /* 0x000e620000000a00 */
[----:B-----5:R-:W-:-:S04]  /*aef0*/  @!P3 LEA R6, P1, R2, R14, 0x1 ;  /* 0x0000000e0206b211 */ /* 0x020fc800078208ff */
[----:B------:R-:W-:Y:S02]  /*af00*/  @!P3 LEA.HI.X R7, R2, R15, R3, 0x1, P1 ;  /* 0x0000000f0207b211 */ /* 0x000fe400008f0c03 */
[C---:B---3--:R-:W-:Y:S02]  /*af10*/  @!P6 LEA R10, P1, R0.reuse, R10, 0x1 ;  /* 0x0000000a000ae211 */ /* 0x048fe400078208ff */
[----:B------:R-:W-:Y:S01]  /*af20*/  IADD3.X R3, R3, UR39, RZ, P2, !PT ;  /* 0x0000002703037c10 */ /* 0x000fe200097fe4ff */
[----:B------:R-:W-:Y:S01]  /*af30*/  @!PT LDS RZ, [RZ] ;  /* 0x00000000fffff984 */ /* 0x000fe20000000800 */
[----:B------:R-:W-:Y:S01]  /*af40*/  @!PT LDS RZ, [RZ] ;  /* 0x00000000fffff984 */ /* 0x000fe20000000800 */
[----:B------:R-:W-:Y:S01]  /*af50*/  @!PT LDS RZ, [RZ] ;  /* 0x00000000fffff984 */ /* 0x000fe20000000800 */
[----:B------:R1:W-:Y:S01]  /*af60*/  @!P3 LDGSTS.E.BYPASS.LTC128B.128 [R215+0xe800], desc[UR30][R6.64+0x180] ;  /* 0x0e80018006d7bfae */ /* 0x0003e2000b901d5e */
[C---:B--2---:R-:W-:Y:S02]  /*af70*/  @!P5 LEA R4, P2, R0.reuse, R12, 0x1 ;  /* 0x0000000c0004d211 */ /* 0x044fe400078408ff */
        /* <DEDUP_REMOVED lines=17> */
[----:B----4-:R-:W-:-:S02]  /*b090*/  @!P6 LEA R8, P1, R2, R18, 0x1 ;  /* 0x000000120208e211 */ /* 0x010fc400078208ff */
[----:B------:R-:W-:Y:S01]  /*b0a0*/  IADD3.X R3, R3, UR39, RZ, P2, !PT ;  /* 0x0000002703037c10 */ /* 0x000fe200097fe4ff */
[----:B------:R2:W-:Y:S03]  /*b0b0*/  @P4 STS.128 [R215+0xd000], RZ ;  /* 0x00d000ffd7004388 */ /* 0x0005e60000000c00 */
[C---:B------:R-:W-:Y:S01]  /*b0c0*/  @!P6 LEA.HI.X R9, R2.reuse, R19, R3, 0x1, P1 ;  /* 0x000000130209e211 */ /* 0x040fe200008f0c03 */
        /* <DEDUP_REMOVED lines=37> */
.L_x_510:
[----:B------:R-:W-:Y:S05]  /*b320*/  BSYNC B0 ;  /* 0x0000000000007941 */ /* 0x000fea0003800000 */
.L_x_509:
[----:B------:R-:W0:Y:S02]  /*b330*/  LDGDEPBAR ;  /* 0x00000000000079af */ /* 0x000e240000000000 */
.L_x_508:
[----:B--2---:R-:W2:Y:S01]  /*b340*/  LDL R6, [R1+0x48] ;  /* 0x0000480001067983 */ /* 0x004ea20000100800 */
[----:B------:R-:W-:Y:S01]  /*b350*/  MOV R23, R243 ;  /* 0x000000f300177202 */ /* 0x000fe20000000f00 */
[----:B------:R-:W-:Y:S01]  /*b360*/  IMAD.MOV.U32 R20, RZ, RZ, R154 ;  /* 0x000000ffff147224 */ /* 0x000fe200078e009a */
[----:B------:R-:W-:Y:S01]  /*b370*/  MOV R21, R155 ;  /* 0x0000009b00157202 */ /* 0x000fe20000000f00 */
[----:B------:R-:W3:Y:S01]  /*b380*/  LDL R3, [R1+0x58] ;  /* 0x0000580001037983 */ /* 0x000ee20000100800 */
[----:B------:R-:W-:-:S03]  /*b390*/  IMAD.MOV.U32 R22, RZ, RZ, R242 ;  /* 0x000000ffff167224 */ /* 0x000fc600078e00f2 */
[----:B-1----:R-:W4:Y:S01]  /*b3a0*/  LDL R5, [R1+0x68] ;  /* 0x0000680001057983 */ /* 0x002f220000100800 */
[----:B------:R-:W-:Y:S01]  /*b3b0*/  FMNMX.FTZ R0, R153, R16, !PT ;  /* 0x0000001099007209 */ /* 0x000fe20007810000 */
[----:B------:R-:W-:Y:S01]  /*b3c0*/  USHF.L.U32 UR34, UR20, 0x1, URZ ;  /* 0x0000000114227899 */ /* 0x000fe2000800063f */
[----:B------:R-:W1:Y:S02]  /*b3d0*/  LDC.U8 R173, c[0x0][0x388] ;  /* 0x0000e200ffad7b82 */ /* 0x000e640000000000 */
[----:B------:R-:W-:-:S04]  /*b3e0*/  FMNMX.FTZ R0, R220, R0, !PT ;  /* 0x00000000dc007209 */ /* 0x000fc80007810000 */
[----:B------:R-:W-:Y:S01]  /*b3f0*/  FMNMX.FTZ R0, R187, R0, !PT ;  /* 0x00000000bb007209 */ /* 0x000fe20007810000 */
[----:B------:R-:W-:Y:S01]  /*b400*/  UIADD3 UR4, UR37, -0x4498517b, URZ ;  /* 0xbb67ae8525047890 */ /* 0x000fe2000fffe03f */
[----:B------:R-:W1:Y:S02]  /*b410*/  LDC.U8 R172, c[0x0][0x388] ;  /* 0x0000e200ffac7b82 */ /* 0x000e640000000000 */
[----:B------:R-:W-:-:S04]  /*b420*/  FMNMX.FTZ R0, R185, R0, !PT ;  /* 0x00000000b9007209 */ /* 0x000fc80007810000 */
        /* <DEDUP_REMOVED lines=22> */
[----:B------:R-:W5:Y:S01]  /*b590*/  SHFL.BFLY PT, R2, R0, 0x2, 0x1f ;  /* 0x0c401f0000027f89 */ /* 0x000f6200000e0000 */
[----:B------:R-:W-:-:S04]  /*b5a0*/  FMNMX.FTZ R4, R22, R4, !PT ;  /* 0x0000000416047209 */ /* 0x000fc80007810000 */
[----:B------:R-:W-:-:S04]  /*b5b0*/  FMNMX.FTZ R4, R218, R4, !PT ;  /* 0x00000004da047209 */ /* 0x000fc80007810000 */
[----:B------:R-:W-:-:S04]  /*b5c0*/  FMNMX.FTZ R4, R224, R4, !PT ;  /* 0x00000004e0047209 */ /* 0x000fc80007810000 */
[----:B------:R-:W-:-:S04]  /*b5d0*/  FMNMX.FTZ R4, R244, R4, !PT ;  /* 0x00000004f4047209 */ /* 0x000fc80007810000 */
[----:B------:R-:W-:-:S04]  /*b5e0*/  FMNMX.FTZ R4, R227, R4, !PT ;  /* 0x00000004e3047209 */ /* 0x000fc80007810000 */
[----:B------:R-:W-:Y:S02]  /*b5f0*/  FMNMX.FTZ R4, R245, R4, !PT ;  /* 0x00000004f5047209 */ /* 0x000fe40007810000 */
[----:B-----5:R-:W-:-:S05]  /*b600*/  FMNMX.FTZ R0, R0, R2, !PT ;  /* 0x0000000200007209 */ /* 0x020fca0007810000 */
[----:B------:R-:W5:Y:S01]  /*b610*/  SHFL.BFLY PT, R7, R0, 0x1, 0x1f ;  /* 0x0c201f0000077f89 */ /* 0x000f6200000e0000 */
[----:B------:R-:W-:Y:S01]  /*b620*/  MOV R2, UR37 ;  /* 0x0000002500027c02 */ /* 0x000fe20008000f00 */
[----:B------:R-:W-:Y:S02]  /*b630*/  UIADD3 UR19, UR36, -0x61c88647, URZ ;  /* 0x9e3779b924137890 */ /* 0x000fe4000fffe03f */
[----:B------:R-:W-:Y:S02]  /*b640*/  UIADD3 UR15, UR36, 0x3c6ef372, URZ ;  /* 0x3c6ef372240f7890 */ /* 0x000fe4000fffe03f */
[----:B------:R-:W-:Y:S02]  /*b650*/  UIADD3 UR11, UR37, 0x76cf5d0a, URZ ;  /* 0x76cf5d0a250b7890 */ /* 0x000fe4000fffe03f */
[----:B------:R-:W-:Y:S01]  /*b660*/  UIADD3 UR9, UR37, 0x32370b8f, URZ ;  /* 0x32370b8f25097890 */ /* 0x000fe2000fffe03f */
[----:B-----5:R-:W-:Y:S01]  /*b670*/  FMNMX.FTZ R169, R0, R7, !PT ;  /* 0x0000000700a97209 */ /* 0x020fe20007810000 */
[----:B------:R-:W-:-:S02]  /*b680*/  UIADD3 UR10, UR36, -0x255992d5, URZ ;  /* 0xdaa66d2b240a7890 */ /* 0x000fc4000fffe03f */
[----:B------:R-:W-:Y:S01]  /*b690*/  UIADD3 UR8, UR36, 0x78dde6e4, URZ ;  /* 0x78dde6e424087890 */ /* 0x000fe2000fffe03f */
[C---:B------:R-:W-:Y:S01]  /*b6a0*/  FSETP.NEU.FTZ.AND P2, PT, R169.reuse, -INF , PT ;  /* 0xff800000a900780b */ /* 0x040fe20003f5d000 */
[----:B------:R-:W-:Y:S01]  /*b6b0*/  FMUL.FTZ R10, R169, UR14 ;  /* 0x0000000ea90a7c20 */ /* 0x000fe20008410000 */
[----:B------:R-:W-:-:S04]  /*b6c0*/  UIADD3 UR7, UR37, -0x126145ec, URZ ;  /* 0xed9eba1425077890 */ /* 0x000fc8000fffe03f */
[----:B------:R-:W-:Y:S01]  /*b6d0*/  FSEL R10, R10, RZ, P2 ;  /* 0x000000ff0a0a7208 */ /* 0x000fe20001000000 */
[----:B------:R-:W-:Y:S01]  /*b6e0*/  UIADD3 UR29, UR36, -0x4ab325aa, URZ ;  /* 0xb54cda56241d7890 */ /* 0x000fe2000fffe03f */
[----:B-1----:R-:W-:Y:S01]  /*b6f0*/  PRMT R172, R172, 0x7054, R173 ;  /* 0x00007054acac7816 */ /* 0x002fe200000000ad */
[----:B--2---:R-:W-:Y:S02]  /*b700*/  IMAD.WIDE.U32 R174, R6, -0x326172a9, RZ ;  /* 0xcd9e8d5706ae7825 */ /* 0x004fe400078e00ff */
[----:B------:R-:W1:Y:S03]  /*b710*/  SHFL.BFLY PT, R6, R4, 0x2, 0x1f ;  /* 0x0c401f0004067f89 */ /* 0x000e6600000e0000 */
[----:B---3--:R-:W-:Y:S01]  /*b720*/  LOP3.LUT R3, R175, R3, RZ, 0x3c, !PT ;  /* 0x00000003af037212 */ /* 0x008fe200078e3cff */
[----:B----4-:R-:W-:-:S04]  /*b730*/  IMAD.WIDE.U32 R242, R5, -0x2daee0ad, RZ ;  /* 0xd2511f5305f27825 */ /* 0x010fc800078e00ff */
[----:B------:R-:W-:Y:S01]  /*b740*/  IMAD.WIDE.U32 R170, R3, -0x2daee0ad, RZ ;  /* 0xd2511f5303aa7825 */ /* 0x000fe200078e00ff */
[----:B------:R-:W-:-:S04]  /*b750*/  LOP3.LUT R2, R243, UR34, R2, 0x96, !PT ;  /* 0x00000022f3027c12 */ /* 0x000fc8000f8e9602 */
[----:B------:R-:W-:Y:S01]  /*b760*/  LOP3.LUT R5, R171, UR4, R242, 0x96, !PT ;  /* 0x00000004ab057c12 */ /* 0x000fe2000f8e96f2 */
[----:B------:R-:W-:-:S04]  /*b770*/  IMAD.WIDE.U32 R2, R2, -0x326172a9, RZ ;  /* 0xcd9e8d5702027825 */ /* 0x000fc800078e00ff */
[----:B------:R-:W-:Y:S01]  /*b780*/  IMAD.WIDE.U32 R154, R5, -0x326172a9, RZ ;  /* 0xcd9e8d57059a7825 */ /* 0x000fe200078e00ff */
[----:B-1----:R-:W-:Y:S02]  /*b790*/  FMNMX.FTZ R6, R4, R6, !PT ;  /* 0x0000000604067209 */ /* 0x002fe40007810000 */
[----:B------:R-:W-:-:S03]  /*b7a0*/  LOP3.LUT R3, R3, UR19, R174, 0x96, !PT ;  /* 0x0000001303037c12 */ /* 0x000fc6000f8e96ae */
[----:B------:R-:W1:Y:S01]  /*b7b0*/  SHFL.BFLY PT, R7, R6, 0x1, 0x1f ;  /* 0x0c201f0006077f89 */ /* 0x000e6200000e0000 */
[----:B------:R-:W-:Y:S01]  /*b7c0*/  LOP3.LUT R5, R155, UR15, R2, 0x96, !PT ;  /* 0x0000000f9b057c12 */ /* 0x000fe2000f8e9602 */
[----:B------:R-:W-:-:S04]  /*b7d0*/  IMAD.WIDE.U32 R2, R3, -0x2daee0ad, RZ ;  /* 0xd2511f5303027825 */ /* 0x000fc800078e00ff */
[----:B------:R-:W-:Y:S01]  /*b7e0*/  IMAD.WIDE.U32 R4, R5, -0x2daee0ad, RZ ;  /* 0xd2511f5305047825 */ /* 0x000fe200078e00ff */
[----:B------:R-:W-:-:S04]  /*b7f0*/  LOP3.LUT R3, R3, UR11, R170, 0x96, !PT ;  /* 0x0000000b03037c12 */ /* 0x000fc8000f8e96aa */
[----:B------:R-:W-:Y:S01]  /*b800*/  LOP3.LUT R0, R5, UR9, R2, 0x96, !PT ;  /* 0x0000000905007c12 */ /* 0x000fe2000f8e9602 */
[----:B------:R-:W-:-:S04]  /*b810*/  IMAD.WIDE.U32 R2, R3, -0x326172a9, RZ ;  /* 0xcd9e8d5703027825 */ /* 0x000fc800078e00ff */
[----:B------:R-:W-:Y:S01]  /*b820*/  IMAD.WIDE.U32 R26, R0, -0x326172a9, RZ ;  /* 0xcd9e8d57001a7825 */ /* 0x000fe200078e00ff */
[----:B------:R-:W-:-:S04]  /*b830*/  LOP3.LUT R3, R3, UR10, R154, 0x96, !PT ;  /* 0x0000000a03037c12 */ /* 0x000fc8000f8e969a */
[----:B------:R-:W-:Y:S02]  /*b840*/  LOP3.LUT R0, R27, UR8, R2, 0x96, !PT ;  /* 0x000000081b007c12 */ /* 0x000fe4000f8e9602 */
[----:B-1----:R-:W-:Y:S01]  /*b850*/  FMNMX.FTZ R168, R6, R7, !PT ;  /* 0x0000000706a87209 */ /* 0x002fe20007810000 */
[----:B------:R-:W-:Y:S01]  /*b860*/  UIADD3 UR4, UR37, -0x56f99767, URZ ;  /* 0xa906689925047890 */ /* 0x000fe2000fffe03f */
[----:B------:R-:W-:Y:S02]  /*b870*/  IMAD.WIDE.U32 R2, R3, -0x2daee0ad, RZ ;  /* 0xd2511f5303027825 */ /* 0x000fe400078e00ff */
[C---:B------:R-:W-:Y:S02]  /*b880*/  FSETP.NEU.FTZ.AND P1, PT, R168.reuse, -INF , PT ;  /* 0xff800000a800780b */ /* 0x040fe40003f3d000 */
[----:B------:R-:W-:Y:S01]  /*b890*/  FMUL.FTZ R11, R168, UR14 ;  /* 0x0000000ea80b7c20 */ /* 0x000fe20008410000 */
[----:B------:R-:W-:Y:S01]  /*b8a0*/  IMAD.WIDE.U32 R30, R0, -0x2daee0ad, RZ ;  /* 0xd2511f53001e7825 */ /* 0x000fe200078e00ff */
[----:B------:R-:W-:-:S03]  /*b8b0*/  LOP3.LUT R4, R3, UR7, R4, 0x96, !PT ;  /* 0x0000000703047c12 */ /* 0x000fc6000f8e9604 */
[----:B------:R-:W-:Y:S01]  /*b8c0*/  FFMA.FTZ R0, R187, UR14, -R10 ;  /* 0x0000000ebb007c23 */ /* 0x000fe2000801080a */
[----:B------:R-:W-:Y:S02]  /*b8d0*/  FSEL R11, R11, RZ, P1 ;  /* 0x000000ff0b0b7208 */ /* 0x000fe40000800000 */
[----:B------:R-:W-:Y:S01]  /*b8e0*/  LOP3.LUT R2, R31, UR4, R2, 0x96, !PT ;  /* 0x000000041f027c12 */ /* 0x000fe2000f8e9602 */
[----:B------:R1:W-:Y:S01]  /*b8f0*/  MUFU.EX2 R180, R0 ;  /* 0x0000000000b47308 */ /* 0x0003e20000000800 */
[----:B------:R-:W-:-:S04]  /*b900*/  IMAD.WIDE.U32 R24, R4, -0x326172a9, RZ ;  /* 0xcd9e8d5704187825 */ /* 0x000fc800078e00ff */
[----:B------:R-:W-:Y:S01]  /*b910*/  FFMA.FTZ R4, R28, UR14, -R11 ;  /* 0x0000000e1c047c23 */ /* 0x000fe2000801080b */
[----:B------:R-:W-:Y:S01]  /*b920*/  FFMA.FTZ R5, R16, UR14, -R10 ;  /* 0x0000000e10057c23 */ /* 0x000fe2000801080a */
[----:B------:R-:W-:-:S04]  /*b930*/  IMAD.WIDE.U32 R2, R2, -0x326172a9, RZ ;  /* 0xcd9e8d5702027825 */ /* 0x000fc800078e00ff */
[----:B------:R-:W-:Y:S01]  /*b940*/  FFMA.FTZ R6, R222, UR14, -R11 ;  /* 0x0000000ede067c23 */ /* 0x000fe2000801080b */
[----:B------:R-:W2:Y:S01]  /*b950*/  LDSM.16.MT88.4 R16, [R189+0x10000] ;  /* 0x01000000bd10783b */ /* 0x000ea20000004200 */
[----:B------:R3:W4:Y:S01]  /*b960*/  MUFU.EX2 R9, R4 ;  /* 0x0000000400097308 */ /* 0x0007220000000800 */
[----:B-1----:R-:W-:-:S07]  /*b970*/  FFMA.FTZ R0, R185, UR14, -R10 ;  /* 0x0000000eb9007c23 */ /* 0x002fce000801080a */
[----:B------:R1:W-:Y:S01]  /*b980*/  MUFU.EX2 R184, R5 ;  /* 0x0000000500b87308 */ /* 0x0003e20000000800 */
[----:B------:R-:W-:Y:S02]  /*b990*/  LOP3.LUT R8, R2, 0xff, RZ, 0xc0, !PT ;  /* 0x000000ff02087812 */ /* 0x000fe400078ec0ff */
[--C-:B------:R-:W-:Y:S02]  /*b9a0*/  SHF.R.U32.HI R7, RZ, 0x18, R2.reuse ;  /* 0x00000018ff077819 */ /* 0x100fe40000011602 */
[----:B---3--:R-:W-:-:S03]  /*b9b0*/  SHF.R.U32.HI R4, RZ, 0x10, R2 ;  /* 0x00000010ff047819 */ /* 0x008fc60000011602 */
[----:B------:R3:W-:Y:S01]  /*b9c0*/  MUFU.EX2 R178, R0 ;  /* 0x0000000000b27308 */ /* 0x0007e20000000800 */
[----:B------:R-:W-:Y:S01]  /*b9d0*/  LOP3.LUT R4, R4, 0xff, RZ, 0xc0, !PT ;  /* 0x000000ff04047812 */ /* 0x000fe200078ec0ff */
[----:B-1----:R-:W-:Y:S01]  /*b9e0*/  FFMA.FTZ R5, R220, UR14, -R10 ;  /* 0x0000000edc057c23 */ /* 0x002fe2000801080a */
[----:B---3--:R-:W-:Y:S02]  /*b9f0*/  LOP3.LUT R0, R3, UR29, R24, 0x96, !PT ;  /* 0x0000001d03007c12 */ /* 0x008fe4000f8e9618 */
[----:B------:R-:W-:Y:S02]  /*ba00*/  LOP3.LUT R3, R2, 0xffff, RZ, 0xc0, !PT ;  /* 0x0000ffff02037812 */ /* 0x000fe400078ec0ff */
[----:B------:R-:W-:Y:S01]  /*ba10*/  LOP3.LUT R2, R0, 0xffff, RZ, 0xc0, !PT ;  /* 0x0000ffff00027812 */ /* 0x000fe200078ec0ff */
[----:B------:R1:W3:Y:S01]  /*ba20*/  MUFU.EX2 R183, R5 ;  /* 0x0000000500b77308 */ /* 0x0002e20000000800 */
[----:B------:R-:W-:Y:S01]  /*ba30*/  PRMT R7, R4, 0x5410, R7 ;  /* 0x0000541004077816 */ /* 0x000fe20000000007 */
[----:B------:R-:W-:-:S06]  /*ba40*/  FFMA.FTZ R4, R221, UR14, -R11 ;  /* 0x0000000edd047c23 */ /* 0x000fcc000801080b */
[----:B------:R5:W2:Y:S01]  /*ba50*/  MUFU.EX2 R181, R6 ;  /* 0x0000000600b57308 */ /* 0x000aa20000000800 */
[----:B-1----:R-:W-:Y:S02]  /*ba60*/  SHF.R.U32.HI R5, RZ, 0x8, R3 ;  /* 0x00000008ff057819 */ /* 0x002fe40000011603 */
[----:B------:R-:W-:Y:S02]  /*ba70*/  SHF.R.U32.HI R3, RZ, 0x8, R2 ;  /* 0x00000008ff037819 */ /* 0x000fe40000011602 */
[----:B------:R-:W-:-:S03]  /*ba80*/  LOP3.LUT R2, R0, 0xff, RZ, 0xc0, !PT ;  /* 0x000000ff00027812 */ /* 0x000fc600078ec0ff */
[----:B------:R1:W-:Y:S01]  /*ba90*/  MUFU.EX2 R179, R4 ;  /* 0x0000000400b37308 */ /* 0x0003e20000000800 */
[----:B-----5:R-:W-:Y:S02]  /*baa0*/  PRMT R6, R2, 0x5410, R3 ;  /* 0x0000541002067816 */ /* 0x020fe40000000003 */
[--C-:B------:R-:W-:Y:S02]  /*bab0*/  SHF.R.U32.HI R2, RZ, 0x10, R0.reuse ;  /* 0x00000010ff027819 */ /* 0x100fe40000011600 */
[----:B------:R-:W-:Y:S02]  /*bac0*/  PRMT R12, R8, 0x5410, R5 ;  /* 0x00005410080c7816 */ /* 0x000fe40000000005 */
[----:B------:R-:W-:Y:S02]  /*bad0*/  SHF.R.U32.HI R5, RZ, 0x18, R0 ;  /* 0x00000018ff057819 */ /* 0x000fe40000011600 */
[----:B------:R-:W-:Y:S01]  /*bae0*/  LOP3.LUT R0, R2, 0xff, RZ, 0xc0, !PT ;  /* 0x000000ff02007812 */ /* 0x000fe200078ec0ff */
[----:B------:R-:W-:Y:S01]  /*baf0*/  FFMA.FTZ R2, R176, UR14, -R11 ;  /* 0x0000000eb0027c23 */ /* 0x000fe2000801080b */
[----:B-1----:R-:W-:-:S02]  /*bb00*/  FSEL R4, R169, RZ, P2 ;  /* 0x000000ffa9047208 */ /* 0x002fc40001000000 */
[----:B------:R-:W-:-:S03]  /*bb10*/  FSEL R3, R168, RZ, P1 ;  /* 0x000000ffa8037208 */ /* 0x000fc60000800000 */
[----:B------:R-:W-:Y:S01]  /*bb20*/  FADD.FTZ R4, R153, -R4 ;  /* 0x8000000499047221 */ /* 0x000fe20000010000 */
[----:B------:R-:W-:Y:S01]  /*bb30*/  PRMT R5, R0, 0x5410, R5 ;  /* 0x0000541000057816 */ /* 0x000fe20000000005 */
[----:B------:R3:W1:Y:S01]  /*bb40*/  MUFU.EX2 R182, R2 ;  /* 0x0000000200b67308 */ /* 0x0006620000000800 */
[----:B------:R-:W-:Y:S01]  /*bb50*/  HSET2.LE.AND R0, R6, R172, PT ;  /* 0x000000ac06007233 */ /* 0x000fe20003803000 */
[----:B------:R-:W-:Y:S01]  /*bb60*/  FMUL.FTZ R4, R4, UR14 ;  /* 0x0000000e04047c20 */ /* 0x000fe20008410000 */
[----:B------:R-:W-:Y:S01]  /*bb70*/  FADD.FTZ R3, R152, -R3 ;  /* 0x8000000398037221 */ /* 0x000fe20000010000 */
[----:B----4-:R-:W-:-:S04]  /*bb80*/  IMAD.MOV.U32 R152, RZ, RZ, R9 ;  /* 0x000000ffff987224 */ /* 0x010fc800078e0009 */
[----:B------:R4:W5:Y:S01]  /*bb90*/  MUFU.EX2 R9, R4 ;  /* 0x0000000400097308 */ /* 0x0009620000000800 */
[----:B---3--:R-:W-:-:S04]  /*bba0*/  F2FP.F16.F32.PACK_AB R2, R183, R184 ;  /* 0x000000b8b702723e */ /* 0x008fc800000000ff */
[----:B----4-:R-:W-:Y:S02]  /*bbb0*/  LOP3.LUT R4, R0, R2, RZ, 0xc0, !PT ;  /* 0x0000000200047212 */ /* 0x010fe400078ec0ff */
[----:B------:R-:W-:Y:S02]  /*bbc0*/  HSET2.LE.AND R0, R5, R172, PT ;  /* 0x000000ac05007233 */ /* 0x000fe40003803000 */
[----:B--2---:R-:W-:-:S04]  /*bbd0*/  F2FP.F16.F32.PACK_AB R2, R181, R152 ;  /* 0x00000098b502723e */ /* 0x004fc800000000ff */
[----:B------:R-:W-:Y:S02]  /*bbe0*/  LOP3.LUT R5, R0, R2, RZ, 0xc0, !PT ;  /* 0x0000000200057212 */ /* 0x000fe400078ec0ff */
[----:B------:R-:W-:Y:S02]  /*bbf0*/  HSET2.LE.AND R0, R12, R172, PT ;  /* 0x000000ac0c007233 */ /* 0x000fe40003803000 */
[----:B------:R-:W2:Y:S01]  /*bc00*/  LDSM.16.MT88.4 R12, [R190+0x10000] ;  /* 0x01000000be0c783b */ /* 0x000ea20000004200 */
[----:B------:R-:W-:-:S04]  /*bc10*/  FMUL.FTZ R3, R3, UR14 ;  /* 0x0000000e03037c20 */ /* 0x000fc80008410000 */
[----:B------:R-:W3:Y:S01]  /*bc20*/  MUFU.EX2 R8, R3 ;  /* 0x0000000300087308 */ /* 0x000ee20000000800 */
[----:B------:R-:W-:-:S04]  /*bc30*/  F2FP.F16.F32.PACK_AB R2, R178, R180 ;  /* 0x000000b4b202723e */ /* 0x000fc800000000ff */
[----:B------:R-:W-:Y:S02]  /*bc40*/  LOP3.LUT R6, R0, R2, RZ, 0xc0, !PT ;  /* 0x0000000200067212 */ /* 0x000fe400078ec0ff */
[----:B------:R-:W-:Y:S02]  /*bc50*/  HSET2.LE.AND R0, R7, R172, PT ;  /* 0x000000ac07007233 */ /* 0x000fe40003803000 */
[----:B-1----:R-:W-:Y:S01]  /*bc60*/  F2FP.F16.F32.PACK_AB R2, R182, R179 ;  /* 0x000000b3b602723e */ /* 0x002fe200000000ff */
[-C--:B-----5:R-:W-:Y:S01]  /*bc70*/  FMUL.FTZ R156, R156, R9.reuse ;  /* 0x000000099c9c7220 */ /* 0x0a0fe20000410000 */
[-C--:B------:R-:W-:Y:S01]  /*bc80*/  FMUL.FTZ R157, R157, R9.reuse ;  /* 0x000000099d9d7220 */ /* 0x080fe20000410000 */
[-C--:B------:R-:W-:Y:S01]  /*bc90*/  FMUL.FTZ R36, R36, R9.reuse ;  /* 0x0000000924247220 */ /* 0x080fe20000410000 */
[----:B------:R-:W-:Y:S01]  /*bca0*/  LOP3.LUT R7, R0, R2, RZ, 0xc0, !PT ;  /* 0x0000000200077212 */ /* 0x000fe200078ec0ff */
[-C--:B------:R-:W-:Y:S01]  /*bcb0*/  FMUL.FTZ R37, R37, R9.reuse ;  /* 0x0000000925257220 */ /* 0x080fe20000410000 */
[-C--:B---3--:R-:W-:Y:S01]  /*bcc0*/  FMUL.FTZ R158, R158, R8.reuse ;  /* 0x000000089e9e7220 */ /* 0x088fe20000410000 */
[-C--:B------:R-:W-:Y:S01]  /*bcd0*/  FMUL.FTZ R159, R159, R8.reuse ;  /* 0x000000089f9f7220 */ /* 0x080fe20000410000 */
[-C--:B------:R-:W-:Y:S01]  /*bce0*/  FMUL.FTZ R38, R38, R8.reuse ;  /* 0x0000000826267220 */ /* 0x080fe20000410000 */
[-C--:B------:R-:W-:Y:S01]  /*bcf0*/  FMUL.FTZ R39, R39, R8.reuse ;  /* 0x0000000827277220 */ /* 0x080fe20000410000 */
[-C--:B------:R-:W-:Y:S01]  /*bd00*/  FMUL.FTZ R160, R160, R9.reuse ;  /* 0x00000009a0a07220 */ /* 0x080fe20000410000 */
[----:B------:R-:W-:Y:S01]  /*bd10*/  FMUL.FTZ R161, R161, R9 ;  /* 0x00000009a1a17220 */ /* 0x000fe20000410000 */
[----:B------:R-:W-:-:S02]  /*bd20*/  FMUL.FTZ R162, R162, R8 ;  /* 0x00000008a2a27220 */ /* 0x000fc40000410000 */
[----:B------:R-:W-:Y:S01]  /*bd30*/  HMMA.16816.F32 R232, R4, R18, R156 ;  /* 0x0000001204e8723c */ /* 0x000fe2000000189c */
[----:B------:R-:W-:-:S05]  /*bd40*/  FMUL.FTZ R163, R163, R8 ;  /* 0x00000008a3a37220 */ /* 0x000fca0000410000 */
[C---:B--2---:R-:W-:Y:S06]  /*bd50*/  HMMA.16816.F32 R156, R4.reuse, R12, R36 ;  /* 0x0000000c049c723c */ /* 0x044fec0000001824 */
[----:B------:R-:W-:Y:S01]  /*bd60*/  HMMA.16816.F32 R160, R4, R16, R160 ;  /* 0x0000001004a0723c */ /* 0x000fe200000018a0 */
[----:B------:R-:W1:Y:S01]  /*bd70*/  LDSM.16.MT88.4 R16, [R192+0x10000] ;  /* 0x01000000c010783b */ /* 0x000e620000004200 */
[-C--:B------:R-:W-:Y:S01]  /*bd80*/  FMUL.FTZ R40, R40, R9.reuse ;  /* 0x0000000928287220 */ /* 0x080fe20000410000 */
[----:B------:R-:W-:Y:S01]  /*bd90*/  FMUL.FTZ R41, R41, R9 ;  /* 0x0000000929297220 */ /* 0x000fe20000410000 */
[-C--:B------:R-:W-:Y:S01]  /*bda0*/  FMUL.FTZ R42, R42, R8.reuse ;  /* 0x000000082a2a7220 */ /* 0x080fe20000410000 */
[----:B------:R-:W-:Y:S01]  /*bdb0*/  FMUL.FTZ R43, R43, R8 ;  /* 0x000000082b2b7220 */ /* 0x000fe20000410000 */
[----:B------:R-:W-:-:S12]  /*bdc0*/  IMAD.MOV.U32 R2, RZ, RZ, R245 ;  /* 0x000000ffff027224 */ /* 0x000fd800078e00f5 */
[----:B------:R-:W-:Y:S02]  /*bdd0*/  MOV R39, R156 ;  /* 0x0000009c00277202 */ /* 0x000fe40000000f00 */
[----:B------:R-:W-:Y:S02]  /*bde0*/  MOV R156, R244 ;  /* 0x000000f4009c7202 */ /* 0x000fe40000000f00 */
        /* <DEDUP_REMOVED lines=9> */
[----:B------:R-:W-:Y:S01]  /*be80*/  FMUL.FTZ R51, R51, R8 ;  /* 0x0000000833337220 */ /* 0x000fe20000410000 */
[----:B------:R-:W-:Y:S01]  /*be90*/  MOV R34, R232 ;  /* 0x000000e800227202 */ /* 0x000fe20000000f00 */
[----:B------:R-:W-:Y:S01]  /*bea0*/  IMAD.MOV.U32 R33, RZ, RZ, R233 ;  /* 0x000000ffff217224 */ /* 0x000fe200078e00e9 */
[----:B------:R-:W-:Y:S01]  /*beb0*/  MOV R29, R234 ;  /* 0x000000ea001d7202 */ /* 0x000fe20000000f00 */
[----:B------:R-:W-:Y:S01]  /*bec0*/  IMAD.MOV.U32 R28, RZ, RZ, R235 ;  /* 0x000000ffff1c7224 */ /* 0x000fe200078e00eb */
[C---:B-1----:R-:W-:Y:S06]  /*bed0*/  HMMA.16816.F32 R236, R4.reuse, R16, R44 ;  /* 0x0000001004ec723c */ /* 0x042fec000000182c */
[----:B------:R-:W-:Y:S01]  /*bee0*/  HMMA.16816.F32 R232, R4, R18, R48 ;  /* 0x0000001204e8723c */ /* 0x000fe20000001830 */
[----:B------:R-:W1:Y:S01]  /*bef0*/  LDSM.16.MT88.4 R16, [R189+0x12000] ;  /* 0x01200000bd10783b */ /* 0x000e620000004200 */
        /* <DEDUP_REMOVED lines=8> */
[----:B------:R-:W-:Y:S01]  /*bf80*/  IMAD.MOV.U32 R51, RZ, RZ, R227 ;  /* 0x000000ffff337224 */ /* 0x000fe200078e00e3 */
[----:B------:R-:W-:Y:S01]  /*bf90*/  MOV R50, R226 ;  /* 0x000000e200327202 */ /* 0x000fe20000000f00 */
[----:B------:R-:W-:-:S02]  /*bfa0*/  IMAD.MOV.U32 R49, RZ, RZ, R225 ;  /* 0x000000ffff317224 */ /* 0x000fc400078e00e1 */
[----:B------:R-:W-:Y:S02]  /*bfb0*/  IMAD.MOV.U32 R153, RZ, RZ, R224 ;  /* 0x000000ffff997224 */ /* 0x000fe400078e00e0 */
[----:B--2---:R-:W-:Y:S07]  /*bfc0*/  HMMA.16816.F32 R224, R4, R12, R52 ;  /* 0x0000000c04e0723c */ /* 0x004fee0000001834 */
[----:B------:R-:W-:Y:S01]  /*bfd0*/  IMAD.MOV.U32 R54, RZ, RZ, R218 ;  /* 0x000000ffff367224 */ /* 0x000fe200078e00da */
[----:B------:R-:W-:-:S02]  /*bfe0*/  MOV R53, R219 ;  /* 0x000000db00357202 */ /* 0x000fc40000000f00 */
[----:B------:R-:W-:Y:S01]  /*bff0*/  HMMA.16816.F32 R216, R4, R14, R56 ;  /* 0x0000000e04d8723c */ /* 0x000fe20000001838 */
[----:B------:R-:W2:Y:S01]  /*c000*/  LDSM.16.MT88.4 R12, [R190+0x12000] ;  /* 0x01200000be0c783b */ /* 0x000ea20000004200 */
[-C--:B------:R-:W-:Y:S01]  /*c010*/  FMUL.FTZ R60, R60, R9.reuse ;  /* 0x000000093c3c7220 */ /* 0x080fe20000410000 */
[-C--:B------:R-:W-:Y:S01]  /*c020*/  FMUL.FTZ R61, R61, R9.reuse ;  /* 0x000000093d3d7220 */ /* 0x080fe20000410000 */
[-C--:B------:R-:W-:Y:S01]  /*c030*/  FMUL.FTZ R62, R62, R8.reuse ;  /* 0x000000083e3e7220 */ /* 0x080fe20000410000 */
[-C--:B------:R-:W-:Y:S01]  /*c040*/  FMUL.FTZ R63, R63, R8.reuse ;  /* 0x000000083f3f7220 */ /* 0x080fe20000410000 */
[-C--:B------:R-:W-:Y:S01]  /*c050*/  FMUL.FTZ R64, R64, R9.reuse ;  /* 0x0000000940407220 */ /* 0x080fe20000410000 */
[----:B------:R-:W-:Y:S01]  /*c060*/  FMUL.FTZ R65, R65, R9 ;  /* 0x0000000941417220 */ /* 0x000fe20000410000 */
[-C--:B------:R-:W-:Y:S01]  /*c070*/  FMUL.FTZ R66, R66, R8.reuse ;  /* 0x0000000842427220 */ /* 0x080fe20000410000 */
[----:B------:R-:W-:-:S03]  /*c080*/  FMUL.FTZ R67, R67, R8 ;  /* 0x0000000843437220 */ /* 0x000fc60000410000 */
        /* <DEDUP_REMOVED lines=11> */
[----:B------:R-:W-:-:S02]  /*c140*/  MOV R3, R184 ;  /* 0x000000b800037202 */ /* 0x000fc40000000f00 */
[----:B------:R-:W-:Y:S02]  /*c150*/  MOV R47, R223 ;  /* 0x000000df002f7202 */ /* 0x000fe40000000f00 */
[C---:B--2---:R-:W-:Y:S06]  /*c160*/  HMMA.16816.F32 R220, R4.reuse, R12, R68 ;  /* 0x0000000c04dc723c */ /* 0x044fec0000001844 */
[C---:B------:R-:W-:Y:S01]  /*c170*/  HMMA.16816.F32 R184, R4.reuse, R14, R72 ;  /* 0x0000000e04b8723c */ /* 0x040fe20000001848 */
        /* <DEDUP_REMOVED lines=11> */
[----:B------:R-:W-:Y:S01]  /*c230*/  IMAD.MOV.U32 R36, RZ, RZ, R159 ;  /* 0x000000ffff247224 */ /* 0x000fe200078e009f */
[----:B------:R-:W-:Y:S01]  /*c240*/  MOV R0, R183 ;  /* 0x000000b700007202 */ /* 0x000fe20000000f00 */
[----:B------:R-:W-:Y:S01]  /*c250*/  IMAD.MOV.U32 R159, RZ, RZ, R182 ;  /* 0x000000ffff9f7224 */ /* 0x000fe200078e00b6 */
[----:B------:R-:W-:Y:S01]  /*c260*/  MOV R158, R181 ;  /* 0x000000b5009e7202 */ /* 0x000fe20000000f00 */
[----:B------:R-:W-:Y:S01]  /*c270*/  IMAD.MOV.U32 R157, RZ, RZ, R180 ;  /* 0x000000ffff9d7224 */ /* 0x000fe200078e00b4 */
[C---:B-1----:R-:W-:Y:S06]  /*c280*/  HMMA.16816.F32 R72, R4.reuse, R18, R80 ;  /* 0x000000120448723c */ /* 0x042fec0000001850 */
[C---:B------:R-:W-:Y:S01]  /*c290*/  HMMA.16816.F32 R180, R4.reuse, R16, R76 ;  /* 0x0000001004b4723c */ /* 0x040fe2000000184c */
        /* <DEDUP_REMOVED lines=9> */
[----:B------:R-:W-:Y:S01]  /*c330*/  MOV R48, R179 ;  /* 0x000000b300307202 */ /* 0x000fe20000000f00 */
[----:B------:R-:W-:Y:S01]  /*c340*/  IMAD.MOV.U32 R44, RZ, RZ, R174 ;  /* 0x000000ffff2c7224 */ /* 0x000fe200078e00ae */
[----:B------:R-:W-:Y:S01]  /*c350*/  MOV R55, R178 ;  /* 0x000000b200377202 */ /* 0x000fe20000000f00 */
[----:B------:R-:W-:Y:S01]  /*c360*/  IMAD.MOV.U32 R46, RZ, RZ, R177 ;  /* 0x000000ffff2e7224 */ /* 0x000fe200078e00b1 */
[----:B------:R-:W-:Y:S01]  /*c370*/  MOV R45, R175 ;  /* 0x000000af002d7202 */ /* 0x000fe20000000f00 */
[----:B------:R-:W-:Y:S01]  /*c380*/  IMAD.MOV.U32 R52, RZ, RZ, R172 ;  /* 0x000000ffff347224 */ /* 0x000fe200078e00ac */
        /* <DEDUP_REMOVED lines=17> */
[----:B------:R-:W-:Y:S01]  /*c4a0*/  MOV R53, R158 ;  /* 0x0000009e00357202 */ /* 0x000fe20000000f00 */
        /* <DEDUP_REMOVED lines=11> */
[C---:B--2---:R-:W-:Y:S06]  /*c560*/  HMMA.16816.F32 R56, R4.reuse, R12, R100 ;  /* 0x0000000c0438723c */ /* 0x044fec0000001864 */
        /* <DEDUP_REMOVED lines=13> */
[----:B------:R-:W-:-:S02]  /*c640*/  IMAD.MOV.U32 R78, RZ, RZ, R51 ;  /* 0x000000ffff4e7224 */ /* 0x000fc400078e0033 */
        /* <DEDUP_REMOVED lines=25> */
[----:B------:R-:W-:-:S02]  /*c7e0*/  MOV R63, R20 ;  /* 0x00000014003f7202 */ /* 0x000fc40000000f00 */
[----:B------:R-:W3:Y:S01]  /*c7f0*/  LDSM.16.MT88.4 R20, [R192+0x16000] ;  /* 0x01600000c014783b */ /* 0x000ee20000004200 */
[----:B-1----:R-:W-:Y:S01]  /*c800*/  HMMA.16816.F32 R124, R4, R16, R124 ;  /* 0x00000010047c723c */ /* 0x002fe2000000187c */
[----:B------:R-:W-:-:S05]  /*c810*/  UIADD3 UR6, UR36, 0x1715609d, URZ ;  /* 0x1715609d24067890 */ /* 0x000fca000fffe03f */
[C---:B------:R-:W-:Y:S01]  /*c820*/  HMMA.16816.F32 R128, R4.reuse, R18, R128 ;  /* 0x000000120480723c */ /* 0x040fe20000001880 */
[----:B------:R-:W1:Y:S01]  /*c830*/  LDSM.16.MT88.4 R16, [R191+0x16000] ;  /* 0x01600000bf10783b */ /* 0x000e620000004200 */
[----:B------:R-:W-:Y:S01]  /*c840*/  IMAD.MOV.U32 R69, RZ, RZ, R2 ;  /* 0x000000ffff457224 */ /* 0x000fe200078e0002 */
[----:B------:R-:W-:Y:S01]  /*c850*/  LOP3.LUT R2, R25, UR6, R26, 0x96, !PT ;  /* 0x0000000619027c12 */ /* 0x000fe2000f8e961a */
[-C--:B------:R-:W-:Y:S01]  /*c860*/  FMUL.FTZ R132, R132, R9.reuse ;  /* 0x0000000984847220 */ /* 0x080fe20000410000 */
[----:B------:R-:W-:Y:S01]  /*c870*/  FMUL.FTZ R133, R133, R9 ;  /* 0x0000000985857220 */ /* 0x000fe20000410000 */
[-C--:B------:R-:W-:Y:S01]  /*c880*/  FMUL.FTZ R134, R134, R8.reuse ;  /* 0x0000000886867220 */ /* 0x080fe20000410000 */
[----:B------:R-:W-:Y:S01]  /*c890*/  FMUL.FTZ R135, R135, R8 ;  /* 0x0000000887877220 */ /* 0x000fe20000410000 */
[----:B------:R-:W-:Y:S01]  /*c8a0*/  IMAD.MOV.U32 R76, RZ, RZ, R55 ;  /* 0x000000ffff4c7224 */ /* 0x000fe200078e0037 */
[----:B------:R-:W-:Y:S01]  /*c8b0*/  MOV R55, R0 ;  /* 0x0000000000377202 */ /* 0x000fe20000000f00 */
[----:B------:R-:W-:Y:S01]  /*c8c0*/  UIADD3 UR33, UR37, 0x646e171e, URZ ;  /* 0x646e171e25217890 */ /* 0x000fe2000fffe03f */
[----:B------:R-:W-:Y:S01]  /*c8d0*/  MOV R70, R3 ;  /* 0x0000000300467202 */ /* 0x000fe20000000f00 */
[-C--:B------:R-:W-:Y:S01]  /*c8e0*/  FMUL.FTZ R136, R136, R9.reuse ;  /* 0x0000000988887220 */ /* 0x080fe20000410000 */
[----:B------:R-:W-:Y:S01]  /*c8f0*/  FMUL.FTZ R137, R137, R9 ;  /* 0x0000000989897220 */ /* 0x000fe20000410000 */
[-C--:B------:R-:W-:Y:S01]  /*c900*/  FMUL.FTZ R138, R138, R8.reuse ;  /* 0x000000088a8a7220 */ /* 0x080fe20000410000 */
[----:B------:R-:W-:Y:S01]  /*c910*/  FMUL.FTZ R139, R139, R8 ;  /* 0x000000088b8b7220 */ /* 0x000fe20000410000 */
[----:B------:R-:W-:Y:S01]  /*c920*/  FFMA.FTZ R0, R230, UR14, -R10 ;  /* 0x0000000ee6007c23 */ /* 0x000fe2000801080a */
[----:B------:R-:W-:Y:S01]  /*c930*/  IMAD.WIDE.U32 R2, R2, -0x2daee0ad, RZ ;  /* 0xd2511f5302027825 */ /* 0x000fe200078e00ff */
[C---:B--2---:R-:W-:Y:S01]  /*c940*/  HMMA.16816.F32 R132, R4.reuse, R12, R132 ;  /* 0x0000000c0484723c */ /* 0x044fe20000001884 */
[----:B------:R-:W-:Y:S01]  /*c950*/  MOV R89, R60 ;  /* 0x0000003c00597202 */ /* 0x000fe20000000f00 */
[----:B------:R2:W-:Y:S01]  /*c960*/  MUFU.EX2 R88, R0 ;  /* 0x0000000000587308 */ /* 0x0005e20000000800 */
[----:B------:R-:W-:Y:S01]  /*c970*/  IMAD.MOV.U32 R92, RZ, RZ, R46 ;  /* 0x000000ffff5c7224 */ /* 0x000fe200078e002e */
[----:B------:R-:W-:Y:S01]  /*c980*/  MOV R99, R47 ;  /* 0x0000002f00637202 */ /* 0x000fe20000000f00 */
[-C--:B------:R-:W-:Y:S01]  /*c990*/  FMUL.FTZ R140, R140, R9.reuse ;  /* 0x000000098c8c7220 */ /* 0x080fe20000410000 */
[-C--:B------:R-:W-:Y:S01]  /*c9a0*/  FMUL.FTZ R141, R141, R9.reuse ;  /* 0x000000098d8d7220 */ /* 0x080fe20000410000 */
[----:B------:R-:W-:Y:S01]  /*c9b0*/  FFMA.FTZ R12, R229, UR14, -R10 ;  /* 0x0000000ee50c7c23 */ /* 0x000fe2000801080a */
[----:B------:R-:W-:Y:S01]  /*c9c0*/  HMMA.16816.F32 R136, R4, R14, R136 ;  /* 0x0000000e0488723c */ /* 0x000fe20000001888 */
[----:B------:R-:W-:Y:S01]  /*c9d0*/  SHF.R.U32.HI R13, RZ, 0x18, R2 ;  /* 0x00000018ff0d7819 */ /* 0x000fe20000011602 */
[-C--:B------:R-:W-:Y:S01]  /*c9e0*/  FMUL.FTZ R142, R142, R8.reuse ;  /* 0x000000088e8e7220 */ /* 0x080fe20000410000 */
[----:B------:R4:W5:Y:S01]  /*c9f0*/  MUFU.EX2 R84, R12 ;  /* 0x0000000c00547308 */ /* 0x0009620000000800 */
[-C--:B------:R-:W-:Y:S01]  /*ca00*/  FMUL.FTZ R143, R143, R8.reuse ;  /* 0x000000088f8f7220 */ /* 0x080fe20000410000 */
[-C--:B------:R-:W-:Y:S01]  /*ca10*/  FMUL.FTZ R164, R164, R9.reuse ;  /* 0x00000009a4a47220 */ /* 0x080fe20000410000 */
[-C--:B------:R-:W-:Y:S01]  /*ca20*/  FMUL.FTZ R165, R165, R9.reuse ;  /* 0x00000009a5a57220 */ /* 0x080fe20000410000 */
[----:B------:R-:W-:Y:S01]  /*ca30*/  LOP3.LUT R15, R2, 0xff, RZ, 0xc0, !PT ;  /* 0x000000ff020f7812 */ /* 0x000fe200078ec0ff */
[-C--:B------:R-:W-:Y:S01]  /*ca40*/  FMUL.FTZ R166, R166, R8.reuse ;  /* 0x00000008a6a67220 */ /* 0x080fe20000410000 */
[-C--:B------:R-:W-:Y:S01]  /*ca50*/  FMUL.FTZ R167, R167, R8.reuse ;  /* 0x00000008a7a77220 */ /* 0x080fe20000410000 */
[-C--:B------:R-:W-:Y:S01]  /*ca60*/  FMUL.FTZ R144, R144, R9.reuse ;  /* 0x0000000990907220 */ /* 0x080fe20000410000 */
[----:B--2---:R-:W-:Y:S01]  /*ca70*/  LOP3.LUT R0, R3, UR33, R30, 0x96, !PT ;  /* 0x0000002103007c12 */ /* 0x004fe2000f8e961e */
[-C--:B------:R-:W-:Y:S01]  /*ca80*/  FMUL.FTZ R145, R145, R9.reuse ;  /* 0x0000000991917220 */ /* 0x080fe20000410000 */
[----:B------:R-:W-:Y:S01]  /*ca90*/  LOP3.LUT R3, R2, 0xffff, RZ, 0xc0, !PT ;  /* 0x0000ffff02037812 */ /* 0x000fe200078ec0ff */
[-C--:B------:R-:W-:Y:S01]  /*caa0*/  FMUL.FTZ R146, R146, R8.reuse ;  /* 0x0000000892927220 */ /* 0x080fe20000410000 */
[----:B------:R-:W-:Y:S01]  /*cab0*/  SHF.R.U32.HI R14, RZ, 0x10, R2 ;  /* 0x00000010ff0e7819 */ /* 0x000fe20000011602 */
[--C-:B------:R-:W-:Y:S01]  /*cac0*/  FFMA.FTZ R2, R228, UR14, -R10.reuse ;  /* 0x0000000ee4027c23 */ /* 0x100fe2000801080a */
[----:B------:R-:W-:Y:S01]  /*cad0*/  FMUL.FTZ R147, R147, R8 ;  /* 0x0000000893937220 */ /* 0x000fe20000410000 */
[-C--:B------:R-:W-:Y:S01]  /*cae0*/  FMUL.FTZ R148, R148, R9.reuse ;  /* 0x0000000994947220 */ /* 0x080fe20000410000 */
[----:B------:R-:W-:Y:S01]  /*caf0*/  FMUL.FTZ R149, R149, R9 ;  /* 0x0000000995957220 */ /* 0x000fe20000410000 */
[----:B----4-:R-:W-:Y:S01]  /*cb00*/  SHF.R.U32.HI R12, RZ, 0x8, R3 ;  /* 0x00000008ff0c7819 */ /* 0x010fe20000011603 */
[----:B------:R-:W-:Y:S01]  /*cb10*/  FFMA.FTZ R3, R32, UR14, -R10 ;  /* 0x0000000e20037c23 */ /* 0x000fe2000801080a */
[----:B------:R2:W-:Y:S01]  /*cb20*/  MUFU.EX2 R60, R2 ;  /* 0x00000002003c7308 */ /* 0x0005e20000000800 */
[----:B------:R-:W-:Y:S01]  /*cb30*/  MOV R85, R76 ;  /* 0x0000004c00557202 */ /* 0x000fe20000000f00 */
[----:B------:R-:W-:Y:S01]  /*cb40*/  FMUL.FTZ R150, R150, R8 ;  /* 0x0000000896967220 */ /* 0x000fe20000410000 */
[----:B------:R-:W-:Y:S01]  /*cb50*/  MOV R46, R37 ;  /* 0x00000025002e7202 */ /* 0x000fe20000000f00 */
[----:B------:R-:W-:Y:S01]  /*cb60*/  IMAD.MOV.U32 R37, RZ, RZ, R33 ;  /* 0x000000ffff257224 */ /* 0x000fe200078e0021 */
[----:B------:R-:W-:Y:S01]  /*cb70*/  PRMT R33, R15, 0x5410, R12 ;  /* 0x000054100f217816 */ /* 0x000fe2000000000c */
[----:B------:R-:W-:-:S02]  /*cb80*/  IMAD.MOV.U32 R47, RZ, RZ, R36 ;  /* 0x000000ffff2f7224 */ /* 0x000fc400078e0024 */
[----:B------:R-:W-:Y:S01]  /*cb90*/  FMUL.FTZ R151, R151, R8 ;  /* 0x0000000897977220 */ /* 0x000fe20000410000 */
[----:B------:R4:W-:Y:S01]  /*cba0*/  MUFU.EX2 R76, R3 ;  /* 0x00000003004c7308 */ /* 0x0009e20000000800 */
[----:B------:R-:W-:Y:S01]  /*cbb0*/  MOV R36, R34 ;  /* 0x0000002200247202 */ /* 0x000fe20000000f00 */
[----:B------:R-:W-:Y:S01]  /*cbc0*/  IMAD.MOV.U32 R93, RZ, RZ, R152 ;  /* 0x000000ffff5d7224 */ /* 0x000fe200078e0098 */
[----:B------:R-:W-:Y:S01]  /*cbd0*/  LOP3.LUT R12, R0, 0xffff, RZ, 0xc0, !PT ;  /* 0x0000ffff000c7812 */ /* 0x000fe200078ec0ff */
[----:B------:R-:W5:Y:S01]  /*cbe0*/  LDSM.16.MT88.4 R24, [R189+0x10800] ;  /* 0x01080000bd18783b */ /* 0x000f620000004200 */
[----:B--2---:R-:W-:Y:S02]  /*cbf0*/  LOP3.LUT R2, R14, 0xff, RZ, 0xc0, !PT ;  /* 0x000000ff0e027812 */ /* 0x004fe400078ec0ff */
[----:B------:R-:W-:Y:S02]  /*cc00*/  LOP3.LUT R14, R0, 0xff, RZ, 0xc0, !PT ;  /* 0x000000ff000e7812 */ /* 0x000fe400078ec0ff */
[----:B------:R-:W-:Y:S01]  /*cc10*/  PRMT R34, R2, 0x5410, R13 ;  /* 0x0000541002227816 */ /* 0x000fe2000000000d */
[----:B----4-:R-:W-:Y:S01]  /*cc20*/  FFMA.FTZ R3, R241, UR14, -R11 ;  /* 0x0000000ef1037c23 */ /* 0x010fe2000801080b */
[----:B------:R-:W-:-:S02]  /*cc30*/  SHF.R.U32.HI R2, RZ, 0x10, R0 ;  /* 0x00000010ff027819 */ /* 0x000fc40000011600 */
[----:B------:R-:W-:Y:S01]  /*cc40*/  SHF.R.U32.HI R13, RZ, 0x18, R0 ;  /* 0x00000018ff0d7819 */ /* 0x000fe20000011600 */
[----:B------:R2:W-:Y:S01]  /*cc50*/  MUFU.EX2 R152, R3 ;  /* 0x0000000300987308 */ /* 0x0005e20000000800 */
[----:B------:R-:W-:Y:S01]  /*cc60*/  FFMA.FTZ R0, R240, UR14, -R11 ;  /* 0x0000000ef0007c23 */ /* 0x000fe2000801080b */
[----:B---3--:R-:W-:Y:S01]  /*cc70*/  HMMA.16816.F32 R140, R4, R20, R140 ;  /* 0x00000014048c723c */ /* 0x008fe2000000188c */
[----:B------:R-:W-:Y:S01]  /*cc80*/  LOP3.LUT R2, R2, 0xff, RZ, 0xc0, !PT ;  /* 0x000000ff02027812 */ /* 0x000fe200078ec0ff */
[----:B------:R-:W-:-:S04]  /*cc90*/  IMAD.MOV.U32 R90, RZ, RZ, R68 ;  /* 0x000000ffff5a7224 */ /* 0x000fc800078e0044 */
[C---:B------:R-:W-:Y:S01]  /*cca0*/  HMMA.16816.F32 R164, R4.reuse, R22, R164 ;  /* 0x0000001604a4723c */ /* 0x040fe200000018a4 */
[----:B------:R3:W4:Y:S01]  /*ccb0*/  MUFU.EX2 R241, R0 ;  /* 0x0000000000f17308 */ /* 0x0007220000000800 */
[----:B------:R-:W4:Y:S01]  /*ccc0*/  LDSM.16.MT88.4 R20, [R190+0x10800] ;  /* 0x01080000be14783b */ /* 0x000f220000004200 */
[----:B------:R-:W-:Y:S02]  /*ccd0*/  PRMT R32, R2, 0x5410, R13 ;  /* 0x0000541002207816 */ /* 0x000fe4000000000d */
[----:B--2---:R-:W-:Y:S01]  /*cce0*/  SHF.R.U32.HI R3, RZ, 0x8, R12 ;  /* 0x00000008ff037819 */ /* 0x004fe2000001160c */
[----:B------:R-:W-:Y:S01]  /*ccf0*/  FFMA.FTZ R12, R35, UR14, -R11 ;  /* 0x0000000e230c7c23 */ /* 0x000fe2000801080b */
[C---:B-1----:R-:W-:Y:S03]  /*cd00*/  HMMA.16816.F32 R144, R4.reuse, R16, R144 ;  /* 0x000000100490723c */ /* 0x042fe60000001890 */
[----:B------:R1:W-:Y:S03]  /*cd10*/  MUFU.EX2 R68, R12 ;  /* 0x0000000c00447308 */ /* 0x0003e60000000800 */
[----:B------:R-:W-:Y:S01]  /*cd20*/  HMMA.16816.F32 R148, R4, R18, R148 ;  /* 0x000000120494723c */ /* 0x000fe20000001894 */
[----:B------:R-:W2:Y:S01]  /*cd30*/  LDSM.16.MT88.4 R16, [R192+0x10800] ;  /* 0x01080000c010783b */ /* 0x000ea20000004200 */
[----:B---3--:R-:W-:Y:S01]  /*cd40*/  PRMT R0, R14, 0x5410, R3 ;  /* 0x000054100e007816 */ /* 0x008fe20000000003 */
[----:B-----5:R-:W-:-:S02]  /*cd50*/  IMAD.MOV.U32 R228, RZ, RZ, R84 ;  /* 0x000000ffffe47224 */ /* 0x020fc400078e0054 */
[----:B------:R-:W-:Y:S02]  /*cd60*/  FFMA.FTZ R3, R231, UR14, -R11 ;  /* 0x0000000ee7037c23 */ /* 0x000fe4000801080b */
[--C-:B------:R-:W-:Y:S01]  /*cd70*/  HSET2.LE.AND R0, R0, R91.reuse, PT ;  /* 0x0000005b00007233 */ /* 0x100fe20003803000 */
[----:B-1----:R-:W1:Y:S01]  /*cd80*/  LDSM.16.MT88.4 R12, [R191+0x10800] ;  /* 0x01080000bf0c783b */ /* 0x002e620000004200 */
[----:B------:R-:W-:Y:S01]  /*cd90*/  F2FP.F16.F32.PACK_AB R2, R228, R88 ;  /* 0x00000058e402723e */ /* 0x000fe200000000ff */
[----:B------:R-:W3:Y:S03]  /*cda0*/  MUFU.EX2 R84, R3 ;  /* 0x0000000300547308 */ /* 0x000ee60000000800 */
[----:B------:R-:W-:Y:S02]  /*cdb0*/  LOP3.LUT R4, R0, R2, RZ, 0xc0, !PT ;  /* 0x0000000200047212 */ /* 0x000fe400078ec0ff */
[----:B------:R-:W-:-:S02]  /*cdc0*/  HSET2.LE.AND R0, R32, R91, PT ;  /* 0x0000005b20007233 */ /* 0x000fc40003803000 */
[----:B----4-:R-:W-:-:S04]  /*cdd0*/  F2FP.F16.F32.PACK_AB R2, R241, R152 ;  /* 0x00000098f102723e */ /* 0x010fc800000000ff */
[----:B------:R-:W-:Y:S02]  /*cde0*/  LOP3.LUT R5, R0, R2, RZ, 0xc0, !PT ;  /* 0x0000000200057212 */ /* 0x000fe400078ec0ff */
[----:B------:R-:W-:Y:S02]  /*cdf0*/  HSET2.LE.AND R0, R33, R91, PT ;  /* 0x0000005b21007233 */ /* 0x000fe40003803000 */
[----:B------:R-:W-:-:S04]  /*ce00*/  F2FP.F16.F32.PACK_AB R2, R76, R60 ;  /* 0x0000003c4c02723e */ /* 0x000fc800000000ff */
[----:B------:R-:W-:Y:S02]  /*ce10*/  LOP3.LUT R6, R0, R2, RZ, 0xc0, !PT ;  /* 0x0000000200067212 */ /* 0x000fe400078ec0ff */
[----:B------:R-:W-:Y:S02]  /*ce20*/  HSET2.LE.AND R0, R34, R91, PT ;  /* 0x0000005b22007233 */ /* 0x000fe40003803000 */
[----:B---3--:R-:W-:Y:S01]  /*ce30*/  F2FP.F16.F32.PACK_AB R2, R84, R68 ;  /* 0x000000445402723e */ /* 0x008fe200000000ff */
[----:B------:R-:W-:Y:S01]  /*ce40*/  IMAD.MOV.U32 R94, RZ, RZ, R44 ;  /* 0x000000ffff5e7224 */ /* 0x000fe200078e002c */
[----:B------:R-:W-:Y:S01]  /*ce50*/  MOV R95, R45 ;  /* 0x0000002d005f7202 */ /* 0x000fe20000000f00 */
[----:B------:R-:W-:Y:S01]  /*ce60*/  IMAD.MOV.U32 R45, RZ, RZ, R38 ;  /* 0x000000ffff2d7224 */ /* 0x000fe200078e0026 */
[----:B------:R-:W-:Y:S01]  /*ce70*/  MOV R44, R39 ;  /* 0x00000027002c7202 */ /* 0x000fe20000000f00 */
[----:B------:R-:W-:Y:S01]  /*ce80*/  IMAD.MOV.U32 R39, RZ, RZ, R28 ;  /* 0x000000ffff277224 */ /* 0x000fe200078e001c */
[----:B------:R-:W-:Y:S01]  /*ce90*/  MOV R38, R29 ;  /* 0x0000001d00267202 */ /* 0x000fe20000000f00 */
[----:B------:R-:W-:Y:S01]  /*cea0*/  IMAD.MOV.U32 R230, RZ, RZ, R92 ;  /* 0x000000ffffe67224 */ /* 0x000fe200078e005c */
[----:B------:R-:W-:Y:S01]  /*ceb0*/  LOP3.LUT R7, R0, R2, RZ, 0xc0, !PT ;  /* 0x0000000200077212 */ /* 0x000fe200078ec0ff */
[----:B------:R-:W3:Y:S01]  /*cec0*/  LDSM.16.MT88.4 R28, [R189+0x12800] ;  /* 0x01280000bd1c783b */ /* 0x000ee20000004200 */
[----:B------:R-:W-:Y:S01]  /*ced0*/  MOV R229, R99 ;  /* 0x0000006300e57202 */ /* 0x000fe20000000f00 */
[----:B------:R-:W-:Y:S01]  /*cee0*/  IMAD.MOV.U32 R97, RZ, RZ, R52 ;  /* 0x000000ffff617224 */ /* 0x000fe200078e0034 */
[----:B------:R-:W-:Y:S01]  /*cef0*/  MOV R98, R53 ;  /* 0x0000003500627202 */ /* 0x000fe20000000f00 */
[----:B------:R-:W-:Y:S01]  /*cf00*/  IMAD.MOV.U32 R99, RZ, RZ, R54 ;  /* 0x000000ffff637224 */ /* 0x000fe200078e0036 */
[----:B------:R-:W-:Y:S01]  /*cf10*/  MOV R92, R55 ;  /* 0x00000037005c7202 */ /* 0x000fe20000000f00 */
[C---:B------:R-:W-:Y:S01]  /*cf20*/  HMMA.16816.F32 R160, R4.reuse, R24, R160 ;  /* 0x0000001804a0723c */ /* 0x040fe200000018a0 */
[----:B------:R-:W-:Y:S01]  /*cf30*/  MOV R108, R94 ;  /* 0x0000005e006c7202 */ /* 0x000fe20000000f00 */
[----:B------:R-:W-:Y:S01]  /*cf40*/  IMAD.MOV.U32 R109, RZ, RZ, R95 ;  /* 0x000000ffff6d7224 */ /* 0x000fe200078e005f */
[----:B------:R-:W-:Y:S01]  /*cf50*/  MOV R110, R89 ;  /* 0x00000059006e7202 */ /* 0x000fe20000000f00 */
[----:B------:R-:W-:Y:S01]  /*cf60*/  IMAD.MOV.U32 R111, RZ, RZ, R85 ;  /* 0x000000ffff6f7224 */ /* 0x000fe200078e0055 */
[----:B------:R-:W-:Y:S01]  /*cf70*/  MOV R100, R86 ;  /* 0x0000005600647202 */ /* 0x000fe20000000f00 */
[C---:B------:R-:W-:Y:S01]  /*cf80*/  HMMA.16816.F32 R36, R4.reuse, R26, R36 ;  /* 0x0000001a0424723c */ /* 0x040fe20000001824 */
[----:B------:R-:W-:Y:S01]  /*cf90*/  IMAD.MOV.U32 R101, RZ, RZ, R87 ;  /* 0x000000ffff657224 */ /* 0x000fe200078e0057 */
[----:B------:R-:W-:Y:S01]  /*cfa0*/  MOV R85, R69 ;  /* 0x0000004500557202 */ /* 0x000fe20000000f00 */
[----:B------:R-:W-:Y:S01]  /*cfb0*/  IMAD.MOV.U32 R86, RZ, RZ, R70 ;  /* 0x000000ffff567224 */ /* 0x000fe200078e0046 */
[----:B------:R-:W-:Y:S01]  /*cfc0*/  MOV R87, R71 ;  /* 0x0000004700577202 */ /* 0x000fe20000000f00 */
[----:B------:R-:W-:Y:S01]  /*cfd0*/  IMAD.MOV.U32 R95, RZ, RZ, R62 ;  /* 0x000000ffff5f7224 */ /* 0x000fe200078e003e */
[----:B------:R-:W-:Y:S01]  /*cfe0*/  HMMA.16816.F32 R52, R4, R22, R244 ;  /* 0x000000160434723c */ /* 0x000fe200000018f4 */
[----:B------:R-:W-:Y:S01]  /*cff0*/  MOV R94, R61 ;  /* 0x0000003d005e7202 */ /* 0x000fe20000000f00 */
[----:B------:R-:W4:Y:S01]  /*d000*/  LDSM.16.MT88.4 R24, [R190+0x12800] ;  /* 0x01280000be18783b */ /* 0x000f220000004200 */
[----:B------:R-:W-:Y:S01]  /*d010*/  MOV R89, R63 ;  /* 0x0000003f00597202 */ /* 0x000fe20000000f00 */
[----:B------:R-:W-:Y:S01]  /*d020*/  IMAD.MOV.U32 R103, RZ, RZ, R78 ;  /* 0x000000ffff677224 */ /* 0x000fe200078e004e */
[----:B------:R-:W-:Y:S01]  /*d030*/  MOV R102, R77 ;  /* 0x0000004d00667202 */ /* 0x000fe20000000f00 */
[----:B------:R-:W-:Y:S01]  /*d040*/  LDSM.16.MT88.4 R32, [R192+0x14800] ;  /* 0x01480000c020783b */ /* 0x000fe20000004200 */
[----:B------:R-:W-:-:S02]  /*d050*/  IMAD.MOV.U32 R245, RZ, RZ, R68 ;  /* 0x000000fffff57224 */ /* 0x000fc400078e0044 */
[----:B------:R-:W-:Y:S01]  /*d060*/  IMAD.MOV.U32 R244, RZ, RZ, R60 ;  /* 0x000000fffff47224 */ /* 0x000fe200078e003c */
[----:B--2---:R-:W-:Y:S01]  /*d070*/  HMMA.16816.F32 R68, R4, R18, R232 ;  /* 0x000000120444723c */ /* 0x004fe200000018e8 */
[----:B------:R-:W-:Y:S01]  /*d080*/  MOV R96, R79 ;  /* 0x0000004f00607202 */ /* 0x000fe20000000f00 */
[----:B------:R-:W-:-:S04]  /*d090*/  IMAD.MOV.U32 R246, RZ, RZ, R76 ;  /* 0x000000fffff67224 */ /* 0x000fc800078e004c */
[C---:B------:R-:W-:Y:S01]  /*d0a0*/  HMMA.16816.F32 R60, R4.reuse, R16, R236 ;  /* 0x00000010043c723c */ /* 0x040fe200000018ec */
[----:B------:R-:W2:Y:S01]  /*d0b0*/  LDSM.16.MT88.4 R16, [R191+0x12800] ;  /* 0x01280000bf10783b */ /* 0x000ea20000004200 */
[----:B------:R-:W-:Y:S01]  /*d0c0*/  MOV R247, R84 ;  /* 0x0000005400f77202 */ /* 0x000fe20000000f00 */
[----:B------:R-:W-:Y:S01]  /*d0d0*/  IMAD.MOV.U32 R234, RZ, RZ, R87 ;  /* 0x000000ffffea7224 */ /* 0x000fe200078e0057 */
[----:B------:R-:W-:Y:S02]  /*d0e0*/  MOV R240, R86 ;  /* 0x0000005600f07202 */ /* 0x000fe40000000f00 */
[----:B-1----:R-:W-:Y:S07]  /*d0f0*/  HMMA.16816.F32 R76, R4, R12, R224 ;  /* 0x0000000c044c723c */ /* 0x002fee00000018e0 */
[----:B------:R-:W-:Y:S01]  /*d100*/  MOV R227, R241 ;  /* 0x000000f100e37202 */ /* 0x000fe20000000f00 */
[----:B------:R-:W-:-:S02]  /*d110*/  IMAD.MOV.U32 R241, RZ, RZ, R85 ;  /* 0x000000fffff17224 */ /* 0x000fc400078e0055 */
[C---:B------:R-:W-:Y:S01]  /*d120*/  HMMA.16816.F32 R84, R4.reuse, R14, R216 ;  /* 0x0000000e0454723c */ /* 0x040fe200000018d8 */
[----:B------:R-:W1:Y:S01]  /*d130*/  LDSM.16.MT88.4 R12, [R189+0x14800] ;  /* 0x01480000bd0c783b */ /* 0x000e620000004200 */
        /* <DEDUP_REMOVED lines=8> */
[----:B---3--:R-:W-:Y:S01]  /*d1c0*/  HMMA.16816.F32 R100, R4, R30, R64 ;  /* 0x0000001e0464723c */ /* 0x008fe20000001840 */
[----:B------:R-:W-:Y:S01]  /*d1d0*/  IMAD.MOV.U32 R226, RZ, RZ, R228 ;  /* 0x000000ffffe27224 */ /* 0x000fe200078e00e4 */
[----:B------:R-:W-:Y:S01]  /*d1e0*/  MOV R225, R229 ;  /* 0x000000e500e17202 */ /* 0x000fe20000000f00 */
[----:B------:R-:W-:Y:S01]  /*d1f0*/  IMAD.MOV.U32 R224, RZ, RZ, R230 ;  /* 0x000000ffffe07224 */ /* 0x000fe200078e00e6 */
[----:B------:R-:W-:-:S02]  /*d200*/  MOV R228, R108 ;  /* 0x0000006c00e47202 */ /* 0x000fc40000000f00 */
[C---:B------:R-:W-:Y:S01]  /*d210*/  HMMA.16816.F32 R92, R4.reuse, R28, R40 ;  /* 0x0000001c045c723c */ /* 0x040fe20000001828 */
[----:B------:R-:W3:Y:S01]  /*d220*/  LDSM.16.MT88.4 R28, [R190+0x14800] ;  /* 0x01480000be1c783b */ /* 0x000ee20000004200 */
[----:B------:R-:W-:Y:S01]  /*d230*/  IMAD.MOV.U32 R229, RZ, RZ, R109 ;  /* 0x000000ffffe57224 */ /* 0x000fe200078e006d */
[----:B------:R-:W-:Y:S01]  /*d240*/  MOV R230, R110 ;  /* 0x0000006e00e67202 */ /* 0x000fe20000000f00 */
[----:B------:R-:W-:Y:S02]  /*d250*/  IMAD.MOV.U32 R231, RZ, RZ, R111 ;  /* 0x000000ffffe77224 */ /* 0x000fe400078e006f */
[C---:B------:R-:W-:Y:S01]  /*d260*/  HMMA.16816.F32 R44, R4.reuse, R20, R44 ;  /* 0x00000014042c723c */ /* 0x040fe2000000182c */
[----:B------:R-:W5:Y:S01]  /*d270*/  LDSM.16.MT88.4 R20, [R192+0x12800] ;  /* 0x01280000c014783b */ /* 0x000f620000004200 */
[----:B------:R-:W-:Y:S01]  /*d280*/  MOV R236, R96 ;  /* 0x0000006000ec7202 */ /* 0x000fe20000000f00 */
[----:B------:R-:W-:Y:S01]  /*d290*/  IMAD.MOV.U32 R237, RZ, RZ, R97 ;  /* 0x000000ffffed7224 */ /* 0x000fe200078e0061 */
[----:B------:R-:W-:Y:S01]  /*d2a0*/  MOV R239, R98 ;  /* 0x0000006200ef7202 */ /* 0x000fe20000000f00 */
[----:B------:R-:W-:Y:S01]  /*d2b0*/  IMAD.MOV.U32 R238, RZ, RZ, R99 ;  /* 0x000000ffffee7224 */ /* 0x000fe200078e0063 */
[----:B----4-:R-:W-:Y:S01]  /*d2c0*/  HMMA.16816.F32 R108, R4, R24, R220 ;  /* 0x00000018046c723c */ /* 0x010fe200000018dc */
[----:B------:R-:W-:Y:S01]  /*d2d0*/  MOV R218, R89 ;  /* 0x0000005900da7202 */ /* 0x000fe20000000f00 */
[----:B------:R-:W-:-:S04]  /*d2e0*/  IMAD.MOV.U32 R219, RZ, RZ, R88 ;  /* 0x000000ffffdb7224 */ /* 0x000fc800078e0058 */
[----:B--2---:R-:W-:Y:S01]  /*d2f0*/  HMMA.16816.F32 R96, R4, R18, R172 ;  /* 0x000000120460723c */ /* 0x004fe200000018ac */
[----:B------:R-:W-:Y:S01]  /*d300*/  MOV R222, R90 ;  /* 0x0000005a00de7202 */ /* 0x000fe20000000f00 */
[----:B------:R-:W-:-:S04]  /*d310*/  IMAD.MOV.U32 R223, RZ, RZ, R91 ;  /* 0x000000ffffdf7224 */ /* 0x000fc800078e005b */
[C---:B------:R-:W-:Y:S01]  /*d320*/  HMMA.16816.F32 R88, R4.reuse, R16, R176 ;  /* 0x000000100458723c */ /* 0x040fe200000018b0 */
[----:B------:R-:W2:Y:S05]  /*d330*/  LDSM.16.MT88.4 R16, [R189+0x16800] ;  /* 0x01680000bd10783b */ /* 0x000eaa0000004200 */
[C---:B-1----:R-:W-:Y:S06]  /*d340*/  HMMA.16816.F32 R176, R4.reuse, R12, R156 ;  /* 0x0000000c04b0723c */ /* 0x042fec000000189c */
[----:B------:R-:W-:Y:S01]  /*d350*/  HMMA.16816.F32 R156, R4, R14, R80 ;  /* 0x0000000e049c723c */ /* 0x000fe20000001850 */
[----:B------:R-:W1:Y:S01]  /*d360*/  LDSM.16.MT88.4 R12, [R191+0x14800] ;  /* 0x01480000bf0c783b */ /* 0x000e620000004200 */
[----:B------:R-:W-:-:S04]  /*d370*/  UIADD3 UR34, UR34, 0x1, URZ ;  /* 0x0000000122227890 */ /* 0x000fc8000fffe03f */
[C---:B------:R-:W-:Y:S01]  /*d380*/  HMMA.16816.F32 R40, R4.reuse, R26, R184 ;  /* 0x0000001a0428723c */ /* 0x040fe200000018b8 */
[----:B------:R-:W-:Y:S06]  /*d390*/  LDSM.16.MT88.4 R24, [R192+0x16800] ;  /* 0x01680000c018783b */ /* 0x000fec0000004200 */
[----:B------:R-:W-:Y:S01]  /*d3a0*/  MOV R187, R0 ;  /* 0x0000000000bb7202 */ /* 0x000fe20000000f00 */
[----:B------:R-:W-:Y:S01]  /*d3b0*/  IMAD.U32 R0, RZ, RZ, UR34 ;  /* 0x00000022ff007e24 */ /* 0x000fe2000f8e00ff */
[C---:B---3--:R-:W-:Y:S04]  /*d3c0*/  HMMA.16816.F32 R172, R4.reuse, R28, R56 ;  /* 0x0000001c04ac723c */ /* 0x048fe80000001838 */
[----:B------:R-:W-:Y:S01]  /*d3d0*/  LOP3.LUT R0, R243, UR37, R0, 0x96, !PT ;  /* 0x00000025f3007c12 */ /* 0x000fe2000f8e9600 */
[----:B------:R-:W-:Y:S01]  /*d3e0*/  IMAD.MOV.U32 R186, RZ, RZ, R2 ;  /* 0x000000ffffba7224 */ /* 0x000fe200078e0002 */
[C---:B-----5:R-:W-:Y:S01]  /*d3f0*/  HMMA.16816.F32 R64, R4.reuse, R20, R180 ;  /* 0x000000140440723c */ /* 0x060fe200000018b4 */
[----:B------:R-:W-:Y:S01]  /*d400*/  MOV R58, R222 ;  /* 0x000000de003a7202 */ /* 0x000fe20000000f00 */
[----:B------:R-:W-:Y:S01]  /*d410*/  IMAD.MOV.U32 R57, RZ, RZ, R223 ;  /* 0x000000ffff397224 */ /* 0x000fe200078e00df */
[----:B------:R-:W-:Y:S01]  /*d420*/  MOV R185, R3 ;  /* 0x0000000300b97202 */ /* 0x000fe20000000f00 */
[----:B------:R-:W-:Y:S01]  /*d430*/  IMAD.MOV.U32 R29, RZ, RZ, R217 ;  /* 0x000000ffff1d7224 */ /* 0x000fe200078e00d9 */
[----:B------:R-:W-:Y:S01]  /*d440*/  MOV R56, R216 ;  /* 0x000000d800387202 */ /* 0x000fe20000000f00 */
[----:B------:R-:W-:Y:S01]  /*d450*/  HMMA.16816.F32 R180, R4, R30, R104 ;  /* 0x0000001e04b4723c */ /* 0x000fe20000001868 */
[----:B------:R-:W-:Y:S01]  /*d460*/  IMAD.WIDE.U32 R2, R0, -0x326172a9, RZ ;  /* 0xcd9e8d5700027825 */ /* 0x000fe200078e00ff */
[----:B------:R-:W-:-:S02]  /*d470*/  MOV R217, R232 ;  /* 0x000000e800d97202 */ /* 0x000fc40000000f00 */
[----:B------:R-:W-:Y:S02]  /*d480*/  MOV R28, R234 ;  /* 0x000000ea001c7202 */ /* 0x000fe40000000f00 */
[----:B------:R-:W-:Y:S01]  /*d490*/  HMMA.16816.F32 R220, R4, R32, R48 ;  /* 0x0000002004dc723c */ /* 0x000fe20000001830 */
[----:B------:R-:W-:Y:S01]  /*d4a0*/  MOV R31, R230 ;  /* 0x000000e6001f7202 */ /* 0x000fe20000000f00 */
[----:B------:R-:W-:Y:S02]  /*d4b0*/  IMAD.MOV.U32 R59, RZ, RZ, R233 ;  /* 0x000000ffff3b7224 */ /* 0x000fe400078e00e9 */
[----:B------:R-:W-:-:S03]  /*d4c0*/  IMAD.MOV.U32 R216, RZ, RZ, R235 ;  /* 0x000000ffffd87224 */ /* 0x000fc600078e00eb */
[----:B------:R-:W-:Y:S01]  /*d4d0*/  IMAD.MOV.U32 R32, RZ, RZ, R228 ;  /* 0x000000ffff207224 */ /* 0x000fe200078e00e4 */
[C---:B------:R-:W-:Y:S01]  /*d4e0*/  HMMA.16816.F32 R72, R4.reuse, R22, R72 ;  /* 0x000000160448723c */ /* 0x040fe20000001848 */
[----:B------:R-:W-:Y:S01]  /*d4f0*/  IMAD.MOV.U32 R184, RZ, RZ, R231 ;  /* 0x000000ffffb87224 */ /* 0x000fe200078e00e7 */
[----:B------:R-:W-:Y:S01]  /*d500*/  MOV R33, R229 ;  /* 0x000000e500217202 */ /* 0x000fe20000000f00 */
[----:B------:R-:W3:Y:S03]  /*d510*/  LDSM.16.MT88.4 R20, [R190+0x16800] ;  /* 0x01680000be14783b */ /* 0x000ee60000004200 */
[----:B--2---:R-:W-:Y:S01]  /*d520*/  HMMA.16816.F32 R48, R4, R16, R124 ;  /* 0x000000100430723c */ /* 0x004fe2000000187c */
[----:B------:R-:W-:-:S05]  /*d530*/  LOP3.LUT R3, R3, UR19, R32, 0x96, !PT ;  /* 0x0000001303037c12 */ /* 0x000fca000f8e9620 */
[C---:B------:R-:W-:Y:S01]  /*d540*/  HMMA.16816.F32 R232, R4.reuse, R18, R128 ;  /* 0x0000001204e8723c */ /* 0x040fe20000001880 */
[----:B------:R-:W2:Y:S05]  /*d550*/  LDSM.16.MT88.4 R16, [R191+0x16800] ;  /* 0x01680000bf10783b */ /* 0x000eaa0000004200 */
[----:B------:R-:W-:Y:S01]  /*d560*/  HMMA.16816.F32 R228, R4, R34, R112 ;  /* 0x0000002204e4723c */ /* 0x000fe20000001870 */
[----:B------:R-:W-:-:S06]  /*d570*/  LOP3.LUT R0, R155, UR15, R2, 0x96, !PT ;  /* 0x0000000f9b007c12 */ /* 0x000fcc000f8e9602 */
[----:B------:R-:W-:Y:S01]  /*d580*/  MOV R115, R31 ;  /* 0x0000001f00737202 */ /* 0x000fe20000000f00 */
[----:B-1----:R-:W-:Y:S01]  /*d590*/  HMMA.16816.F32 R104, R4, R12, R116 ;  /* 0x0000000c0468723c */ /* 0x002fe20000001874 */
[----:B------:R-:W-:-:S06]  /*d5a0*/  IMAD.WIDE.U32 R2, R3, -0x2daee0ad, RZ ;  /* 0xd2511f5303027825 */ /* 0x000fcc00078e00ff */
[----:B------:R-:W-:Y:S01]  /*d5b0*/  FFMA.FTZ R12, R115, UR14, -R10 ;  /* 0x0000000e730c7c23 */ /* 0x000fe2000801080a */
[----:B------:R-:W-:Y:S01]  /*d5c0*/  IMAD.MOV.U32 R32, RZ, RZ, R28 ;  /* 0x000000ffff207224 */ /* 0x000fe200078e001c */
[----:B------:R-:W-:Y:S02]  /*d5d0*/  LOP3.LUT R3, R3, UR11, R170, 0x96, !PT ;  /* 0x0000000b03037c12 */ /* 0x000fe4000f8e96aa */
[----:B------:R1:W-:Y:S01]  /*d5e0*/  MUFU.EX2 R243, R12 ;  /* 0x0000000c00f37308 */ /* 0x0003e20000000800 */
[----:B------:R-:W-:Y:S01]  /*d5f0*/  MOV R33, R29 ;  /* 0x0000001d00217202 */ /* 0x000fe20000000f00 */
[----:B------:R-:W-:Y:S01]  /*d600*/  IMAD.MOV.U32 R30, RZ, RZ, R56 ;  /* 0x000000ffff1e7224 */ /* 0x000fe200078e0038 */
[----:B------:R-:W-:Y:S02]  /*d610*/  MOV R31, R57 ;  /* 0x00000039001f7202 */ /* 0x000fe40000000f00 */
[----:B------:R-:W-:Y:S01]  /*d620*/  MOV R29, R224 ;  /* 0x000000e0001d7202 */ /* 0x000fe20000000f00 */
[----:B------:R-:W-:Y:S01]  /*d630*/  IMAD.MOV.U32 R28, RZ, RZ, R58 ;  /* 0x000000ffff1c7224 */ /* 0x000fe200078e003a */
[----:B------:R-:W-:Y:S01]  /*d640*/  MOV R57, R226 ;  /* 0x000000e200397202 */ /* 0x000fe20000000f00 */
[----:B------:R-:W-:-:S02]  /*d650*/  IMAD.MOV.U32 R56, RZ, RZ, R225 ;  /* 0x000000ffff387224 */ /* 0x000fc400078e00e1 */
[----:B-1----:R-:W-:-:S04]  /*d660*/  IMAD.WIDE.U32 R12, R0, -0x2daee0ad, RZ ;  /* 0xd2511f53000c7825 */ /* 0x002fc800078e00ff */
[----:B------:R-:W-:Y:S01]  /*d670*/  FFMA.FTZ R0, R32, UR14, -R10 ;  /* 0x0000000e20007c23 */ /* 0x000fe2000801080a */
[----:B------:R-:W-:Y:S01]  /*d680*/  LOP3.LUT R13, R13, UR9, R2, 0x96, !PT ;  /* 0x000000090d0d7c12 */ /* 0x000fe2000f8e9602 */
[----:B------:R-:W-:Y:S01]  /*d690*/  IMAD.WIDE.U32 R2, R3, -0x326172a9, RZ ;  /* 0xcd9e8d5703027825 */ /* 0x000fe200078e00ff */
[----:B------:R-:W-:Y:S01]  /*d6a0*/  MOV R113, R31 ;  /* 0x0000001f00717202 */ /* 0x000fe20000000f00 */
[----:B------:R1:W-:Y:S02]  /*d6b0*/  MUFU.EX2 R242, R0 ;  /* 0x0000000000f27308 */ /* 0x0003e40000000800 */
[----:B------:R-:W-:Y:S01]  /*d6c0*/  IMAD.MOV.U32 R112, RZ, RZ, R30 ;  /* 0x000000ffff707224 */ /* 0x000fe200078e001e */
[----:B------:R-:W-:Y:S01]  /*d6d0*/  LOP3.LUT R3, R3, UR10, R154, 0x96, !PT ;  /* 0x0000000a03037c12 */ /* 0x000fe2000f8e969a */
[----:B------:R-:W-:Y:S01]  /*d6e0*/  IMAD.MOV.U32 R115, RZ, RZ, R29 ;  /* 0x000000ffff737224 */ /* 0x000fe200078e001d */
[----:B------:R-:W-:Y:S01]  /*d6f0*/  MOV R29, R57 ;  /* 0x00000039001d7202 */ /* 0x000fe20000000f00 */
[----:B------:R-:W-:Y:S01]  /*d700*/  IMAD.WIDE.U32 R30, R13, -0x326172a9, RZ ;  /* 0xcd9e8d570d1e7825 */ /* 0x000fe200078e00ff */
[----:B------:R-:W-:-:S03]  /*d710*/  MOV R57, R59 ;  /* 0x0000003b00397202 */ /* 0x000fc60000000f00 */
[----:B------:R-:W-:Y:S01]  /*d720*/  IMAD.MOV.U32 R58, RZ, RZ, R227 ;  /* 0x000000ffff3a7224 */ /* 0x000fe200078e00e3 */
[----:B------:R-:W-:Y:S01]  /*d730*/  MOV R114, R28 ;  /* 0x0000001c00727202 */ /* 0x000fe20000000f00 */
[----:B------:R-:W-:Y:S01]  /*d740*/  IMAD.MOV.U32 R59, RZ, RZ, R241 ;  /* 0x000000ffff3b7224 */ /* 0x000fe200078e00f1 */
[----:B------:R-:W-:Y:S01]  /*d750*/  MOV R35, R33 ;  /* 0x0000002100237202 */ /* 0x000fe20000000f00 */
[--C-:B-1----:R-:W-:Y:S01]  /*d760*/  FFMA.FTZ R0, R250, UR14, -R10.reuse ;  /* 0x0000000efa007c23 */ /* 0x102fe2000801080a */
[----:B------:R-:W-:Y:S01]  /*d770*/  MOV R28, R56 ;  /* 0x00000038001c7202 */ /* 0x000fe20000000f00 */
[----:B------:R-:W-:Y:S01]  /*d780*/  FFMA.FTZ R13, R251, UR14, -R10 ;  /* 0x0000000efb0d7c23 */ /* 0x000fe2000801080a */
[----:B------:R-:W-:Y:S01]  /*d790*/  IMAD.MOV.U32 R56, RZ, RZ, R58 ;  /* 0x000000ffff387224 */ /* 0x000fe200078e003a */
[----:B------:R1:W-:Y:S01]  /*d7a0*/  MUFU.EX2 R241, R0 ;  /* 0x0000000000f17308 */ /* 0x0003e20000000800 */
[----:B------:R-:W-:Y:S02]  /*d7b0*/  MOV R58, R240 ;  /* 0x000000f0003a7202 */ /* 0x000fe40000000f00 */
[----:B------:R-:W-:-:S02]  /*d7c0*/  MOV R119, R112 ;  /* 0x0000007000777202 */ /* 0x000fc40000000f00 */
[----:B------:R-:W-:-:S03]  /*d7d0*/  MOV R112, R115 ;  /* 0x0000007300707202 */ /* 0x000fc60000000f00 */
[----:B------:R4:W-:Y:S01]  /*d7e0*/  MUFU.EX2 R240, R13 ;  /* 0x0000000d00f07308 */ /* 0x0009e20000000800 */
[----:B------:R-:W-:Y:S02]  /*d7f0*/  MOV R115, R56 ;  /* 0x0000003800737202 */ /* 0x000fe40000000f00 */
[----:B------:R-:W-:Y:S02]  /*d800*/  MOV R56, R57 ;  /* 0x0000003900387202 */ /* 0x000fe40000000f00 */
[----:B-1----:R-:W-:Y:S01]  /*d810*/  LOP3.LUT R0, R31, UR8, R2, 0x96, !PT ;  /* 0x000000081f007c12 */ /* 0x002fe2000f8e9602 */
[----:B------:R-:W-:Y:S01]  /*d820*/  IMAD.WIDE.U32 R2, R3, -0x2daee0ad, RZ ;  /* 0xd2511f5303027825 */ /* 0x000fe200078e00ff */
[----:B------:R-:W-:-:S03]  /*d830*/  MOV R34, R113 ;  /* 0x0000007100227202 */ /* 0x000fc60000000f00 */
[----:B------:R-:W-:Y:S01]  /*d840*/  IMAD.WIDE.U32 R32, R0, -0x2daee0ad, RZ ;  /* 0xd2511f5300207825 */ /* 0x000fe200078e00ff */
[----:B------:R-:W-:-:S03]  /*d850*/  LOP3.LUT R0, R3, UR7, R12, 0x96, !PT ;  /* 0x0000000703007c12 */ /* 0x000fc6000f8e960c */
[----:B----4-:R-:W-:Y:S01]  /*d860*/  FFMA.FTZ R13, R35, UR14, -R11 ;  /* 0x0000000e230d7c23 */ /* 0x010fe2000801080b */
[----:B------:R-:W-:Y:S01]  /*d870*/  IMAD.MOV.U32 R35, RZ, RZ, R114 ;  /* 0x000000ffff237224 */ /* 0x000fe200078e0072 */
[----:B------:R-:W-:Y:S01]  /*d880*/  MOV R113, R28 ;  /* 0x0000001c00717202 */ /* 0x000fe20000000f00 */
[----:B------:R-:W-:Y:S02]  /*d890*/  IMAD.MOV.U32 R114, RZ, RZ, R29 ;  /* 0x000000ffff727224 */ /* 0x000fe400078e001d */
[----:B------:R-:W-:Y:S01]  /*d8a0*/  IMAD.MOV.U32 R57, RZ, RZ, R58 ;  /* 0x000000ffff397224 */ /* 0x000fe200078e003a */
[----:B------:R-:W-:Y:S02]  /*d8b0*/  MOV R58, R59 ;  /* 0x0000003b003a7202 */ /* 0x000fe40000000f00 */
[----:B------:R-:W-:Y:S01]  /*d8c0*/  MOV R59, R184 ;  /* 0x000000b8003b7202 */ /* 0x000fe20000000f00 */
[----:B------:R-:W-:Y:S01]  /*d8d0*/  IMAD.MOV.U32 R184, RZ, RZ, R185 ;  /* 0x000000ffffb87224 */ /* 0x000fe200078e00b9 */
[----:B------:R-:W-:Y:S01]  /*d8e0*/  MOV R116, R35 ;  /* 0x0000002300747202 */ /* 0x000fe20000000f00 */
[----:B------:R-:W-:Y:S01]  /*d8f0*/  IMAD.WIDE.U32 R28, R0, -0x326172a9, RZ ;  /* 0xcd9e8d57001c7825 */ /* 0x000fe200078e00ff */
[----:B------:R-:W-:-:S03]  /*d900*/  MOV R185, R186 ;  /* 0x000000ba00b97202 */ /* 0x000fc60000000f00 */
[----:B------:R-:W-:Y:S01]  /*d910*/  FFMA.FTZ R0, R119, UR14, -R11 ;  /* 0x0000000e77007c23 */ /* 0x000fe2000801080b */
        /* <DEDUP_REMOVED lines=8> */
[----:B------:R-:W-:Y:S01]  /*d9a0*/  MOV R34, R56 ;  /* 0x0000003800227202 */ /* 0x000fe20000000f00 */
[----:B------:R-:W-:Y:S01]  /*d9b0*/  IMAD.MOV.U32 R187, RZ, RZ, R216 ;  /* 0x000000ffffbb7224 */ /* 0x000fe200078e00d8 */
[----:B------:R-:W-:-:S02]  /*d9c0*/  MOV R112, R57 ;  /* 0x0000003900707202 */ /* 0x000fc40000000f00 */
[----:B------:R-:W-:Y:S01]  /*d9d0*/  MOV R114, R59 ;  /* 0x0000003b00727202 */ /* 0x000fe20000000f00 */
[----:B---3--:R-:W-:Y:S01]  /*d9e0*/  HMMA.16816.F32 R224, R4, R20, R132 ;  /* 0x0000001404e0723c */ /* 0x008fe20000001884 */
[----:B------:R-:W-:Y:S02]  /*d9f0*/  LOP3.LUT R2, R33, UR4, R2, 0x96, !PT ;  /* 0x0000000421027c12 */ /* 0x000fe4000f8e9602 */
[----:B------:R-:W-:-:S03]  /*da00*/  MOV R216, R236 ;  /* 0x000000ec00d87202 */ /* 0x000fc60000000f00 */
[----:B------:R-:W-:Y:S01]  /*da10*/  HMMA.16816.F32 R136, R4, R22, R136 ;  /* 0x000000160488723c */ /* 0x000fe20000001888 */
[----:B------:R-:W-:Y:S01]  /*da20*/  MOV R236, R237 ;  /* 0x000000ed00ec7202 */ /* 0x000fe20000000f00 */
[----:B------:R-:W-:Y:S01]  /*da30*/  IMAD.MOV.U32 R237, RZ, RZ, R239 ;  /* 0x000000ffffed7224 */ /* 0x000fe200078e00ef */
[----:B------:R-:W-:-:S03]  /*da40*/  MOV R115, R184 ;  /* 0x000000b800737202 */ /* 0x000fc60000000f00 */
[----:B------:R-:W-:Y:S01]  /*da50*/  HMMA.16816.F32 R140, R4, R24, R140 ;  /* 0x00000018048c723c */ /* 0x000fe2000000188c */
[----:B------:R-:W-:Y:S01]  /*da60*/  IMAD.MOV.U32 R184, RZ, RZ, R185 ;  /* 0x000000ffffb87224 */ /* 0x000fe200078e00b9 */
[----:B------:R-:W-:-:S04]  /*da70*/  MOV R185, R186 ;  /* 0x000000ba00b97202 */ /* 0x000fc80000000f00 */
[----:B------:R-:W-:Y:S01]  /*da80*/  HMMA.16816.F32 R164, R4, R26, R164 ;  /* 0x0000001a04a4723c */ /* 0x000fe200000018a4 */
[----:B------:R-:W-:-:S05]  /*da90*/  MOV R186, R187 ;  /* 0x000000bb00ba7202 */ /* 0x000fca0000000f00 */
[----:B--2---:R-:W-:Y:S01]  /*daa0*/  HMMA.16816.F32 R144, R4, R16, R144 ;  /* 0x000000100490723c */ /* 0x004fe20000001890 */
[----:B------:R-:W-:-:S05]  /*dab0*/  IMAD.WIDE.U32 R2, R2, -0x326172a9, RZ ;  /* 0xcd9e8d5702027825 */ /* 0x000fca00078e00ff */
[----:B------:R-:W-:Y:S01]  /*dac0*/  HMMA.16816.F32 R56, R4, R18, R148 ;  /* 0x000000120438723c */ /* 0x000fe20000001894 */
[----:B------:R-:W-:Y:S01]  /*dad0*/  IMAD.MOV.U32 R187, RZ, RZ, R216 ;  /* 0x000000ffffbb7224 */ /* 0x000fe200078e00d8 */
[----:B------:R-:W-:Y:S01]  /*dae0*/  MUFU.EX2 R239, R13 ;  /* 0x0000000d00ef7308 */ /* 0x000fe20000000800 */
[----:B------:R-:W1:Y:S04]  /*daf0*/  LDSM.16.MT88.4 R20, [R190+0x11000] ;  /* 0x01100000be14783b */ /* 0x000e680000004200 */
[----:B------:R-:W-:Y:S01]  /*db00*/  FFMA.FTZ R4, R116, UR14, -R11 ;  /* 0x0000000e74047c23 */ /* 0x000fe2000801080b */
[----:B------:R-:W-:Y:S01]  /*db10*/  IMAD.MOV.U32 R116, RZ, RZ, R117 ;  /* 0x000000ffff747224 */ /* 0x000fe200078e0075 */
[----:B------:R-:W-:Y:S01]  /*db20*/  MOV R117, R118 ;  /* 0x0000007600757202 */ /* 0x000fe20000000f00 */
[----:B------:R-:W2:Y:S01]  /*db30*/  LDSM.16.MT88.4 R24, [R189+0x11000] ;  /* 0x01100000bd18783b */ /* 0x000ea20000004200 */
[----:B------:R-:W-:Y:S01]  /*db40*/  MOV R118, R119 ;  /* 0x0000007700767202 */ /* 0x000fe20000000f00 */
[----:B------:R-:W-:Y:S01]  /*db50*/  IMAD.MOV.U32 R119, RZ, RZ, R34 ;  /* 0x000000ffff777224 */ /* 0x000fe200078e0022 */
[----:B------:R-:W-:Y:S01]  /*db60*/  MOV R34, R112 ;  /* 0x0000007000227202 */ /* 0x000fe20000000f00 */
[----:B------:R-:W3:Y:S01]  /*db70*/  LDSM.16.MT88.4 R16, [R192+0x11000] ;  /* 0x01100000c010783b */ /* 0x000ee20000004200 */
[----:B------:R-:W-:-:S02]  /*db80*/  MOV R216, R236 ;  /* 0x000000ec00d87202 */ /* 0x000fc40000000f00 */
[----:B------:R-:W-:Y:S01]  /*db90*/  MOV R112, R113 ;  /* 0x0000007100707202 */ /* 0x000fe20000000f00 */
[----:B------:R-:W-:Y:S01]  /*dba0*/  IMAD.MOV.U32 R113, RZ, RZ, R114 ;  /* 0x000000ffff717224 */ /* 0x000fe200078e0072 */
[----:B------:R-:W-:Y:S02]  /*dbb0*/  MOV R236, R237 ;  /* 0x000000ed00ec7202 */ /* 0x000fe40000000f00 */
[----:B------:R4:W-:Y:S01]  /*dbc0*/  MUFU.EX2 R237, R0 ;  /* 0x0000000000ed7308 */ /* 0x0009e20000000800 */
[----:B------:R-:W-:Y:S02]  /*dbd0*/  MOV R114, R115 ;  /* 0x0000007300727202 */ /* 0x000fe40000000f00 */
[----:B------:R-:W-:Y:S01]  /*dbe0*/  MOV R115, R184 ;  /* 0x000000b800737202 */ /* 0x000fe20000000f00 */
[----:B------:R-:W-:Y:S01]  /*dbf0*/  IMAD.MOV.U32 R184, RZ, RZ, R185 ;  /* 0x000000ffffb87224 */ /* 0x000fe200078e00b9 */
[----:B------:R-:W-:Y:S02]  /*dc00*/  MOV R185, R186 ;  /* 0x000000ba00b97202 */ /* 0x000fe40000000f00 */
[----:B------:R-:W-:Y:S01]  /*dc10*/  MOV R186, R187 ;  /* 0x000000bb00ba7202 */ /* 0x000fe20000000f00 */
[----:B------:R-:W-:Y:S01]  /*dc20*/  IMAD.MOV.U32 R187, RZ, RZ, R216 ;  /* 0x000000ffffbb7224 */ /* 0x000fe200078e00d8 */
[----:B------:R-:W-:-:S02]  /*dc30*/  MOV R150, R112 ;  /* 0x0000007000967202 */ /* 0x000fc40000000f00 */
[----:B------:R-:W-:Y:S01]  /*dc40*/  MOV R112, R113 ;  /* 0x0000007100707202 */ /* 0x000fe20000000f00 */
[----:B------:R-:W-:Y:S01]  /*dc50*/  IMAD.MOV.U32 R113, RZ, RZ, R114 ;  /* 0x000000ffff717224 */ /* 0x000fe200078e0072 */
[----:B----4-:R-:W-:Y:S02]  /*dc60*/  LOP3.LUT R0, R3, UR29, R28, 0x96, !PT ;  /* 0x0000001d03007c12 */ /* 0x010fe4000f8e961c */
[----:B------:R-:W-:Y:S02]  /*dc70*/  MOV R216, R236 ;  /* 0x000000ec00d87202 */ /* 0x000fe40000000f00 */
[----:B------:R-:W-:Y:S02]  /*dc80*/  LOP3.LUT R5, R0, 0xffff, RZ, 0xc0, !PT ;  /* 0x0000ffff00057812 */ /* 0x000fe400078ec0ff */
[----:B------:R-:W-:Y:S02]  /*dc90*/  MOV R236, R238 ;  /* 0x000000ee00ec7202 */ /* 0x000fe40000000f00 */
[----:B------:R-:W-:Y:S01]  /*dca0*/  MOV R114, R115 ;  /* 0x0000007300727202 */ /* 0x000fe20000000f00 */
[----:B------:R4:W-:Y:S01]  /*dcb0*/  MUFU.EX2 R238, R4 ;  /* 0x0000000400ee7308 */ /* 0x0009e20000000800 */
[----:B------:R-:W-:-:S02]  /*dcc0*/  LOP3.LUT R3, R2, 0xffff, RZ, 0xc0, !PT ;  /* 0x0000ffff02037812 */ /* 0x000fc400078ec0ff */
[----:B------:R-:W-:Y:S01]  /*dcd0*/  MOV R115, R184 ;  /* 0x000000b800737202 */ /* 0x000fe20000000f00 */
[----:B------:R-:W-:Y:S01]  /*dce0*/  IMAD.MOV.U32 R184, RZ, RZ, R185 ;  /* 0x000000ffffb87224 */ /* 0x000fe200078e00b9 */
[----:B------:R-:W-:Y:S02]  /*dcf0*/  MOV R185, R186 ;  /* 0x000000ba00b97202 */ /* 0x000fe40000000f00 */
[----:B------:R-:W-:Y:S01]  /*dd00*/  MOV R186, R187 ;  /* 0x000000bb00ba7202 */ /* 0x000fe20000000f00 */
[----:B------:R-:W-:Y:S01]  /*dd10*/  IMAD.MOV.U32 R187, RZ, RZ, R216 ;  /* 0x000000ffffbb7224 */ /* 0x000fe200078e00d8 */
[----:B------:R-:W-:Y:S02]  /*dd20*/  SHF.R.U32.HI R7, RZ, 0x8, R3 ;  /* 0x00000008ff077819 */ /* 0x000fe40000011603 */
[----:B------:R-:W-:Y:S02]  /*dd30*/  LOP3.LUT R3, R0, 0xff, RZ, 0xc0, !PT ;  /* 0x000000ff00037812 */ /* 0x000fe400078ec0ff */
[----:B------:R-:W-:-:S02]  /*dd40*/  MOV R216, R236 ;  /* 0x000000ec00d87202 */ /* 0x000fc40000000f00 */
[----:B----4-:R-:W-:Y:S01]  /*dd50*/  SHF.R.U32.HI R4, RZ, 0x8, R5 ;  /* 0x00000008ff047819 */ /* 0x010fe20000011605 */
[----:B------:R-:W-:Y:S01]  /*dd60*/  FFMA.FTZ R5, R116, UR14, -R11 ;  /* 0x0000000e74057c23 */ /* 0x000fe2000801080b */
[----:B------:R-:W-:-:S03]  /*dd70*/  LOP3.LUT R12, R2, 0xff, RZ, 0xc0, !PT ;  /* 0x000000ff020c7812 */ /* 0x000fc600078ec0ff */
[----:B------:R4:W5:Y:S01]  /*dd80*/  MUFU.EX2 R236, R5 ;  /* 0x0000000500ec7308 */ /* 0x0009620000000800 */
[--C-:B------:R-:W-:Y:S02]  /*dd90*/  SHF.R.U32.HI R6, RZ, 0x10, R2.reuse ;  /* 0x00000010ff067819 */ /* 0x100fe40000011602 */
[----:B------:R-:W-:Y:S02]  /*dda0*/  SHF.R.U32.HI R13, RZ, 0x18, R2 ;  /* 0x00000018ff0d7819 */ /* 0x000fe40000011602 */
[----:B------:R-:W-:Y:S02]  /*ddb0*/  PRMT R2, R3, 0x5410, R4 ;  /* 0x0000541003027816 */ /* 0x000fe40000000004 */
[----:B------:R-:W-:-:S04]  /*ddc0*/  SHF.R.U32.HI R3, RZ, 0x10, R0 ;  /* 0x00000010ff037819 */ /* 0x000fc80000011600 */
[----:B------:R-:W-:Y:S02]  /*ddd0*/  LOP3.LUT R3, R3, 0xff, RZ, 0xc0, !PT ;  /* 0x000000ff03037812 */ /* 0x000fe400078ec0ff */
[----:B----4-:R-:W-:Y:S02]  /*dde0*/  LOP3.LUT R5, R6, 0xff, RZ, 0xc0, !PT ;  /* 0x000000ff06057812 */ /* 0x010fe400078ec0ff */
[----:B------:R-:W-:Y:S02]  /*ddf0*/  SHF.R.U32.HI R6, RZ, 0x18, R0 ;  /* 0x00000018ff067819 */ /* 0x000fe40000011600 */
[----:B------:R-:W-:Y:S02]  /*de00*/  PRMT R5, R5, 0x5410, R13 ;  /* 0x0000541005057816 */ /* 0x000fe4000000000d */
[----:B------:R-:W-:Y:S02]  /*de10*/  PRMT R6, R3, 0x5410, R6 ;  /* 0x0000541003067816 */ /* 0x000fe40000000006 */
[----:B------:R-:W-:-:S02]  /*de20*/  PRMT R7, R12, 0x5410, R7 ;  /* 0x000054100c077816 */ /* 0x000fc40000000007 */
[--C-:B------:R-:W-:Y:S02]  /*de30*/  HSET2.LE.AND R3, R5, R171.reuse, PT ;  /* 0x000000ab05037233 */ /* 0x100fe40003803000 */
[----:B------:R-:W-:Y:S02]  /*de40*/  HSET2.LE.AND R5, R6, R171, PT ;  /* 0x000000ab06057233 */ /* 0x000fe40003803000 */
[----:B-----5:R-:W-:-:S04]  /*de50*/  F2FP.F16.F32.PACK_AB R12, R236, R239 ;  /* 0x000000efec0c723e */ /* 0x020fc800000000ff */
[----:B------:R-:W-:Y:S02]  /*de60*/  LOP3.LUT R5, R5, R12, RZ, 0xc0, !PT ;  /* 0x0000000c05057212 */ /* 0x000fe400078ec0ff */
[----:B------:R-:W4:Y:S01]  /*de70*/  LDSM.16.MT88.4 R12, [R191+0x11000] ;  /* 0x01100000bf0c783b */ /* 0x000f220000004200 */
[----:B------:R-:W-:Y:S02]  /*de80*/  HSET2.LE.AND R0, R2, R171, PT ;  /* 0x000000ab02007233 */ /* 0x000fe40003803000 */
[----:B------:R-:W-:-:S04]  /*de90*/  F2FP.F16.F32.PACK_AB R2, R242, R243 ;  /* 0x000000f3f202723e */ /* 0x000fc800000000ff */
[----:B------:R-:W-:Y:S02]  /*dea0*/  LOP3.LUT R4, R0, R2, RZ, 0xc0, !PT ;  /* 0x0000000200047212 */ /* 0x000fe400078ec0ff */
[----:B------:R-:W-:Y:S02]  /*deb0*/  HSET2.LE.AND R0, R7, R171, PT ;  /* 0x000000ab07007233 */ /* 0x000fe40003803000 */
[----:B------:R-:W-:Y:S02]  /*dec0*/  F2FP.F16.F32.PACK_AB R2, R240, R241 ;  /* 0x000000f1f002723e */ /* 0x000fe400000000ff */
[----:B------:R-:W-:Y:S02]  /*ded0*/  F2FP.F16.F32.PACK_AB R7, R238, R237 ;  /* 0x000000edee07723e */ /* 0x000fe400000000ff */
[----:B------:R-:W-:Y:S02]  /*dee0*/  LOP3.LUT R6, R0, R2, RZ, 0xc0, !PT ;  /* 0x0000000200067212 */ /* 0x000fe400078ec0ff */
[----:B------:R-:W-:-:S07]  /*def0*/  LOP3.LUT R7, R3, R7, RZ, 0xc0, !PT ;  /* 0x0000000703077212 */ /* 0x000fce00078ec0ff */
        /* <DEDUP_REMOVED lines=10> */
[----:B------:R-:W-:Y:S01]  /*dfa0*/  HMMA.16816.F32 R84, R4, R14, R84 ;  /* 0x0000000e0454723c */ /* 0x000fe20000001854 */
[----:B------:R-:W4:Y:S01]  /*dfb0*/  LDSM.16.MT88.4 R12, [R191+0x13000] ;  /* 0x01300000bf0c783b */ /* 0x000f220000004200 */
[----:B------:R-:W-:Y:S01]  /*dfc0*/  MOV R250, R118 ;  /* 0x0000007600fa7202 */ /* 0x000fe20000000f00 */
[----:B------:R-:W-:Y:S01]  /*dfd0*/  IMAD.MOV.U32 R118, RZ, RZ, R113 ;  /* 0x000000ffff767224 */ /* 0x000fe200078e0071 */
[----:B------:R-:W-:Y:S01]  /*dfe0*/  MOV R251, R119 ;  /* 0x0000007700fb7202 */ /* 0x000fe20000000f00 */
[----:B------:R-:W-:Y:S01]  /*dff0*/  IMAD.MOV.U32 R151, RZ, RZ, R34 ;  /* 0x000000ffff977224 */ /* 0x000fe200078e0022 */
[----:B------:R-:W-:-:S02]  /*e000*/  MOV R119, R114 ;  /* 0x0000007200777202 */ /* 0x000fc40000000f00 */
[----:B------:R-:W-:Y:S02]  /*e010*/  MOV R2, R112 ;  /* 0x0000007000027202 */ /* 0x000fe40000000f00 */
[----:B------:R-:W-:Y:S01]  /*e020*/  MOV R34, R115 ;  /* 0x0000007300227202 */ /* 0x000fe20000000f00 */
[----:B------:R-:W-:Y:S01]  /*e030*/  IMAD.MOV.U32 R170, RZ, RZ, R117 ;  /* 0x000000ffffaa7224 */ /* 0x000fe200078e0075 */
[----:B-1----:R-:W-:Y:S01]  /*e040*/  HMMA.16816.F32 R112, R4, R22, R40 ;  /* 0x000000160470723c */ /* 0x002fe20000001828 */
[----:B------:R-:W-:-:S05]  /*e050*/  MOV R0, R119 ;  /* 0x0000007700007202 */ /* 0x000fca0000000f00 */
[C---:B------:R-:W-:Y:S01]  /*e060*/  HMMA.16816.F32 R108, R4.reuse, R20, R108 ;  /* 0x00000014046c723c */ /* 0x040fe2000000186c */
[----:B------:R-:W-:Y:S01]  /*e070*/  IMAD.MOV.U32 R42, RZ, RZ, R118 ;  /* 0x000000ffff2a7224 */ /* 0x000fe200078e0076 */
[----:B------:R-:W1:Y:S04]  /*e080*/  LDSM.16.MT88.4 R20, [R189+0x15000] ;  /* 0x01500000bd14783b */ /* 0x000e680000004200 */
        /* <DEDUP_REMOVED lines=10> */
[----:B------:R-:W-:Y:S01]  /*e130*/  FFMA.FTZ R0, R0, UR14, -R10 ;  /* 0x0000000e00007c23 */ /* 0x000fe2000801080a */
[----:B------:R-:W-:-:S02]  /*e140*/  IMAD.MOV.U32 R64, RZ, RZ, R218 ;  /* 0x000000ffff407224 */ /* 0x000fc400078e00da */
[----:B------:R-:W-:Y:S01]  /*e150*/  IMAD.MOV.U32 R65, RZ, RZ, R153 ;  /* 0x000000ffff417224 */ /* 0x000fe200078e0099 */
[----:B------:R-:W-:Y:S01]  /*e160*/  MOV R75, R3 ;  /* 0x00000003004b7202 */ /* 0x000fe20000000f00 */
[----:B------:R-:W-:Y:S01]  /*e170*/  IMAD.MOV.U32 R41, RZ, RZ, R184 ;  /* 0x000000ffff297224 */ /* 0x000fe200078e00b8 */
[----:B------:R-:W-:Y:S01]  /*e180*/  MOV R3, R171 ;  /* 0x000000ab00037202 */ /* 0x000fe20000000f00 */
[----:B------:R-:W-:Y:S01]  /*e190*/  IMAD.MOV.U32 R73, RZ, RZ, R65 ;  /* 0x000000ffff497224 */ /* 0x000fe200078e0041 */
[----:B------:R5:W-:Y:S01]  /*e1a0*/  MUFU.EX2 R171, R0 ;  /* 0x0000000000ab7308 */ /* 0x000be20000000800 */
[----:B------:R-:W-:Y:S01]  /*e1b0*/  IMAD.MOV.U32 R65, RZ, RZ, R150 ;  /* 0x000000ffff417224 */ /* 0x000fe200078e0096 */
[----:B------:R-:W-:Y:S01]  /*e1c0*/  MOV R150, R251 ;  /* 0x000000fb00967202 */ /* 0x000fe20000000f00 */
[C---:B-1----:R-:W-:Y:S01]  /*e1d0*/  HMMA.16816.F32 R132, R4.reuse, R20, R176 ;  /* 0x000000140484723c */ /* 0x042fe200000018b0 */
[----:B------:R-:W-:Y:S02]  /*e1e0*/  MOV R251, R170 ;  /* 0x000000aa00fb7202 */ /* 0x000fe40000000f00 */
[----:B------:R-:W-:Y:S01]  /*e1f0*/  MOV R149, R217 ;  /* 0x000000d900957202 */ /* 0x000fe20000000f00 */
[----:B------:R-:W-:Y:S01]  /*e200*/  IMAD.MOV.U32 R148, RZ, RZ, R187 ;  /* 0x000000ffff947224 */ /* 0x000fe200078e00bb */
[----:B------:R-:W-:Y:S01]  /*e210*/  MOV R66, R152 ;  /* 0x0000009800427202 */ /* 0x000fe20000000f00 */
[----:B--2---:R-:W-:Y:S01]  /*e220*/  HMMA.16816.F32 R172, R4, R24, R172 ;  /* 0x0000001804ac723c */ /* 0x004fe200000018ac */
[----:B------:R-:W-:Y:S01]  /*e230*/  MOV R40, R216 ;  /* 0x000000d800287202 */ /* 0x000fe20000000f00 */
[----:B------:R-:W-:Y:S01]  /*e240*/  LDSM.16.MT88.4 R88, [R191+0x13800] ;  /* 0x01380000bf58783b */ /* 0x000fe20000004200 */
[----:B------:R-:W-:-:S02]  /*e250*/  MOV R67, R219 ;  /* 0x000000db00437202 */ /* 0x000fc40000000f00 */
[----:B------:R-:W-:Y:S01]  /*e260*/  MOV R43, R186 ;  /* 0x000000ba002b7202 */ /* 0x000fe20000000f00 */
[----:B------:R-:W-:Y:S01]  /*e270*/  LDSM.16.MT88.4 R96, [R189+0x15800] ;  /* 0x01580000bd60783b */ /* 0x000fe20000004200 */
[----:B-----5:R-:W-:Y:S01]  /*e280*/  FFMA.FTZ R0, R64, UR14, -R10 ;  /* 0x0000000e40007c23 */ /* 0x020fe2000801080a */
[----:B------:R-:W-:Y:S02]  /*e290*/  MOV R64, R41 ;  /* 0x0000002900407202 */ /* 0x000fe40000000f00 */
[----:B------:R-:W-:Y:S01]  /*e2a0*/  MOV R41, R2 ;  /* 0x0000000200297202 */ /* 0x000fe20000000f00 */
[----:B------:R1:W2:Y:S01]  /*e2b0*/  MUFU.EX2 R170, R0 ;  /* 0x0000000000aa7308 */ /* 0x0002a20000000800 */
[----:B------:R-:W-:Y:S01]  /*e2c0*/  LOP3.LUT R2, R29, UR6, R30, 0x96, !PT ;  /* 0x000000061d027c12 */ /* 0x000fe2000f8e961e */
[C---:B------:R-:W-:Y:S01]  /*e2d0*/  HMMA.16816.F32 R152, R4.reuse, R22, R156 ;  /* 0x000000160498723c */ /* 0x040fe2000000189c */
[----:B------:R-:W5:Y:S04]  /*e2e0*/  LDSM.16.MT88.4 R28, [R191+0x17000] ;  /* 0x01700000bf1c783b */ /* 0x000f680000004200 */
[----:B------:R-:W2:Y:S01]  /*e2f0*/  LDSM.16.MT88.4 R20, [R189+0x17000] ;  /* 0x01700000bd14783b */ /* 0x000ea20000004200 */
[C---:B------:R-:W-:Y:S03]  /*e300*/  HMMA.16816.F32 R176, R4.reuse, R26, R180 ;  /* 0x0000001a04b0723c */ /* 0x040fe600000018b4 */
[----:B------:R-:W2:Y:S03]  /*e310*/  LDSM.16.MT88.4 R24, [R190+0x17000] ;  /* 0x01700000be18783b */ /* 0x000ea60000004200 */
[----:B---3--:R-:W-:Y:S01]  /*e320*/  HMMA.16816.F32 R220, R4, R16, R220 ;  /* 0x0000001004dc723c */ /* 0x008fe200000018dc */
[----:B------:R-:W-:Y:S01]  /*e330*/  MOV R34, R185 ;  /* 0x000000b900227202 */ /* 0x000fe20000000f00 */
[----:B------:R-:W-:Y:S01]  /*e340*/  LDSM.16.MT88.4 R156, [R189+0x11800] ;  /* 0x01180000bd9c783b */ /* 0x000fe20000004200 */
[----:B-1----:R-:W-:-:S03]  /*e350*/  FFMA.FTZ R0, R35, UR14, -R10 ;  /* 0x0000000e23007c23 */ /* 0x002fc6000801080a */
[----:B------:R-:W-:Y:S01]  /*e360*/  HMMA.16816.F32 R228, R4, R18, R228 ;  /* 0x0000001204e4723c */ /* 0x000fe200000018e4 */
[----:B------:R-:W1:Y:S01]  /*e370*/  LDSM.16.MT88.4 R16, [R192+0x17000] ;  /* 0x01700000c010783b */ /* 0x000e620000004200 */
[----:B------:R3:W-:Y:S01]  /*e380*/  MUFU.EX2 R35, R0 ;  /* 0x0000000000237308 */ /* 0x0007e20000000800 */
[----:B------:R-:W-:-:S03]  /*e390*/  MOV R74, R34 ;  /* 0x00000022004a7202 */ /* 0x000fc60000000f00 */
[C---:B----4-:R-:W-:Y:S01]  /*e3a0*/  HMMA.16816.F32 R216, R4.reuse, R12, R104 ;  /* 0x0000000c04d8723c */ /* 0x050fe20000001868 */
[----:B------:R-:W-:Y:S01]  /*e3b0*/  LDSM.16.MT88.4 R104, [R190+0x15800] ;  /* 0x01580000be68783b */ /* 0x000fe20000004200 */
[----:B---3--:R-:W-:Y:S01]  /*e3c0*/  FFMA.FTZ R0, R75, UR14, -R10 ;  /* 0x0000000e4b007c23 */ /* 0x008fe2000801080a */
[----:B------:R-:W-:Y:S02]  /*e3d0*/  IMAD.MOV.U32 R75, RZ, RZ, R3 ;  /* 0x000000ffff4b7224 */ /* 0x000fe400078e0003 */
[----:B------:R-:W-:Y:S01]  /*e3e0*/  IMAD.WIDE.U32 R2, R2, -0x2daee0ad, RZ ;  /* 0xd2511f5302027825 */ /* 0x000fe200078e00ff */
[----:B------:R3:W-:Y:S03]  /*e3f0*/  MUFU.EX2 R34, R0 ;  /* 0x0000000000227308 */ /* 0x0007e60000000800 */
[----:B------:R-:W-:Y:S01]  /*e400*/  FFMA.FTZ R13, R73, UR14, -R11 ;  /* 0x0000000e490d7c23 */ /* 0x000fe2000801080b */
[----:B------:R-:W-:Y:S01]  /*e410*/  HMMA.16816.F32 R184, R4, R14, R80 ;  /* 0x0000000e04b8723c */ /* 0x000fe20000001850 */
[----:B------:R-:W-:-:S02]  /*e420*/  LOP3.LUT R12, R2, 0xff, RZ, 0xc0, !PT ;  /* 0x000000ff020c7812 */ /* 0x000fc400078ec0ff */
[----:B---3--:R-:W-:Y:S01]  /*e430*/  LOP3.LUT R0, R2, 0xffff, RZ, 0xc0, !PT ;  /* 0x0000ffff02007812 */ /* 0x008fe200078ec0ff */
[----:B------:R3:W-:Y:S03]  /*e440*/  MUFU.EX2 R33, R13 ;  /* 0x0000000d00217308 */ /* 0x0007e60000000800 */
[----:B------:R-:W-:Y:S02]  /*e450*/  SHF.R.U32.HI R14, RZ, 0x10, R2 ;  /* 0x00000010ff0e7819 */ /* 0x000fe40000011602 */
[----:B------:R-:W-:Y:S01]  /*e460*/  MOV R72, R75 ;  /* 0x0000004b00487202 */ /* 0x000fe20000000f00 */
[----:B------:R-:W-:Y:S01]  /*e470*/  IMAD.MOV.U32 R73, RZ, RZ, R66 ;  /* 0x000000ffff497224 */ /* 0x000fe200078e0042 */
[----:B------:R-:W-:Y:S01]  /*e480*/  SHF.R.U32.HI R10, RZ, 0x8, R0 ;  /* 0x00000008ff0a7819 */ /* 0x000fe20000011600 */
[----:B-----5:R-:W-:Y:S01]  /*e490*/  HMMA.16816.F32 R144, R4, R28, R144 ;  /* 0x0000001c0490723c */ /* 0x020fe20000001890 */
[----:B------:R-:W-:Y:S01]  /*e4a0*/  LOP3.LUT R0, R3, UR33, R32, 0x96, !PT ;  /* 0x0000002103007c12 */ /* 0x000fe2000f8e9620 */
[----:B------:R-:W-:Y:S01]  /*e4b0*/  FFMA.FTZ R3, R74, UR14, -R11 ;  /* 0x0000000e4a037c23 */ /* 0x000fe2000801080b */
[----:B------:R-:W-:Y:S01]  /*e4c0*/  PRMT R15, R12, 0x5410, R10 ;  /* 0x000054100c0f7816 */ /* 0x000fe2000000000a */
[----:B------:R-:W-:Y:S02]  /*e4d0*/  LDSM.16.MT88.4 R80, [R192+0x13800] ;  /* 0x01380000c050783b */ /* 0x000fe40000004200 */
[----:B------:R4:W5:Y:S01]  /*e4e0*/  MUFU.EX2 R32, R3 ;  /* 0x0000000300207308 */ /* 0x0009620000000800 */
[----:B---3--:R-:W-:-:S02]  /*e4f0*/  SHF.R.U32.HI R13, RZ, 0x18, R2 ;  /* 0x00000018ff0d7819 */ /* 0x008fc40000011602 */
[----:B------:R-:W-:Y:S02]  /*e500*/  LOP3.LUT R2, R0, 0xffff, RZ, 0xc0, !PT ;  /* 0x0000ffff00027812 */ /* 0x000fe400078ec0ff */
[----:B------:R-:W-:Y:S02]  /*e510*/  LOP3.LUT R10, R14, 0xff, RZ, 0xc0, !PT ;  /* 0x000000ff0e0a7812 */ /* 0x000fe400078ec0ff */
[----:B------:R-:W-:Y:S02]  /*e520*/  LOP3.LUT R12, R0, 0xff, RZ, 0xc0, !PT ;  /* 0x000000ff000c7812 */ /* 0x000fe400078ec0ff */
[----:B------:R-:W-:Y:S01]  /*e530*/  SHF.R.U32.HI R2, RZ, 0x8, R2 ;  /* 0x00000008ff027819 */ /* 0x000fe20000011602 */
[----:B----4-:R-:W-:-:S03]  /*e540*/  FFMA.FTZ R3, R64, UR14, -R11 ;  /* 0x0000000e40037c23 */ /* 0x010fc6000801080b */
[----:B------:R-:W-:Y:S01]  /*e550*/  PRMT R12, R12, 0x5410, R2 ;  /* 0x000054100c0c7816 */ /* 0x000fe20000000002 */
[----:B------:R3:W-:Y:S01]  /*e560*/  MUFU.EX2 R14, R3 ;  /* 0x00000003000e7308 */ /* 0x0007e20000000800 */
[--C-:B------:R-:W-:Y:S02]  /*e570*/  SHF.R.U32.HI R2, RZ, 0x18, R0.reuse ;  /* 0x00000018ff027819 */ /* 0x100fe40000011600 */
[----:B------:R-:W-:Y:S01]  /*e580*/  PRMT R13, R10, 0x5410, R13 ;  /* 0x000054100a0d7816 */ /* 0x000fe2000000000d */
[----:B------:R-:W-:Y:S01]  /*e590*/  FFMA.FTZ R11, R65, UR14, -R11 ;  /* 0x0000000e410b7c23 */ /* 0x000fe2000801080b */
[----:B------:R-:W-:Y:S01]  /*e5a0*/  MOV R74, R67 ;  /* 0x00000043004a7202 */ /* 0x000fe20000000f00 */
[----:B------:R-:W-:Y:S01]  /*e5b0*/  IMAD.MOV.U32 R64, RZ, RZ, R41 ;  /* 0x000000ffff407224 */ /* 0x000fe200078e0029 */
[----:B------:R-:W-:Y:S02]  /*e5c0*/  MOV R75, R40 ;  /* 0x00000028004b7202 */ /* 0x000fe40000000f00 */
[----:B---3--:R-:W-:-:S04]  /*e5d0*/  SHF.R.U32.HI R3, RZ, 0x10, R0 ;  /* 0x00000010ff037819 */ /* 0x008fc80000011600 */
[----:B------:R-:W-:-:S04]  /*e5e0*/  LOP3.LUT R0, R3, 0xff, RZ, 0xc0, !PT ;  /* 0x000000ff03007812 */ /* 0x000fc800078ec0ff */
[----:B------:R-:W-:Y:S02]  /*e5f0*/  PRMT R10, R0, 0x5410, R2 ;  /* 0x00005410000a7816 */ /* 0x000fe40000000002 */
[----:B------:R-:W-:Y:S02]  /*e600*/  HSET2.LE.AND R0, R12, R72, PT ;  /* 0x000000480c007233 */ /* 0x000fe40003803000 */
[----:B--2---:R-:W-:Y:S02]  /*e610*/  F2FP.F16.F32.PACK_AB R2, R170, R171 ;  /* 0x000000abaa02723e */ /* 0x004fe400000000ff */
[----:B------:R-:W-:Y:S02]  /*e620*/  MOV R65, R42 ;  /* 0x0000002a00417202 */ /* 0x000fe40000000f00 */
[----:B------:R-:W-:Y:S01]  /*e630*/  MOV R66, R43 ;  /* 0x0000002b00427202 */ /* 0x000fe20000000f00 */
[----:B------:R-:W-:Y:S01]  /*e640*/  HMMA.16816.F32 R180, R4, R20, R48 ;  /* 0x0000001404b4723c */ /* 0x000fe20000001830 */
[----:B------:R-:W2:Y:S01]  /*e650*/  LDSM.16.MT88.4 R40, [R190+0x11800] ;  /* 0x01180000be28783b */ /* 0x000ea20000004200 */
[----:B------:R-:W-:Y:S01]  /*e660*/  IMAD.MOV.U32 R67, RZ, RZ, R148 ;  /* 0x000000ffff437224 */ /* 0x000fe200078e0094 */
[----:B------:R-:W-:-:S02]  /*e670*/  LOP3.LUT R148, R0, R2, RZ, 0xc0, !PT ;  /* 0x0000000200947212 */ /* 0x000fc400078ec0ff */
[----:B------:R-:W3:Y:S01]  /*e680*/  LDSM.16.MT88.4 R48, [R192+0x11800] ;  /* 0x01180000c030783b */ /* 0x000ee20000004200 */
[----:B------:R-:W-:Y:S01]  /*e690*/  HMMA.16816.F32 R224, R4, R24, R224 ;  /* 0x0000001804e0723c */ /* 0x000fe200000018e0 */
[--C-:B------:R-:W-:Y:S02]  /*e6a0*/  HSET2.LE.AND R3, R15, R72.reuse, PT ;  /* 0x000000480f037233 */ /* 0x100fe40003803000 */
[----:B------:R-:W-:-:S03]  /*e6b0*/  HSET2.LE.AND R0, R10, R72, PT ;  /* 0x000000480a007233 */ /* 0x000fc60003803000 */
[C---:B-1----:R-:W-:Y:S06]  /*e6c0*/  HMMA.16816.F32 R140, R4.reuse, R16, R140 ;  /* 0x00000010048c723c */ /* 0x042fec000000188c */
[C---:B------:R-:W-:Y:S01]  /*e6d0*/  HMMA.16816.F32 R28, R4.reuse, R30, R56 ;  /* 0x0000001e041c723c */ /* 0x040fe20000001838 */
[----:B------:R-:W1:Y:S05]  /*e6e0*/  LDSM.16.MT88.4 R56, [R191+0x11800] ;  /* 0x01180000bf38783b */ /* 0x000e6a0000004200 */
[C---:B------:R-:W-:Y:S06]  /*e6f0*/  HMMA.16816.F32 R20, R4.reuse, R22, R232 ;  /* 0x000000160414723c */ /* 0x040fec00000018e8 */
[C---:B------:R-:W-:Y:S01]  /*e700*/  HMMA.16816.F32 R24, R4.reuse, R26, R136 ;  /* 0x0000001a0418723c */ /* 0x040fe20000001888 */
[----:B------:R-:W-:Y:S01]  /*e710*/  MOV R235, R73 ;  /* 0x0000004900eb7202 */ /* 0x000fe20000000f00 */
[----:B------:R-:W-:Y:S01]  /*e720*/  IMAD.MOV.U32 R233, RZ, RZ, R75 ;  /* 0x000000ffffe97224 */ /* 0x000fe200078e004b */
[----:B------:R-:W-:Y:S01]  /*e730*/  MOV R234, R74 ;  /* 0x0000004a00ea7202 */ /* 0x000fe20000000f00 */
[----:B------:R-:W4:Y:S02]  /*e740*/  MUFU.EX2 R11, R11 ;  /* 0x0000000b000b7308 */ /* 0x000f240000000800 */
[----:B------:R-:W-:Y:S01]  /*e750*/  HMMA.16816.F32 R16, R4, R18, R164 ;  /* 0x000000120410723c */ /* 0x000fe200000018a4 */
[----:B-----5:R-:W-:Y:S01]  /*e760*/  F2FP.F16.F32.PACK_AB R2, R32, R33 ;  /* 0x000000212002723e */ /* 0x020fe200000000ff */
[----:B------:R-:W-:Y:S01]  /*e770*/  IMAD.MOV.U32 R15, RZ, RZ, R66 ;  /* 0x000000ffff0f7224 */ /* 0x000fe200078e0042 */
[----:B------:R-:W-:Y:S01]  /*e780*/  MOV R10, R149 ;  /* 0x00000095000a7202 */ /* 0x000fe20000000f00 */
[----:B------:R-:W-:Y:S03]  /*e790*/  LDSM.16.MT88.4 R136, [R190+0x17800] ;  /* 0x01780000be88783b */ /* 0x000fe60000004200 */
[----:B------:R-:W-:Y:S01]  /*e7a0*/  HSET2.LE.AND R5, R13, R72, PT ;  /* 0x000000480d057233 */ /* 0x000fe20003803000 */
[----:B------:R-:W-:Y:S04]  /*e7b0*/  LDSM.16.MT88.4 R164, [R192+0x17800] ;  /* 0x01780000c0a4783b */ /* 0x000fe80000004200 */
[----:B------:R-:W5:Y:S01]  /*e7c0*/  LDSM.16.MT88.4 R72, [R190+0x13800] ;  /* 0x01380000be48783b */ /* 0x000f620000004200 */
[----:B------:R-:W-:-:S02]  /*e7d0*/  LOP3.LUT R149, R0, R2, RZ, 0xc0, !PT ;  /* 0x0000000200957212 */ /* 0x000fc400078ec0ff */
[----:B------:R-:W-:Y:S01]  /*e7e0*/  MOV R2, R151 ;  /* 0x0000009700027202 */ /* 0x000fe20000000f00 */
[----:B------:R-:W-:Y:S01]  /*e7f0*/  IMAD.MOV.U32 R0, RZ, RZ, R150 ;  /* 0x000000ffff007224 */ /* 0x000fe200078e0096 */
[----:B------:R-:W-:Y:S02]  /*e800*/  F2FP.F16.F32.PACK_AB R4, R34, R35 ;  /* 0x000000232204723e */ /* 0x000fe400000000ff */
[----:B----4-:R-:W-:Y:S01]  /*e810*/  F2FP.F16.F32.PACK_AB R6, R11, R14 ;  /* 0x0000000e0b06723e */ /* 0x010fe200000000ff */
[----:B------:R-:W-:Y:S01]  /*e820*/  FFMA.FTZ R2, R248, R9, R2 ;  /* 0x00000009f8027223 */ /* 0x000fe20000010002 */
[----:B------:R-:W-:Y:S01]  /*e830*/  MOV R13, R67 ;  /* 0x00000043000d7202 */ /* 0x000fe20000000f00 */
[----:B------:R-:W-:Y:S01]  /*e840*/  FFMA.FTZ R0, R249, R8, R0 ;  /* 0x00000008f9007223 */ /* 0x000fe20000010000 */
[----:B------:R-:W-:Y:S02]  /*e850*/  LOP3.LUT R150, R3, R4, RZ, 0xc0, !PT ;  /* 0x0000000403967212 */ /* 0x000fe400078ec0ff */
[----:B------:R-:W-:Y:S01]  /*e860*/  LOP3.LUT R151, R5, R6, RZ, 0xc0, !PT ;  /* 0x0000000605977212 */ /* 0x000fe200078ec0ff */
[----:B------:R-:W-:Y:S01]  /*e870*/  FADD.FTZ R2, R10, R2 ;  /* 0x000000020a027221 */ /* 0x000fe20000010000 */
[----:B------:R-:W-:Y:S01]  /*e880*/  MOV R12, R65 ;  /* 0x00000041000c7202 */ /* 0x000fe20000000f00 */
[----:B------:R-:W-:Y:S01]  /*e890*/  FADD.FTZ R3, R13, R0 ;  /* 0x000000000d037221 */ /* 0x000fe20000010000 */
[----:B------:R-:W-:Y:S01]  /*e8a0*/  MOV R232, R64 ;  /* 0x0000004000e87202 */ /* 0x000fe20000000f00 */
[----:B------:R-:W-:Y:S01]  /*e8b0*/  FADD.FTZ R0, R15, R2 ;  /* 0x000000020f007221 */ /* 0x000fe20000010000 */
[----:B------:R-:W4:Y:S01]  /*e8c0*/  LDSM.16.MT88.4 R64, [R189+0x13800] ;  /* 0x01380000bd40783b */ /* 0x000f220000004200 */
[C---:B------:R-:W-:Y:S01]  /*e8d0*/  HMMA.16816.F32 R160, R148.reuse, R156, R160 ;  /* 0x0000009c94a0723c */ /* 0x040fe200000018a0 */
[----:B------:R-:W-:Y:S01]  /*e8e0*/  FADD.FTZ R2, R12, R3 ;  /* 0x000000030c027221 */ /* 0x000fe20000010000 */
[----:B------:R-:W-:Y:S01]  /*e8f0*/  FADD.FTZ R0, R232, R0 ;  /* 0x00000000e8007221 */ /* 0x000fe20000010000 */
[----:B------:R-:W-:Y:S03]  /*e900*/  LDSM.16.MT88.4 R4, [R191+0x17800] ;  /* 0x01780000bf04783b */ /* 0x000fe60000004200 */
[----:B------:R-:W-:Y:S01]  /*e910*/  HMMA.16816.F32 R156, R148, R158, R36 ;  /* 0x0000009e949c723c */ /* 0x000fe20000001824 */
[----:B------:R-:W-:-:S05]  /*e920*/  FADD.FTZ R2, R233, R2 ;  /* 0x00000002e9027221 */ /* 0x000fca0000010000 */
[----:B--2---:R-:W-:Y:S01]  /*e930*/  HMMA.16816.F32 R36, R148, R40, R44 ;  /* 0x000000289424723c */ /* 0x004fe2000000182c */
[----:B------:R-:W-:-:S05]  /*e940*/  FADD.FTZ R0, R234, R0 ;  /* 0x00000000ea007221 */ /* 0x000fca0000010000 */
[----:B------:R-:W-:Y:S01]  /*e950*/  HMMA.16816.F32 R40, R148, R42, R52 ;  /* 0x0000002a9428723c */ /* 0x000fe20000001834 */
[----:B------:R-:W-:-:S05]  /*e960*/  FADD.FTZ R2, R235, R2 ;  /* 0x00000002eb027221 */ /* 0x000fca0000010000 */
[C---:B---3--:R-:W-:Y:S06]  /*e970*/  HMMA.16816.F32 R44, R148.reuse, R48, R60 ;  /* 0x00000030942c723c */ /* 0x048fec000000183c */
[C---:B-1----:R-:W-:Y:S06]  /*e980*/  HMMA.16816.F32 R52, R148.reuse, R56, R76 ;  /* 0x000000389434723c */ /* 0x042fec000000184c */
[C---:B------:R-:W-:Y:S06]  /*e990*/  HMMA.16816.F32 R48, R148.reuse, R50, R68 ;  /* 0x000000329430723c */ /* 0x040fec0000001844 */
[C---:B------:R-:W-:Y:S06]  /*e9a0*/  HMMA.16816.F32 R56, R148.reuse, R58, R84 ;  /* 0x0000003a9438723c */ /* 0x040fec0000001854 */
[C---:B-----5:R-:W-:Y:S06]  /*e9b0*/  HMMA.16816.F32 R68, R148.reuse, R72, R108 ;  /* 0x000000489444723c */ /* 0x060fec000000186c */
[C---:B------:R-:W-:Y:S06]  /*e9c0*/  HMMA.16816.F32 R76, R148.reuse, R80, R116 ;  /* 0x00000050944c723c */ /* 0x040fec0000001874 */
[----:B------:R-:W-:Y:S01]  /*e9d0*/  HMMA.16816.F32 R84, R148, R88, R124 ;  /* 0x000000589454723c */ /* 0x000fe2000000187c */
[----:B------:R-:W-:-:S05]  /*e9e0*/  FADD.FTZ R0, R251, R0 ;  /* 0x00000000fb007221 */ /* 0x000fca0000010000 */
[C---:B------:R-:W-:Y:S01]  /*e9f0*/  HMMA.16816.F32 R72, R148.reuse, R74, R112 ;  /* 0x0000004a9448723c */ /* 0x040fe20000001870 */
[----:B------:R-:W1:Y:S05]  /*ea00*/  LDSM.16.MT88.4 R112, [R192+0x15800] ;  /* 0x01580000c070783b */ /* 0x000e6a0000004200 */
[C---:B------:R-:W-:Y:S01]  /*ea10*/  HMMA.16816.F32 R80, R148.reuse, R82, R120 ;  /* 0x000000529450723c */ /* 0x040fe20000001878 */
[----:B------:R-:W2:Y:S05]  /*ea20*/  LDSM.16.MT88.4 R120, [R191+0x15800] ;  /* 0x01580000bf78783b */ /* 0x000eaa0000004200 */
[----:B------:R-:W-:Y:S01]  /*ea30*/  HMMA.16816.F32 R88, R148, R90, R128 ;  /* 0x0000005a9458723c */ /* 0x000fe20000001880 */
[----:B------:R-:W3:Y:S01]  /*ea40*/  LDSM.16.MT88.4 R128, [R189+0x17800] ;  /* 0x01780000bd80783b */ /* 0x000ee20000004200 */
        /* <DEDUP_REMOVED lines=16> */
[----:B----4-:R-:W-:Y:S02]  /*eb50*/  HMMA.16816.F32 R60, R148, R64, R92 ;  /* 0x00000040943c723c */ /* 0x010fe4000000185c */
[----:B------:R-:W-:Y:S01]  /*eb60*/  FADD.FTZ R0, R32, R0 ;  /* 0x0000000020007221 */ /* 0x000fe20000010000 */
[----:B------:R-:W-:-:S03]  /*eb70*/  FADD.FTZ R2, R35, R2 ;  /* 0x0000000223027221 */ /* 0x000fc60000010000 */
[----:B------:R-:W-:Y:S01]  /*eb80*/  HMMA.16816.F32 R64, R148, R66, R100 ;  /* 0x000000429440723c */ /* 0x000fe20000001864 */
[----:B------:R-:W-:Y:S01]  /*eb90*/  FADD.FTZ R249, R14, R0 ;  /* 0x000000000ef97221 */ /* 0x000fe20000010000 */
[----:B------:R-:W-:-:S04]  /*eba0*/  @UP0 UIADD3 UR22, UR22, -0x3, URZ ;  /* 0xfffffffd16160890 */ /* 0x000fc8000fffe03f */
[----:B------:R-:W-:Y:S01]  /*ebb0*/  HMMA.16816.F32 R92, R148, R96, R132 ;  /* 0x00000060945c723c */ /* 0x000fe20000001884 */
[----:B------:R-:W-:-:S05]  /*ebc0*/  FADD.FTZ R248, R34, R2 ;  /* 0x0000000222f87221 */ /* 0x000fca0000010000 */
[----:B------:R-:W-:Y:S01]  /*ebd0*/  HMMA.16816.F32 R100, R148, R104, R172 ;  /* 0x000000689464723c */ /* 0x000fe200000018ac */
[----:B------:R-:W-:-:S05]  /*ebe0*/  FADD.FTZ R249, R11, R249 ;  /* 0x000000f90bf97221 */ /* 0x000fca0000010000 */
[C---:B-1----:R-:W-:Y:S06]  /*ebf0*/  HMMA.16816.F32 R108, R148.reuse, R112, R220 ;  /* 0x00000070946c723c */ /* 0x042fec00000018dc */
[C---:B--2---:R-:W-:Y:S06]  /*ec00*/  HMMA.16816.F32 R116, R148.reuse, R120, R216 ;  /* 0x000000789474723c */ /* 0x044fec00000018d8 */
[C---:B---3--:R-:W-:Y:S06]  /*ec10*/  HMMA.16816.F32 R124, R148.reuse, R128, R180 ;  /* 0x00000080947c723c */ /* 0x048fec00000018b4 */
[C---:B------:R-:W-:Y:S06]  /*ec20*/  HMMA.16816.F32 R132, R148.reuse, R136, R224 ;  /* 0x000000889484723c */ /* 0x040fec00000018e0 */
[C---:B------:R-:W-:Y:S06]  /*ec30*/  HMMA.16816.F32 R140, R148.reuse, R164, R140 ;  /* 0x000000a4948c723c */ /* 0x040fec000000188c */
[C---:B------:R-:W-:Y:S06]  /*ec40*/  HMMA.16816.F32 R96, R148.reuse, R98, R152 ;  /* 0x000000629460723c */ /* 0x040fec0000001898 */
[----:B------:R-:W-:Y:S01]  /*ec50*/  HMMA.16816.F32 R104, R148, R106, R176 ;  /* 0x0000006a9468723c */ /* 0x000fe200000018b0 */
[----:B------:R-:W-:Y:S01]  /*ec60*/  MOV R152, R168 ;  /* 0x000000a800987202 */ /* 0x000fe20000000f00 */
[----:B------:R-:W-:-:S04]  /*ec70*/  IMAD.MOV.U32 R153, RZ, RZ, R169 ;  /* 0x000000ffff997224 */ /* 0x000fc800078e00a9 */
[----:B------:R-:W-:Y:S01]  /*ec80*/  HMMA.16816.F32 R112, R148, R114, R228 ;  /* 0x000000729470723c */ /* 0x000fe200000018e4 */
[----:B------:R-:W-:-:S05]  /*ec90*/  @P0 MOV R152, R168 ;  /* 0x000000a800980202 */ /* 0x000fca0000000f00 */
[----:B------:R-:W-:Y:S01]  /*eca0*/  HMMA.16816.F32 R120, R148, R122, R184 ;  /* 0x0000007a9478723c */ /* 0x000fe200000018b8 */
[----:B------:R-:W-:-:S05]  /*ecb0*/  @P0 MOV R153, R169 ;  /* 0x000000a900990202 */ /* 0x000fca0000000f00 */
[C---:B------:R-:W-:Y:S06]  /*ecc0*/  HMMA.16816.F32 R128, R148.reuse, R130, R20 ;  /* 0x000000829480723c */ /* 0x040fec0000001814 */
[C---:B------:R-:W-:Y:S06]  /*ecd0*/  HMMA.16816.F32 R136, R148.reuse, R138, R24 ;  /* 0x0000008a9488723c */ /* 0x040fec0000001818 */
[C---:B------:R-:W-:Y:S06]  /*ece0*/  HMMA.16816.F32 R164, R148.reuse, R166, R16 ;  /* 0x000000a694a4723c */ /* 0x040fec0000001810 */
[C---:B------:R-:W-:Y:S06]  /*ecf0*/  HMMA.16816.F32 R144, R148.reuse, R4, R144 ;  /* 0x000000049490723c */ /* 0x040fec0000001890 */
[----:B------:R-:W-:Y:S01]  /*ed00*/  HMMA.16816.F32 R148, R148, R6, R28 ;  /* 0x000000069494723c */ /* 0x000fe2000000181c */
[----:B------:R-:W-:-:S08]  /*ed10*/  NOP ;  /* 0x0000000000007918 */ /* 0x000fd00000000000 */
[----:B------:R-:W-:-:S15]  /*ed20*/  @P0 BRA `(.L_x_511) ;  /* 0x0000000000040947 */ /* 0x000fde0003800000 */
.L_x_507:
[----:B------:R-:W-:-:S12]  /*ed30*/  UIADD3 UR22, UR20, -0x1, URZ ;  /* 0xffffffff14167890 */ /* 0x000fd8000fffe03f */
.L_x_511:
[----:B------:R-:W-:-:S13]  /*ed40*/  ISETP.LE.AND P0, PT, RZ, UR22, PT ;  /* 0x00000016ff007c0c */ /* 0x000fda000bf03270 */
[----:B------:R-:W-:Y:S05]  /*ed50*/  @!P0 BRA `(.L_x_512) ;  /* 0x0000005000688947 */ /* 0x000fea0003800000 */
[----:B------:R-:W2:Y:S01]  /*ed60*/  LDL.LU R0, [R1+0x48] ;  /* 0x0000480001007983 */ /* 0x000ea20000300800 */
[----:B------:R-:W-:Y:S01]  /*ed70*/  ULDC UR4, c[0x0][0x2d0] ;  /* 0x0000b40000047ab9 */ /* 0x000fe20000000800 */
[----:B------:R-:W-:Y:S01]  /*ed80*/  ULDC.64 UR8, c[0x0][0x218] ;  /* 0x0000860000087ab9 */ /* 0x000fe20000000a00 */
[----:B------:R-:W-:Y:S01]  /*ed90*/  ULDC.64 UR6, c[0x0][0x220] ;  /* 0x0000880000067ab9 */ /* 0x000fe20000000a00 */
[----:B------:R-:W3:Y:S01]  /*eda0*/  LDL.LU R4, [R1+0x6c] ;  /* 0x00006c0001047983 */ /* 0x000ee20000300800 */
[----:B------:R-:W-:Y:S01]  /*edb0*/  IMAD.MOV.U32 R154, RZ, RZ, R153 ;  /* 0x000000ffff9a7224 */ /* 0x000fe200078e0099 */
[----:B------:R-:W-:Y:S01]  /*edc0*/  UMOV UR33, URZ ;  /* 0x0000003f00217c82 */ /* 0x000fe20008000000 */
[----:B------:R-:W-:Y:S01]  /*edd0*/  ULDC UR29, c[0x0][0x2d0] ;  /* 0x0000b400001d7ab9 */ /* 0x000fe20000000800 */
[----:B------:R-:W4:Y:S04]  /*ede0*/  LDL.LU R9, [R1+0x68] ;  /* 0x0000680001097983 */ /* 0x000f280000300800 */
[----:B------:R-:W3:Y:S04]  /*edf0*/  LDL.LU R8, [R1+0x58] ;  /* 0x0000580001087983 */ /* 0x000ee80000300800 */
[----:B------:R-:W3:Y:S04]  /*ee00*/  LDL.LU R11, [R1+0x70] ;  /* 0x00007000010b7983 */ /* 0x000ee80000300800 */
[----:B------:R-:W3:Y:S01]  /*ee10*/  LDL.64 R6, [R1+0x28] ;  /* 0x0000280001067983 */ /* 0x000ee20000100a00 */
[----:B--2---:R-:W-:-:S02]  /*ee20*/  IMAD.MOV.U32 R10, RZ, RZ, R0 ;  /* 0x000000ffff0a7224 */ /* 0x004fc400078e0000 */
[----:B------:R-:W1:Y:S02]  /*ee30*/  S2R R0, SR_TID.X ;  /* 0x0000000000007919 */ /* 0x000e640000002100 */
[----:B-1----:R-:W-:-:S04]  /*ee40*/  SHF.R.S32.HI R2, RZ, 0x1f, R0 ;  /* 0x0000001fff027819 */ /* 0x002fc80000011400 */
[----:B------:R-:W-:-:S04]  /*ee50*/  LEA.HI R2, R2, R0, RZ, 0x3 ;  /* 0x0000000002027211 */ /* 0x000fc800078f18ff */
[----:B------:R-:W-:-:S05]  /*ee60*/  LOP3.LUT R2, R2, 0xfffffff8, RZ, 0xc0, !PT ;  /* 0xfffffff802027812 */ /* 0x000fca00078ec0ff */
[----:B------:R-:W-:-:S04]  /*ee70*/  IMAD.IADD R2, R0, 0x1, -R2 ;  /* 0x0000000100027824 */ /* 0x000fc800078e0a02 */
[----:B------:R-:W-:-:S05]  /*ee80*/  IMAD.SHL.U32 R2, R2, 0x8, RZ ;  /* 0x0000000802027824 */ /* 0x000fca00078e00ff */
[----:B------:R-:W-:Y:S01]  /*ee90*/  SHF.R.S32.HI R3, RZ, 0x1f, R2 ;  /* 0x0000001fff037819 */ /* 0x000fe20000011402 */
[----:B------:R-:W-:Y:S01]  /*eea0*/  IMAD.U32 R0, RZ, RZ, UR24 ;  /* 0x00000018ff007e24 */ /* 0x000fe2000f8e00ff */
[----:B------:R-:W-:Y:S01]  /*eeb0*/  ISETP.GE.AND P6, PT, R2, UR4, PT ;  /* 0x0000000402007c0c */ /* 0x000fe2000bfc6270 */
[----:B------:R-:W-:-:S04]  /*eec0*/  IMAD.WIDE.U32 R246, R10, -0x326172a9, RZ ;  /* 0xcd9e8d570af67825 */ /* 0x000fc800078e00ff */
[----:B----4-:R-:W-:Y:S01]  /*eed0*/  IMAD.WIDE.U32 R244, R9, -0x2daee0ad, RZ ;  /* 0xd2511f5309f47825 */ /* 0x010fe200078e00ff */
[----:B---3--:R-:W-:Y:S01]  /*eee0*/  SHF.R.S32.HI R229, RZ, 0x1f, R6 ;  /* 0x0000001fffe57819 */ /* 0x008fe20000011406 */
[----:B------:R-:W-:Y:S02]  /*eef0*/  ULDC UR4, c[0x0][0x2ec] ;  /* 0x0000bb0000047ab9 */ /* 0x000fe40000000800 */
[----:B------:R-:W-:-:S04]  /*ef00*/  IMAD.WIDE.U32 R4, R4, UR21, R2 ;  /* 0x0000001504047c25 */ /* 0x000fc8000f8e0002 */
[----:B------:R-:W-:Y:S01]  /*ef10*/  IMAD.WIDE.U32 R2, R11, UR21, R2 ;  /* 0x000000150b027c25 */ /* 0x000fe2000f8e0002 */
[----:B------:R-:W-:Y:S01]  /*ef20*/  IADD3 R240, P0, R4, UR26, RZ ;  /* 0x0000001a04f07c10 */ /* 0x000fe2000ff1e0ff */
[----:B-----5:R-:W1:Y:S03]  /*ef30*/  @!P6 LDC.64 R12, c[0x0][0x220] ;  /* 0x00008800ff0ceb82 */ /* 0x020e660000000a00 */
[----:B------:R-:W-:Y:S01]  /*ef40*/  IADD3.X R4, R0, UR32, R5, P0, !PT ;  /* 0x0000002000047c10 */ /* 0x000fe200087fe405 */
[----:B------:R-:W-:Y:S01]  /*ef50*/  IMAD.U32 R0, RZ, RZ, UR25 ;  /* 0x00000019ff007e24 */ /* 0x000fe2000f8e00ff */
[----:B------:R-:W-:-:S04]  /*ef60*/  IADD3 R238, P0, R2, UR28, RZ ;  /* 0x0000001c02ee7c10 */ /* 0x000fc8000ff1e0ff */
[----:B------:R-:W-:Y:S02]  /*ef70*/  IADD3.X R0, R0, UR38, R3, P0, !PT ;  /* 0x0000002600007c10 */ /* 0x000fe400087fe403 */
[----:B------:R-:W2:Y:S01]  /*ef80*/  @!P6 LDC.64 R2, c[0x0][0x220] ;  /* 0x00008800ff02eb82 */ /* 0x000ea20000000a00 */
[----:B------:R-:W-:-:S04]  /*ef90*/  LEA R241, P1, R240, UR8, 0x1 ;  /* 0x00000008f0f17c11 */ /* 0x000fc8000f8208ff */
[----:B------:R-:W-:Y:S01]  /*efa0*/  LEA.HI.X R240, R240, UR9, R4, 0x1, P1 ;  /* 0x00000009f0f07c11 */ /* 0x000fe200088f0c04 */
[----:B------:R-:W-:Y:S01]  /*efb0*/  IMAD.MOV.U32 R228, RZ, RZ, R6 ;  /* 0x000000ffffe47224 */ /* 0x000fe200078e0006 */
[----:B------:R-:W-:Y:S01]  /*efc0*/  LOP3.LUT R242, R247, R8, RZ, 0x3c, !PT ;  /* 0x00000008f7f27212 */ /* 0x000fe200078e3cff */
[----:B------:R-:W3:Y:S01]  /*efd0*/  @!P6 LDC.64 R4, c[0x0][0x220] ;  /* 0x00008800ff04eb82 */ /* 0x000ee20000000a00 */
[----:B--2---:R2:W-:Y:S01]  /*efe0*/  @!P6 STL.64 [R1+0x18], R2 ;  /* 0x000018020100e387 */ /* 0x0045e20000100a00 */
[C---:B------:R-:W-:Y:S01]  /*eff0*/  LEA R239, P0, R238.reuse, UR6, 0x1 ;  /* 0x00000006eeef7c11 */ /* 0x040fe2000f8008ff */
[----:B------:R-:W-:Y:S02]  /*f000*/  ULDC.64 UR8, c[0x0][0x248] ;  /* 0x0000920000087ab9 */ /* 0x000fe40000000a00 */
[----:B-1----:R-:W-:Y:S03]  /*f010*/  @!P6 STL.64 [R1+0x10], R12 ;  /* 0x0000100c0100e387 */ /* 0x002fe60000100a00 */
[----:B--2---:R-:W1:Y:S02]  /*f020*/  @!P6 LDC.64 R2, c[0x0][0x220] ;  /* 0x00008800ff02eb82 */ /* 0x004e640000000a00 */
[----:B-1----:R1:W-:Y:S04]  /*f030*/  @!P6 STL.64 [R1+0x8], R2 ;  /* 0x000008020100e387 */ /* 0x0023e80000100a00 */
[----:B---3--:R2:W-:Y:S04]  /*f040*/  @!P6 STL.64 [R1], R4 ;  /* 0x000000040100e387 */ /* 0x0085e80000100a00 */
[----:B------:R-:W3:Y:S04]  /*f050*/  LDL.LU.64 R10, [R1+0x50] ;  /* 0x00005000010a7983 */ /* 0x000ee80000300a00 */
[----:B------:R-:W4:Y:S01]  /*f060*/  LDL.LU.64 R8, [R1+0x60] ;  /* 0x0000600001087983 */ /* 0x000f220000300a00 */
[----:B------:R-:W-:-:S02]  /*f070*/  LEA.HI.X R238, R238, UR7, R0, 0x1, P0 ;  /* 0x00000007eeee7c11 */ /* 0x000fc400080f0c00 */
[C---:B------:R-:W-:Y:S02]  /*f080*/  IADD3 R236, P2, R6.reuse, 0x30, RZ ;  /* 0x0000003006ec7810 */ /* 0x040fe40007f5e0ff */
[----:B------:R-:W-:Y:S01]  /*f090*/  IADD3 R234, P1, R6, 0x10, RZ ;  /* 0x0000001006ea7810 */ /* 0x000fe20007f3e0ff */
[----:B------:R-:W-:Y:S01]  /*f0a0*/  IMAD.WIDE.U32 R242, R242, -0x2daee0ad, RZ ;  /* 0xd2511f53f2f27825 */ /* 0x000fe200078e00ff */
[----:B------:R-:W-:Y:S01]  /*f0b0*/  IADD3 R232, P0, R6, 0x20, RZ ;  /* 0x0000002006e87810 */ /* 0x000fe20007f1e0ff */
[----:B------:R-:W-:Y:S02]  /*f0c0*/  ULDC.64 UR6, c[0x0][0x250] ;  /* 0x0000940000067ab9 */ /* 0x000fe40000000a00 */
[--C-:B------:R-:W-:Y:S02]  /*f0d0*/  IMAD.X R237, RZ, RZ, R229.reuse, P2 ;  /* 0x000000ffffed7224 */ /* 0x100fe400010e06e5 */
[--C-:B------:R-:W-:Y:S02]  /*f0e0*/  IMAD.X R235, RZ, RZ, R229.reuse, P1 ;  /* 0x000000ffffeb7224 */ /* 0x100fe400008e06e5 */
[----:B------:R-:W-:-:S02]  /*f0f0*/  IMAD.X R233, RZ, RZ, R229, P0 ;  /* 0x000000ffffe97224 */ /* 0x000fc400000e06e5 */
[----:B-1----:R-:W-:Y:S02]  /*f100*/  IMAD.MOV.U32 R3, RZ, RZ, R152 ;  /* 0x000000ffff037224 */ /* 0x002fe400078e0098 */
[----:B---3--:R-:W-:Y:S02]  /*f110*/  IMAD.MOV.U32 R251, RZ, RZ, R11 ;  /* 0x000000fffffb7224 */ /* 0x008fe400078e000b */
[----:B----4-:R-:W-:Y:S01]  /*f120*/  IMAD.MOV.U32 R250, RZ, RZ, R8 ;  /* 0x000000fffffa7224 */ /* 0x010fe200078e0008 */
[----:B--2---:R-:W-:Y:S06]  /*f130*/  BRA `(.L_x_513) ;  /* 0x0000000400c07947 */ /* 0x004fec0003800000 */
.L_x_515:
        /* <DEDUP_REMOVED lines=11> */
[----:B------:R-:W-:Y:S02]  /*f1f0*/  UIADD3 UR11, UR15, UR11, URZ ;  /* 0x0000000b0f0b7290 */ /* 0x000fe4000fffe03f */
[----:B------:R-:W4:Y:S04]  /*f200*/  @!P6 LDC.64 R174, c[0x0][0x218] ;  /* 0x00008600ffaeeb82 */ /* 0x000f280000000a00 */
[----:B------:R-:W-:Y:S04]  /*f210*/  IMAD.U32 R155, RZ, RZ, UR11 ;  /* 0x0000000bff9b7e24 */ /* 0x000fe8000f8e00ff */
[----:B------:R-:W4:Y:S01]  /*f220*/  @!P6 LDC.64 R184, c[0x0][0x218] ;  /* 0x00008600ffb8eb82 */ /* 0x000f220000000a00 */
[C---:B--2---:R-:W-:Y:S04]  /*f230*/  LEA R2, P1, R172.reuse, R218, 0x6 ;  /* 0x000000daac027211 */ /* 0x044fe800078230ff */
[----:B---3--:R-:W-:Y:S02]  /*f240*/  LEA.HI.X R172, R172, R217, R155, 0x6, P1 ;  /* 0x000000d9acac7211 */ /* 0x008fe400008f349b */
[C---:B-1----:R-:W-:Y:S02]  /*f250*/  @!P6 LEA R180, P1, R2.reuse, R180, 0x1 ;  /* 0x000000b402b4e211 */ /* 0x042fe400078208ff */
[C---:B------:R-:W-:Y:S02]  /*f260*/  IADD3 R155, P2, R2.reuse, UR40, RZ ;  /* 0x00000028029b7c10 */ /* 0x040fe4000ff5e0ff */
[----:B------:R-:W-:Y:S02]  /*f270*/  @!P6 LEA.HI.X R181, R2, R181, R172, 0x1, P1 ;  /* 0x000000b502b5e211 */ /* 0x000fe400008f0cac */
[C---:B-----5:R-:W-:Y:S02]  /*f280*/  @!P6 LEA R178, P1, R155.reuse, R178, 0x1 ;  /* 0x000000b29bb2e211 */ /* 0x060fe400078208ff */
        /* <DEDUP_REMOVED lines=18> */
[C---:B------:R-:W-:Y:S01]  /*f3b0*/  @!P6 LEA R172, P1, R173.reuse, R184, 0x1 ;  /* 0x000000b8adace211 */ /* 0x040fe200078208ff */
        /* <DEDUP_REMOVED lines=72> */
.L_x_513:
[----:B------:R-:W2:Y:S01]  /*f840*/  LDL R8, [R1+0x18] ;  /* 0x0000180001087983 */ /* 0x000ea20000100800 */
[----:B------:R-:W-:Y:S01]  /*f850*/  UIADD3 UR32, -UR33, UR22, URZ ;  /* 0x0000001621207290 */ /* 0x000fe2000fffe13f */
[----:B------:R-:W-:Y:S04]  /*f860*/  DEPBAR.LE SB0, 0x0 ;  /* 0x000080000000791a */ /* 0x000fe80000000000 */
[----:B------:R-:W3:Y:S01]  /*f870*/  LDL R23, [R1+0x20] ;  /* 0x0000200001177983 */ /* 0x000ee20000100800 */
[----:B------:R-:W-:Y:S01]  /*f880*/  USHF.R.S32.HI UR11, URZ, 0x1f, UR32 ;  /* 0x0000001f3f0b7899 */ /* 0x000fe20008011420 */
[----:B------:R-:W-:Y:S01]  /*f890*/  IMAD.U32 R6, RZ, RZ, UR32 ;  /* 0x00000020ff067e24 */ /* 0x000fe2000f8e00ff */
[----:B------:R-:W-:Y:S01]  /*f8a0*/  UIMAD UR10, UR12, UR32, URZ ;  /* 0x000000200c0a72a4 */ /* 0x000fe2000f8e023f */
[----:B------:R-:W4:Y:S01]  /*f8b0*/  LDL R13, [R1+0x1c] ;  /* 0x00001c00010d7983 */ /* 0x000f220000100800 */
[----:B------:R-:W-:Y:S01]  /*f8c0*/  IMAD.U32 R4, RZ, RZ, UR32 ;  /* 0x00000020ff047e24 */ /* 0x000fe2000f8e00ff */
[----:B------:R-:W-:Y:S01]  /*f8d0*/  ISETP.GE.AND P4, PT, R252, UR29, PT ;  /* 0x0000001dfc007c0c */ /* 0x000fe2000bf86270 */
[----:B------:R-:W-:Y:S01]  /*f8e0*/  UIMAD UR10, UR11, UR13, UR10 ;  /* 0x0000000d0b0a72a4 */ /* 0x000fe2000f8e020a */
[----:B------:R-:W5:Y:S01]  /*f8f0*/  LDL R12, [R1+0x10] ;  /* 0x00001000010c7983 */ /* 0x000f620000100800 */
[----:B------:R-:W-:Y:S01]  /*f900*/  IMAD.WIDE.U32 R6, R6, UR13, R250 ;  /* 0x0000000d06067c25 */ /* 0x000fe2000f8e00fa */
[----:B------:R-:W-:Y:S02]  /*f910*/  LEA R4, P0, R4, R228, 0x6 ;  /* 0x000000e404047211 */ /* 0x000fe400078030ff */
[----:B------:R-:W5:Y:S01]  /*f920*/  LDL R10, [R1] ;  /* 0x00000000010a7983 */ /* 0x000f620000100800 */
[----:B------:R-:W-:Y:S01]  /*f930*/  IMAD.U32 R0, RZ, RZ, UR32 ;  /* 0x00000020ff007e24 */ /* 0x000fe2000f8e00ff */
[----:B------:R-:W-:Y:S01]  /*f940*/  IADD3 R2, P1, R6, UR27, RZ ;  /* 0x0000001b06027c10 */ /* 0x000fe2000ff3e0ff */
[----:B------:R-:W-:Y:S01]  /*f950*/  VIADD R7, R7, UR10 ;  /* 0x0000000a07077c36 */ /* 0x000fe20008000000 */
[----:B------:R-:W5:Y:S01]  /*f960*/  LDL R11, [R1+0x8] ;  /* 0x00000800010b7983 */ /* 0x000f620000100800 */
[----:B------:R-:W-:Y:S01]  /*f970*/  IMAD.WIDE.U32 R20, R4, UR6, RZ ;  /* 0x0000000604147c25 */ /* 0x000fe2000f8e00ff */
[----:B------:R-:W-:Y:S01]  /*f980*/  LEA.HI.X.SX32 R5, R0, R229, 0x6, P0 ;  /* 0x000000e500057211 */ /* 0x000fe200000f36ff */
[----:B------:R-:W-:Y:S01]  /*f990*/  UIADD3 UR10, UR22, -0x1, URZ ;  /* 0xffffffff160a7890 */ /* 0x000fe2000fffe03f */
[----:B------:R-:W5:Y:S03]  /*f9a0*/  LDL R26, [R1+0x14] ;  /* 0x00001400011a7983 */ /* 0x000f660000100800 */
[----:B------:R-:W-:Y:S01]  /*f9b0*/  IMAD R9, R5, UR6, RZ ;  /* 0x0000000605097c24 */ /* 0x000fe2000f8e02ff */
[----:B------:R-:W5:Y:S01]  /*f9c0*/  LDL R22, [R1+0x24] ;  /* 0x0000240001167983 */ /* 0x000f620000100800 */
[----:B------:R-:W-:Y:S02]  /*f9d0*/  UIADD3 UR10, UR10, -UR33, URZ ;  /* 0x800000210a0a7290 */ /* 0x000fe4000fffe03f */
[----:B------:R-:W-:Y:S01]  /*f9e0*/  IMAD R9, R4, UR7, R9 ;  /* 0x0000000704097c24 */ /* 0x000fe2000f8e0209 */
[----:B------:R-:W5:Y:S03]  /*f9f0*/  LDL R25, [R1+0xc] ;  /* 0x00000c0001197983 */ /* 0x000f660000100800 */
[----:B------:R-:W-:Y:S01]  /*fa00*/  IMAD.IADD R9, R21, 0x1, R9 ;  /* 0x0000000115097824 */ /* 0x000fe200078e0209 */
[----:B------:R-:W5:Y:S01]  /*fa10*/  LDL R24, [R1+0x4] ;  /* 0x0000040001187983 */ /* 0x000f620000100800 */
[----:B------:R-:W-:Y:S02]  /*fa20*/  IMAD.U32 R152, RZ, RZ, UR10 ;  /* 0x0000000aff987e24 */ /* 0x000fe4000f8e00ff */
[----:B------:R-:W-:Y:S01]  /*fa30*/  IMAD.U32 R155, RZ, RZ, UR10 ;  /* 0x0000000aff9b7e24 */ /* 0x000fe2000f8e00ff */
[----:B------:R-:W-:Y:S06]  /*fa40*/  BAR.SYNC.DEFER_BLOCKING 0x0 ;  /* 0x0000000000007b1d */ /* 0x000fec0000010000 */
[----:B------:R-:W-:Y:S01]  /*fa50*/  @P6 STS.128 [R215+0x10000], RZ ;  /* 0x010000ffd7006388 */ /* 0x000fe20000000c00 */
[----:B------:R-:W1:Y:S02]  /*fa60*/  S2R R216, SR_TID.X ;  /* 0x0000000000d87919 */ /* 0x000e640000002100 */
[----:B-1----:R-:W-:Y:S05]  /*fa70*/  IMAD.SHL.U32 R216, R216, 0x2, RZ ;  /* 0x00000002d8d87824 */ /* 0x002fea00078e00ff */
[----:B------:R-:W-:Y:S02]  /*fa80*/  LOP3.LUT R216, R216, 0x6, RZ, 0xc0, !PT ;  /* 0x00000006d8d87812 */ /* 0x000fe400078ec0ff */
[----:B--2---:R-:W-:Y:S02]  /*fa90*/  @!P6 LEA R18, P0, R6, R8, 0x1 ;  /* 0x000000080612e211 */ /* 0x004fe400078008ff */
[----:B------:R-:W-:Y:S02]  /*faa0*/  IADD3.X R8, R7, UR23, RZ, P1, !PT ;  /* 0x0000001707087c10 */ /* 0x000fe40008ffe4ff */
[----:B------:R-:W-:Y:S02]  /*fab0*/  IADD3 R0, P1, R2, UR27, RZ ;  /* 0x0000001b02007c10 */ /* 0x000fe4000ff3e0ff */
[----:B---3--:R-:W-:Y:S02]  /*fac0*/  ISETP.GE.AND P5, PT, R23, UR29, PT ;  /* 0x0000001d17007c0c */ /* 0x008fe4000bfa6270 */
[----:B------:R-:W-:Y:S02]  /*fad0*/  IADD3.X R5, R8, UR23, RZ, P1, !PT ;  /* 0x0000001708057c10 */ /* 0x000fe40008ffe4ff */
[----:B----4-:R-:W-:Y:S02]  /*fae0*/  @!P6 LEA.HI.X R19, R6, R13, R7, 0x1, P0 ;  /* 0x0000000d0613e211 */ /* 0x010fe400000f0c07 */
[----:B------:R-:W-:Y:S02]  /*faf0*/  @!P6 IADD3 R6, P0, R0, UR27, RZ ;  /* 0x0000001b0006ec10 */ /* 0x000fe4000ff1e0ff */
[----:B-----5:R-:W-:Y:S01]  /*fb00*/  @!P6 LEA R16, P2, R2, R12, 0x1 ;  /* 0x0000000c0210e211 */ /* 0x020fe200078408ff */
[----:B------:R-:W-:Y:S01]  /*fb10*/  @!PT LDS RZ, [RZ] ;  /* 0x00000000fffff984 */ /* 0x000fe20000000800 */
[----:B------:R-:W-:Y:S01]  /*fb20*/  @!PT LDS RZ, [RZ] ;  /* 0x00000000fffff984 */ /* 0x000fe20000000800 */
[----:B------:R-:W-:Y:S01]  /*fb30*/  @!PT LDS RZ, [RZ] ;  /* 0x00000000fffff984 */ /* 0x000fe20000000800 */
[----:B------:R-:W-:Y:S01]  /*fb40*/  @!P6 LDGSTS.E.BYPASS.LTC128B.128 [R215+0x10000], desc[UR30][R18.64] ;  /* 0x1000000012d7efae */ /* 0x000fe2000b901d5e */
[----:B------:R-:W-:Y:S02]  /*fb50*/  @!P6 IADD3.X R4, R5, UR23, RZ, P0, !PT ;  /* 0x000000170504ec10 */ /* 0x000fe400087fe4ff */
[----:B------:R-:W-:Y:S01]  /*fb60*/  @!P6 LEA R12, P0, R6, R10, 0x1 ;  /* 0x0000000a060ce211 */ /* 0x000fe200078008ff */
[----:B------:R-:W-:Y:S01]  /*fb70*/  @P5 STS.128 [R215+0x12000], RZ ;  /* 0x012000ffd7005388 */ /* 0x000fe20000000c00 */
[----:B------:R-:W-:Y:S02]  /*fb80*/  LEA R10, P3, R20, R239, 0x1 ;  /* 0x000000ef140a7211 */ /* 0x000fe400078608ff */
[----:B------:R-:W-:Y:S02]  /*fb90*/  @!P6 LEA R14, P1, R0, R11, 0x1 ;  /* 0x0000000b000ee211 */ /* 0x000fe400078208ff */
[----:B------:R-:W-:Y:S02]  /*fba0*/  LEA.HI.X R11, R20, R238, R9, 0x1, P3 ;  /* 0x000000ee140b7211 */ /* 0x000fe400018f0c09 */
[----:B------:R-:W-:Y:S01]  /*fbb0*/  @!P6 LEA.HI.X R17, R2, R26, R8, 0x1, P2 ;  /* 0x0000001a0211e211 */ /* 0x000fe200010f0c08 */
[----:B------:R-:W-:Y:S01]  /*fbc0*/  IMAD.U32 R8, RZ, RZ, UR32 ;  /* 0x00000020ff087e24 */ /* 0x000fe2000f8e00ff */
[----:B------:R-:W-:Y:S01]  /*fbd0*/  MOV R2, UR32 ;  /* 0x0000002000027c02 */ /* 0x000fe20008000f00 */
[----:B------:R-:W-:Y:S01]  /*fbe0*/  @!PT LDS RZ, [RZ] ;  /* 0x00000000fffff984 */ /* 0x000fe20000000800 */
[----:B------:R-:W-:Y:S01]  /*fbf0*/  @!PT LDS RZ, [RZ] ;  /* 0x00000000fffff984 */ /* 0x000fe20000000800 */
[----:B------:R-:W-:Y:S01]  /*fc00*/  @!PT LDS RZ, [RZ] ;  /* 0x00000000fffff984 */ /* 0x000fe20000000800 */
[----:B------:R-:W-:Y:S01]  /*fc10*/  @!P5 LDGSTS.E.BYPASS.LTC128B.128 [R215+0x12000], desc[UR30][R10.64+0x80] ;  /* 0x120000800ad7dfae */ /* 0x000fe2000b901d5e */
[----:B------:R-:W-:Y:S02]  /*fc20*/  ISETP.GE.AND P3, PT, R22, UR29, PT ;  /* 0x0000001d16007c0c */ /* 0x000fe4000bf66270 */
[----:B------:R-:W-:Y:S01]  /*fc30*/  LEA R8, P2, R8, R234, 0x6 ;  /* 0x000000ea08087211 */ /* 0x000fe200078430ff */
[----:B------:R-:W-:Y:S01]  /*fc40*/  @P4 STS.128 [R215+0x14000], RZ ;  /* 0x014000ffd7004388 */ /* 0x000fe20000000c00 */
[----:B------:R-:W-:Y:S01]  /*fc50*/  @!P6 LEA.HI.X R15, R0, R25, R5, 0x1, P1 ;  /* 0x00000019000fe211 */ /* 0x000fe200008f0c05 */
[----:B------:R-:W-:Y:S02]  /*fc60*/  IMAD.U32 R5, RZ, RZ, UR32 ;  /* 0x00000020ff057e24 */ /* 0x000fe4000f8e00ff */
[----:B------:R-:W-:Y:S01]  /*fc70*/  @!PT LDS RZ, [RZ] ;  /* 0x00000000fffff984 */ /* 0x000fe20000000800 */
[----:B------:R-:W-:Y:S01]  /*fc80*/  @!PT LDS RZ, [RZ] ;  /* 0x00000000fffff984 */ /* 0x000fe20000000800 */
[----:B------:R-:W-:Y:S01]  /*fc90*/  @!PT LDS RZ, [RZ] ;  /* 0x00000000fffff984 */ /* 0x000fe20000000800 */
[----:B------:R-:W-:Y:S01]  /*fca0*/  @!P4 LDGSTS.E.BYPASS.LTC128B.128 [R215+0x14000], desc[UR30][R10.64+0x100] ;  /* 0x140001000ad7cfae */ /* 0x000fe2000b901d5e */
[----:B------:R-:W-:Y:S01]  /*fcb0*/  @!P6 LEA.HI.X R13, R6, R24, R4, 0x1, P0 ;  /* 0x00000018060de211 */ /* 0x000fe200000f0c04 */
[----:B------:R-:W-:Y:S01]  /*fcc0*/  IMAD.U32 R6, RZ, RZ, UR32 ;  /* 0x00000020ff067e24 */ /* 0x000fe2000f8e00ff */
[----:B------:R-:W-:Y:S01]  /*fcd0*/  LEA.HI.X.SX32 R9, R5, R235, 0x6, P2 ;  /* 0x000000eb05097211 */ /* 0x000fe200010f36ff */
[----:B------:R-:W-:Y:S02]  /*fce0*/  IMAD.U32 R4, RZ, RZ, UR32 ;  /* 0x00000020ff047e24 */ /* 0x000fe4000f8e00ff */
[----:B------:R-:W-:Y:S01]  /*fcf0*/  IMAD.U32 R0, RZ, RZ, UR32 ;  /* 0x00000020ff007e24 */ /* 0x000fe2000f8e00ff */
[----:B------:R-:W-:Y:S01]  /*fd00*/  LEA R6, P1, R6, R232, 0x6 ;  /* 0x000000e806067211 */ /* 0x000fe200078230ff */
[----:B------:R-:W-:Y:S01]  /*fd10*/  @P3 STS.128 [R215+0x16000], RZ ;  /* 0x016000ffd7003388 */ /* 0x000fe20000000c00 */
[----:B------:R-:W-:Y:S01]  /*fd20*/  LEA R4, P0, R4, R236, 0x6 ;  /* 0x000000ec04047211 */ /* 0x000fe200078030ff */
[----:B------:R-:W-:Y:S01]  /*fd30*/  IMAD.WIDE.U32 R22, R8, UR6, RZ ;  /* 0x0000000608167c25 */ /* 0x000fe2000f8e00ff */
[----:B------:R-:W-:Y:S01]  /*fd40*/  LEA.HI.X.SX32 R7, R2, R233, 0x6, P1 ;  /* 0x000000e902077211 */ /* 0x000fe200008f36ff */
[----:B------:R-:W-:Y:S01]  /*fd50*/  @!PT LDS RZ, [RZ] ;  /* 0x00000000fffff984 */ /* 0x000fe20000000800 */
[----:B------:R-:W-:Y:S01]  /*fd60*/  @!PT LDS RZ, [RZ] ;  /* 0x00000000fffff984 */ /* 0x000fe20000000800 */
[----:B------:R-:W-:Y:S01]  /*fd70*/  @!PT LDS RZ, [RZ] ;  /* 0x00000000fffff984 */ /* 0x000fe20000000800 */
[----:B------:R1:W-:Y:S01]  /*fd80*/  @!P3 LDGSTS.E.BYPASS.LTC128B.128 [R215+0x16000], desc[UR30][R10.64+0x180] ;  /* 0x160001800ad7bfae */ /* 0x0003e2000b901d5e */
[----:B------:R-:W-:Y:S01]  /*fd90*/  LEA.HI.X.SX32 R5, R0, R237, 0x6, P0 ;  /* 0x000000ed00057211 */ /* 0x000fe200000f36ff */
[----:B------:R-:W-:Y:S02]  /*fda0*/  IMAD R0, R9, UR6, RZ ;  /* 0x0000000609007c24 */ /* 0x000fe4000f8e02ff */
[----:B------:R-:W-:Y:S01]  /*fdb0*/  IMAD R2, R7, UR6, RZ ;  /* 0x0000000607027c24 */ /* 0x000fe2000f8e02ff */
[----:B------:R-:W-:Y:S01]  /*fdc0*/  @P6 STS.128 [R215+0x10800], RZ ;  /* 0x010800ffd7006388 */ /* 0x000fe20000000c00 */
[----:B------:R-:W-:Y:S02]  /*fdd0*/  IMAD R0, R8, UR7, R0 ;  /* 0x0000000708007c24 */ /* 0x000fe4000f8e0200 */
[C---:B------:R-:W-:Y:S01]  /*fde0*/  IMAD R2, R6.reuse, UR7, R2 ;  /* 0x0000000706027c24 */ /* 0x040fe2000f8e0202 */
[----:B------:R-:W-:Y:S01]  /*fdf0*/  @!PT LDS RZ, [RZ] ;  /* 0x00000000fffff984 */ /* 0x000fe20000000800 */
[----:B------:R-:W-:Y:S01]  /*fe00*/  @!PT LDS RZ, [RZ] ;  /* 0x00000000fffff984 */ /* 0x000fe20000000800 */
[----:B------:R-:W-:Y:S01]  /*fe10*/  @!PT LDS RZ, [RZ] ;  /* 0x00000000fffff984 */ /* 0x000fe20000000800 */
[----:B------:R2:W-:Y:S01]  /*fe20*/  @!P6 LDGSTS.E.BYPASS.LTC128B.128 [R215+0x10800], desc[UR30][R16.64] ;  /* 0x1080000010d7efae */ /* 0x0005e2000b901d5e */
[----:B------:R-:W-:Y:S01]  /*fe30*/  IMAD.WIDE.U32 R20, R6, UR6, RZ ;  /* 0x0000000606147c25 */ /* 0x000fe2000f8e00ff */
[-C--:B------:R-:W-:Y:S02]  /*fe40*/  LEA R6, P2, R22, R239.reuse, 0x1 ;  /* 0x000000ef16067211 */ /* 0x080fe400078408ff */
[----:B------:R-:W-:Y:S01]  /*fe50*/  @P5 STS.128 [R215+0x12800], RZ ;  /* 0x012800ffd7005388 */ /* 0x000fe20000000c00 */
[----:B------:R-:W-:Y:S02]  /*fe60*/  IMAD.IADD R7, R23, 0x1, R0 ;  /* 0x0000000117077824 */ /* 0x000fe400078e0200 */
[----:B------:R-:W-:Y:S02]  /*fe70*/  IMAD R5, R5, UR6, RZ ;  /* 0x0000000605057c24 */ /* 0x000fe4000f8e02ff */
[----:B------:R-:W-:Y:S01]  /*fe80*/  IMAD.WIDE.U32 R8, R4, UR6, RZ ;  /* 0x0000000604087c25 */ /* 0x000fe2000f8e00ff */
[-C--:B------:R-:W-:Y:S03]  /*fe90*/  LEA.HI.X R7, R22, R238.reuse, R7, 0x1, P2 ;  /* 0x000000ee16077211 */ /* 0x080fe600010f0c07 */
[----:B------:R-:W-:Y:S01]  /*fea0*/  IMAD R5, R4, UR7, R5 ;  /* 0x0000000704057c24 */ /* 0x000fe2000f8e0205 */
[-C--:B------:R-:W-:Y:S01]  /*feb0*/  LEA R4, P1, R20, R239.reuse, 0x1 ;  /* 0x000000ef14047211 */ /* 0x080fe200078208ff */
[----:B------:R-:W-:Y:S01]  /*fec0*/  @!PT LDS RZ, [RZ] ;  /* 0x00000000fffff984 */ /* 0x000fe20000000800 */
[----:B------:R-:W-:Y:S01]  /*fed0*/  @!PT LDS RZ, [RZ] ;  /* 0x00000000fffff984 */ /* 0x000fe20000000800 */
[----:B------:R-:W-:Y:S01]  /*fee0*/  @!PT LDS RZ, [RZ] ;  /* 0x00000000fffff984 */ /* 0x000fe20000000800 */
[----:B------:R-:W-:Y:S01]  /*fef0*/  @!P5 LDGSTS.E.BYPASS.LTC128B.128 [R215+0x12800], desc[UR30][R6.64+0x80] ;  /* 0x1280008006d7dfae */ /* 0x000fe2000b901d5e */
[----:B------:R-:W-:Y:S01]  /*ff00*/  IMAD.IADD R2, R21, 0x1, R2 ;  /* 0x0000000115027824 */ /* 0x000fe200078e0202 */
[----:B------:R-:W-:Y:S01]  /*ff10*/  LEA R28, P0, R8, R239, 0x1 ;  /* 0x000000ef081c7211 */ /* 0x000fe200078008ff */
[----:B------:R-:W-:Y:S01]  /*ff20*/  IMAD.IADD R0, R9, 0x1, R5 ;  /* 0x0000000109007824 */ /* 0x000fe200078e0205 */
[----:B------:R-:W-:Y:S02]  /*ff30*/  @P4 STS.128 [R215+0x14800], RZ ;  /* 0x014800ffd7004388 */ /* 0x000fe40000000c00 */
[-C--:B------:R-:W-:Y:S01]  /*ff40*/  LEA.HI.X R5, R20, R238.reuse, R2, 0x1, P1 ;  /* 0x000000ee14057211 */ /* 0x080fe200008f0c02 */
[----:B------:R-:W-:Y:S01]  /*ff50*/  IMAD.U32 R2, RZ, RZ, UR10 ;  /* 0x0000000aff027e24 */ /* 0x000fe2000f8e00ff */
[----:B------:R-:W-:Y:S01]  /*ff60*/  @!PT LDS RZ, [RZ] ;  /* 0x00000000fffff984 */ /* 0x000fe20000000800 */
[----:B------:R-:W-:Y:S01]  /*ff70*/  @!PT LDS RZ, [RZ] ;  /* 0x00000000fffff984 */ /* 0x000fe20000000800 */
[----:B------:R-:W-:Y:S01]  /*ff80*/  @!PT LDS RZ, [RZ] ;  /* 0x00000000fffff984 */ /* 0x000fe20000000800 */
[----:B------:R-:W-:Y:S01]  /*ff90*/  @!P4 LDGSTS.E.BYPASS.LTC128B.128 [R215+0x14800], desc[UR30][R6.64+0x100] ;  /* 0x1480010006d7cfae */ /* 0x000fe2000b901d5e */
[----:B------:R-:W-:Y:S01]  /*ffa0*/  LEA.HI.X R29, R8, R238, R0, 0x1, P0 ;  /* 0x000000ee081d7211 */ /* 0x000fe200000f0c00 */
[----:B------:R-:W-:Y:S01]  /*ffb0*/  IMAD.U32 R0, RZ, RZ, UR10 ;  /* 0x0000000aff007e24 */ /* 0x000fe2000f8e00ff */
[----:B------:R-:W-:Y:S01]  /*ffc0*/  LEA R152, P0, R152, R228, 0x6 ;  /* 0x000000e498987211 */ /* 0x000fe200078030ff */
[----:B------:R-:W-:Y:S03]  /*ffd0*/  @P3 STS.128 [R215+0x16800], RZ ;  /* 0x016800ffd7003388 */ /* 0x000fe60000000c00 */
[----:B------:R-:W-:Y:S01]  /*ffe0*/  LEA.HI.X.SX32 R153, R0, R229, 0x6, P0 ;  /* 0x000000e500997211 */ /* 0x000fe200000f36ff */
[----:B------:R-:W-:Y:S01]  /*fff0*/  @!PT LDS RZ, [RZ] ;  /* 0x00000000fffff984 */ /* 0x000fe20000000800 */
[----:B------:R-:W-:Y:S01]  /*10000*/  @!PT LDS RZ, [RZ] ;  /* 0x00000000fffff984 */ /* 0x000fe20000000800 */
[----:B------:R-:W-:Y:S01]  /*10010*/  @!PT LDS RZ, [RZ] ;  /* 0x00000000fffff984 */ /* 0x000fe20000000800 */
[----:B------:R-:W-:Y:S04]  /*10020*/  @!P3 LDGSTS.E.BYPASS.LTC128B.128 [R215+0x16800], desc[UR30][R6.64+0x180] ;  /* 0x1680018006d7bfae */ /* 0x000fe8000b901d5e */
[----:B------:R-:W-:Y:S01]  /*10030*/  @P6 STS.128 [R215+0x11000], RZ ;  /* 0x011000ffd7006388 */ /* 0x000fe20000000c00 */
[----:B------:R-:W-:Y:S02]  /*10040*/  IMAD R0, R153, UR8, RZ ;  /* 0x0000000899007c24 */ /* 0x000fe4000f8e02ff */
[----:B------:R-:W-:Y:S01]  /*10050*/  IMAD.U32 R153, RZ, RZ, UR10 ;  /* 0x0000000aff997e24 */ /* 0x000fe2000f8e00ff */
[----:B------:R-:W-:Y:S01]  /*10060*/  @!PT LDS RZ, [RZ] ;  /* 0x00000000fffff984 */ /* 0x000fe20000000800 */
[----:B------:R-:W-:Y:S01]  /*10070*/  @!PT LDS RZ, [RZ] ;  /* 0x00000000fffff984 */ /* 0x000fe20000000800 */
[----:B------:R-:W-:Y:S01]  /*10080*/  @!PT LDS RZ, [RZ] ;  /* 0x00000000fffff984 */ /* 0x000fe20000000800 */
[----:B------:R-:W-:Y:S01]  /*10090*/  @!P6 LDGSTS.E.BYPASS.LTC128B.128 [R215+0x11000], desc[UR30][R14.64] ;  /* 0x110000000ed7efae */ /* 0x000fe2000b901d5e */
[C---:B------:R-:W-:Y:S03]  /*100a0*/  IMAD R0, R152.reuse, UR9, R0 ;  /* 0x0000000998007c24 */ /* 0x040fe6000f8e0200 */
        /* <DEDUP_REMOVED lines=36> */
[----:B-1----:R-:W3:Y:S04]  /*102f0*/  LDSM.16.M88.4 R8, [R188+0x8000] ;  /* 0x00800000bc08783b */ /* 0x002ee80000000200 */
[----:B--2---:R-:W4:Y:S04]  /*10300*/  LDSM.16.M88.4 R16, [R188+0x8800] ;  /* 0x00880000bc10783b */ /* 0x004f280000000200 */
[----:B------:R-:W1:Y:S04]  /*10310*/  LDSM.16.M88.4 R24, [R188+0x9000] ;  /* 0x00900000bc18783b */ /* 0x000e680000000200 */
[----:B------:R-:W5:Y:S04]  /*10320*/  LDSM.16.M88.4 R168, [R188+0x9800] ;  /* 0x00980000bca8783b */ /* 0x000f680000000200 */
[----:B------:R-:W0:Y:S04]  /*10330*/  LDGDEPBAR ;  /* 0x00000000000079af */ /* 0x000e280000000000 */
[----:B------:R-:W-:Y:S04]  /*10340*/  LDSM.16.M88.4 R172, [R196] ;  /* 0x00000000c4ac783b */ /* 0x000fe80000000200 */
[----:B------:R-:W2:Y:S04]  /*10350*/  LDSM.16.M88.4 R176, [R199] ;  /* 0x00000000c7b0783b */ /* 0x000ea80000000200 */
[----:B------:R-:W2:Y:S04]  /*10360*/  LDSM.16.M88.4 R180, [R214] ;  /* 0x00000000d6b4783b */ /* 0x000ea80000000200 */
[----:B------:R-:W2:Y:S01]  /*10370*/  LDSM.16.M88.4 R184, [R213] ;  /* 0x00000000d5b8783b */ /* 0x000ea20000000200 */
[C---:B---3--:R-:W-:Y:S06]  /*10380*/  HMMA.16816.F32 R4, R32.reuse, R8, RZ ;  /* 0x000000082004723c */ /* 0x048fec00000018ff */
[C---:B------:R-:W-:Y:S06]  /*10390*/  HMMA.16816.F32 R8, R32.reuse, R10, RZ ;  /* 0x0000000a2008723c */ /* 0x040fec00000018ff */
[C---:B----4-:R-:W-:Y:S06]  /*103a0*/  HMMA.16816.F32 R12, R32.reuse, R16, RZ ;  /* 0x00000010200c723c */ /* 0x050fec00000018ff */
[C---:B------:R-:W-:Y:S06]  /*103b0*/  HMMA.16816.F32 R16, R32.reuse, R18, RZ ;  /* 0x000000122010723c */ /* 0x040fec00000018ff */
[C---:B-1----:R-:W-:Y:S06]  /*103c0*/  HMMA.16816.F32 R20, R32.reuse, R24, RZ ;  /* 0x000000182014723c */ /* 0x042fec00000018ff */
[C---:B------:R-:W-:Y:S06]  /*103d0*/  HMMA.16816.F32 R24, R32.reuse, R26, RZ ;  /* 0x0000001a2018723c */ /* 0x040fec00000018ff */
[C---:B-----5:R-:W-:Y:S06]  /*103e0*/  HMMA.16816.F32 R28, R32.reuse, R168, RZ ;  /* 0x000000a8201c723c */ /* 0x060fec00000018ff */
[----:B------:R-:W-:Y:S01]  /*103f0*/  HMMA.16816.F32 R32, R32, R170, RZ ;  /* 0x000000aa2020723c */ /* 0x000fe200000018ff */
[----:B------:R-:W1:Y:S05]  /*10400*/  LDSM.16.M88.4 R168, [R212] ;  /* 0x00000000d4a8783b */ /* 0x000e6a0000000200 */
[C---:B--2---:R-:W-:Y:S06]  /*10410*/  HMMA.16816.F32 R4, R172.reuse, R176, R4 ;  /* 0x000000b0ac04723c */ /* 0x044fec0000001804 */
[C---:B------:R-:W-:Y:S01]  /*10420*/  HMMA.16816.F32 R8, R172.reuse, R178, R8 ;  /* 0x000000b2ac08723c */ /* 0x040fe20000001808 */
[----:B------:R-:W-:Y:S05]  /*10430*/  LDSM.16.M88.4 R176, [R198] ;  /* 0x00000000c6b0783b */ /* 0x000fea0000000200 */
[C---:B------:R-:W-:Y:S06]  /*10440*/  HMMA.16816.F32 R12, R172.reuse, R180, R12 ;  /* 0x000000b4ac0c723c */ /* 0x040fec000000180c */
[C---:B------:R-:W-:Y:S01]  /*10450*/  HMMA.16816.F32 R16, R172.reuse, R182, R16 ;  /* 0x000000b6ac10723c */ /* 0x040fe20000001810 */
[----:B------:R-:W2:Y:S05]  /*10460*/  LDSM.16.M88.4 R180, [R194+0x8000] ;  /* 0x00800000c2b4783b */ /* 0x000eaa0000000200 */
[C---:B------:R-:W-:Y:S06]  /*10470*/  HMMA.16816.F32 R20, R172.reuse, R184, R20 ;  /* 0x000000b8ac14723c */ /* 0x040fec0000001814 */
[C---:B------:R-:W-:Y:S01]  /*10480*/  HMMA.16816.F32 R24, R172.reuse, R186, R24 ;  /* 0x000000baac18723c */ /* 0x040fe20000001818 */
[----:B------:R-:W3:Y:S05]  /*10490*/  LDSM.16.M88.4 R184, [R194+0x8800] ;  /* 0x00880000c2b8783b */ /* 0x000eea0000000200 */
[C---:B-1----:R-:W-:Y:S06]  /*104a0*/  HMMA.16816.F32 R28, R172.reuse, R168, R28 ;  /* 0x000000a8ac1c723c */ /* 0x042fec000000181c */
[----:B------:R-:W-:Y:S01]  /*104b0*/  HMMA.16816.F32 R32, R172, R170, R32 ;  /* 0x000000aaac20723c */ /* 0x000fe20000001820 */
[----:B------:R-:W1:Y:S04]  /*104c0*/  LDSM.16.M88.4 R168, [R194+0x9000] ;  /* 0x00900000c2a8783b */ /* 0x000e680000000200 */
[----:B------:R-:W4:Y:S01]  /*104d0*/  LDSM.16.M88.4 R172, [R194+0x9800] ;  /* 0x00980000c2ac783b */ /* 0x000f220000000200 */
[C---:B--2---:R-:W-:Y:S06]  /*104e0*/  HMMA.16816.F32 R4, R176.reuse, R180, R4 ;  /* 0x000000b4b004723c */ /* 0x044fec0000001804 */
[C---:B------:R-:W-:Y:S01]  /*104f0*/  HMMA.16816.F32 R8, R176.reuse, R182, R8 ;  /* 0x000000b6b008723c */ /* 0x040fe20000001808 */
[----:B------:R-:W-:Y:S05]  /*10500*/  LDSM.16.M88.4 R180, [R193] ;  /* 0x00000000c1b4783b */ /* 0x000fea0000000200 */
[C---:B---3--:R-:W-:Y:S06]  /*10510*/  HMMA.16816.F32 R12, R176.reuse, R184, R12 ;  /* 0x000000b8b00c723c */ /* 0x048fec000000180c */
[C---:B------:R-:W-:Y:S01]  /*10520*/  HMMA.16816.F32 R16, R176.reuse, R186, R16 ;  /* 0x000000bab010723c */ /* 0x040fe20000001810 */
[----:B------:R-:W-:Y:S05]  /*10530*/  LDSM.16.M88.4 R184, [R193+0x800] ;  /* 0x00080000c1b8783b */ /* 0x000fea0000000200 */
[C---:B-1----:R-:W-:Y:S06]  /*10540*/  HMMA.16816.F32 R20, R176.reuse, R168, R20 ;  /* 0x000000a8b014723c */ /* 0x042fec0000001814 */
[C---:B------:R-:W-:Y:S01]  /*10550*/  HMMA.16816.F32 R24, R176.reuse, R170, R24 ;  /* 0x000000aab018723c */ /* 0x040fe20000001818 */
[----:B------:R-:W1:Y:S05]  /*10560*/  LDSM.16.M88.4 R168, [R197] ;  /* 0x00000000c5a8783b */ /* 0x000e6a0000000200 */
[C---:B----4-:R-:W-:Y:S06]  /*10570*/  HMMA.16816.F32 R28, R176.reuse, R172, R28 ;  /* 0x000000acb01c723c */ /* 0x050fec000000181c */
[----:B------:R-:W-:Y:S01]  /*10580*/  HMMA.16816.F32 R32, R176, R174, R32 ;  /* 0x000000aeb020723c */ /* 0x000fe20000001820 */
[----:B------:R-:W2:Y:S04]  /*10590*/  LDSM.16.M88.4 R172, [R193+0x1000] ;  /* 0x00100000c1ac783b */ /* 0x000ea80000000200 */
[----:B------:R-:W3:Y:S01]  /*105a0*/  LDSM.16.M88.4 R176, [R193+0x1800] ;  /* 0x00180000c1b0783b */ /* 0x000ee20000000200 */
        /* <DEDUP_REMOVED lines=13> */
[C---:B-1----:R-:W-:Y:S06]  /*10680*/  HMMA.16816.F32 R4, R172.reuse, R180, R4 ;  /* 0x000000b4ac04723c */ /* 0x042fec0000001804 */
[C---:B------:R-:W-:Y:S01]  /*10690*/  HMMA.16816.F32 R8, R172.reuse, R182, R8 ;  /* 0x000000b6ac08723c */ /* 0x040fe20000001808 */
[----:B------:R-:W-:Y:S05]  /*106a0*/  LDSM.16.M88.4 R180, [R211] ;  /* 0x00000000d3b4783b */ /* 0x000fea0000000200 */
[C---:B------:R-:W-:Y:S06]  /*106b0*/  HMMA.16816.F32 R12, R172.reuse, R184, R12 ;  /* 0x000000b8ac0c723c */ /* 0x040fec000000180c */
[C---:B------:R-:W-:Y:S01]  /*106c0*/  HMMA.16816.F32 R16, R172.reuse, R186, R16 ;  /* 0x000000baac10723c */ /* 0x040fe20000001810 */
[----:B------:R-:W-:Y:S05]  /*106d0*/  LDSM.16.M88.4 R184, [R210] ;  /* 0x00000000d2b8783b */ /* 0x000fea0000000200 */
[C---:B--2---:R-:W-:Y:S06]  /*106e0*/  HMMA.16816.F32 R20, R172.reuse, R168, R20 ;  /* 0x000000a8ac14723c */ /* 0x044fec0000001814 */
[C---:B------:R-:W-:Y:S01]  /*106f0*/  HMMA.16816.F32 R24, R172.reuse, R170, R24 ;  /* 0x000000aaac18723c */ /* 0x040fe20000001818 */
[----:B------:R-:W1:Y:S05]  /*10700*/  LDSM.16.M88.4 R168, [R196+0x2000] ;  /* 0x00200000c4a8783b */ /* 0x000e6a0000000200 */
[C---:B---3--:R-:W-:Y:S06]  /*10710*/  HMMA.16816.F32 R28, R172.reuse, R176, R28 ;  /* 0x000000b0ac1c723c */ /* 0x048fec000000181c */
[----:B------:R-:W-:Y:S01]  /*10720*/  HMMA.16816.F32 R32, R172, R178, R32 ;  /* 0x000000b2ac20723c */ /* 0x000fe20000001820 */
[----:B------:R-:W2:Y:S04]  /*10730*/  LDSM.16.M88.4 R172, [R209] ;  /* 0x00000000d1ac783b */ /* 0x000ea80000000200 */
[----:B------:R-:W3:Y:S01]  /*10740*/  LDSM.16.M88.4 R176, [R208] ;  /* 0x00000000d0b0783b */ /* 0x000ee20000000200 */
        /* <DEDUP_REMOVED lines=130> */
[----:B------:R-:W-:Y:S04]  /*10f70*/  DEPBAR.LE SB0, 0x0 ;  /* 0x000080000000791a */ /* 0x000fe80000000000 */
[----:B------:R-:W-:Y:S01]  /*10f80*/  BAR.SYNC.DEFER_BLOCKING 0x0 ;  /* 0x0000000000007b1d */ /* 0x000fe20000010000 */
[C---:B-1----:R-:W-:Y:S06]  /*10f90*/  HMMA.16816.F32 R4, R172.reuse, R184, R4 ;  /* 0x000000b8ac04723c */ /* 0x042fec0000001804 */
[C---:B------:R-:W-:Y:S05]  /*10fa0*/  HMMA.16816.F32 R8, R172.reuse, R186, R8 ;  /* 0x000000baac08723c */ /* 0x040fea0000001808 */
[----:B------:R-:W-:Y:S01]  /*10fb0*/  IMAD.WIDE.U32 R184, R152, UR8, RZ ;  /* 0x0000000898b87c25 */ /* 0x000fe2000f8e00ff */
[C---:B--2---:R-:W-:Y:S05]  /*10fc0*/  HMMA.16816.F32 R12, R172.reuse, R168, R12 ;  /* 0x000000a8ac0c723c */ /* 0x044fea000000180c */
[----:B------:R-:W-:Y:S01]  /*10fd0*/  IMAD.IADD R0, R185, 0x1, R0 ;  /* 0x00000001b9007824 */ /* 0x000fe200078e0200 */
[C---:B------:R-:W-:Y:S01]  /*10fe0*/  HMMA.16816.F32 R16, R172.reuse, R170, R16 ;  /* 0x000000aaac10723c */ /* 0x040fe20000001810 */
[----:B------:R-:W-:Y:S01]  /*10ff0*/  IMAD.U32 R169, RZ, RZ, UR10 ;  /* 0x0000000affa97e24 */ /* 0x000fe2000f8e00ff */
[----:B------:R-:W-:Y:S03]  /*11000*/  MOV R168, UR10 ;  /* 0x0000000a00a87c02 */ /* 0x000fe60008000f00 */
[----:B------:R-:W-:Y:S01]  /*11010*/  LEA R152, P1, R153, R232, 0x6 ;  /* 0x000000e899987211 */ /* 0x000fe200078230ff */
[C---:B---3--:R-:W-:Y:S01]  /*11020*/  HMMA.16816.F32 R20, R172.reuse, R176, R20 ;  /* 0x000000b0ac14723c */ /* 0x048fe20000001814 */
[----:B------:R-:W-:Y:S04]  /*11030*/  IMAD.U32 R170, RZ, RZ, UR10 ;  /* 0x0000000affaa7e24 */ /* 0x000fe8000f8e00ff */
[----:B------:R-:W-:Y:S01]  /*11040*/  LEA R168, P0, R168, R234, 0x6 ;  /* 0x000000eaa8a87211 */ /* 0x000fe200078030ff */
[C---:B------:R-:W-:Y:S05]  /*11050*/  HMMA.16816.F32 R24, R172.reuse, R178, R24 ;  /* 0x000000b2ac18723c */ /* 0x040fea0000001818 */
[----:B------:R-:W-:Y:S01]  /*11060*/  IMAD.WIDE.U32 R186, R168, UR8, RZ ;  /* 0x00000008a8ba7c25 */ /* 0x000fe2000f8e00ff */
[----:B------:R-:W-:Y:S01]  /*11070*/  LEA.HI.X.SX32 R169, R169, R235, 0x6, P0 ;  /* 0x000000eba9a97211 */ /* 0x000fe200000f36ff */
[C---:B----4-:R-:W-:Y:S04]  /*11080*/  HMMA.16816.F32 R28, R172.reuse, R180, R28 ;  /* 0x000000b4ac1c723c */ /* 0x050fe8000000181c */
[----:B------:R-:W-:Y:S02]  /*11090*/  LEA R170, P0, R170, R236, 0x6 ;  /* 0x000000ecaaaa7211 */ /* 0x000fe400078030ff */
[----:B------:R-:W-:Y:S01]  /*110a0*/  LEA.HI.X.SX32 R153, R155, R233, 0x6, P1 ;  /* 0x000000e99b997211 */ /* 0x000fe200008f36ff */
[----:B------:R-:W-:Y:S04]  /*110b0*/  HMMA.16816.F32 R32, R172, R182, R32 ;  /* 0x000000b6ac20723c */ /* 0x000fe80000001820 */
[----:B------:R-:W-:Y:S01]  /*110c0*/  IMAD.WIDE.U32 R178, R170, UR8, RZ ;  /* 0x00000008aab27c25 */ /* 0x000fe2000f8e00ff */
[----:B------:R-:W-:Y:S02]  /*110d0*/  LEA.HI.X.SX32 R171, R2, R237, 0x6, P0 ;  /* 0x000000ed02ab7211 */ /* 0x000fe400000f36ff */
[CC--:B------:R-:W-:Y:S01]  /*110e0*/  LEA R176, P2, R184.reuse, R241.reuse, 0x1 ;  /* 0x000000f1b8b07211 */ /* 0x0c0fe200078408ff */
[----:B------:R-:W-:Y:S03]  /*110f0*/  IMAD R2, R153, UR8, RZ ;  /* 0x0000000899027c24 */ /* 0x000fe6000f8e02ff */
[----:B------:R-:W-:Y:S01]  /*11100*/  IMAD R153, R171, UR8, RZ ;  /* 0x00000008ab997c24 */ /* 0x000fe2000f8e02ff */
[-C--:B------:R-:W-:Y:S01]  /*11110*/  LEA.HI.X R177, R184, R240.reuse, R0, 0x1, P2 ;  /* 0x000000f0b8b17211 */ /* 0x080fe200010f0c00 */
[----:B------:R-:W-:Y:S02]  /*11120*/  IMAD R2, R152, UR9, R2 ;  /* 0x0000000998027c24 */ /* 0x000fe4000f8e0202 */
[----:B------:R-:W-:Y:S01]  /*11130*/  IMAD R153, R170, UR9, R153 ;  /* 0x00000009aa997c24 */ /* 0x000fe2000f8e0299 */
[-C--:B------:R-:W-:Y:S01]  /*11140*/  LEA R170, P2, R186, R241.reuse, 0x1 ;  /* 0x000000f1baaa7211 */ /* 0x080fe200078408ff */
[----:B------:R-:W-:Y:S01]  /*11150*/  IMAD.WIDE.U32 R184, R152, UR8, RZ ;  /* 0x0000000898b87c25 */ /* 0x000fe2000f8e00ff */
[CC--:B------:R-:W-:Y:S03]  /*11160*/  LEA R152, P0, R178.reuse, R241.reuse, 0x1 ;  /* 0x000000f1b2987211 */ /* 0x0c0fe600078008ff */
[----:B------:R-:W-:Y:S02]  /*11170*/  IMAD.IADD R153, R179, 0x1, R153 ;  /* 0x00000001b3997824 */ /* 0x000fe400078e0299 */
[----:B------:R-:W-:Y:S02]  /*11180*/  IMAD R0, R169, UR8, RZ ;  /* 0x00000008a9007c24 */ /* 0x000fe4000f8e02ff */
[----:B------:R-:W-:Y:S01]  /*11190*/  IMAD.IADD R2, R185, 0x1, R2 ;  /* 0x00000001b9027824 */ /* 0x000fe200078e0202 */
[----:B------:R-:W-:Y:S01]  /*111a0*/  LEA.HI.X R153, R178, R240, R153, 0x1, P0 ;  /* 0x000000f0b2997211 */ /* 0x000fe200000f0c99 */
[----:B------:R-:W-:Y:S01]  /*111b0*/  IMAD R0, R168, UR9, R0 ;  /* 0x00000009a8007c24 */ /* 0x000fe2000f8e0200 */
[----:B------:R-:W-:Y:S02]  /*111c0*/  ISETP.LT.AND P0, PT, RZ, UR32, PT ;  /* 0x00000020ff007c0c */ /* 0x000fe4000bf01270 */
[C---:B------:R-:W-:Y:S02]  /*111d0*/  LEA R168, P1, R184.reuse, R241, 0x1 ;  /* 0x000000f1b8a87211 */ /* 0x040fe400078208ff */
[----:B------:R-:W-:Y:S02]  /*111e0*/  IADD3 R0, R187, R0, RZ ;  /* 0x00000000bb007210 */ /* 0x000fe40007ffe0ff */
[-C--:B------:R-:W-:Y:S02]  /*111f0*/  LEA.HI.X R169, R184, R240.reuse, R2, 0x1, P1 ;  /* 0x000000f0b8a97211 */ /* 0x080fe400008f0c02 */
[----:B------:R-:W-:Y:S01]  /*11200*/  LEA.HI.X R171, R186, R240, R0, 0x1, P2 ;  /* 0x000000f0baab7211 */ /* 0x000fe200010f0c00 */
[----:B------:R-:W-:Y:S04]  /*11210*/  IMAD.U32 R0, RZ, RZ, UR32 ;  /* 0x00000020ff007e24 */ /* 0x000fe8000f8e00ff */
[----:B------:R-:W-:Y:S01]  /*11220*/  IMAD R0, R0, 0x40, R216 ;  /* 0x0000004000007824 */ /* 0x000fe200078e02d8 */
[----:B------:R-:W-:Y:S06]  /*11230*/  @P0 BRA `(.L_x_515) ;  /* 0xffffffdc00c00947 */ /* 0x000fec000383ffff */
.L_x_514:
[C---:B-1----:R-:W-:Y:S01]  /*11240*/  IADD3 R152, R0.reuse, 0x1, RZ ;  /* 0x0000000100987810 */ /* 0x042fe20007ffe0ff */
[----:B------:R-:W-:Y:S01]  /*11250*/  USHF.L.U32 UR32, UR32, 0x1, URZ ;  /* 0x0000000120207899 */ /* 0x000fe2000800063f */
[----:B------:R-:W-:Y:S01]  /*11260*/  I2FP.F32.S32 R2, R0 ;  /* 0x0000000000027245 */ /* 0x000fe20000201400 */
[----:B------:R-:W-:Y:S01]  /*11270*/  UIADD3 UR10, UR37, -0x4498517b, URZ ;  /* 0xbb67ae85250a7890 */ /* 0x000fe2000fffe03f */
[----:B------:R-:W-:Y:S01]  /*11280*/  IADD3 R155, R0, 0x8, RZ ;  /* 0x00000008009b7810 */ /* 0x000fe20007ffe0ff */
[----:B------:R-:W-:Y:S01]  /*11290*/  UIADD3 UR26, UR36, -0x61c88647, URZ ;  /* 0x9e3779b9241a7890 */ /* 0x000fe2000fffe03f */
[----:B------:R-:W-:Y:S01]  /*112a0*/  I2FP.F32.S32 R152, R152 ;  /* 0x0000009800987245 */ /* 0x000fe20000201400 */
[C---:B------:R-:W-:Y:S01]  /*112b0*/  FFMA.FTZ R6, R2.reuse, UR5, R6 ;  /* 0x0000000502067c23 */ /* 0x040fe20008010006 */
[----:B------:R-:W-:Y:S01]  /*112c0*/  FFMA.FTZ R4, R2, UR5, R4 ;  /* 0x0000000502047c23 */ /* 0x000fe20008010004 */
[----:B------:R-:W-:Y:S01]  /*112d0*/  IADD3 R153, R0, 0x9, RZ ;  /* 0x0000000900997810 */ /* 0x000fe20007ffe0ff */
[----:B------:R-:W-:Y:S01]  /*112e0*/  UIADD3 UR19, UR36, 0x3c6ef372, URZ ;  /* 0x3c6ef37224137890 */ /* 0x000fe2000fffe03f */
        /* <DEDUP_REMOVED lines=16> */
[----:B------:R-:W-:Y:S01]  /*113f0*/  FFMA.FTZ R12, R2, UR5, R12 ;  /* 0x00000005020c7c23 */ /* 0x000fe2000801000c */
[----:B------:R-:W-:Y:S01]  /*11400*/  FMNMX.FTZ R168, R4, R154, !PT ;  /* 0x0000009a04a87209 */ /* 0x000fe20007810000 */
[----:B------:R-:W-:Y:S01]  /*11410*/  FFMA.FTZ R14, R2, UR5, R14 ;  /* 0x00000005020e7c23 */ /* 0x000fe2000801000e */
[----:B------:R-:W-:Y:S01]  /*11420*/  IADD3 R155, R0, 0x19, RZ ;  /* 0x00000019009b7810 */ /* 0x000fe20007ffe0ff */
[C---:B------:R-:W-:Y:S01]  /*11430*/  FFMA.FTZ R15, R152.reuse, UR5, R15 ;  /* 0x00000005980f7c23 */ /* 0x040fe2000801000f */
[----:B------:R-:W-:Y:S01]  /*11440*/  I2FP.F32.S32 R2, R153 ;  /* 0x0000009900027245 */ /* 0x000fe20000201400 */
[----:B------:R-:W-:Y:S01]  /*11450*/  FFMA.FTZ R13, R152, UR5, R13 ;  /* 0x00000005980d7c23 */ /* 0x000fe2000801000d */
[----:B------:R-:W-:Y:S01]  /*11460*/  IADD3 R153, R0, 0x20, RZ ;  /* 0x0000002000997810 */ /* 0x000fe20007ffe0ff */
[----:B------:R-:W-:Y:S01]  /*11470*/  UIADD3 UR21, UR37, -0x56f99767, URZ ;  /* 0xa906689925157890 */ /* 0x000fe2000fffe03f */
[----:B------:R-:W-:Y:S01]  /*11480*/  FMNMX.FTZ R168, R5, R168, !PT ;  /* 0x000000a805a87209 */ /* 0x000fe20007810000 */
[C---:B------:R-:W-:Y:S01]  /*11490*/  FFMA.FTZ R18, R2.reuse, UR5, R18 ;  /* 0x0000000502127c23 */ /* 0x040fe20008010012 */
[----:B------:R-:W-:Y:S01]  /*114a0*/  I2FP.F32.S32 R152, R155 ;  /* 0x0000009b00987245 */ /* 0x000fe20000201400 */
[----:B------:R-:W-:Y:S01]  /*114b0*/  FFMA.FTZ R16, R2, UR5, R16 ;  /* 0x0000000502107c23 */ /* 0x000fe20008010010 */
[----:B------:R-:W-:Y:S01]  /*114c0*/  IADD3 R155, R0, 0x21, RZ ;  /* 0x00000021009b7810 */ /* 0x000fe20007ffe0ff */
[----:B------:R-:W-:Y:S01]  /*114d0*/  UIADD3 UR25, UR37, -0x126145ec, URZ ;  /* 0xed9eba1425197890 */ /* 0x000fe2000fffe03f */
        /* <DEDUP_REMOVED lines=8> */
[----:B------:R-:W-:Y:S01]  /*11560*/  FMNMX.FTZ R155, R9, R168, !PT ;  /* 0x000000a8099b7209 */ /* 0x000fe20007810000 */
[----:B------:R-:W-:Y:S01]  /*11570*/  UIADD3 UR14, UR36, -0x4ab325aa, URZ ;  /* 0xb54cda56240e7890 */ /* 0x000fe2000fffe03f */
[----:B------:R-:W-:Y:S01]  /*11580*/  I2FP.F32.S32 R2, R153 ;  /* 0x0000009900027245 */ /* 0x000fe20000201400 */
[----:B------:R-:W-:Y:S01]  /*11590*/  FFMA.FTZ R23, R152, UR5, R23 ;  /* 0x0000000598177c23 */ /* 0x000fe20008010017 */
[----:B------:R-:W-:Y:S01]  /*115a0*/  FMNMX.FTZ R153, R6, R3, !PT ;  /* 0x0000000306997209 */ /* 0x000fe20007810000 */
[----:B------:R-:W-:Y:S01]  /*115b0*/  FFMA.FTZ R21, R152, UR5, R21 ;  /* 0x0000000598157c23 */ /* 0x000fe20008010015 */
[----:B------:R-:W-:Y:S01]  /*115c0*/  FMNMX.FTZ R155, R12, R155, !PT ;  /* 0x0000009b0c9b7209 */ /* 0x000fe20007810000 */
[C---:B------:R-:W-:Y:S01]  /*115d0*/  FFMA.FTZ R26, R2.reuse, UR5, R26 ;  /* 0x00000005021a7c23 */ /* 0x040fe2000801001a */
[----:B------:R-:W-:Y:S01]  /*115e0*/  FMNMX.FTZ R152, R7, R153, !PT ;  /* 0x0000009907987209 */ /* 0x000fe20007810000 */
[----:B------:R-:W-:Y:S01]  /*115f0*/  FFMA.FTZ R24, R2, UR5, R24 ;  /* 0x0000000502187c23 */ /* 0x000fe20008010018 */
[----:B------:R-:W-:Y:S01]  /*11600*/  FMNMX.FTZ R153, R13, R155, !PT ;  /* 0x0000009b0d997209 */ /* 0x000fe20007810000 */
[----:B------:R-:W1:Y:S01]  /*11610*/  LDC.U8 R185, c[0x0][0x388] ;  /* 0x0000e200ffb97b82 */ /* 0x000e620000000000 */
[----:B------:R-:W-:Y:S01]  /*11620*/  FMNMX.FTZ R2, R10, R152, !PT ;  /* 0x000000980a027209 */ /* 0x000fe20007810000 */
[----:B------:R-:W-:Y:S01]  /*11630*/  LDSM.16.MT88.4 R172, [R189+0x10000] ;  /* 0x01000000bdac783b */ /* 0x000fe20000004200 */
[----:B------:R-:W-:Y:S05]  /*11640*/  FMNMX.FTZ R152, R16, R153, !PT ;  /* 0x0000009910987209 */ /* 0x000fea0007810000 */
[----:B------:R-:W1:Y:S01]  /*11650*/  LDC.U8 R184, c[0x0][0x388] ;  /* 0x0000e200ffb87b82 */ /* 0x000e620000000000 */
[----:B------:R-:W-:Y:S01]  /*11660*/  FMNMX.FTZ R2, R11, R2, !PT ;  /* 0x000000020b027209 */ /* 0x000fe20007810000 */
[----:B------:R-:W-:Y:S01]  /*11670*/  UIADD3 UR24, UR36, 0x1715609d, URZ ;  /* 0x1715609d24187890 */ /* 0x000fe2000fffe03f */
[----:B------:R-:W-:Y:S01]  /*11680*/  FMNMX.FTZ R152, R17, R152, !PT ;  /* 0x0000009811987209 */ /* 0x000fe20007810000 */
[----:B------:R-:W-:Y:S01]  /*11690*/  UIADD3 UR15, UR37, 0x646e171e, URZ ;  /* 0x646e171e250f7890 */ /* 0x000fe2000fffe03f */
[----:B------:R-:W-:Y:S01]  /*116a0*/  IADD3 R155, R0, 0x29, RZ ;  /* 0x00000029009b7810 */ /* 0x000fe20007ffe0ff */
[----:B------:R-:W-:Y:S01]  /*116b0*/  LDSM.16.MT88.4 R176, [R190+0x10000] ;  /* 0x01000000beb0783b */ /* 0x000fe20000004200 */
[----:B------:R-:W-:Y:S01]  /*116c0*/  FMNMX.FTZ R2, R14, R2, !PT ;  /* 0x000000020e027209 */ /* 0x000fe20007810000 */
[----:B------:R-:W-:Y:S01]  /*116d0*/  UIADD3 UR33, UR33, 0x1, URZ ;  /* 0x0000000121217890 */ /* 0x000fe2000fffe03f */
[----:B------:R-:W-:Y:S02]  /*116e0*/  FMNMX.FTZ R153, R20, R152, !PT ;  /* 0x0000009814997209 */ /* 0x000fe40007810000 */
[----:B------:R-:W-:Y:S02]  /*116f0*/  I2FP.F32.S32 R152, R155 ;  /* 0x0000009b00987245 */ /* 0x000fe40000201400 */
[C---:B------:R-:W-:Y:S02]  /*11700*/  IADD3 R155, R0.reuse, 0x39, RZ ;  /* 0x00000039009b7810 */ /* 0x040fe40007ffe0ff */
[----:B------:R-:W-:Y:S01]  /*11710*/  IADD3 R169, R0, 0x30, RZ ;  /* 0x0000003000a97810 */ /* 0x000fe20007ffe0ff */
[----:B------:R-:W-:Y:S01]  /*11720*/  FFMA.FTZ R25, R152, UR5, R25 ;  /* 0x0000000598197c23 */ /* 0x000fe20008010019 */
[----:B------:R-:W-:Y:S01]  /*11730*/  IADD3 R168, R0, 0x31, RZ ;  /* 0x0000003100a87810 */ /* 0x000fe20007ffe0ff */
[----:B------:R-:W-:Y:S01]  /*11740*/  FFMA.FTZ R27, R152, UR5, R27 ;  /* 0x00000005981b7c23 */ /* 0x000fe2000801001b */
[----:B------:R-:W-:Y:S02]  /*11750*/  IADD3 R170, R0, 0x38, RZ ;  /* 0x0000003800aa7810 */ /* 0x000fe40007ffe0ff */
        /* <DEDUP_REMOVED lines=28> */
[----:B-1----:R-:W-:Y:S01]  /*11920*/  PRMT R184, R184, 0x7054, R185 ;  /* 0x00007054b8b87816 */ /* 0x002fe200000000b9 */
[----:B------:R-:W1:Y:S01]  /*11930*/  SHFL.BFLY PT, R152, R153, 0x2, 0x1f ;  /* 0x0c401f0099987f89 */ /* 0x000e6200000e0000 */
[----:B------:R-:W-:Y:S04]  /*11940*/  FMNMX.FTZ R0, R34, R0, !PT ;  /* 0x0000000022007209 */ /* 0x000fe80007810000 */
[----:B------:R-:W-:Y:S05]  /*11950*/  FMNMX.FTZ R0, R35, R0, !PT ;  /* 0x0000000023007209 */ /* 0x000fea0007810000 */
[----:B------:R-:W2:Y:S01]  /*11960*/  SHFL.BFLY PT, R2, R0, 0x2, 0x1f ;  /* 0x0c401f0000027f89 */ /* 0x000ea200000e0000 */
[----:B-1----:R-:W-:Y:S02]  /*11970*/  FMNMX.FTZ R153, R153, R152, !PT ;  /* 0x0000009899997209 */ /* 0x002fe40007810000 */
[----:B------:R-:W-:Y:S05]  /*11980*/  MOV R152, UR37 ;  /* 0x0000002500987c02 */ /* 0x000fea0008000f00 */
[----:B------:R-:W1:Y:S01]  /*11990*/  SHFL.BFLY PT, R168, R153, 0x1, 0x1f ;  /* 0x0c201f0099a87f89 */ /* 0x000e6200000e0000 */
[----:B------:R-:W-:Y:S01]  /*119a0*/  LOP3.LUT R155, R245, UR32, R152, 0x96, !PT ;  /* 0x00000020f59b7c12 */ /* 0x000fe2000f8e9698 */
[----:B------:R-:W-:Y:S01]  /*119b0*/  UIADD3 UR32, UR32, 0x1, URZ ;  /* 0x0000000120207890 */ /* 0x000fe2000fffe03f */
[----:B------:R-:W-:Y:S01]  /*119c0*/  LOP3.LUT R152, R243, UR10, R244, 0x96, !PT ;  /* 0x0000000af3987c12 */ /* 0x000fe2000f8e96f4 */
[----:B------:R-:W-:Y:S01]  /*119d0*/  UIADD3 UR10, UR37, 0x76cf5d0a, URZ ;  /* 0x76cf5d0a250a7890 */ /* 0x000fe2000fffe03f */
[----:B--2---:R-:W-:Y:S01]  /*119e0*/  FMNMX.FTZ R0, R0, R2, !PT ;  /* 0x0000000200007209 */ /* 0x004fe20007810000 */
[----:B------:R-:W-:Y:S04]  /*119f0*/  IMAD.WIDE.U32 R170, R155, -0x326172a9, RZ ;  /* 0xcd9e8d579baa7825 */ /* 0x000fe800078e00ff */
[----:B------:R-:W2:Y:S01]  /*11a00*/  SHFL.BFLY PT, R2, R0, 0x1, 0x1f ;  /* 0x0c201f0000027f89 */ /* 0x000ea200000e0000 */
[----:B------:R-:W-:Y:S05]  /*11a10*/  IMAD.WIDE.U32 R230, R152, -0x326172a9, RZ ;  /* 0xcd9e8d5798e67825 */ /* 0x000fea00078e00ff */
[----:B------:R-:W-:Y:S02]  /*11a20*/  LOP3.LUT R170, R231, UR19, R170, 0x96, !PT ;  /* 0x00000013e7aa7c12 */ /* 0x000fe4000f8e96aa */
[----:B-1----:R-:W-:Y:S02]  /*11a30*/  FMNMX.FTZ R153, R153, R168, !PT ;  /* 0x000000a899997209 */ /* 0x002fe40007810000 */
[----:B------:R-:W-:Y:S01]  /*11a40*/  LOP3.LUT R168, R171, UR26, R246, 0x96, !PT ;  /* 0x0000001aaba87c12 */ /* 0x000fe2000f8e96f6 */
[----:B------:R-:W-:Y:S01]  /*11a50*/  IMAD.WIDE.U32 R170, R170, -0x2daee0ad, RZ ;  /* 0xd2511f53aaaa7825 */ /* 0x000fe200078e00ff */
[C---:B------:R-:W-:Y:S03]  /*11a60*/  FSETP.NEU.FTZ.AND P1, PT, R153.reuse, -INF , PT ;  /* 0xff8000009900780b */ /* 0x040fe60003f3d000 */
[----:B------:R-:W-:Y:S01]  /*11a70*/  FMUL.FTZ R180, R153, UR4 ;  /* 0x0000000499b47c20 */ /* 0x000fe20008410000 */
[----:B------:R-:W-:Y:S01]  /*11a80*/  IMAD.WIDE.U32 R168, R168, -0x2daee0ad, RZ ;  /* 0xd2511f53a8a87825 */ /* 0x000fe200078e00ff */
[----:B--2---:R-:W-:Y:S03]  /*11a90*/  FMNMX.FTZ R152, R0, R2, !PT ;  /* 0x0000000200987209 */ /* 0x004fe60007810000 */
[----:B------:R-:W-:Y:S02]  /*11aa0*/  FSEL R180, R180, RZ, P1 ;  /* 0x000000ffb4b47208 */ /* 0x000fe40000800000 */
[C---:B------:R-:W-:Y:S01]  /*11ab0*/  FSETP.NEU.FTZ.AND P1, PT, R152.reuse, -INF , PT ;  /* 0xff8000009800780b */ /* 0x040fe20003f3d000 */
[----:B------:R-:W-:Y:S01]  /*11ac0*/  FMUL.FTZ R181, R152, UR4 ;  /* 0x0000000498b57c20 */ /* 0x000fe20008410000 */
[----:B------:R-:W-:Y:S01]  /*11ad0*/  LOP3.LUT R168, R171, UR11, R168, 0x96, !PT ;  /* 0x0000000baba87c12 */ /* 0x000fe2000f8e96a8 */
[--C-:B------:R-:W-:Y:S01]  /*11ae0*/  FFMA.FTZ R0, R9, UR4, -R180.reuse ;  /* 0x0000000409007c23 */ /* 0x100fe200080108b4 */
[----:B------:R-:W-:Y:S01]  /*11af0*/  FFMA.FTZ R155, R8, UR4, -R180 ;  /* 0x00000004089b7c23 */ /* 0x000fe200080108b4 */
[----:B------:R-:W-:Y:S01]  /*11b00*/  LOP3.LUT R8, R169, UR10, R242, 0x96, !PT ;  /* 0x0000000aa9087c12 */ /* 0x000fe2000f8e96f2 */
[--C-:B------:R-:W-:Y:S01]  /*11b10*/  FFMA.FTZ R4, R4, UR4, -R180.reuse ;  /* 0x0000000404047c23 */ /* 0x100fe200080108b4 */
[----:B------:R1:W-:Y:S01]  /*11b20*/  MUFU.EX2 R226, R0 ;  /* 0x0000000000e27308 */ /* 0x0003e20000000800 */
[----:B------:R-:W-:Y:S01]  /*11b30*/  FSEL R181, R181, RZ, P1 ;  /* 0x000000ffb5b57208 */ /* 0x000fe20000800000 */
[----:B------:R-:W-:Y:S04]  /*11b40*/  IMAD.WIDE.U32 R168, R168, -0x326172a9, RZ ;  /* 0xcd9e8d57a8a87825 */ /* 0x000fe800078e00ff */
[--C-:B------:R-:W-:Y:S01]  /*11b50*/  FFMA.FTZ R5, R5, UR4, -R180.reuse ;  /* 0x0000000405057c23 */ /* 0x100fe200080108b4 */
[----:B------:R-:W-:Y:S01]  /*11b60*/  FFMA.FTZ R16, R16, UR4, -R180 ;  /* 0x0000000410107c23 */ /* 0x000fe200080108b4 */
[--C-:B------:R-:W-:Y:S01]  /*11b70*/  FFMA.FTZ R10, R10, UR4, -R181.reuse ;  /* 0x000000040a0a7c23 */ /* 0x100fe200080108b5 */
[--C-:B------:R-:W-:Y:S01]  /*11b80*/  FFMA.FTZ R11, R11, UR4, -R181.reuse ;  /* 0x000000040b0b7c23 */ /* 0x100fe200080108b5 */
[----:B------:R-:W-:Y:S01]  /*11b90*/  IMAD.WIDE.U32 R8, R8, -0x326172a9, RZ ;  /* 0xcd9e8d5708087825 */ /* 0x000fe200078e00ff */
[----:B------:R-:W-:Y:S03]  /*11ba0*/  MUFU.EX2 R222, R4 ;  /* 0x0000000400de7308 */ /* 0x000fe60000000800 */
[--C-:B------:R-:W-:Y:S01]  /*11bb0*/  FFMA.FTZ R6, R6, UR4, -R181.reuse ;  /* 0x0000000406067c23 */ /* 0x100fe200080108b5 */
[--C-:B------:R-:W-:Y:S01]  /*11bc0*/  FFMA.FTZ R7, R7, UR4, -R181.reuse ;  /* 0x0000000407077c23 */ /* 0x100fe200080108b5 */
[----:B------:R-:W-:Y:S01]  /*11bd0*/  LOP3.LUT R9, R9, UR20, R230, 0x96, !PT ;  /* 0x0000001409097c12 */ /* 0x000fe2000f8e96e6 */
[--C-:B------:R-:W-:Y:S01]  /*11be0*/  FFMA.FTZ R18, R18, UR4, -R181.reuse ;  /* 0x0000000412127c23 */ /* 0x100fe200080108b5 */
[--C-:B------:R-:W-:Y:S01]  /*11bf0*/  FFMA.FTZ R17, R17, UR4, -R180.reuse ;  /* 0x0000000411117c23 */ /* 0x100fe200080108b4 */
[----:B------:R-:W-:Y:S02]  /*11c00*/  FFMA.FTZ R13, R13, UR4, -R180 ;  /* 0x000000040d0d7c23 */ /* 0x000fe400080108b4 */
[----:B------:R2:W-:Y:S01]  /*11c10*/  MUFU.EX2 R224, R10 ;  /* 0x0000000a00e07308 */ /* 0x0005e20000000800 */
[----:B-1----:R-:W-:Y:S01]  /*11c20*/  LOP3.LUT R0, R169, UR28, R8, 0x96, !PT ;  /* 0x0000001ca9007c12 */ /* 0x002fe2000f8e9608 */
[----:B------:R-:W-:Y:S04]  /*11c30*/  IMAD.WIDE.U32 R8, R9, -0x2daee0ad, RZ ;  /* 0xd2511f5309087825 */ /* 0x000fe800078e00ff */
[--C-:B------:R-:W-:Y:S01]  /*11c40*/  FFMA.FTZ R14, R14, UR4, -R181.reuse ;  /* 0x000000040e0e7c23 */ /* 0x100fe200080108b5 */
[--C-:B------:R-:W-:Y:S01]  /*11c50*/  FFMA.FTZ R15, R15, UR4, -R181.reuse ;  /* 0x000000040f0f7c23 */ /* 0x100fe200080108b5 */
[----:B------:R-:W-:Y:S04]  /*11c60*/  IMAD.WIDE.U32 R182, R0, -0x2daee0ad, RZ ;  /* 0xd2511f5300b67825 */ /* 0x000fe800078e00ff */
[--C-:B------:R-:W-:Y:S01]  /*11c70*/  FFMA.FTZ R31, R31, UR4, -R181.reuse ;  /* 0x000000041f1f7c23 */ /* 0x100fe200080108b5 */
[----:B------:R1:W3:Y:S01]  /*11c80*/  MUFU.EX2 R225, R11 ;  /* 0x0000000b00e17308 */ /* 0x0002e20000000800 */
[--C-:B------:R-:W-:Y:S01]  /*11c90*/  FFMA.FTZ R34, R34, UR4, -R181.reuse ;  /* 0x0000000422227c23 */ /* 0x100fe200080108b5 */
[--C-:B------:R-:W-:Y:S01]  /*11ca0*/  FFMA.FTZ R26, R26, UR4, -R181.reuse ;  /* 0x000000041a1a7c23 */ /* 0x100fe200080108b5 */
[----:B------:R-:W-:Y:S01]  /*11cb0*/  LOP3.LUT R8, R183, UR21, R8, 0x96, !PT ;  /* 0x00000015b7087c12 */ /* 0x000fe2000f8e9608 */
[----:B------:R-:W-:Y:S01]  /*11cc0*/  FFMA.FTZ R25, R25, UR4, -R180 ;  /* 0x0000000419197c23 */ /* 0x000fe200080108b4 */
[--C-:B------:R-:W-:Y:S01]  /*11cd0*/  FFMA.FTZ R27, R27, UR4, -R181.reuse ;  /* 0x000000041b1b7c23 */ /* 0x100fe200080108b5 */
[--C-:B------:R-:W-:Y:S01]  /*11ce0*/  FFMA.FTZ R22, R22, UR4, -R181.reuse ;  /* 0x0000000416167c23 */ /* 0x100fe200080108b5 */
[--C-:B------:R-:W-:Y:S03]  /*11cf0*/  FFMA.FTZ R23, R23, UR4, -R181.reuse ;  /* 0x0000000417177c23 */ /* 0x100fe600080108b5 */
[----:B------:R4:W-:Y:S01]  /*11d00*/  MUFU.EX2 R223, R5 ;  /* 0x0000000500df7308 */ /* 0x0009e20000000800 */
[----:B--2---:R-:W-:Y:S01]  /*11d10*/  LOP3.LUT R10, R9, UR25, R170, 0x96, !PT ;  /* 0x00000019090a7c12 */ /* 0x004fe2000f8e96aa */
[----:B------:R-:W-:Y:S04]  /*11d20*/  IMAD.WIDE.U32 R8, R8, -0x326172a9, RZ ;  /* 0xcd9e8d5708087825 */ /* 0x000fe800078e00ff */
[----:B------:R-:W-:Y:S01]  /*11d30*/  FFMA.FTZ R30, R30, UR4, -R181 ;  /* 0x000000041e1e7c23 */ /* 0x000fe200080108b5 */
[--C-:B------:R-:W-:Y:S01]  /*11d40*/  FFMA.FTZ R24, R24, UR4, -R180.reuse ;  /* 0x0000000418187c23 */ /* 0x100fe200080108b4 */
[----:B------:R-:W-:Y:S01]  /*11d50*/  FFMA.FTZ R21, R21, UR4, -R180 ;  /* 0x0000000415157c23 */ /* 0x000fe200080108b4 */
[----:B------:R-:W-:Y:S01]  /*11d60*/  LOP3.LUT R4, R8, 0xffff, RZ, 0xc0, !PT ;  /* 0x0000ffff08047812 */ /* 0x000fe200078ec0ff */
[----:B------:R2:W-:Y:S01]  /*11d70*/  MUFU.EX2 R220, R6 ;  /* 0x0000000600dc7308 */ /* 0x0005e20000000800 */
[----:B-1----:R-:W-:Y:S01]  /*11d80*/  IMAD.WIDE.U32 R10, R10, -0x326172a9, RZ ;  /* 0xcd9e8d570a0a7825 */ /* 0x002fe200078e00ff */
[----:B---3--:R-:W-:Y:S02]  /*11d90*/  F2FP.F16.F32.PACK_AB R171, R225, R224 ;  /* 0x000000e0e1ab723e */ /* 0x008fe400000000ff */
[----:B------:R-:W-:Y:S02]  /*11da0*/  SHF.R.U32.HI R4, RZ, 0x8, R4 ;  /* 0x00000008ff047819 */ /* 0x000fe40000011604 */
[----:B------:R-:W-:Y:S02]  /*11db0*/  LOP3.LUT R0, R9, UR14, R10, 0x96, !PT ;  /* 0x0000000e09007c12 */ /* 0x000fe4000f8e960a */
[----:B------:R-:W-:Y:S02]  /*11dc0*/  SHF.R.U32.HI R9, RZ, 0x10, R8 ;  /* 0x00000010ff097819 */ /* 0x000fe40000011608 */
[----:B------:R1:W3:Y:S01]  /*11dd0*/  MUFU.EX2 R227, R155 ;  /* 0x0000009b00e37308 */ /* 0x0002e20000000800 */
[C---:B------:R-:W-:Y:S02]  /*11de0*/  LOP3.LUT R2, R0.reuse, 0xffff, RZ, 0xc0, !PT ;  /* 0x0000ffff00027812 */ /* 0x040fe400078ec0ff */
[----:B----4-:R-:W-:Y:S02]  /*11df0*/  LOP3.LUT R5, R9, 0xff, RZ, 0xc0, !PT ;  /* 0x000000ff09057812 */ /* 0x010fe400078ec0ff */
[----:B------:R-:W-:Y:S02]  /*11e00*/  LOP3.LUT R9, R0, 0xff, RZ, 0xc0, !PT ;  /* 0x000000ff00097812 */ /* 0x000fe400078ec0ff */
[----:B------:R-:W-:Y:S03]  /*11e10*/  LOP3.LUT R10, R8, 0xff, RZ, 0xc0, !PT ;  /* 0x000000ff080a7812 */ /* 0x000fe600078ec0ff */
[----:B------:R-:W-:Y:S01]  /*11e20*/  MUFU.EX2 R221, R7 ;  /* 0x0000000700dd7308 */ /* 0x000fe20000000800 */
[----:B--2---:R-:W-:Y:S02]  /*11e30*/  SHF.R.U32.HI R6, RZ, 0x8, R2 ;  /* 0x00000008ff067819 */ /* 0x004fe40000011602 */
[----:B------:R-:W-:Y:S02]  /*11e40*/  SHF.R.U32.HI R2, RZ, 0x10, R0 ;  /* 0x00000010ff027819 */ /* 0x000fe40000011600 */
[----:B------:R-:W-:Y:S02]  /*11e50*/  PRMT R9, R9, 0x5410, R6 ;  /* 0x0000541009097816 */ /* 0x000fe40000000006 */
[----:B------:R-:W-:Y:S01]  /*11e60*/  SHF.R.U32.HI R6, RZ, 0x18, R0 ;  /* 0x00000018ff067819 */ /* 0x000fe20000011600 */
[----:B------:R-:W-:Y:S01]  /*11e70*/  FADD.FTZ R0, -R152, R3 ;  /* 0x0000000398007221 */ /* 0x000fe20000010100 */
[----:B------:R-:W-:Y:S01]  /*11e80*/  PRMT R4, R10, 0x5410, R4 ;  /* 0x000054100a047816 */ /* 0x000fe20000000004 */
[----:B------:R-:W-:Y:S01]  /*11e90*/  MUFU.EX2 R217, R18 ;  /* 0x0000001200d97308 */ /* 0x000fe20000000800 */
[----:B------:R-:W-:Y:S01]  /*11ea0*/  SHF.R.U32.HI R8, RZ, 0x18, R8 ;  /* 0x00000018ff087819 */ /* 0x000fe20000011608 */
[----:B------:R-:W-:Y:S01]  /*11eb0*/  FMUL.FTZ R0, R0, UR4 ;  /* 0x0000000400007c20 */ /* 0x000fe20008410000 */
[----:B-1----:R-:W-:Y:S02]  /*11ec0*/  LOP3.LUT R155, R11, UR24, R168, 0x96, !PT ;  /* 0x000000180b9b7c12 */ /* 0x002fe4000f8e96a8 */
[----:B------:R-:W-:Y:S02]  /*11ed0*/  PRMT R8, R5, 0x5410, R8 ;  /* 0x0000541005087816 */ /* 0x000fe40000000008 */
[----:B------:R-:W-:Y:S03]  /*11ee0*/  LOP3.LUT R5, R2, 0xff, RZ, 0xc0, !PT ;  /* 0x000000ff02057812 */ /* 0x000fe600078ec0ff */
[----:B------:R1:W2:Y:S01]  /*11ef0*/  MUFU.EX2 R3, R0 ;  /* 0x0000000000037308 */ /* 0x0002a20000000800 */
[--C-:B------:R-:W-:Y:S02]  /*11f00*/  HSET2.LE.AND R170, R4, R184.reuse, PT ;  /* 0x000000b804aa7233 */ /* 0x100fe40003803000 */
[----:B---3--:R-:W-:Y:S02]  /*11f10*/  F2FP.F16.F32.PACK_AB R2, R226, R227 ;  /* 0x000000e3e202723e */ /* 0x008fe400000000ff */
[----:B------:R-:W-:Y:S02]  /*11f20*/  PRMT R6, R5, 0x5410, R6 ;  /* 0x0000541005067816 */ /* 0x000fe40000000006 */
[----:B------:R-:W-:Y:S01]  /*11f30*/  LOP3.LUT R170, R170, R2, RZ, 0xc0, !PT ;  /* 0x00000002aaaa7212 */ /* 0x000fe200078ec0ff */
[----:B------:R-:W-:Y:S01]  /*11f40*/  FADD.FTZ R2, -R153, R154 ;  /* 0x0000009a99027221 */ /* 0x000fe20000010100 */
[--C-:B------:R-:W-:Y:S01]  /*11f50*/  HSET2.LE.AND R4, R8, R184.reuse, PT ;  /* 0x000000b808047233 */ /* 0x100fe20003803000 */
[----:B------:R-:W-:Y:S01]  /*11f60*/  MUFU.EX2 R218, R16 ;  /* 0x0000001000da7308 */ /* 0x000fe20000000800 */
[--C-:B------:R-:W-:Y:S01]  /*11f70*/  HSET2.LE.AND R5, R9, R184.reuse, PT ;  /* 0x000000b809057233 */ /* 0x100fe20003803000 */
[----:B------:R-:W-:Y:S01]  /*11f80*/  IMAD.WIDE.U32 R154, R155, -0x2daee0ad, RZ ;  /* 0xd2511f539b9a7825 */ /* 0x000fe200078e00ff */
[----:B------:R-:W-:Y:S02]  /*11f90*/  HSET2.LE.AND R6, R6, R184, PT ;  /* 0x000000b806067233 */ /* 0x000fe40003803000 */
[----:B------:R-:W-:Y:S01]  /*11fa0*/  F2FP.F16.F32.PACK_AB R168, R223, R222 ;  /* 0x000000dedfa8723e */ /* 0x000fe200000000ff */
[----:B-1----:R-:W-:Y:S01]  /*11fb0*/  FMUL.FTZ R0, R2, UR4 ;  /* 0x0000000402007c20 */ /* 0x002fe20008410000 */
[C---:B--2---:R-:W-:Y:S01]  /*11fc0*/  FMUL.FTZ R10, R3.reuse, R158 ;  /* 0x0000009e030a7220 */ /* 0x044fe20000410000 */
[----:B------:R-:W-:Y:S01]  /*11fd0*/  FMUL.FTZ R11, R3, R159 ;  /* 0x0000009f030b7220 */ /* 0x000fe20000410000 */
[----:B------:R-:W-:Y:S01]  /*11fe0*/  F2FP.F16.F32.PACK_AB R169, R221, R220 ;  /* 0x000000dcdda9723e */ /* 0x000fe200000000ff */
[----:B------:R-:W-:Y:S01]  /*11ff0*/  FMUL.FTZ R7, R3, R163 ;  /* 0x000000a303077220 */ /* 0x000fe20000410000 */
[----:B------:R-:W-:Y:S01]  /*12000*/  LOP3.LUT R171, R4, R171, RZ, 0xc0, !PT ;  /* 0x000000ab04ab7212 */ /* 0x000fe200078ec0ff */
[----:B------:R-:W1:Y:S01]  /*12010*/  MUFU.EX2 R0, R0 ;  /* 0x0000000000007308 */ /* 0x000e620000000800 */
[----:B------:R-:W-:Y:S01]  /*12020*/  LOP3.LUT R168, R5, R168, RZ, 0xc0, !PT ;  /* 0x000000a805a87212 */ /* 0x000fe200078ec0ff */
[C---:B------:R-:W-:Y:S01]  /*12030*/  FMUL.FTZ R38, R3.reuse, R38 ;  /* 0x0000002603267220 */ /* 0x040fe20000410000 */
[----:B------:R-:W-:Y:S01]  /*12040*/  LOP3.LUT R169, R6, R169, RZ, 0xc0, !PT ;  /* 0x000000a906a97212 */ /* 0x000fe200078ec0ff */
        /* <DEDUP_REMOVED lines=13> */
[C---:B-1----:R-:W-:Y:S01]  /*12120*/  FMUL.FTZ R8, R0.reuse, R156 ;  /* 0x0000009c00087220 */ /* 0x042fe20000410000 */
[C---:B------:R-:W-:Y:S01]  /*12130*/  FMUL.FTZ R9, R0.reuse, R157 ;  /* 0x0000009d00097220 */ /* 0x040fe20000410000 */
[C---:B------:R-:W-:Y:S01]  /*12140*/  FMUL.FTZ R4, R0.reuse, R160 ;  /* 0x000000a000047220 */ /* 0x040fe20000410000 */
[----:B------:R-:W1:Y:S01]  /*12150*/  LDSM.16.MT88.4 R156, [R192+0x10000] ;  /* 0x01000000c09c783b */ /* 0x000e620000004200 */
[C---:B------:R-:W-:Y:S01]  /*12160*/  FMUL.FTZ R5, R0.reuse, R161 ;  /* 0x000000a100057220 */ /* 0x040fe20000410000 */
[C---:B------:R-:W-:Y:S01]  /*12170*/  FMUL.FTZ R18, R3.reuse, R166 ;  /* 0x000000a603127220 */ /* 0x040fe20000410000 */
[C---:B------:R-:W-:Y:S01]  /*12180*/  FMUL.FTZ R44, R0.reuse, R44 ;  /* 0x0000002c002c7220 */ /* 0x040fe20000410000 */
[C---:B------:R-:W-:Y:S01]  /*12190*/  FMUL.FTZ R45, R0.reuse, R45 ;  /* 0x0000002d002d7220 */ /* 0x040fe20000410000 */
[C---:B------:R-:W-:Y:S01]  /*121a0*/  FMUL.FTZ R48, R0.reuse, R48 ;  /* 0x0000003000307220 */ /* 0x040fe20000410000 */
[C---:B------:R-:W-:Y:S01]  /*121b0*/  FMUL.FTZ R49, R0.reuse, R49 ;  /* 0x0000003100317220 */ /* 0x040fe20000410000 */
[C---:B------:R-:W-:Y:S01]  /*121c0*/  FMUL.FTZ R52, R0.reuse, R52 ;  /* 0x0000003400347220 */ /* 0x040fe20000410000 */
[C---:B------:R-:W-:Y:S01]  /*121d0*/  HMMA.16816.F32 R4, R168.reuse, R172, R4 ;  /* 0x000000aca804723c */ /* 0x040fe20000001804 */
[----:B------:R-:W2:Y:S01]  /*121e0*/  LDSM.16.MT88.4 R160, [R191+0x10000] ;  /* 0x01000000bfa0783b */ /* 0x000ea20000004200 */
[----:B------:R-:W-:Y:S03]  /*121f0*/  MUFU.EX2 R185, R14 ;  /* 0x0000000e00b97308 */ /* 0x000fe60000000800 */
[C---:B------:R-:W-:Y:S01]  /*12200*/  FMUL.FTZ R36, R0.reuse, R36 ;  /* 0x0000002400247220 */ /* 0x040fe20000410000 */
[C---:B------:R-:W-:Y:S06]  /*12210*/  HMMA.16816.F32 R8, R168.reuse, R174, R8 ;  /* 0x000000aea808723c */ /* 0x040fec0000001808 */
[----:B------:R-:W-:Y:S01]  /*12220*/  MUFU.EX2 R219, R17 ;  /* 0x0000001100db7308 */ /* 0x000fe20000000800 */
[C---:B------:R-:W-:Y:S01]  /*12230*/  FMUL.FTZ R37, R0.reuse, R37 ;  /* 0x0000002500257220 */ /* 0x040fe20000410000 */
[C---:B------:R-:W-:Y:S03]  /*12240*/  FMUL.FTZ R40, R0.reuse, R40 ;  /* 0x0000002800287220 */ /* 0x040fe60000410000 */
[C---:B------:R-:W-:Y:S01]  /*12250*/  FMUL.FTZ R41, R0.reuse, R41 ;  /* 0x0000002900297220 */ /* 0x040fe20000410000 */
[C---:B------:R-:W-:Y:S01]  /*12260*/  FMUL.FTZ R53, R0.reuse, R53 ;  /* 0x0000003500357220 */ /* 0x040fe20000410000 */
[C---:B------:R-:W-:Y:S01]  /*12270*/  FMUL.FTZ R56, R0.reuse, R56 ;  /* 0x0000003800387220 */ /* 0x040fe20000410000 */
[C---:B------:R-:W-:Y:S02]  /*12280*/  HMMA.16816.F32 R36, R168.reuse, R176, R36 ;  /* 0x000000b0a824723c */ /* 0x040fe40000001824 */
[----:B------:R-:W-:Y:S01]  /*12290*/  MUFU.EX2 R183, R25 ;  /* 0x0000001900b77308 */ /* 0x000fe20000000800 */
[C---:B------:R-:W-:Y:S01]  /*122a0*/  FMUL.FTZ R57, R0.reuse, R57 ;  /* 0x0000003900397220 */ /* 0x040fe20000410000 */
[C---:B------:R-:W-:Y:S01]  /*122b0*/  FMUL.FTZ R63, R3.reuse, R63 ;  /* 0x0000003f033f7220 */ /* 0x040fe20000410000 */
[C---:B------:R-:W-:Y:S01]  /*122c0*/  FMUL.FTZ R60, R0.reuse, R60 ;  /* 0x0000003c003c7220 */ /* 0x040fe20000410000 */
[C---:B------:R-:W-:Y:S06]  /*122d0*/  HMMA.16816.F32 R40, R168.reuse, R178, R40 ;  /* 0x000000b2a828723c */ /* 0x040fec0000001828 */
[----:B------:R3:W-:Y:S01]  /*122e0*/  MUFU.EX2 R178, R26 ;  /* 0x0000001a00b27308 */ /* 0x0007e20000000800 */
[C---:B------:R-:W-:Y:S01]  /*122f0*/  FMUL.FTZ R61, R0.reuse, R61 ;  /* 0x0000003d003d7220 */ /* 0x040fe20000410000 */
[C---:B------:R-:W-:Y:S03]  /*12300*/  FMUL.FTZ R66, R3.reuse, R66 ;  /* 0x0000004203427220 */ /* 0x040fe60000410000 */
[C---:B------:R-:W-:Y:S01]  /*12310*/  FMUL.FTZ R67, R3.reuse, R67 ;  /* 0x0000004303437220 */ /* 0x040fe20000410000 */
[C---:B-1----:R-:W-:Y:S03]  /*12320*/  HMMA.16816.F32 R44, R168.reuse, R156, R44 ;  /* 0x0000009ca82c723c */ /* 0x042fe6000000182c */
[C---:B------:R-:W-:Y:S01]  /*12330*/  FMUL.FTZ R64, R0.reuse, R64 ;  /* 0x0000004000407220 */ /* 0x040fe20000410000 */
[----:B------:R-:W-:Y:S01]  /*12340*/  FMUL.FTZ R65, R0, R65 ;  /* 0x0000004100417220 */ /* 0x000fe20000410000 */
[C---:B------:R-:W-:Y:S01]  /*12350*/  FMUL.FTZ R70, R3.reuse, R70 ;  /* 0x0000004603467220 */ /* 0x040fe20000410000 */
[C---:B------:R-:W-:Y:S01]  /*12360*/  HMMA.16816.F32 R48, R168.reuse, R158, R48 ;  /* 0x0000009ea830723c */ /* 0x040fe20000001830 */
[----:B------:R-:W1:Y:S01]  /*12370*/  LDSM.16.MT88.4 R156, [R189+0x12000] ;  /* 0x01200000bd9c783b */ /* 0x000e620000004200 */
[----:B------:R-:W-:Y:S03]  /*12380*/  MUFU.EX2 R179, R27 ;  /* 0x0000001b00b37308 */ /* 0x000fe60000000800 */
[C---:B------:R-:W-:Y:S01]  /*12390*/  FMUL.FTZ R71, R3.reuse, R71 ;  /* 0x0000004703477220 */ /* 0x040fe20000410000 */
[C---:B--2---:R-:W-:Y:S06]  /*123a0*/  HMMA.16816.F32 R52, R168.reuse, R160, R52 ;  /* 0x000000a0a834723c */ /* 0x044fec0000001834 */
[----:B------:R-:W-:Y:S01]  /*123b0*/  MUFU.EX2 R174, R22 ;  /* 0x0000001600ae7308 */ /* 0x000fe20000000800 */
[----:B---3--:R-:W-:Y:S01]  /*123c0*/  FFMA.FTZ R26, R20, UR4, -R180 ;  /* 0x00000004141a7c23 */ /* 0x008fe200080108b4 */
[C---:B------:R-:W-:Y:S01]  /*123d0*/  HMMA.16816.F32 R56, R168.reuse, R162, R56 ;  /* 0x000000a2a838723c */ /* 0x040fe20000001838 */
[----:B------:R-:W2:Y:S02]  /*123e0*/  LDSM.16.MT88.4 R160, [R190+0x12000] ;  /* 0x01200000bea0783b */ /* 0x000ea40000004200 */
[C---:B------:R-:W-:Y:S05]  /*123f0*/  FMUL.FTZ R68, R0.reuse, R68 ;  /* 0x0000004400447220 */ /* 0x040fea0000410000 */
[----:B------:R-:W-:Y:S03]  /*12400*/  MUFU.EX2 R177, R26 ;  /* 0x0000001a00b17308 */ /* 0x000fe60000000800 */
        /* <DEDUP_REMOVED lines=20> */
[C---:B-1----:R-:W-:Y:S01]  /*12550*/  HMMA.16816.F32 R60, R168.reuse, R156, R60 ;  /* 0x0000009ca83c723c */ /* 0x042fe2000000183c */
[----:B------:R-:W-:Y:S02]  /*12560*/  MUFU.EX2 R175, R23 ;  /* 0x0000001700af7308 */ /* 0x000fe40000000800 */
[C---:B------:R-:W-:Y:S01]  /*12570*/  FMUL.FTZ R89, R0.reuse, R89 ;  /* 0x0000005900597220 */ /* 0x040fe20000410000 */
[C---:B------:R-:W-:Y:S01]  /*12580*/  FMUL.FTZ R94, R3.reuse, R94 ;  /* 0x0000005e035e7220 */ /* 0x040fe20000410000 */
[C---:B------:R-:W-:Y:S01]  /*12590*/  FMUL.FTZ R95, R3.reuse, R95 ;  /* 0x0000005f035f7220 */ /* 0x040fe20000410000 */
[C---:B------:R-:W-:Y:S01]  /*125a0*/  HMMA.16816.F32 R64, R168.reuse, R158, R64 ;  /* 0x0000009ea840723c */ /* 0x040fe20000001840 */
[----:B------:R-:W1:Y:S04]  /*125b0*/  LDSM.16.MT88.4 R156, [R192+0x12000] ;  /* 0x01200000c09c783b */ /* 0x000e680000004200 */
[----:B------:R-:W-:Y:S01]  /*125c0*/  MUFU.EX2 R186, R13 ;  /* 0x0000000d00ba7308 */ /* 0x000fe20000000800 */
[C---:B------:R-:W-:Y:S01]  /*125d0*/  FMUL.FTZ R92, R0.reuse, R92 ;  /* 0x0000005c005c7220 */ /* 0x040fe20000410000 */
[C---:B--2---:R-:W-:Y:S04]  /*125e0*/  HMMA.16816.F32 R68, R168.reuse, R160, R68 ;  /* 0x000000a0a844723c */ /* 0x044fe80000001844 */
[C---:B------:R-:W-:Y:S02]  /*125f0*/  FMUL.FTZ R93, R0.reuse, R93 ;  /* 0x0000005d005d7220 */ /* 0x040fe40000410000 */
[C---:B------:R-:W-:Y:S01]  /*12600*/  HMMA.16816.F32 R72, R168.reuse, R162, R72 ;  /* 0x000000a2a848723c */ /* 0x040fe20000001848 */
[----:B------:R-:W2:Y:S01]  /*12610*/  LDSM.16.MT88.4 R160, [R191+0x12000] ;  /* 0x01200000bfa0783b */ /* 0x000ea20000004200 */
[----:B------:R-:W3:Y:S03]  /*12620*/  MUFU.EX2 R176, R21 ;  /* 0x0000001500b07308 */ /* 0x000ee60000000800 */
        /* <DEDUP_REMOVED lines=52> */
[----:B------:R-:W-:Y:S01]  /*12970*/  LOP3.LUT R165, R154, 0xff, RZ, 0xc0, !PT ;  /* 0x000000ff9aa57812 */ /* 0x000fe200078ec0ff */
[C---:B------:R-:W-:Y:S01]  /*12980*/  FMUL.FTZ R146, R3.reuse, R146 ;  /* 0x0000009203927220 */ /* 0x040fe20000410000 */
[----:B------:R-:W-:Y:S01]  /*12990*/  MOV R173, R184 ;  /* 0x000000b800ad7202 */ /* 0x000fe20000000f00 */
[C---:B-1----:R-:W-:Y:S01]  /*129a0*/  HMMA.16816.F32 R92, R168.reuse, R156, R92 ;  /* 0x0000009ca85c723c */ /* 0x042fe2000000185c */
[----:B------:R-:W-:Y:S02]  /*129b0*/  MUFU.EX2 R184, R15 ;  /* 0x0000000f00b87308 */ /* 0x000fe40000000800 */
[C---:B------:R-:W-:Y:S01]  /*129c0*/  FMUL.FTZ R147, R3.reuse, R147 ;  /* 0x0000009303937220 */ /* 0x040fe20000410000 */
[C---:B------:R-:W-:Y:S01]  /*129d0*/  FMUL.FTZ R144, R0.reuse, R144 ;  /* 0x0000009000907220 */ /* 0x040fe20000410000 */
[C---:B------:R-:W-:Y:S01]  /*129e0*/  FMUL.FTZ R145, R0.reuse, R145 ;  /* 0x0000009100917220 */ /* 0x040fe20000410000 */
[C---:B------:R-:W-:Y:S01]  /*129f0*/  HMMA.16816.F32 R96, R168.reuse, R158, R96 ;  /* 0x0000009ea860723c */ /* 0x040fe20000001860 */
[----:B------:R-:W1:Y:S04]  /*12a00*/  LDSM.16.MT88.4 R156, [R192+0x14000] ;  /* 0x01400000c09c783b */ /* 0x000e680000004200 */
[----:B------:R-:W-:Y:S01]  /*12a10*/  SHF.R.U32.HI R164, RZ, 0x18, R154 ;  /* 0x00000018ffa47819 */ /* 0x000fe2000001169a */
[C---:B--2---:R-:W-:Y:S05]  /*12a20*/  HMMA.16816.F32 R100, R168.reuse, R160, R100 ;  /* 0x000000a0a864723c */ /* 0x044fea0000001864 */
[C---:B------:R-:W-:Y:S01]  /*12a30*/  FMUL.FTZ R150, R3.reuse, R150 ;  /* 0x0000009603967220 */ /* 0x040fe20000410000 */
[C---:B------:R-:W-:Y:S01]  /*12a40*/  HMMA.16816.F32 R104, R168.reuse, R162, R104 ;  /* 0x000000a2a868723c */ /* 0x040fe20000001868 */
[----:B------:R-:W2:Y:S04]  /*12a50*/  LDSM.16.MT88.4 R160, [R191+0x14000] ;  /* 0x01400000bfa0783b */ /* 0x000ea80000004200 */
[C---:B------:R-:W-:Y:S01]  /*12a60*/  FMUL.FTZ R151, R3.reuse, R151 ;  /* 0x0000009703977220 */ /* 0x040fe20000410000 */
[C---:B------:R-:W-:Y:S01]  /*12a70*/  FMUL.FTZ R148, R0.reuse, R148 ;  /* 0x0000009400947220 */ /* 0x040fe20000410000 */
[----:B------:R-:W-:Y:S01]  /*12a80*/  FMUL.FTZ R149, R0, R149 ;  /* 0x0000009500957220 */ /* 0x000fe20000410000 */
[----:B---3--:R-:W-:Y:S03]  /*12a90*/  F2FP.F16.F32.PACK_AB R21, R176, R177 ;  /* 0x000000b1b015723e */ /* 0x008fe600000000ff */
[C---:B------:R-:W-:Y:S01]  /*12aa0*/  FMUL.FTZ R142, R3.reuse, R142 ;  /* 0x0000008e038e7220 */ /* 0x040fe20000410000 */
[----:B------:R-:W-:Y:S01]  /*12ab0*/  FMUL.FTZ R143, R3, R143 ;  /* 0x0000008f038f7220 */ /* 0x000fe20000410000 */
[C---:B------:R-:W-:Y:S01]  /*12ac0*/  FMUL.FTZ R140, R0.reuse, R140 ;  /* 0x0000008c008c7220 */ /* 0x040fe20000410000 */
[----:B------:R-:W-:Y:S01]  /*12ad0*/  FMUL.FTZ R141, R0, R141 ;  /* 0x0000008d008d7220 */ /* 0x000fe20000410000 */
[----:B------:R-:W-:Y:S01]  /*12ae0*/  LOP3.LUT R2, R155, UR15, R182, 0x96, !PT ;  /* 0x0000000f9b027c12 */ /* 0x000fe2000f8e96b6 */
[----:B------:R-:W-:Y:S01]  /*12af0*/  FFMA.FTZ R172, R29, UR4, -R180 ;  /* 0x000000041dac7c23 */ /* 0x000fe200080108b4 */
[----:B------:R-:W-:Y:S01]  /*12b00*/  F2FP.F16.F32.PACK_AB R29, R175, R174 ;  /* 0x000000aeaf1d723e */ /* 0x000fe200000000ff */
[----:B------:R-:W-:Y:S01]  /*12b10*/  MUFU.EX2 R182, R24 ;  /* 0x0000001800b67308 */ /* 0x000fe20000000800 */
[----:B------:R-:W-:Y:S09]  /*12b20*/  SHF.R.U32.HI R13, RZ, 0x10, R2 ;  /* 0x00000010ff0d7819 */ /* 0x000ff20000011602 */
[----:B------:R-:W-:Y:S01]  /*12b30*/  MUFU.EX2 R172, R172 ;  /* 0x000000ac00ac7308 */ /* 0x000fe20000000800 */
        /* <DEDUP_REMOVED lines=12> */
[C---:B-1----:R-:W-:Y:S07]  /*12c00*/  HMMA.16816.F32 R140, R168.reuse, R156, R140 ;  /* 0x0000009ca88c723c */ /* 0x042fee000000188c */
[--C-:B------:R-:W-:Y:S01]  /*12c10*/  FFMA.FTZ R156, R19, UR4, -R181.reuse ;  /* 0x00000004139c7c23 */ /* 0x100fe200080108b5 */
[----:B------:R-:W-:Y:S03]  /*12c20*/  FFMA.FTZ R157, R12, UR4, -R180 ;  /* 0x000000040c9d7c23 */ /* 0x000fe600080108b4 */
[----:B------:R-:W-:Y:S01]  /*12c30*/  MUFU.EX2 R216, R156 ;  /* 0x0000009c00d87308 */ /* 0x000fe20000000800 */
[----:B------:R-:W-:Y:S01]  /*12c40*/  FMUL.FTZ R19, R3, R167 ;  /* 0x000000a703137220 */ /* 0x000fe20000410000 */
[----:B------:R-:W-:Y:S01]  /*12c50*/  FFMA.FTZ R181, R35, UR4, -R181 ;  /* 0x0000000423b57c23 */ /* 0x000fe200080108b5 */
[----:B------:R-:W-:Y:S01]  /*12c60*/  LOP3.LUT R12, R154, 0xffff, RZ, 0xc0, !PT ;  /* 0x0000ffff9a0c7812 */ /* 0x000fe200078ec0ff */
[----:B------:R-:W-:Y:S01]  /*12c70*/  FFMA.FTZ R3, R3, R249, R220 ;  /* 0x000000f903037223 */ /* 0x000fe200000100dc */
[----:B------:R-:W-:Y:S02]  /*12c80*/  SHF.R.U32.HI R155, RZ, 0x10, R154 ;  /* 0x00000010ff9b7819 */ /* 0x000fe4000001169a */
[----:B------:R-:W-:Y:S01]  /*12c90*/  SHF.R.U32.HI R154, RZ, 0x8, R12 ;  /* 0x00000008ff9a7819 */ /* 0x000fe2000001160c */
[C---:B------:R-:W-:Y:S02]  /*12ca0*/  HMMA.16816.F32 R16, R168.reuse, R158, R16 ;  /* 0x0000009ea810723c */ /* 0x040fe40000001810 */
[----:B------:R1:W3:Y:S01]  /*12cb0*/  MUFU.EX2 R187, R157 ;  /* 0x0000009d00bb7308 */ /* 0x0002e20000000800 */
[----:B------:R-:W-:Y:S01]  /*12cc0*/  LOP3.LUT R12, R155, 0xff, RZ, 0xc0, !PT ;  /* 0x000000ff9b0c7812 */ /* 0x000fe200078ec0ff */
[----:B------:R-:W-:Y:S01]  /*12cd0*/  FADD.FTZ R3, R221, R3 ;  /* 0x00000003dd037221 */ /* 0x000fe20000010000 */
[----:B------:R-:W-:Y:S01]  /*12ce0*/  PRMT R14, R165, 0x5410, R154 ;  /* 0x00005410a50e7816 */ /* 0x000fe2000000009a */
[C---:B--2---:R-:W-:Y:S06]  /*12cf0*/  HMMA.16816.F32 R144, R168.reuse, R160, R144 ;  /* 0x000000a0a890723c */ /* 0x044fec0000001890 */
[----:B------:R-:W-:Y:S01]  /*12d00*/  MUFU.EX2 R181, R181 ;  /* 0x000000b500b57308 */ /* 0x000fe20000000800 */
[----:B------:R-:W-:Y:S01]  /*12d10*/  PRMT R164, R12, 0x5410, R164 ;  /* 0x000054100ca47816 */ /* 0x000fe200000000a4 */
[----:B------:R-:W-:Y:S01]  /*12d20*/  HMMA.16816.F32 R148, R168, R162, R148 ;  /* 0x000000a2a894723c */ /* 0x000fe20000001894 */
[----:B------:R-:W-:Y:S02]  /*12d30*/  LDSM.16.MT88.4 R160, [R190+0x10800] ;  /* 0x01080000bea0783b */ /* 0x000fe40000004200 */
[C---:B------:R-:W-:Y:S05]  /*12d40*/  LOP3.LUT R12, R2.reuse, 0xffff, RZ, 0xc0, !PT ;  /* 0x0000ffff020c7812 */ /* 0x040fea00078ec0ff */
[----:B------:R-:W-:Y:S03]  /*12d50*/  MUFU.EX2 R170, R31 ;  /* 0x0000001f00aa7308 */ /* 0x000fe60000000800 */
[----:B------:R-:W-:Y:S01]  /*12d60*/  LOP3.LUT R155, R2, 0xff, RZ, 0xc0, !PT ;  /* 0x000000ff029b7812 */ /* 0x000fe200078ec0ff */
[----:B------:R-:W-:Y:S01]  /*12d70*/  FADD.FTZ R3, R224, R3 ;  /* 0x00000003e0037221 */ /* 0x000fe20000010000 */
[----:B-1----:R-:W1:Y:S01]  /*12d80*/  LDSM.16.MT88.4 R156, [R189+0x10800] ;  /* 0x01080000bd9c783b */ /* 0x002e620000004200 */
[----:B------:R-:W-:Y:S02]  /*12d90*/  SHF.R.U32.HI R15, RZ, 0x8, R12 ;  /* 0x00000008ff0f7819 */ /* 0x000fe4000001160c */
[----:B------:R-:W-:Y:S02]  /*12da0*/  SHF.R.U32.HI R154, RZ, 0x18, R2 ;  /* 0x00000018ff9a7819 */ /* 0x000fe40000011602 */
[----:B------:R-:W-:Y:S01]  /*12db0*/  MUFU.EX2 R171, R30 ;  /* 0x0000001e00ab7308 */ /* 0x000fe20000000800 */
[----:B------:R-:W-:Y:S02]  /*12dc0*/  LOP3.LUT R12, R13, 0xff, RZ, 0xc0, !PT ;  /* 0x000000ff0d0c7812 */ /* 0x000fe400078ec0ff */
[----:B------:R-:W-:Y:S02]  /*12dd0*/  PRMT R13, R155, 0x5410, R15 ;  /* 0x000054109b0d7816 */ /* 0x000fe4000000000f */
[--C-:B------:R-:W-:Y:S02]  /*12de0*/  HSET2.LE.AND R14, R14, R173.reuse, PT ;  /* 0x000000ad0e0e7233 */ /* 0x100fe40003803000 */
[----:B------:R-:W-:Y:S02]  /*12df0*/  PRMT R154, R12, 0x5410, R154 ;  /* 0x000054100c9a7816 */ /* 0x000fe4000000009a */
[----:B------:R-:W-:Y:S02]  /*12e00*/  F2FP.F16.F32.PACK_AB R2, R219, R218 ;  /* 0x000000dadb02723e */ /* 0x000fe400000000ff */
[--C-:B------:R-:W-:Y:S02]  /*12e10*/  HSET2.LE.AND R12, R13, R173.reuse, PT ;  /* 0x000000ad0d0c7233 */ /* 0x100fe40003803000 */
[----:B------:R-:W-:Y:S02]  /*12e20*/  LOP3.LUT R14, R14, R2, RZ, 0xc0, !PT ;  /* 0x000000020e0e7212 */ /* 0x000fe400078ec0ff */
[--C-:B------:R-:W-:Y:S02]  /*12e30*/  HSET2.LE.AND R15, R164, R173.reuse, PT ;  /* 0x000000ada40f7233 */ /* 0x100fe40003803000 */
[----:B------:R-:W-:Y:S01]  /*12e40*/  HSET2.LE.AND R154, R154, R173, PT ;  /* 0x000000ad9a9a7233 */ /* 0x000fe20003803000 */
[----:B------:R-:W2:Y:S01]  /*12e50*/  LDSM.16.MT88.4 R164, [R192+0x10800] ;  /* 0x01080000c0a4783b */ /* 0x000ea20000004200 */
[----:B---3--:R-:W-:Y:S02]  /*12e60*/  F2FP.F16.F32.PACK_AB R13, R186, R187 ;  /* 0x000000bbba0d723e */ /* 0x008fe400000000ff */
[----:B------:R-:W-:Y:S02]  /*12e70*/  F2FP.F16.F32.PACK_AB R2, R216, R217 ;  /* 0x000000d9d802723e */ /* 0x000fe400000000ff */
[----:B------:R-:W-:Y:S02]  /*12e80*/  F2FP.F16.F32.PACK_AB R155, R184, R185 ;  /* 0x000000b9b89b723e */ /* 0x000fe400000000ff */
[----:B------:R-:W-:Y:S02]  /*12e90*/  LOP3.LUT R12, R12, R13, RZ, 0xc0, !PT ;  /* 0x0000000d0c0c7212 */ /* 0x000fe400078ec0ff */
[----:B------:R-:W-:Y:S02]  /*12ea0*/  LOP3.LUT R15, R15, R2, RZ, 0xc0, !PT ;  /* 0x000000020f0f7212 */ /* 0x000fe400078ec0ff */
[----:B------:R-:W-:Y:S02]  /*12eb0*/  LOP3.LUT R13, R154, R155, RZ, 0xc0, !PT ;  /* 0x0000009b9a0d7212 */ /* 0x000fe400078ec0ff */
[----:B------:R-:W-:Y:S04]  /*12ec0*/  MOV R2, UR32 ;  /* 0x0000002000027c02 */ /* 0x000fe80008000f00 */
[----:B------:R-:W-:Y:S01]  /*12ed0*/  LOP3.LUT R2, R245, UR37, R2, 0x96, !PT ;  /* 0x00000025f5027c12 */ /* 0x000fe2000f8e9602 */
[C---:B-1----:R-:W-:Y:S05]  /*12ee0*/  HMMA.16816.F32 R4, R12.reuse, R156, R4 ;  /* 0x0000009c0c04723c */ /* 0x042fea0000001804 */
[----:B------:R-:W-:Y:S01]  /*12ef0*/  IMAD.WIDE.U32 R168, R2, -0x326172a9, RZ ;  /* 0xcd9e8d5702a87825 */ /* 0x000fe200078e00ff */
[C---:B------:R-:W-:Y:S01]  /*12f00*/  HMMA.16816.F32 R8, R12.reuse, R158, R8 ;  /* 0x0000009e0c08723c */ /* 0x040fe20000001808 */
[----:B------:R-:W1:Y:S04]  /*12f10*/  LDSM.16.MT88.4 R156, [R191+0x10800] ;  /* 0x01080000bf9c783b */ /* 0x000e680000004200 */
[----:B------:R-:W-:Y:S01]  /*12f20*/  LOP3.LUT R154, R169, UR26, R246, 0x96, !PT ;  /* 0x0000001aa99a7c12 */ /* 0x000fe2000f8e96f6 */
[C---:B------:R-:W-:Y:S05]  /*12f30*/  HMMA.16816.F32 R36, R12.reuse, R160, R36 ;  /* 0x000000a00c24723c */ /* 0x040fea0000001824 */
[----:B------:R-:W-:Y:S01]  /*12f40*/  LOP3.LUT R168, R231, UR19, R168, 0x96, !PT ;  /* 0x00000013e7a87c12 */ /* 0x000fe2000f8e96a8 */
[C---:B------:R-:W-:Y:S01]  /*12f50*/  HMMA.16816.F32 R40, R12.reuse, R162, R40 ;  /* 0x000000a20c28723c */ /* 0x040fe20000001828 */
[----:B------:R-:W3:Y:S04]  /*12f60*/  LDSM.16.MT88.4 R160, [R189+0x12800] ;  /* 0x01280000bda0783b */ /* 0x000ee80000004200 */
[----:B------:R-:W-:Y:S01]  /*12f70*/  IMAD.WIDE.U32 R168, R168, -0x2daee0ad, RZ ;  /* 0xd2511f53a8a87825 */ /* 0x000fe200078e00ff */
[C---:B--2---:R-:W-:Y:S05]  /*12f80*/  HMMA.16816.F32 R44, R12.reuse, R164, R44 ;  /* 0x000000a40c2c723c */ /* 0x044fea000000182c */
[----:B------:R-:W-:Y:S01]  /*12f90*/  MOV R231, R173 ;  /* 0x000000ad00e77202 */ /* 0x000fe20000000f00 */
[C---:B------:R-:W-:Y:S01]  /*12fa0*/  HMMA.16816.F32 R48, R12.reuse, R166, R48 ;  /* 0x000000a60c30723c */ /* 0x040fe20000001830 */
[----:B------:R-:W2:Y:S04]  /*12fb0*/  LDSM.16.MT88.4 R164, [R190+0x12800] ;  /* 0x01280000bea4783b */ /* 0x000ea80000004200 */
[----:B------:R-:W-:Y:S01]  /*12fc0*/  FFMA.FTZ R173, R28, UR4, -R180 ;  /* 0x000000041cad7c23 */ /* 0x000fe200080108b4 */
[----:B------:R-:W-:Y:S05]  /*12fd0*/  IMAD.WIDE.U32 R154, R154, -0x2daee0ad, RZ ;  /* 0xd2511f539a9a7825 */ /* 0x000fea00078e00ff */
[----:B------:R-:W4:Y:S01]  /*12fe0*/  MUFU.EX2 R173, R173 ;  /* 0x000000ad00ad7308 */ /* 0x000f220000000800 */
        /* <DEDUP_REMOVED lines=25> */
[C---:B------:R-:W-:Y:S05]  /*13180*/  HMMA.16816.F32 R120, R12.reuse, R166, R120 ;  /* 0x000000a60c78723c */ /* 0x040fea0000001878 */
[----:B------:R-:W-:Y:S01]  /*13190*/  LOP3.LUT R164, R169, UR11, R154, 0x96, !PT ;  /* 0x0000000ba9a47c12 */ /* 0x000fe2000f8e969a */
[--C-:B------:R-:W-:Y:S01]  /*131a0*/  FFMA.FTZ R169, R32, UR4, -R180.reuse ;  /* 0x0000000420a97c23 */ /* 0x100fe200080108b4 */
[----:B------:R-:W-:Y:S01]  /*131b0*/  FFMA.FTZ R180, R33, UR4, -R180 ;  /* 0x0000000421b47c23 */ /* 0x000fe200080108b4 */
[----:B------:R-:W-:Y:S03]  /*131c0*/  LOP3.LUT R166, R155, UR10, R242, 0x96, !PT ;  /* 0x0000000a9ba67c12 */ /* 0x000fe6000f8e96f2 */
[----:B------:R-:W-:Y:S01]  /*131d0*/  IMAD.WIDE.U32 R164, R164, -0x326172a9, RZ ;  /* 0xcd9e8d57a4a47825 */ /* 0x000fe200078e00ff */
[----:B------:R-:W-:Y:S03]  /*131e0*/  MUFU.EX2 R169, R169 ;  /* 0x000000a900a97308 */ /* 0x000fe60000000800 */
[----:B------:R-:W-:Y:S01]  /*131f0*/  IMAD.WIDE.U32 R166, R166, -0x326172a9, RZ ;  /* 0xcd9e8d57a6a67825 */ /* 0x000fe200078e00ff */
[C---:B-1----:R-:W-:Y:S04]  /*13200*/  HMMA.16816.F32 R124, R12.reuse, R156, R124 ;  /* 0x0000009c0c7c723c */ /* 0x042fe8000000187c */
[----:B------:R-:W-:Y:S02]  /*13210*/  LOP3.LUT R154, R167, UR20, R230, 0x96, !PT ;  /* 0x00000014a79a7c12 */ /* 0x000fe4000f8e96e6 */
[----:B------:R-:W1:Y:S01]  /*13220*/  MUFU.EX2 R180, R180 ;  /* 0x000000b400b47308 */ /* 0x000e620000000800 */
[----:B------:R-:W-:Y:S01]  /*13230*/  LOP3.LUT R166, R165, UR28, R166, 0x96, !PT ;  /* 0x0000001ca5a67c12 */ /* 0x000fe2000f8e96a6 */
[C---:B------:R-:W-:Y:S01]  /*13240*/  HMMA.16816.F32 R128, R12.reuse, R158, R128 ;  /* 0x0000009e0c80723c */ /* 0x040fe20000001880 */
[----:B------:R-:W2:Y:S03]  /*13250*/  LDSM.16.MT88.4 R156, [R192+0x16800] ;  /* 0x01680000c09c783b */ /* 0x000ea60000004200 */
[----:B------:R-:W-:Y:S02]  /*13260*/  IMAD.WIDE.U32 R166, R166, -0x2daee0ad, RZ ;  /* 0xd2511f53a6a67825 */ /* 0x000fe400078e00ff */
[C---:B---3--:R-:W-:Y:S05]  /*13270*/  HMMA.16816.F32 R132, R12.reuse, R160, R132 ;  /* 0x000000a00c84723c */ /* 0x048fea0000001884 */
[----:B------:R-:W-:Y:S01]  /*13280*/  IMAD.WIDE.U32 R154, R154, -0x2daee0ad, RZ ;  /* 0xd2511f539a9a7825 */ /* 0x000fe200078e00ff */
[C---:B------:R-:W-:Y:S05]  /*13290*/  HMMA.16816.F32 R136, R12.reuse, R162, R136 ;  /* 0x000000a20c88723c */ /* 0x040fea0000001888 */
[----:B------:R-:W-:Y:S02]  /*132a0*/  LOP3.LUT R154, R167, UR21, R154, 0x96, !PT ;  /* 0x00000015a79a7c12 */ /* 0x000fe4000f8e969a */
[----:B------:R-:W-:Y:S02]  /*132b0*/  LOP3.LUT R160, R155, UR25, R168, 0x96, !PT ;  /* 0x000000199ba07c12 */ /* 0x000fe4000f8e96a8 */
[----:B------:R3:W5:Y:S02]  /*132c0*/  MUFU.EX2 R168, R34 ;  /* 0x0000002200a87308 */ /* 0x0007640000000800 */
[----:B------:R-:W-:Y:S04]  /*132d0*/  IMAD.WIDE.U32 R154, R154, -0x326172a9, RZ ;  /* 0xcd9e8d579a9a7825 */ /* 0x000fe800078e00ff */
[----:B------:R-:W-:Y:S01]  /*132e0*/  IMAD.WIDE.U32 R160, R160, -0x326172a9, RZ ;  /* 0xcd9e8d57a0a07825 */ /* 0x000fe200078e00ff */
[C---:B------:R-:W-:Y:S02]  /*132f0*/  LOP3.LUT R2, R154.reuse, 0xffff, RZ, 0xc0, !PT ;  /* 0x0000ffff9a027812 */ /* 0x040fe400078ec0ff */
[----:B------:R-:W-:Y:S02]  /*13300*/  LOP3.LUT R162, R154, 0xff, RZ, 0xc0, !PT ;  /* 0x000000ff9aa27812 */ /* 0x000fe400078ec0ff */
[----:B------:R-:W-:Y:S02]  /*13310*/  LOP3.LUT R165, R161, UR24, R164, 0x96, !PT ;  /* 0x00000018a1a57c12 */ /* 0x000fe4000f8e96a4 */
[----:B------:R-:W-:Y:S02]  /*13320*/  SHF.R.U32.HI R161, RZ, 0x8, R2 ;  /* 0x00000008ffa17819 */ /* 0x000fe40000011602 */
[----:B------:R-:W-:Y:S02]  /*13330*/  LOP3.LUT R2, R155, UR14, R160, 0x96, !PT ;  /* 0x0000000e9b027c12 */ /* 0x000fe4000f8e96a0 */
[----:B------:R-:W-:Y:S02]  /*13340*/  PRMT R164, R162, 0x5410, R161 ;  /* 0x00005410a2a47816 */ /* 0x000fe400000000a1 */
[----:B------:R-:W4:Y:S01]  /*13350*/  LDSM.16.MT88.4 R160, [R191+0x16800] ;  /* 0x01680000bfa0783b */ /* 0x000f220000004200 */
[C---:B--2---:R-:W-:Y:S03]  /*13360*/  HMMA.16816.F32 R140, R12.reuse, R156, R140 ;  /* 0x0000009c0c8c723c */ /* 0x044fe6000000188c */
[--C-:B------:R-:W-:Y:S02]  /*13370*/  SHF.R.U32.HI R155, RZ, 0x10, R154.reuse ;  /* 0x00000010ff9b7819 */ /* 0x100fe4000001169a */
[----:B------:R-:W-:Y:S01]  /*13380*/  SHF.R.U32.HI R154, RZ, 0x18, R154 ;  /* 0x00000018ff9a7819 */ /* 0x000fe2000001169a */
[C---:B------:R-:W-:Y:S05]  /*13390*/  HMMA.16816.F32 R16, R12.reuse, R158, R16 ;  /* 0x0000009e0c10723c */ /* 0x040fea0000001810 */
[----:B------:R-:W-:Y:S02]  /*133a0*/  LOP3.LUT R24, R155, 0xff, RZ, 0xc0, !PT ;  /* 0x000000ff9b187812 */ /* 0x000fe400078ec0ff */
[----:B------:R-:W-:Y:S04]  /*133b0*/  SHF.R.U32.HI R25, RZ, 0x10, R2 ;  /* 0x00000010ff197819 */ /* 0x000fe80000011602 */
[----:B------:R-:W-:Y:S02]  /*133c0*/  PRMT R156, R24, 0x5410, R154 ;  /* 0x00005410189c7816 */ /* 0x000fe4000000009a */
[C---:B------:R-:W-:Y:S02]  /*133d0*/  LOP3.LUT R24, R2.reuse, 0xffff, RZ, 0xc0, !PT ;  /* 0x0000ffff02187812 */ /* 0x040fe400078ec0ff */
[----:B------:R-:W-:Y:S02]  /*133e0*/  LOP3.LUT R27, R2, 0xff, RZ, 0xc0, !PT ;  /* 0x000000ff021b7812 */ /* 0x000fe400078ec0ff */
[----:B------:R-:W-:Y:S02]  /*133f0*/  SHF.R.U32.HI R24, RZ, 0x8, R24 ;  /* 0x00000008ff187819 */ /* 0x000fe40000011618 */
[----:B------:R-:W-:Y:S02]  /*13400*/  SHF.R.U32.HI R20, RZ, 0x18, R2 ;  /* 0x00000018ff147819 */ /* 0x000fe40000011602 */
[----:B------:R-:W-:Y:S02]  /*13410*/  LOP3.LUT R2, R25, 0xff, RZ, 0xc0, !PT ;  /* 0x000000ff19027812 */ /* 0x000fe400078ec0ff */
[----:B------:R-:W-:Y:S02]  /*13420*/  PRMT R155, R27, 0x5410, R24 ;  /* 0x000054101b9b7816 */ /* 0x000fe40000000018 */
[----:B------:R-:W2:Y:S01]  /*13430*/  LDSM.16.MT88.4 R24, [R189+0x11000] ;  /* 0x01100000bd18783b */ /* 0x000ea20000004200 */
[--C-:B------:R-:W-:Y:S02]  /*13440*/  HSET2.LE.AND R22, R164, R231.reuse, PT ;  /* 0x000000e7a4167233 */ /* 0x100fe40003803000 */
[--C-:B------:R-:W-:Y:S02]  /*13450*/  HSET2.LE.AND R23, R156, R231.reuse, PT ;  /* 0x000000e79c177233 */ /* 0x100fe40003803000 */
[----:B------:R-:W-:Y:S02]  /*13460*/  PRMT R154, R2, 0x5410, R20 ;  /* 0x00005410029a7816 */ /* 0x000fe40000000014 */
[----:B------:R-:W-:Y:S01]  /*13470*/  F2FP.F16.F32.PACK_AB R2, R183, R182 ;  /* 0x000000b6b702723e */ /* 0x000fe200000000ff */
[C---:B----4-:R-:W-:Y:S01]  /*13480*/  HMMA.16816.F32 R144, R12.reuse, R160, R144 ;  /* 0x000000a00c90723c */ /* 0x050fe20000001890 */
[----:B------:R-:W-:Y:S02]  /*13490*/  LDSM.16.MT88.4 R156, [R192+0x11000] ;  /* 0x01100000c09c783b */ /* 0x000fe40000004200 */
[----:B------:R-:W-:Y:S02]  /*134a0*/  LOP3.LUT R22, R22, R2, RZ, 0xc0, !PT ;  /* 0x0000000216167212 */ /* 0x000fe400078ec0ff */
[--C-:B------:R-:W-:Y:S01]  /*134b0*/  HSET2.LE.AND R20, R155, R231.reuse, PT ;  /* 0x000000e79b147233 */ /* 0x100fe20003803000 */
[----:B------:R-:W-:Y:S03]  /*134c0*/  HMMA.16816.F32 R148, R12, R162, R148 ;  /* 0x000000a20c94723c */ /* 0x000fe60000001894 */
[----:B------:R-:W4:Y:S02]  /*134d0*/  LDSM.16.MT88.4 R12, [R190+0x11000] ;  /* 0x01100000be0c783b */ /* 0x000f240000004200 */
[--C-:B------:R-:W-:Y:S01]  /*134e0*/  HSET2.LE.AND R28, R154, R231.reuse, PT ;  /* 0x000000e79a1c7233 */ /* 0x100fe20003803000 */
[----:B------:R-:W-:Y:S01]  /*134f0*/  FFMA.FTZ R154, R0, R248, R222 ;  /* 0x000000f8009a7223 */ /* 0x000fe200000100de */
[----:B------:R-:W-:Y:S04]  /*13500*/  F2FP.F16.F32.PACK_AB R2, R179, R178 ;  /* 0x000000b2b302723e */ /* 0x000fe800000000ff */
[----:B------:R-:W-:Y:S01]  /*13510*/  LOP3.LUT R20, R20, R21, RZ, 0xc0, !PT ;  /* 0x0000001514147212 */ /* 0x000fe200078ec0ff */
[----:B------:R-:W-:Y:S01]  /*13520*/  FADD.FTZ R154, R223, R154 ;  /* 0x0000009adf9a7221 */ /* 0x000fe20000010000 */
[----:B------:R-:W-:Y:S02]  /*13530*/  LOP3.LUT R23, R23, R2, RZ, 0xc0, !PT ;  /* 0x0000000217177212 */ /* 0x000fe400078ec0ff */
[----:B------:R-:W-:Y:S01]  /*13540*/  LOP3.LUT R21, R28, R29, RZ, 0xc0, !PT ;  /* 0x0000001d1c157212 */ /* 0x000fe200078ec0ff */
[----:B------:R-:W-:Y:S01]  /*13550*/  IMAD.WIDE.U32 R28, R165, -0x2daee0ad, RZ ;  /* 0xd2511f53a51c7825 */ /* 0x000fe200078e00ff */
[----:B------:R-:W-:Y:S02]  /*13560*/  F2FP.F16.F32.PACK_AB R0, R172, R173 ;  /* 0x000000adac00723e */ /* 0x000fe400000000ff */
[C---:B------:R-:W-:Y:S02]  /*13570*/  LOP3.LUT R33, R28.reuse, 0xff, RZ, 0xc0, !PT ;  /* 0x000000ff1c217812 */ /* 0x040fe400078ec0ff */
[----:B------:R-:W-:Y:S02]  /*13580*/  LOP3.LUT R2, R28, 0xffff, RZ, 0xc0, !PT ;  /* 0x0000ffff1c027812 */ /* 0x000fe400078ec0ff */
[--C-:B------:R-:W-:Y:S01]  /*13590*/  SHF.R.U32.HI R32, RZ, 0x18, R28.reuse ;  /* 0x00000018ff207819 */ /* 0x100fe2000001161c */
        /* <DEDUP_REMOVED lines=35> */
[----:B------:R-:W-:Y:S05]  /*137d0*/  LDSM.16.MT88.4 R156, [R189+0x11800] ;  /* 0x01180000bd9c783b */ /* 0x000fea0000004200 */
[C---:B--2---:R-:W-:Y:S06]  /*137e0*/  HMMA.16816.F32 R124, R20.reuse, R24, R124 ;  /* 0x00000018147c723c */ /* 0x044fec000000187c */
[C---:B------:R-:W-:Y:S05]  /*137f0*/  HMMA.16816.F32 R128, R20.reuse, R26, R128 ;  /* 0x0000001a1480723c */ /* 0x040fea0000001880 */
[----:B------:R-:W-:Y:S02]  /*13800*/  SHF.R.U32.HI R24, RZ, 0x10, R28 ;  /* 0x00000010ff187819 */ /* 0x000fe4000001161c */
[----:B------:R-:W-:Y:S01]  /*13810*/  SHF.R.U32.HI R25, RZ, 0x8, R2 ;  /* 0x00000008ff197819 */ /* 0x000fe20000011602 */
[C---:B----4-:R-:W-:Y:S03]  /*13820*/  HMMA.16816.F32 R132, R20.reuse, R12, R132 ;  /* 0x0000000c1484723c */ /* 0x050fe60000001884 */
[----:B------:R-:W-:Y:S02]  /*13830*/  LOP3.LUT R2, R24, 0xff, RZ, 0xc0, !PT ;  /* 0x000000ff18027812 */ /* 0x000fe400078ec0ff */
[----:B------:R-:W-:Y:S01]  /*13840*/  LOP3.LUT R28, R29, UR15, R166, 0x96, !PT ;  /* 0x0000000f1d1c7c12 */ /* 0x000fe2000f8e96a6 */
[C---:B------:R-:W-:Y:S01]  /*13850*/  HMMA.16816.F32 R136, R20.reuse, R14, R136 ;  /* 0x0000000e1488723c */ /* 0x040fe20000001888 */
[----:B------:R-:W-:Y:S04]  /*13860*/  LDSM.16.MT88.4 R164, [R191+0x11800] ;  /* 0x01180000bfa4783b */ /* 0x000fe80000004200 */
[----:B------:R-:W-:Y:S02]  /*13870*/  PRMT R160, R33, 0x5410, R25 ;  /* 0x0000541021a07816 */ /* 0x000fe40000000019 */
[----:B------:R-:W-:Y:S02]  /*13880*/  PRMT R155, R2, 0x5410, R32 ;  /* 0x00005410029b7816 */ /* 0x000fe40000000020 */
[----:B------:R-:W1:Y:S02]  /*13890*/  LDSM.16.MT88.4 R24, [R192+0x17000] ;  /* 0x01700000c018783b */ /* 0x000e640000004200 */
[C---:B------:R-:W-:Y:S02]  /*138a0*/  LOP3.LUT R2, R28.reuse, 0xffff, RZ, 0xc0, !PT ;  /* 0x0000ffff1c027812 */ /* 0x040fe400078ec0ff */
[--C-:B------:R-:W-:Y:S02]  /*138b0*/  SHF.R.U32.HI R30, RZ, 0x10, R28.reuse ;  /* 0x00000010ff1e7819 */ /* 0x100fe4000001161c */
[----:B------:R-:W-:Y:S02]  /*138c0*/  SHF.R.U32.HI R29, RZ, 0x18, R28 ;  /* 0x00000018ff1d7819 */ /* 0x000fe4000001161c */
[----:B------:R-:W-:Y:S02]  /*138d0*/  LOP3.LUT R32, R28, 0xff, RZ, 0xc0, !PT ;  /* 0x000000ff1c207812 */ /* 0x000fe400078ec0ff */
[----:B------:R-:W-:Y:S02]  /*138e0*/  SHF.R.U32.HI R28, RZ, 0x8, R2 ;  /* 0x00000008ff1c7819 */ /* 0x000fe40000011602 */
[----:B------:R-:W-:Y:S02]  /*138f0*/  LOP3.LUT R2, R30, 0xff, RZ, 0xc0, !PT ;  /* 0x000000ff1e027812 */ /* 0x000fe400078ec0ff */
[----:B------:R-:W-:Y:S02]  /*13900*/  PRMT R32, R32, 0x5410, R28 ;  /* 0x0000541020207816 */ /* 0x000fe4000000001c */
[----:B------:R-:W-:Y:S02]  /*13910*/  PRMT R2, R2, 0x5410, R29 ;  /* 0x0000541002027816 */ /* 0x000fe4000000001d */
[----:B------:R-:W2:Y:S01]  /*13920*/  LDSM.16.MT88.4 R28, [R191+0x17000] ;  /* 0x01700000bf1c783b */ /* 0x000ea20000004200 */
[--C-:B------:R-:W-:Y:S02]  /*13930*/  HSET2.LE.AND R12, R32, R231.reuse, PT ;  /* 0x000000e7200c7233 */ /* 0x100fe40003803000 */
[--C-:B------:R-:W-:Y:S02]  /*13940*/  HSET2.LE.AND R14, R160, R231.reuse, PT ;  /* 0x000000e7a00e7233 */ /* 0x100fe40003803000 */
[--C-:B------:R-:W-:Y:S02]  /*13950*/  HSET2.LE.AND R13, R2, R231.reuse, PT ;  /* 0x000000e7020d7233 */ /* 0x100fe40003803000 */
[----:B------:R-:W-:Y:S01]  /*13960*/  LOP3.LUT R12, R12, R0, RZ, 0xc0, !PT ;  /* 0x000000000c0c7212 */ /* 0x000fe200078ec0ff */
[----:B---3--:R-:W3:Y:S01]  /*13970*/  LDSM.16.MT88.4 R32, [R190+0x11800] ;  /* 0x01180000be20783b */ /* 0x008ee20000004200 */
[----:B------:R-:W-:Y:S02]  /*13980*/  F2FP.F16.F32.PACK_AB R2, R170, R171 ;  /* 0x000000abaa02723e */ /* 0x000fe400000000ff */
[----:B------:R-:W-:Y:S02]  /*13990*/  HSET2.LE.AND R15, R155, R231, PT ;  /* 0x000000e79b0f7233 */ /* 0x000fe40003803000 */
[----:B------:R-:W-:Y:S02]  /*139a0*/  LOP3.LUT R13, R13, R2, RZ, 0xc0, !PT ;  /* 0x000000020d0d7212 */ /* 0x000fe400078ec0ff */
[----:B------:R-:W-:Y:S02]  /*139b0*/  F2FP.F16.F32.PACK_AB R0, R180, R169 ;  /* 0x000000a9b400723e */ /* 0x000fe400000000ff */
[----:B-----5:R-:W-:Y:S02]  /*139c0*/  F2FP.F16.F32.PACK_AB R2, R181, R168 ;  /* 0x000000a8b502723e */ /* 0x020fe400000000ff */
[----:B------:R-:W-:Y:S01]  /*139d0*/  LOP3.LUT R14, R14, R0, RZ, 0xc0, !PT ;  /* 0x000000000e0e7212 */ /* 0x000fe200078ec0ff */
[----:B------:R-:W-:Y:S01]  /*139e0*/  FADD.FTZ R0, R225, R3 ;  /* 0x00000003e1007221 */ /* 0x000fe20000010000 */
[----:B------:R-:W-:Y:S01]  /*139f0*/  LOP3.LUT R15, R15, R2, RZ, 0xc0, !PT ;  /* 0x000000020f0f7212 */ /* 0x000fe200078ec0ff */
[C---:B-1----:R-:W-:Y:S03]  /*13a00*/  HMMA.16816.F32 R140, R20.reuse, R24, R140 ;  /* 0x00000018148c723c */ /* 0x042fe6000000188c */
[----:B------:R-:W-:Y:S01]  /*13a10*/  MOV R3, R152 ;  /* 0x0000009800037202 */ /* 0x000fe20000000f00 */
[----:B------:R-:W-:Y:S01]  /*13a20*/  FADD.FTZ R2, R227, R154 ;  /* 0x0000009ae3027221 */ /* 0x000fe20000010000 */
[----:B------:R-:W-:Y:S01]  /*13a30*/  FADD.FTZ R0, R185, R0 ;  /* 0x00000000b9007221 */ /* 0x000fe20000010000 */
[C---:B------:R-:W-:Y:S01]  /*13a40*/  HMMA.16816.F32 R16, R20.reuse, R26, R16 ;  /* 0x0000001a1410723c */ /* 0x040fe20000001810 */
[----:B------:R-:W1:Y:S04]  /*13a50*/  LDSM.16.MT88.4 R24, [R192+0x11800] ;  /* 0x01180000c018783b */ /* 0x000e680000004200 */
[----:B------:R-:W-:Y:S01]  /*13a60*/  FADD.FTZ R2, R226, R2 ;  /* 0x00000002e2027221 */ /* 0x000fe20000010000 */
[----:B------:R-:W-:Y:S01]  /*13a70*/  FADD.FTZ R0, R184, R0 ;  /* 0x00000000b8007221 */ /* 0x000fe20000010000 */
[----:B------:R-:W-:Y:S04]  /*13a80*/  MOV R154, R153 ;  /* 0x00000099009a7202 */ /* 0x000fe80000000f00 */
[----:B------:R-:W-:Y:S01]  /*13a90*/  FADD.FTZ R2, R187, R2 ;  /* 0x00000002bb027221 */ /* 0x000fe20000010000 */
[C---:B--2---:R-:W-:Y:S03]  /*13aa0*/  HMMA.16816.F32 R144, R20.reuse, R28, R144 ;  /* 0x0000001c1490723c */ /* 0x044fe60000001890 */
[----:B------:R-:W-:Y:S01]  /*13ab0*/  FADD.FTZ R2, R186, R2 ;  /* 0x00000002ba027221 */ /* 0x000fe20000010000 */
[----:B------:R-:W-:Y:S02]  /*13ac0*/  FADD.FTZ R0, R217, R0 ;  /* 0x00000000d9007221 */ /* 0x000fe40000010000 */
[----:B------:R-:W-:Y:S01]  /*13ad0*/  HMMA.16816.F32 R148, R20, R30, R148 ;  /* 0x0000001e1494723c */ /* 0x000fe20000001894 */
[----:B------:R-:W2:Y:S04]  /*13ae0*/  LDSM.16.MT88.4 R20, [R189+0x13800] ;  /* 0x01380000bd14783b */ /* 0x000ea80000004200 */
[----:B------:R-:W-:Y:S01]  /*13af0*/  FADD.FTZ R2, R218, R2 ;  /* 0x00000002da027221 */ /* 0x000fe20000010000 */
[C---:B------:R-:W-:Y:S03]  /*13b00*/  HMMA.16816.F32 R160, R12.reuse, R156, R4 ;  /* 0x0000009c0ca0723c */ /* 0x040fe60000001804 */
[----:B------:R-:W4:Y:S02]  /*13b10*/  LDSM.16.MT88.4 R4, [R190+0x13800] ;  /* 0x01380000be04783b */ /* 0x000f240000004200 */
[----:B------:R-:W-:Y:S01]  /*13b20*/  FADD.FTZ R0, R216, R0 ;  /* 0x00000000d8007221 */ /* 0x000fe20000010000 */
[C---:B------:R-:W-:Y:S05]  /*13b30*/  HMMA.16816.F32 R156, R12.reuse, R158, R8 ;  /* 0x0000009e0c9c723c */ /* 0x040fea0000001808 */
[----:B------:R-:W5:Y:S01]  /*13b40*/  LDSM.16.MT88.4 R8, [R192+0x13800] ;  /* 0x01380000c008783b */ /* 0x000f620000004200 */
[C---:B---3--:R-:W-:Y:S05]  /*13b50*/  HMMA.16816.F32 R36, R12.reuse, R32, R36 ;  /* 0x000000200c24723c */ /* 0x048fea0000001824 */
[----:B------:R-:W-:Y:S01]  /*13b60*/  FADD.FTZ R2, R219, R2 ;  /* 0x00000002db027221 */ /* 0x000fe20000010000 */
[C---:B------:R-:W-:Y:S01]  /*13b70*/  HMMA.16816.F32 R40, R12.reuse, R34, R40 ;  /* 0x000000220c28723c */ /* 0x040fe20000001828 */
[----:B------:R-:W3:Y:S04]  /*13b80*/  LDSM.16.MT88.4 R28, [R191+0x13800] ;  /* 0x01380000bf1c783b */ /* 0x000ee80000004200 */
[----:B------:R-:W-:Y:S01]  /*13b90*/  FADD.FTZ R0, R174, R0 ;  /* 0x00000000ae007221 */ /* 0x000fe20000010000 */
[C---:B-1----:R-:W-:Y:S03]  /*13ba0*/  HMMA.16816.F32 R44, R12.reuse, R24, R44 ;  /* 0x000000180c2c723c */ /* 0x042fe6000000182c */
[----:B------:R-:W-:Y:S02]  /*13bb0*/  LDSM.16.MT88.4 R32, [R190+0x15800] ;  /* 0x01580000be20783b */ /* 0x000fe40000004200 */
[----:B------:R-:W-:Y:S01]  /*13bc0*/  FADD.FTZ R2, R177, R2 ;  /* 0x00000002b1027221 */ /* 0x000fe20000010000 */
[C---:B------:R-:W-:Y:S05]  /*13bd0*/  HMMA.16816.F32 R48, R12.reuse, R26, R48 ;  /* 0x0000001a0c30723c */ /* 0x040fea0000001830 */
[----:B------:R-:W1:Y:S01]  /*13be0*/  LDSM.16.MT88.4 R24, [R189+0x15800] ;  /* 0x01580000bd18783b */ /* 0x000e620000004200 */
[C---:B------:R-:W-:Y:S05]  /*13bf0*/  HMMA.16816.F32 R52, R12.reuse, R164, R52 ;  /* 0x000000a40c34723c */ /* 0x040fea0000001834 */
[----:B------:R-:W-:Y:S01]  /*13c00*/  FADD.FTZ R0, R175, R0 ;  /* 0x00000000af007221 */ /* 0x000fe20000010000 */
[C---:B------:R-:W-:Y:S01]  /*13c10*/  HMMA.16816.F32 R56, R12.reuse, R166, R56 ;  /* 0x000000a60c38723c */ /* 0x040fe20000001838 */
[----:B------:R-:W-:Y:S04]  /*13c20*/  LDSM.16.MT88.4 R164, [R192+0x17800] ;  /* 0x01780000c0a4783b */ /* 0x000fe80000004200 */
        /* <DEDUP_REMOVED lines=16> */
[C---:B---3--:R-:W-:Y:S05]  /*13d30*/  HMMA.16816.F32 R84, R12.reuse, R28, R84 ;  /* 0x0000001c0c54723c */ /* 0x048fea0000001854 */
[----:B------:R-:W-:Y:S01]  /*13d40*/  FADD.FTZ R0, R170, R0 ;  /* 0x00000000aa007221 */ /* 0x000fe20000010000 */
[C---:B------:R-:W-:Y:S01]  /*13d50*/  HMMA.16816.F32 R88, R12.reuse, R30, R88 ;  /* 0x0000001e0c58723c */ /* 0x040fe20000001858 */
[----:B------:R-:W3:Y:S04]  /*13d60*/  LDSM.16.MT88.4 R28, [R190+0x17800] ;  /* 0x01780000be1c783b */ /* 0x000ee80000004200 */
[----:B------:R-:W-:Y:S01]  /*13d70*/  FADD.FTZ R2, R172, R2 ;  /* 0x00000002ac027221 */ /* 0x000fe20000010000 */
[C---:B-1----:R-:W-:Y:S05]  /*13d80*/  HMMA.16816.F32 R92, R12.reuse, R24, R92 ;  /* 0x000000180c5c723c */ /* 0x042fea000000185c */
[----:B------:R-:W-:Y:S01]  /*13d90*/  FADD.FTZ R0, R168, R0 ;  /* 0x00000000a8007221 */ /* 0x000fe20000010000 */
[C---:B------:R-:W-:Y:S01]  /*13da0*/  HMMA.16816.F32 R96, R12.reuse, R26, R96 ;  /* 0x0000001a0c60723c */ /* 0x040fe20000001860 */
[----:B------:R-:W1:Y:S04]  /*13db0*/  LDSM.16.MT88.4 R24, [R191+0x17800] ;  /* 0x01780000bf18783b */ /* 0x000e680000004200 */
[----:B------:R-:W-:Y:S01]  /*13dc0*/  FADD.FTZ R2, R169, R2 ;  /* 0x00000002a9027221 */ /* 0x000fe20000010000 */
[C---:B------:R-:W-:Y:S05]  /*13dd0*/  HMMA.16816.F32 R100, R12.reuse, R32, R100 ;  /* 0x000000200c64723c */ /* 0x040fea0000001864 */
[----:B------:R-:W-:Y:S01]  /*13de0*/  FADD.FTZ R249, R181, R0 ;  /* 0x00000000b5f97221 */ /* 0x000fe20000010000 */
[C---:B------:R-:W-:Y:S05]  /*13df0*/  HMMA.16816.F32 R104, R12.reuse, R34, R104 ;  /* 0x000000220c68723c */ /* 0x040fea0000001868 */
[----:B------:R-:W-:Y:S01]  /*13e00*/  FADD.FTZ R248, R180, R2 ;  /* 0x00000002b4f87221 */ /* 0x000fe20000010000 */
[C---:B--2---:R-:W-:Y:S06]  /*13e10*/  HMMA.16816.F32 R108, R12.reuse, R20, R108 ;  /* 0x000000140c6c723c */ /* 0x044fec000000186c */
[C---:B------:R-:W-:Y:S06]  /*13e20*/  HMMA.16816.F32 R112, R12.reuse, R22, R112 ;  /* 0x000000160c70723c */ /* 0x040fec0000001870 */
[C---:B----4-:R-:W-:Y:S06]  /*13e30*/  HMMA.16816.F32 R116, R12.reuse, R4, R116 ;  /* 0x000000040c74723c */ /* 0x050fec0000001874 */
[C---:B------:R-:W-:Y:S06]  /*13e40*/  HMMA.16816.F32 R120, R12.reuse, R6, R120 ;  /* 0x000000060c78723c */ /* 0x040fec0000001878 */
[C---:B-----5:R-:W-:Y:S06]  /*13e50*/  HMMA.16816.F32 R124, R12.reuse, R8, R124 ;  /* 0x000000080c7c723c */ /* 0x060fec000000187c */
[C---:B------:R-:W-:Y:S06]  /*13e60*/  HMMA.16816.F32 R128, R12.reuse, R10, R128 ;  /* 0x0000000a0c80723c */ /* 0x040fec0000001880 */
[C---:B---3--:R-:W-:Y:S06]  /*13e70*/  HMMA.16816.F32 R132, R12.reuse, R28, R132 ;  /* 0x0000001c0c84723c */ /* 0x048fec0000001884 */
[C---:B------:R-:W-:Y:S06]  /*13e80*/  HMMA.16816.F32 R136, R12.reuse, R30, R136 ;  /* 0x0000001e0c88723c */ /* 0x040fec0000001888 */
[C---:B------:R-:W-:Y:S06]  /*13e90*/  HMMA.16816.F32 R140, R12.reuse, R164, R140 ;  /* 0x000000a40c8c723c */ /* 0x040fec000000188c */
[C---:B------:R-:W-:Y:S06]  /*13ea0*/  HMMA.16816.F32 R164, R12.reuse, R166, R16 ;  /* 0x000000a60ca4723c */ /* 0x040fec0000001810 */
[C---:B-1----:R-:W-:Y:S06]  /*13eb0*/  HMMA.16816.F32 R144, R12.reuse, R24, R144 ;  /* 0x000000180c90723c */ /* 0x042fec0000001890 */
[----:B------:R-:W-:Y:S01]  /*13ec0*/  HMMA.16816.F32 R148, R12, R26, R148 ;  /* 0x0000001a0c94723c */ /* 0x000fe20000001894 */
[----:B------:R-:W-:Y:S11]  /*13ed0*/  @!UPT UIADD3 URZ, URZ, URZ, URZ ;  /* 0x0000003f3f3ff290 */ /* 0x000ff6000fffe03f */
[----:B------:R-:W-:Y:S01]  /*13ee0*/  @!UPT UIADD3 URZ, URZ, URZ, URZ ;  /* 0x0000003f3f3ff290 */ /* 0x000fe2000fffe03f */
[----:B------:R-:W-:Y:S11]  /*13ef0*/  @P0 BRA `(.L_x_513) ;  /* 0xffffffb800500947 */ /* 0x000ff6000383ffff */
.L_x_512:
[----:B------:R-:W1:Y:S01]  /*13f00*/  SHFL.BFLY PT, R2, R248, 0x2, 0x1f ;  /* 0x0c401f00f8027f89 */ /* 0x000e6200000e0000 */
[----:B------:R-:W-:Y:S01]  /*13f10*/  ULDC UR4, c[0x0][0x38c] ;  /* 0x0000e30000047ab9 */ /* 0x000fe20000000800 */
[----:B------:R-:W-:Y:S01]  /*13f20*/  UMOV UR5, 0x400 ;  /* 0x0000040000057882 */ /* 0x000fe20000000000 */
[----:B------:R-:W-:Y:S01]  /*13f30*/  UISETP.NE.AND UP0, UPT, UR16, -0x1, UPT ;  /* 0xffffffff1000788c */ /* 0x000fe2000bf05270 */
[----:B------:R-:W2:Y:S01]  /*13f40*/  SHFL.BFLY PT, R0, R249, 0x2, 0x1f ;  /* 0x0c401f00f9007f89 */ /* 0x000ea200000e0000 */
[----:B------:R-:W3:Y:S01]  /*13f50*/  S2R R172, SR_TID.X ;  /* 0x0000000000ac7919 */ /* 0x000ee20000002100 */
[----:B-1----:R-:W-:Y:S01]  /*13f60*/  FADD.FTZ R2, R2, R248 ;  /* 0x000000f802027221 */ /* 0x002fe20000010000 */
[----:B--2---:R-:W-:-:S04]  /*13f70*/  FADD.FTZ R0, R0, R249 ;  /* 0x000000f900007221 */ /* 0x004fc80000010000 */
[----:B------:R-:W1:Y:S04]  /*13f80*/  SHFL.BFLY PT, R4, R2, 0x1, 0x1f ;  /* 0x0c201f0002047f89 */ /* 0x000e6800000e0000 */
[----:B------:R-:W2:Y:S01]  /*13f90*/  SHFL.BFLY PT, R3, R0, 0x1, 0x1f ;  /* 0x0c201f0000037f89 */ /* 0x000ea200000e0000 */
[----:B---3--:R-:W-:-:S04]  /*13fa0*/  SHF.R.S32.HI R173, RZ, 0x1f, R172 ;  /* 0x0000001fffad7819 */ /* 0x008fc800000114ac */
[----:B------:R-:W-:-:S04]  /*13fb0*/  LEA.HI R171, R173, R172, RZ, 0x2 ;  /* 0x000000acadab7211 */ /* 0x000fc800078f10ff */
[----:B------:R-:W-:Y:S01]  /*13fc0*/  SHF.R.S32.HI R15, RZ, 0x2, R171 ;  /* 0x00000002ff0f7819 */ /* 0x000fe200000114ab */
[----:B-1----:R-:W-:Y:S01]  /*13fd0*/  FADD.FTZ R154, R2, R4 ;  /* 0x00000004029a7221 */ /* 0x002fe20000010000 */
[----:B------:R-:W-:Y:S01]  /*13fe0*/  MOV R2, 0x3f800000 ;  /* 0x3f80000000027802 */ /* 0x000fe20000000f00 */
[----:B--2---:R-:W-:-:S03]  /*13ff0*/  FADD.FTZ R155, R0, R3 ;  /* 0x00000003009b7221 */ /* 0x004fc60000010000 */
[----:B------:R-:W-:Y:S02]  /*14000*/  FSETP.NE.FTZ.AND P4, PT, R154, RZ, PT ;  /* 0x000000ff9a00720b */ /* 0x000fe40003f95000 */
[----:B------:R-:W-:Y:S02]  /*14010*/  MOV R0, 0x3f800000 ;  /* 0x3f80000000007802 */ /* 0x000fe40000000f00 */
[----:B------:R-:W-:Y:S02]  /*14020*/  FSETP.NE.FTZ.AND P3, PT, R155, RZ, PT ;  /* 0x000000ff9b00720b */ /* 0x000fe40003f75000 */
[----:B------:R-:W-:-:S04]  /*14030*/  SHF.R.S32.HI R3, RZ, 0x1f, R171 ;  /* 0x0000001fff037819 */ /* 0x000fc800000114ab */
[----:B------:R-:W-:-:S03]  /*14040*/  LEA.HI R3, R3, R15, RZ, 0x3 ;  /* 0x0000000f03037211 */ /* 0x000fc600078f18ff */
[----:B------:R-:W1:Y:S01]  /*14050*/  @P4 MUFU.RCP R2, R154 ;  /* 0x0000009a00024308 */ /* 0x000e620000001000 */
[----:B------:R-:W-:-:S04]  /*14060*/  LOP3.LUT R3, R3, 0xfffffff8, RZ, 0xc0, !PT ;  /* 0xfffffff803037812 */ /* 0x000fc800078ec0ff */
[----:B------:R-:W-:-:S03]  /*14070*/  IADD3 R15, R15, -R3, RZ ;  /* 0x800000030f0f7210 */ /* 0x000fc60007ffe0ff */
[----:B------:R-:W2:Y:S01]  /*14080*/  @P3 MUFU.RCP R0, R155 ;  /* 0x0000009b00003308 */ /* 0x000ea20000001000 */
[----:B------:R-:W-:Y:S01]  /*14090*/  R2P PR, R15, 0x6 ;  /* 0x000000060f007804 */ /* 0x000fe20000000000 */
[----:B-1----:R-:W-:-:S04]  /*140a0*/  FMUL.FTZ R2, R2, UR4 ;  /* 0x0000000402027c20 */ /* 0x002fc80008410000 */
[C---:B------:R-:W-:Y:S01]  /*140b0*/  FMUL.FTZ R6, R2.reuse, R157 ;  /* 0x0000009d02067220 */ /* 0x040fe20000410000 */
[C---:B------:R-:W-:Y:S01]  /*140c0*/  FMUL.FTZ R157, R2.reuse, R48 ;  /* 0x00000030029d7220 */ /* 0x040fe20000410000 */
[C---:B------:R-:W-:Y:S01]  /*140d0*/  FMUL.FTZ R170, R2.reuse, R160 ;  /* 0x000000a002aa7220 */ /* 0x040fe20000410000 */
[----:B------:R-:W-:Y:S01]  /*140e0*/  FMUL.FTZ R4, R2, R161 ;  /* 0x000000a102047220 */ /* 0x000fe20000410000 */
[----:B--2---:R-:W-:Y:S01]  /*140f0*/  FMUL.FTZ R0, R0, UR4 ;  /* 0x0000000400007c20 */ /* 0x004fe20008410000 */
[----:B------:R-:W1:Y:S01]  /*14100*/  S2UR UR4, SR_CgaCtaId ;  /* 0x00000000000479c3 */ /* 0x000e620000008800 */
[C---:B------:R-:W-:Y:S01]  /*14110*/  FMUL.FTZ R169, R2.reuse, R156 ;  /* 0x0000009c02a97220 */ /* 0x040fe20000410000 */
[C---:B------:R-:W-:Y:S01]  /*14120*/  FMUL.FTZ R7, R2.reuse, R37 ;  /* 0x0000002502077220 */ /* 0x040fe20000410000 */
[C---:B------:R-:W-:Y:S01]  /*14130*/  FMUL.FTZ R11, R2.reuse, R41 ;  /* 0x00000029020b7220 */ /* 0x040fe20000410000 */
[C---:B-----5:R-:W-:Y:S01]  /*14140*/  FMUL.FTZ R13, R2.reuse, R45 ;  /* 0x0000002d020d7220 */ /* 0x060fe20000410000 */
[----:B------:R-:W-:Y:S01]  /*14150*/  FMUL.FTZ R48, R2, R53 ;  /* 0x0000003502307220 */ /* 0x000fe20000410000 */
[C---:B------:R-:W-:Y:S01]  /*14160*/  FMUL.FTZ R46, R0.reuse, R46 ;  /* 0x0000002e002e7220 */ /* 0x040fe20000410000 */
        /* <DEDUP_REMOVED lines=59> */
[----:B------:R-:W-:Y:S01]  /*14520*/  FMUL.FTZ R5, R0, R42 ;  /* 0x0000002a00057220 */ /* 0x000fe20000410000 */
        /* <DEDUP_REMOVED lines=60> */
[----:B-1----:R-:W-:Y:S01]  /*148f0*/  ULEA UR4, UR4, UR5, 0x18 ;  /* 0x0000000504047291 */ /* 0x002fe2000f8ec03f */
[----:B------:R-:W-:-:S02]  /*14900*/  F2FP.F16.F32.PACK_AB R49, R49, R2 ;  /* 0x000000023131723e */ /* 0x000fc400000000ff */
[-C--:B------:R-:W-:Y:S02]  /*14910*/  LEA.HI R57, R173, R172.reuse, RZ, 0x5 ;  /* 0x000000acad397211 */ /* 0x080fe400078f28ff */
[----:B------:R-:W-:Y:S02]  /*14920*/  LOP3.LUT R0, R171, 0x3ffffffc, RZ, 0xc0, !PT ;  /* 0x3ffffffcab007812 */ /* 0x000fe400078ec0ff */
[----:B------:R-:W-:Y:S02]  /*14930*/  SHF.L.U32 R2, R15, 0x6, RZ ;  /* 0x000000060f027819 */ /* 0x000fe400000006ff */
[----:B------:R-:W-:Y:S02]  /*14940*/  F2FP.F16.F32.PACK_AB R12, R12, R9 ;  /* 0x000000090c0c723e */ /* 0x000fe400000000ff */
[----:B------:R-:W-:Y:S02]  /*14950*/  SHF.R.S32.HI R45, RZ, 0x5, R57 ;  /* 0x00000005ff2d7819 */ /* 0x000fe40000011439 */
[----:B------:R-:W-:-:S02]  /*14960*/  IADD3 R0, -R0, R172, RZ ;  /* 0x000000ac00007210 */ /* 0x000fc40007ffe1ff */
[----:B------:R-:W-:Y:S02]  /*14970*/  LOP3.LUT R2, R2, 0x1c0, RZ, 0xc0, !PT ;  /* 0x000001c002027812 */ /* 0x000fe400078ec0ff */
[----:B------:R-:W-:Y:S02]  /*14980*/  LOP3.LUT R9, R15, 0x1, RZ, 0xc0, !PT ;  /* 0x000000010f097812 */ /* 0x000fe400078ec0ff */
[----:B------:R-:W-:Y:S02]  /*14990*/  F2FP.F16.F32.PACK_AB R10, R10, R5 ;  /* 0x000000050a0a723e */ /* 0x000fe400000000ff */
[----:B------:R-:W-:Y:S02]  /*149a0*/  LEA R5, R45, R0, 0x9 ;  /* 0x000000002d057211 */ /* 0x000fe400078e48ff */
[----:B------:R-:W-:Y:S02]  /*149b0*/  LEA.HI R0, R2, R2, RZ, 0x1d ;  /* 0x0000000202007211 */ /* 0x000fe400078fe8ff */
[----:B------:R-:W-:-:S02]  /*149c0*/  ISETP.NE.U32.AND P0, PT, R9, 0x1, PT ;  /* 0x000000010900780c */ /* 0x000fc40003f05070 */
[----:B------:R-:W-:Y:S02]  /*149d0*/  LEA R0, R5, R0, 0x1 ;  /* 0x0000000005007211 */ /* 0x000fe400078e08ff */
[----:B------:R-:W-:Y:S02]  /*149e0*/  MOV R5, 0x20 ;  /* 0x0000002000057802 */ /* 0x000fe40000000f00 */
[----:B------:R-:W-:Y:S02]  /*149f0*/  F2FP.F16.F32.PACK_AB R4, R4, R170 ;  /* 0x000000aa0404723e */ /* 0x000fe400000000ff */
[----:B------:R-:W-:Y:S01]  /*14a00*/  LEA R0, R0, UR4, 0x1 ;  /* 0x0000000400007c11 */ /* 0x000fe2000f8e08ff */
[----:B------:R-:W-:Y:S01]  /*14a10*/  @UP0 ULDC.64 UR4, c[0x0][0x298] ;  /* 0x0000a60000040ab9 */ /* 0x000fe20000000a00 */
[----:B------:R-:W-:Y:S01]  /*14a20*/  SEL R5, R5, 0xffffffe0, !P1 ;  /* 0xffffffe005057807 */ /* 0x000fe20004800000 */
[----:B------:R-:W-:Y:S01]  /*14a30*/  @UP0 UIMAD.WIDE.U32 UR10, UR16, UR4, URZ ;  /* 0x00000004100a02a5 */ /* 0x000fe2000f8e003f */
[----:B------:R-:W-:Y:S01]  /*14a40*/  MOV R9, 0x40 ;  /* 0x0000004000097802 */ /* 0x000fe20000000f00 */
[----:B------:R1:W-:Y:S01]  /*14a50*/  STS [R0], R4 ;  /* 0x0000000400007388 */ /* 0x0003e20000000800 */
[----:B------:R-:W-:Y:S01]  /*14a60*/  F2FP.F16.F32.PACK_AB R3, R3, R162 ;  /* 0x000000a20303723e */ /* 0x000fe200000000ff */
[----:B------:R-:W-:Y:S01]  /*14a70*/  @UP0 UIMAD UR9, UR16, UR5, UR11 ;  /* 0x00000005100902a4 */ /* 0x000fe2000f8e020b */
[----:B------:R-:W-:-:S02]  /*14a80*/  IADD3 R2, R0, -0x10, RZ ;  /* 0xfffffff000027810 */ /* 0x000fc40007ffe0ff */
[----:B------:R-:W-:Y:S01]  /*14a90*/  F2FP.F16.F32.PACK_AB R6, R6, R169 ;  /* 0x000000a90606723e */ /* 0x000fe200000000ff */
[----:B------:R2:W-:Y:S01]  /*14aa0*/  STS [R0+0x400], R3 ;  /* 0x0004000300007388 */ /* 0x0005e20000000800 */
[----:B------:R-:W-:Y:S02]  /*14ab0*/  F2FP.F16.F32.PACK_AB R8, R8, R158 ;  /* 0x0000009e0808723e */ /* 0x000fe400000000ff */
[----:B------:R-:W-:Y:S02]  /*14ac0*/  @P0 IADD3 R2, R0, 0x10, RZ ;  /* 0x0000001000020810 */ /* 0x000fe40007ffe0ff */
[----:B------:R-:W-:Y:S02]  /*14ad0*/  F2FP.F16.F32.PACK_AB R7, R7, R168 ;  /* 0x000000a80707723e */ /* 0x000fe400000000ff */
[----:B------:R-:W-:Y:S01]  /*14ae0*/  SEL R9, R9, 0xffffffc0, !P2 ;  /* 0xffffffc009097807 */ /* 0x000fe20005000000 */
[----:B------:R3:W-:Y:S01]  /*14af0*/  STS [R2], R6 ;  /* 0x0000000602007388 */ /* 0x0007e20000000800 */
[----:B------:R-:W-:-:S02]  /*14b00*/  F2FP.F16.F32.PACK_AB R11, R11, R161 ;  /* 0x000000a10b0b723e */ /* 0x000fc400000000ff */
[----:B------:R-:W-:Y:S01]  /*14b10*/  F2FP.F16.F32.PACK_AB R13, R13, R160 ;  /* 0x000000a00d0d723e */ /* 0x000fe200000000ff */
[----:B------:R4:W-:Y:S01]  /*14b20*/  STS [R2+0x400], R8 ;  /* 0x0004000802007388 */ /* 0x0009e20000000800 */
[----:B------:R-:W-:Y:S02]  /*14b30*/  F2FP.F16.F32.PACK_AB R50, R17, R157 ;  /* 0x0000009d1132723e */ /* 0x000fe400000000ff */
[----:B------:R-:W-:Y:S02]  /*14b40*/  F2FP.F16.F32.PACK_AB R48, R48, R156 ;  /* 0x0000009c3030723e */ /* 0x000fe400000000ff */
[----:B------:R-:W-:Y:S02]  /*14b50*/  F2FP.F16.F32.PACK_AB R47, R47, R54 ;  /* 0x000000362f2f723e */ /* 0x000fe400000000ff */
[----:B-1----:R-:W-:Y:S02]  /*14b60*/  IADD3 R4, R0, R5, RZ ;  /* 0x0000000500047210 */ /* 0x002fe40007ffe0ff */
[----:B------:R-:W-:-:S02]  /*14b70*/  F2FP.F16.F32.PACK_AB R44, R44, R58 ;  /* 0x0000003a2c2c723e */ /* 0x000fc400000000ff */
[----:B------:R-:W-:Y:S01]  /*14b80*/  F2FP.F16.F32.PACK_AB R43, R61, R60 ;  /* 0x0000003c3d2b723e */ /* 0x000fe200000000ff */
[----:B------:R1:W-:Y:S01]  /*14b90*/  STS [R4], R7 ;  /* 0x0000000704007388 */ /* 0x0003e20000000800 */
[----:B--2---:R-:W-:Y:S02]  /*14ba0*/  IADD3 R3, R5, R2, RZ ;  /* 0x0000000205037210 */ /* 0x004fe40007ffe0ff */
[----:B------:R-:W-:Y:S01]  /*14bb0*/  F2FP.F16.F32.PACK_AB R42, R42, R62 ;  /* 0x0000003e2a2a723e */ /* 0x000fe200000000ff */
[----:B------:R-:W-:Y:S01]  /*14bc0*/  STS [R4+0x400], R12 ;  /* 0x0004000c04007388 */ /* 0x000fe20000000800 */
[-C--:B------:R-:W-:Y:S02]  /*14bd0*/  IADD3 R5, R3, R9.reuse, RZ ;  /* 0x0000000903057210 */ /* 0x080fe40007ffe0ff */
[----:B------:R-:W-:Y:S01]  /*14be0*/  F2FP.F16.F32.PACK_AB R41, R41, R64 ;  /* 0x000000402929723e */ /* 0x000fe200000000ff */
[----:B------:R-:W-:Y:S01]  /*14bf0*/  STS [R3], R11 ;  /* 0x0000000b03007388 */ /* 0x000fe20000000800 */
[----:B---3--:R-:W-:-:S02]  /*14c00*/  IADD3 R6, R4, R9, RZ ;  /* 0x0000000904067210 */ /* 0x008fc40007ffe0ff */
[----:B------:R-:W-:Y:S01]  /*14c10*/  F2FP.F16.F32.PACK_AB R40, R40, R66 ;  /* 0x000000422828723e */ /* 0x000fe200000000ff */
[----:B------:R-:W-:Y:S01]  /*14c20*/  STS [R3+0x400], R10 ;  /* 0x0004000a03007388 */ /* 0x000fe20000000800 */
[----:B----4-:R-:W-:Y:S02]  /*14c30*/  IADD3 R8, R0, R9, RZ ;  /* 0x0000000900087210 */ /* 0x010fe40007ffe0ff */
[----:B------:R-:W-:Y:S02]  /*14c40*/  F2FP.F16.F32.PACK_AB R39, R69, R68 ;  /* 0x000000444527723e */ /* 0x000fe400000000ff */
[----:B------:R-:W-:Y:S01]  /*14c50*/  F2FP.F16.F32.PACK_AB R38, R38, R70 ;  /* 0x000000462626723e */ /* 0x000fe200000000ff */
[----:B------:R-:W-:Y:S01]  /*14c60*/  STS [R8], R13 ;  /* 0x0000000d08007388 */ /* 0x000fe20000000800 */
[----:B------:R-:W-:Y:S02]  /*14c70*/  F2FP.F16.F32.PACK_AB R37, R37, R72 ;  /* 0x000000482525723e */ /* 0x000fe400000000ff */
[----:B------:R-:W-:Y:S01]  /*14c80*/  F2FP.F16.F32.PACK_AB R36, R36, R74 ;  /* 0x0000004a2424723e */ /* 0x000fe200000000ff */
[----:B------:R2:W-:Y:S01]  /*14c90*/  STS [R8+0x400], R14 ;  /* 0x0004000e08007388 */ /* 0x0005e20000000800 */
[----:B------:R-:W-:-:S02]  /*14ca0*/  F2FP.F16.F32.PACK_AB R35, R35, R76 ;  /* 0x0000004c2323723e */ /* 0x000fc400000000ff */
[----:B-1----:R-:W-:Y:S02]  /*14cb0*/  IADD3 R7, R9, R2, RZ ;  /* 0x0000000209077210 */ /* 0x002fe40007ffe0ff */
[----:B------:R-:W-:Y:S02]  /*14cc0*/  F2FP.F16.F32.PACK_AB R34, R34, R78 ;  /* 0x0000004e2222723e */ /* 0x000fe400000000ff */
[----:B------:R-:W-:Y:S01]  /*14cd0*/  F2FP.F16.F32.PACK_AB R33, R33, R80 ;  /* 0x000000502121723e */ /* 0x000fe200000000ff */
[----:B------:R-:W-:Y:S01]  /*14ce0*/  STS [R7], R50 ;  /* 0x0000003207007388 */ /* 0x000fe20000000800 */
[----:B------:R-:W-:Y:S02]  /*14cf0*/  F2FP.F16.F32.PACK_AB R32, R32, R82 ;  /* 0x000000522020723e */ /* 0x000fe400000000ff */
[----:B------:R-:W-:Y:S01]  /*14d00*/  PLOP3.LUT P0, PT, PT, PT, UP0, 0x80, 0x0 ;  /* 0x000000000000781c */ /* 0x000fe20003f0f008 */
[----:B------:R-:W-:Y:S01]  /*14d10*/  STS [R7+0x400], R49 ;  /* 0x0004003107007388 */ /* 0x000fe20000000800 */
[----:B------:R-:W-:-:S02]  /*14d20*/  F2FP.F16.F32.PACK_AB R31, R31, R84 ;  /* 0x000000541f1f723e */ /* 0x000fc400000000ff */
[----:B------:R-:W-:Y:S01]  /*14d30*/  F2FP.F16.F32.PACK_AB R30, R30, R86 ;  /* 0x000000561e1e723e */ /* 0x000fe200000000ff */
[----:B------:R-:W-:Y:S01]  /*14d40*/  STS [R6], R48 ;  /* 0x0000003006007388 */ /* 0x000fe20000000800 */
[----:B------:R-:W-:Y:S02]  /*14d50*/  F2FP.F16.F32.PACK_AB R29, R29, R88 ;  /* 0x000000581d1d723e */ /* 0x000fe400000000ff */
[----:B------:R-:W-:Y:S01]  /*14d60*/  F2FP.F16.F32.PACK_AB R28, R28, R90 ;  /* 0x0000005a1c1c723e */ /* 0x000fe200000000ff */
[----:B------:R-:W-:Y:S01]  /*14d70*/  STS [R6+0x400], R47 ;  /* 0x0004002f06007388 */ /* 0x000fe20000000800 */
[----:B------:R-:W-:Y:S02]  /*14d80*/  F2FP.F16.F32.PACK_AB R27, R27, R92 ;  /* 0x0000005c1b1b723e */ /* 0x000fe400000000ff */
[----:B------:R-:W-:Y:S01]  /*14d90*/  F2FP.F16.F32.PACK_AB R26, R26, R94 ;  /* 0x0000005e1a1a723e */ /* 0x000fe200000000ff */
[----:B------:R-:W-:Y:S01]  /*14da0*/  STS [R5], R46 ;  /* 0x0000002e05007388 */ /* 0x000fe20000000800 */
        /* <DEDUP_REMOVED lines=25> */
[----:B--2---:R-:W-:Y:S01]  /*14f40*/  F2FP.F16.F32.PACK_AB R14, R165, R164 ;  /* 0x000000a4a50e723e */ /* 0x004fe200000000ff */
[----:B------:R-:W-:Y:S01]  /*14f50*/  STS [R3+0x2400], R36 ;  /* 0x0024002403007388 */ /* 0x000fe20000000800 */
[----:B------:R-:W-:-:S02]  /*14f60*/  F2FP.F16.F32.PACK_AB R13, R167, R166 ;  /* 0x000000a6a70d723e */ /* 0x000fc400000000ff */
[----:B------:R-:W-:Y:S01]  /*14f70*/  F2FP.F16.F32.PACK_AB R12, R145, R144 ;  /* 0x00000090910c723e */ /* 0x000fe200000000ff */
[----:B------:R-:W-:Y:S01]  /*14f80*/  STS [R8+0x2000], R35 ;  /* 0x0020002308007388 */ /* 0x000fe20000000800 */
[----:B------:R-:W-:Y:S02]  /*14f90*/  F2FP.F16.F32.PACK_AB R11, R147, R146 ;  /* 0x00000092930b723e */ /* 0x000fe400000000ff */
[----:B------:R-:W-:Y:S01]  /*14fa0*/  F2FP.F16.F32.PACK_AB R10, R149, R148 ;  /* 0x00000094950a723e */ /* 0x000fe200000000ff */
[----:B------:R-:W-:Y:S01]  /*14fb0*/  STS [R8+0x2400], R34 ;  /* 0x0024002208007388 */ /* 0x000fe20000000800 */
[----:B------:R-:W-:-:S03]  /*14fc0*/  F2FP.F16.F32.PACK_AB R9, R151, R150 ;  /* 0x000000969709723e */ /* 0x000fc600000000ff */
        /* <DEDUP_REMOVED lines=13> */
[----:B------:R2:W-:Y:S04]  /*150a0*/  STS [R3+0x4400], R20 ;  /* 0x0044001403007388 */ /* 0x0005e80000000800 */
[----:B------:R3:W-:Y:S04]  /*150b0*/  STS [R8+0x4000], R19 ;  /* 0x0040001308007388 */ /* 0x0007e80000000800 */
[----:B------:R4:W-:Y:S04]  /*150c0*/  STS [R8+0x4400], R18 ;  /* 0x0044001208007388 */ /* 0x0009e80000000800 */
[----:B------:R4:W-:Y:S04]  /*150d0*/  STS [R7+0x4000], R17 ;  /* 0x0040001107007388 */ /* 0x0009e80000000800 */
[----:B------:R4:W-:Y:S04]  /*150e0*/  STS [R7+0x4400], R16 ;  /* 0x0044001007007388 */ /* 0x0009e80000000800 */
[----:B------:R4:W-:Y:S01]  /*150f0*/  STS [R6+0x4000], R15 ;  /* 0x0040000f06007388 */ /* 0x0009e20000000800 */
[----:B-1----:R-:W-:-:S02]  /*15100*/  F2FP.F16.F32.PACK_AB R21, R131, R130 ;  /* 0x000000828315723e */ /* 0x002fc400000000ff */
[----:B--2---:R-:W-:Y:S02]  /*15110*/  F2FP.F16.F32.PACK_AB R20, R133, R132 ;  /* 0x000000848514723e */ /* 0x004fe400000000ff */
[----:B---3--:R-:W-:Y:S02]  /*15120*/  F2FP.F16.F32.PACK_AB R19, R135, R134 ;  /* 0x000000868713723e */ /* 0x008fe400000000ff */
[----:B----4-:R-:W-:Y:S02]  /*15130*/  F2FP.F16.F32.PACK_AB R18, R137, R136 ;  /* 0x000000888912723e */ /* 0x010fe400000000ff */
[----:B------:R-:W-:Y:S02]  /*15140*/  F2FP.F16.F32.PACK_AB R17, R139, R138 ;  /* 0x0000008a8b11723e */ /* 0x000fe400000000ff */
[----:B------:R-:W-:Y:S02]  /*15150*/  F2FP.F16.F32.PACK_AB R16, R141, R140 ;  /* 0x0000008c8d10723e */ /* 0x000fe400000000ff */
[----:B------:R-:W-:Y:S01]  /*15160*/  F2FP.F16.F32.PACK_AB R15, R143, R142 ;  /* 0x0000008e8f0f723e */ /* 0x000fe200000000ff */
[----:B------:R-:W-:Y:S06]  /*15170*/  @P0 BRA `(.L_x_516) ;  /* 0x00000000001c0947 */ /* 0x000fec0003800000 */
[----:B------:R-:W1:Y:S01]  /*15180*/  S2UR UR7, SR_CTAID.Y ;  /* 0x00000000000779c3 */ /* 0x000e620000002600 */
[----:B------:R-:W-:Y:S01]  /*15190*/  ULDC.64 UR4, c[0x0][0x290] ;  /* 0x0000a40000047ab9 */ /* 0x000fe20000000a00 */
[----:B-1----:R-:W-:Y:S02]  /*151a0*/  USHF.R.S32.HI UR6, URZ, 0x1f, UR7 ;  /* 0x0000001f3f067899 */ /* 0x002fe40008011407 */
[----:B------:R-:W-:Y:S02]  /*151b0*/  UIMAD.WIDE.U32 UR10, UR7, UR4, URZ ;  /* 0x00000004070a72a5 */ /* 0x000fe4000f8e003f */
[----:B------:R-:W-:-:S04]  /*151c0*/  UIMAD UR6, UR6, UR4, URZ ;  /* 0x00000004060672a4 */ /* 0x000fc8000f8e023f */
[----:B------:R-:W-:-:S04]  /*151d0*/  UIMAD UR5, UR7, UR5, UR6 ;  /* 0x00000005070572a4 */ /* 0x000fc8000f8e0206 */
[----:B------:R-:W-:-:S12]  /*151e0*/  UIADD3 UR9, UR11, UR5, URZ ;  /* 0x000000050b097290 */ /* 0x000fd8000fffe03f */
.L_x_516:
[----:B------:R-:W-:Y:S01]  /*151f0*/  ULDC.U8 UR4, c[0x0][0x3d9] ;  /* 0x0000f64000047ab9 */ /* 0x000fe20000000000 */
[----:B------:R-:W1:Y:S01]  /*15200*/  S2R R22, SR_TID.X ;  /* 0x0000000000167919 */ /* 0x000e620000002100 */
[----:B------:R-:W-:Y:S01]  /*15210*/  ISETP.NE.AND P0, PT, RZ, UR4, PT ;  /* 0x00000004ff007c0c */ /* 0x000fe2000bf05270 */
[----:B------:R-:W2:Y:S01]  /*15220*/  S2UR UR5, SR_CTAID.X ;  /* 0x00000000000579c3 */ /* 0x000ea20000002500 */
[----:B------:R-:W-:Y:S01]  /*15230*/  ULDC.U8 UR8, c[0x0][0x3d8] ;  /* 0x0000f60000087ab9 */ /* 0x000fe20000000000 */
[----:B------:R-:W-:Y:S01]  /*15240*/  STS [R6+0x4400], R56 ;  /* 0x0044003806007388 */ /* 0x000fe20000000800 */
[----:B------:R-:W-:-:S03]  /*15250*/  ISETP.NE.AND P1, PT, RZ, UR8, PT ;  /* 0x00000008ff007c0c */ /* 0x000fc6000bf25270 */
[----:B------:R-:W-:Y:S01]  /*15260*/  STS [R5+0x4000], R55 ;  /* 0x0040003705007388 */ /* 0x000fe20000000800 */
[----:B------:R-:W-:-:S03]  /*15270*/  ISETP.EQ.AND P1, PT, RZ, UR4, P1 ;  /* 0x00000004ff007c0c */ /* 0x000fc60008f22270 */
[----:B------:R-:W-:Y:S04]  /*15280*/  STS [R5+0x4400], R54 ;  /* 0x0044003605007388 */ /* 0x000fe80000000800 */
[----:B------:R-:W-:Y:S04]  /*15290*/  STS [R0+0x6000], R53 ;  /* 0x0060003500007388 */ /* 0x000fe80000000800 */
[----:B------:R3:W-:Y:S02]  /*152a0*/  STS [R0+0x6400], R52 ;  /* 0x0064003400007388 */ /* 0x0007e40000000800 */
[----:B------:R-:W-:-:S02]  /*152b0*/  @!P1 PLOP3.LUT P5, PT, PT, PT, PT, 0x8, 0x0 ;  /* 0x000000000000981c */ /* 0x000fc40003fae170 */
[----:B------:R-:W-:Y:S01]  /*152c0*/  STS [R2+0x6000], R51 ;  /* 0x0060003302007388 */ /* 0x000fe20000000800 */
[----:B--2---:R-:W-:-:S03]  /*152d0*/  UIMAD UR4, UR5, -0x40, UR18 ;  /* 0xffffffc0050478a4 */ /* 0x004fc6000f8e0212 */
[----:B------:R-:W-:Y:S04]  /*152e0*/  STS [R2+0x6400], R21 ;  /* 0x0064001502007388 */ /* 0x000fe80000000800 */
[----:B------:R-:W-:Y:S04]  /*152f0*/  STS [R4+0x6000], R20 ;  /* 0x0060001404007388 */ /* 0x000fe80000000800 */
[----:B------:R2:W-:Y:S04]  /*15300*/  STS [R4+0x6400], R19 ;  /* 0x0064001304007388 */ /* 0x0005e80000000800 */
[----:B------:R1:W-:Y:S04]  /*15310*/  STS [R3+0x6000], R18 ;  /* 0x0060001203007388 */ /* 0x0003e80000000800 */
[----:B------:R4:W-:Y:S01]  /*15320*/  STS [R3+0x6400], R17 ;  /* 0x0064001103007388 */ /* 0x0009e20000000800 */
[----:B---3--:R-:W-:-:S03]  /*15330*/  LOP3.LUT R0, R57, 0xffffffe0, RZ, 0xc0, !PT ;  /* 0xffffffe039007812 */ /* 0x008fc600078ec0ff */
[----:B------:R-:W-:Y:S04]  /*15340*/  STS [R8+0x6000], R16 ;  /* 0x0060001008007388 */ /* 0x000fe80000000800 */
[----:B------:R3:W-:Y:S04]  /*15350*/  STS [R8+0x6400], R15 ;  /* 0x0064000f08007388 */ /* 0x0007e80000000800 */
[----:B------:R5:W-:Y:S04]  /*15360*/  STS [R7+0x6000], R14 ;  /* 0x0060000e07007388 */ /* 0x000be80000000800 */
[----:B------:R5:W-:Y:S01]  /*15370*/  STS [R7+0x6400], R13 ;  /* 0x0064000d07007388 */ /* 0x000be20000000800 */
[----:B--2---:R-:W-:Y:S01]  /*15380*/  LEA.HI R19, R173, R172, RZ, 0x3 ;  /* 0x000000acad137211 */ /* 0x004fe200078f18ff */
[----:B------:R-:W2:Y:S01]  /*15390*/  S2R R20, SR_CTAID.Z ;  /* 0x0000000000147919 */ /* 0x000ea20000002700 */
[----:B-1----:R-:W-:Y:S01]  /*153a0*/  SHF.R.S32.HI R18, RZ, 0x1f, R22 ;  /* 0x0000001fff127819 */ /* 0x002fe20000011416 */
[----:B------:R-:W-:Y:S01]  /*153b0*/  STS [R6+0x6000], R12 ;  /* 0x0060000c06007388 */ /* 0x000fe20000000800 */
[----:B----4-:R-:W1:Y:S02]  /*153c0*/  @P0 LDC.64 R2, c[0x0][0x2c0] ;  /* 0x0000b000ff020b82 */ /* 0x010e640000000a00 */
[----:B------:R-:W-:Y:S01]  /*153d0*/  LEA.HI R4, R18, R22, RZ, 0x5 ;  /* 0x0000001612047211 */ /* 0x000fe200078f28ff */
[----:B------:R4:W-:Y:S04]  /*153e0*/  STS [R6+0x6400], R11 ;  /* 0x0064000b06007388 */ /* 0x0009e80000000800 */
[----:B------:R2:W-:Y:S01]  /*153f0*/  STS [R5+0x6400], R9 ;  /* 0x0064000905007388 */ /* 0x0005e20000000800 */
[----:B---3--:R-:W-:-:S03]  /*15400*/  SHF.R.S32.HI R8, RZ, 0x3, R19 ;  /* 0x00000003ff087819 */ /* 0x008fc60000011413 */
[----:B------:R3:W-:Y:S01]  /*15410*/  STS [R5+0x6000], R10 ;  /* 0x0060000a05007388 */ /* 0x0007e20000000800 */
[----:B-----5:R-:W1:Y:S01]  /*15420*/  S2R R14, SR_CTAID.Y ;  /* 0x00000000000e7919 */ /* 0x020e620000002600 */
[----:B------:R-:W3:Y:S08]  /*15430*/  @P4 LDC R13, c[0x0][0x2e8] ;  /* 0x0000ba00ff0d4b82 */ /* 0x000ef00000000800 */
[----:B------:R-:W3:Y:S01]  /*15440*/  @P0 LDC R7, c[0x0][0x2c0] ;  /* 0x0000b000ff070b82 */ /* 0x000ee20000000800 */
[----:B----4-:R-:W-:Y:S01]  /*15450*/  IMAD.IADD R6, R172, 0x1, -R0 ;  /* 0x00000001ac067824 */ /* 0x010fe200078e0a00 */
[----:B------:R-:W-:Y:S01]  /*15460*/  LEA.HI.SX32 R11, R19, 0x10, 0x1d ;  /* 0x00000010130b7811 */ /* 0x000fe200078feaff */
[----:B-1----:R-:W-:Y:S01]  /*15470*/  @P0 IMAD R0, R3, R2, RZ ;  /* 0x0000000203000224 */ /* 0x002fe200078e02ff */
[----:B------:R-:W-:Y:S01]  /*15480*/  @!P1 CS2R R2, SRZ ;  /* 0x0000000000029805 */ /* 0x000fe2000001ff00 */
[----:B--2---:R1:W2:Y:S01]  /*15490*/  @P4 MUFU.LG2 R9, R154 ;  /* 0x0000009a00094308 */ /* 0x0042a20000000c00 */
[----:B---3--:R-:W-:Y:S01]  /*154a0*/  LEA.HI.SX32 R10, R19, 0x20, 0x1d ;  /* 0x00000020130a7811 */ /* 0x008fe200078feaff */
[----:B------:R-:W-:Y:S01]  /*154b0*/  @P0 IMAD.MOV.U32 R5, RZ, RZ, 0x1 ;  /* 0x00000001ff050424 */ /* 0x000fe200078e00ff */
        /* <DEDUP_REMOVED lines=9> */
.L_x_517:
[----:B------:R-:W-:Y:S05]  /*15550*/  @P0 BRA `(.L_x_518) ;  /* 0x0000000000180947 */ /* 0x000fea0003800000 */
[----:B------:R-:W3:Y:S01]  /*15560*/  LDC R0, c[0x0][0x2c4] ;  /* 0x0000b100ff007b82 */ /* 0x000ee20000000800 */
[----:B------:R-:W-:Y:S02]  /*15570*/  ISETP.NE.AND P0, PT, RZ, UR8, PT ;  /* 0x00000008ff007c0c */ /* 0x000fe4000bf05270 */
[----:B------:R-:W-:-:S05]  /*15580*/  MOV R7, 0x1 ;  /* 0x0000000100077802 */ /* 0x000fca0000000f00 */
[----:B------:R-:W4:Y:S08]  /*15590*/  LDC R5, c[0x0][0x270] ;  /* 0x00009c00ff057b82 */ /* 0x000f300000000800 */
[----:B---3--:R-:W4:Y:S02]  /*155a0*/  @P0 LDC R0, c[0x0][0x2e4] ;  /* 0x0000b900ff000b82 */ /* 0x008f240000000800 */
[----:B----4-:R-:W-:-:S07]  /*155b0*/  IMAD R5, R0, R5, RZ ;  /* 0x0000000500057224 */ /* 0x010fce00078e02ff */
.L_x_518:
[----:B------:R-:W-:Y:S01]  /*155c0*/  BAR.SYNC.DEFER_BLOCKING 0x0 ;  /* 0x0000000000007b1d */ /* 0x000fe20000010000 */
[----:B------:R-:W-:Y:S01]  /*155d0*/  LOP3.LUT R4, R4, 0xffffffe0, RZ, 0xc0, !PT ;  /* 0xffffffe004047812 */ /* 0x000fe200078ec0ff */
[----:B------:R-:W-:Y:S01]  /*155e0*/  IMAD R5, R14, R5, RZ ;  /* 0x000000050e057224 */ /* 0x000fe200078e02ff */
[----:B------:R-:W-:Y:S01]  /*155f0*/  ISETP.GE.AND P1, PT, R8, UR4, PT ;  /* 0x0000000408007c0c */ /* 0x000fe2000bf26270 */
[----:B------:R-:W-:Y:S01]  /*15600*/  IMAD.MOV.U32 R16, RZ, RZ, 0x7f800000 ;  /* 0x7f800000ff107424 */ /* 0x000fe200078e00ff */
[----:B------:R-:W-:Y:S01]  /*15610*/  SHF.R.S32.HI R8, RZ, 0x1f, R45 ;  /* 0x0000001fff087819 */ /* 0x000fe2000001142d */
[----:B------:R-:W-:Y:S02]  /*15620*/  IMAD.IADD R4, R22, 0x1, -R4 ;  /* 0x0000000116047824 */ /* 0x000fe400078e0a04 */
[----:B------:R-:W3:Y:S01]  /*15630*/  @P3 LDC R17, c[0x0][0x2e8] ;  /* 0x0000ba00ff113b82 */ /* 0x000ee20000000800 */
[----:B------:R-:W-:Y:S01]  /*15640*/  ISETP.GE.AND P0, PT, R11, UR4, PT ;  /* 0x000000040b007c0c */ /* 0x000fe2000bf06270 */
[----:B------:R-:W-:Y:S01]  /*15650*/  BSSY B0, `(.L_x_519) ;  /* 0x000002f000007945 */ /* 0x000fe20003800000 */
[----:B------:R-:W-:Y:S01]  /*15660*/  ISETP.GE.AND P6, PT, R10, UR4, PT ;  /* 0x000000040a007c0c */ /* 0x000fe2000bfc6270 */
[----:B------:R-:W-:Y:S01]  /*15670*/  IMAD.MOV.U32 R15, RZ, RZ, 0x7f800000 ;  /* 0x7f800000ff0f7424 */ /* 0x000fe200078e00ff */
[----:B------:R-:W-:Y:S01]  /*15680*/  SHF.R.S32.HI R11, RZ, 0x1f, R4 ;  /* 0x0000001fff0b7819 */ /* 0x000fe20000011404 */
[----:B------:R-:W4:Y:S01]  /*15690*/  @P3 MUFU.LG2 R10, R155 ;  /* 0x0000009b000a3308 */ /* 0x000f220000000c00 */
[----:B------:R-:W-:-:S02]  /*156a0*/  LEA.HI R8, R8, R45, RZ, 0x2 ;  /* 0x0000002d08087211 */ /* 0x000fc400078f10ff */
[----:B------:R-:W-:Y:S02]  /*156b0*/  LEA.HI R11, R11, R4, RZ, 0x2 ;  /* 0x000000040b0b7211 */ /* 0x000fe400078f10ff */
[----:B------:R-:W-:Y:S02]  /*156c0*/  LOP3.LUT P2, RZ, R6, 0x3, RZ, 0xc0, !PT ;  /* 0x0000000306ff7812 */ /* 0x000fe4000784c0ff */
[----:B------:R-:W-:Y:S01]  /*156d0*/  LOP3.LUT R4, R8, 0xffffffc, RZ, 0xc0, !PT ;  /* 0x0ffffffc08047812 */ /* 0x000fe200078ec0ff */
[----:B--2---:R-:W-:Y:S01]  /*156e0*/  @P4 FMUL.FTZ R8, R9, 0.69314718246459960938 ;  /* 0x3f31721809084820 */ /* 0x004fe20000410000 */
[----:B------:R-:W-:Y:S01]  /*156f0*/  SEL R6, R5, RZ, !P5 ;  /* 0x000000ff05067207 */ /* 0x000fe20006800000 */
[----:B------:R-:W-:Y:S01]  /*15700*/  IMAD R5, R7, UR5, RZ ;  /* 0x0000000507057c24 */ /* 0x000fe2000f8e02ff */
[----:B------:R2:W1:Y:S01]  /*15710*/  LDS.128 R32, [R215+0x1800] ;  /* 0x00180000d7207984 */ /* 0x0004620000000c00 */
[----:B------:R-:W-:Y:S01]  /*15720*/  IMAD.IADD R12, R45, 0x1, -R4 ;  /* 0x000000012d0c7824 */ /* 0x000fe200078e0a04 */
[----:B------:R-:W-:Y:S01]  /*15730*/  LEA.HI R18, R18, R22, RZ, 0x3 ;  /* 0x0000001612127211 */ /* 0x000fe200078f18ff */
[----:B------:R-:W-:-:S02]  /*15740*/  IMAD R4, R20, R0, R6 ;  /* 0x0000000014047224 */ /* 0x000fc400078e0206 */
[----:B------:R-:W-:Y:S01]  /*15750*/  @P4 FFMA.FTZ R16, R153, R13, R8 ;  /* 0x0000000d99104223 */ /* 0x000fe20000010008 */
[----:B------:R-:W-:Y:S01]  /*15760*/  IMAD.SHL.U32 R0, R5, 0x40, RZ ;  /* 0x0000004005007824 */ /* 0x000fe200078e00ff */
[----:B------:R-:W-:Y:S01]  /*15770*/  LOP3.LUT R5, R18, 0xfffffff8, RZ, 0xc0, !PT ;  /* 0xfffffff812057812 */ /* 0x000fe200078ec0ff */
[----:B----4-:R-:W-:Y:S01]  /*15780*/  @P3 FMUL.FTZ R10, R10, 0.69314718246459960938 ;  /* 0x3f3172180a0a3820 */ /* 0x010fe20000410000 */
[----:B------:R-:W-:Y:S02]  /*15790*/  SHF.R.S32.HI R6, RZ, 0x2, R11 ;  /* 0x00000002ff067819 */ /* 0x000fe4000001140b */
[----:B------:R-:W-:Y:S01]  /*157a0*/  IADD3 R8, P5, P4, R0, R2, R4 ;  /* 0x0000000200087210 */ /* 0x000fe20007cbe004 */
[----:B------:R-:W-:Y:S01]  /*157b0*/  IMAD.IADD R14, R22, 0x1, -R5 ;  /* 0x00000001160e7824 */ /* 0x000fe200078e0a05 */
[----:B------:R-:W-:Y:S01]  /*157c0*/  SHF.R.S32.HI R9, RZ, 0x1f, R0 ;  /* 0x0000001fff097819 */ /* 0x000fe20000011400 */
[----:B------:R-:W-:Y:S01]  /*157d0*/  IMAD R0, R12, 0x10, R6 ;  /* 0x000000100c007824 */ /* 0x000fe200078e0206 */
[----:B------:R-:W-:Y:S01]  /*157e0*/  SHF.R.S32.HI R2, RZ, 0x1f, R4 ;  /* 0x0000001fff027819 */ /* 0x000fe20000011404 */
[----:B---3--:R-:W-:-:S03]  /*157f0*/  @P3 FFMA.FTZ R15, R152, R17, R10 ;  /* 0x00000011980f3223 */ /* 0x008fc6000001000a */
[----:B------:R-:W-:Y:S01]  /*15800*/  IADD3.X R5, R9, R3, R2, P5, P4 ;  /* 0x0000000309057210 */ /* 0x000fe20002fe8402 */
[----:B--2---:R-:W-:Y:S06]  /*15810*/  @P2 BRA `(.L_x_520) ;  /* 0x0000000000482947 */ /* 0x004fec0003800000 */
[----:B------:R-:W-:Y:S01]  /*15820*/  UIMAD UR6, UR5, -0x40, UR18 ;  /* 0xffffffc0050678a4 */ /* 0x000fe2000f8e0212 */
[----:B------:R-:W-:-:S05]  /*15830*/  VIADD R2, R0, 0x8 ;  /* 0x0000000800027836 */ /* 0x000fca0000000000 */
[----:B------:R-:W-:Y:S02]  /*15840*/  ISETP.GE.AND P5, PT, R0, UR6, PT ;  /* 0x0000000600007c0c */ /* 0x000fe4000bfa6270 */
[----:B------:R-:W-:-:S11]  /*15850*/  ISETP.GE.AND P4, PT, R2, UR6, PT ;  /* 0x0000000602007c0c */ /* 0x000fd6000bf86270 */
[----:B------:R-:W2:Y:S01]  /*15860*/  @!P5 LDC.64 R10, c[0x0][0x2b0] ;  /* 0x0000ac00ff0adb82 */ /* 0x000ea20000000a00 */
[-C--:B------:R-:W-:Y:S02]  /*15870*/  @!P5 IMAD R0, R0, R7.reuse, RZ ;  /* 0x000000070000d224 */ /* 0x080fe400078e02ff */
[----:B------:R-:W-:-:S03]  /*15880*/  @!P4 IMAD R3, R2, R7, RZ ;  /* 0x000000070203c224 */ /* 0x000fc600078e02ff */
[CC--:B------:R-:W-:Y:S02]  /*15890*/  @!P5 IADD3 R2, P3, R0.reuse, R8.reuse, RZ ;  /* 0x000000080002d210 */ /* 0x0c0fe40007f7e0ff */
[----:B------:R-:W3:Y:S01]  /*158a0*/  @!P4 LDC.64 R12, c[0x0][0x2b0] ;  /* 0x0000ac00ff0ccb82 */ /* 0x000ee20000000a00 */
[C---:B------:R-:W-:Y:S02]  /*158b0*/  @!P4 IADD3 R6, P2, R3.reuse, R8, RZ ;  /* 0x000000080306c210 */ /* 0x040fe40007f5e0ff */
[-C--:B------:R-:W-:Y:S02]  /*158c0*/  @!P5 LEA.HI.X.SX32 R0, R0, R5.reuse, 0x1, P3 ;  /* 0x000000050000d211 */ /* 0x080fe400018f0eff */
[----:B------:R-:W-:Y:S02]  /*158d0*/  @!P4 LEA.HI.X.SX32 R3, R3, R5, 0x1, P2 ;  /* 0x000000050303c211 */ /* 0x000fe400010f0eff */
[----:B--2---:R-:W-:-:S04]  /*158e0*/  @!P5 LEA R4, P3, R2, R10, 0x2 ;  /* 0x0000000a0204d211 */ /* 0x004fc800078610ff */
[----:B------:R-:W-:Y:S02]  /*158f0*/  @!P5 LEA.HI.X R5, R2, R11, R0, 0x2, P3 ;  /* 0x0000000b0205d211 */ /* 0x000fe400018f1400 */
[----:B---3--:R-:W-:-:S03]  /*15900*/  @!P4 LEA R2, P2, R6, R12, 0x2 ;  /* 0x0000000c0602c211 */ /* 0x008fc600078410ff */
[----:B------:R2:W-:Y:S01]  /*15910*/  @!P5 STG.E desc[UR30][R4.64], R16 ;  /* 0x000000100400d986 */ /* 0x0005e2000c10191e */
[----:B------:R-:W-:-:S05]  /*15920*/  @!P4 LEA.HI.X R3, R6, R13, R3, 0x2, P2 ;  /* 0x0000000d0603c211 */ /* 0x000fca00010f1403 */
[----:B------:R2:W-:Y:S04]  /*15930*/  @!P4 STG.E desc[UR30][R2.64], R15 ;  /* 0x0000000f0200c986 */ /* 0x0005e8000c10191e */
.L_x_520:
[----:B------:R-:W-:Y:S05]  /*15940*/  BSYNC B0 ;  /* 0x0000000000007941 */ /* 0x000fea0003800000 */
.L_x_519:
[----:B------:R3:W5:Y:S04]  /*15950*/  LDL R30, [R1+0x24] ;  /* 0x00002400011e7983 */ /* 0x0007680000100800 */
[----:B------:R3:W5:Y:S01]  /*15960*/  LDL R31, [R1+0x20] ;  /* 0x00002000011f7983 */ /* 0x0007620000100800 */
[----:B------:R-:W-:Y:S01]  /*15970*/  IMAD.SHL.U32 R28, R14, 0x8, RZ ;  /* 0x000000080e1c7824 */ /* 0x000fe200078e00ff */
[----:B------:R-:W-:Y:S01]  /*15980*/  SHF.R.S32.HI R8, RZ, 0x1f, R20 ;  /* 0x0000001fff087819 */ /* 0x000fe20000011414 */
[----:B------:R-:W-:Y:S01]  /*15990*/  ULDC.64 UR6, c[0x0][0x2a0] ;  /* 0x0000a80000067ab9 */ /* 0x000fe20000000a00 */
[----:B--2---:R-:W-:Y:S01]  /*159a0*/  SHF.R.S32.HI R2, RZ, 0x3, R18 ;  /* 0x00000003ff027819 */ /* 0x004fe20000011412 */
[----:B------:R3:W2:Y:S01]  /*159b0*/  LDS.128 R24, [R215] ;  /* 0x00000000d7187984 */ /* 0x0006a20000000c00 */
[----:B------:R-:W-:Y:S01]  /*159c0*/  SHF.R.S32.HI R0, RZ, 0x1f, R28 ;  /* 0x0000001fff007819 */ /* 0x000fe2000001141c */
[----:B------:R-:W-:Y:S01]  /*159d0*/  IMAD.U32 R5, RZ, RZ, UR17 ;  /* 0x00000011ff057e24 */ /* 0x000fe2000f8e00ff */
[----:B------:R-:W-:Y:S01]  /*159e0*/  IADD3 R6, P2, R28, UR10, RZ ;  /* 0x0000000a1c067c10 */ /* 0x000fe2000ff5e0ff */
[----:B------:R3:W4:Y:S01]  /*159f0*/  LDS.128 R12, [R215+0x6000] ;  /* 0x00600000d70c7984 */ /* 0x0007220000000c00 */
[----:B------:R-:W-:Y:S01]  /*15a00*/  LEA.HI.SX32 R4, R19, 0x30, 0x1d ;  /* 0x0000003013047811 */ /* 0x000fe200078feaff */
[----:B------:R-:W-:Y:S01]  /*15a10*/  BSSY B0, `(.L_x_521) ;  /* 0x000001e000007945 */ /* 0x000fe20003800000 */
[----:B------:R-:W-:Y:S01]  /*15a20*/  IADD3.X R7, R0, UR9, RZ, P2, !PT ;  /* 0x0000000900077c10 */ /* 0x000fe200097fe4ff */
[----:B------:R-:W-:Y:S01]  /*15a30*/  IMAD R0, R8, UR6, RZ ;  /* 0x0000000608007c24 */ /* 0x000fe2000f8e02ff */
[----:B------:R3:W1:Y:S01]  /*15a40*/  LDS.128 R16, [R215+0x4000] ;  /* 0x00400000d7107984 */ /* 0x0006620000000c00 */
[----:B------:R-:W-:-:S02]  /*15a50*/  SHF.R.S32.HI R3, RZ, 0x1f, R2 ;  /* 0x0000001fff037819 */ /* 0x000fc40000011402 */
[----:B------:R-:W-:Y:S01]  /*15a60*/  IMAD R0, R20, UR7, R0 ;  /* 0x0000000714007c24 */ /* 0x000fe2000f8e0200 */
[----:B------:R-:W-:Y:S01]  /*15a70*/  ISETP.GE.AND P5, PT, R4, UR4, PT ;  /* 0x0000000404007c0c */ /* 0x000fe2000bfa6270 */
[----:B------:R-:W-:Y:S02]  /*15a80*/  IMAD.WIDE.U32 R10, R20, UR6, R6 ;  /* 0x00000006140a7c25 */ /* 0x000fe4000f8e0006 */
[----:B------:R3:W1:Y:S02]  /*15a90*/  LDS.128 R20, [R215+0x2000] ;  /* 0x00200000d7147984 */ /* 0x0006640000000c00 */
        /* <DEDUP_REMOVED lines=18> */
[----:B-1----:R2:W-:Y:S04]  /*15bc0*/  @!P3 STG.E.128 desc[UR30][R2.64+0x80], R20 ;  /* 0x000080140200b986 */ /* 0x0025e8000c101d1e */
[----:B------:R2:W-:Y:S04]  /*15bd0*/  @!P2 STG.E.128 desc[UR30][R2.64+0x100], R16 ;  /* 0x000100100200a986 */ /* 0x0005e8000c101d1e */
[----:B----4-:R2:W-:Y:S02]  /*15be0*/  @!P1 STG.E.128 desc[UR30][R2.64+0x180], R12 ;  /* 0x0001800c02009986 */ /* 0x0105e4000c101d1e */
.L_x_522:
[----:B------:R-:W-:Y:S05]  /*15bf0*/  BSYNC B0 ;  /* 0x0000000000007941 */ /* 0x000fea0003800000 */
.L_x_521:
[----:B--2---:R2:W2:Y:S01]  /*15c00*/  LDS.128 R24, [R215+0x800] ;  /* 0x00080000d7187984 */ /* 0x0044a20000000c00 */
[----:B------:R-:W-:Y:S03]  /*15c10*/  BSSY B0, `(.L_x_523) ;  /* 0x000001a000007945 */ /* 0x000fe60003800000 */
[----:B-1----:R1:W1:Y:S04]  /*15c20*/  LDS.128 R20, [R215+0x2800] ;  /* 0x00280000d7147984 */ /* 0x0022680000000c00 */
[----:B------:R1:W1:Y:S04]  /*15c30*/  LDS.128 R16, [R215+0x4800] ;  /* 0x00480000d7107984 */ /* 0x0002680000000c00 */
[----:B----4-:R4:W1:Y:S01]  /*15c40*/  LDS.128 R12, [R215+0x6800] ;  /* 0x00680000d70c7984 */ /* 0x0108620000000c00 */
        /* <DEDUP_REMOVED lines=18> */
[----:B--2---:R2:W-:Y:S04]  /*15d70*/  @!P3 STG.E.128 desc[UR30][R2.64], R24 ;  /* 0x000000180200b986 */ /* 0x0045e8000c101d1e */
[----:B-1----:R2:W-:Y:S04]  /*15d80*/  @!P2 STG.E.128 desc[UR30][R2.64+0x80], R20 ;  /* 0x000080140200a986 */ /* 0x0025e8000c101d1e */
[----:B------:R2:W-:Y:S04]  /*15d90*/  @!P1 STG.E.128 desc[UR30][R2.64+0x100], R16 ;  /* 0x0001001002009986 */ /* 0x0005e8000c101d1e */
[----:B------:R2:W-:Y:S02]  /*15da0*/  @!P0 STG.E.128 desc[UR30][R2.64+0x180], R12 ;  /* 0x0001800c02008986 */ /* 0x0005e4000c101d1e */
.L_x_524:
[----:B------:R-:W-:Y:S05]  /*15db0*/  BSYNC B0 ;  /* 0x0000000000007941 */ /* 0x000fea0003800000 */
.L_x_523:
[----:B--2---:R2:W2:Y:S01]  /*15dc0*/  LDS.128 R24, [R215+0x1000] ;  /* 0x00100000d7187984 */ /* 0x0044a20000000c00 */
[----:B------:R-:W-:Y:S03]  /*15dd0*/  BSSY B0, `(.L_x_525) ;  /* 0x000001a000007945 */ /* 0x000fe60003800000 */
[----:B-1----:R1:W1:Y:S04]  /*15de0*/  LDS.128 R20, [R215+0x3000] ;  /* 0x00300000d7147984 */ /* 0x0022680000000c00 */
        /* <DEDUP_REMOVED lines=24> */
.L_x_526:
[----:B------:R-:W-:Y:S05]  /*15f70*/  BSYNC B0 ;  /* 0x0000000000007941 */ /* 0x000fea0003800000 */
.L_x_525:
[----:B-12---:R1:W2:Y:S04]  /*15f80*/  LDS.128 R20, [R215+0x3800] ;  /* 0x00380000d7147984 */ /* 0x0062a80000000c00 */
[----:B------:R1:W1:Y:S04]  /*15f90*/  LDS.128 R16, [R215+0x5800] ;  /* 0x00580000d7107984 */ /* 0x0002680000000c00 */
[----:B------:R1:W1:Y:S01]  /*15fa0*/  LDS.128 R12, [R215+0x7800] ;  /* 0x00780000d70c7984 */ /* 0x0002620000000c00 */
        /* <DEDUP_REMOVED lines=24> */
.L_x_477:
        /* <DEDUP_REMOVED lines=13> */
[----:B------:R-:W-:Y:S01]  /*16200*/  @!UP3 USHF.R.S32.HI UR14, URZ, 0x1f, UR35 ;  /* 0x0000001f3f0eb899 */ /* 0x000fe20008011423 */
[--C-:B------:R-:W-:Y:S01]  /*16210*/  SHF.R.S32.HI R11, RZ, 0x1f, R10.reuse ;  /* 0x0000001fff0b7819 */ /* 0x100fe2000001140a */
[----:B------:R-:W-:Y:S01]  /*16220*/  @UP3 UIMAD.WIDE.U32 UR12, UR16, UR8, URZ ;  /* 0x00000008100c32a5 */ /* 0x000fe2000f8e003f */
[C---:B------:R-:W-:Y:S01]  /*16230*/  ISETP.NE.AND P3, PT, R0.reuse, RZ, PT ;  /* 0x000000ff0000720c */ /* 0x040fe20003f65270 */
[----:B------:R-:W-:Y:S01]  /*16240*/  @!UP2 ULDC UR6, c[0x0][0x2c4] ;  /* 0x0000b1000006aab9 */ /* 0x000fe20000000800 */
[----:B------:R-:W-:Y:S01]  /*16250*/  @UP2 ULDC.64 UR4, c[0x0][0x2c0] ;  /* 0x0000b00000042ab9 */ /* 0x000fe20000000a00 */
[----:B------:R-:W-:Y:S01]  /*16260*/  @UP3 UIMAD UR15, UR16, UR9, UR13 ;  /* 0x00000009100f32a4 */ /* 0x000fe2000f8e020d */
[----:B------:R-:W-:Y:S01]  /*16270*/  IMAD.SHL.U32 R0, R0, 0x8, RZ ;  /* 0x0000000800007824 */ /* 0x000fe200078e00ff */
[----:B------:R-:W-:Y:S01]  /*16280*/  @UP0 ULDC UR6, c[0x0][0x2e4] ;  /* 0x0000b90000060ab9 */ /* 0x000fe20000000800 */
[----:B------:R-:W-:Y:S01]  /*16290*/  @!UP3 ULDC.64 UR8, c[0x0][0x290] ;  /* 0x0000a4000008bab9 */ /* 0x000fe20000000a00 */
[----:B------:R-:W-:Y:S01]  /*162a0*/  UISETP.NE.OR UP0, UPT, UR16, -0x1, !UP1 ;  /* 0xffffffff1000788c */ /* 0x000fe2000cf05670 */
[----:B------:R-:W-:Y:S01]  /*162b0*/  VIADD R14, R10, 0x10 ;  /* 0x000000100a0e7836 */ /* 0x000fe20000000000 */
[----:B------:R-:W-:Y:S01]  /*162c0*/  @!UP3 UIMAD UR14, UR14, UR8, URZ ;  /* 0x000000080e0eb2a4 */ /* 0x000fe2000f8e023f */
[----:B------:R-:W-:Y:S01]  /*162d0*/  BSSY B0, `(.L_x_527) ;  /* 0x000003d000007945 */ /* 0x000fe20003800000 */
[----:B------:R-:W-:Y:S01]  /*162e0*/  @!UP3 UIMAD.WIDE.U32 UR20, UR35, UR8, URZ ;  /* 0x000000082314b2a5 */ /* 0x000fe2000f8e003f */
[----:B------:R-:W-:Y:S01]  /*162f0*/  IMAD.WIDE R6, R6, 0x40, R10 ;  /* 0x0000004006067825 */ /* 0x000fe200078e020a */
[----:B------:R-:W-:Y:S01]  /*16300*/  USHF.R.S32.HI UR13, URZ, 0x1f, UR34 ;  /* 0x0000001f3f0d7899 */ /* 0x000fe20008011422 */
[----:B------:R-:W-:Y:S01]  /*16310*/  IADD3 R19, R0, 0x40, RZ ;  /* 0x0000004000137810 */ /* 0x000fe20007ffe0ff */
[----:B------:R-:W-:Y:S01]  /*16320*/  @UP2 UMOV UR8, 0x1 ;  /* 0x0000000100082882 */ /* 0x000fe20000000000 */
[----:B------:R-:W-:Y:S01]  /*16330*/  @!UP3 UIMAD UR9, UR35, UR9, UR14 ;  /* 0x000000092309b2a4 */ /* 0x000fe2000f8e020e */
[----:B------:R-:W-:Y:S01]  /*16340*/  VIADD R16, R10, 0x20 ;  /* 0x000000200a107836 */ /* 0x000fe20000000000 */
[----:B------:R-:W-:Y:S01]  /*16350*/  @!UP2 UIMAD UR8, UR6, UR7, URZ ;  /* 0x000000070608a2a4 */ /* 0x000fe2000f8e023f */
[C---:B------:R-:W-:Y:S01]  /*16360*/  VIADD R18, R0.reuse, 0x80 ;  /* 0x0000008000127836 */ /* 0x040fe20000000000 */
[----:B------:R-:W-:Y:S01]  /*16370*/  @UP2 UIMAD UR11, UR5, UR4, URZ ;  /* 0x00000004050b22a4 */ /* 0x000fe2000f8e023f */
[----:B------:R-:W-:Y:S01]  /*16380*/  VIADD R17, R0, 0xc0 ;  /* 0x000000c000117836 */ /* 0x000fe20000000000 */
[----:B------:R-:W-:Y:S01]  /*16390*/  UIADD3 UR18, -UR27, UR18, URZ ;  /* 0x000000121b127290 */ /* 0x000fe2000fffe13f */
[----:B------:R-:W-:Y:S01]  /*163a0*/  ULDC.64 UR4, c[0x0][0x2a0] ;  /* 0x0000a80000047ab9 */ /* 0x000fe20000000a00 */
[----:B------:R-:W-:Y:S01]  /*163b0*/  @!UP3 UIADD3 UR15, UR21, UR9, URZ ;  /* 0x00000009150fb290 */ /* 0x000fe2000fffe03f */
[----:B------:R-:W-:Y:S01]  /*163c0*/  IMAD.U32 R12, RZ, RZ, UR4 ;  /* 0x00000004ff0c7e24 */ /* 0x000fe2000f8e00ff */
[----:B------:R-:W-:-:S02]  /*163d0*/  UIMAD UR13, UR13, UR4, URZ ;  /* 0x000000040d0d72a4 */ /* 0x000fc4000f8e023f */
        /* <DEDUP_REMOVED lines=9> */
[----:B------:R-:W-:Y:S01]  /*16470*/  ISETP.GE.AND P0, PT, R14, UR18, PT ;  /* 0x000000120e007c0c */ /* 0x000fe2000bf06270 */
[----:B------:R-:W-:Y:S01]  /*16480*/  @!UP2 UMOV UR10, 0x1 ;  /* 0x00000001000aa882 */ /* 0x000fe20000000000 */
[----:B------:R-:W-:Y:S01]  /*16490*/  @!UP2 UMOV UR11, UR6 ;  /* 0x00000006000bac82 */ /* 0x000fe20008000000 */
[----:B------:R-:W-:Y:S01]  /*164a0*/  UIMAD UR6, UR27, UR10, URZ ;  /* 0x0000000a1b0672a4 */ /* 0x000fe2000f8e023f */
[----:B------:R-:W-:Y:S01]  /*164b0*/  IMAD.WIDE.U32 R12, R12, UR34, R2 ;  /* 0x000000220c0c7c25 */ /* 0x000fe2000f8e0002 */
[----:B------:R-:W-:Y:S01]  /*164c0*/  UIMAD UR11, UR34, UR11, UR8 ;  /* 0x0000000b220b72a4 */ /* 0x000fe2000f8e0208 */
[----:B------:R-:W-:Y:S01]  /*164d0*/  @!UP1 UMOV UR22, URZ ;  /* 0x0000003f00169c82 */ /* 0x000fe20008000000 */
[----:B------:R-:W-:Y:S01]  /*164e0*/  UIMAD UR5, UR34, UR5, UR13 ;  /* 0x00000005220572a4 */ /* 0x000fe2000f8e020d */
[----:B------:R-:W-:Y:S01]  /*164f0*/  @!UP1 UMOV UR23, URZ ;  /* 0x0000003f00179c82 */ /* 0x000fe20008000000 */
[----:B------:R-:W-:Y:S01]  /*16500*/  @UP1 UMOV UR22, UR16 ;  /* 0x0000001000161c82 */ /* 0x000fe20008000000 */
[----:B------:R-:W-:-:S02]  /*16510*/  @UP1 USHF.R.S32.HI UR23, URZ, 0x1f, UR16 ;  /* 0x0000001f3f171899 */ /* 0x000fc40008011410 */
[----:B------:R-:W-:Y:S01]  /*16520*/  USHF.R.S32.HI UR4, URZ, 0x1f, UR6 ;  /* 0x0000001f3f047899 */ /* 0x000fe20008011406 */
[----:B------:R-:W-:Y:S01]  /*16530*/  IADD3 R9, R13, UR5, RZ ;  /* 0x000000050d097c10 */ /* 0x000fe2000fffe0ff */
        /* <DEDUP_REMOVED lines=22> */
.L_x_528:
[----:B------:R-:W-:Y:S05]  /*166a0*/  BSYNC B0 ;  /* 0x0000000000007941 */ /* 0x000fea0003800000 */
.L_x_527:
[----:B------:R-:W-:Y:S01]  /*166b0*/  BSSY B0, `(.L_x_529) ;  /* 0x0000019000007945 */ /* 0x000fe20003800000 */
[----:B------:R-:W-:Y:S02]  /*166c0*/  ISETP.GE.AND P1, PT, R16, UR18, PT ;  /* 0x0000001210007c0c */ /* 0x000fe4000bf26270 */
[----:B------:R-:W-:Y:S01]  /*166d0*/  IADD3 R15, R10, 0x30, RZ ;  /* 0x000000300a0f7810 */ /* 0x000fe20007ffe0ff */
[----:B------:R-:W-:Y:S05]  /*166e0*/  @P0 BRA `(.L_x_530) ;  /* 0x0000000000540947 */ /* 0x000fea0003800000 */
[----:B--2---:R-:W-:Y:S01]  /*166f0*/  IADD3 R2, P0, R6, 0x10, RZ ;  /* 0x0000001006027810 */ /* 0x004fe20007f1e0ff */
        /* <DEDUP_REMOVED lines=20> */
.L_x_530:
[----:B------:R-:W-:Y:S05]  /*16840*/  BSYNC B0 ;  /* 0x0000000000007941 */ /* 0x000fea0003800000 */
.L_x_529:
[----:B------:R-:W-:Y:S01]  /*16850*/  BSSY B0, `(.L_x_531) ;  /* 0x0000018000007945 */ /* 0x000fe20003800000 */
[----:B------:R-:W-:-:S03]  /*16860*/  ISETP.GE.AND P0, PT, R15, UR18, PT ;  /* 0x000000120f007c0c */ /* 0x000fc6000bf06270 */
[----:B------:R-:W-:Y:S10]  /*16870*/  @P1 BRA `(.L_x_532) ;  /* 0x0000000000541947 */ /* 0x000ff40003800000 */
[----:B--23--:R-:W-:Y:S01]  /*16880*/  IADD3 R2, P1, R6, 0x20, RZ ;  /* 0x0000002006027810 */ /* 0x00cfe20007f3e0ff */
        /* <DEDUP_REMOVED lines=20> */
.L_x_532:
[----:B------:R-:W-:Y:S05]  /*169d0*/  BSYNC B0 ;  /* 0x0000000000007941 */ /* 0x000fea0003800000 */
.L_x_531:
        /* <DEDUP_REMOVED lines=8> */
[----:B--234-:R-:W-:Y:S01]  /*16a60*/  IMAD.MOV.U32 R2, RZ, RZ, R12 ;  /* 0x000000ffff027224 */ /* 0x01cfe200078e000c */
        /* <DEDUP_REMOVED lines=18> */
.L_x_534:
[----:B------:R-:W-:Y:S05]  /*16b90*/  BSYNC B0 ;  /* 0x0000000000007941 */ /* 0x000fea0003800000 */
.L_x_533:
[----:B------:R-:W-:Y:S04]  /*16ba0*/  BSSY B0, `(.L_x_535) ;  /* 0x000000a000007945 */ /* 0x000fe80003800000 */
[----:B------:R-:W-:Y:S05]  /*16bb0*/  @P6 BRA `(.L_x_536) ;  /* 0x0000000000206947 */ /* 0x000fea0003800000 */
[----:B------:R-:W-:Y:S01]  /*16bc0*/  IMAD R0, R10, UR10, RZ ;  /* 0x0000000a0a007c24 */ /* 0x000fe2000f8e02ff */
[----:B------:R-:W-:-:S04]  /*16bd0*/  ULDC.64 UR4, c[0x0][0x2b0] ;  /* 0x0000ac0000047ab9 */ /* 0x000fc80000000a00 */
[----:B--234-:R-:W-:-:S04]  /*16be0*/  IADD3 R3, P0, R0, UR6, RZ ;  /* 0x0000000600037c10 */ /* 0x01cfc8000ff1e0ff */
[----:B------:R-:W-:Y:S02]  /*16bf0*/  LEA.HI.X.SX32 R0, R0, UR22, 0x1, P0 ;  /* 0x0000001600007c11 */ /* 0x000fe400080f0eff */
[----:B------:R-:W-:-:S04]  /*16c00*/  LEA R2, P0, R3, UR4, 0x2 ;  /* 0x0000000403027c11 */ /* 0x000fc8000f8010ff */
[----:B------:R-:W-:Y:S01]  /*16c10*/  LEA.HI.X R3, R3, UR5, R0, 0x2, P0 ;  /* 0x0000000503037c11 */ /* 0x000fe200080f1400 */
[----:B------:R-:W-:-:S05]  /*16c20*/  IMAD.MOV.U32 R0, RZ, RZ, 0x7f800000 ;  /* 0x7f800000ff007424 */ /* 0x000fca00078e00ff */
[----:B------:R2:W-:Y:S03]  /*16c30*/  STG.E desc[UR30][R2.64], R0 ;  /* 0x0000000002007986 */ /* 0x0005e6000c10191e */
.L_x_536:
[----:B------:R-:W-:Y:S05]  /*16c40*/  BSYNC B0 ;  /* 0x0000000000007941 */ /* 0x000fea0003800000 */
.L_x_535:
[----:B------:R-:W-:Y:S04]  /*16c50*/  BSSY B0, `(.L_x_537) ;  /* 0x000000a000007945 */ /* 0x000fe80003800000 */
[----:B------:R-:W-:Y:S05]  /*16c60*/  @P5 BRA `(.L_x_538) ;  /* 0x0000000000205947 */ /* 0x000fea0003800000 */
[----:B--2---:R-:W-:Y:S01]  /*16c70*/  IMAD R0, R14, UR10, RZ ;  /* 0x0000000a0e007c24 */ /* 0x004fe2000f8e02ff */
[----:B------:R-:W-:-:S04]  /*16c80*/  ULDC.64 UR4, c[0x0][0x2b0] ;  /* 0x0000ac0000047ab9 */ /* 0x000fc80000000a00 */
[----:B---34-:R-:W-:-:S04]  /*16c90*/  IADD3 R3, P0, R0, UR6, RZ ;  /* 0x0000000600037c10 */ /* 0x018fc8000ff1e0ff */
[----:B------:R-:W-:Y:S02]  /*16ca0*/  LEA.HI.X.SX32 R0, R0, UR22, 0x1, P0 ;  /* 0x0000001600007c11 */ /* 0x000fe400080f0eff */
[----:B------:R-:W-:-:S04]  /*16cb0*/  LEA R2, P0, R3, UR4, 0x2 ;  /* 0x0000000403027c11 */ /* 0x000fc8000f8010ff */
[----:B------:R-:W-:Y:S01]  /*16cc0*/  LEA.HI.X R3, R3, UR5, R0, 0x2, P0 ;  /* 0x0000000503037c11 */ /* 0x000fe200080f1400 */
[----:B------:R-:W-:-:S05]  /*16cd0*/  IMAD.MOV.U32 R0, RZ, RZ, 0x7f800000 ;  /* 0x7f800000ff007424 */ /* 0x000fca00078e00ff */
[----:B------:R2:W-:Y:S03]  /*16ce0*/  STG.E desc[UR30][R2.64], R0 ;  /* 0x0000000002007986 */ /* 0x0005e6000c10191e */
.L_x_538:
[----:B------:R-:W-:Y:S05]  /*16cf0*/  BSYNC B0 ;  /* 0x0000000000007941 */ /* 0x000fea0003800000 */
.L_x_537:
        /* <DEDUP_REMOVED lines=10> */
.L_x_540:
[----:B------:R-:W-:Y:S05]  /*16da0*/  BSYNC B0 ;  /* 0x0000000000007941 */ /* 0x000fea0003800000 */
.L_x_539:
[----:B------:R-:W-:Y:S05]  /*16db0*/  @P3 EXIT ;  /* 0x000000000000394d */ /* 0x000fea0003800000 */
[----:B--2---:R-:W-:Y:S01]  /*16dc0*/  IMAD R0, R15, UR10, RZ ;  /* 0x0000000a0f007c24 */ /* 0x004fe2000f8e02ff */
[----:B------:R-:W-:-:S04]  /*16dd0*/  ULDC.64 UR4, c[0x0][0x2b0] ;  /* 0x0000ac0000047ab9 */ /* 0x000fc80000000a00 */
[----:B---34-:R-:W-:-:S04]  /*16de0*/  IADD3 R3, P0, R0, UR6, RZ ;  /* 0x0000000600037c10 */ /* 0x018fc8000ff1e0ff */
[----:B------:R-:W-:Y:S02]  /*16df0*/  LEA.HI.X.SX32 R0, R0, UR22, 0x1, P0 ;  /* 0x0000001600007c11 */ /* 0x000fe400080f0eff */
[----:B------:R-:W-:-:S04]  /*16e00*/  LEA R2, P0, R3, UR4, 0x2 ;  /* 0x0000000403027c11 */ /* 0x000fc8000f8010ff */
[----:B------:R-:W-:Y:S01]  /*16e10*/  LEA.HI.X R3, R3, UR5, R0, 0x2, P0 ;  /* 0x0000000503037c11 */ /* 0x000fe200080f1400 */
[----:B------:R-:W-:-:S05]  /*16e20*/  IMAD.MOV.U32 R0, RZ, RZ, 0x7f800000 ;  /* 0x7f800000ff007424 */ /* 0x000fca00078e00ff */
[----:B------:R-:W-:Y:S01]  /*16e30*/  STG.E desc[UR30][R2.64], R0 ;  /* 0x0000000002007986 */ /* 0x000fe2000c10191e */
[----:B------:R-:W-:Y:S05]  /*16e40*/  EXIT ;  /* 0x000000000000794d */ /* 0x000fea0003800000 */
.L_x_541:
        /* <DEDUP_REMOVED lines=11> */
.L_x_1266:


//--------------------- .text._ZN5flash16flash_fwd_kernelI23Flash_fwd_kernel_traitsILi256ELi64ELi64ELi4ELb0ELb0EN7cutlass6half_tE19Flash_kernel_traitsILi256ELi64ELi64ELi4ES3_EELb1ELb1ELb0ELb0ELb0ELb0ELb0ELb1EEEvNS_16Flash_fwd_paramsE --------------------------
	.section	.text._ZN5flash16flash_fwd_kernelI23Flash_fwd_kernel_traitsILi256ELi64ELi64ELi4ELb0ELb0EN7cutlass6half_tE19Flash_kernel_traitsILi256ELi64ELi64ELi4ES3_EELb1ELb1ELb0ELb0ELb0ELb0ELb0ELb1EEEvNS_16Flash_fwd_paramsE,"ax",@progbits
	.align	128
        .global         _ZN5flash16flash_fwd_kernelI23Flash_fwd_kernel_traitsILi256ELi64ELi64ELi4ELb0ELb0EN7cutlass6half_tE19Flash_kernel_traitsILi256ELi64ELi64ELi4ES3_EELb1ELb1ELb0ELb0ELb0ELb0ELb0ELb1EEEvNS_16Flash_fwd_paramsE
        .type           _ZN5flash16flash_fwd_kernelI23Flash_fwd_kernel_traitsILi256ELi64ELi64ELi4ELb0ELb0EN7cutlass6half_tE19Flash_kernel_traitsILi256ELi64ELi64ELi4ES3_EELb1ELb1ELb0ELb0ELb0ELb0ELb0ELb1EEEvNS_16Flash_fwd_paramsE,@function
        .size           _ZN5flash16flash_fwd_kernelI23Flash_fwd_kernel_traitsILi256ELi64ELi64ELi4ELb0ELb0EN7cutlass6half_tE19Flash_kernel_traitsILi256ELi64ELi64ELi4ES3_EELb1ELb1ELb0ELb0ELb0ELb0ELb0ELb1EEEvNS_16Flash_fwd_paramsE,(.L_x_1267 - _ZN5flash16flash_fwd_kernelI23Flash_fwd_kernel_traitsILi256ELi64ELi64ELi4ELb0ELb0EN7cutlass6half_tE19Flash_kernel_traitsILi256ELi64ELi64ELi4ES3_EELb1ELb1ELb0ELb0ELb0ELb0ELb0ELb1EEEvNS_16Flash_fwd_paramsE)
        .other          _ZN5flash16flash_fwd_kernelI23Flash_fwd_kernel_traitsILi256ELi64ELi64ELi4ELb0ELb0EN7cutlass6half_tE19Flash_kernel_traitsILi256ELi64ELi64ELi4ES3_EELb1ELb1ELb0ELb0ELb0ELb0ELb0ELb1EEEvNS_16Flash_fwd_paramsE,@"STO_CUDA_ENTRY STV_DEFAULT"
_ZN5flash16flash_fwd_kernelI23Flash_fwd_kernel_traitsILi256ELi64ELi64ELi4ELb0ELb0EN7cutlass6half_tE19Flash_kernel_traitsILi256ELi64ELi64ELi4ES3_EELb1ELb1ELb0ELb0ELb0ELb0ELb0ELb1EEEvNS_16Flash_fwd_paramsE:
.text._ZN5flash16flash_fwd_kernelI23Flash_fwd_kernel_traitsILi256ELi64ELi64ELi4ELb0ELb0EN7cutlass6half_tE19Flash_kernel_traitsILi256ELi64ELi64ELi4ES3_EELb1ELb1ELb0ELb0ELb0ELb0ELb0ELb1EEEvNS_16Flash_fwd_paramsE:
        /* <DEDUP_REMOVED lines=15> */
[----:B------:R-:W-:Y:S08]  /*00f0*/  S2UR UR4, SR_CTAID.Y ;  /* 0x00000000000479c3 */ /* 0x000ff00000002600 */
[----:B------:R-:W1:Y:S01]  /*0100*/  S2UR UR15, SR_CTAID.Z ;  /* 0x00000000000f79c3 */ /* 0x000e620000002700 */
[----:B--2---:R-:W-:-:S07]  /*0110*/  @P2 IMAD.MOV.U32 R2, RZ, RZ, R9 ;  /* 0x000000ffff022224 */ /* 0x004fce00078e0009 */
[----:B------:R-:W2:Y:S01]  /*0120*/  @P2 LDC R0, c[0x0][0x3b0] ;  /* 0x0000ec00ff002b82 */ /* 0x000ea20000000800 */
[----:B---3--:R-:W-:-:S06]  /*0130*/  @P2 IMAD.MOV.U32 R3, RZ, RZ, R8 ;  /* 0x000000ffff032224 */ /* 0x008fcc00078e0008 */
[----:B------:R-:W2:Y:S01]  /*0140*/  @P2 LDG.E.64 R2, desc[UR30][R2.64] ;  /* 0x0000001e02022981 */ /* 0x000ea2000c1e1b00 */
[----:B------:R-:W-:Y:S02]  /*0150*/  UISETP.NE.U32.AND UP2, UPT, UR8, URZ, UPT ;  /* 0x0000003f0800728c */ /* 0x000fe4000bf45070 */
[----:B------:R-:W-:Y:S02]  /*0160*/  UISETP.NE.U32.AND UP1, UPT, UR6, URZ, UPT ;  /* 0x0000003f0600728c */ /* 0x000fe4000bf25070 */
[----:B------:R-:W-:Y:S02]  /*0170*/  UISETP.NE.AND.EX UP2, UPT, UR9, URZ, UPT, UP2 ;  /* 0x0000003f0900728c */ /* 0x000fe4000bf45320 */
[----:B------:R-:W-:Y:S02]  /*0180*/  UISETP.NE.AND.EX UP1, UPT, UR7, URZ, UPT, UP1 ;  /* 0x0000003f0700728c */ /* 0x000fe4000bf25310 */
[----:B-1----:R-:W-:Y:S01]  /*0190*/  ULOP3.LUT UR5, UR15, UR17, UR4, 0xfe, !UPT ;  /* 0x000000110f057292 */ /* 0x002fe2000f8efe04 */
[----:B------:R-:W-:Y:S01]  /*01a0*/  ULDC.64 UR8, c[0x0][0x2f0] ;  /* 0x0000bc0000087ab9 */ /* 0x000fe20000000a00 */
[----:B------:R-:W-:Y:S01]  /*01b0*/  PLOP3.LUT P0, PT, PT, PT, UP2, 0x80, 0x0 ;  /* 0x000000000000781c */ /* 0x000fe20003f0f028 */
[----:B------:R-:W-:-:S03]  /*01c0*/  UIMAD.WIDE UR8, UR4, 0x4, UR8 ;  /* 0x00000004040878a5 */ /* 0x000fc6000f8e0208 */
[----:B----4-:R-:W-:Y:S01]  /*01d0*/  LOP3.LUT P3, RZ, R110, UR5, RZ, 0xfc, !PT ;  /* 0x000000056eff7c12 */ /* 0x010fe2000f86fcff */
[----:B------:R-:W-:Y:S01]  /*01e0*/  ULDC.U8 UR5, c[0x0][0x3c2] ;  /* 0x0000f08000057ab9 */ /* 0x000fe20000000000 */
[----:B------:R-:W-:Y:S01]  /*01f0*/  ULDC.64 UR6, c[0x0][0x2f8] ;  /* 0x0000be0000067ab9 */ /* 0x000fe20000000a00 */
[----:B------:R-:W-:Y:S02]  /*0200*/  UISETP.NE.AND UP3, UPT, UR5, URZ, UPT ;  /* 0x0000003f0500728c */ /* 0x000fe4000bf65270 */
[----:B------:R-:W-:Y:S01]  /*0210*/  UISETP.EQ.U32.AND UP0, UPT, UR6, URZ, UPT ;  /* 0x0000003f0600728c */ /* 0x000fe2000bf02070 */
[----:B------:R-:W-:Y:S01]  /*0220*/  @UP1 ULDC.64 UR10, c[0x0][0x300] ;  /* 0x0000c000000a1ab9 */ /* 0x000fe20000000a00 */
[----:B------:R-:W-:Y:S02]  /*0230*/  UMOV UR16, 0xffffffff ;  /* 0xffffffff00107882 */ /* 0x000fe40000000000 */
[----:B------:R-:W-:-:S04]  /*0240*/  UISETP.EQ.OR.EX UP0, UPT, UR7, URZ, !UP3, UP0 ;  /* 0x0000003f0700728c */ /* 0x000fc8000df02700 */
[----:B------:R-:W1:Y:S01]  /*0250*/  @!P3 LDC.64 R6, c[0x0][0x3b8] ;  /* 0x0000ee00ff06bb82 */ /* 0x000e620000000a00 */
[----:B------:R-:W-:Y:S01]  /*0260*/  @UP1 UIMAD.WIDE UR10, UR4, 0x4, UR10 ;  /* 0x00000004040a18a5 */ /* 0x000fe2000f8e020a */
[----:B------:R-:W-:Y:S01]  /*0270*/  UMOV UR19, URZ ;  /* 0x0000003f00137c82 */ /* 0x000fe20008000000 */
[----:B------:R-:W-:Y:S01]  /*0280*/  ULDC.U8 UR5, c[0x0][0x388] ;  /* 0x0000e20000057ab9 */ /* 0x000fe20000000000 */
        /* <DEDUP_REMOVED lines=10> */
[----:B------:R-:W-:Y:S01]  /*0330*/  ULDC.64 UR8, c[0x0][0x2f8] ;  /* 0x0000be0000087ab9 */ /* 0x000fe20000000a00 */
[----:B-1----:R-:W-:Y:S02]  /*0340*/  @!P3 IMAD.MOV.U32 R4, RZ, RZ, R9 ;  /* 0x000000ffff04b224 */ /* 0x002fe400078e0009 */
[----:B------:R-:W-:-:S05]  /*0350*/  @!P3 IMAD.MOV.U32 R5, RZ, RZ, R8 ;  /* 0x000000ffff05b224 */ /* 0x000fca00078e0008 */
[----:B------:R1:W-:Y:S01]  /*0360*/  @!P3 STG.E.64 desc[UR30][R6.64+0x8], R4 ;  /* 0x000008040600b986 */ /* 0x0003e2000c101b1e */
[----:B------:R-:W-:Y:S01]  /*0370*/  PLOP3.LUT P2, PT, PT, PT, UP0, 0x80, 0x0 ;  /* 0x000000000000781c */ /* 0x000fe20003f4f008 */
[----:B------:R-:W-:Y:S02]  /*0380*/  UIMAD.WIDE UR8, UR4, 0x4, UR8 ;  /* 0x00000004040878a5 */ /* 0x000fe4000f8e0208 */
[----:B-1----:R-:W2:Y:S04]  /*0390*/  @P0 LDG.E R7, desc[UR30][R2.64] ;  /* 0x0000001e02070981 */ /* 0x002ea8000c1e1900 */
[----:B------:R1:W3:Y:S01]  /*03a0*/  @P0 LDG.E R6, desc[UR30][R2.64+0x4] ;  /* 0x0000041e02060981 */ /* 0x0002e2000c1e1900 */
[----:B------:R-:W-:Y:S02]  /*03b0*/  IMAD.U32 R4, RZ, RZ, UR10 ;  /* 0x0000000aff047e24 */ /* 0x000fe4000f8e00ff */
[----:B------:R-:W-:-:S05]  /*03c0*/  IMAD.U32 R5, RZ, RZ, UR11 ;  /* 0x0000000bff057e24 */ /* 0x000fca000f8e00ff */
[----:B------:R-:W4:Y:S01]  /*03d0*/  @P1 LDG.E R4, desc[UR30][R4.64] ;  /* 0x0000001e04041981 */ /* 0x000f22000c1e1900 */
[----:B-1----:R-:W-:Y:S02]  /*03e0*/  IMAD.U32 R2, RZ, RZ, UR8 ;  /* 0x00000008ff027e24 */ /* 0x002fe4000f8e00ff */
[----:B------:R-:W-:-:S05]  /*03f0*/  IMAD.U32 R3, RZ, RZ, UR9 ;  /* 0x00000009ff037e24 */ /* 0x000fca000f8e00ff */
[----:B------:R-:W5:Y:S01]  /*0400*/  @!P2 LDG.E R0, desc[UR30][R2.64] ;  /* 0x0000001e0200a981 */ /* 0x000f62000c1e1900 */
[----:B------:R-:W-:Y:S01]  /*0410*/  UMOV UR10, 0xffffffff ;  /* 0xffffffff000a7882 */ /* 0x000fe20000000000 */
[----:B--2---:R-:W-:Y:S02]  /*0420*/  @P0 R2UR UR16, R7 ;  /* 0x00000000071002ca */ /* 0x004fe400000e0000 */
[----:B---3--:R-:W-:Y:S02]  /*0430*/  @P0 R2UR UR18, R6 ;  /* 0x00000000061202ca */ /* 0x008fe400000e0000 */
[----:B------:R-:W-:-:S04]  /*0440*/  ISETP.NE.U32.AND P0, PT, RZ, UR6, PT ;  /* 0x00000006ff007c0c */ /* 0x000fc8000bf05070 */
[----:B------:R-:W-:-:S07]  /*0450*/  ISETP.NE.AND.EX P0, PT, RZ, UR7, PT, P0 ;  /* 0x00000007ff007c0c */ /* 0x000fce000bf05300 */
[----:B------:R-:W-:Y:S01]  /*0460*/  @UP2 UIADD3 UR18, UR18, -UR16, URZ ;  /* 0x8000001012122290 */ /* 0x000fe2000fffe03f */
[----:B------:R-:W-:Y:S02]  /*0470*/  SHF.R.S32.HI R7, RZ, 0x1f, R110 ;  /* 0x0000001fff077819 */ /* 0x000fe4000001146e */
[----:B----4-:R-:W-:-:S04]  /*0480*/  @P1 R2UR UR19, R4 ;  /* 0x00000000041312ca */ /* 0x010fc800000e0000 */
[----:B------:R-:W-:Y:S01]  /*0490*/  @!UP2 ULDC UR18, c[0x0][0x2c4] ;  /* 0x0000b1000012aab9 */ /* 0x000fe20000000800 */
[----:B------:R-:W-:Y:S02]  /*04a0*/  LEA.HI R6, R7, R110, RZ, 0x5 ;  /* 0x0000006e07067211 */ /* 0x000fe400078f28ff */
[----:B-----5:R-:W-:Y:S01]  /*04b0*/  @!P2 R2UR UR10, R0 ;  /* 0x00000000000aa2ca */ /* 0x020fe200000e0000 */
[----:B------:R-:W-:-:S14]  /*04c0*/  @!P0 BRA `(.L_x_542) ;  /* 0x00000000001c8947 */ /* 0x000fdc0003800000 */
[----:B------:R-:W-:-:S13]  /*04d0*/  PLOP3.LUT P0, PT, PT, PT, UP3, 0x80, 0x0 ;  /* 0x000000000000781c */ /* 0x000fda0003f0f038 */
[----:B------:R-:W2:Y:S04]  /*04e0*/  @P0 LDG.E R0, desc[UR30][R2.64+0x4] ;  /* 0x0000041e02000981 */ /* 0x000ea8000c1e1900 */
[----:B------:R-:W3:Y:S01]  /*04f0*/  @!P0 LDG.E R2, desc[UR30][R2.64] ;  /* 0x0000001e02028981 */ /* 0x000ee2000c1e1900 */
[----:B--2---:R-:W-:-:S13]  /*0500*/  @P0 R2UR UR8, R0 ;  /* 0x00000000000802ca */ /* 0x004fda00000e0000 */
[----:B------:R-:W-:-:S07]  /*0510*/  @UP3 UIADD3 UR8, UR8, -UR10, URZ ;  /* 0x8000000a08083290 */ /* 0x000fce000fffe03f */
[----:B---3--:R-:W-:Y:S01]  /*0520*/  @!P0 R2UR UR8, R2 ;  /* 0x00000000020882ca */ /* 0x008fe200000e0000 */
[----:B------:R-:W-:-:S14]  /*0530*/  BRA `(.L_x_543) ;  /* 0x0000000000047947 */ /* 0x000fdc0003800000 */
.L_x_542:
[----:B------:R-:W-:-:S05]  /*0540*/  ULDC UR8, c[0x0][0x2c8] ;  /* 0x0000b20000087ab9 */ /* 0x000fca0000000800 */
.L_x_543:
        /* <DEDUP_REMOVED lines=36> */
[----:B------:R-:W-:Y:S01]  /*0790*/  UISETP.NE.AND UP1, UPT, UR16, -0x1, UPT ;  /* 0xffffffff1000788c */ /* 0x000fe2000bf25270 */
[----:B------:R-:W-:Y:S01]  /*07a0*/  LOP3.LUT R0, R6, 0xffffffe0, RZ, 0xc0, !PT ;  /* 0xffffffe006007812 */ /* 0x000fe200078ec0ff */
[----:B------:R-:W-:Y:S01]  /*07b0*/  ULDC UR37, c[0x0][0x2d4] ;  /* 0x0000b50000257ab9 */ /* 0x000fe20000000800 */
[----:B------:R-:W-:Y:S01]  /*07c0*/  UISETP.NE.AND UP0, UPT, UR10, -0x1, UPT ;  /* 0xffffffff0a00788c */ /* 0x000fe2000bf05270 */
[----:B------:R-:W-:Y:S02]  /*07d0*/  ULDC UR23, c[0x0][0x2d8] ;  /* 0x0000b60000177ab9 */ /* 0x000fe40000000800 */
[----:B------:R-:W-:-:S03]  /*07e0*/  IMAD.IADD R3, R110, 0x1, -R0 ;  /* 0x000000016e037824 */ /* 0x000fc600078e0a00 */
[----:B------:R-:W-:Y:S02]  /*07f0*/  PLOP3.LUT P0, PT, PT, PT, UP0, 0x80, 0x0 ;  /* 0x000000000000781c */ /* 0x000fe40003f0f008 */
[----:B------:R-:W-:Y:S01]  /*0800*/  @UP1 ULDC.64 UR8, c[0x0][0x240] ;  /* 0x0000900000081ab9 */ /* 0x000fe20000000a00 */
[----:B------:R-:W-:Y:S01]  /*0810*/  @!UP1 USHF.R.S32.HI UR11, URZ, 0x1f, UR4 ;  /* 0x0000001f3f0b9899 */ /* 0x000fe20008011404 */
[----:B------:R-:W-:Y:S01]  /*0820*/  SHF.R.S32.HI R0, RZ, 0x1f, R3 ;  /* 0x0000001fff007819 */ /* 0x000fe20000011403 */
[----:B------:R-:W-:Y:S01]  /*0830*/  @UP1 UIMAD.WIDE.U32 UR20, UR16, UR8, URZ ;  /* 0x00000008101412a5 */ /* 0x000fe2000f8e003f */
[----:B------:R-:W-:Y:S01]  /*0840*/  @!UP1 ULDC.64 UR6, c[0x0][0x228] ;  /* 0x00008a0000069ab9 */ /* 0x000fe20000000a00 */
[----:B------:R-:W-:Y:S02]  /*0850*/  @UP0 UIADD3 UR25, UR19, UR10, URZ ;  /* 0x0000000a13190290 */ /* 0x000fe4000fffe03f */
[----:B------:R-:W-:Y:S02]  /*0860*/  @UP1 UIMAD UR8, UR16, UR9, UR21 ;  /* 0x00000009100812a4 */ /* 0x000fe4000f8e0215 */
[----:B------:R-:W-:Y:S01]  /*0870*/  @!UP1 UIMAD UR11, UR11, UR6, URZ ;  /* 0x000000060b0b92a4 */ /* 0x000fe2000f8e023f */
[----:B------:R-:W-:Y:S01]  /*0880*/  ULDC UR9, c[0x0][0x270] ;  /* 0x00009c0000097ab9 */ /* 0x000fe20000000800 */
[----:B------:R-:W-:-:S02]  /*0890*/  @!UP1 UIMAD.WIDE.U32 UR38, UR4, UR6, URZ ;  /* 0x00000006042692a5 */ /* 0x000fc4000f8e003f */
[----:B------:R-:W-:Y:S01]  /*08a0*/  UIMAD UR9, UR4, UR9, UR15 ;  /* 0x00000009040972a4 */ /* 0x000fe2000f8e020f */
[----:B------:R-:W-:Y:S01]  /*08b0*/  @UP0 ULDC.64 UR12, c[0x0][0x248] ;  /* 0x00009200000c0ab9 */ /* 0x000fe20000000a00 */
[----:B------:R-:W-:Y:S02]  /*08c0*/  @!UP1 UIMAD UR7, UR4, UR7, UR11 ;  /* 0x00000007040792a4 */ /* 0x000fe4000f8e020b */
[----:B------:R-:W-:Y:S02]  /*08d0*/  UIMAD UR37, UR9, UR37, UR29 ;  /* 0x00000025092572a4 */ /* 0x000fe4000f8e021d */
[----:B------:R-:W-:Y:S02]  /*08e0*/  USHF.L.U32 UR9, UR9, 0x5, URZ ;  /* 0x0000000509097899 */ /* 0x000fe4000800063f */
[----:B------:R-:W-:Y:S02]  /*08f0*/  @UP0 UIMAD.WIDE.U32 UR26, UR25, UR12, URZ ;  /* 0x0000000c191a02a5 */ /* 0x000fe4000f8e003f */
[----:B------:R-:W-:-:S02]  /*0900*/  USHF.R.S32.HI UR6, URZ, 0x1f, UR9 ;  /* 0x0000001f3f067899 */ /* 0x000fc40008011409 */
[----:B------:R-:W-:Y:S01]  /*0910*/  IADD3 R112, P2, P1, R9, UR9, R3 ;  /* 0x0000000909707c10 */ /* 0x000fe2000f95e003 */
[----:B------:R-:W-:Y:S02]  /*0920*/  @UP0 UIMAD UR25, UR25, UR13, URZ ;  /* 0x0000000d191902a4 */ /* 0x000fe4000f8e023f */
[----:B------:R-:W-:Y:S01]  /*0930*/  UIMAD UR37, UR37, UR23, URZ ;  /* 0x00000017252572a4 */ /* 0x000fe2000f8e023f */
[----:B------:R-:W-:Y:S01]  /*0940*/  IADD3.X R111, R8, UR6, R0, P2, P1 ;  /* 0x00000006086f7c10 */ /* 0x000fe200097e2400 */
[----:B------:R1:W-:Y:S01]  /*0950*/  STL [R1+0xe0], R112 ;  /* 0x0000e07001007387 */ /* 0x0003e20000100800 */
        /* <DEDUP_REMOVED lines=16> */
.L_x_545:
[----:B------:R-:W-:Y:S01]  /*0a60*/  ULDC UR6, c[0x0][0x278] ;  /* 0x00009e0000067ab9 */ /* 0x000fe20000000800 */
[----:B------:R-:W2:Y:S01]  /*0a70*/  S2R R2, SR_CTAID.Z ;  /* 0x0000000000027919 */ /* 0x000ea20000002700 */
[----:B------:R-:W-:Y:S01]  /*0a80*/  IMAD.U32 R0, RZ, RZ, UR6 ;  /* 0x00000006ff007e24 */ /* 0x000fe2000f8e00ff */
[----:B------:R-:W-:Y:S01]  /*0a90*/  UMOV UR38, URZ ;  /* 0x0000003f00267c82 */ /* 0x000fe20008000000 */
[----:B------:R-:W-:Y:S01]  /*0aa0*/  SHF.R.S32.HI R4, RZ, 0x1f, R3 ;  /* 0x0000001fff047819 */ /* 0x000fe20000011403 */
[----:B------:R-:W-:Y:S01]  /*0ab0*/  UIADD3 UR36, -UR29, UR18, URZ ;  /* 0x000000121d247290 */ /* 0x000fe2000fffe13f */
[----:B------:R-:W-:Y:S02]  /*0ac0*/  SHF.R.S32.HI R108, RZ, 0x5, R6 ;  /* 0x00000005ff6c7819 */ /* 0x000fe40000011406 */
[----:B------:R-:W-:Y:S02]  /*0ad0*/  IABS R0, R0 ;  /* 0x0000000000007213 */ /* 0x000fe40000000000 */
[----:B------:R-:W-:-:S02]  /*0ae0*/  LEA.HI R4, R4, R3, RZ, 0x2 ;  /* 0x0000000304047211 */ /* 0x000fc400078f10ff */
[----:B------:R-:W-:Y:S02]  /*0af0*/  R2UR UR9, R0 ;  /* 0x00000000000972ca */ /* 0x000fe400000e0000 */
[----:B------:R-:W-:-:S11]  /*0b00*/  SHF.R.S32.HI R25, RZ, 0x2, R4 ;  /* 0x00000002ff197819 */ /* 0x000fd60000011404 */
        /* <DEDUP_REMOVED lines=8> */
[----:B------:R-:W-:-:S02]  /*0b90*/  LOP3.LUT R0, R2, 0xfffffff8, RZ, 0xc0, !PT ;  /* 0xfffffff802007812 */ /* 0x000fc400078ec0ff */
[----:B------:R-:W-:Y:S01]  /*0ba0*/  SHF.R.S32.HI R250, RZ, 0x3, R2 ;  /* 0x00000003fffa7819 */ /* 0x000fe20000011402 */
[----:B------:R-:W-:Y:S02]  /*0bb0*/  IMAD.U32 R2, RZ, RZ, UR17 ;  /* 0x00000011ff027e24 */ /* 0x000fe4000f8e00ff */
[----:B------:R-:W-:Y:S01]  /*0bc0*/  UIADD3 UR11, URZ, -UR39, URZ ;  /* 0x800000273f0b7290 */ /* 0x000fe2000fffe03f */
[----:B------:R-:W-:Y:S01]  /*0bd0*/  IMAD.IADD R26, R110, 0x1, -R0 ;  /* 0x000000016e1a7824 */ /* 0x000fe200078e0a00 */
[--C-:B------:R-:W-:Y:S01]  /*0be0*/  SHF.R.S32.HI R251, RZ, 0x1f, R250.reuse ;  /* 0x0000001ffffb7819 */ /* 0x100fe200000114fa */
[----:B------:R-:W-:Y:S01]  /*0bf0*/  IMAD.SHL.U32 R0, R250, 0x40, RZ ;  /* 0x00000040fa007824 */ /* 0x000fe200078e00ff */
[----:B------:R-:W-:Y:S01]  /*0c00*/  UIMAD UR11, UR11, UR9, URZ ;  /* 0x000000090b0b72a4 */ /* 0x000fe2000f8e023f */
[----:B------:R-:W-:Y:S02]  /*0c10*/  IMAD.SHL.U32 R28, R26, 0x8, RZ ;  /* 0x000000081a1c7824 */ /* 0x000fe400078e00ff */
[----:B------:R-:W-:Y:S01]  /*0c20*/  IMAD.WIDE R14, R2, 0x40, R250 ;  /* 0x00000040020e7825 */ /* 0x000fe200078e02fa */
[----:B------:R-:W-:Y:S01]  /*0c30*/  UIMAD.WIDE.U32 UR38, UR39, UR11, UR38 ;  /* 0x0000000b272672a5 */ /* 0x000fe2000f8e0026 */
[----:B------:R-:W-:-:S02]  /*0c40*/  LOP3.LUT R0, R0, 0x1c0, RZ, 0xc0, !PT ;  /* 0x000001c000007812 */ /* 0x000fc400078ec0ff */
[--C-:B------:R-:W-:Y:S02]  /*0c50*/  SHF.R.S32.HI R29, RZ, 0x1f, R28.reuse ;  /* 0x0000001fff1d7819 */ /* 0x100fe4000001141c */
[----:B------:R-:W-:Y:S02]  /*0c60*/  LOP3.LUT R2, R0, 0x38, R28, 0xf8, !PT ;  /* 0x0000003800027812 */ /* 0x000fe400078ef81c */
[----:B------:R-:W-:Y:S01]  /*0c70*/  UMOV UR11, UR39 ;  /* 0x00000027000b7c82 */ /* 0x000fe20008000000 */
[----:B------:R-:W-:Y:S01]  /*0c80*/  SHF.R.U32.HI R5, RZ, 0x3, R0 ;  /* 0x00000003ff057819 */ /* 0x000fe20000011600 */
[----:B------:R-:W-:Y:S01]  /*0c90*/  UIMAD.WIDE.U32 UR38, UR11, UR7, URZ ;  /* 0x000000070b2672a5 */ /* 0x000fe2000f8e003f */
[----:B------:R-:W-:Y:S02]  /*0ca0*/  LOP3.LUT R0, R4, 0x7ffffffc, RZ, 0xc0, !PT ;  /* 0x7ffffffc04007812 */ /* 0x000fe400078ec0ff */
[----:B------:R-:W-:Y:S02]  /*0cb0*/  LOP3.LUT R5, R2, R5, RZ, 0x3c, !PT ;  /* 0x0000000502057212 */ /* 0x000fe400078e3cff */
[----:B------:R-:W-:Y:S01]  /*0cc0*/  LEA.HI R2, R7, R110, RZ, 0x6 ;  /* 0x0000006e07027211 */ /* 0x000fe200078f30ff */
[----:B------:R-:W-:Y:S01]  /*0cd0*/  IMAD.IADD R3, R3, 0x1, -R0 ;  /* 0x0000000103037824 */ /* 0x000fe200078e0a00 */
[----:B------:R-:W-:Y:S01]  /*0ce0*/  UMOV UR21, UR39 ;  /* 0x0000002700157c82 */ /* 0x000fe20008000000 */
[----:B------:R-:W-:Y:S01]  /*0cf0*/  SHF.R.S32.HI R0, RZ, 0x1f, R6 ;  /* 0x0000001fff007819 */ /* 0x000fe20000011406 */
[----:B------:R-:W-:Y:S01]  /*0d00*/  UIADD3 UR11, -UR21, URZ, URZ ;  /* 0x0000003f150b7290 */ /* 0x000fe2000fffe13f */
[----:B------:R-:W-:-:S02]  /*0d10*/  IMAD.SHL.U32 R2, R2, 0x8, RZ ;  /* 0x0000000802027824 */ /* 0x000fc400078e00ff */
[----:B------:R-:W-:Y:S01]  /*0d20*/  LEA.HI R0, R0, R108, RZ, 0x2 ;  /* 0x0000006c00007211 */ /* 0x000fe200078f10ff */
[----:B------:R-:W-:Y:S02]  /*0d30*/  UIMAD UR7, UR9, UR11, UR7 ;  /* 0x0000000b090772a4 */ /* 0x000fe4000f8e0207 */
[----:B------:R-:W-:Y:S02]  /*0d40*/  LOP3.LUT R212, R5, 0xfffffe00, R2, 0xf8, !PT ;  /* 0xfffffe0005d47812 */ /* 0x000fe400078ef802 */
[----:B------:R-:W-:Y:S01]  /*0d50*/  UISETP.GT.U32.AND UP1, UPT, UR9, UR7, UPT ;  /* 0x000000070900728c */ /* 0x000fe2000bf24070 */
[----:B------:R-:W-:-:S05]  /*0d60*/  LOP3.LUT R0, R0, 0xffffffc, RZ, 0xc0, !PT ;  /* 0x0ffffffc00007812 */ /* 0x000fca00078ec0ff */
[----:B------:R-:W-:-:S04]  /*0d70*/  IMAD.IADD R0, R108, 0x1, -R0 ;  /* 0x000000016c007824 */ /* 0x000fc800078e0a00 */
[----:B------:R-:W-:Y:S01]  /*0d80*/  IMAD R5, R0, 0x10, R25 ;  /* 0x0000001000057824 */ /* 0x000fe200078e0219 */
[----:B------:R-:W-:Y:S02]  /*0d90*/  @!UP1 UIADD3 UR7, UR7, -UR9, URZ ;  /* 0x8000000907079290 */ /* 0x000fe4000fffe03f */
[----:B------:R-:W-:Y:S02]  /*0da0*/  @!UP1 UIADD3 UR21, UR21, 0x1, URZ ;  /* 0x0000000115159890 */ /* 0x000fe4000fffe03f */
[----:B------:R-:W-:Y:S02]  /*0db0*/  UISETP.GE.U32.AND UP2, UPT, UR7, UR9, UPT ;  /* 0x000000090700728c */ /* 0x000fe4000bf46070 */
[----:B------:R-:W-:Y:S02]  /*0dc0*/  ULOP3.LUT UR9, UR15, UR6, URZ, 0x3c, !UPT ;  /* 0x000000060f097292 */ /* 0x000fe4000f8e3c3f */
[----:B------:R-:W-:Y:S02]  /*0dd0*/  @UP0 UIADD3 UR7, UR19, UR10, URZ ;  /* 0x0000000a13070290 */ /* 0x000fe4000fffe03f */
[----:B------:R-:W-:Y:S01]  /*0de0*/  UISETP.GE.AND UP1, UPT, UR9, URZ, UPT ;  /* 0x0000003f0900728c */ /* 0x000fe2000bf26270 */
[----:B------:R-:W-:Y:S01]  /*0df0*/  @UP0 ULDC.64 UR10, c[0x0][0x250] ;  /* 0x00009400000a0ab9 */ /* 0x000fe20000000a00 */
[----:B------:R-:W-:-:S03]  /*0e00*/  USHF.R.S32.HI UR9, URZ, 0x1f, UR15 ;  /* 0x0000001f3f097899 */ /* 0x000fc6000801140f */
        /* <DEDUP_REMOVED lines=23> */
.L_x_546:
[C---:B------:R-:W-:Y:S01]  /*0f80*/  IADD3 R2, P0, R28.reuse, UR20, RZ ;  /* 0x000000141c027c10 */ /* 0x040fe2000ff1e0ff */
[----:B------:R-:W-:Y:S01]  /*0f90*/  ULDC.64 UR6, c[0x0][0x258] ;  /* 0x0000960000067ab9 */ /* 0x000fe20000000a00 */
[----:B------:R-:W-:Y:S01]  /*0fa0*/  IMAD.SHL.U32 R4, R3, 0x2, RZ ;  /* 0x0000000203047824 */ /* 0x000fe200078e00ff */
[----:B------:R-:W-:Y:S01]  /*0fb0*/  UIMAD UR9, UR9, UR6, URZ ;  /* 0x00000006090972a4 */ /* 0x000fe2000f8e023f */
[----:B------:R-:W-:Y:S01]  /*0fc0*/  IADD3.X R3, R29, UR8, RZ, P0, !PT ;  /* 0x000000081d037c10 */ /* 0x000fe200087fe4ff */
[----:B------:R-:W-:Y:S01]  /*0fd0*/  IMAD.U32 R0, RZ, RZ, UR6 ;  /* 0x00000006ff007e24 */ /* 0x000fe2000f8e00ff */
[----:B------:R-:W2:Y:S01]  /*0fe0*/  S2UR UR4, SR_CgaCtaId ;  /* 0x00000000000479c3 */ /* 0x000ea20000008800 */
[C---:B------:R-:W-:Y:S01]  /*0ff0*/  VIADD R129, R28.reuse, 0x40 ;  /* 0x000000401c817836 */ /* 0x040fe20000000000 */
[----:B------:R-:W-:Y:S01]  /*1000*/  IADD3 R128, R28, 0x80, RZ ;  /* 0x000000801c807810 */ /* 0x000fe20007ffe0ff */
[----:B------:R-:W-:Y:S01]  /*1010*/  IMAD.WIDE.U32 R16, R0, UR15, R2 ;  /* 0x0000000f00107c25 */ /* 0x000fe2000f8e0002 */
[----:B------:R-:W-:Y:S01]  /*1020*/  UIMAD UR15, UR15, UR7, UR9 ;  /* 0x000000070f0f72a4 */ /* 0x000fe2000f8e0209 */
[----:B------:R-:W-:Y:S01]  /*1030*/  ISETP.GE.AND P1, PT, R250, UR36, PT ;  /* 0x00000024fa007c0c */ /* 0x000fe2000bf26270 */
[----:B------:R3:W-:Y:S01]  /*1040*/  STL [R1+0xa8], R129 ;  /* 0x0000a88101007387 */ /* 0x0007e20000100800 */
[----:B------:R-:W-:Y:S01]  /*1050*/  ULDC.64 UR8, c[0x0][0x260] ;  /* 0x0000980000087ab9 */ /* 0x000fe20000000a00 */
[----:B------:R-:W-:Y:S01]  /*1060*/  VIADD R113, R28, 0xc0 ;  /* 0x000000c01c717836 */ /* 0x000fe20000000000 */
[----:B------:R-:W-:Y:S01]  /*1070*/  ULDC.64 UR6, c[0x0][0x268] ;  /* 0x00009a0000067ab9 */ /* 0x000fe20000000a00 */
[----:B------:R-:W-:Y:S01]  /*1080*/  MOV R35, UR8 ;  /* 0x0000000800237c02 */ /* 0x000fe20008000f00 */
[----:B------:R-:W-:Y:S01]  /*1090*/  IMAD.U32 R34, RZ, RZ, UR6 ;  /* 0x00000006ff227e24 */ /* 0x000fe2000f8e00ff */
[----:B------:R3:W-:Y:S01]  /*10a0*/  STL [R1+0x74], R128 ;  /* 0x0000748001007387 */ /* 0x0007e20000100800 */
[----:B------:R-:W-:Y:S01]  /*10b0*/  UMOV UR38, 0x400 ;  /* 0x0000040000267882 */ /* 0x000fe20000000000 */
[----:B------:R-:W-:Y:S01]  /*10c0*/  UIMAD UR33, UR14, UR8, URZ ;  /* 0x000000080e2172a4 */ /* 0x000fe2000f8e023f */
[C---:B------:R-:W-:Y:S01]  /*10d0*/  VIADD R27, R250.reuse, 0x20 ;  /* 0x00000020fa1b7836 */ /* 0x040fe20000000000 */
[----:B------:R3:W-:Y:S01]  /*10e0*/  STL [R1+0xac], R113 ;  /* 0x0000ac7101007387 */ /* 0x0007e20000100800 */
[----:B------:R-:W-:Y:S01]  /*10f0*/  UIADD3 UR20, UR22, -0x1, URZ ;  /* 0xffffffff16147890 */ /* 0x000fe2000fffe03f */
[C---:B------:R-:W-:Y:S01]  /*1100*/  IADD3 R24, R250.reuse, 0x10, RZ ;  /* 0x00000010fa187810 */ /* 0x040fe20007ffe0ff */
[----:B------:R-:W-:Y:S01]  /*1110*/  UIMAD UR14, UR14, UR6, URZ ;  /* 0x000000060e0e72a4 */ /* 0x000fe2000f8e023f */
[----:B------:R3:W-:Y:S01]  /*1120*/  STL [R1+0xe4], R35 ;  /* 0x0000e42301007387 */ /* 0x0007e20000100800 */
[----:B------:R-:W-:Y:S01]  /*1130*/  UIMAD UR9, UR21, UR9, UR33 ;  /* 0x00000009150972a4 */ /* 0x000fe2000f8e0221 */
[----:B------:R-:W-:Y:S01]  /*1140*/  IADD3 R13, R17, UR15, RZ ;  /* 0x0000000f110d7c10 */ /* 0x000fe2000fffe0ff */
[----:B------:R-:W-:Y:S01]  /*1150*/  USHF.R.S32.HI UR19, URZ, 0x1f, UR20 ;  /* 0x0000001f3f137899 */ /* 0x000fe20008011414 */
[----:B------:R3:W-:Y:S01]  /*1160*/  STL [R1+0xe8], R34 ;  /* 0x0000e82201007387 */ /* 0x0007e20000100800 */
[----:B--2---:R-:W-:Y:S01]  /*1170*/  ULEA UR4, UR4, UR38, 0x18 ;  /* 0x0000002604047291 */ /* 0x004fe2000f8ec03f */
[----:B------:R-:W-:Y:S01]  /*1180*/  BSSY B0, `(.L_x_547) ;  /* 0x0000037000007945 */ /* 0x000fe20003800000 */
[----:B------:R-:W-:Y:S01]  /*1190*/  UIMAD UR33, UR21, UR7, UR14 ;  /* 0x00000007152172a4 */ /* 0x000fe2000f8e020e */
[----:B------:R-:W-:Y:S01]  /*11a0*/  IMAD R109, R5, UR23, R4 ;  /* 0x00000017056d7c24 */ /* 0x000fe2000f8e0204 */
[----:B------:R-:W-:Y:S01]  /*11b0*/  LEA.HI R33, R7, R110, RZ, 0x4 ;  /* 0x0000006e07217211 */ /* 0x000fe200078f20ff */
[----:B------:R-:W-:Y:S01]  /*11c0*/  IMAD R18, R251, UR12, RZ ;  /* 0x0000000cfb127c24 */ /* 0x000fe2000f8e02ff */
[C---:B------:R-:W-:Y:S01]  /*11d0*/  IADD3 R30, R250.reuse, 0x30, RZ ;  /* 0x00000030fa1e7810 */ /* 0x040fe20007ffe0ff */
[----:B------:R-:W-:Y:S01]  /*11e0*/  IMAD.WIDE.U32 R10, R250, UR12, R28 ;  /* 0x0000000cfa0a7c25 */ /* 0x000fe2000f8e001c */
[----:B------:R-:W-:-:S02]  /*11f0*/  ISETP.GE.AND P0, PT, R24, UR36, PT ;  /* 0x0000002418007c0c */ /* 0x000fc4000bf06270 */
[----:B------:R-:W-:Y:S02]  /*1200*/  ISETP.GE.AND P4, PT, R27, UR36, PT ;  /* 0x000000241b007c0c */ /* 0x000fe4000bf86270 */
[----:B------:R-:W-:Y:S01]  /*1210*/  LEA R212, R212, UR4, 0x1 ;  /* 0x00000004d4d47c11 */ /* 0x000fe2000f8e08ff */
[----:B------:R-:W-:Y:S10]  /*1220*/  @P1 BRA `(.L_x_548) ;  /* 0x0000000000b01947 */ /* 0x000ff40003800000 */
        /* <DEDUP_REMOVED lines=44> */
.L_x_548:
[----:B------:R-:W-:Y:S05]  /*14f0*/  BSYNC B0 ;  /* 0x0000000000007941 */ /* 0x000fea0003800000 */
.L_x_547:
[----:B------:R-:W-:Y:S01]  /*1500*/  ULEA UR6, UR22, UR37, 0x6 ;  /* 0x0000002516067291 */ /* 0x000fe2000f8e303f */
[----:B--2-4-:R-:W-:Y:S01]  /*1510*/  IMAD R2, R250, UR13, R18 ;  /* 0x0000000dfa027c24 */ /* 0x014fe2000f8e0212 */
[----:B------:R-:W-:Y:S01]  /*1520*/  IADD3 R20, P1, R10, UR26, RZ ;  /* 0x0000001a0a147c10 */ /* 0x000fe2000ff3e0ff */
[----:B------:R-:W-:Y:S01]  /*1530*/  IMAD R0, R251, UR10, RZ ;  /* 0x0000000afb007c24 */ /* 0x000fe2000f8e02ff */
[----:B------:R-:W-:Y:S01]  /*1540*/  UIADD3 UR6, UR6, -0x40, URZ ;  /* 0xffffffc006067890 */ /* 0x000fe2000fffe03f */
[----:B------:R-:W-:Y:S01]  /*1550*/  BSSY B0, `(.L_x_549) ;  /* 0x0000038000007945 */ /* 0x000fe20003800000 */
[----:B------:R-:W-:Y:S01]  /*1560*/  ISETP.GE.AND P5, PT, R30, UR36, PT ;  /* 0x000000241e007c0c */ /* 0x000fe2000bfa6270 */
[C---:B------:R-:W-:Y:S01]  /*1570*/  IMAD.WIDE.U32 R22, R250.reuse, UR10, R28 ;  /* 0x0000000afa167c25 */ /* 0x040fe2000f8e001c */
[----:B------:R-:W-:Y:S02]  /*1580*/  IADD3.X R21, R11, UR25, R2, P1, !PT ;  /* 0x000000190b157c10 */ /* 0x000fe40008ffe402 */
[----:B------:R-:W-:Y:S01]  /*1590*/  IADD3 R181, P6, R109, UR6, RZ ;  /* 0x000000066db57c10 */ /* 0x000fe2000ffde0ff */
[----:B------:R-:W-:Y:S01]  /*15a0*/  IMAD R32, R250, UR11, R0 ;  /* 0x0000000bfa207c24 */ /* 0x000fe2000f8e0200 */
[----:B------:R-:W-:-:S02]  /*15b0*/  MOV R147, UR6 ;  /* 0x0000000600937c02 */ /* 0x000fc40008000f00 */
[----:B------:R-:W-:Y:S01]  /*15c0*/  LOP3.LUT R31, R33, 0xfffffff0, RZ, 0xc0, !PT ;  /* 0xfffffff0211f7812 */ /* 0x000fe200078ec0ff */
[----:B------:R-:W-:Y:S08]  /*15d0*/  @P0 BRA `(.L_x_550) ;  /* 0x0000000000bc0947 */ /* 0x000ff00003800000 */
        /* <DEDUP_REMOVED lines=32> */
[----:B-1----:R-:W-:-:S04]  /*17e0*/  @!P2 LEA R4, P1, R2, R10, 0x1 ;  /* 0x0000000a0204a211 */ /* 0x002fc800078208ff */
        /* <DEDUP_REMOVED lines=14> */
.L_x_550:
[----:B------:R-:W-:Y:S05]  /*18d0*/  BSYNC B0 ;  /* 0x0000000000007941 */ /* 0x000fea0003800000 */
.L_x_549:
        /* <DEDUP_REMOVED lines=49> */
.L_x_552:
[----:B------:R-:W-:Y:S05]  /*1bf0*/  BSYNC B0 ;  /* 0x0000000000007941 */ /* 0x000fea0003800000 */
.L_x_551:
        /* <DEDUP_REMOVED lines=49> */
.L_x_554:
[----:B------:R-:W-:Y:S05]  /*1f10*/  BSYNC B0 ;  /* 0x0000000000007941 */ /* 0x000fea0003800000 */
.L_x_553:
[----:B--2-4-:R-:W-:Y:S01]  /*1f20*/  IMAD.WIDE.U32 R6, R35, UR21, R20 ;  /* 0x0000001523067c25 */ /* 0x014fe2000f8e0014 */
[----:B------:R-:W-:Y:S01]  /*1f30*/  UIMAD UR37, UR20, -0x40, UR32 ;  /* 0xffffffc0142578a4 */ /* 0x000fe2000f8e0220 */
[----:B------:R-:W-:Y:S01]  /*1f40*/  SHF.R.S32.HI R13, RZ, 0x4, R33 ;  /* 0x00000004ff0d7819 */ /* 0x000fe20000011421 */
[----:B------:R-:W-:Y:S01]  /*1f50*/  USHF.L.U64.HI UR8, UR12, 0x6, UR13 ;  /* 0x000000060c087899 */ /* 0x000fe2000801020d */
[----:B------:R-:W-:Y:S01]  /*1f60*/  VIADD R127, R7, UR9 ;  /* 0x00000009077f7c36 */ /* 0x000fe20008000000 */
[----:B------:R2:W-:Y:S01]  /*1f70*/  STL.64 [R1+0xb8], R6 ;  /* 0x0000b80601007387 */ /* 0x0005e20000100a00 */
[----:B------:R-:W-:Y:S01]  /*1f80*/  IMAD.MOV.U32 R126, RZ, RZ, R6 ;  /* 0x000000ffff7e7224 */ /* 0x000fe200078e0006 */
[----:B------:R-:W-:Y:S01]  /*1f90*/  ISETP.GE.AND P0, PT, R250, UR37, PT ;  /* 0x00000025fa007c0c */ /* 0x000fe2000bf06270 */
[----:B-1----:R-:W-:Y:S01]  /*1fa0*/  IMAD.IADD R4, R110, 0x1, -R31 ;  /* 0x000000016e047824 */ /* 0x002fe200078e0a1f */
[----:B------:R-:W-:Y:S01]  /*1fb0*/  USHF.L.U32 UR14, UR12, 0x6, URZ ;  /* 0x000000060c0e7899 */ /* 0x000fe2000800063f */
[----:B------:R-:W-:Y:S01]  /*1fc0*/  IMAD.U32 R21, RZ, RZ, UR20 ;  /* 0x00000014ff157e24 */ /* 0x000fe2000f8e00ff */
[----:B------:R2:W-:Y:S01]  /*1fd0*/  STL.64 [R1+0xb0], R126 ;  /* 0x0000b07e01007387 */ /* 0x0005e20000100a00 */
[----:B------:R-:W-:Y:S01]  /*1fe0*/  UIMAD UR6, UR8, UR20, URZ ;  /* 0x00000014080672a4 */ /* 0x000fe2000f8e023f */
[----:B------:R-:W-:Y:S01]  /*1ff0*/  SHF.R.S32.HI R2, RZ, 0x1f, R4 ;  /* 0x0000001fff027819 */ /* 0x000fe20000011404 */
[----:B------:R-:W-:Y:S01]  /*2000*/  BSSY B0, `(.L_x_555) ;  /* 0x0000031000007945 */ /* 0x000fe20003800000 */
[----:B------:R-:W-:Y:S01]  /*2010*/  LEA.HI R0, R33, R13, RZ, 0x1 ;  /* 0x0000000d21007211 */ /* 0x000fe200078f08ff */
[----:B------:R-:W-:Y:S01]  /*2020*/  UIMAD UR6, UR19, UR14, UR6 ;  /* 0x0000000e130672a4 */ /* 0x000fe2000f8e0206 */
[----:B------:R-:W-:Y:S01]  /*2030*/  LEA.HI R19, R2, R4, RZ, 0x3 ;  /* 0x0000000402137211 */ /* 0x000fe200078f18ff */
[----:B------:R-:W-:Y:S01]  /*2040*/  IMAD.WIDE.U32 R2, R21, UR14, R126 ;  /* 0x0000000e15027c25 */ /* 0x000fe2000f8e007e */
[----:B------:R-:W-:-:S02]  /*2050*/  ISETP.GE.AND P1, PT, R24, UR37, PT ;  /* 0x0000002518007c0c */ /* 0x000fc4000bf26270 */
[----:B------:R-:W-:Y:S01]  /*2060*/  LEA R14, R108, UR29, 0x4 ;  /* 0x0000001d6c0e7c11 */ /* 0x000fe2000f8e20ff */
[----:B------:R-:W-:Y:S01]  /*2070*/  VIADD R5, R3, UR6 ;  /* 0x0000000603057c36 */ /* 0x000fe20008000000 */
[----:B------:R-:W-:Y:S02]  /*2080*/  LOP3.LUT R0, R0, 0xfffffffe, RZ, 0xc0, !PT ;  /* 0xfffffffe00007812 */ /* 0x000fe400078ec0ff */
[----:B------:R-:W-:Y:S01]  /*2090*/  LOP3.LUT R12, R19, 0xfffffff8, RZ, 0xc0, !PT ;  /* 0xfffffff8130c7812 */ /* 0x000fe200078ec0ff */
[----:B------:R-:W-:Y:S06]  /*20a0*/  @P0 BRA `(.L_x_556) ;  /* 0x0000000000980947 */ /* 0x000fec0003800000 */
[----:B------:R-:W-:Y:S02]  /*20b0*/  ULDC UR6, c[0x0][0x2d0] ;  /* 0x0000b40000067ab9 */ /* 0x000fe40000000800 */
[----:B------:R-:W-:Y:S02]  /*20c0*/  ISETP.GE.AND P4, PT, R129, UR6, PT ;  /* 0x0000000681007c0c */ /* 0x000fe4000bf86270 */
[----:B------:R-:W-:Y:S02]  /*20d0*/  ISETP.GE.AND P5, PT, R28, UR6, PT ;  /* 0x000000061c007c0c */ /* 0x000fe4000bfa6270 */
[----:B------:R-:W-:-:S09]  /*20e0*/  ISETP.GE.AND P3, PT, R128, UR6, PT ;  /* 0x0000000680007c0c */ /* 0x000fd2000bf66270 */
[----:B------:R-:W1:Y:S02]  /*20f0*/  @!P4 LDC.64 R8, c[0x0][0x218] ;  /* 0x00008600ff08cb82 */ /* 0x000e640000000a00 */
[----:B------:R4:W-:Y:S06]  /*2100*/  @P5 STS.128 [R212+0x8000], RZ ;  /* 0x008000ffd4005388 */ /* 0x0009ec0000000c00 */
[----:B------:R-:W5:Y:S08]  /*2110*/  @!P5 LDC.64 R10, c[0x0][0x218] ;  /* 0x00008600ff0adb82 */ /* 0x000f700000000a00 */
[----:B--2---:R-:W2:Y:S01]  /*2120*/  @!P3 LDC.64 R6, c[0x0][0x218] ;  /* 0x00008600ff06bb82 */ /* 0x004ea20000000a00 */
[----:B-1----:R-:W-:-:S04]  /*2130*/  @!P4 LEA R8, P0, R2, R8, 0x1 ;  /* 0x000000080208c211 */ /* 0x002fc800078008ff */
[C---:B------:R-:W-:Y:S02]  /*2140*/  @!P4 LEA.HI.X R9, R2.reuse, R9, R5, 0x1, P0 ;  /* 0x000000090209c211 */ /* 0x040fe400000f0c05 */
        /* <DEDUP_REMOVED lines=28> */
.L_x_556:
[----:B------:R-:W-:Y:S05]  /*2310*/  BSYNC B0 ;  /* 0x0000000000007941 */ /* 0x000fea0003800000 */
.L_x_555:
[----:B------:R-:W-:Y:S01]  /*2320*/  ISETP.GE.AND P0, PT, R24, UR37, PT ;  /* 0x0000002518007c0c */ /* 0x000fe2000bf06270 */
[----:B------:R-:W-:Y:S01]  /*2330*/  IMAD.IADD R24, R13, 0x1, -R0 ;  /* 0x000000010d187824 */ /* 0x000fe200078e0a00 */
[----:B-12-4-:R-:W-:Y:S01]  /*2340*/  IADD3 R6, R14, 0x1, R25 ;  /* 0x000000010e067810 */ /* 0x016fe20007ffe019 */
[----:B------:R-:W-:Y:S01]  /*2350*/  IMAD.U32 R0, RZ, RZ, UR32 ;  /* 0x00000020ff007e24 */ /* 0x000fe2000f8e00ff */
[----:B------:R-:W-:Y:S01]  /*2360*/  IADD3 R16, P2, R22, UR28, RZ ;  /* 0x0000001c16107c10 */ /* 0x000fe2000ff5e0ff */
[----:B------:R-:W-:Y:S01]  /*2370*/  IMAD.IADD R25, R4, 0x1, -R12 ;  /* 0x0000000104197824 */ /* 0x000fe200078e0a0c */
[----:B------:R-:W-:Y:S01]  /*2380*/  USHF.L.U64.HI UR15, UR12, 0x4, UR13 ;  /* 0x000000040c0f7899 */ /* 0x000fe2000801020d */
[----:B------:R-:W-:Y:S01]  /*2390*/  BSSY B0, `(.L_x_557) ;  /* 0x0000032000007945 */ /* 0x000fe20003800000 */
[----:B------:R-:W-:Y:S01]  /*23a0*/  IADD3 R22, R0, -UR18, R6 ;  /* 0x8000001200167c10 */ /* 0x000fe2000fffe006 */
[----:B------:R-:W-:Y:S01]  /*23b0*/  IMAD.SHL.U32 R0, R25, 0x40, RZ ;  /* 0x0000004019007824 */ /* 0x000fe200078e00ff */
[----:B------:R-:W-:Y:S01]  /*23c0*/  USHF.L.U32 UR36, UR12, 0x4, URZ ;  /* 0x000000040c247899 */ /* 0x000fe2000800063f */
[----:B------:R-:W-:Y:S01]  /*23d0*/  ISETP.GE.AND P4, PT, R27, UR37, PT ;  /* 0x000000251b007c0c */ /* 0x000fe2000bf86270 */
[----:B------:R-:W-:Y:S01]  /*23e0*/  IMAD.SHL.U32 R20, R24, 0x8, RZ ;  /* 0x0000000818147824 */ /* 0x000fe200078e00ff */
[----:B------:R-:W-:-:S02]  /*23f0*/  ISETP.GE.AND P5, PT, R30, UR37, PT ;  /* 0x000000251e007c0c */ /* 0x000fc4000bfa6270 */
[----:B------:R-:W-:Y:S02]  /*2400*/  IADD3.X R17, R23, UR27, R32, P2, !PT ;  /* 0x0000001b17117c10 */ /* 0x000fe400097fe420 */
[----:B------:R-:W-:Y:S01]  /*2410*/  LOP3.LUT R18, R0, 0x1c0, RZ, 0xc0, !PT ;  /* 0x000001c000127812 */ /* 0x000fe200078ec0ff */
[----:B------:R-:W-:Y:S08]  /*2420*/  @P1 BRA `(.L_x_558) ;  /* 0x0000000000a01947 */ /* 0x000ff00003800000 */
[----:B------:R-:W-:Y:S01]  /*2430*/  ULDC UR6, c[0x0][0x2d0] ;  /* 0x0000b40000067ab9 */ /* 0x000fe20000000800 */
[----:B------:R-:W-:Y:S02]  /*2440*/  IADD3 R0, P2, R2, UR36, RZ ;  /* 0x0000002402007c10 */ /* 0x000fe4000ff5e0ff */
[----:B------:R-:W-:Y:S02]  /*2450*/  ISETP.GE.AND P1, PT, R28, UR6, PT ;  /* 0x000000061c007c0c */ /* 0x000fe4000bf26270 */
[----:B------:R-:W-:Y:S02]  /*2460*/  IADD3.X R10, R5, UR15, RZ, P2, !PT ;  /* 0x0000000f050a7c10 */ /* 0x000fe400097fe4ff */
[----:B------:R-:W-:-:S09]  /*2470*/  ISETP.GE.AND P3, PT, R129, UR6, PT ;  /* 0x0000000681007c0c */ /* 0x000fd2000bf66270 */
[----:B------:R-:W1:Y:S01]  /*2480*/  @!P1 LDC.64 R6, c[0x0][0x218] ;  /* 0x00008600ff069b82 */ /* 0x000e620000000a00 */
[----:B------:R2:W-:Y:S07]  /*2490*/  @P1 STS.128 [R212+0x8800], RZ ;  /* 0x008800ffd4001388 */ /* 0x0005ee0000000c00 */
[----:B------:R-:W4:Y:S01]  /*24a0*/  @!P3 LDC.64 R8, c[0x0][0x218] ;  /* 0x00008600ff08bb82 */ /* 0x000f220000000a00 */
[----:B-1----:R-:W-:-:S04]  /*24b0*/  @!P1 LEA R6, P2, R0, R6, 0x1 ;  /* 0x0000000600069211 */ /* 0x002fc800078408ff */
[----:B------:R-:W-:Y:S02]  /*24c0*/  @!P1 LEA.HI.X R7, R0, R7, R10, 0x1, P2 ;  /* 0x0000000700079211 */ /* 0x000fe400010f0c0a */
[----:B------:R-:W-:-:S03]  /*24d0*/  ISETP.GE.AND P2, PT, R128, UR6, PT ;  /* 0x0000000680007c0c */ /* 0x000fc6000bf46270 */
[----:B------:R-:W-:Y:S01]  /*24e0*/  @!PT LDS RZ, [RZ] ;  /* 0x00000000fffff984 */ /* 0x000fe20000000800 */
[----:B------:R-:W-:Y:S01]  /*24f0*/  @!PT LDS RZ, [RZ] ;  /* 0x00000000fffff984 */ /* 0x000fe20000000800 */
[----:B------:R-:W-:Y:S01]  /*2500*/  @!PT LDS RZ, [RZ] ;  /* 0x00000000fffff984 */ /* 0x000fe20000000800 */
[----:B------:R1:W-:Y:S01]  /*2510*/  @!P1 LDGSTS.E.BYPASS.LTC128B.128 [R212+0x8800], desc[UR30][R6.64] ;  /* 0x0880000006d49fae */ /* 0x0003e2000b901d5e */
[----:B----4-:R-:W-:-:S03]  /*2520*/  @!P3 LEA R8, P1, R0, R8, 0x1 ;  /* 0x000000080008b211 */ /* 0x010fc600078208ff */
        /* <DEDUP_REMOVED lines=24> */
.L_x_558:
[----:B------:R-:W-:Y:S05]  /*26b0*/  BSYNC B0 ;  /* 0x0000000000007941 */ /* 0x000fea0003800000 */
.L_x_557:
[----:B------:R-:W-:Y:S04]  /*26c0*/  BSSY B0, `(.L_x_559) ;  /* 0x000002c000007945 */ /* 0x000fe80003800000 */
[----:B------:R-:W-:Y:S05]  /*26d0*/  @P4 BRA `(.L_x_560) ;  /* 0x0000000000a84947 */ /* 0x000fea0003800000 */
[----:B------:R-:W-:Y:S01]  /*26e0*/  ULDC UR6, c[0x0][0x2d0] ;  /* 0x0000b40000067ab9 */ /* 0x000fe20000000800 */
[----:B-12---:R-:W-:Y:S01]  /*26f0*/  IMAD.U32 R6, RZ, RZ, UR12 ;  /* 0x0000000cff067e24 */ /* 0x006fe2000f8e00ff */
[----:B------:R-:W-:Y:S01]  /*2700*/  ISETP.GE.AND P2, PT, R28, UR6, PT ;  /* 0x000000061c007c0c */ /* 0x000fe2000bf46270 */
[----:B------:R-:W-:Y:S01]  /*2710*/  IMAD.U32 R10, RZ, RZ, UR13 ;  /* 0x0000000dff0a7e24 */ /* 0x000fe2000f8e00ff */
[----:B------:R-:W-:Y:S02]  /*2720*/  ISETP.GE.AND P4, PT, R129, UR6, PT ;  /* 0x0000000681007c0c */ /* 0x000fe4000bf86270 */
[----:B------:R-:W-:Y:S02]  /*2730*/  ISETP.GE.AND P3, PT, R128, UR6, PT ;  /* 0x0000000680007c0c */ /* 0x000fe4000bf66270 */
[----:B------:R-:W-:-:S04]  /*2740*/  LEA R0, P1, R6, R2, 0x5 ;  /* 0x0000000206007211 */ /* 0x000fc800078228ff */
[----:B------:R-:W-:-:S03]  /*2750*/  LEA.HI.X R10, R6, R5, R10, 0x5, P1 ;  /* 0x00000005060a7211 */ /* 0x000fc600008f2c0a */
[----:B------:R-:W1:Y:S01]  /*2760*/  @!P2 LDC.64 R8, c[0x0][0x218] ;  /* 0x00008600ff08ab82 */ /* 0x000e620000000a00 */
[----:B------:R4:W-:Y:S07]  /*2770*/  @P2 STS.128 [R212+0x9000], RZ ;  /* 0x009000ffd4002388 */ /* 0x0009ee0000000c00 */
[----:B------:R-:W2:Y:S08]  /*2780*/  @!P4 LDC.64 R12, c[0x0][0x218] ;  /* 0x00008600ff0ccb82 */ /* 0x000eb00000000a00 */
[----:B------:R-:W5:Y:S01]  /*2790*/  @!P3 LDC.64 R14, c[0x0][0x218] ;  /* 0x00008600ff0ebb82 */ /* 0x000f620000000a00 */
[----:B-1----:R-:W-:-:S04]  /*27a0*/  @!P2 LEA R6, P1, R0, R8, 0x1 ;  /* 0x000000080006a211 */ /* 0x002fc800078208ff */
[C---:B------:R-:W-:Y:S02]  /*27b0*/  @!P2 LEA.HI.X R7, R0.reuse, R9, R10, 0x1, P1 ;  /* 0x000000090007a211 */ /* 0x040fe400008f0c0a */
[----:B--2---:R-:W-:-:S03]  /*27c0*/  @!P4 LEA R8, P1, R0, R12, 0x1 ;  /* 0x0000000c0008c211 */ /* 0x004fc600078208ff */
        /* <DEDUP_REMOVED lines=27> */
.L_x_560:
[----:B------:R-:W-:Y:S05]  /*2980*/  BSYNC B0 ;  /* 0x0000000000007941 */ /* 0x000fea0003800000 */
.L_x_559:
        /* <DEDUP_REMOVED lines=11> */
[----:B-12-4-:R-:W1:Y:S02]  /*2a40*/  @!P4 LDC.64 R6, c[0x0][0x218] ;  /* 0x00008600ff06cb82 */ /* 0x016e640000000a00 */
        /* <DEDUP_REMOVED lines=33> */
.L_x_562:
[----:B------:R-:W-:Y:S05]  /*2c60*/  BSYNC B0 ;  /* 0x0000000000007941 */ /* 0x000fea0003800000 */
.L_x_561:
[----:B------:R-:W0:Y:S01]  /*2c70*/  LDGDEPBAR ;  /* 0x00000000000079af */ /* 0x000e220000000000 */
[----:B------:R-:W-:Y:S01]  /*2c80*/  ISETP.GE.AND P1, PT, R250, UR37, PT ;  /* 0x00000025fa007c0c */ /* 0x000fe2000bf26270 */
[----:B--2-4-:R-:W-:Y:S01]  /*2c90*/  IMAD.WIDE.U32 R8, R34, UR21, R16 ;  /* 0x0000001522087c25 */ /* 0x014fe2000f8e0010 */
[----:B------:R-:W-:Y:S01]  /*2ca0*/  USHF.L.U64.HI UR12, UR10, 0x6, UR11 ;  /* 0x000000060a0c7899 */ /* 0x000fe2000801020b */
[----:B-1----:R-:W-:Y:S01]  /*2cb0*/  LOP3.LUT R4, R18, 0x8, R20, 0xf8, !PT ;  /* 0x0000000812047812 */ /* 0x002fe200078ef814 */
[----:B------:R-:W-:Y:S01]  /*2cc0*/  USHF.L.U32 UR13, UR10, 0x6, URZ ;  /* 0x000000060a0d7899 */ /* 0x000fe2000800063f */
[----:B------:R-:W-:Y:S01]  /*2cd0*/  IMAD.SHL.U32 R0, R26, 0x40, RZ ;  /* 0x000000401a007824 */ /* 0x000fe200078e00ff */
[----:B------:R-:W-:Y:S01]  /*2ce0*/  MOV R6, R8 ;  /* 0x0000000800067202 */ /* 0x000fe20000000f00 */
[----:B------:R-:W-:Y:S01]  /*2cf0*/  VIADD R7, R9, UR33 ;  /* 0x0000002109077c36 */ /* 0x000fe20008000000 */
[----:B------:R-:W-:Y:S01]  /*2d00*/  SHF.R.U32.HI R3, RZ, 0x3, R18 ;  /* 0x00000003ff037819 */ /* 0x000fe20000011612 */
[----:B------:R-:W-:Y:S01]  /*2d10*/  UIMAD UR6, UR12, UR20, URZ ;  /* 0x000000140c0672a4 */ /* 0x000fe2000f8e023f */
[----:B------:R-:W-:Y:S01]  /*2d20*/  IMAD.SHL.U32 R2, R250, 0x8, RZ ;  /* 0x00000008fa027824 */ /* 0x000fe200078e00ff */
[----:B------:R-:W-:Y:S01]  /*2d30*/  LOP3.LUT R0, R0, 0x1c0, RZ, 0xc0, !PT ;  /* 0x000001c000007812 */ /* 0x000fe200078ec0ff */
[----:B------:R-:W-:Y:S01]  /*2d40*/  STL.64 [R1+0xd8], R8 ;  /* 0x0000d80801007387 */ /* 0x000fe20000100a00 */
[----:B------:R-:W-:Y:S01]  /*2d50*/  IMAD.SHL.U32 R5, R19, 0x40, RZ ;  /* 0x0000004013057824 */ /* 0x000fe200078e00ff */
[----:B------:R-:W-:Y:S01]  /*2d60*/  LOP3.LUT R3, R4, R3, RZ, 0x3c, !PT ;  /* 0x0000000304037212 */ /* 0x000fe200078e3cff */
[----:B------:R-:W-:Y:S01]  /*2d70*/  UIMAD UR6, UR19, UR13, UR6 ;  /* 0x0000000d130672a4 */ /* 0x000fe2000f8e0206 */
[----:B------:R1:W-:Y:S01]  /*2d80*/  STL.64 [R1+0xc8], R6 ;  /* 0x0000c80601007387 */ /* 0x0003e20000100a00 */
[----:B------:R-:W-:Y:S01]  /*2d90*/  LOP3.LUT R2, R0, 0x8, R2, 0xf8, !PT ;  /* 0x0000000800027812 */ /* 0x000fe200078ef802 */
[----:B------:R-:W-:Y:S01]  /*2da0*/  BSSY B0, `(.L_x_563) ;  /* 0x0000035000007945 */ /* 0x000fe20003800000 */
[----:B------:R-:W-:Y:S01]  /*2db0*/  SHF.R.U32.HI R0, RZ, 0x3, R0 ;  /* 0x00000003ff007819 */ /* 0x000fe20000011600 */
[----:B------:R-:W-:Y:S01]  /*2dc0*/  VIADD R31, R22, UR24 ;  /* 0x00000018161f7c36 */ /* 0x000fe20008000000 */
[----:B------:R-:W-:Y:S01]  /*2dd0*/  LOP3.LUT R5, R3, 0xfffffe00, R5, 0xf8, !PT ;  /* 0xfffffe0003057812 */ /* 0x000fe200078ef805 */
[----:B------:R-:W-:-:S04]  /*2de0*/  DEPBAR.LE SB0, 0x0 ;  /* 0x000080000000791a */ /* 0x000fc80000000000 */
[----:B------:R-:W-:Y:S01]  /*2df0*/  BAR.SYNC.DEFER_BLOCKING 0x0 ;  /* 0x0000000000007b1d */ /* 0x000fe20000010000 */
[----:B------:R-:W-:Y:S01]  /*2e00*/  LOP3.LUT R0, R2, R0, RZ, 0x3c, !PT ;  /* 0x0000000002007212 */ /* 0x000fe200078e3cff */
[----:B------:R-:W-:Y:S02]  /*2e10*/  IMAD R2, R108, 0x400, R5 ;  /* 0x000004006c027824 */ /* 0x000fe400078e0205 */
[----:B-1----:R-:W-:-:S05]  /*2e20*/  IMAD.WIDE.U32 R6, R21, UR13, R6 ;  /* 0x0000000d15067c25 */ /* 0x002fca000f8e0006 */
[----:B------:R-:W-:Y:S01]  /*2e30*/  IADD3 R3, R7, UR6, RZ ;  /* 0x0000000607037c10 */ /* 0x000fe2000fffe0ff */
        /* <DEDUP_REMOVED lines=11> */
[----:B------:R-:W5:Y:S08]  /*2ef0*/  @!P5 LDC.64 R12, c[0x0][0x220] ;  /* 0x00008800ff0cdb82 */ /* 0x000f700000000a00 */
[----:B------:R-:W3:Y:S01]  /*2f00*/  @!P3 LDC.64 R8, c[0x0][0x220] ;  /* 0x00008800ff08bb82 */ /* 0x000ee20000000a00 */
[----:B--2---:R-:W-:-:S04]  /*2f10*/  @!P4 LEA R10, P1, R6, R10, 0x1 ;  /* 0x0000000a060ac211 */ /* 0x004fc800078208ff */
[C---:B------:R-:W-:Y:S02]  /*2f20*/  @!P4 LEA.HI.X R11, R6.reuse, R11, R3, 0x1, P1 ;  /* 0x0000000b060bc211 */ /* 0x040fe400008f0c03 */
[----:B------:R-:W-:Y:S02]  /*2f30*/  ISETP.GE.AND P1, PT, R113, UR6, PT ;  /* 0x0000000671007c0c */ /* 0x000fe4000bf26270 */
[----:B-----5:R-:W-:-:S04]  /*2f40*/  @!P5 LEA R12, P2, R6, R12, 0x1 ;  /* 0x0000000c060cd211 */ /* 0x020fc800078408ff */
[C---:B------:R-:W-:Y:S02]  /*2f50*/  @!P5 LEA.HI.X R13, R6.reuse, R13, R3, 0x1, P2 ;  /* 0x0000000d060dd211 */ /* 0x040fe400010f0c03 */
        /* <DEDUP_REMOVED lines=25> */
.L_x_564:
[----:B------:R-:W-:Y:S05]  /*30f0*/  BSYNC B0 ;  /* 0x0000000000007941 */ /* 0x000fea0003800000 */
.L_x_563:
[----:B------:R1:W-:Y:S01]  /*3100*/  @P0 STS.128 [R212+0x10800], RZ ;  /* 0x010800ffd4000388 */ /* 0x0003e20000000c00 */
[----:B------:R-:W-:Y:S01]  /*3110*/  IMAD R0, R24, 0x200, R0 ;  /* 0x0000020018007824 */ /* 0x000fe200078e0200 */
[----:B------:R-:W-:Y:S01]  /*3120*/  USHF.L.U64.HI UR19, UR10, 0x4, UR11 ;  /* 0x000000040a137899 */ /* 0x000fe2000801020b */
[----:B------:R-:W-:Y:S01]  /*3130*/  BSSY B0, `(.L_x_565) ;  /* 0x0000032000007945 */ /* 0x000fe20003800000 */
[----:B------:R1:W-:Y:S01]  /*3140*/  @P0 STS.128 [R212+0x12800], RZ ;  /* 0x012800ffd4000388 */ /* 0x0003e20000000c00 */
[----:B------:R-:W-:Y:S01]  /*3150*/  USHF.L.U32 UR24, UR10, 0x4, URZ ;  /* 0x000000040a187899 */ /* 0x000fe2000800063f */
[----:B------:R-:W-:Y:S02]  /*3160*/  ISETP.GE.AND P4, PT, R27, UR37, PT ;  /* 0x000000251b007c0c */ /* 0x000fe4000bf86270 */
[----:B------:R1:W-:Y:S01]  /*3170*/  @P0 STS.128 [R212+0x14800], RZ ;  /* 0x014800ffd4000388 */ /* 0x0003e20000000c00 */
[----:B------:R-:W-:Y:S02]  /*3180*/  ISETP.GE.AND P5, PT, R30, UR37, PT ;  /* 0x000000251e007c0c */ /* 0x000fe4000bfa6270 */
[----:B------:R-:W-:Y:S01]  /*3190*/  LEA R192, R2, UR4, 0x1 ;  /* 0x0000000402c07c11 */ /* 0x000fe2000f8e08ff */
[----:B------:R1:W-:Y:S01]  /*31a0*/  @P0 STS.128 [R212+0x16800], RZ ;  /* 0x016800ffd4000388 */ /* 0x0003e20000000c00 */
[----:B------:R-:W-:Y:S01]  /*31b0*/  LEA R184, R0, UR4, 0x1 ;  /* 0x0000000400b87c11 */ /* 0x000fe2000f8e08ff */
[----:B------:R-:W-:Y:S08]  /*31c0*/  @P0 BRA `(.L_x_566) ;  /* 0x0000000000a00947 */ /* 0x000ff00003800000 */
[----:B------:R-:W-:Y:S01]  /*31d0*/  ULDC UR6, c[0x0][0x2d0] ;  /* 0x0000b40000067ab9 */ /* 0x000fe20000000800 */
[----:B------:R-:W-:Y:S02]  /*31e0*/  IADD3 R0, P0, R6, UR24, RZ ;  /* 0x0000001806007c10 */ /* 0x000fe4000ff1e0ff */
[----:B------:R-:W-:Y:S02]  /*31f0*/  ISETP.GE.AND P1, PT, R28, UR6, PT ;  /* 0x000000061c007c0c */ /* 0x000fe4000bf26270 */
[----:B------:R-:W-:Y:S02]  /*3200*/  ISETP.GE.AND P3, PT, R129, UR6, PT ;  /* 0x0000000681007c0c */ /* 0x000fe4000bf66270 */
[----:B------:R-:W-:Y:S02]  /*3210*/  ISETP.GE.AND P2, PT, R128, UR6, PT ;  /* 0x0000000680007c0c */ /* 0x000fe4000bf46270 */
[----:B------:R-:W-:-:S07]  /*3220*/  IADD3.X R4, R3, UR19, RZ, P0, !PT ;  /* 0x0000001303047c10 */ /* 0x000fce00087fe4ff */
[----:B--2-4-:R-:W2:Y:S01]  /*3230*/  @!P1 LDC.64 R8, c[0x0][0x220] ;  /* 0x00008800ff089b82 */ /* 0x014ea20000000a00 */
[----:B------:R4:W-:Y:S07]  /*3240*/  @P1 STS.128 [R212+0x10800], RZ ;  /* 0x010800ffd4001388 */ /* 0x0009ee0000000c00 */
[----:B------:R-:W5:Y:S08]  /*3250*/  @!P3 LDC.64 R10, c[0x0][0x220] ;  /* 0x00008800ff0abb82 */ /* 0x000f700000000a00 */
[----:B------:R-:W3:Y:S01]  /*3260*/  @!P2 LDC.64 R12, c[0x0][0x220] ;  /* 0x00008800ff0cab82 */ /* 0x000ee20000000a00 */
        /* <DEDUP_REMOVED lines=15> */
[----:B---3--:R-:W-:-:S04]  /*3360*/  @!P2 LEA R8, P1, R0, R12, 0x1 ;  /* 0x0000000c0008a211 */ /* 0x008fc800078208ff */
        /* <DEDUP_REMOVED lines=14> */
.L_x_566:
[----:B------:R-:W-:Y:S05]  /*3450*/  BSYNC B0 ;  /* 0x0000000000007941 */ /* 0x000fea0003800000 */
.L_x_565:
        /* <DEDUP_REMOVED lines=9> */
[----:B--2-4-:R-:W-:Y:S01]  /*34f0*/  IMAD.U32 R8, RZ, RZ, UR11 ;  /* 0x0000000bff087e24 */ /* 0x014fe2000f8e00ff */
[----:B------:R-:W-:Y:S02]  /*3500*/  ISETP.GE.AND P4, PT, R28, UR6, PT ;  /* 0x000000061c007c0c */ /* 0x000fe4000bf86270 */
[----:B------:R-:W-:Y:S02]  /*3510*/  ISETP.GE.AND P2, PT, R128, UR6, PT ;  /* 0x0000000680007c0c */ /* 0x000fe4000bf46270 */
[----:B------:R-:W-:-:S04]  /*3520*/  LEA R0, P0, R4, R6, 0x5 ;  /* 0x0000000604007211 */ /* 0x000fc800078028ff */
[----:B------:R-:W-:-:S03]  /*3530*/  LEA.HI.X R4, R4, R3, R8, 0x5, P0 ;  /* 0x0000000304047211 */ /* 0x000fc600000f2c08 */
        /* <DEDUP_REMOVED lines=34> */
.L_x_568:
[----:B------:R-:W-:Y:S05]  /*3760*/  BSYNC B0 ;  /* 0x0000000000007941 */ /* 0x000fea0003800000 */
.L_x_567:
        /* <DEDUP_REMOVED lines=15> */
[----:B----4-:R-:W4:Y:S01]  /*3860*/  @!P5 LDC.64 R10, c[0x0][0x220] ;  /* 0x00008800ff0adb82 */ /* 0x010f220000000a00 */
[----:B------:R1:W-:Y:S07]  /*3870*/  @P5 STS.128 [R212+0x11800], RZ ;  /* 0x011800ffd4005388 */ /* 0x0003ee0000000c00 */
[----:B--2---:R-:W2:Y:S08]  /*3880*/  @!P4 LDC.64 R8, c[0x0][0x220] ;  /* 0x00008800ff08cb82 */ /* 0x004eb00000000a00 */
[----:B------:R-:W5:Y:S01]  /*3890*/  @!P2 LDC.64 R12, c[0x0][0x220] ;  /* 0x00008800ff0cab82 */ /* 0x000f620000000a00 */
[----:B----4-:R-:W-:-:S04]  /*38a0*/  @!P5 LEA R10, P0, R2, R10, 0x1 ;  /* 0x0000000a020ad211 */ /* 0x010fc800078008ff */
[C-C-:B------:R-:W-:Y:S02]  /*38b0*/  @!P5 LEA.HI.X R11, R2.reuse, R11, R0.reuse, 0x1, P0 ;  /* 0x0000000b020bd211 */ /* 0x140fe400000f0c00 */
        /* <DEDUP_REMOVED lines=28> */
.L_x_570:
[----:B------:R-:W-:Y:S05]  /*3a80*/  BSYNC B0 ;  /* 0x0000000000007941 */ /* 0x000fea0003800000 */
.L_x_569:
[----:B-12-4-:R-:W-:Y:S01]  /*3a90*/  LDSM.16.M88.4 R8, [R192] ;  /* 0x00000000c008783b */ /* 0x016fe20000000200 */
[----:B------:R-:W-:Y:S01]  /*3aa0*/  LOP3.LUT P0, RZ, R26, 0x2, RZ, 0xc0, !PT ;  /* 0x000000021aff7812 */ /* 0x000fe2000780c0ff */
[----:B------:R-:W-:Y:S01]  /*3ab0*/  IMAD.MOV.U32 R4, RZ, RZ, 0x10 ;  /* 0x00000010ff047424 */ /* 0x000fe200078e00ff */
[C---:B------:R-:W-:Y:S01]  /*3ac0*/  LOP3.LUT P1, RZ, R25.reuse, 0x2, RZ, 0xc0, !PT ;  /* 0x0000000219ff7812 */ /* 0x040fe2000782c0ff */
[----:B------:R-:W1:Y:S01]  /*3ad0*/  LDSM.16.M88.4 R12, [R184+0x8000] ;  /* 0x00800000b80c783b */ /* 0x000e620000000200 */
[----:B------:R-:W-:Y:S01]  /*3ae0*/  VIADD R0, R184, 0x8000 ;  /* 0x00008000b8007836 */ /* 0x000fe20000000000 */
[----:B------:R-:W-:Y:S01]  /*3af0*/  UISETP.GE.AND UP0, UPT, UR22, 0x2, UPT ;  /* 0x000000021600788c */ /* 0x000fe2000bf06270 */
[----:B------:R-:W-:Y:S01]  /*3b00*/  SEL R4, R4, 0xfffffff0, !P1 ;  /* 0xfffffff004047807 */ /* 0x000fe20004800000 */
[----:B------:R-:W-:Y:S01]  /*3b10*/  VIADD R196, R184, 0x8020 ;  /* 0x00008020b8c47836 */ /* 0x000fe20000000000 */
[----:B---3--:R-:W2:Y:S01]  /*3b20*/  LDSM.16.M88.4 R32, [R184+0x8800] ;  /* 0x00880000b820783b */ /* 0x008ea20000000200 */
[----:B------:R-:W-:Y:S01]  /*3b30*/  IMAD.MOV.U32 R2, RZ, RZ, 0x20 ;  /* 0x00000020ff027424 */ /* 0x000fe200078e00ff */
[----:B------:R-:W-:Y:S01]  /*3b40*/  LOP3.LUT P1, RZ, R25, 0x4, RZ, 0xc0, !PT ;  /* 0x0000000419ff7812 */ /* 0x000fe2000782c0ff */
[----:B------:R-:W-:Y:S01]  /*3b50*/  IMAD R193, R4, 0x2, R192 ;  /* 0x0000000204c17824 */ /* 0x000fe200078e02c0 */
[----:B------:R-:W-:Y:S01]  /*3b60*/  LDSM.16.M88.4 R52, [R184+0x9000] ;  /* 0x00900000b834783b */ /* 0x000fe20000000200 */
[----:B------:R-:W-:Y:S01]  /*3b70*/  @P0 VIADD R196, R0, 0xffffffe0 ;  /* 0xffffffe000c40836 */ /* 0x000fe20000000000 */
[----:B------:R-:W-:Y:S01]  /*3b80*/  LOP3.LUT P0, RZ, R26, 0x4, RZ, 0xc0, !PT ;  /* 0x000000041aff7812 */ /* 0x000fe2000780c0ff */
[----:B------:R-:W-:Y:S01]  /*3b90*/  IMAD.SHL.U32 R6, R110, 0x2, RZ ;  /* 0x000000026e067824 */ /* 0x000fe200078e00ff */
[----:B------:R-:W-:Y:S01]  /*3ba0*/  LDSM.16.M88.4 R16, [R193] ;  /* 0x00000000c110783b */ /* 0x000fe20000000200 */
[----:B------:R-:W-:Y:S01]  /*3bb0*/  IMAD.U32 R3, RZ, RZ, UR17 ;  /* 0x00000011ff037e24 */ /* 0x000fe2000f8e00ff */
[C---:B------:R-:W-:Y:S01]  /*3bc0*/  SEL R0, R2.reuse, 0xffffffe0, !P0 ;  /* 0xffffffe002007807 */ /* 0x040fe20004000000 */
[----:B------:R-:W-:Y:S01]  /*3bd0*/  UIADD3 UR29, UR35, 0x646e171e, URZ ;  /* 0x646e171e231d7890 */ /* 0x000fe2000fffe03f */
[----:B------:R-:W3:Y:S01]  /*3be0*/  LDSM.16.M88.4 R40, [R196] ;  /* 0x00000000c428783b */ /* 0x000ee20000000200 */
[----:B------:R-:W-:Y:S01]  /*3bf0*/  SEL R2, R2, 0xffffffe0, !P1 ;  /* 0xffffffe002027807 */ /* 0x000fe20004800000 */
[----:B------:R-:W-:Y:S01]  /*3c00*/  IMAD R108, R3, 0x4, R108 ;  /* 0x00000004036c7824 */ /* 0x000fe200078e026c */
[----:B------:R-:W-:Y:S01]  /*3c10*/  LOP3.LUT R6, R6, 0x6, RZ, 0xc0, !PT ;  /* 0x0000000606067812 */ /* 0x000fe200078ec0ff */
[----:B------:R-:W4:Y:S01]  /*3c20*/  LDSM.16.M88.4 R48, [R184+0x9800] ;  /* 0x00980000b830783b */ /* 0x000f220000000200 */
[----:B------:R-:W-:Y:S01]  /*3c30*/  IMAD R190, R0, 0x2, R184 ;  /* 0x0000000200be7824 */ /* 0x000fe200078e02b8 */
[----:B------:R-:W-:Y:S01]  /*3c40*/  UIADD3 UR11, UR34, -0x4ab325aa, URZ ;  /* 0xb54cda56220b7890 */ /* 0x000fe2000fffe03f */
[C---:B------:R-:W-:Y:S01]  /*3c50*/  IMAD R195, R2.reuse, 0x2, R192 ;  /* 0x0000000202c37824 */ /* 0x040fe200078e02c0 */
[----:B------:R-:W5:Y:S01]  /*3c60*/  LDSM.16.M88.4 R64, [R196+0x800] ;  /* 0x00080000c440783b */ /* 0x000f620000000200 */
[----:B------:R-:W-:-:S02]  /*3c70*/  IMAD R194, R2, 0x2, R193 ;  /* 0x0000000202c27824 */ /* 0x000fc400078e02c1 */
[----:B------:R-:W-:Y:S01]  /*3c80*/  IMAD R189, R0, 0x2, R196 ;  /* 0x0000000200bd7824 */ /* 0x000fe200078e02c4 */
[----:B------:R-:W-:Y:S01]  /*3c90*/  LDSM.16.M88.4 R20, [R195] ;  /* 0x00000000c314783b */ /* 0x000fe20000000200 */
[----:B------:R-:W-:Y:S02]  /*3ca0*/  IMAD.U32 R0, RZ, RZ, UR20 ;  /* 0x00000014ff007e24 */ /* 0x000fe4000f8e00ff */
[----:B------:R-:W-:Y:S01]  /*3cb0*/  VIADD R211, R196, 0x800 ;  /* 0x00000800c4d37836 */ /* 0x000fe20000000000 */
[----:B------:R-:W5:Y:S01]  /*3cc0*/  LDSM.16.M88.4 R72, [R190+0x8000] ;  /* 0x00800000be48783b */ /* 0x000f620000000200 */
[----:B------:R-:W-:Y:S02]  /*3cd0*/  IMAD R0, R0, 0x40, R6 ;  /* 0x0000004000007824 */ /* 0x000fe400078e0206 */
[----:B------:R-:W-:Y:S01]  /*3ce0*/  IMAD.U32 R6, RZ, RZ, UR32 ;  /* 0x00000020ff067e24 */ /* 0x000fe2000f8e00ff */
[----:B------:R-:W5:Y:S01]  /*3cf0*/  LDSM.16.M88.4 R76, [R196+0x1000] ;  /* 0x00100000c44c783b */ /* 0x000f620000000200 */
[----:B------:R-:W-:Y:S01]  /*3d00*/  VIADD R3, R0, 0x1 ;  /* 0x0000000100037836 */ /* 0x000fe20000000000 */
[----:B-1----:R-:W-:Y:S02]  /*3d10*/  HMMA.16816.F32 R24, R8, R12, RZ ;  /* 0x0000000c0818723c */ /* 0x002fe400000018ff */
[----:B------:R-:W1:Y:S01]  /*3d20*/  LDSM.16.M88.4 R80, [R196+0x1800] ;  /* 0x00180000c450783b */ /* 0x000e620000000200 */
[----:B------:R-:W-:-:S02]  /*3d30*/  VIADD R210, R196, 0x1000 ;  /* 0x00001000c4d27836 */ /* 0x000fc40000000000 */
[C---:B------:R-:W-:Y:S01]  /*3d40*/  VIADD R209, R196.reuse, 0x1800 ;  /* 0x00001800c4d17836 */ /* 0x040fe20000000000 */
[----:B------:R-:W1:Y:S01]  /*3d50*/  LDSM.16.M88.4 R92, [R190+0x8800] ;  /* 0x00880000be5c783b */ /* 0x000e620000000200 */
[C---:B------:R-:W-:Y:S01]  /*3d60*/  HMMA.16816.F32 R36, R8.reuse, R14, RZ ;  /* 0x0000000e0824723c */ /* 0x040fe200000018ff */
[C---:B------:R-:W-:Y:S02]  /*3d70*/  VIADD R208, R196.reuse, 0x2000 ;  /* 0x00002000c4d07836 */ /* 0x040fe40000000000 */
[----:B------:R-:W-:Y:S01]  /*3d80*/  LDSM.16.M88.4 R96, [R189] ;  /* 0x00000000bd60783b */ /* 0x000fe20000000200 */
[C---:B------:R-:W-:Y:S02]  /*3d90*/  VIADD R207, R196.reuse, 0x2800 ;  /* 0x00002800c4cf7836 */ /* 0x040fe40000000000 */
[----:B--2---:R-:W-:Y:S01]  /*3da0*/  HMMA.16816.F32 R44, R8, R32, RZ ;  /* 0x00000020082c723c */ /* 0x004fe200000018ff */
[----:B------:R-:W-:Y:S01]  /*3db0*/  LDSM.16.M88.4 R84, [R190+0x9000] ;  /* 0x00900000be54783b */ /* 0x000fe20000000200 */
[----:B------:R-:W-:-:S02]  /*3dc0*/  VIADD R206, R196, 0x3000 ;  /* 0x00003000c4ce7836 */ /* 0x000fc40000000000 */
[C---:B------:R-:W-:Y:S01]  /*3dd0*/  VIADD R205, R196.reuse, 0x3800 ;  /* 0x00003800c4cd7836 */ /* 0x040fe20000000000 */
[----:B------:R-:W-:Y:S01]  /*3de0*/  LDSM.16.M88.4 R88, [R190+0x9800] ;  /* 0x00980000be58783b */ /* 0x000fe20000000200 */
[----:B------:R-:W-:Y:S01]  /*3df0*/  HMMA.16816.F32 R32, R8, R34, RZ ;  /* 0x000000220820723c */ /* 0x000fe200000018ff */
[C---:B------:R-:W-:Y:S02]  /*3e00*/  VIADD R204, R196.reuse, 0x4000 ;  /* 0x00004000c4cc7836 */ /* 0x040fe40000000000 */
[----:B------:R-:W-:Y:S01]  /*3e10*/  LDSM.16.M88.4 R100, [R189+0x800] ;  /* 0x00080000bd64783b */ /* 0x000fe20000000200 */
[C---:B------:R-:W-:Y:S02]  /*3e20*/  VIADD R203, R196.reuse, 0x4800 ;  /* 0x00004800c4cb7836 */ /* 0x040fe40000000000 */
[----:B---3--:R-:W-:Y:S01]  /*3e30*/  HMMA.16816.F32 R12, R16, R40, R24 ;  /* 0x00000028100c723c */ /* 0x008fe20000001818 */
[----:B------:R-:W2:Y:S01]  /*3e40*/  LDSM.16.M88.4 R24, [R194] ;  /* 0x00000000c218783b */ /* 0x000ea20000000200 */
[----:B------:R-:W-:-:S02]  /*3e50*/  VIADD R202, R196, 0x5000 ;  /* 0x00005000c4ca7836 */ /* 0x000fc40000000000 */
[C---:B------:R-:W-:Y:S01]  /*3e60*/  VIADD R201, R196.reuse, 0x5800 ;  /* 0x00005800c4c97836 */ /* 0x040fe20000000000 */
[----:B------:R-:W-:Y:S01]  /*3e70*/  LDSM.16.M88.4 R104, [R184+0xa000] ;  /* 0x00a00000b868783b */ /* 0x000fe20000000200 */
[C---:B------:R-:W-:Y:S01]  /*3e80*/  HMMA.16816.F32 R56, R8.reuse, R52, RZ ;  /* 0x000000340838723c */ /* 0x040fe200000018ff */
[C---:B------:R-:W-:Y:S02]  /*3e90*/  VIADD R200, R196.reuse, 0x6000 ;  /* 0x00006000c4c87836 */ /* 0x040fe40000000000 */
[----:B------:R-:W0:Y:S01]  /*3ea0*/  LDGDEPBAR ;  /* 0x00000000000079af */ /* 0x000e220000000000 */
[C---:B------:R-:W-:Y:S02]  /*3eb0*/  VIADD R199, R196.reuse, 0x6800 ;  /* 0x00006800c4c77836 */ /* 0x040fe40000000000 */
[----:B------:R-:W-:Y:S01]  /*3ec0*/  HMMA.16816.F32 R60, R8, R54, RZ ;  /* 0x00000036083c723c */ /* 0x000fe200000018ff */
[----:B------:R-:W-:Y:S01]  /*3ed0*/  STL [R1+0xc0], R108 ;  /* 0x0000c06c01007387 */ /* 0x000fe20000100800 */
[----:B------:R-:W-:-:S02]  /*3ee0*/  VIADD R198, R196, 0x7000 ;  /* 0x00007000c4c67836 */ /* 0x000fc40000000000 */
[----:B------:R-:W-:Y:S02]  /*3ef0*/  VIADD R197, R196, 0x7800 ;  /* 0x00007800c4c57836 */ /* 0x000fe40000000000 */
[----:B----4-:R-:W-:Y:S06]  /*3f00*/  HMMA.16816.F32 R68, R8, R48, RZ ;  /* 0x000000300844723c */ /* 0x010fec00000018ff */
[----:B------:R-:W-:Y:S06]  /*3f10*/  HMMA.16816.F32 R36, R16, R42, R36 ;  /* 0x0000002a1024723c */ /* 0x000fec0000001824 */
[----:B------:R-:W-:Y:S06]  /*3f20*/  HMMA.16816.F32 R40, R8, R50, RZ ;  /* 0x000000320828723c */ /* 0x000fec00000018ff */
[----:B-----5:R-:W-:Y:S06]  /*3f30*/  HMMA.16816.F32 R44, R16, R64, R44 ;  /* 0x00000040102c723c */ /* 0x020fec000000182c */
[----:B------:R-:W-:Y:S01]  /*3f40*/  HMMA.16816.F32 R8, R20, R72, R12 ;  /* 0x000000481408723c */ /* 0x000fe2000000180c */
[----:B------:R-:W3:Y:S05]  /*3f50*/  LDSM.16.M88.4 R12, [R192+0x2000] ;  /* 0x00200000c00c783b */ /* 0x000eea0000000200 */
[C---:B------:R-:W-:Y:S01]  /*3f60*/  HMMA.16816.F32 R48, R16.reuse, R66, R32 ;  /* 0x000000421030723c */ /* 0x040fe20000001820 */
[----:B------:R-:W4:Y:S04]  /*3f70*/  LDSM.16.M88.4 R32, [R189+0x1000] ;  /* 0x00100000bd20783b */ /* 0x000f280000000200 */
[----:B------:R-:W5:Y:S01]  /*3f80*/  LDSM.16.M88.4 R64, [R189+0x1800] ;  /* 0x00180000bd40783b */ /* 0x000f620000000200 */
[C---:B------:R-:W-:Y:S06]  /*3f90*/  HMMA.16816.F32 R52, R16.reuse, R76, R56 ;  /* 0x0000004c1034723c */ /* 0x040fec0000001838 */
[C---:B------:R-:W-:Y:S01]  /*3fa0*/  HMMA.16816.F32 R60, R16.reuse, R78, R60 ;  /* 0x0000004e103c723c */ /* 0x040fe2000000183c */
[----:B------:R-:W5:Y:S05]  /*3fb0*/  LDSM.16.M88.4 R76, [R184+0xa800] ;  /* 0x00a80000b84c783b */ /* 0x000f6a0000000200 */
[----:B-1----:R-:W-:Y:S01]  /*3fc0*/  HMMA.16816.F32 R56, R16, R80, R68 ;  /* 0x000000501038723c */ /* 0x002fe20000001844 */
[----:B------:R-:W-:Y:S05]  /*3fd0*/  LDSM.16.M88.4 R68, [R184+0xb000] ;  /* 0x00b00000b844783b */ /* 0x000fea0000000200 */
[----:B------:R-:W-:Y:S01]  /*3fe0*/  HMMA.16816.F32 R36, R20, R74, R36 ;  /* 0x0000004a1424723c */ /* 0x000fe20000001824 */
[----:B------:R-:W-:Y:S05]  /*3ff0*/  LDSM.16.M88.4 R72, [R184+0xb800] ;  /* 0x00b80000b848783b */ /* 0x000fea0000000200 */
[----:B------:R-:W-:Y:S01]  /*4000*/  HMMA.16816.F32 R40, R16, R82, R40 ;  /* 0x000000521028723c */ /* 0x000fe20000001828 */
[----:B------:R-:W-:Y:S05]  /*4010*/  LDSM.16.M88.4 R80, [R196+0x2800] ;  /* 0x00280000c450783b */ /* 0x000fea0000000200 */
[----:B------:R-:W-:Y:S06]  /*4020*/  HMMA.16816.F32 R44, R20, R92, R44 ;  /* 0x0000005c142c723c */ /* 0x000fec000000182c */
[----:B--2---:R-:W-:Y:S01]  /*4030*/  HMMA.16816.F32 R16, R24, R96, R8 ;  /* 0x000000601810723c */ /* 0x004fe20000001808 */
[----:B------:R-:W-:Y:S05]  /*4040*/  LDSM.16.M88.4 R8, [R193+0x2000] ;  /* 0x00200000c108783b */ /* 0x000fea0000000200 */
[C---:B------:R-:W-:Y:S01]  /*4050*/  HMMA.16816.F32 R48, R20.reuse, R94, R48 ;  /* 0x0000005e1430723c */ /* 0x040fe20000001830 */
[----:B------:R-:W1:Y:S05]  /*4060*/  LDSM.16.M88.4 R92, [R196+0x2000] ;  /* 0x00200000c45c783b */ /* 0x000e6a0000000200 */
[C---:B------:R-:W-:Y:S06]  /*4070*/  HMMA.16816.F32 R52, R20.reuse, R84, R52 ;  /* 0x000000541434723c */ /* 0x040fec0000001834 */
[C---:B------:R-:W-:Y:S01]  /*4080*/  HMMA.16816.F32 R60, R20.reuse, R86, R60 ;  /* 0x00000056143c723c */ /* 0x040fe2000000183c */
[----:B------:R-:W-:Y:S05]  /*4090*/  LDSM.16.M88.4 R84, [R189+0x2000] ;  /* 0x00200000bd54783b */ /* 0x000fea0000000200 */
[----:B------:R-:W-:Y:S06]  /*40a0*/  HMMA.16816.F32 R56, R20, R88, R56 ;  /* 0x000000581438723c */ /* 0x000fec0000001838 */
[----:B------:R-:W-:Y:S01]  /*40b0*/  HMMA.16816.F32 R36, R24, R98, R36 ;  /* 0x000000621824723c */ /* 0x000fe20000001824 */
[----:B------:R-:W-:Y:S05]  /*40c0*/  LDSM.16.M88.4 R96, [R184+0xe000] ;  /* 0x00e00000b860783b */ /* 0x000fea0000000200 */
[----:B------:R-:W-:Y:S01]  /*40d0*/  HMMA.16816.F32 R40, R20, R90, R40 ;  /* 0x0000005a1428723c */ /* 0x000fe20000001828 */
[----:B------:R-:W-:Y:S04]  /*40e0*/  LDSM.16.M88.4 R20, [R195+0x2000] ;  /* 0x00200000c314783b */ /* 0x000fe80000000200 */
[----:B------:R-:W2:Y:S01]  /*40f0*/  LDSM.16.M88.4 R88, [R190+0xa000] ;  /* 0x00a00000be58783b */ /* 0x000ea20000000200 */
[----:B------:R-:W-:Y:S06]  /*4100*/  HMMA.16816.F32 R44, R24, R100, R44 ;  /* 0x00000064182c723c */ /* 0x000fec000000182c */
[----:B---3--:R-:W-:Y:S06]  /*4110*/  HMMA.16816.F32 R16, R12, R104, R16 ;  /* 0x000000680c10723c */ /* 0x008fec0000001810 */
[C---:B------:R-:W-:Y:S06]  /*4120*/  HMMA.16816.F32 R48, R24.reuse, R102, R48 ;  /* 0x000000661830723c */ /* 0x040fec0000001830 */
[C---:B----4-:R-:W-:Y:S06]  /*4130*/  HMMA.16816.F32 R52, R24.reuse, R32, R52 ;  /* 0x000000201834723c */ /* 0x050fec0000001834 */
[C---:B------:R-:W-:Y:S01]  /*4140*/  HMMA.16816.F32 R60, R24.reuse, R34, R60 ;  /* 0x00000022183c723c */ /* 0x040fe2000000183c */
[----:B------:R-:W3:Y:S05]  /*4150*/  LDSM.16.M88.4 R32, [R196+0x3000] ;  /* 0x00300000c420783b */ /* 0x000eea0000000200 */
[----:B-----5:R-:W-:Y:S06]  /*4160*/  HMMA.16816.F32 R56, R24, R64, R56 ;  /* 0x000000401838723c */ /* 0x020fec0000001838 */
[----:B------:R-:W-:Y:S06]  /*4170*/  HMMA.16816.F32 R36, R12, R106, R36 ;  /* 0x0000006a0c24723c */ /* 0x000fec0000001824 */
[----:B------:R-:W-:Y:S01]  /*4180*/  HMMA.16816.F32 R40, R24, R66, R40 ;  /* 0x000000421828723c */ /* 0x000fe20000001828 */
[----:B------:R-:W4:Y:S04]  /*4190*/  LDSM.16.M88.4 R64, [R196+0x3800] ;  /* 0x00380000c440783b */ /* 0x000f280000000200 */
[----:B------:R-:W-:Y:S01]  /*41a0*/  LDSM.16.M88.4 R24, [R194+0x2000] ;  /* 0x00200000c218783b */ /* 0x000fe20000000200 */
[----:B------:R-:W-:Y:S06]  /*41b0*/  HMMA.16816.F32 R44, R12, R76, R44 ;  /* 0x0000004c0c2c723c */ /* 0x000fec000000182c */
[----:B-1----:R-:W-:Y:S06]  /*41c0*/  HMMA.16816.F32 R16, R8, R92, R16 ;  /* 0x0000005c0810723c */ /* 0x002fec0000001810 */
[C---:B------:R-:W-:Y:S01]  /*41d0*/  HMMA.16816.F32 R48, R12.reuse, R78, R48 ;  /* 0x0000004e0c30723c */ /* 0x040fe20000001830 */
[----:B------:R-:W1:Y:S05]  /*41e0*/  LDSM.16.M88.4 R76, [R190+0xa800] ;  /* 0x00a80000be4c783b */ /* 0x000e6a0000000200 */
[C---:B------:R-:W-:Y:S06]  /*41f0*/  HMMA.16816.F32 R52, R12.reuse, R68, R52 ;  /* 0x000000440c34723c */ /* 0x040fec0000001834 */
[C---:B------:R-:W-:Y:S01]  /*4200*/  HMMA.16816.F32 R60, R12.reuse, R70, R60 ;  /* 0x000000460c3c723c */ /* 0x040fe2000000183c */
[----:B------:R-:W5:Y:S05]  /*4210*/  LDSM.16.M88.4 R68, [R190+0xb000] ;  /* 0x00b00000be44783b */ /* 0x000f6a0000000200 */
[----:B------:R-:W-:Y:S06]  /*4220*/  HMMA.16816.F32 R56, R12, R72, R56 ;  /* 0x000000480c38723c */ /* 0x000fec0000001838 */
[----:B------:R-:W-:Y:S01]  /*4230*/  HMMA.16816.F32 R36, R8, R94, R36 ;  /* 0x0000005e0824723c */ /* 0x000fe20000001824 */
[----:B------:R-:W-:Y:S05]  /*4240*/  LDSM.16.M88.4 R92, [R184+0xc000] ;  /* 0x00c00000b85c783b */ /* 0x000fea0000000200 */
[----:B------:R-:W-:Y:S01]  /*4250*/  HMMA.16816.F32 R40, R12, R74, R40 ;  /* 0x0000004a0c28723c */ /* 0x000fe20000001828 */
[----:B------:R-:W5:Y:S05]  /*4260*/  LDSM.16.M88.4 R72, [R190+0xb800] ;  /* 0x00b80000be48783b */ /* 0x000f6a0000000200 */
[----:B------:R-:W-:Y:S06]  /*4270*/  HMMA.16816.F32 R44, R8, R80, R44 ;  /* 0x00000050082c723c */ /* 0x000fec000000182c */
[----:B--2---:R-:W-:Y:S01]  /*4280*/  HMMA.16816.F32 R12, R20, R88, R16 ;  /* 0x00000058140c723c */ /* 0x004fe20000001810 */
[----:B------:R-:W-:Y:S05]  /*4290*/  LDSM.16.M88.4 R16, [R192+0x4000] ;  /* 0x00400000c010783b */ /* 0x000fea0000000200 */
[C---:B------:R-:W-:Y:S01]  /*42a0*/  HMMA.16816.F32 R48, R8.reuse, R82, R48 ;  /* 0x000000520830723c */ /* 0x040fe20000001830 */
[----:B------:R-:W2:Y:S05]  /*42b0*/  LDSM.16.M88.4 R80, [R189+0x2800] ;  /* 0x00280000bd50783b */ /* 0x000eaa0000000200 */
[C---:B---3--:R-:W-:Y:S06]  /*42c0*/  HMMA.16816.F32 R52, R8.reuse, R32, R52 ;  /* 0x000000200834723c */ /* 0x048fec0000001834 */
[C---:B------:R-:W-:Y:S01]  /*42d0*/  HMMA.16816.F32 R60, R8.reuse, R34, R60 ;  /* 0x00000022083c723c */ /* 0x040fe2000000183c */
[----:B------:R-:W3:Y:S05]  /*42e0*/  LDSM.16.M88.4 R32, [R189+0x3000] ;  /* 0x00300000bd20783b */ /* 0x000eea0000000200 */
[----:B----4-:R-:W-:Y:S06]  /*42f0*/  HMMA.16816.F32 R56, R8, R64, R56 ;  /* 0x000000400838723c */ /* 0x010fec0000001838 */
[----:B------:R-:W-:Y:S01]  /*4300*/  HMMA.16816.F32 R36, R20, R90, R36 ;  /* 0x0000005a1424723c */ /* 0x000fe20000001824 */
[----:B------:R-:W-:Y:S05]  /*4310*/  LDSM.16.M88.4 R88, [R196+0x4000] ;  /* 0x00400000c458783b */ /* 0x000fea0000000200 */
[----:B------:R-:W-:Y:S01]  /*4320*/  HMMA.16816.F32 R40, R8, R66, R40 ;  /* 0x000000420828723c */ /* 0x000fe20000001828 */
[----:B------:R-:W4:Y:S05]  /*4330*/  LDSM.16.M88.4 R64, [R189+0x3800] ;  /* 0x00380000bd40783b */ /* 0x000f2a0000000200 */
[----:B-1----:R-:W-:Y:S06]  /*4340*/  HMMA.16816.F32 R44, R20, R76, R44 ;  /* 0x0000004c142c723c */ /* 0x002fec000000182c */
[----:B------:R-:W-:Y:S01]  /*4350*/  HMMA.16816.F32 R8, R24, R84, R12 ;  /* 0x000000541808723c */ /* 0x000fe2000000180c */
[----:B------:R-:W-:Y:S05]  /*4360*/  LDSM.16.M88.4 R12, [R193+0x4000] ;  /* 0x00400000c10c783b */ /* 0x000fea0000000200 */
[C---:B------:R-:W-:Y:S01]  /*4370*/  HMMA.16816.F32 R48, R20.reuse, R78, R48 ;  /* 0x0000004e1430723c */ /* 0x040fe20000001830 */
[----:B------:R-:W1:Y:S05]  /*4380*/  LDSM.16.M88.4 R76, [R184+0xc800] ;  /* 0x00c80000b84c783b */ /* 0x000e6a0000000200 */
[C---:B-----5:R-:W-:Y:S06]  /*4390*/  HMMA.16816.F32 R52, R20.reuse, R68, R52 ;  /* 0x000000441434723c */ /* 0x060fec0000001834 */
[C---:B------:R-:W-:Y:S01]  /*43a0*/  HMMA.16816.F32 R60, R20.reuse, R70, R60 ;  /* 0x00000046143c723c */ /* 0x040fe2000000183c */
[----:B------:R-:W5:Y:S05]  /*43b0*/  LDSM.16.M88.4 R68, [R184+0xd000] ;  /* 0x00d00000b844783b */ /* 0x000f6a0000000200 */
[----:B------:R-:W-:Y:S06]  /*43c0*/  HMMA.16816.F32 R56, R20, R72, R56 ;  /* 0x000000481438723c */ /* 0x000fec0000001838 */
[----:B------:R-:W-:Y:S01]  /*43d0*/  HMMA.16816.F32 R36, R24, R86, R36 ;  /* 0x000000561824723c */ /* 0x000fe20000001824 */
[----:B------:R-:W-:Y:S05]  /*43e0*/  LDSM.16.M88.4 R84, [R196+0x4800] ;  /* 0x00480000c454783b */ /* 0x000fea0000000200 */
[----:B------:R-:W-:Y:S01]  /*43f0*/  HMMA.16816.F32 R40, R20, R74, R40 ;  /* 0x0000004a1428723c */ /* 0x000fe20000001828 */
[----:B------:R-:W5:Y:S05]  /*4400*/  LDSM.16.M88.4 R72, [R184+0xd800] ;  /* 0x00d80000b848783b */ /* 0x000f6a0000000200 */
[----:B--2---:R-:W-:Y:S06]  /*4410*/  HMMA.16816.F32 R44, R24, R80, R44 ;  /* 0x00000050182c723c */ /* 0x004fec000000182c */
[----:B------:R-:W-:Y:S01]  /*4420*/  HMMA.16816.F32 R20, R16, R92, R8 ;  /* 0x0000005c1014723c */ /* 0x000fe20000001808 */
[----:B------:R-:W-:Y:S05]  /*4430*/  LDSM.16.M88.4 R8, [R195+0x4000] ;  /* 0x00400000c308783b */ /* 0x000fea0000000200 */
[C---:B------:R-:W-:Y:S01]  /*4440*/  HMMA.16816.F32 R48, R24.reuse, R82, R48 ;  /* 0x000000521830723c */ /* 0x040fe20000001830 */
[----:B------:R-:W-:Y:S05]  /*4450*/  LDSM.16.M88.4 R80, [R190+0xc800] ;  /* 0x00c80000be50783b */ /* 0x000fea0000000200 */
[C---:B---3--:R-:W-:Y:S06]  /*4460*/  HMMA.16816.F32 R52, R24.reuse, R32, R52 ;  /* 0x000000201834723c */ /* 0x048fec0000001834 */
[C---:B------:R-:W-:Y:S01]  /*4470*/  HMMA.16816.F32 R60, R24.reuse, R34, R60 ;  /* 0x00000022183c723c */ /* 0x040fe2000000183c */
[----:B------:R-:W-:Y:S05]  /*4480*/  LDSM.16.M88.4 R32, [R196+0x5000] ;  /* 0x00500000c420783b */ /* 0x000fea0000000200 */
[----:B----4-:R-:W-:Y:S06]  /*4490*/  HMMA.16816.F32 R56, R24, R64, R56 ;  /* 0x000000401838723c */ /* 0x010fec0000001838 */
[----:B------:R-:W-:Y:S01]  /*44a0*/  HMMA.16816.F32 R36, R16, R94, R36 ;  /* 0x0000005e1024723c */ /* 0x000fe20000001824 */
[----:B------:R-:W2:Y:S05]  /*44b0*/  LDSM.16.M88.4 R92, [R190+0xc000] ;  /* 0x00c00000be5c783b */ /* 0x000eaa0000000200 */
[----:B------:R-:W-:Y:S01]  /*44c0*/  HMMA.16816.F32 R40, R24, R66, R40 ;  /* 0x000000421828723c */ /* 0x000fe20000001828 */
[----:B------:R-:W3:Y:S04]  /*44d0*/  LDSM.16.M88.4 R64, [R196+0x5800] ;  /* 0x00580000c440783b */ /* 0x000ee80000000200 */
[----:B------:R-:W-:Y:S01]  /*44e0*/  LDSM.16.M88.4 R24, [R194+0x4000] ;  /* 0x00400000c218783b */ /* 0x000fe20000000200 */
[----:B-1----:R-:W-:Y:S06]  /*44f0*/  HMMA.16816.F32 R44, R16, R76, R44 ;  /* 0x0000004c102c723c */ /* 0x002fec000000182c */
[----:B------:R-:W-:Y:S06]  /*4500*/  HMMA.16816.F32 R20, R12, R88, R20 ;  /* 0x000000580c14723c */ /* 0x000fec0000001814 */
[C---:B------:R-:W-:Y:S01]  /*4510*/  HMMA.16816.F32 R48, R16.reuse, R78, R48 ;  /* 0x0000004e1030723c */ /* 0x040fe20000001830 */
[----:B------:R-:W-:Y:S05]  /*4520*/  LDSM.16.M88.4 R76, [R190+0xd800] ;  /* 0x00d80000be4c783b */ /* 0x000fea0000000200 */
[C---:B-----5:R-:W-:Y:S06]  /*4530*/  HMMA.16816.F32 R52, R16.reuse, R68, R52 ;  /* 0x000000441034723c */ /* 0x060fec0000001834 */
[C---:B------:R-:W-:Y:S01]  /*4540*/  HMMA.16816.F32 R60, R16.reuse, R70, R60 ;  /* 0x00000046103c723c */ /* 0x040fe2000000183c */
[----:B------:R-:W-:Y:S05]  /*4550*/  LDSM.16.M88.4 R68, [R189+0x5800] ;  /* 0x00580000bd44783b */ /* 0x000fea0000000200 */
[----:B------:R-:W-:Y:S06]  /*4560*/  HMMA.16816.F32 R56, R16, R72, R56 ;  /* 0x000000481038723c */ /* 0x000fec0000001838 */
[----:B------:R-:W-:Y:S01]  /*4570*/  HMMA.16816.F32 R36, R12, R90, R36 ;  /* 0x0000005a0c24723c */ /* 0x000fe20000001824 */
[----:B------:R-:W1:Y:S05]  /*4580*/  LDSM.16.M88.4 R88, [R189+0x4000] ;  /* 0x00400000bd58783b */ /* 0x000e6a0000000200 */
[----:B------:R-:W-:Y:S01]  /*4590*/  HMMA.16816.F32 R40, R16, R74, R40 ;  /* 0x0000004a1028723c */ /* 0x000fe20000001828 */
[----:B------:R-:W4:Y:S05]  /*45a0*/  LDSM.16.M88.4 R72, [R190+0xd000] ;  /* 0x00d00000be48783b */ /* 0x000f2a0000000200 */
[----:B------:R-:W-:Y:S06]  /*45b0*/  HMMA.16816.F32 R44, R12, R84, R44 ;  /* 0x000000540c2c723c */ /* 0x000fec000000182c */
[----:B--2---:R-:W-:Y:S01]  /*45c0*/  HMMA.16816.F32 R16, R8, R92, R20 ;  /* 0x0000005c0810723c */ /* 0x004fe20000001814 */
[----:B------:R-:W-:Y:S05]  /*45d0*/  LDSM.16.M88.4 R20, [R192+0x6000] ;  /* 0x00600000c014783b */ /* 0x000fea0000000200 */
[C---:B------:R-:W-:Y:S01]  /*45e0*/  HMMA.16816.F32 R48, R12.reuse, R86, R48 ;  /* 0x000000560c30723c */ /* 0x040fe20000001830 */
[----:B------:R-:W2:Y:S05]  /*45f0*/  LDSM.16.M88.4 R84, [R189+0x4800] ;  /* 0x00480000bd54783b */ /* 0x000eaa0000000200 */
[C---:B------:R-:W-:Y:S06]  /*4600*/  HMMA.16816.F32 R52, R12.reuse, R32, R52 ;  /* 0x000000200c34723c */ /* 0x040fec0000001834 */
[C---:B------:R-:W-:Y:S06]  /*4610*/  HMMA.16816.F32 R60, R12.reuse, R34, R60 ;  /* 0x000000220c3c723c */ /* 0x040fec000000183c */
[----:B---3--:R-:W-:Y:S06]  /*4620*/  HMMA.16816.F32 R56, R12, R64, R56 ;  /* 0x000000400c38723c */ /* 0x008fec0000001838 */
[----:B------:R-:W-:Y:S01]  /*4630*/  HMMA.16816.F32 R36, R8, R94, R36 ;  /* 0x0000005e0824723c */ /* 0x000fe20000001824 */
[----:B------:R-:W-:Y:S05]  /*4640*/  LDSM.16.M88.4 R92, [R196+0x6000] ;  /* 0x00600000c45c783b */ /* 0x000fea0000000200 */
[----:B------:R-:W-:Y:S01]  /*4650*/  HMMA.16816.F32 R40, R12, R66, R40 ;  /* 0x000000420c28723c */ /* 0x000fe20000001828 */
[----:B------:R-:W3:Y:S05]  /*4660*/  LDSM.16.M88.4 R64, [R189+0x5000] ;  /* 0x00500000bd40783b */ /* 0x000eea0000000200 */
[----:B------:R-:W-:Y:S06]  /*4670*/  HMMA.16816.F32 R44, R8, R80, R44 ;  /* 0x00000050082c723c */ /* 0x000fec000000182c */
[----:B-1----:R-:W-:Y:S01]  /*4680*/  HMMA.16816.F32 R32, R24, R88, R16 ;  /* 0x000000581820723c */ /* 0x002fe20000001810 */
[----:B------:R-:W-:Y:S05]  /*4690*/  LDSM.16.M88.4 R16, [R193+0x6000] ;  /* 0x00600000c110783b */ /* 0x000fea0000000200 */
[C---:B------:R-:W-:Y:S01]  /*46a0*/  HMMA.16816.F32 R48, R8.reuse, R82, R48 ;  /* 0x000000520830723c */ /* 0x040fe20000001830 */
[----:B------:R-:W1:Y:S05]  /*46b0*/  LDSM.16.M88.4 R80, [R184+0xe800] ;  /* 0x00e80000b850783b */ /* 0x000e6a0000000200 */
[C---:B----4-:R-:W-:Y:S06]  /*46c0*/  HMMA.16816.F32 R52, R8.reuse, R72, R52 ;  /* 0x000000480834723c */ /* 0x050fec0000001834 */
[C---:B------:R-:W-:Y:S01]  /*46d0*/  HMMA.16816.F32 R60, R8.reuse, R74, R60 ;  /* 0x0000004a083c723c */ /* 0x040fe2000000183c */
[----:B------:R-:W4:Y:S05]  /*46e0*/  LDSM.16.M88.4 R72, [R184+0xf000] ;  /* 0x00f00000b848783b */ /* 0x000f2a0000000200 */
[----:B------:R-:W-:Y:S06]  /*46f0*/  HMMA.16816.F32 R56, R8, R76, R56 ;  /* 0x0000004c0838723c */ /* 0x000fec0000001838 */
[----:B------:R-:W-:Y:S01]  /*4700*/  HMMA.16816.F32 R12, R24, R90, R36 ;  /* 0x0000005a180c723c */ /* 0x000fe20000001824 */
[----:B------:R-:W-:Y:S05]  /*4710*/  LDSM.16.M88.4 R88, [R196+0x6800] ;  /* 0x00680000c458783b */ /* 0x000fea0000000200 */
[----:B------:R-:W-:Y:S01]  /*4720*/  HMMA.16816.F32 R36, R8, R78, R40 ;  /* 0x0000004e0824723c */ /* 0x000fe20000001828 */
[----:B------:R-:W5:Y:S05]  /*4730*/  LDSM.16.M88.4 R76, [R184+0xf800] ;  /* 0x00f80000b84c783b */ /* 0x000f6a0000000200 */
[----:B--2---:R-:W-:Y:S06]  /*4740*/  HMMA.16816.F32 R44, R24, R84, R44 ;  /* 0x00000054182c723c */ /* 0x004fec000000182c */
[----:B------:R-:W-:Y:S06]  /*4750*/  HMMA.16816.F32 R40, R20, R96, R32 ;  /* 0x000000601428723c */ /* 0x000fec0000001820 */
[C---:B------:R-:W-:Y:S01]  /*4760*/  HMMA.16816.F32 R48, R24.reuse, R86, R48 ;  /* 0x000000561830723c */ /* 0x040fe20000001830 */
[----:B------:R-:W-:Y:S05]  /*4770*/  LDSM.16.M88.4 R84, [R190+0xe800] ;  /* 0x00e80000be54783b */ /* 0x000fea0000000200 */
[C---:B---3--:R-:W-:Y:S06]  /*4780*/  HMMA.16816.F32 R52, R24.reuse, R64, R52 ;  /* 0x000000401834723c */ /* 0x048fec0000001834 */
[C---:B------:R-:W-:Y:S01]  /*4790*/  HMMA.16816.F32 R60, R24.reuse, R66, R60 ;  /* 0x00000042183c723c */ /* 0x040fe2000000183c */
[----:B------:R-:W-:Y:S05]  /*47a0*/  LDSM.16.M88.4 R64, [R196+0x7000] ;  /* 0x00700000c440783b */ /* 0x000fea0000000200 */
[----:B------:R-:W-:Y:S06]  /*47b0*/  HMMA.16816.F32 R56, R24, R68, R56 ;  /* 0x000000441838723c */ /* 0x000fec0000001838 */
[----:B------:R-:W-:Y:S01]  /*47c0*/  HMMA.16816.F32 R8, R20, R98, R12 ;  /* 0x000000621408723c */ /* 0x000fe2000000180c */
[----:B------:R-:W-:Y:S04]  /*47d0*/  LDSM.16.M88.4 R12, [R195+0x6000] ;  /* 0x00600000c30c783b */ /* 0x000fe80000000200 */
[----:B------:R-:W2:Y:S01]  /*47e0*/  LDSM.16.M88.4 R96, [R190+0xe000] ;  /* 0x00e00000be60783b */ /* 0x000ea20000000200 */
[----:B------:R-:W-:Y:S03]  /*47f0*/  HMMA.16816.F32 R32, R24, R70, R36 ;  /* 0x000000461820723c */ /* 0x000fe60000001824 */
[----:B------:R-:W3:Y:S03]  /*4800*/  LDSM.16.M88.4 R68, [R196+0x7800] ;  /* 0x00780000c444783b */ /* 0x000ee60000000200 */
[----:B-1----:R-:W-:Y:S06]  /*4810*/  HMMA.16816.F32 R24, R20, R80, R44 ;  /* 0x000000501418723c */ /* 0x002fec000000182c */
[----:B------:R-:W-:Y:S06]  /*4820*/  HMMA.16816.F32 R40, R16, R92, R40 ;  /* 0x0000005c1028723c */ /* 0x000fec0000001828 */
[C---:B------:R-:W-:Y:S01]  /*4830*/  HMMA.16816.F32 R48, R20.reuse, R82, R48 ;  /* 0x000000521430723c */ /* 0x040fe20000001830 */
[----:B------:R-:W-:Y:S05]  /*4840*/  LDSM.16.M88.4 R80, [R189+0x6800] ;  /* 0x00680000bd50783b */ /* 0x000fea0000000200 */
[C---:B----4-:R-:W-:Y:S06]  /*4850*/  HMMA.16816.F32 R52, R20.reuse, R72, R52 ;  /* 0x000000481434723c */ /* 0x050fec0000001834 */
[C---:B------:R-:W-:Y:S06]  /*4860*/  HMMA.16816.F32 R60, R20.reuse, R74, R60 ;  /* 0x0000004a143c723c */ /* 0x040fec000000183c */
[C---:B-----5:R-:W-:Y:S06]  /*4870*/  HMMA.16816.F32 R56, R20.reuse, R76, R56 ;  /* 0x0000004c1438723c */ /* 0x060fec0000001838 */
[----:B------:R-:W-:Y:S01]  /*4880*/  HMMA.16816.F32 R44, R20, R78, R32 ;  /* 0x0000004e142c723c */ /* 0x000fe20000001820 */
[----:B------:R-:W1:Y:S05]  /*4890*/  LDSM.16.M88.4 R76, [R190+0xf000] ;  /* 0x00f00000be4c783b */ /* 0x000e6a0000000200 */
[C---:B------:R-:W-:Y:S01]  /*48a0*/  HMMA.16816.F32 R36, R16.reuse, R94, R8 ;  /* 0x0000005e1024723c */ /* 0x040fe20000001808 */
[----:B------:R-:W-:Y:S04]  /*48b0*/  LDSM.16.M88.4 R8, [R194+0x6000] ;  /* 0x00600000c208783b */ /* 0x000fe80000000200 */
[----:B------:R-:W4:Y:S01]  /*48c0*/  LDSM.16.M88.4 R92, [R189+0x6000] ;  /* 0x00600000bd5c783b */ /* 0x000f220000000200 */
[----:B------:R-:W-:Y:S06]  /*48d0*/  HMMA.16816.F32 R32, R16, R88, R24 ;  /* 0x000000581020723c */ /* 0x000fec0000001818 */
[----:B--2---:R-:W-:Y:S06]  /*48e0*/  HMMA.16816.F32 R20, R12, R96, R40 ;  /* 0x000000600c14723c */ /* 0x004fec0000001828 */
[C---:B------:R-:W-:Y:S06]  /*48f0*/  HMMA.16816.F32 R24, R16.reuse, R90, R48 ;  /* 0x0000005a1018723c */ /* 0x040fec0000001830 */
[C---:B------:R-:W-:Y:S06]  /*4900*/  HMMA.16816.F32 R40, R16.reuse, R64, R52 ;  /* 0x000000401028723c */ /* 0x040fec0000001834 */
[C---:B------:R-:W-:Y:S01]  /*4910*/  HMMA.16816.F32 R52, R16.reuse, R66, R60 ;  /* 0x000000421034723c */ /* 0x040fe2000000183c */
[----:B------:R-:W-:Y:S05]  /*4920*/  LDSM.16.M88.4 R60, [R189+0x7000] ;  /* 0x00700000bd3c783b */ /* 0x000fea0000000200 */
[----:B---3--:R-:W-:Y:S01]  /*4930*/  HMMA.16816.F32 R72, R16, R68, R56 ;  /* 0x000000441048723c */ /* 0x008fe20000001838 */
[----:B------:R-:W2:Y:S05]  /*4940*/  LDSM.16.M88.4 R56, [R190+0xf800] ;  /* 0x00f80000be38783b */ /* 0x000eaa0000000200 */
[----:B------:R-:W-:Y:S06]  /*4950*/  HMMA.16816.F32 R36, R12, R98, R36 ;  /* 0x000000620c24723c */ /* 0x000fec0000001824 */
[----:B------:R-:W-:Y:S06]  /*4960*/  HMMA.16816.F32 R68, R16, R70, R44 ;  /* 0x000000461044723c */ /* 0x000fec000000182c */
[C---:B------:R-:W-:Y:S06]  /*4970*/  HMMA.16816.F32 R32, R12.reuse, R84, R32 ;  /* 0x000000540c20723c */ /* 0x040fec0000001820 */
[C---:B------:R-:W-:Y:S06]  /*4980*/  HMMA.16816.F32 R44, R12.reuse, R86, R24 ;  /* 0x000000560c2c723c */ /* 0x040fec0000001818 */
[----:B-1----:R-:W-:Y:S01]  /*4990*/  HMMA.16816.F32 R24, R12, R78, R52 ;  /* 0x0000004e0c18723c */ /* 0x002fe20000001834 */
[----:B------:R-:W1:Y:S01]  /*49a0*/  LDSM.16.M88.4 R52, [R189+0x7800] ;  /* 0x00780000bd34783b */ /* 0x000e620000000200 */
[----:B------:R-:W-:-:S04]  /*49b0*/  DEPBAR.LE SB0, 0x0 ;  /* 0x000080000000791a */ /* 0x000fc80000000000 */
[----:B----4-:R-:W-:Y:S06]  /*49c0*/  HMMA.16816.F32 R64, R8, R92, R20 ;  /* 0x0000005c0840723c */ /* 0x010fec0000001814 */
[----:B------:R-:W-:Y:S01]  /*49d0*/  HMMA.16816.F32 R16, R12, R76, R40 ;  /* 0x0000004c0c10723c */ /* 0x000fe20000001828 */
[C---:B------:R-:W-:Y:S02]  /*49e0*/  VIMNMX R21, R31.reuse, UR32, PT ;  /* 0x000000201f157c48 */ /* 0x040fe4000bfe0100 */
[----:B------:R-:W-:Y:S01]  /*49f0*/  VIADDMNMX R20, R31, 0x8, R6, PT ;  /* 0x000000081f147846 */ /* 0x000fe20003800106 */
[C---:B------:R-:W-:Y:S01]  /*4a00*/  VIADD R6, R0.reuse, 0x8 ;  /* 0x0000000800067836 */ /* 0x040fe20000000000 */
[CC--:B------:R-:W-:Y:S01]  /*4a10*/  ISETP.GE.AND P5, PT, R3.reuse, R21.reuse, PT ;  /* 0x000000150300720c */ /* 0x0c0fe20003fa6270 */
[----:B------:R-:W-:Y:S01]  /*4a20*/  HMMA.16816.F32 R48, R8, R94, R36 ;  /* 0x0000005e0830723c */ /* 0x000fe20000001824 */
[----:B------:R-:W-:Y:S01]  /*4a30*/  ISETP.GE.AND P2, PT, R3, R20, PT ;  /* 0x000000140300720c */ /* 0x000fe20003f46270 */
[----:B------:R-:W-:Y:S01]  /*4a40*/  VIADD R3, R0, 0x9 ;  /* 0x0000000900037836 */ /* 0x000fe20000000000 */
[----:B------:R-:W-:-:S02]  /*4a50*/  ISETP.GE.AND P4, PT, R6, R21, PT ;  /* 0x000000150600720c */ /* 0x000fc40003f86270 */
[-C--:B------:R-:W-:Y:S01]  /*4a60*/  ISETP.GE.AND P1, PT, R6, R20.reuse, PT ;  /* 0x000000140600720c */ /* 0x080fe20003f26270 */
[C---:B--2---:R-:W-:Y:S01]  /*4a70*/  HMMA.16816.F32 R36, R12.reuse, R56, R72 ;  /* 0x000000380c24723c */ /* 0x044fe20000001848 */
[CC--:B------:R-:W-:Y:S02]  /*4a80*/  ISETP.GE.AND P3, PT, R3.reuse, R21.reuse, PT ;  /* 0x000000150300720c */ /* 0x0c0fe40003f66270 */
[----:B------:R-:W-:Y:S01]  /*4a90*/  ISETP.GE.AND P0, PT, R3, R20, PT ;  /* 0x000000140300720c */ /* 0x000fe20003f06270 */
[C---:B------:R-:W-:Y:S01]  /*4aa0*/  VIADD R3, R0.reuse, 0x10 ;  /* 0x0000001000037836 */ /* 0x040fe20000000000 */
[----:B------:R-:W-:Y:S01]  /*4ab0*/  SHF.R.S32.HI R6, RZ, 0x1f, R109 ;  /* 0x0000001fff067819 */ /* 0x000fe2000001146d */
[----:B------:R-:W-:Y:S01]  /*4ac0*/  HMMA.16816.F32 R12, R12, R58, R68 ;  /* 0x0000003a0c0c723c */ /* 0x000fe20000001844 */
[----:B------:R-:W-:Y:S02]  /*4ad0*/  FSEL R65, R65, -INF , !P5 ;  /* 0xff80000041417808 */ /* 0x000fe40006800000 */
[----:B------:R-:W-:Y:S01]  /*4ae0*/  LEA.HI.X.SX32 R147, R147, R6, 0x1, P6 ;  /* 0x0000000693937211 */ /* 0x000fe200030f0eff */
[C---:B------:R-:W-:Y:S01]  /*4af0*/  VIADD R6, R0.reuse, 0x11 ;  /* 0x0000001100067836 */ /* 0x040fe20000000000 */
[C---:B------:R-:W-:Y:S01]  /*4b00*/  ISETP.GE.AND P6, PT, R3.reuse, R21, PT ;  /* 0x000000150300720c */ /* 0x040fe20003fc6270 */
[----:B------:R-:W-:Y:S01]  /*4b10*/  HMMA.16816.F32 R32, R8, R80, R32 ;  /* 0x000000500820723c */ /* 0x000fe20000001820 */
[----:B------:R-:W-:Y:S01]  /*4b20*/  ISETP.GE.AND P5, PT, R3, R20, PT ;  /* 0x000000140300720c */ /* 0x000fe20003fa6270 */
[----:B------:R-:W-:Y:S01]  /*4b30*/  VIADD R3, R0, 0x18 ;  /* 0x0000001800037836 */ /* 0x000fe20000000000 */
[----:B------:R-:W-:-:S02]  /*4b40*/  FSEL R67, R67, -INF , !P2 ;  /* 0xff80000043437808 */ /* 0x000fc40005000000 */
[-C--:B------:R-:W-:Y:S01]  /*4b50*/  ISETP.GE.AND P2, PT, R6, R21.reuse, PT ;  /* 0x000000150600720c */ /* 0x080fe20003f46270 */
[C---:B------:R-:W-:Y:S01]  /*4b60*/  HMMA.16816.F32 R44, R8.reuse, R82, R44 ;  /* 0x00000052082c723c */ /* 0x040fe2000000182c */
[----:B------:R-:W-:Y:S02]  /*4b70*/  FSEL R50, R50, -INF , !P1 ;  /* 0xff80000032327808 */ /* 0x000fe40004800000 */
[----:B------:R-:W-:Y:S02]  /*4b80*/  FSEL R49, R49, -INF , !P3 ;  /* 0xff80000031317808 */ /* 0x000fe40005800000 */
[----:B------:R-:W-:Y:S01]  /*4b90*/  FSEL R76, R48, -INF , !P4 ;  /* 0xff800000304c7808 */ /* 0x000fe20006000000 */
[C---:B------:R-:W-:Y:S01]  /*4ba0*/  HMMA.16816.F32 R40, R8.reuse, R60, R16 ;  /* 0x0000003c0828723c */ /* 0x040fe20000001810 */
[C---:B------:R-:W-:Y:S02]  /*4bb0*/  ISETP.GE.AND P1, PT, R3.reuse, R21, PT ;  /* 0x000000150300720c */ /* 0x040fe40003f26270 */
[-C--:B------:R-:W-:Y:S01]  /*4bc0*/  ISETP.GE.AND P3, PT, R3, R20.reuse, PT ;  /* 0x000000140300720c */ /* 0x080fe20003f66270 */
[----:B------:R-:W-:Y:S01]  /*4bd0*/  VIADD R3, R0, 0x20 ;  /* 0x0000002000037836 */ /* 0x000fe20000000000 */
[----:B------:R-:W-:Y:S01]  /*4be0*/  ISETP.GE.AND P4, PT, R6, R20, PT ;  /* 0x000000140600720c */ /* 0x000fe20003f86270 */
[----:B------:R-:W-:Y:S01]  /*4bf0*/  HMMA.16816.F32 R24, R8, R62, R24 ;  /* 0x0000003e0818723c */ /* 0x000fe20000001818 */
[----:B------:R-:W-:Y:S01]  /*4c00*/  VIADD R6, R0, 0x19 ;  /* 0x0000001900067836 */ /* 0x000fe20000000000 */
[----:B------:R-:W-:-:S04]  /*4c10*/  FSEL R51, R51, -INF , !P0 ;  /* 0xff80000033337808 */ /* 0x000fc80004000000 */
[C---:B-1----:R-:W-:Y:S01]  /*4c20*/  HMMA.16816.F32 R16, R8.reuse, R52, R36 ;  /* 0x000000340810723c */ /* 0x042fe20000001824 */
[----:B------:R-:W-:Y:S02]  /*4c30*/  FSEL R34, R34, -INF , !P5 ;  /* 0xff80000022227808 */ /* 0x000fe40006800000 */
[----:B------:R-:W-:Y:S02]  /*4c40*/  FSEL R33, R33, -INF , !P2 ;  /* 0xff80000021217808 */ /* 0x000fe40005000000 */
[----:B------:R-:W-:Y:S01]  /*4c50*/  FSEL R48, R32, -INF , !P6 ;  /* 0xff80000020307808 */ /* 0x000fe20007000000 */
[----:B------:R-:W-:Y:S01]  /*4c60*/  HMMA.16816.F32 R8, R8, R54, R12 ;  /* 0x000000360808723c */ /* 0x000fe2000000180c */
[----:B------:R-:W-:Y:S01]  /*4c70*/  BAR.SYNC.DEFER_BLOCKING 0x0 ;  /* 0x0000000000007b1d */ /* 0x000fe20000010000 */
[CC--:B------:R-:W-:Y:S02]  /*4c80*/  ISETP.GE.AND P5, PT, R3.reuse, R21.reuse, PT ;  /* 0x000000150300720c */ /* 0x0c0fe40003fa6270 */
[----:B------:R-:W-:Y:S01]  /*4c90*/  ISETP.GE.AND P2, PT, R3, R20, PT ;  /* 0x000000140300720c */ /* 0x000fe20003f46270 */
[----:B------:R-:W-:Y:S01]  /*4ca0*/  VIADD R3, R0, 0x28 ;  /* 0x0000002800037836 */ /* 0x000fe20000000000 */
[----:B------:R-:W-:-:S02]  /*4cb0*/  ISETP.GE.AND P0, PT, R6, R21, PT ;  /* 0x000000150600720c */ /* 0x000fc40003f06270 */
[-C--:B------:R-:W-:Y:S01]  /*4cc0*/  ISETP.GE.AND P6, PT, R6, R20.reuse, PT ;  /* 0x000000140600720c */ /* 0x080fe20003fc6270 */
[----:B------:R-:W-:Y:S01]  /*4cd0*/  VIADD R6, R0, 0x21 ;  /* 0x0000002100067836 */ /* 0x000fe20000000000 */
[----:B------:R-:W-:Y:S02]  /*4ce0*/  FSEL R46, R46, -INF , !P3 ;  /* 0xff8000002e2e7808 */ /* 0x000fe40005800000 */
[----:B------:R-:W-:Y:S02]  /*4cf0*/  FSEL R45, R45, -INF , !P0 ;  /* 0xff8000002d2d7808 */ /* 0x000fe40004000000 */
[----:B------:R-:W-:Y:S02]  /*4d00*/  FSEL R35, R35, -INF , !P4 ;  /* 0xff80000023237808 */ /* 0x000fe40006000000 */
[CC--:B------:R-:W-:Y:S02]  /*4d10*/  ISETP.GE.AND P3, PT, R3.reuse, R21.reuse, PT ;  /* 0x000000150300720c */ /* 0x0c0fe40003f66270 */
[----:B------:R-:W-:Y:S01]  /*4d20*/  ISETP.GE.AND P0, PT, R3, R20, PT ;  /* 0x000000140300720c */ /* 0x000fe20003f06270 */
[----:B------:R-:W-:Y:S01]  /*4d30*/  VIADD R3, R0, 0x30 ;  /* 0x0000003000037836 */ /* 0x000fe20000000000 */
[----:B------:R-:W-:-:S02]  /*4d40*/  ISETP.GE.AND P4, PT, R6, R21, PT ;  /* 0x000000150600720c */ /* 0x000fc40003f86270 */
[----:B------:R-:W-:Y:S02]  /*4d50*/  FSEL R117, R42, -INF , !P2 ;  /* 0xff8000002a757808 */ /* 0x000fe40005000000 */
[----:B------:R-:W-:Y:S02]  /*4d60*/  FSEL R114, R41, -INF , !P4 ;  /* 0xff80000029727808 */ /* 0x000fe40006000000 */
[C---:B------:R-:W-:Y:S02]  /*4d70*/  ISETP.GE.AND P2, PT, R3.reuse, R21, PT ;  /* 0x000000150300720c */ /* 0x040fe40003f46270 */
[-C--:B------:R-:W-:Y:S01]  /*4d80*/  ISETP.GE.AND P4, PT, R3, R20.reuse, PT ;  /* 0x000000140300720c */ /* 0x080fe20003f86270 */
[----:B------:R-:W-:Y:S01]  /*4d90*/  VIADD R3, R0, 0x38 ;  /* 0x0000003800037836 */ /* 0x000fe20000000000 */
[----:B------:R-:W-:Y:S02]  /*4da0*/  FSEL R44, R44, -INF , !P1 ;  /* 0xff8000002c2c7808 */ /* 0x000fe40004800000 */
        /* <DEDUP_REMOVED lines=8> */
[----:B------:R-:W-:-:S02]  /*4e30*/  PLOP3.LUT P0, PT, PT, PT, UP0, 0x80, 0x0 ;  /* 0x000000000000781c */ /* 0x000fc40003f0f008 */
[-C--:B------:R-:W-:Y:S01]  /*4e40*/  ISETP.GE.AND P5, PT, R6, R20.reuse, PT ;  /* 0x000000140600720c */ /* 0x080fe20003fa6270 */
[C---:B------:R-:W-:Y:S01]  /*4e50*/  VIADD R6, R0.reuse, 0x31 ;  /* 0x0000003100067836 */ /* 0x040fe20000000000 */
[----:B------:R-:W-:Y:S02]  /*4e60*/  FSEL R118, R25, -INF , !P6 ;  /* 0xff80000019767808 */ /* 0x000fe40007000000 */
[----:B------:R-:W-:Y:S01]  /*4e70*/  ISETP.GE.AND P6, PT, R3, R20, PT ;  /* 0x000000140300720c */ /* 0x000fe20003fc6270 */
[C---:B------:R-:W-:Y:S01]  /*4e80*/  VIADD R3, R0.reuse, 0x39 ;  /* 0x0000003900037836 */ /* 0x040fe20000000000 */
[----:B------:R-:W-:Y:S02]  /*4e90*/  FSEL R121, R27, -INF , !P5 ;  /* 0xff8000001b797808 */ /* 0x000fe40006800000 */
[----:B------:R-:W-:Y:S02]  /*4ea0*/  ISETP.GE.AND P5, PT, R0, R21, PT ;  /* 0x000000150000720c */ /* 0x000fe40003fa6270 */
[----:B------:R-:W-:-:S02]  /*4eb0*/  FSEL R115, R43, -INF , !P1 ;  /* 0xff8000002b737808 */ /* 0x000fc40004800000 */
[----:B------:R-:W-:Y:S02]  /*4ec0*/  FSEL R119, R24, -INF , !P3 ;  /* 0xff80000018777808 */ /* 0x000fe40005800000 */
[----:B------:R-:W-:Y:S02]  /*4ed0*/  FSEL R123, R16, -INF , !P2 ;  /* 0xff800000107b7808 */ /* 0x000fe40005000000 */
[----:B------:R-:W-:Y:S02]  /*4ee0*/  FSEL R125, R18, -INF , !P4 ;  /* 0xff800000127d7808 */ /* 0x000fe40006000000 */
[----:B------:R-:W-:Y:S02]  /*4ef0*/  FSEL R64, R64, -INF , !P5 ;  /* 0xff80000040407808 */ /* 0x000fe40006800000 */
[C---:B------:R-:W-:Y:S02]  /*4f00*/  ISETP.GE.AND P1, PT, R6.reuse, R21, PT ;  /* 0x000000150600720c */ /* 0x040fe40003f26270 */
[----:B------:R-:W-:-:S02]  /*4f10*/  ISETP.GE.AND P3, PT, R6, R20, PT ;  /* 0x000000140600720c */ /* 0x000fc40003f66270 */
[-C--:B------:R-:W-:Y:S02]  /*4f20*/  ISETP.GE.AND P2, PT, R0, R20.reuse, PT ;  /* 0x000000140000720c */ /* 0x080fe40003f46270 */
[C---:B------:R-:W-:Y:S02]  /*4f30*/  ISETP.GE.AND P4, PT, R3.reuse, R21, PT ;  /* 0x000000150300720c */ /* 0x040fe40003f86270 */
        /* <DEDUP_REMOVED lines=13> */
[----:B------:R-:W-:Y:S01]  /*5010*/  USHF.R.S32.HI UR7, URZ, 0x1f, UR10 ;  /* 0x0000001f3f077899 */ /* 0x000fe2000801140a */
[----:B------:R-:W-:Y:S01]  /*5020*/  ISETP.GE.AND P4, PT, R128, UR6, PT ;  /* 0x0000000680007c0c */ /* 0x000fe2000bf86270 */
[----:B------:R-:W-:Y:S01]  /*5030*/  IMAD.U32 R6, RZ, RZ, UR10 ;  /* 0x0000000aff067e24 */ /* 0x000fe2000f8e00ff */
[----:B------:R-:W-:Y:S01]  /*5040*/  ISETP.GE.AND P3, PT, R113, UR6, PT ;  /* 0x0000000671007c0c */ /* 0x000fe2000bf66270 */
[----:B------:R-:W-:Y:S02]  /*5050*/  UIMAD UR6, UR8, UR10, URZ ;  /* 0x0000000a080672a4 */ /* 0x000fe4000f8e023f */
[----:B------:R-:W-:-:S02]  /*5060*/  IMAD.WIDE.U32 R6, R6, UR14, R126 ;  /* 0x0000000e06067c25 */ /* 0x000fc4000f8e007e */
        /* <DEDUP_REMOVED lines=71> */
[----:B------:R-:W-:Y:S01]  /*54e0*/  IADD3.X R6, R6, UR15, RZ, P2, !PT ;  /* 0x0000000f06067c10 */ /* 0x000fe200097fe4ff */
[----:B------:R-:W2:Y:S01]  /*54f0*/  @!P4 LDC.64 R26, c[0x0][0x218] ;  /* 0x00008600ff1acb82 */ /* 0x000ea20000000a00 */
[C---:B----4-:R-:W-:Y:S01]  /*5500*/  @!P6 LEA R8, P1, R0.reuse, R14, 0x1 ;  /* 0x0000000e0008e211 */ /* 0x050fe200078208ff */
        /* <DEDUP_REMOVED lines=22> */
[----:B------:R-:W-:-:S02]  /*5670*/  IADD3.X R6, R6, UR15, RZ, P2, !PT ;  /* 0x0000000f06067c10 */ /* 0x000fc400097fe4ff */
[C---:B-----5:R-:W-:Y:S01]  /*5680*/  @!P6 LEA R12, P1, R3.reuse, R22, 0x1 ;  /* 0x00000016030ce211 */ /* 0x060fe200078208ff */
        /* <DEDUP_REMOVED lines=39> */
.L_x_573:
[----:B------:R-:W-:Y:S05]  /*5900*/  BSYNC B0 ;  /* 0x0000000000007941 */ /* 0x000fea0003800000 */
.L_x_572:
[----:B------:R-:W0:Y:S02]  /*5910*/  LDGDEPBAR ;  /* 0x00000000000079af */ /* 0x000e240000000000 */
.L_x_571:
[----:B------:R-:W-:Y:S01]  /*5920*/  FMNMX.FTZ R3, R32, R67, !PT ;  /* 0x0000004320037209 */ /* 0x000fe20007810000 */
[----:B------:R-:W-:Y:S01]  /*5930*/  STL [R1+0x104], R193 ;  /* 0x000104c101007387 */ /* 0x000fe20000100800 */
[----:B------:R-:W-:Y:S01]  /*5940*/  FMNMX.FTZ R0, R64, R65, !PT ;  /* 0x0000004140007209 */ /* 0x000fe20007810000 */
[----:B------:R-:W-:Y:S01]  /*5950*/  IMAD.WIDE.U32 R152, R108, -0x326172a9, RZ ;  /* 0xcd9e8d576c987825 */ /* 0x000fe200078e00ff */
[----:B------:R-:W-:Y:S01]  /*5960*/  FMNMX.FTZ R3, R50, R3, !PT ;  /* 0x0000000332037209 */ /* 0x000fe20007810000 */
[----:B------:R-:W-:Y:S01]  /*5970*/  STL [R1+0x100], R192 ;  /* 0x000100c001007387 */ /* 0x000fe20000100800 */
[----:B------:R-:W-:Y:S01]  /*5980*/  FMNMX.FTZ R0, R76, R0, !PT ;  /* 0x000000004c007209 */ /* 0x000fe20007810000 */
[----:B------:R-:W-:Y:S01]  /*5990*/  USHF.L.U32 UR43, UR20, 0x1, URZ ;  /* 0x00000001142b7899 */ /* 0x000fe2000800063f */
[----:B------:R-:W-:Y:S01]  /*59a0*/  FMNMX.FTZ R3, R51, R3, !PT ;  /* 0x0000000333037209 */ /* 0x000fe20007810000 */
[----:B------:R-:W-:Y:S01]  /*59b0*/  STL [R1+0xfc], R190 ;  /* 0x0000fcbe01007387 */ /* 0x000fe20000100800 */
[----:B------:R-:W-:Y:S01]  /*59c0*/  FMNMX.FTZ R0, R49, R0, !PT ;  /* 0x0000000031007209 */ /* 0x000fe20007810000 */
[----:B------:R-:W-:Y:S01]  /*59d0*/  UIADD3 UR6, UR35, -0x4498517b, URZ ;  /* 0xbb67ae8523067890 */ /* 0x000fe2000fffe03f */
[----:B------:R-:W-:Y:S01]  /*59e0*/  FMNMX.FTZ R3, R34, R3, !PT ;  /* 0x0000000322037209 */ /* 0x000fe20007810000 */
[----:B------:R-:W-:Y:S01]  /*59f0*/  STL [R1+0xf8], R189 ;  /* 0x0000f8bd01007387 */ /* 0x000fe20000100800 */
[----:B------:R-:W-:Y:S01]  /*5a00*/  FMNMX.FTZ R0, R48, R0, !PT ;  /* 0x0000000030007209 */ /* 0x000fe20007810000 */
[----:B------:R-:W-:Y:S01]  /*5a10*/  ULOP3.LUT UR7, UR43, UR35, URZ, 0x3c, !UPT ;  /* 0x000000232b077292 */ /* 0x000fe2000f8e3c3f */
[----:B------:R-:W-:Y:S01]  /*5a20*/  FMNMX.FTZ R3, R35, R3, !PT ;  /* 0x0000000323037209 */ /* 0x000fe20007810000 */
[----:B------:R-:W-:Y:S01]  /*5a30*/  STL [R1+0xf4], R184 ;  /* 0x0000f4b801007387 */ /* 0x000fe20000100800 */
[----:B------:R-:W-:Y:S01]  /*5a40*/  FMNMX.FTZ R0, R33, R0, !PT ;  /* 0x0000000021007209 */ /* 0x000fe20007810000 */
[----:B------:R-:W-:Y:S01]  /*5a50*/  IMAD.WIDE.U32 R112, R112, -0x2daee0ad, RZ ;  /* 0xd2511f5370707825 */ /* 0x000fe200078e00ff */
[----:B------:R-:W-:Y:S01]  /*5a60*/  FMNMX.FTZ R3, R46, R3, !PT ;  /* 0x000000032e037209 */ /* 0x000fe20007810000 */
[----:B------:R-:W-:Y:S01]  /*5a70*/  STL [R1+0xf0], R21 ;  /* 0x0000f01501007387 */ /* 0x000fe20000100800 */
[----:B------:R-:W-:Y:S01]  /*5a80*/  FMNMX.FTZ R0, R44, R0, !PT ;  /* 0x000000002c007209 */ /* 0x000fe20007810000 */
[----:B------:R-:W-:Y:S01]  /*5a90*/  ULDC UR10, c[0x0][0x2ec] ;  /* 0x0000bb00000a7ab9 */ /* 0x000fe20000000800 */
[----:B------:R-:W-:Y:S01]  /*5aa0*/  FMNMX.FTZ R3, R47, R3, !PT ;  /* 0x000000032f037209 */ /* 0x000fe20007810000 */
[----:B------:R-:W-:Y:S01]  /*5ab0*/  STL [R1+0xec], R20 ;  /* 0x0000ec1401007387 */ /* 0x000fe20000100800 */
[----:B------:R-:W-:Y:S01]  /*5ac0*/  FMNMX.FTZ R0, R45, R0, !PT ;  /* 0x000000002d007209 */ /* 0x000fe20007810000 */
[----:B------:R-:W-:Y:S01]  /*5ad0*/  UIADD3 UR42, UR34, -0x61c88647, URZ ;  /* 0x9e3779b9222a7890 */ /* 0x000fe2000fffe03f */
[----:B------:R-:W-:Y:S01]  /*5ae0*/  FMNMX.FTZ R3, R117, R3, !PT ;  /* 0x0000000375037209 */ /* 0x000fe20007810000 */
[----:B------:R-:W-:Y:S01]  /*5af0*/  UIADD3 UR41, UR34, 0x3c6ef372, URZ ;  /* 0x3c6ef37222297890 */ /* 0x000fe2000fffe03f */
        /* <DEDUP_REMOVED lines=10> */
[----:B------:R-:W-:-:S02]  /*5ba0*/  FMNMX.FTZ R3, R121, R3, !PT ;  /* 0x0000000379037209 */ /* 0x000fc40007810000 */
[----:B------:R-:W-:Y:S02]  /*5bb0*/  FMNMX.FTZ R0, R118, R0, !PT ;  /* 0x0000000076007209 */ /* 0x000fe40007810000 */
[----:B------:R-:W-:Y:S02]  /*5bc0*/  FMNMX.FTZ R3, R125, R3, !PT ;  /* 0x000000037d037209 */ /* 0x000fe40007810000 */
[----:B------:R-:W-:Y:S02]  /*5bd0*/  FMNMX.FTZ R0, R123, R0, !PT ;  /* 0x000000007b007209 */ /* 0x000fe40007810000 */
[----:B------:R-:W-:Y:S02]  /*5be0*/  FMNMX.FTZ R3, R124, R3, !PT ;  /* 0x000000037c037209 */ /* 0x000fe40007810000 */
[----:B-1-3--:R-:W-:Y:S02]  /*5bf0*/  FMNMX.FTZ R8, R122, R0, !PT ;  /* 0x000000007a087209 */ /* 0x00afe40007810000 */
[----:B------:R-:W-:-:S02]  /*5c00*/  FMNMX.FTZ R3, R142, R3, !PT ;  /* 0x000000038e037209 */ /* 0x000fc40007810000 */
[----:B------:R-:W-:Y:S02]  /*5c10*/  FMNMX.FTZ R8, R144, R8, !PT ;  /* 0x0000000890087209 */ /* 0x000fe40007810000 */
[----:B------:R-:W-:Y:S02]  /*5c20*/  FMNMX.FTZ R3, R141, R3, !PT ;  /* 0x000000038d037209 */ /* 0x000fe40007810000 */
[----:B------:R-:W-:Y:S02]  /*5c30*/  FMNMX.FTZ R8, R143, R8, !PT ;  /* 0x000000088f087209 */ /* 0x000fe40007810000 */
[----:B------:R-:W-:Y:S01]  /*5c40*/  LOP3.LUT R0, R111, UR34, RZ, 0x3c, !PT ;  /* 0x000000226f007c12 */ /* 0x000fe2000f8e3cff */
[----:B------:R-:W1:Y:S01]  /*5c50*/  SHFL.BFLY PT, R6, R3, 0x2, 0x1f ;  /* 0x0c401f0003067f89 */ /* 0x000e6200000e0000 */
[----:B------:R-:W-:Y:S01]  /*5c60*/  LEA R185, R5, UR4, 0x1 ;  /* 0x0000000405b97c11 */ /* 0x000fe2000f8e08ff */
[----:B------:R-:W-:Y:S02]  /*5c70*/  UIADD3 UR4, UR43, 0x1, URZ ;  /* 0x000000012b047890 */ /* 0x000fe4000fffe03f */
[----:B------:R-:W2:Y:S02]  /*5c80*/  SHFL.BFLY PT, R132, R8, 0x2, 0x1f ;  /* 0x0c401f0008847f89 */ /* 0x000ea400000e0000 */
[--C-:B------:R-:W-:Y:S01]  /*5c90*/  IMAD R186, R4, 0x2, R185.reuse ;  /* 0x0000000204ba7824 */ /* 0x100fe200078e02b9 */
[----:B------:R-:W-:Y:S01]  /*5ca0*/  ULOP3.LUT UR4, UR4, UR35, URZ, 0x3c, !UPT ;  /* 0x0000002304047292 */ /* 0x000fe2000f8e3c3f */
[----:B------:R3:W-:Y:S01]  /*5cb0*/  STL [R1+0xd0], R0 ;  /* 0x0000d00001007387 */ /* 0x0007e20000100800 */
[----:B------:R-:W-:-:S02]  /*5cc0*/  IMAD R188, R2, 0x2, R185 ;  /* 0x0000000202bc7824 */ /* 0x000fc400078e02b9 */
[----:B------:R-:W-:Y:S01]  /*5cd0*/  IMAD R187, R2, 0x2, R186 ;  /* 0x0000000202bb7824 */ /* 0x000fe200078e02ba */
[----:B------:R-:W-:Y:S04]  /*5ce0*/  LDSM.16.MT88.4 R24, [R185+0x10000] ;  /* 0x01000000b918783b */ /* 0x000fe80000004200 */
[----:B------:R-:W-:Y:S04]  /*5cf0*/  LDSM.16.MT88.4 R68, [R185+0x12000] ;  /* 0x01200000b944783b */ /* 0x000fe80000004200 */
[----:B------:R-:W-:Y:S01]  /*5d00*/  LDSM.16.MT88.4 R40, [R188+0x10000] ;  /* 0x01000000bc28783b */ /* 0x000fe20000004200 */
[----:B-1----:R-:W-:-:S03]  /*5d10*/  FMNMX.FTZ R3, R3, R6, !PT ;  /* 0x0000000603037209 */ /* 0x002fc60007810000 */
[----:B------:R-:W-:Y:S01]  /*5d20*/  LDSM.16.MT88.4 R88, [R186+0x12000] ;  /* 0x01200000ba58783b */ /* 0x000fe20000004200 */
[----:B------:R-:W-:Y:S01]  /*5d30*/  LOP3.LUT R6, R113, UR7, RZ, 0x3c, !PT ;  /* 0x0000000771067c12 */ /* 0x000fe2000f8e3cff */
[----:B------:R-:W-:Y:S01]  /*5d40*/  UIADD3 UR7, UR34, 0x1715609d, URZ ;  /* 0x1715609d22077890 */ /* 0x000fe2000fffe03f */
[----:B--2---:R-:W-:Y:S01]  /*5d50*/  FMNMX.FTZ R132, R8, R132, !PT ;  /* 0x0000008408847209 */ /* 0x004fe20007810000 */
[----:B------:R-:W1:Y:S01]  /*5d60*/  SHFL.BFLY PT, R7, R3, 0x1, 0x1f ;  /* 0x0c201f0003077f89 */ /* 0x000e6200000e0000 */
[----:B---3--:R-:W-:-:S03]  /*5d70*/  LOP3.LUT R0, R153, R0, RZ, 0x3c, !PT ;  /* 0x0000000099007212 */ /* 0x008fc600078e3cff */
[----:B------:R-:W2:Y:S02]  /*5d80*/  SHFL.BFLY PT, R13, R132, 0x1, 0x1f ;  /* 0x0c201f00840d7f89 */ /* 0x000ea400000e0000 */
[----:B------:R-:W-:Y:S02]  /*5d90*/  IMAD.WIDE.U32 R58, R0, -0x2daee0ad, RZ ;  /* 0xd2511f53003a7825 */ /* 0x000fe400078e00ff */
[----:B------:R-:W-:Y:S03]  /*5da0*/  LDSM.16.MT88.4 R100, [R186+0x10800] ;  /* 0x01080000ba64783b */ /* 0x000fe60000004200 */
[----:B------:R-:W-:Y:S01]  /*5db0*/  LOP3.LUT R0, R59, UR6, R112, 0x96, !PT ;  /* 0x000000063b007c12 */ /* 0x000fe2000f8e9670 */
[----:B------:R-:W-:Y:S01]  /*5dc0*/  UIADD3 UR6, UR35, -0x56f99767, URZ ;  /* 0xa906689923067890 */ /* 0x000fe2000fffe03f */
[----:B------:R-:W-:Y:S03]  /*5dd0*/  LDSM.16.MT88.4 R104, [R188+0x12000] ;  /* 0x01200000bc68783b */ /* 0x000fe60000004200 */
[----:B------:R-:W-:Y:S01]  /*5de0*/  IMAD.WIDE.U32 R56, R0, -0x326172a9, RZ ;  /* 0xcd9e8d5700387825 */ /* 0x000fe200078e00ff */
[----:B------:R-:W-:Y:S01]  /*5df0*/  LDSM.16.MT88.4 R80, [R188+0x10800] ;  /* 0x01080000bc50783b */ /* 0x000fe20000004200 */
[----:B-1----:R-:W-:-:S02]  /*5e00*/  FMNMX.FTZ R3, R3, R7, !PT ;  /* 0x0000000703037209 */ /* 0x002fc40007810000 */
[----:B------:R-:W-:Y:S01]  /*5e10*/  IMAD.WIDE.U32 R6, R6, -0x326172a9, RZ ;  /* 0xcd9e8d5706067825 */ /* 0x000fe200078e00ff */
[----:B------:R-:W-:Y:S01]  /*5e20*/  LDSM.16.MT88.4 R72, [R186+0x12800] ;  /* 0x01280000ba48783b */ /* 0x000fe20000004200 */
[C---:B------:R-:W-:Y:S02]  /*5e30*/  FSETP.NEU.FTZ.AND P1, PT, R3.reuse, -INF , PT ;  /* 0xff8000000300780b */ /* 0x040fe40003f3d000 */
[----:B------:R-:W-:Y:S01]  /*5e40*/  FMUL.FTZ R0, R3, UR10 ;  /* 0x0000000a03007c20 */ /* 0x000fe20008410000 */
[----:B------:R-:W-:Y:S01]  /*5e50*/  LOP3.LUT R7, R7, UR42, R152, 0x96, !PT ;  /* 0x0000002a07077c12 */ /* 0x000fe2000f8e9698 */
[----:B------:R-:W-:Y:S01]  /*5e60*/  LDSM.16.MT88.4 R92, [R188+0x12800] ;  /* 0x01280000bc5c783b */ /* 0x000fe20000004200 */
[----:B------:R-:W-:Y:S02]  /*5e70*/  LOP3.LUT R9, R57, UR41, R6, 0x96, !PT ;  /* 0x0000002939097c12 */ /* 0x000fe4000f8e9606 */
[----:B------:R-:W-:Y:S01]  /*5e80*/  FSEL R0, R0, RZ, P1 ;  /* 0x000000ff00007208 */ /* 0x000fe20000800000 */
[----:B------:R-:W-:Y:S01]  /*5e90*/  IMAD.WIDE.U32 R6, R7, -0x2daee0ad, RZ ;  /* 0xd2511f5307067825 */ /* 0x000fe200078e00ff */
[----:B--2---:R-:W-:Y:S01]  /*5ea0*/  FMNMX.FTZ R132, R132, R13, !PT ;  /* 0x0000000d84847209 */ /* 0x004fe20007810000 */
[----:B------:R-:W-:Y:S02]  /*5eb0*/  LDSM.16.MT88.4 R84, [R187+0x12000] ;  /* 0x01200000bb54783b */ /* 0x000fe40000004200 */
[----:B------:R-:W-:-:S04]  /*5ec0*/  IMAD.WIDE.U32 R8, R9, -0x2daee0ad, RZ ;  /* 0xd2511f5309087825 */ /* 0x000fc800078e00ff */
[----:B------:R-:W-:Y:S01]  /*5ed0*/  FFMA.FTZ R10, R32, UR10, -R0 ;  /* 0x0000000a200a7c23 */ /* 0x000fe20008010800 */
[----:B------:R-:W-:Y:S01]  /*5ee0*/  LOP3.LUT R7, R7, UR40, R58, 0x96, !PT ;  /* 0x0000002807077c12 */ /* 0x000fe2000f8e963a */
[----:B------:R-:W-:Y:S01]  /*5ef0*/  FFMA.FTZ R12, R50, UR10, -R0 ;  /* 0x0000000a320c7c23 */ /* 0x000fe20008010800 */
[----:B------:R-:W-:Y:S01]  /*5f00*/  FSETP.NEU.FTZ.AND P1, PT, R132, -INF , PT ;  /* 0xff8000008400780b */ /* 0x000fe20003f3d000 */
[----:B------:R1:W-:Y:S01]  /*5f10*/  MUFU.EX2 R249, R10 ;  /* 0x0000000a00f97308 */ /* 0x0003e20000000800 */
[----:B------:R-:W-:Y:S07]  /*5f20*/  LDSM.16.MT88.4 R96, [R185+0x14000] ;  /* 0x01400000b960783b */ /* 0x000fee0000004200 */
[----:B------:R-:W-:Y:S01]  /*5f30*/  MUFU.EX2 R182, R12 ;  /* 0x0000000c00b67308 */ /* 0x000fe20000000800 */
[----:B-1----:R-:W-:Y:S01]  /*5f40*/  LOP3.LUT R10, R9, UR38, R6, 0x96, !PT ;  /* 0x00000026090a7c12 */ /* 0x002fe2000f8e9606 */
[----:B------:R-:W-:Y:S01]  /*5f50*/  FFMA.FTZ R9, R67, UR10, -R0 ;  /* 0x0000000a43097c23 */ /* 0x000fe20008010800 */
[----:B------:R-:W-:-:S05]  /*5f60*/  IMAD.WIDE.U32 R6, R7, -0x326172a9, RZ ;  /* 0xcd9e8d5707067825 */ /* 0x000fca00078e00ff */
[----:B------:R1:W2:Y:S01]  /*5f70*/  MUFU.EX2 R248, R9 ;  /* 0x0000000900f87308 */ /* 0x0002a20000000800 */
[----:B------:R-:W-:Y:S01]  /*5f80*/  IMAD.WIDE.U32 R10, R10, -0x326172a9, RZ ;  /* 0xcd9e8d570a0a7825 */ /* 0x000fe200078e00ff */
[----:B------:R-:W-:-:S04]  /*5f90*/  LOP3.LUT R7, R7, UR39, R56, 0x96, !PT ;  /* 0x0000002707077c12 */ /* 0x000fc8000f8e9638 */
[----:B-1----:R-:W-:Y:S01]  /*5fa0*/  LOP3.LUT R9, R11, UR37, R6, 0x96, !PT ;  /* 0x000000250b097c12 */ /* 0x002fe2000f8e9606 */
[----:B------:R-:W-:Y:S01]  /*5fb0*/  IMAD.WIDE.U32 R6, R7, -0x2daee0ad, RZ ;  /* 0xd2511f5307067825 */ /* 0x000fe200078e00ff */
[----:B--2---:R-:W-:-:S03]  /*5fc0*/  F2FP.F16.F32.PACK_AB R5, R248, R249 ;  /* 0x000000f9f805723e */ /* 0x004fc600000000ff */
[----:B------:R-:W-:-:S04]  /*5fd0*/  IMAD.WIDE.U32 R110, R9, -0x2daee0ad, RZ ;  /* 0xd2511f53096e7825 */ /* 0x000fc800078e00ff */
[----:B------:R-:W-:Y:S01]  /*5fe0*/  FFMA.FTZ R9, R51, UR10, -R0 ;  /* 0x0000000a33097c23 */ /* 0x000fe20008010800 */
[----:B------:R-:W-:Y:S02]  /*5ff0*/  LOP3.LUT R7, R7, UR32, R8, 0x96, !PT ;  /* 0x0000002007077c12 */ /* 0x000fe4000f8e9608 */
[----:B------:R-:W-:Y:S01]  /*6000*/  PRMT R235, R5, 0x7610, R235 ;  /* 0x0000761005eb7816 */ /* 0x000fe200000000eb */
[----:B------:R1:W-:Y:S01]  /*6010*/  MUFU.EX2 R252, R9 ;  /* 0x0000000900fc7308 */ /* 0x0003e20000000800 */
[----:B------:R-:W-:Y:S01]  /*6020*/  LOP3.LUT R16, R111, UR6, R6, 0x96, !PT ;  /* 0x000000066f107c12 */ /* 0x000fe2000f8e9606 */
[----:B------:R-:W-:Y:S01]  /*6030*/  FMUL.FTZ R6, R132, UR10 ;  /* 0x0000000a84067c20 */ /* 0x000fe20008410000 */
[----:B------:R-:W-:Y:S01]  /*6040*/  IMAD.WIDE.U32 R108, R7, -0x326172a9, RZ ;  /* 0xcd9e8d57076c7825 */ /* 0x000fe200078e00ff */
[----:B------:R-:W-:-:S03]  /*6050*/  PRMT R233, R5, 0x7632, R233 ;  /* 0x0000763205e97816 */ /* 0x000fc600000000e9 */
[----:B------:R-:W-:Y:S01]  /*6060*/  IMAD.WIDE.U32 R16, R16, -0x326172a9, RZ ;  /* 0xcd9e8d5710107825 */ /* 0x000fe200078e00ff */
[----:B------:R-:W-:Y:S02]  /*6070*/  FSEL R6, R6, RZ, P1 ;  /* 0x000000ff06067208 */ /* 0x000fe40000800000 */
[----:B------:R-:W-:Y:S02]  /*6080*/  LOP3.LUT R18, R109, UR7, R10, 0x96, !PT ;  /* 0x000000076d127c12 */ /* 0x000fe4000f8e960a */
[----:B------:R-:W-:Y:S01]  /*6090*/  LOP3.LUT R7, R16, 0xffff, RZ, 0xc0, !PT ;  /* 0x0000ffff10077812 */ /* 0x000fe200078ec0ff */
[--C-:B------:R-:W-:Y:S01]  /*60a0*/  FFMA.FTZ R8, R64, UR10, -R6.reuse ;  /* 0x0000000a40087c23 */ /* 0x100fe20008010806 */
[----:B------:R-:W-:Y:S01]  /*60b0*/  FFMA.FTZ R12, R33, UR10, -R6 ;  /* 0x0000000a210c7c23 */ /* 0x000fe20008010806 */
[----:B------:R-:W-:Y:S01]  /*60c0*/  IMAD.WIDE.U32 R18, R18, -0x2daee0ad, RZ ;  /* 0xd2511f5312127825 */ /* 0x000fe200078e00ff */
[----:B------:R-:W-:-:S03]  /*60d0*/  SHF.R.U32.HI R7, RZ, 0x8, R7 ;  /* 0x00000008ff077819 */ /* 0x000fc60000011607 */
[----:B-1----:R-:W-:Y:S01]  /*60e0*/  FFMA.FTZ R9, R34, UR10, -R0 ;  /* 0x0000000a22097c23 */ /* 0x002fe20008010800 */
[----:B------:R1:W-:Y:S01]  /*60f0*/  MUFU.EX2 R239, R8 ;  /* 0x0000000800ef7308 */ /* 0x0003e20000000800 */
[----:B------:R-:W-:Y:S02]  /*6100*/  SHF.R.U32.HI R22, RZ, 0x18, R16 ;  /* 0x00000018ff167819 */ /* 0x000fe40000011610 */
[----:B------:R-:W-:-:S05]  /*6110*/  LOP3.LUT R13, R18, 0xff, RZ, 0xc0, !PT ;  /* 0x000000ff120d7812 */ /* 0x000fca00078ec0ff */
[----:B------:R2:W-:Y:S08]  /*6120*/  MUFU.EX2 R180, R9 ;  /* 0x0000000900b47308 */ /* 0x0005f00000000800 */
[----:B------:R-:W-:Y:S01]  /*6130*/  MUFU.EX2 R184, R12 ;  /* 0x0000000c00b87308 */ /* 0x000fe20000000800 */
[----:B-1----:R-:W-:Y:S02]  /*6140*/  FFMA.FTZ R8, R65, UR10, -R6 ;  /* 0x0000000a41087c23 */ /* 0x002fe40008010806 */
[----:B------:R-:W-:Y:S05]  /*6150*/  LDSM.16.MT88.4 R64, [R187+0x10000] ;  /* 0x01000000bb40783b */ /* 0x000fea0000004200 */
[----:B------:R1:W-:Y:S01]  /*6160*/  MUFU.EX2 R238, R8 ;  /* 0x0000000800ee7308 */ /* 0x0003e20000000800 */
[----:B--2---:R-:W-:-:S04]  /*6170*/  LOP3.LUT R9, R16, 0xff, RZ, 0xc0, !PT ;  /* 0x000000ff10097812 */ /* 0x004fc800078ec0ff */
[----:B------:R-:W-:Y:S01]  /*6180*/  PRMT R28, R9, 0x5410, R7 ;  /* 0x00005410091c7816 */ /* 0x000fe20000000007 */
[----:B------:R-:W-:Y:S01]  /*6190*/  FFMA.FTZ R9, R48, UR10, -R6 ;  /* 0x0000000a30097c23 */ /* 0x000fe20008010806 */
[----:B------:R-:W-:-:S03]  /*61a0*/  LOP3.LUT R7, R17, UR11, R108, 0x96, !PT ;  /* 0x0000000b11077c12 */ /* 0x000fc6000f8e966c */
[----:B------:R2:W3:Y:S01]  /*61b0*/  MUFU.EX2 R192, R9 ;  /* 0x0000000900c07308 */ /* 0x0004e20000000800 */
[C---:B------:R-:W-:Y:S02]  /*61c0*/  LOP3.LUT R10, R7.reuse, 0xffff, RZ, 0xc0, !PT ;  /* 0x0000ffff070a7812 */ /* 0x040fe400078ec0ff */
[----:B------:R-:W-:Y:S02]  /*61d0*/  LOP3.LUT R23, R7, 0xff, RZ, 0xc0, !PT ;  /* 0x000000ff07177812 */ /* 0x000fe400078ec0ff */
[--C-:B------:R-:W-:Y:S02]  /*61e0*/  SHF.R.U32.HI R14, RZ, 0x10, R7.reuse ;  /* 0x00000010ff0e7819 */ /* 0x100fe40000011607 */
[----:B-1----:R-:W-:Y:S02]  /*61f0*/  SHF.R.U32.HI R8, RZ, 0x10, R16 ;  /* 0x00000010ff087819 */ /* 0x002fe40000011610 */
[----:B------:R-:W-:Y:S02]  /*6200*/  SHF.R.U32.HI R15, RZ, 0x18, R7 ;  /* 0x00000018ff0f7819 */ /* 0x000fe40000011607 */
[----:B------:R-:W-:-:S02]  /*6210*/  LOP3.LUT R7, R18, 0xffff, RZ, 0xc0, !PT ;  /* 0x0000ffff12077812 */ /* 0x000fc400078ec0ff */
[----:B------:R-:W-:Y:S02]  /*6220*/  LOP3.LUT R11, R8, 0xff, RZ, 0xc0, !PT ;  /* 0x000000ff080b7812 */ /* 0x000fe400078ec0ff */
[----:B------:R-:W-:Y:S02]  /*6230*/  LOP3.LUT R8, R14, 0xff, RZ, 0xc0, !PT ;  /* 0x000000ff0e087812 */ /* 0x000fe400078ec0ff */
[----:B--2---:R-:W-:Y:S01]  /*6240*/  SHF.R.U32.HI R9, RZ, 0x8, R10 ;  /* 0x00000008ff097819 */ /* 0x004fe2000001160a */
[--C-:B------:R-:W-:Y:S01]  /*6250*/  FFMA.FTZ R10, R49, UR10, -R6.reuse ;  /* 0x0000000a310a7c23 */ /* 0x100fe20008010806 */
[----:B------:R-:W-:Y:S01]  /*6260*/  SHF.R.U32.HI R7, RZ, 0x8, R7 ;  /* 0x00000008ff077819 */ /* 0x000fe20000011607 */
[----:B------:R-:W1:Y:S01]  /*6270*/  LDSM.16.MT88.4 R48, [R186+0x10000] ;  /* 0x01000000ba30783b */ /* 0x000e620000004200 */
[----:B------:R-:W-:Y:S01]  /*6280*/  PRMT R23, R23, 0x5410, R9 ;  /* 0x0000541017177816 */ /* 0x000fe20000000009 */
[----:B------:R-:W-:Y:S01]  /*6290*/  FFMA.FTZ R9, R76, UR10, -R6 ;  /* 0x0000000a4c097c23 */ /* 0x000fe20008010806 */
[----:B------:R-:W-:Y:S01]  /*62a0*/  PRMT R15, R8, 0x5410, R15 ;  /* 0x00005410080f7816 */ /* 0x000fe2000000000f */
[----:B------:R2:W-:Y:S01]  /*62b0*/  MUFU.EX2 R112, R10 ;  /* 0x0000000a00707308 */ /* 0x0005e20000000800 */
[----:B------:R-:W-:Y:S01]  /*62c0*/  PRMT R37, R13, 0x5410, R7 ;  /* 0x000054100d257816 */ /* 0x000fe20000000007 */
[----:B------:R-:W-:Y:S01]  /*62d0*/  LDSM.16.MT88.4 R76, [R187+0x10800] ;  /* 0x01080000bb4c783b */ /* 0x000fe20000004200 */
[----:B------:R-:W-:-:S02]  /*62e0*/  SHF.R.U32.HI R8, RZ, 0x10, R18 ;  /* 0x00000010ff087819 */ /* 0x000fc40000011612 */
[----:B------:R-:W-:Y:S02]  /*62f0*/  LOP3.LUT R7, R19, UR29, R110, 0x96, !PT ;  /* 0x0000001d13077c12 */ /* 0x000fe4000f8e966e */
[----:B------:R-:W-:Y:S01]  /*6300*/  PRMT R22, R11, 0x5410, R22 ;  /* 0x000054100b167816 */ /* 0x000fe20000000016 */
[----:B------:R4:W1:Y:S01]  /*6310*/  MUFU.EX2 R111, R9 ;  /* 0x00000009006f7308 */ /* 0x0008620000000800 */
[----:B------:R-:W-:Y:S02]  /*6320*/  LOP3.LUT R11, R8, 0xff, RZ, 0xc0, !PT ;  /* 0x000000ff080b7812 */ /* 0x000fe400078ec0ff */
[C---:B------:R-:W-:Y:S02]  /*6330*/  LOP3.LUT R8, R7.reuse, 0xffff, RZ, 0xc0, !PT ;  /* 0x0000ffff07087812 */ /* 0x040fe400078ec0ff */
[----:B------:R-:W-:Y:S02]  /*6340*/  LOP3.LUT R14, R7, 0xff, RZ, 0xc0, !PT ;  /* 0x000000ff070e7812 */ /* 0x000fe400078ec0ff */
[----:B------:R-:W-:-:S02]  /*6350*/  SHF.R.U32.HI R12, RZ, 0x8, R8 ;  /* 0x00000008ff0c7819 */ /* 0x000fc40000011608 */
[----:B--2---:R-:W-:Y:S02]  /*6360*/  SHF.R.U32.HI R10, RZ, 0x18, R7 ;  /* 0x00000018ff0a7819 */ /* 0x004fe40000011607 */
[----:B------:R-:W-:-:S04]  /*6370*/  SHF.R.U32.HI R13, RZ, 0x18, R18 ;  /* 0x00000018ff0d7819 */ /* 0x000fc80000011612 */
[----:B------:R-:W-:Y:S02]  /*6380*/  PRMT R36, R11, 0x5410, R13 ;  /* 0x000054100b247816 */ /* 0x000fe4000000000d */
[----:B----4-:R-:W-:Y:S02]  /*6390*/  SHF.R.U32.HI R9, RZ, 0x10, R7 ;  /* 0x00000010ff097819 */ /* 0x010fe40000011607 */
[----:B---3--:R-:W-:Y:S02]  /*63a0*/  F2FP.F16.F32.PACK_AB R7, R184, R192 ;  /* 0x000000c0b807723e */ /* 0x008fe400000000ff */
[----:B------:R-:W-:Y:S01]  /*63b0*/  LOP3.LUT R8, R9, 0xff, RZ, 0xc0, !PT ;  /* 0x000000ff09087812 */ /* 0x000fe200078ec0ff */
[----:B------:R-:W-:Y:S01]  /*63c0*/  FFMA.FTZ R9, R35, UR10, -R0 ;  /* 0x0000000a23097c23 */ /* 0x000fe20008010800 */
[C---:B------:R-:W-:Y:S01]  /*63d0*/  PRMT R237, R7.reuse, 0x7610, R237 ;  /* 0x0000761007ed7816 */ /* 0x040fe200000000ed */
[----:B------:R-:W2:Y:S01]  /*63e0*/  LDSM.16.MT88.4 R32, [R185+0x10800] ;  /* 0x01080000b920783b */ /* 0x000ea20000004200 */
[----:B------:R-:W-:Y:S01]  /*63f0*/  PRMT R236, R7, 0x7632, R236 ;  /* 0x0000763207ec7816 */ /* 0x000fe200000000ec */
[----:B------:R-:W-:Y:S01]  /*6400*/  FFMA.FTZ R7, R46, UR10, -R0 ;  /* 0x0000000a2e077c23 */ /* 0x000fe20008010800 */
[----:B------:R-:W-:Y:S01]  /*6410*/  PRMT R10, R8, 0x5410, R10 ;  /* 0x00005410080a7816 */ /* 0x000fe2000000000a */
[----:B------:R3:W-:Y:S01]  /*6420*/  MUFU.EX2 R189, R9 ;  /* 0x0000000900bd7308 */ /* 0x0007e20000000800 */
[----:B------:R-:W-:-:S02]  /*6430*/  F2FP.F16.F32.PACK_AB R8, R238, R239 ;  /* 0x000000efee08723e */ /* 0x000fc400000000ff */
[----:B-1----:R-:W-:Y:S02]  /*6440*/  F2FP.F16.F32.PACK_AB R5, R112, R111 ;  /* 0x0000006f7005723e */ /* 0x002fe400000000ff */
[C---:B------:R-:W-:Y:S02]  /*6450*/  PRMT R109, R8.reuse, 0x7610, R109 ;  /* 0x00007610086d7816 */ /* 0x040fe4000000006d */
[----:B------:R-:W-:Y:S01]  /*6460*/  PRMT R59, R8, 0x7632, R59 ;  /* 0x00007632083b7816 */ /* 0x000fe2000000003b */
[----:B------:R1:W-:Y:S01]  /*6470*/  MUFU.EX2 R218, R7 ;  /* 0x0000000700da7308 */ /* 0x0003e20000000800 */
[----:B------:R-:W-:Y:S01]  /*6480*/  FFMA.FTZ R8, R44, UR10, -R6 ;  /* 0x0000000a2c087c23 */ /* 0x000fe20008010806 */
[C---:B------:R-:W-:Y:S02]  /*6490*/  PRMT R231, R5.reuse, 0x7610, R231 ;  /* 0x0000761005e77816 */ /* 0x040fe400000000e7 */
[----:B------:R-:W-:Y:S02]  /*64a0*/  PRMT R230, R5, 0x7632, R230 ;  /* 0x0000763205e67816 */ /* 0x000fe400000000e6 */
[----:B------:R-:W-:-:S02]  /*64b0*/  PRMT R11, R14, 0x5410, R12 ;  /* 0x000054100e0b7816 */ /* 0x000fc4000000000c */
[----:B------:R4:W-:Y:S01]  /*64c0*/  MUFU.EX2 R217, R8 ;  /* 0x0000000800d97308 */ /* 0x0009e20000000800 */
[----:B---3--:R-:W-:-:S07]  /*64d0*/  FFMA.FTZ R9, R45, UR10, -R6 ;  /* 0x0000000a2d097c23 */ /* 0x008fce0008010806 */
[----:B------:R3:W2:Y:S01]  /*64e0*/  MUFU.EX2 R183, R9 ;  /* 0x0000000900b77308 */ /* 0x0006a20000000800 */
[----:B-1----:R-:W-:-:S05]  /*64f0*/  IMAD.U32 R7, RZ, RZ, UR5 ;  /* 0x00000005ff077e24 */ /* 0x002fca000f8e00ff */
[----:B------:R-:W-:Y:S02]  /*6500*/  LEA R7, R7, UR5, 0x10 ;  /* 0x0000000507077c11 */ /* 0x000fe4000f8e80ff */
[----:B----4-:R-:W-:-:S03]  /*6510*/  F2FP.F16.F32.PACK_AB R8, R252, R182 ;  /* 0x000000b6fc08723e */ /* 0x010fc600000000ff */
[--C-:B------:R-:W-:Y:S02]  /*6520*/  HSET2.LE.AND R5, R23, R7.reuse, PT ;  /* 0x0000000717057233 */ /* 0x100fe40003803000 */
[C---:B------:R-:W-:Y:S02]  /*6530*/  PRMT R234, R8.reuse, 0x7610, R234 ;  /* 0x0000761008ea7816 */ /* 0x040fe400000000ea */
[----:B------:R-:W-:Y:S02]  /*6540*/  PRMT R232, R8, 0x7632, R232 ;  /* 0x0000763208e87816 */ /* 0x000fe400000000e8 */
[----:B---3--:R-:W-:Y:S02]  /*6550*/  PRMT R9, R109, 0x5410, R59 ;  /* 0x000054106d097816 */ /* 0x008fe4000000003b */
[----:B------:R-:W-:Y:S02]  /*6560*/  HSET2.LE.AND R8, R15, R7, PT ;  /* 0x000000070f087233 */ /* 0x000fe40003803000 */
[----:B------:R-:W-:-:S02]  /*6570*/  LOP3.LUT R12, R5, R9, RZ, 0xc0, !PT ;  /* 0x00000009050c7212 */ /* 0x000fc400078ec0ff */
[----:B------:R-:W-:Y:S02]  /*6580*/  PRMT R5, R235, 0x5410, R233 ;  /* 0x00005410eb057816 */ /* 0x000fe400000000e9 */
[--C-:B------:R-:W-:Y:S02]  /*6590*/  HSET2.LE.AND R4, R22, R7.reuse, PT ;  /* 0x0000000716047233 */ /* 0x100fe40003803000 */
[----:B------:R-:W-:Y:S01]  /*65a0*/  LOP3.LUT R13, R8, R5, RZ, 0xc0, !PT ;  /* 0x00000005080d7212 */ /* 0x000fe200078ec0ff */
[----:B------:R-:W-:Y:S01]  /*65b0*/  FFMA.FTZ R8, R47, UR10, -R0 ;  /* 0x0000000a2f087c23 */ /* 0x000fe20008010800 */
[--C-:B------:R-:W-:Y:S02]  /*65c0*/  HSET2.LE.AND R5, R28, R7.reuse, PT ;  /* 0x000000071c057233 */ /* 0x100fe40003803000 */
[----:B------:R-:W-:Y:S01]  /*65d0*/  HSET2.LE.AND R2, R11, R7, PT ;  /* 0x000000070b027233 */ /* 0x000fe20003803000 */
[----:B------:R1:W3:Y:S02]  /*65e0*/  MUFU.EX2 R216, R8 ;  /* 0x0000000800d87308 */ /* 0x0002e40000000800 */
[----:B-1----:R-:W-:-:S04]  /*65f0*/  PRMT R8, R231, 0x5410, R230 ;  /* 0x00005410e7087816 */ /* 0x002fc800000000e6 */
[----:B------:R-:W-:Y:S02]  /*6600*/  LOP3.LUT R14, R5, R8, RZ, 0xc0, !PT ;  /* 0x00000008050e7212 */ /* 0x000fe400078ec0ff */
[----:B------:R-:W-:-:S04]  /*6610*/  PRMT R5, R234, 0x5410, R232 ;  /* 0x00005410ea057816 */ /* 0x000fc800000000e8 */
[----:B------:R-:W-:Y:S02]  /*6620*/  LOP3.LUT R15, R4, R5, RZ, 0xc0, !PT ;  /* 0x00000005040f7212 */ /* 0x000fe400078ec0ff */
[----:B--2---:R-:W-:Y:S02]  /*6630*/  F2FP.F16.F32.PACK_AB R4, R183, R217 ;  /* 0x000000d9b704723e */ /* 0x004fe400000000ff */
[----:B------:R-:W-:Y:S02]  /*6640*/  F2FP.F16.F32.PACK_AB R5, R189, R180 ;  /* 0x000000b4bd05723e */ /* 0x000fe400000000ff */
[C---:B------:R-:W-:Y:S01]  /*6650*/  PRMT R228, R4.reuse, 0x7610, R228 ;  /* 0x0000761004e47816 */ /* 0x040fe200000000e4 */
[----:B------:R-:W-:Y:S01]  /*6660*/  HMMA.16816.F32 R28, R12, R24, RZ ;  /* 0x000000180c1c723c */ /* 0x000fe200000018ff */
[----:B------:R-:W-:Y:S02]  /*6670*/  PRMT R214, R4, 0x7632, R214 ;  /* 0x0000763204d67816 */ /* 0x000fe400000000d6 */
[----:B------:R-:W-:-:S02]  /*6680*/  PRMT R229, R5, 0x7610, R229 ;  /* 0x0000761005e57816 */ /* 0x000fc400000000e5 */
[----:B------:R-:W-:Y:S01]  /*6690*/  PRMT R215, R5, 0x7632, R215 ;  /* 0x0000763205d77816 */ /* 0x000fe200000000d7 */
[C---:B------:R-:W-:Y:S01]  /*66a0*/  HMMA.16816.F32 R24, R12.reuse, R26, RZ ;  /* 0x0000001a0c18723c */ /* 0x040fe200000018ff */
[----:B---3--:R-:W-:Y:S02]  /*66b0*/  F2FP.F16.F32.PACK_AB R4, R216, R218 ;  /* 0x000000dad804723e */ /* 0x008fe400000000ff */
[----:B------:R-:W-:Y:S02]  /*66c0*/  PRMT R5, R237, 0x5410, R236 ;  /* 0x00005410ed057816 */ /* 0x000fe400000000ec */
[C---:B------:R-:W-:Y:S01]  /*66d0*/  PRMT R213, R4.reuse, 0x7610, R213 ;  /* 0x0000761004d57816 */ /* 0x040fe200000000d5 */
[----:B------:R-:W-:Y:S01]  /*66e0*/  HMMA.16816.F32 R60, R12, R48, RZ ;  /* 0x000000300c3c723c */ /* 0x000fe200000018ff */
[----:B------:R-:W-:Y:S02]  /*66f0*/  PRMT R191, R4, 0x7632, R191 ;  /* 0x0000763204bf7816 */ /* 0x000fe400000000bf */
[----:B------:R-:W-:-:S02]  /*6700*/  HSET2.LE.AND R4, R10, R7, PT ;  /* 0x000000070a047233 */ /* 0x000fc40003803000 */
[----:B------:R-:W-:Y:S01]  /*6710*/  LOP3.LUT R8, R2, R5, RZ, 0xc0, !PT ;  /* 0x0000000502087212 */ /* 0x000fe200078ec0ff */
[C---:B------:R-:W-:Y:S01]  /*6720*/  HMMA.16816.F32 R44, R12.reuse, R40, RZ ;  /* 0x000000280c2c723c */ /* 0x040fe200000018ff */
[----:B------:R-:W-:Y:S02]  /*6730*/  PRMT R2, R229, 0x5410, R215 ;  /* 0x00005410e5027816 */ /* 0x000fe400000000d7 */
[--C-:B------:R-:W-:Y:S02]  /*6740*/  HSET2.LE.AND R5, R37, R7.reuse, PT ;  /* 0x0000000725057233 */ /* 0x100fe40003803000 */
[----:B------:R-:W-:Y:S01]  /*6750*/  LOP3.LUT R9, R4, R2, RZ, 0xc0, !PT ;  /* 0x0000000204097212 */ /* 0x000fe200078ec0ff */
[----:B------:R-:W-:Y:S01]  /*6760*/  HMMA.16816.F32 R48, R12, R50, RZ ;  /* 0x000000320c30723c */ /* 0x000fe200000018ff */
[----:B------:R-:W-:Y:S02]  /*6770*/  PRMT R4, R228, 0x5410, R214 ;  /* 0x00005410e4047816 */ /* 0x000fe400000000d6 */
[----:B------:R-:W-:-:S02]  /*6780*/  HSET2.LE.AND R2, R36, R7, PT ;  /* 0x0000000724027233 */ /* 0x000fc40003803000 */
[----:B------:R-:W-:Y:S01]  /*6790*/  LOP3.LUT R10, R5, R4, RZ, 0xc0, !PT ;  /* 0x00000004050a7212 */ /* 0x000fe200078ec0ff */
[----:B------:R-:W-:Y:S01]  /*67a0*/  HMMA.16816.F32 R40, R12, R42, RZ ;  /* 0x0000002a0c28723c */ /* 0x000fe200000018ff */
[----:B------:R-:W-:-:S04]  /*67b0*/  PRMT R4, R213, 0x5410, R191 ;  /* 0x00005410d5047816 */ /* 0x000fc800000000bf */
[----:B------:R-:W-:Y:S01]  /*67c0*/  LOP3.LUT R11, R2, R4, RZ, 0xc0, !PT ;  /* 0x00000004020b7212 */ /* 0x000fe200078ec0ff */
[----:B------:R-:W-:Y:S06]  /*67d0*/  HMMA.16816.F32 R36, R12, R64, RZ ;  /* 0x000000400c24723c */ /* 0x000fec00000018ff */
[C---:B------:R-:W-:Y:S06]  /*67e0*/  HMMA.16816.F32 R52, R8.reuse, R34, R24 ;  /* 0x000000220834723c */ /* 0x040fec0000001818 */
[----:B------:R-:W-:Y:S06]  /*67f0*/  HMMA.16816.F32 R164, R8, R32, R28 ;  /* 0x0000002008a4723c */ /* 0x000fec000000181c */
[C---:B------:R-:W-:Y:S06]  /*6800*/  HMMA.16816.F32 R32, R12.reuse, R66, RZ ;  /* 0x000000420c20723c */ /* 0x040fec00000018ff */
[C---:B------:R-:W-:Y:S06]  /*6810*/  HMMA.16816.F32 R24, R12.reuse, R70, RZ ;  /* 0x000000460c18723c */ /* 0x040fec00000018ff */
[----:B------:R-:W-:Y:S01]  /*6820*/  IMAD.MOV.U32 R23, RZ, RZ, R54 ;  /* 0x000000ffff177224 */ /* 0x000fe200078e0036 */
[----:B------:R-:W-:Y:S01]  /*6830*/  HMMA.16816.F32 R28, R12, R68, RZ ;  /* 0x000000440c1c723c */ /* 0x000fe200000018ff */
[----:B------:R-:W-:-:S02]  /*6840*/  IMAD.MOV.U32 R4, RZ, RZ, R52 ;  /* 0x000000ffff047224 */ /* 0x000fc400078e0034 */
[----:B------:R-:W-:Y:S02]  /*6850*/  IMAD.MOV.U32 R2, RZ, RZ, R53 ;  /* 0x000000ffff027224 */ /* 0x000fe400078e0035 */
[----:B------:R-:W-:Y:S01]  /*6860*/  IMAD.MOV.U32 R22, RZ, RZ, R55 ;  /* 0x000000ffff167224 */ /* 0x000fe200078e0037 */
[----:B------:R-:W-:Y:S01]  /*6870*/  HMMA.16816.F32 R68, R12, R88, RZ ;  /* 0x000000580c44723c */ /* 0x000fe200000018ff */
[----:B------:R-:W1:Y:S05]  /*6880*/  LDSM.16.MT88.4 R52, [R185+0x12800] ;  /* 0x01280000b934783b */ /* 0x000e6a0000004200 */
[C---:B------:R-:W-:Y:S06]  /*6890*/  HMMA.16816.F32 R32, R8.reuse, R78, R32 ;  /* 0x0000004e0820723c */ /* 0x040fec0000001820 */
[----:B------:R-:W-:Y:S06]  /*68a0*/  HMMA.16816.F32 R156, R8, R100, R60 ;  /* 0x00000064089c723c */ /* 0x000fec000000183c */
[C---:B------:R-:W-:Y:S01]  /*68b0*/  HMMA.16816.F32 R64, R12.reuse, R90, RZ ;  /* 0x0000005a0c40723c */ /* 0x040fe200000018ff */
[----:B------:R-:W2:Y:S05]  /*68c0*/  LDSM.16.MT88.4 R88, [R186+0x14000] ;  /* 0x01400000ba58783b */ /* 0x000eaa0000004200 */
[----:B------:R-:W-:Y:S06]  /*68d0*/  HMMA.16816.F32 R60, R12, R104, RZ ;  /* 0x000000680c3c723c */ /* 0x000fec00000018ff */
[----:B------:R-:W-:Y:S01]  /*68e0*/  HMMA.16816.F32 R148, R8, R102, R48 ;  /* 0x000000660894723c */ /* 0x000fe20000001830 */
[----:B------:R-:W-:Y:S01]  /*68f0*/  IMAD.MOV.U32 R101, RZ, RZ, R35 ;  /* 0x000000ffff657224 */ /* 0x000fe200078e0023 */
[----:B------:R-:W-:Y:S01]  /*6900*/  LDSM.16.MT88.4 R48, [R187+0x12800] ;  /* 0x01280000bb30783b */ /* 0x000fe20000004200 */
[----:B------:R-:W-:-:S02]  /*6910*/  IMAD.MOV.U32 R100, RZ, RZ, R32 ;  /* 0x000000ffff647224 */ /* 0x000fc400078e0020 */
[----:B------:R-:W-:Y:S01]  /*6920*/  IMAD.MOV.U32 R5, RZ, RZ, R34 ;  /* 0x000000ffff057224 */ /* 0x000fe200078e0022 */
[C---:B------:R-:W-:Y:S06]  /*6930*/  HMMA.16816.F32 R240, R8.reuse, R82, R40 ;  /* 0x0000005208f0723c */ /* 0x040fec0000001828 */
[----:B-1----:R-:W-:Y:S01]  /*6940*/  HMMA.16816.F32 R224, R8, R54, R24 ;  /* 0x0000003608e0723c */ /* 0x002fe20000001818 */
[----:B------:R-:W-:-:S05]  /*6950*/  IMAD.MOV.U32 R83, RZ, RZ, R33 ;  /* 0x000000ffff537224 */ /* 0x000fca00078e0021 */
[----:B------:R-:W-:Y:S06]  /*6960*/  HMMA.16816.F32 R24, R12, R106, RZ ;  /* 0x0000006a0c18723c */ /* 0x000fec00000018ff */
[C---:B------:R-:W-:Y:S01]  /*6970*/  HMMA.16816.F32 R36, R8.reuse, R76, R36 ;  /* 0x0000004c0824723c */ /* 0x040fe20000001824 */
[----:B------:R-:W-:Y:S02]  /*6980*/  IMAD.MOV.U32 R103, RZ, RZ, R149 ;  /* 0x000000ffff677224 */ /* 0x000fe400078e0095 */
[----:B------:R-:W-:Y:S02]  /*6990*/  IMAD.MOV.U32 R102, RZ, RZ, R148 ;  /* 0x000000ffff667224 */ /* 0x000fe400078e0094 */
[----:B------:R-:W-:Y:S01]  /*69a0*/  IMAD.MOV.U32 R193, RZ, RZ, R150 ;  /* 0x000000ffffc17224 */ /* 0x000fe200078e0096 */
[----:B------:R-:W-:Y:S01]  /*69b0*/  HMMA.16816.F32 R32, R8, R72, R68 ;  /* 0x000000480820723c */ /* 0x000fe20000001844 */
[----:B------:R-:W-:-:S05]  /*69c0*/  IMAD.MOV.U32 R190, RZ, RZ, R151 ;  /* 0x000000ffffbe7224 */ /* 0x000fca00078e0097 */
[C---:B------:R-:W-:Y:S06]  /*69d0*/  HMMA.16816.F32 R68, R8.reuse, R74, R64 ;  /* 0x0000004a0844723c */ /* 0x040fec0000001840 */
[C---:B------:R-:W-:Y:S01]  /*69e0*/  HMMA.16816.F32 R72, R8.reuse, R92, R60 ;  /* 0x0000005c0848723c */ /* 0x040fe2000000183c */
[----:B------:R-:W1:Y:S05]  /*69f0*/  LDSM.16.MT88.4 R60, [R186+0x14800] ;  /* 0x01480000ba3c783b */ /* 0x000e6a0000004200 */
[----:B------:R-:W-:Y:S01]  /*6a00*/  HMMA.16816.F32 R76, R8, R94, R24 ;  /* 0x0000005e084c723c */ /* 0x000fe20000001818 */
[----:B------:R-:W-:-:S02]  /*6a10*/  IMAD.MOV.U32 R82, RZ, RZ, R36 ;  /* 0x000000ffff527224 */ /* 0x000fc400078e0024 */
[----:B------:R-:W-:Y:S02]  /*6a20*/  IMAD.MOV.U32 R219, RZ, RZ, R37 ;  /* 0x000000ffffdb7224 */ /* 0x000fe400078e0025 */
[----:B------:R-:W-:Y:S01]  /*6a30*/  IMAD.MOV.U32 R21, RZ, RZ, R38 ;  /* 0x000000ffff157224 */ /* 0x000fe200078e0026 */
[----:B--2---:R-:W-:Y:S01]  /*6a40*/  HMMA.16816.F32 R24, R12, R88, RZ ;  /* 0x000000580c18723c */ /* 0x004fe200000018ff */
[----:B------:R-:W-:-:S05]  /*6a50*/  IMAD.MOV.U32 R20, RZ, RZ, R39 ;  /* 0x000000ffff147224 */ /* 0x000fca00078e0027 */
[C---:B------:R-:W-:Y:S01]  /*6a60*/  HMMA.16816.F32 R148, R8.reuse, R80, R44 ;  /* 0x000000500894723c */ /* 0x040fe2000000182c */
[----:B------:R-:W2:Y:S01]  /*6a70*/  LDSM.16.MT88.4 R44, [R185+0x14800] ;  /* 0x01480000b92c783b */ /* 0x000ea20000004200 */
[----:B------:R-:W-:Y:S02]  /*6a80*/  IMAD.MOV.U32 R88, RZ, RZ, R101 ;  /* 0x000000ffff587224 */ /* 0x000fe400078e0065 */
[----:B------:R-:W-:Y:S02]  /*6a90*/  IMAD.MOV.U32 R89, RZ, RZ, R100 ;  /* 0x000000ffff597224 */ /* 0x000fe400078e0064 */
[----:B------:R-:W-:Y:S01]  /*6aa0*/  HMMA.16816.F32 R244, R8, R52, R28 ;  /* 0x0000003408f4723c */ /* 0x000fe2000000181c */
[----:B------:R-:W3:Y:S01]  /*6ab0*/  LDSM.16.MT88.4 R52, [R188+0x14000] ;  /* 0x01400000bc34783b */ /* 0x000ee20000004200 */
[----:B------:R-:W-:Y:S02]  /*6ac0*/  IMAD.MOV.U32 R81, RZ, RZ, R103 ;  /* 0x000000ffff517224 */ /* 0x000fe400078e0067 */
[----:B------:R-:W-:-:S02]  /*6ad0*/  IMAD.MOV.U32 R80, RZ, RZ, R102 ;  /* 0x000000ffff507224 */ /* 0x000fc400078e0066 */
[C---:B------:R-:W-:Y:S01]  /*6ae0*/  HMMA.16816.F32 R36, R12.reuse, R86, RZ ;  /* 0x000000560c24723c */ /* 0x040fe200000018ff */
[----:B------:R-:W-:Y:S02]  /*6af0*/  IMAD.MOV.U32 R31, RZ, RZ, R34 ;  /* 0x000000ffff1f7224 */ /* 0x000fe400078e0022 */
[----:B------:R-:W-:Y:S02]  /*6b00*/  IMAD.MOV.U32 R30, RZ, RZ, R35 ;  /* 0x000000ffff1e7224 */ /* 0x000fe400078e0023 */
[----:B------:R-:W-:Y:S01]  /*6b10*/  IMAD.MOV.U32 R29, RZ, RZ, R32 ;  /* 0x000000ffff1d7224 */ /* 0x000fe200078e0020 */
[----:B------:R-:W-:Y:S01]  /*6b20*/  HMMA.16816.F32 R40, R12, R84, RZ ;  /* 0x000000540c28723c */ /* 0x000fe200000018ff */
[----:B------:R-:W-:Y:S02]  /*6b30*/  IMAD.MOV.U32 R28, RZ, RZ, R33 ;  /* 0x000000ffff1c7224 */ /* 0x000fe400078e0021 */
[----:B------:R-:W-:Y:S02]  /*6b40*/  IMAD.MOV.U32 R66, RZ, RZ, R31 ;  /* 0x000000ffff427224 */ /* 0x000fe400078e001f */
[----:B------:R-:W-:Y:S01]  /*6b50*/  IMAD.MOV.U32 R67, RZ, RZ, R30 ;  /* 0x000000ffff437224 */ /* 0x000fe200078e001e */
[----:B-1----:R-:W-:Y:S01]  /*6b60*/  HMMA.16816.F32 R220, R8, R60, R24 ;  /* 0x0000003c08dc723c */ /* 0x002fe20000001818 */
[----:B------:R-:W-:-:S02]  /*6b70*/  IMAD.MOV.U32 R64, RZ, RZ, R29 ;  /* 0x000000ffff407224 */ /* 0x000fc400078e001d */
[----:B------:R-:W-:-:S03]  /*6b80*/  IMAD.MOV.U32 R65, RZ, RZ, R28 ;  /* 0x000000ffff417224 */ /* 0x000fc600078e001c */
[C---:B------:R-:W-:Y:S01]  /*6b90*/  HMMA.16816.F32 R28, R12.reuse, R98, RZ ;  /* 0x000000620c1c723c */ /* 0x040fe200000018ff */
[----:B------:R-:W-:Y:S02]  /*6ba0*/  IMAD.MOV.U32 R60, RZ, RZ, R89 ;  /* 0x000000ffff3c7224 */ /* 0x000fe400078e0059 */
[----:B------:R-:W-:Y:S02]  /*6bb0*/  IMAD.MOV.U32 R61, RZ, RZ, R83 ;  /* 0x000000ffff3d7224 */ /* 0x000fe400078e0053 */
[----:B------:R-:W-:Y:S01]  /*6bc0*/  IMAD.MOV.U32 R83, RZ, RZ, R80 ;  /* 0x000000ffff537224 */ /* 0x000fe200078e0050 */
[----:B------:R-:W-:Y:S01]  /*6bd0*/  HMMA.16816.F32 R24, R12, R90, RZ ;  /* 0x0000005a0c18723c */ /* 0x000fe200000018ff */
[----:B------:R-:W-:Y:S02]  /*6be0*/  IMAD.MOV.U32 R80, RZ, RZ, R81 ;  /* 0x000000ffff507224 */ /* 0x000fe400078e0051 */
[----:B------:R-:W-:-:S03]  /*6bf0*/  IMAD.MOV.U32 R81, RZ, RZ, R182 ;  /* 0x000000ffff517224 */ /* 0x000fc600078e00b6 */
[C---:B------:R-:W-:Y:S01]  /*6c00*/  HMMA.16816.F32 R100, R8.reuse, R50, R36 ;  /* 0x000000320864723c */ /* 0x040fe20000001824 */
[----:B------:R-:W1:Y:S05]  /*6c10*/  LDSM.16.MT88.4 R36, [R188+0x14800] ;  /* 0x01480000bc24783b */ /* 0x000e6a0000004200 */
[----:B------:R-:W-:Y:S01]  /*6c20*/  HMMA.16816.F32 R84, R8, R48, R40 ;  /* 0x000000300854723c */ /* 0x000fe20000001828 */
[----:B------:R-:W-:Y:S02]  /*6c30*/  IMAD.MOV.U32 R50, RZ, RZ, R88 ;  /* 0x000000ffff327224 */ /* 0x000fe400078e0058 */
[----:B------:R-:W-:-:S03]  /*6c40*/  IMAD.MOV.U32 R51, RZ, RZ, R193 ;  /* 0x000000ffff337224 */ /* 0x000fc600078e00c1 */
[----:B------:R-:W-:Y:S01]  /*6c50*/  HMMA.16816.F32 R32, R12, R96, RZ ;  /* 0x000000600c20723c */ /* 0x000fe200000018ff */
[----:B------:R-:W-:Y:S01]  /*6c60*/  IMAD.MOV.U32 R42, RZ, RZ, R2 ;  /* 0x000000ffff2a7224 */ /* 0x000fe200078e0002 */
[----:B------:R-:W-:Y:S01]  /*6c70*/  LOP3.LUT R2, R113, UR4, RZ, 0x3c, !PT ;  /* 0x0000000471027c12 */ /* 0x000fe2000f8e3cff */
[----:B------:R-:W-:Y:S02]  /*6c80*/  IMAD.MOV.U32 R43, RZ, RZ, R5 ;  /* 0x000000ffff2b7224 */ /* 0x000fe400078e0005 */
[----:B------:R-:W-:Y:S01]  /*6c90*/  IMAD.MOV.U32 R41, RZ, RZ, R4 ;  /* 0x000000ffff297224 */ /* 0x000fe200078e0004 */
[----:B--2---:R-:W-:Y:S01]  /*6ca0*/  HMMA.16816.F32 R96, R8, R46, R28 ;  /* 0x0000002e0860723c */ /* 0x004fe2000000181c */
[----:B------:R-:W-:-:S04]  /*6cb0*/  IMAD.WIDE.U32 R4, R2, -0x326172a9, RZ ;  /* 0xcd9e8d5702047825 */ /* 0x000fc800078e00ff */
[----:B------:R-:W-:Y:S01]  /*6cc0*/  IMAD.MOV.U32 R40, RZ, RZ, R23 ;  /* 0x000000ffff287224 */ /* 0x000fe200078e0017 */
[----:B---3--:R-:W-:Y:S01]  /*6cd0*/  HMMA.16816.F32 R28, R12, R52, RZ ;  /* 0x000000340c1c723c */ /* 0x008fe200000018ff */
[----:B------:R-:W-:Y:S01]  /*6ce0*/  LOP3.LUT R5, R5, UR42, R152, 0x96, !PT ;  /* 0x0000002a05057c12 */ /* 0x000fe2000f8e9698 */
[----:B------:R-:W-:Y:S01]  /*6cf0*/  IMAD.MOV.U32 R49, RZ, RZ, R82 ;  /* 0x000000ffff317224 */ /* 0x000fe200078e0052 */
[----:B------:R-:W-:Y:S01]  /*6d00*/  LOP3.LUT R2, R57, UR41, R4, 0x96, !PT ;  /* 0x0000002939027c12 */ /* 0x000fe2000f8e9604 */
[----:B------:R-:W-:Y:S01]  /*6d10*/  IMAD.MOV.U32 R57, RZ, RZ, R42 ;  /* 0x000000ffff397224 */ /* 0x000fe200078e002a */
[----:B------:R-:W-:Y:S01]  /*6d20*/  LOP3.LUT R46, R18, 0xffff, RZ, 0xc0, !PT ;  /* 0x0000ffff122e7812 */ /* 0x000fe200078ec0ff */
[----:B------:R-:W-:Y:S01]  /*6d30*/  HMMA.16816.F32 R104, R8, R62, R24 ;  /* 0x0000003e0868723c */ /* 0x000fe20000001818 */
[----:B------:R-:W-:-:S04]  /*6d40*/  IMAD.WIDE.U32 R4, R5, -0x2daee0ad, RZ ;  /* 0xd2511f5305047825 */ /* 0x000fc800078e00ff */
[----:B------:R-:W-:Y:S01]  /*6d50*/  IMAD.MOV.U32 R82, RZ, RZ, R190 ;  /* 0x000000ffff527224 */ /* 0x000fe200078e00be */
[----:B------:R-:W-:Y:S01]  /*6d60*/  HMMA.16816.F32 R92, R8, R44, R32 ;  /* 0x0000002c085c723c */ /* 0x000fe20000001820 */
[----:B------:R-:W-:Y:S02]  /*6d70*/  IMAD.MOV.U32 R62, RZ, RZ, R22 ;  /* 0x000000ffff3e7224 */ /* 0x000fe400078e0016 */
[----:B------:R-:W-:Y:S01]  /*6d80*/  IMAD.WIDE.U32 R22, R2, -0x2daee0ad, RZ ;  /* 0xd2511f5302167825 */ /* 0x000fe200078e00ff */
[----:B------:R-:W-:Y:S02]  /*6d90*/  LOP3.LUT R2, R5, UR40, R58, 0x96, !PT ;  /* 0x0000002805027c12 */ /* 0x000fe4000f8e963a */
[----:B------:R-:W-:Y:S01]  /*6da0*/  HMMA.16816.F32 R32, R12, R54, RZ ;  /* 0x000000360c20723c */ /* 0x000fe200000018ff */
[----:B------:R-:W-:Y:S01]  /*6db0*/  IMAD.MOV.U32 R63, RZ, RZ, R43 ;  /* 0x000000ffff3f7224 */ /* 0x000fe200078e002b */
[C-C-:B------:R-:W-:Y:S01]  /*6dc0*/  LOP3.LUT R26, R23.reuse, UR38, R4.reuse, 0x96, !PT ;  /* 0x00000026171a7c12 */ /* 0x140fe2000f8e9604 */
[----:B------:R-:W-:Y:S01]  /*6dd0*/  IMAD.WIDE.U32 R24, R2, -0x326172a9, RZ ;  /* 0xcd9e8d5702187825 */ /* 0x000fe200078e00ff */
[----:B------:R-:W-:-:S02]  /*6de0*/  LOP3.LUT R23, R23, UR38, R4, 0x96, !PT ;  /* 0x0000002617177c12 */ /* 0x000fc4000f8e9604 */
[----:B-1----:R-:W-:Y:S01]  /*6df0*/  HMMA.16816.F32 R160, R8, R36, R28 ;  /* 0x0000002408a0723c */ /* 0x002fe2000000181c */
[----:B------:R-:W-:Y:S01]  /*6e00*/  IMAD.WIDE.U32 R26, R26, -0x326172a9, RZ ;  /* 0xcd9e8d571a1a7825 */ /* 0x000fe200078e00ff */
[----:B------:R-:W-:Y:S02]  /*6e10*/  LOP3.LUT R25, R25, UR39, R56, 0x96, !PT ;  /* 0x0000002719197c12 */ /* 0x000fe4000f8e9638 */
[----:B------:R-:W-:Y:S02]  /*6e20*/  LOP3.LUT R45, R16, 0xffff, RZ, 0xc0, !PT ;  /* 0x0000ffff102d7812 */ /* 0x000fe400078ec0ff */
[----:B------:R-:W-:Y:S01]  /*6e30*/  LOP3.LUT R2, R27, UR37, R24, 0x96, !PT ;  /* 0x000000251b027c12 */ /* 0x000fe2000f8e9618 */
[----:B------:R-:W-:Y:S01]  /*6e40*/  IMAD.WIDE.U32 R28, R23, -0x326172a9, RZ ;  /* 0xcd9e8d57171c7825 */ /* 0x000fe200078e00ff */
[----:B------:R-:W-:Y:S02]  /*6e50*/  LOP3.LUT R24, R5, UR40, R58, 0x96, !PT ;  /* 0x0000002805187c12 */ /* 0x000fe4000f8e963a */
[----:B------:R-:W-:Y:S01]  /*6e60*/  LOP3.LUT R23, R17, UR11, R108, 0x96, !PT ;  /* 0x0000000b11177c12 */ /* 0x000fe2000f8e966c */
[----:B------:R-:W-:Y:S01]  /*6e70*/  IMAD.WIDE.U32 R4, R25, -0x2daee0ad, RZ ;  /* 0xd2511f5319047825 */ /* 0x000fe200078e00ff */
[----:B------:R-:W-:-:S02]  /*6e80*/  SHF.R.U32.HI R43, RZ, 0x10, R16 ;  /* 0x00000010ff2b7819 */ /* 0x000fc40000011610 */
[----:B------:R-:W-:Y:S01]  /*6e90*/  LOP3.LUT R37, R18, 0xff, RZ, 0xc0, !PT ;  /* 0x000000ff12257812 */ /* 0x000fe200078ec0ff */
[----:B------:R-:W-:Y:S01]  /*6ea0*/  IMAD.WIDE.U32 R30, R2, -0x2daee0ad, RZ ;  /* 0xd2511f53021e7825 */ /* 0x000fe200078e00ff */
[----:B------:R-:W-:Y:S02]  /*6eb0*/  LOP3.LUT R25, R5, UR32, R22, 0x96, !PT ;  /* 0x0000002005197c12 */ /* 0x000fe4000f8e9616 */
[----:B------:R-:W-:Y:S01]  /*6ec0*/  HMMA.16816.F32 R152, R8, R38, R32 ;  /* 0x000000260898723c */ /* 0x000fe20000001820 */
[----:B------:R-:W-:Y:S01]  /*6ed0*/  IMAD.MOV.U32 R58, RZ, RZ, R40 ;  /* 0x000000ffff3a7224 */ /* 0x000fe200078e0028 */
[----:B------:R-:W-:Y:S01]  /*6ee0*/  LOP3.LUT R2, R31, UR6, R4, 0x96, !PT ;  /* 0x000000061f027c12 */ /* 0x000fe2000f8e9604 */
[----:B------:R-:W-:-:S04]  /*6ef0*/  IMAD.WIDE.U32 R4, R24, -0x326172a9, RZ ;  /* 0xcd9e8d5718047825 */ /* 0x000fc800078e00ff */
[----:B------:R-:W-:Y:S01]  /*6f00*/  IMAD.WIDE.U32 R24, R25, -0x326172a9, RZ ;  /* 0xcd9e8d5719187825 */ /* 0x000fe200078e00ff */
[----:B------:R-:W-:Y:S02]  /*6f10*/  LOP3.LUT R31, R5, UR39, R56, 0x96, !PT ;  /* 0x00000027051f7c12 */ /* 0x000fe4000f8e9638 */
[----:B------:R-:W-:Y:S01]  /*6f20*/  LOP3.LUT R27, R29, UR37, R4, 0x96, !PT ;  /* 0x000000251d1b7c12 */ /* 0x000fe2000f8e9604 */
[----:B------:R-:W-:Y:S01]  /*6f30*/  IMAD.WIDE.U32 R4, R2, -0x326172a9, RZ ;  /* 0xcd9e8d5702047825 */ /* 0x000fe200078e00ff */
[----:B------:R-:W-:Y:S02]  /*6f40*/  LOP3.LUT R36, R25, UR7, R26, 0x96, !PT ;  /* 0x0000000719247c12 */ /* 0x000fe4000f8e961a */
[----:B------:R-:W-:Y:S01]  /*6f50*/  LOP3.LUT R25, R16, 0xff, RZ, 0xc0, !PT ;  /* 0x000000ff10197812 */ /* 0x000fe200078ec0ff */
[----:B------:R-:W-:Y:S01]  /*6f60*/  IMAD.WIDE.U32 R34, R27, -0x2daee0ad, RZ ;  /* 0xd2511f531b227825 */ /* 0x000fe200078e00ff */
[----:B------:R-:W-:Y:S02]  /*6f70*/  LOP3.LUT R2, R5, UR11, R24, 0x96, !PT ;  /* 0x0000000b05027c12 */ /* 0x000fe4000f8e9618 */
[C---:B------:R-:W-:Y:S01]  /*6f80*/  LOP3.LUT R29, R4.reuse, 0xff, RZ, 0xc0, !PT ;  /* 0x000000ff041d7812 */ /* 0x040fe200078ec0ff */
[----:B------:R-:W-:Y:S01]  /*6f90*/  IMAD.MOV.U32 R56, RZ, RZ, R41 ;  /* 0x000000ffff387224 */ /* 0x000fe200078e0029 */
[----:B------:R-:W-:-:S02]  /*6fa0*/  LOP3.LUT R33, R4, 0xffff, RZ, 0xc0, !PT ;  /* 0x0000ffff04217812 */ /* 0x000fc400078ec0ff */
[--C-:B------:R-:W-:Y:S02]  /*6fb0*/  SHF.R.U32.HI R32, RZ, 0x10, R4.reuse ;  /* 0x00000010ff207819 */ /* 0x100fe40000011604 */
[----:B------:R-:W-:Y:S01]  /*6fc0*/  SHF.R.U32.HI R26, RZ, 0x18, R4 ;  /* 0x00000018ff1a7819 */ /* 0x000fe20000011604 */
[----:B------:R-:W-:Y:S01]  /*6fd0*/  IMAD.WIDE.U32 R4, R31, -0x2daee0ad, RZ ;  /* 0xd2511f531f047825 */ /* 0x000fe200078e00ff */
[----:B------:R-:W-:Y:S02]  /*6fe0*/  SHF.R.U32.HI R24, RZ, 0x18, R16 ;  /* 0x00000018ff187819 */ /* 0x000fe40000011610 */
[----:B------:R-:W-:Y:S02]  /*6ff0*/  SHF.R.U32.HI R39, RZ, 0x10, R18 ;  /* 0x00000010ff277819 */ /* 0x000fe40000011612 */
[----:B------:R-:W-:Y:S02]  /*7000*/  LOP3.LUT R5, R5, UR32, R22, 0x96, !PT ;  /* 0x0000002005057c12 */ /* 0x000fe4000f8e9616 */
[----:B------:R-:W-:-:S02]  /*7010*/  LOP3.LUT R4, R35, UR6, R4, 0x96, !PT ;  /* 0x0000000623047c12 */ /* 0x000fc4000f8e9604 */
[----:B------:R-:W-:Y:S01]  /*7020*/  SHF.R.U32.HI R35, RZ, 0x18, R18 ;  /* 0x00000018ff237819 */ /* 0x000fe20000011612 */
[----:B------:R-:W-:-:S04]  /*7030*/  IMAD.WIDE.U32 R16, R5, -0x326172a9, RZ ;  /* 0xcd9e8d5705107825 */ /* 0x000fc800078e00ff */
[----:B------:R-:W-:Y:S01]  /*7040*/  FFMA.FTZ R18, R121, UR10, -R0 ;  /* 0x0000000a79127c23 */ /* 0x000fe20008010800 */
[----:B------:R-:W-:Y:S01]  /*7050*/  ISETP.LE.U32.AND P2, PT, R29, UR5, PT ;  /* 0x000000051d007c0c */ /* 0x000fe2000bf43070 */
[----:B------:R-:W-:Y:S01]  /*7060*/  IMAD.WIDE.U32 R4, R4, -0x326172a9, RZ ;  /* 0xcd9e8d5704047825 */ /* 0x000fe200078e00ff */
[----:B------:R-:W-:Y:S01]  /*7070*/  LOP3.LUT R44, R17, UR7, R28, 0x96, !PT ;  /* 0x00000007112c7c12 */ /* 0x000fe2000f8e961c */
[----:B------:R1:W-:Y:S01]  /*7080*/  MUFU.EX2 R108, R18 ;  /* 0x00000012006c7308 */ /* 0x0003e20000000800 */
[----:B------:R-:W-:Y:S01]  /*7090*/  ISETP.LE.U32.AND P1, PT, R26, UR5, PT ;  /* 0x000000051a007c0c */ /* 0x000fe2000bf23070 */
[----:B------:R-:W-:Y:S01]  /*70a0*/  ULDC.64 UR6, c[0x0][0x2a8] ;  /* 0x0000aa0000067ab9 */ /* 0x000fe20000000a00 */
[C---:B------:R-:W-:Y:S02]  /*70b0*/  LOP3.LUT R38, R4.reuse, 0xffff, RZ, 0xc0, !PT ;  /* 0x0000ffff04267812 */ /* 0x040fe400078ec0ff */
[----:B------:R-:W-:Y:S02]  /*70c0*/  LOP3.LUT R40, R4, 0xff, RZ, 0xc0, !PT ;  /* 0x000000ff04287812 */ /* 0x000fe400078ec0ff */
[----:B------:R-:W-:-:S02]  /*70d0*/  SHF.R.U32.HI R42, RZ, 0x10, R4 ;  /* 0x00000010ff2a7819 */ /* 0x000fc40000011604 */
[----:B------:R-:W-:Y:S01]  /*70e0*/  SHF.R.U32.HI R41, RZ, 0x18, R4 ;  /* 0x00000018ff297819 */ /* 0x000fe20000011604 */
[----:B------:R-:W-:Y:S01]  /*70f0*/  FFMA.FTZ R4, R116, UR10, -R6 ;  /* 0x0000000a74047c23 */ /* 0x000fe20008010806 */
[----:B------:R-:W-:Y:S02]  /*7100*/  LOP3.LUT R22, R5, UR11, R16, 0x96, !PT ;  /* 0x0000000b05167c12 */ /* 0x000fe4000f8e9610 */
[----:B------:R-:W-:Y:S01]  /*7110*/  LOP3.LUT R5, R2, 0xff, RZ, 0xc0, !PT ;  /* 0x000000ff02057812 */ /* 0x000fe200078ec0ff */
[----:B------:R2:W-:Y:S01]  /*7120*/  MUFU.EX2 R89, R4 ;  /* 0x0000000400597308 */ /* 0x0005e20000000800 */
[----:B------:R-:W-:Y:S02]  /*7130*/  LOP3.LUT R16, R19, UR29, R110, 0x96, !PT ;  /* 0x0000001d13107c12 */ /* 0x000fe4000f8e966e */
[----:B------:R-:W-:Y:S01]  /*7140*/  ISETP.LE.U32.AND P4, PT, R5, UR5, PT ;  /* 0x0000000505007c0c */ /* 0x000fe2000bf83070 */
[----:B-1----:R-:W-:Y:S01]  /*7150*/  FFMA.FTZ R18, R122, UR10, -R6 ;  /* 0x0000000a7a127c23 */ /* 0x002fe20008010806 */
[----:B------:R-:W-:-:S02]  /*7160*/  ISETP.LE.U32.AND P6, PT, R25, UR5, PT ;  /* 0x0000000519007c0c */ /* 0x000fc4000bfc3070 */
[----:B------:R-:W-:Y:S02]  /*7170*/  ISETP.LE.U32.AND P3, PT, R24, UR5, PT ;  /* 0x0000000518007c0c */ /* 0x000fe4000bf63070 */
[----:B------:R-:W-:Y:S01]  /*7180*/  LDSM.16.MT88.4 R24, [R187+0x14800] ;  /* 0x01480000bb18783b */ /* 0x000fe20000004200 */
[----:B--2---:R-:W-:-:S08]  /*7190*/  FFMA.FTZ R4, R114, UR10, -R6 ;  /* 0x0000000a72047c23 */ /* 0x004fd00008010806 */
[----:B------:R-:W-:Y:S02]  /*71a0*/  @!P6 HADD2 R135, -R231.H0_H0, -RZ.H0_H0 ;  /* 0xa00000ffe787e230 */ /* 0x000fe40000000900 */
[----:B------:R-:W-:Y:S01]  /*71b0*/  @!P3 HADD2 R138, -R232.H0_H0, -RZ.H0_H0 ;  /* 0xa00000ffe88ab230 */ /* 0x000fe20000000900 */
[----:B------:R1:W2:Y:S02]  /*71c0*/  MUFU.EX2 R90, R4 ;  /* 0x00000004005a7308 */ /* 0x0002a40000000800 */
[----:B------:R-:W-:Y:S02]  /*71d0*/  @!P6 PRMT R231, R135, 0x5410, RZ ;  /* 0x0000541087e7e816 */ /* 0x000fe400000000ff */
[----:B------:R-:W-:Y:S01]  /*71e0*/  @!P3 PRMT R232, R138, 0x5410, RZ ;  /* 0x000054108ae8b816 */ /* 0x000fe200000000ff */
[----:B------:R-:W-:Y:S01]  /*71f0*/  IMAD.MOV.U32 R138, RZ, RZ, R81 ;  /* 0x000000ffff8a7224 */ /* 0x000fe200078e0051 */
[----:B-1----:R-:W-:Y:S02]  /*7200*/  LOP3.LUT R4, R2, 0xffff, RZ, 0xc0, !PT ;  /* 0x0000ffff02047812 */ /* 0x002fe400078ec0ff */
[----:B--2---:R-:W-:-:S02]  /*7210*/  F2FP.F16.F32.PACK_AB R5, R90, R89 ;  /* 0x000000595a05723e */ /* 0x004fc400000000ff */
[----:B------:R-:W-:Y:S02]  /*7220*/  SHF.R.U32.HI R4, RZ, 0x8, R4 ;  /* 0x00000008ff047819 */ /* 0x000fe40000011604 */
[C---:B------:R-:W-:Y:S02]  /*7230*/  PRMT R179, R5.reuse, 0x7610, R179 ;  /* 0x0000761005b37816 */ /* 0x040fe400000000b3 */
[----:B------:R-:W-:Y:S02]  /*7240*/  LOP3.LUT R4, R4, 0xffff, RZ, 0xc0, !PT ;  /* 0x0000ffff04047812 */ /* 0x000fe400078ec0ff */
[----:B------:R-:W-:Y:S01]  /*7250*/  PRMT R178, R5, 0x7632, R178 ;  /* 0x0000763205b27816 */ /* 0x000fe200000000b2 */
[----:B------:R-:W-:Y:S01]  /*7260*/  @!P4 HADD2 R114, -R179.H0_H0, -RZ.H0_H0 ;  /* 0xa00000ffb372c230 */ /* 0x000fe20000000900 */
[----:B------:R-:W-:Y:S01]  /*7270*/  ISETP.LE.U32.AND P5, PT, R4, UR5, PT ;  /* 0x0000000504007c0c */ /* 0x000fe2000bfa3070 */
[----:B------:R-:W-:Y:S01]  /*7280*/  FFMA.FTZ R4, R117, UR10, -R0 ;  /* 0x0000000a75047c23 */ /* 0x000fe20008010800 */
[----:B------:R-:W-:-:S02]  /*7290*/  PRMT R48, R179, 0x5410, R178 ;  /* 0x00005410b3307816 */ /* 0x000fc400000000b2 */
[----:B------:R-:W-:Y:S01]  /*72a0*/  @!P4 PRMT R179, R114, 0x5410, RZ ;  /* 0x0000541072b3c816 */ /* 0x000fe200000000ff */
[----:B------:R1:W-:Y:S01]  /*72b0*/  MUFU.EX2 R88, R4 ;  /* 0x0000000400587308 */ /* 0x0003e20000000800 */
[----:B------:R-:W-:Y:S02]  /*72c0*/  IMAD.MOV.U32 R114, RZ, RZ, R180 ;  /* 0x000000ffff727224 */ /* 0x000fe400078e00b4 */
[----:B-1----:R-:W-:-:S05]  /*72d0*/  FFMA.FTZ R4, R115, UR10, -R0 ;  /* 0x0000000a73047c23 */ /* 0x002fca0008010800 */
[----:B------:R-:W-:Y:S01]  /*72e0*/  @!P5 HADD2 R115, -R178.H0_H0, -RZ.H0_H0 ;  /* 0xa00000ffb273d230 */ /* 0x000fe20000000900 */
[----:B------:R1:W2:Y:S04]  /*72f0*/  MUFU.EX2 R110, R4 ;  /* 0x00000004006e7308 */ /* 0x0002a80000000800 */
[----:B------:R-:W-:-:S04]  /*7300*/  @!P5 PRMT R178, R115, 0x5410, RZ ;  /* 0x0000541073b2d816 */ /* 0x000fc800000000ff */
[----:B------:R-:W-:Y:S01]  /*7310*/  MUFU.EX2 R115, R18 ;  /* 0x0000001200737308 */ /* 0x000fe20000000800 */
[--C-:B-1----:R-:W-:Y:S02]  /*7320*/  SHF.R.U32.HI R4, RZ, 0x18, R2.reuse ;  /* 0x00000018ff047819 */ /* 0x102fe40000011602 */
[----:B------:R-:W-:Y:S02]  /*7330*/  SHF.R.U32.HI R2, RZ, 0x10, R2 ;  /* 0x00000010ff027819 */ /* 0x000fe40000011602 */
[----:B------:R-:W-:Y:S01]  /*7340*/  ISETP.LE.U32.AND P4, PT, R4, UR5, PT ;  /* 0x0000000504007c0c */ /* 0x000fe2000bf83070 */
[----:B------:R-:W-:Y:S01]  /*7350*/  FFMA.FTZ R4, R119, UR10, -R6 ;  /* 0x0000000a77047c23 */ /* 0x000fe20008010806 */
[----:B------:R-:W-:-:S03]  /*7360*/  LOP3.LUT R2, R2, 0xff, RZ, 0xc0, !PT ;  /* 0x000000ff02027812 */ /* 0x000fc600078ec0ff */
[----:B------:R1:W-:Y:S01]  /*7370*/  MUFU.EX2 R113, R4 ;  /* 0x0000000400717308 */ /* 0x0003e20000000800 */
[----:B------:R-:W-:Y:S02]  /*7380*/  ISETP.LE.U32.AND P5, PT, R2, UR5, PT ;  /* 0x0000000502007c0c */ /* 0x000fe4000bfa3070 */
[----:B--2---:R-:W-:-:S04]  /*7390*/  F2FP.F16.F32.PACK_AB R2, R110, R88 ;  /* 0x000000586e02723e */ /* 0x004fc800000000ff */
[C---:B------:R-:W-:Y:S02]  /*73a0*/  PRMT R177, R2.reuse, 0x7632, R177 ;  /* 0x0000763202b17816 */ /* 0x040fe400000000b1 */
[----:B------:R-:W-:Y:S02]  /*73b0*/  PRMT R176, R2, 0x7610, R176 ;  /* 0x0000761002b07816 */ /* 0x000fe400000000b0 */
[----:B------:R-:W-:Y:S01]  /*73c0*/  LOP3.LUT R2, R32, 0xff, RZ, 0xc0, !PT ;  /* 0x000000ff20027812 */ /* 0x000fe200078ec0ff */
[----:B------:R-:W-:Y:S01]  /*73d0*/  @!P4 HADD2 R116, -R177.H0_H0, -RZ.H0_H0 ;  /* 0xa00000ffb174c230 */ /* 0x000fe20000000900 */
[----:B------:R-:W-:Y:S01]  /*73e0*/  PRMT R55, R176, 0x5410, R177 ;  /* 0x00005410b0377816 */ /* 0x000fe200000000b1 */
[----:B------:R-:W-:Y:S02]  /*73f0*/  @!P5 HADD2 R117, -R176.H0_H0, -RZ.H0_H0 ;  /* 0xa00000ffb075d230 */ /* 0x000fe40000000900 */
[----:B-1----:R-:W-:Y:S01]  /*7400*/  FFMA.FTZ R4, R118, UR10, -R6 ;  /* 0x0000000a76047c23 */ /* 0x002fe20008010806 */
[----:B------:R-:W-:-:S02]  /*7410*/  @!P4 PRMT R177, R116, 0x5410, RZ ;  /* 0x0000541074b1c816 */ /* 0x000fc400000000ff */
[----:B------:R-:W-:Y:S01]  /*7420*/  ISETP.LE.U32.AND P4, PT, R2, UR5, PT ;  /* 0x0000000502007c0c */ /* 0x000fe2000bf83070 */
[----:B------:R1:W2:Y:S01]  /*7430*/  MUFU.EX2 R193, R4 ;  /* 0x0000000400c17308 */ /* 0x0002a20000000800 */
[----:B------:R-:W-:Y:S02]  /*7440*/  SHF.R.U32.HI R2, RZ, 0x8, R33 ;  /* 0x00000008ff027819 */ /* 0x000fe40000011621 */
[----:B------:R-:W-:Y:S02]  /*7450*/  @!P5 PRMT R176, R117, 0x5410, RZ ;  /* 0x0000541075b0d816 */ /* 0x000fe400000000ff */
[----:B------:R-:W-:-:S04]  /*7460*/  LOP3.LUT R2, R2, 0xffff, RZ, 0xc0, !PT ;  /* 0x0000ffff02027812 */ /* 0x000fc800078ec0ff */
[----:B------:R-:W-:Y:S01]  /*7470*/  ISETP.LE.U32.AND P5, PT, R2, UR5, PT ;  /* 0x0000000502007c0c */ /* 0x000fe2000bfa3070 */
[----:B------:R-:W-:-:S04]  /*7480*/  FFMA.FTZ R2, R120, UR10, -R0 ;  /* 0x0000000a78027c23 */ /* 0x000fc80008010800 */
[----:B------:R3:W4:Y:S01]  /*7490*/  MUFU.EX2 R180, R2 ;  /* 0x0000000200b47308 */ /* 0x0007220000000800 */
[----:B-1----:R-:W-:Y:S01]  /*74a0*/  IMAD.WIDE.U32 R4, R36, -0x2daee0ad, RZ ;  /* 0xd2511f5324047825 */ /* 0x002fe200078e00ff */
[----:B--2---:R-:W-:-:S04]  /*74b0*/  F2FP.F16.F32.PACK_AB R17, R193, R113 ;  /* 0x00000071c111723e */ /* 0x004fc800000000ff */
[C---:B------:R-:W-:Y:S02]  /*74c0*/  PRMT R175, R17.reuse, 0x7610, R175 ;  /* 0x0000761011af7816 */ /* 0x040fe400000000af */
[----:B------:R-:W-:Y:S02]  /*74d0*/  PRMT R174, R17, 0x7632, R174 ;  /* 0x0000763211ae7816 */ /* 0x000fe400000000ae */
[----:B------:R-:W-:Y:S01]  /*74e0*/  LOP3.LUT R36, R4, 0xffff, RZ, 0xc0, !PT ;  /* 0x0000ffff04247812 */ /* 0x000fe200078ec0ff */
[----:B------:R-:W-:Y:S01]  /*74f0*/  @!P2 HADD2 R118, -R175.H0_H0, -RZ.H0_H0 ;  /* 0xa00000ffaf76a230 */ /* 0x000fe20000000900 */
[----:B------:R-:W-:Y:S01]  /*7500*/  PRMT R54, R175, 0x5410, R174 ;  /* 0x00005410af367816 */ /* 0x000fe200000000ae */
[----:B------:R-:W-:Y:S01]  /*7510*/  @!P5 HADD2 R119, -R174.H0_H0, -RZ.H0_H0 ;  /* 0xa00000ffae77d230 */ /* 0x000fe20000000900 */
[----:B---3--:R-:W-:Y:S02]  /*7520*/  LOP3.LUT R2, R5, UR29, R30, 0x96, !PT ;  /* 0x0000001d05027c12 */ /* 0x008fe4000f8e961e */
[----:B------:R-:W-:Y:S01]  /*7530*/  @!P2 PRMT R175, R118, 0x5410, RZ ;  /* 0x0000541076afa816 */ /* 0x000fe200000000ff */
[----:B------:R-:W1:Y:S01]  /*7540*/  LDSM.16.MT88.4 R28, [R187+0x14000] ;  /* 0x01400000bb1c783b */ /* 0x000e620000004200 */
[----:B------:R-:W-:-:S02]  /*7550*/  SHF.R.U32.HI R17, RZ, 0x10, R2 ;  /* 0x00000010ff117819 */ /* 0x000fc40000011602 */
[----:B------:R-:W-:Y:S02]  /*7560*/  @!P5 PRMT R174, R119, 0x5410, RZ ;  /* 0x0000541077aed816 */ /* 0x000fe400000000ff */
[----:B------:R-:W-:-:S04]  /*7570*/  LOP3.LUT R17, R17, 0xff, RZ, 0xc0, !PT ;  /* 0x000000ff11117812 */ /* 0x000fc800078ec0ff */
[----:B------:R-:W-:Y:S02]  /*7580*/  ISETP.LE.U32.AND P2, PT, R17, UR5, PT ;  /* 0x0000000511007c0c */ /* 0x000fe4000bf43070 */
[----:B----4-:R-:W-:-:S04]  /*7590*/  F2FP.F16.F32.PACK_AB R17, R108, R180 ;  /* 0x000000b46c11723e */ /* 0x010fc800000000ff */
[C---:B------:R-:W-:Y:S02]  /*75a0*/  PRMT R173, R17.reuse, 0x7632, R173 ;  /* 0x0000763211ad7816 */ /* 0x040fe400000000ad */
[----:B------:R-:W-:Y:S01]  /*75b0*/  PRMT R172, R17, 0x7610, R172 ;  /* 0x0000761011ac7816 */ /* 0x000fe200000000ac */
[----:B------:R-:W-:Y:S02]  /*75c0*/  FFMA.FTZ R17, R123, UR10, -R6 ;  /* 0x0000000a7b117c23 */ /* 0x000fe40008010806 */
[----:B------:R-:W-:Y:S01]  /*75d0*/  @!P1 HADD2 R120, -R173.H0_H0, -RZ.H0_H0 ;  /* 0xa00000ffad789230 */ /* 0x000fe20000000900 */
[----:B------:R-:W-:Y:S01]  /*75e0*/  PRMT R53, R172, 0x5410, R173 ;  /* 0x00005410ac357816 */ /* 0x000fe200000000ad */
[----:B------:R2:W3:Y:S01]  /*75f0*/  MUFU.EX2 R182, R17 ;  /* 0x0000001100b67308 */ /* 0x0004e20000000800 */
[----:B------:R-:W-:Y:S02]  /*7600*/  @!P4 HADD2 R121, -R172.H0_H0, -RZ.H0_H0 ;  /* 0xa00000ffac79c230 */ /* 0x000fe40000000900 */
[----:B------:R-:W-:-:S03]  /*7610*/  @!P1 PRMT R173, R120, 0x5410, RZ ;  /* 0x0000541078ad9816 */ /* 0x000fc600000000ff */
[----:B------:R-:W-:Y:S02]  /*7620*/  @!P4 PRMT R172, R121, 0x5410, RZ ;  /* 0x0000541079acc816 */ /* 0x000fe400000000ff */
[----:B--2---:R-:W-:-:S04]  /*7630*/  LOP3.LUT R17, R2, 0xff, RZ, 0xc0, !PT ;  /* 0x000000ff02117812 */ /* 0x004fc800078ec0ff */
[----:B------:R-:W-:Y:S02]  /*7640*/  ISETP.LE.U32.AND P5, PT, R17, UR5, PT ;  /* 0x0000000511007c0c */ /* 0x000fe4000bfa3070 */
[----:B------:R-:W-:Y:S02]  /*7650*/  SHF.R.U32.HI R17, RZ, 0x18, R2 ;  /* 0x00000018ff117819 */ /* 0x000fe40000011602 */
[----:B------:R-:W-:Y:S02]  /*7660*/  LOP3.LUT R2, R2, 0xffff, RZ, 0xc0, !PT ;  /* 0x0000ffff02027812 */ /* 0x000fe400078ec0ff */
[----:B------:R-:W-:Y:S01]  /*7670*/  ISETP.LE.U32.AND P4, PT, R17, UR5, PT ;  /* 0x0000000511007c0c */ /* 0x000fe2000bf83070 */
[----:B------:R-:W-:Y:S01]  /*7680*/  FFMA.FTZ R17, R125, UR10, -R0 ;  /* 0x0000000a7d117c23 */ /* 0x000fe20008010800 */
[----:B------:R-:W-:-:S03]  /*7690*/  SHF.R.U32.HI R2, RZ, 0x8, R2 ;  /* 0x00000008ff027819 */ /* 0x000fc60000011602 */
[----:B------:R2:W-:Y:S01]  /*76a0*/  MUFU.EX2 R190, R17 ;  /* 0x0000001100be7308 */ /* 0x0005e20000000800 */
[----:B------:R-:W-:-:S04]  /*76b0*/  LOP3.LUT R2, R2, 0xffff, RZ, 0xc0, !PT ;  /* 0x0000ffff02027812 */ /* 0x000fc800078ec0ff */
[----:B------:R-:W-:Y:S02]  /*76c0*/  ISETP.LE.U32.AND P1, PT, R2, UR5, PT ;  /* 0x0000000502007c0c */ /* 0x000fe4000bf23070 */
[----:B---3--:R-:W-:-:S04]  /*76d0*/  F2FP.F16.F32.PACK_AB R2, R115, R182 ;  /* 0x000000b67302723e */ /* 0x008fc800000000ff */
[C---:B------:R-:W-:Y:S02]  /*76e0*/  PRMT R171, R2.reuse, 0x7610, R171 ;  /* 0x0000761002ab7816 */ /* 0x040fe400000000ab */
[----:B------:R-:W-:Y:S02]  /*76f0*/  PRMT R170, R2, 0x7632, R170 ;  /* 0x0000763202aa7816 */ /* 0x000fe400000000aa */
[----:B------:R-:W-:Y:S01]  /*7700*/  LOP3.LUT R2, R16, 0xff, RZ, 0xc0, !PT ;  /* 0x000000ff10027812 */ /* 0x000fe200078ec0ff */
[----:B------:R-:W-:Y:S02]  /*7710*/  @!P5 HADD2 R122, -R171.H0_H0, -RZ.H0_H0 ;  /* 0xa00000ffab7ad230 */ /* 0x000fe40000000900 */
[----:B--2---:R-:W-:Y:S01]  /*7720*/  FFMA.FTZ R17, R124, UR10, -R0 ;  /* 0x0000000a7c117c23 */ /* 0x004fe20008010800 */
[----:B------:R-:W-:Y:S01]  /*7730*/  PRMT R52, R171, 0x5410, R170 ;  /* 0x00005410ab347816 */ /* 0x000fe200000000aa */
[----:B------:R-:W-:Y:S02]  /*7740*/  @!P1 HADD2 R123, -R170.H0_H0, -RZ.H0_H0 ;  /* 0xa00000ffaa7b9230 */ /* 0x000fe40000000900 */
[----:B------:R-:W2:Y:S01]  /*7750*/  MUFU.EX2 R91, R17 ;  /* 0x00000011005b7308 */ /* 0x000ea20000000800 */
[----:B------:R-:W-:-:S02]  /*7760*/  @!P5 PRMT R171, R122, 0x5410, RZ ;  /* 0x000054107aabd816 */ /* 0x000fc400000000ff */
[----:B------:R-:W-:Y:S02]  /*7770*/  ISETP.LE.U32.AND P5, PT, R2, UR5, PT ;  /* 0x0000000502007c0c */ /* 0x000fe4000bfa3070 */
[--C-:B------:R-:W-:Y:S02]  /*7780*/  SHF.R.U32.HI R2, RZ, 0x18, R16.reuse ;  /* 0x00000018ff027819 */ /* 0x100fe40000011610 */
[----:B------:R-:W-:Y:S02]  /*7790*/  @!P1 PRMT R170, R123, 0x5410, RZ ;  /* 0x000054107baa9816 */ /* 0x000fe400000000ff */
[----:B------:R-:W-:Y:S02]  /*77a0*/  ISETP.LE.U32.AND P1, PT, R2, UR5, PT ;  /* 0x0000000502007c0c */ /* 0x000fe4000bf23070 */
[----:B------:R-:W-:-:S05]  /*77b0*/  SHF.R.U32.HI R2, RZ, 0x10, R16 ;  /* 0x00000010ff027819 */ /* 0x000fca0000011610 */
[----:B------:R-:W-:Y:S01]  /*77c0*/  @!P5 HADD2 R126, -R237.H0_H0, -RZ.H0_H0 ;  /* 0xa00000ffed7ed230 */ /* 0x000fe20000000900 */
[----:B--2---:R-:W-:-:S04]  /*77d0*/  F2FP.F16.F32.PACK_AB R17, R91, R190 ;  /* 0x000000be5b11723e */ /* 0x004fc800000000ff */
[C---:B------:R-:W-:Y:S01]  /*77e0*/  PRMT R169, R17.reuse, 0x7632, R169 ;  /* 0x0000763211a97816 */ /* 0x040fe200000000a9 */
[----:B------:R-:W-:Y:S01]  /*77f0*/  @!P1 HADD2 R127, -R215.H0_H0, -RZ.H0_H0 ;  /* 0xa00000ffd77f9230 */ /* 0x000fe20000000900 */
[----:B------:R-:W-:Y:S02]  /*7800*/  PRMT R168, R17, 0x7610, R168 ;  /* 0x0000761011a87816 */ /* 0x000fe400000000a8 */
[----:B------:R-:W-:Y:S01]  /*7810*/  LOP3.LUT R17, R2, 0xff, RZ, 0xc0, !PT ;  /* 0x000000ff02117812 */ /* 0x000fe200078ec0ff */
[----:B------:R-:W-:Y:S01]  /*7820*/  @!P4 HADD2 R124, -R169.H0_H0, -RZ.H0_H0 ;  /* 0xa00000ffa97cc230 */ /* 0x000fe20000000900 */
[----:B------:R-:W-:Y:S01]  /*7830*/  LOP3.LUT R2, R16, 0xffff, RZ, 0xc0, !PT ;  /* 0x0000ffff10027812 */ /* 0x000fe200078ec0ff */
[----:B------:R-:W-:Y:S01]  /*7840*/  @!P2 HADD2 R125, -R168.H0_H0, -RZ.H0_H0 ;  /* 0xa00000ffa87da230 */ /* 0x000fe20000000900 */
[----:B------:R-:W-:Y:S02]  /*7850*/  PRMT R47, R168, 0x5410, R169 ;  /* 0x00005410a82f7816 */ /* 0x000fe400000000a9 */
[----:B------:R-:W-:-:S02]  /*7860*/  SHF.R.U32.HI R2, RZ, 0x8, R2 ;  /* 0x00000008ff027819 */ /* 0x000fc40000011602 */
[----:B------:R-:W-:Y:S01]  /*7870*/  @!P2 PRMT R168, R125, 0x5410, RZ ;  /* 0x000054107da8a816 */ /* 0x000fe200000000ff */
[----:B------:R-:W-:Y:S01]  /*7880*/  IMAD.MOV.U32 R125, RZ, RZ, R91 ;  /* 0x000000ffff7d7224 */ /* 0x000fe200078e005b */
[----:B------:R-:W-:Y:S01]  /*7890*/  LOP3.LUT R2, R2, 0xffff, RZ, 0xc0, !PT ;  /* 0x0000ffff02027812 */ /* 0x000fe200078ec0ff */
[----:B------:R-:W-:Y:S01]  /*78a0*/  IMAD.MOV.U32 R91, RZ, RZ, R183 ;  /* 0x000000ffff5b7224 */ /* 0x000fe200078e00b7 */
[----:B------:R-:W-:Y:S01]  /*78b0*/  @!P4 PRMT R169, R124, 0x5410, RZ ;  /* 0x000054107ca9c816 */ /* 0x000fe200000000ff */
[----:B------:R-:W-:Y:S01]  /*78c0*/  IMAD.MOV.U32 R124, RZ, RZ, R51 ;  /* 0x000000ffff7c7224 */ /* 0x000fe200078e0033 */
[----:B------:R-:W-:Y:S01]  /*78d0*/  ISETP.LE.U32.AND P2, PT, R2, UR5, PT ;  /* 0x0000000502007c0c */ /* 0x000fe2000bf43070 */
[----:B------:R-:W-:Y:S01]  /*78e0*/  IMAD.MOV.U32 R51, RZ, RZ, R49 ;  /* 0x000000ffff337224 */ /* 0x000fe200078e0031 */
[----:B------:R-:W-:Y:S01]  /*78f0*/  SHF.R.U32.HI R2, RZ, 0x10, R23 ;  /* 0x00000010ff027819 */ /* 0x000fe20000011617 */
[----:B------:R-:W-:Y:S01]  /*7900*/  IMAD.MOV.U32 R49, RZ, RZ, R219 ;  /* 0x000000ffff317224 */ /* 0x000fe200078e00db */
[----:B------:R-:W-:-:S02]  /*7910*/  ISETP.LE.U32.AND P4, PT, R17, UR5, PT ;  /* 0x0000000511007c0c */ /* 0x000fc4000bf83070 */
[----:B------:R-:W-:Y:S01]  /*7920*/  LOP3.LUT R2, R2, 0xff, RZ, 0xc0, !PT ;  /* 0x000000ff02027812 */ /* 0x000fe200078ec0ff */
[----:B-1----:R-:W-:Y:S01]  /*7930*/  HMMA.16816.F32 R16, R12, R28, RZ ;  /* 0x0000001c0c10723c */ /* 0x002fe200000018ff */
[----:B------:R-:W-:Y:S01]  /*7940*/  @!P5 PRMT R237, R126, 0x5410, RZ ;  /* 0x000054107eedd816 */ /* 0x000fe200000000ff */
[----:B------:R-:W-:Y:S01]  /*7950*/  IMAD.MOV.U32 R126, RZ, RZ, R182 ;  /* 0x000000ffff7e7224 */ /* 0x000fe200078e00b6 */
[----:B------:R-:W-:Y:S02]  /*7960*/  ISETP.LE.U32.AND P5, PT, R2, UR5, PT ;  /* 0x0000000502007c0c */ /* 0x000fe4000bfa3070 */
[----:B------:R-:W-:Y:S01]  /*7970*/  LOP3.LUT R2, R23, 0xffff, RZ, 0xc0, !PT ;  /* 0x0000ffff17027812 */ /* 0x000fe200078ec0ff */
[----:B------:R-:W-:Y:S01]  /*7980*/  @!P2 HADD2 R129, -R236.H0_H0, -RZ.H0_H0 ;  /* 0xa00000ffec81a230 */ /* 0x000fe20000000900 */
[----:B------:R-:W-:Y:S02]  /*7990*/  @!P1 PRMT R215, R127, 0x5410, RZ ;  /* 0x000054107fd79816 */ /* 0x000fe400000000ff */
[----:B------:R-:W-:Y:S01]  /*79a0*/  SHF.R.U32.HI R2, RZ, 0x8, R2 ;  /* 0x00000008ff027819 */ /* 0x000fe20000011602 */
[----:B------:R-:W-:Y:S01]  /*79b0*/  @!P4 HADD2 R128, -R229.H0_H0, -RZ.H0_H0 ;  /* 0xa00000ffe580c230 */ /* 0x000fe20000000900 */
[----:B------:R-:W-:Y:S01]  /*79c0*/  @!P2 PRMT R236, R129, 0x5410, RZ ;  /* 0x0000541081eca816 */ /* 0x000fe200000000ff */
[----:B------:R-:W-:Y:S01]  /*79d0*/  IMAD.MOV.U32 R129, RZ, RZ, R181 ;  /* 0x000000ffff817224 */ /* 0x000fe200078e00b5 */
[----:B------:R-:W-:-:S02]  /*79e0*/  LOP3.LUT R2, R2, 0xffff, RZ, 0xc0, !PT ;  /* 0x0000ffff02027812 */ /* 0x000fc400078ec0ff */
[----:B------:R-:W-:Y:S01]  /*79f0*/  @!P4 PRMT R229, R128, 0x5410, RZ ;  /* 0x0000541080e5c816 */ /* 0x000fe200000000ff */
[----:B------:R-:W-:Y:S01]  /*7a00*/  @!P5 HADD2 R130, -R235.H0_H0, -RZ.H0_H0 ;  /* 0xa00000ffeb82d230 */ /* 0x000fe20000000900 */
[----:B------:R-:W-:Y:S01]  /*7a10*/  ISETP.LE.U32.AND P2, PT, R2, UR5, PT ;  /* 0x0000000502007c0c */ /* 0x000fe2000bf43070 */
[----:B------:R-:W-:Y:S01]  /*7a20*/  IMAD.MOV.U32 R128, RZ, RZ, R124 ;  /* 0x000000ffff807224 */ /* 0x000fe200078e007c */
[----:B------:R-:W-:Y:S02]  /*7a30*/  LOP3.LUT R2, R23, 0xff, RZ, 0xc0, !PT ;  /* 0x000000ff17027812 */ /* 0x000fe400078ec0ff */
[----:B------:R-:W-:Y:S01]  /*7a40*/  @!P5 PRMT R235, R130, 0x5410, RZ ;  /* 0x0000541082ebd816 */ /* 0x000fe200000000ff */
[----:B------:R-:W-:Y:S01]  /*7a50*/  IMAD.MOV.U32 R130, RZ, RZ, R83 ;  /* 0x000000ffff827224 */ /* 0x000fe200078e0053 */
[----:B------:R-:W-:Y:S01]  /*7a60*/  ISETP.LE.U32.AND P1, PT, R2, UR5, PT ;  /* 0x0000000502007c0c */ /* 0x000fe2000bf23070 */
[----:B------:R-:W-:Y:S01]  /*7a70*/  HMMA.16816.F32 R116, R8, R24, R16 ;  /* 0x000000180874723c */ /* 0x000fe20000001810 */
[----:B------:R-:W-:-:S02]  /*7a80*/  SHF.R.U32.HI R2, RZ, 0x18, R23 ;  /* 0x00000018ff027819 */ /* 0x000fc40000011617 */
[----:B------:R-:W-:Y:S02]  /*7a90*/  ISETP.LE.U32.AND P5, PT, R35, UR5, PT ;  /* 0x0000000523007c0c */ /* 0x000fe4000bfa3070 */
[----:B------:R-:W-:Y:S01]  /*7aa0*/  ISETP.LE.U32.AND P4, PT, R2, UR5, PT ;  /* 0x0000000502007c0c */ /* 0x000fe2000bf83070 */
[----:B------:R-:W-:Y:S01]  /*7ab0*/  HMMA.16816.F32 R16, R12, R30, RZ ;  /* 0x0000001e0c10723c */ /* 0x000fe200000018ff */
[----:B------:R-:W-:Y:S01]  /*7ac0*/  LOP3.LUT R2, R43, 0xff, RZ, 0xc0, !PT ;  /* 0x000000ff2b027812 */ /* 0x000fe200078ec0ff */
[----:B------:R-:W1:Y:S01]  /*7ad0*/  LDSM.16.MT88.4 R28, [R185+0x16000] ;  /* 0x01600000b91c783b */ /* 0x000e620000004200 */
[----:B------:R-:W-:Y:S01]  /*7ae0*/  SHF.R.U32.HI R35, RZ, 0x10, R4 ;  /* 0x00000010ff237819 */ /* 0x000fe20000011604 */
[----:B------:R-:W-:Y:S02]  /*7af0*/  @!P2 HADD2 R131, -R59.H0_H0, -RZ.H0_H0 ;  /* 0xa00000ff3b83a230 */ /* 0x000fe40000000900 */
[----:B------:R-:W-:-:S03]  /*7b00*/  @!P1 HADD2 R133, -R109.H0_H0, -RZ.H0_H0 ;  /* 0xa00000ff6d859230 */ /* 0x000fc60000000900 */
[----:B------:R-:W-:Y:S01]  /*7b10*/  @!P2 PRMT R59, R131, 0x5410, RZ ;  /* 0x00005410833ba816 */ /* 0x000fe200000000ff */
[----:B------:R-:W-:Y:S01]  /*7b20*/  IMAD.MOV.U32 R131, RZ, RZ, R80 ;  /* 0x000000ffff837224 */ /* 0x000fe200078e0050 */
[----:B------:R-:W-:Y:S01]  /*7b30*/  @!P1 PRMT R109, R133, 0x5410, RZ ;  /* 0x00005410856d9816 */ /* 0x000fe200000000ff */
[----:B------:R-:W-:Y:S01]  /*7b40*/  @!P4 HADD2 R134, -R233.H0_H0, -RZ.H0_H0 ;  /* 0xa00000ffe986c230 */ /* 0x000fe20000000900 */
[----:B------:R-:W-:Y:S02]  /*7b50*/  ISETP.LE.U32.AND P1, PT, R2, UR5, PT ;  /* 0x0000000502007c0c */ /* 0x000fe4000bf23070 */
[----:B------:R-:W-:Y:S02]  /*7b60*/  SHF.R.U32.HI R2, RZ, 0x8, R38 ;  /* 0x00000008ff027819 */ /* 0x000fe40000011626 */
[----:B------:R-:W-:Y:S02]  /*7b70*/  @!P4 PRMT R233, R134, 0x5410, RZ ;  /* 0x0000541086e9c816 */ /* 0x000fe400000000ff */
[----:B------:R-:W-:-:S02]  /*7b80*/  PRMT R43, R40, 0x5410, R2 ;  /* 0x00005410282b7816 */ /* 0x000fc40000000002 */
[----:B------:R-:W-:Y:S01]  /*7b90*/  SHF.R.U32.HI R2, RZ, 0x8, R45 ;  /* 0x00000008ff027819 */ /* 0x000fe2000001162d */
[----:B------:R-:W-:Y:S01]  /*7ba0*/  IMAD.MOV.U32 R45, RZ, RZ, R114 ;  /* 0x000000ffff2d7224 */ /* 0x000fe200078e0072 */
[----:B------:R-:W-:Y:S01]  /*7bb0*/  ISETP.LE.U32.AND P2, PT, R37, UR5, PT ;  /* 0x0000000525007c0c */ /* 0x000fe2000bf43070 */
[----:B------:R-:W-:Y:S01]  /*7bc0*/  HMMA.16816.F32 R120, R8, R26, R16 ;  /* 0x0000001a0878723c */ /* 0x000fe20000001810 */
[----:B------:R-:W-:Y:S01]  /*7bd0*/  LOP3.LUT R2, R2, 0xffff, RZ, 0xc0, !PT ;  /* 0x0000ffff02027812 */ /* 0x000fe200078ec0ff */
[----:B------:R-:W2:Y:S01]  /*7be0*/  LDSM.16.MT88.4 R24, [R185+0x16800] ;  /* 0x01680000b918783b */ /* 0x000ea20000004200 */
[----:B------:R-:W-:Y:S02]  /*7bf0*/  @!P1 HADD2 R137, -R234.H0_H0, -RZ.H0_H0 ;  /* 0xa00000ffea899230 */ /* 0x000fe40000000900 */
[----:B------:R-:W-:Y:S01]  /*7c00*/  IMAD.MOV.U32 R114, RZ, RZ, R90 ;  /* 0x000000ffff727224 */ /* 0x000fe200078e005a */
[----:B------:R-:W-:Y:S01]  /*7c10*/  ISETP.LE.U32.AND P4, PT, R2, UR5, PT ;  /* 0x0000000502007c0c */ /* 0x000fe2000bf83070 */
[----:B------:R-:W-:Y:S01]  /*7c20*/  IMAD.MOV.U32 R90, RZ, RZ, R216 ;  /* 0x000000ffff5a7224 */ /* 0x000fe200078e00d8 */
[----:B------:R-:W-:-:S02]  /*7c30*/  LOP3.LUT R16, R4, 0xff, RZ, 0xc0, !PT ;  /* 0x000000ff04107812 */ /* 0x000fc400078ec0ff */
[----:B------:R-:W-:Y:S02]  /*7c40*/  SHF.R.U32.HI R19, RZ, 0x18, R4 ;  /* 0x00000018ff137819 */ /* 0x000fe40000011604 */
[----:B------:R-:W-:Y:S01]  /*7c50*/  LOP3.LUT R4, R42, 0xff, RZ, 0xc0, !PT ;  /* 0x000000ff2a047812 */ /* 0x000fe200078ec0ff */
[----:B------:R-:W-:Y:S01]  /*7c60*/  IMAD.MOV.U32 R42, RZ, RZ, R108 ;  /* 0x000000ffff2a7224 */ /* 0x000fe200078e006c */
[----:B------:R-:W-:Y:S01]  /*7c70*/  LOP3.LUT R18, R22, 0xff, RZ, 0xc0, !PT ;  /* 0x000000ff16127812 */ /* 0x000fe200078ec0ff */
[----:B------:R-:W-:Y:S01]  /*7c80*/  IMAD.MOV.U32 R108, RZ, RZ, R218 ;  /* 0x000000ffff6c7224 */ /* 0x000fe200078e00da */
[----:B------:R-:W-:Y:S01]  /*7c90*/  PRMT R41, R4, 0x5410, R41 ;  /* 0x0000541004297816 */ /* 0x000fe20000000029 */
[----:B------:R-:W-:Y:S01]  /*7ca0*/  IMAD.WIDE.U32 R4, R44, -0x2daee0ad, RZ ;  /* 0xd2511f532c047825 */ /* 0x000fe200078e00ff */
[----:B------:R-:W-:-:S03]  /*7cb0*/  SHF.R.U32.HI R17, RZ, 0x18, R22 ;  /* 0x00000018ff117819 */ /* 0x000fc60000011616 */
[----:B------:R-:W-:Y:S01]  /*7cc0*/  @!P4 HADD2 R136, -R230.H0_H0, -RZ.H0_H0 ;  /* 0xa00000ffe688c230 */ /* 0x000fe20000000900 */
[----:B------:R-:W-:Y:S01]  /*7cd0*/  @!P1 PRMT R234, R137, 0x5410, RZ ;  /* 0x0000541089ea9816 */ /* 0x000fe200000000ff */
[----:B------:R-:W-:Y:S01]  /*7ce0*/  IMAD.MOV.U32 R44, RZ, RZ, R113 ;  /* 0x000000ffff2c7224 */ /* 0x000fe200078e0071 */
[----:B------:R-:W-:Y:S01]  /*7cf0*/  LOP3.LUT R2, R5, UR29, R34, 0x96, !PT ;  /* 0x0000001d05027c12 */ /* 0x000fe2000f8e9622 */
[----:B------:R-:W-:Y:S01]  /*7d00*/  IMAD.MOV.U32 R113, RZ, RZ, R217 ;  /* 0x000000ffff717224 */ /* 0x000fe200078e00d9 */
[C---:B------:R-:W-:Y:S01]  /*7d10*/  LOP3.LUT R23, R4.reuse, 0xffff, RZ, 0xc0, !PT ;  /* 0x0000ffff04177812 */ /* 0x040fe200078ec0ff */
[----:B------:R-:W-:Y:S01]  /*7d20*/  IMAD.MOV.U32 R137, RZ, RZ, R126 ;  /* 0x000000ffff897224 */ /* 0x000fe200078e007e */
[----:B------:R-:W-:Y:S01]  /*7d30*/  LOP3.LUT R32, R4, 0xff, RZ, 0xc0, !PT ;  /* 0x000000ff04207812 */ /* 0x000fe200078ec0ff */
[----:B------:R-:W-:Y:S01]  /*7d40*/  @!P2 HADD2 R139, -R228.H0_H0, -RZ.H0_H0 ;  /* 0xa00000ffe48ba230 */ /* 0x000fe20000000900 */
[--C-:B------:R-:W-:Y:S02]  /*7d50*/  SHF.R.U32.HI R34, RZ, 0x10, R4.reuse ;  /* 0x00000010ff227819 */ /* 0x100fe40000011604 */
[----:B------:R-:W-:-:S02]  /*7d60*/  SHF.R.U32.HI R33, RZ, 0x18, R4 ;  /* 0x00000018ff217819 */ /* 0x000fc40000011604 */
[----:B------:R-:W-:Y:S02]  /*7d70*/  LOP3.LUT R4, R39, 0xff, RZ, 0xc0, !PT ;  /* 0x000000ff27047812 */ /* 0x000fe400078ec0ff */
[----:B------:R-:W-:Y:S02]  /*7d80*/  SHF.R.U32.HI R5, RZ, 0x10, R22 ;  /* 0x00000010ff057819 */ /* 0x000fe40000011616 */
[----:B------:R-:W-:Y:S02]  /*7d90*/  ISETP.LE.U32.AND P6, PT, R4, UR5, PT ;  /* 0x0000000504007c0c */ /* 0x000fe4000bfc3070 */
[----:B------:R-:W-:Y:S01]  /*7da0*/  LOP3.LUT R4, R22, 0xffff, RZ, 0xc0, !PT ;  /* 0x0000ffff16047812 */ /* 0x000fe200078ec0ff */
[----:B------:R-:W-:Y:S01]  /*7db0*/  IMAD.MOV.U32 R22, RZ, RZ, R180 ;  /* 0x000000ffff167224 */ /* 0x000fe200078e00b4 */
[----:B------:R-:W-:Y:S01]  /*7dc0*/  @!P4 PRMT R230, R136, 0x5410, RZ ;  /* 0x0000541088e6c816 */ /* 0x000fe200000000ff */
[----:B------:R-:W-:Y:S01]  /*7dd0*/  IMAD.MOV.U32 R136, RZ, RZ, R125 ;  /* 0x000000ffff887224 */ /* 0x000fe200078e007d */
[----:B------:R-:W-:-:S02]  /*7de0*/  ISETP.LE.U32.AND P4, PT, R16, UR5, PT ;  /* 0x0000000510007c0c */ /* 0x000fc4000bf83070 */
[----:B------:R-:W-:Y:S02]  /*7df0*/  SHF.R.U32.HI R16, RZ, 0x8, R4 ;  /* 0x00000008ff107819 */ /* 0x000fe40000011604 */
[----:B------:R-:W-:Y:S02]  /*7e00*/  LOP3.LUT R4, R5, 0xff, RZ, 0xc0, !PT ;  /* 0x000000ff05047812 */ /* 0x000fe400078ec0ff */
[----:B------:R-:W-:Y:S02]  /*7e10*/  ISETP.LE.U32.AND P1, PT, R19, UR5, PT ;  /* 0x0000000513007c0c */ /* 0x000fe4000bf23070 */
[----:B------:R-:W-:Y:S02]  /*7e20*/  PRMT R39, R18, 0x5410, R16 ;  /* 0x0000541012277816 */ /* 0x000fe40000000010 */
[----:B------:R-:W-:Y:S02]  /*7e30*/  PRMT R40, R4, 0x5410, R17 ;  /* 0x0000541004287816 */ /* 0x000fe40000000011 */
[----:B-1----:R-:W-:Y:S01]  /*7e40*/  HMMA.16816.F32 R16, R12, R28, RZ ;  /* 0x0000001c0c10723c */ /* 0x002fe200000018ff */
[----:B------:R-:W-:Y:S01]  /*7e50*/  SHF.R.U32.HI R4, RZ, 0x8, R46 ;  /* 0x00000008ff047819 */ /* 0x000fe2000001162e */
[----:B------:R-:W-:Y:S01]  /*7e60*/  IMAD.MOV.U32 R46, RZ, RZ, R129 ;  /* 0x000000ffff2e7224 */ /* 0x000fe200078e0081 */
[----:B------:R-:W-:Y:S01]  /*7e70*/  LOP3.LUT R5, R35, 0xff, RZ, 0xc0, !PT ;  /* 0x000000ff23057812 */ /* 0x000fe200078ec0ff */
[----:B------:R-:W-:Y:S01]  /*7e80*/  IMAD.MOV.U32 R129, RZ, RZ, R82 ;  /* 0x000000ffff817224 */ /* 0x000fe200078e0052 */
[----:B------:R-:W-:Y:S01]  /*7e90*/  LOP3.LUT R4, R4, 0xffff, RZ, 0xc0, !PT ;  /* 0x0000ffff04047812 */ /* 0x000fe200078ec0ff */
[----:B------:R-:W-:Y:S01]  /*7ea0*/  IMAD.MOV.U32 R35, RZ, RZ, R45 ;  /* 0x000000ffff237224 */ /* 0x000fe200078e002d */
[----:B------:R-:W-:Y:S01]  /*7eb0*/  @!P2 PRMT R228, R139, 0x5410, RZ ;  /* 0x000054108be4a816 */ /* 0x000fe200000000ff */
[----:B------:R-:W-:Y:S01]  /*7ec0*/  IMAD.MOV.U32 R45, RZ, RZ, R193 ;  /* 0x000000ffff2d7224 */ /* 0x000fe200078e00c1 */
[----:B------:R-:W-:Y:S01]  /*7ed0*/  ISETP.LE.U32.AND P3, PT, R4, UR5, PT ;  /* 0x0000000504007c0c */ /* 0x000fe2000bf63070 */
[----:B------:R1:W5:Y:S01]  /*7ee0*/  LDL.LU R193, [R1+0x104] ;  /* 0x0001040001c17983 */ /* 0x0003620000300800 */
[----:B------:R-:W-:-:S02]  /*7ef0*/  SHF.R.U32.HI R4, RZ, 0x8, R23 ;  /* 0x00000008ff047819 */ /* 0x000fc40000011617 */
[----:B------:R-:W-:Y:S01]  /*7f00*/  ISETP.LE.U32.AND P2, PT, R5, UR5, PT ;  /* 0x0000000505007c0c */ /* 0x000fe2000bf43070 */
[----:B------:R-:W-:Y:S01]  /*7f10*/  FFMA.FTZ R5, R142, UR10, -R0 ;  /* 0x0000000a8e057c23 */ /* 0x000fe20008010800 */
[----:B------:R-:W-:Y:S02]  /*7f20*/  PRMT R38, R32, 0x5410, R4 ;  /* 0x0000541020267816 */ /* 0x000fe40000000004 */
[----:B------:R-:W-:-:S04]  /*7f30*/  LOP3.LUT R4, R34, 0xff, RZ, 0xc0, !PT ;  /* 0x000000ff22047812 */ /* 0x000fc800078ec0ff */
[----:B------:R-:W-:Y:S01]  /*7f40*/  PRMT R37, R4, 0x5410, R33 ;  /* 0x0000541004257816 */ /* 0x000fe20000000021 */
[----:B------:R-:W-:Y:S01]  /*7f50*/  @!P3 HADD2 R140, -R214.H0_H0, -RZ.H0_H0 ;  /* 0xa00000ffd68cb230 */ /* 0x000fe20000000900 */
[----:B------:R-:W-:Y:S01]  /*7f60*/  SHF.R.U32.HI R4, RZ, 0x8, R36 ;  /* 0x00000008ff047819 */ /* 0x000fe20000011624 */
[----:B--2---:R-:W-:Y:S03]  /*7f70*/  HMMA.16816.F32 R180, R8, R24, R16 ;  /* 0x0000001808b4723c */ /* 0x004fe60000001810 */
[----:B------:R-:W-:Y:S02]  /*7f80*/  LOP3.LUT R4, R4, 0xffff, RZ, 0xc0, !PT ;  /* 0x0000ffff04047812 */ /* 0x000fe400078ec0ff */
[----:B------:R-:W-:Y:S01]  /*7f90*/  @!P3 PRMT R214, R140, 0x5410, RZ ;  /* 0x000054108cd6b816 */ /* 0x000fe200000000ff */
[----:B------:R-:W-:Y:S01]  /*7fa0*/  HMMA.16816.F32 R16, R12, R30, RZ ;  /* 0x0000001e0c10723c */ /* 0x000fe200000018ff */
[----:B------:R-:W-:Y:S01]  /*7fb0*/  LDSM.16.MT88.4 R28, [R186+0x16800] ;  /* 0x01680000ba1c783b */ /* 0x000fe20000004200 */
[----:B------:R-:W-:Y:S01]  /*7fc0*/  ISETP.LE.U32.AND P3, PT, R4, UR5, PT ;  /* 0x0000000504007c0c */ /* 0x000fe2000bf63070 */
[----:B------:R-:W-:-:S04]  /*7fd0*/  FADD.FTZ R4, R249, R248 ;  /* 0x000000f8f9047221 */ /* 0x000fc80000010000 */
[----:B------:R-:W-:-:S15]  /*7fe0*/  FADD.FTZ R4, R138, R4 ;  /* 0x000000048a047221 */ /* 0x000fde0000010000 */
[----:B------:R-:W-:-:S02]  /*7ff0*/  NOP ;  /* 0x0000000000007918 */ /* 0x000fc40000000000 */
[----:B------:R-:W-:Y:S01]  /*8000*/  HMMA.16816.F32 R216, R8, R26, R16 ;  /* 0x0000001a08d8723c */ /* 0x000fe20000001810 */
[----:B------:R-:W2:Y:S01]  /*8010*/  LDSM.16.MT88.4 R24, [R186+0x16000] ;  /* 0x01600000ba18783b */ /* 0x000ea20000004200 */
[----:B------:R-:W-:Y:S01]  /*8020*/  MUFU.EX2 R249, R5 ;  /* 0x0000000500f97308 */ /* 0x000fe20000000800 */
[----:B------:R-:W-:Y:S02]  /*8030*/  IMAD.MOV.U32 R138, RZ, RZ, R46 ;  /* 0x000000ffff8a7224 */ /* 0x000fe400078e002e */
[----:B------:R-:W-:Y:S01]  /*8040*/  IMAD.MOV.U32 R46, RZ, RZ, R22 ;  /* 0x000000ffff2e7224 */ /* 0x000fe200078e0016 */
[----:B--2---:R-:W-:-:S15]  /*8050*/  HMMA.16816.F32 R16, R12, R24, RZ ;  /* 0x000000180c10723c */ /* 0x004fde00000018ff */
[----:B------:R-:W-:-:S09]  /*8060*/  NOP ;  /* 0x0000000000007918 */ /* 0x000fd20000000000 */
[----:B------:R-:W-:Y:S06]  /*8070*/  HMMA.16816.F32 R124, R8, R28, R16 ;  /* 0x0000001c087c723c */ /* 0x000fec0000001810 */
[----:B------:R-:W-:Y:S01]  /*8080*/  HMMA.16816.F32 R16, R12, R26, RZ ;  /* 0x0000001a0c10723c */ /* 0x000fe200000018ff */
[----:B------:R-:W2:-:S15]  /*8090*/  LDSM.16.MT88.4 R24, [R188+0x16000] ;  /* 0x01600000bc18783b */ /* 0x000e9e0000004200 */
[----:B------:R-:W-:-:S08]  /*80a0*/  NOP ;  /* 0x0000000000007918 */ /* 0x000fd00000000000 */
[----:B------:R-:W-:Y:S07]  /*80b0*/  HMMA.16816.F32 R80, R8, R30, R16 ;  /* 0x0000001e0850723c */ /* 0x000fee0000001810 */
[----:B------:R-:W-:Y:S01]  /*80c0*/  FFMA.FTZ R16, R141, UR10, -R0 ;  /* 0x0000000a8d107c23 */ /* 0x000fe20008010800 */
[----:B------:R-:W-:Y:S01]  /*80d0*/  FFMA.FTZ R0, R144, UR10, -R6 ;  /* 0x0000000a90007c23 */ /* 0x000fe20008010806 */
[----:B------:R-:W-:Y:S01]  /*80e0*/  FADD.FTZ R17, R252, R4 ;  /* 0x00000004fc117221 */ /* 0x000fe20000010000 */
[----:B------:R-:W-:Y:S01]  /*80f0*/  FFMA.FTZ R6, R143, UR10, -R6 ;  /* 0x0000000a8f067c23 */ /* 0x000fe20008010806 */
[----:B------:R-:W-:Y:S01]  /*8100*/  FADD.FTZ R18, R239, R238 ;  /* 0x000000eeef127221 */ /* 0x000fe20000010000 */
[----:B------:R3:W4:Y:S03]  /*8110*/  MUFU.EX2 R19, R0 ;  /* 0x0000000000137308 */ /* 0x0007260000000800 */
[----:B------:R-:W-:-:S04]  /*8120*/  FADD.FTZ R18, R111, R18 ;  /* 0x000000126f127221 */ /* 0x000fc80000010000 */
[----:B------:R-:W-:Y:S01]  /*8130*/  FADD.FTZ R18, R112, R18 ;  /* 0x0000001270127221 */ /* 0x000fe20000010000 */
[----:B------:R-:W1:Y:S01]  /*8140*/  MUFU.EX2 R248, R16 ;  /* 0x0000001000f87308 */ /* 0x000e620000000800 */
[----:B---3--:R-:W-:-:S07]  /*8150*/  LOP3.LUT R0, R2, 0xffff, RZ, 0xc0, !PT ;  /* 0x0000ffff02007812 */ /* 0x008fce00078ec0ff */
[----:B------:R3:W2:Y:S01]  /*8160*/  MUFU.EX2 R252, R6 ;  /* 0x0000000600fc7308 */ /* 0x0006a20000000800 */
[----:B----4-:R-:W-:Y:S01]  /*8170*/  IMAD.MOV.U32 R112, RZ, RZ, R19 ;  /* 0x000000ffff707224 */ /* 0x010fe200078e0013 */
[----:B------:R-:W-:Y:S02]  /*8180*/  SHF.R.U32.HI R4, RZ, 0x8, R0 ;  /* 0x00000008ff047819 */ /* 0x000fe40000011600 */
[----:B------:R-:W-:-:S04]  /*8190*/  LOP3.LUT R0, R2, 0xff, RZ, 0xc0, !PT ;  /* 0x000000ff02007812 */ /* 0x000fc800078ec0ff */
[----:B------:R-:W-:Y:S02]  /*81a0*/  PRMT R22, R0, 0x5410, R4 ;  /* 0x0000541000167816 */ /* 0x000fe40000000004 */
[--C-:B------:R-:W-:Y:S02]  /*81b0*/  SHF.R.U32.HI R0, RZ, 0x10, R2.reuse ;  /* 0x00000010ff007819 */ /* 0x100fe40000011602 */
[----:B------:R-:W-:Y:S02]  /*81c0*/  SHF.R.U32.HI R2, RZ, 0x18, R2 ;  /* 0x00000018ff027819 */ /* 0x000fe40000011602 */
[----:B------:R-:W-:-:S04]  /*81d0*/  LOP3.LUT R0, R0, 0xff, RZ, 0xc0, !PT ;  /* 0x000000ff00007812 */ /* 0x000fc800078ec0ff */
[----:B---3--:R-:W-:Y:S02]  /*81e0*/  PRMT R6, R0, 0x5410, R2 ;  /* 0x0000541000067816 */ /* 0x008fe40000000002 */
[----:B-1----:R-:W-:-:S04]  /*81f0*/  F2FP.F16.F32.PACK_AB R0, R248, R249 ;  /* 0x000000f9f800723e */ /* 0x002fc800000000ff */
[C---:B------:R-:W-:Y:S01]  /*8200*/  PRMT R31, R0.reuse, 0x7632, R31 ;  /* 0x00007632001f7816 */ /* 0x040fe2000000001f */
[----:B------:R-:W-:Y:S01]  /*8210*/  FADD.FTZ R4, R35, R17 ;  /* 0x0000001123047221 */ /* 0x000fe20000010000 */
[----:B------:R-:W-:Y:S01]  /*8220*/  PRMT R133, R0, 0x7610, R133 ;  /* 0x0000761000857816 */ /* 0x000fe20000000085 */
[----:B------:R-:W-:Y:S02]  /*8230*/  IMAD.MOV.U32 R35, RZ, RZ, R138 ;  /* 0x000000ffff237224 */ /* 0x000fe400078e008a */
[----:B------:R-:W-:Y:S01]  /*8240*/  @!P1 HADD2 R144, -R31.H0_H0, -RZ.H0_H0 ;  /* 0xa00000ff1f909230 */ /* 0x000fe20000000900 */
[----:B------:R-:W-:-:S04]  /*8250*/  PRMT R30, R133, 0x5410, R31 ;  /* 0x00005410851e7816 */ /* 0x000fc8000000001f */
[----:B------:R-:W-:Y:S02]  /*8260*/  @!P1 PRMT R31, R144, 0x5410, RZ ;  /* 0x00005410901f9816 */ /* 0x000fe400000000ff */
[----:B------:R-:W-:-:S04]  /*8270*/  LEA R28, P1, R35, UR6, 0x1 ;  /* 0x00000006231c7c11 */ /* 0x000fc8000f8208ff */
[----:B------:R-:W-:Y:S02]  /*8280*/  LEA.HI.X R29, R35, UR7, R147, 0x1, P1 ;  /* 0x00000007231d7c11 */ /* 0x000fe400088f0c93 */
[----:B------:R-:W1:Y:S01]  /*8290*/  LDSM.16.MT88.4 R32, [R188+0x16800] ;  /* 0x01680000bc20783b */ /* 0x000e620000004200 */
[----:B------:R-:W-:Y:S02]  /*82a0*/  FADD.FTZ R5, R192, R18 ;  /* 0x00000012c0057221 */ /* 0x000fe40000010000 */
[----:B--2---:R-:W-:Y:S01]  /*82b0*/  HMMA.16816.F32 R16, R12, R24, RZ ;  /* 0x000000180c10723c */ /* 0x004fe200000018ff */
[----:B------:R-:W-:Y:S01]  /*82c0*/  F2FP.F16.F32.PACK_AB R2, R252, R112 ;  /* 0x00000070fc02723e */ /* 0x000fe200000000ff */
[----:B------:R-:W-:Y:S02]  /*82d0*/  IMAD.MOV.U32 R139, RZ, RZ, R46 ;  /* 0x000000ffff8b7224 */ /* 0x000fe400078e002e */
[----:B------:R-:W-:Y:S01]  /*82e0*/  IMAD.MOV.U32 R111, RZ, RZ, R44 ;  /* 0x000000ffff6f7224 */ /* 0x000fe200078e002c */
[C---:B------:R-:W-:Y:S01]  /*82f0*/  PRMT R134, R2.reuse, 0x7632, R134 ;  /* 0x0000763202867816 */ /* 0x040fe20000000086 */
[----:B------:R1:W-:Y:S01]  /*8300*/  STG.E.U16 desc[UR30][R28.64+0x2], R59 ;  /* 0x0000023b1c007986 */ /* 0x0003e2000c10151e */
[----:B------:R-:W-:-:S03]  /*8310*/  PRMT R135, R2, 0x7610, R135 ;  /* 0x0000761002877816 */ /* 0x000fc60000000087 */
[----:B------:R-:W-:Y:S01]  /*8320*/  @!P3 HADD2 R146, -R134.H0_H0, -RZ.H0_H0 ;  /* 0xa00000ff8692b230 */ /* 0x000fe20000000900 */
[----:B------:R-:W-:Y:S01]  /*8330*/  PRMT R23, R135, 0x5410, R134 ;  /* 0x0000541087177816 */ /* 0x000fe20000000086 */
[----:B------:R-:W-:Y:S02]  /*8340*/  IMAD.MOV.U32 R46, RZ, RZ, R130 ;  /* 0x000000ffff2e7224 */ /* 0x000fe400078e0082 */
[----:B------:R-:W-:Y:S01]  /*8350*/  @!P2 HADD2 R145, -R133.H0_H0, -RZ.H0_H0 ;  /* 0xa00000ff8591a230 */ /* 0x000fe20000000900 */
[----:B------:R-:W-:Y:S01]  /*8360*/  HSET2.LE.AND R0, R39, R7, PT ;  /* 0x0000000727007233 */ /* 0x000fe20003803000 */
[----:B------:R-:W-:Y:S01]  /*8370*/  @!P6 HADD2 R141, -R213.H0_H0, -RZ.H0_H0 ;  /* 0xa00000ffd58de230 */ /* 0x000fe20000000900 */
[----:B------:R-:W-:Y:S01]  /*8380*/  @!P3 PRMT R134, R146, 0x5410, RZ ;  /* 0x000054109286b816 */ /* 0x000fe200000000ff */
[----:B------:R-:W-:Y:S02]  /*8390*/  IMAD.MOV.U32 R146, RZ, RZ, R42 ;  /* 0x000000ffff927224 */ /* 0x000fe400078e002a */
[----:B------:R-:W-:Y:S01]  /*83a0*/  FADD.FTZ R238, R189, R4 ;  /* 0x00000004bdee7221 */ /* 0x000fe20000010000 */
[----:B------:R-:W-:-:S02]  /*83b0*/  IMAD.MOV.U32 R44, RZ, RZ, R131 ;  /* 0x000000ffff2c7224 */ /* 0x000fc400078e0083 */
[----:B------:R-:W-:Y:S02]  /*83c0*/  IMAD.MOV.U32 R140, RZ, RZ, R51 ;  /* 0x000000ffff8c7224 */ /* 0x000fe400078e0033 */
[----:B------:R-:W-:Y:S02]  /*83d0*/  @!P5 HADD2 R142, -R191.H0_H0, -RZ.H0_H0 ;  /* 0xa00000ffbf8ed230 */ /* 0x000fe40000000900 */
[----:B------:R-:W-:Y:S02]  /*83e0*/  IMAD.MOV.U32 R42, RZ, RZ, R128 ;  /* 0x000000ffff2a7224 */ /* 0x000fe400078e0080 */
[----:B------:R-:W-:Y:S01]  /*83f0*/  IMAD.MOV.U32 R138, RZ, RZ, R137 ;  /* 0x000000ffff8a7224 */ /* 0x000fe200078e0089 */
[----:B------:R-:W-:Y:S01]  /*8400*/  STG.E.U16 desc[UR30][R28.64], R109 ;  /* 0x0000006d1c007986 */ /* 0x000fe2000c10151e */
[----:B------:R-:W-:Y:S02]  /*8410*/  IMAD.MOV.U32 R130, RZ, RZ, R56 ;  /* 0x000000ffff827224 */ /* 0x000fe400078e0038 */
[----:B------:R-:W-:Y:S01]  /*8420*/  IMAD.MOV.U32 R131, RZ, RZ, R57 ;  /* 0x000000ffff837224 */ /* 0x000fe200078e0039 */
[----:B------:R2:W5:Y:S01]  /*8430*/  LDL.LU R192, [R1+0x100] ;  /* 0x0001000001c07983 */ /* 0x0005620000300800 */
[----:B------:R-:W-:-:S02]  /*8440*/  IMAD.MOV.U32 R128, RZ, RZ, R58 ;  /* 0x000000ffff807224 */ /* 0x000fc400078e003a */
[----:B-1----:R-:W-:Y:S06]  /*8450*/  HMMA.16816.F32 R56, R8, R32, R16 ;  /* 0x000000200838723c */ /* 0x002fec0000001810 */
[----:B------:R-:W-:Y:S01]  /*8460*/  HMMA.16816.F32 R16, R12, R26, RZ ;  /* 0x0000001a0c10723c */ /* 0x000fe200000018ff */
[----:B------:R-:W1:Y:S01]  /*8470*/  LDSM.16.MT88.4 R24, [R187+0x16000] ;  /* 0x01600000bb18783b */ /* 0x000e620000004200 */
[----:B------:R-:W-:Y:S01]  /*8480*/  @!P2 PRMT R133, R145, 0x5410, RZ ;  /* 0x000054109185a816 */ /* 0x000fe200000000ff */
[----:B------:R-:W-:Y:S02]  /*8490*/  IMAD.MOV.U32 R145, RZ, RZ, R45 ;  /* 0x000000ffff917224 */ /* 0x000fe400078e002d */
[----:B------:R-:W-:Y:S01]  /*84a0*/  IMAD.MOV.U32 R45, RZ, RZ, R129 ;  /* 0x000000ffff2d7224 */ /* 0x000fe200078e0081 */
[----:B------:R-:W-:Y:S01]  /*84b0*/  @!P6 PRMT R213, R141, 0x5410, RZ ;  /* 0x000054108dd5e816 */ /* 0x000fe200000000ff */
[----:B------:R-:W-:Y:S01]  /*84c0*/  IMAD.MOV.U32 R129, RZ, RZ, R62 ;  /* 0x000000ffff817224 */ /* 0x000fe200078e003e */
[----:B------:R-:W-:Y:S01]  /*84d0*/  LOP3.LUT R4, R0, R48, RZ, 0xc0, !PT ;  /* 0x0000003000047212 */ /* 0x000fe200078ec0ff */
[----:B------:R-:W-:-:S02]  /*84e0*/  IMAD.MOV.U32 R62, RZ, RZ, R63 ;  /* 0x000000ffff3e7224 */ /* 0x000fc400078e003f */
[----:B------:R-:W-:Y:S02]  /*84f0*/  IMAD.MOV.U32 R63, RZ, RZ, R50 ;  /* 0x000000ffff3f7224 */ /* 0x000fe400078e0032 */
[----:B------:R-:W-:-:S11]  /*8500*/  IMAD.MOV.U32 R141, RZ, RZ, R49 ;  /* 0x000000ffff8d7224 */ /* 0x000fd600078e0031 */
[----:B------:R-:W-:Y:S06]  /*8510*/  HMMA.16816.F32 R48, R8, R34, R16 ;  /* 0x000000220830723c */ /* 0x000fec0000001810 */
[C---:B-1----:R-:W-:Y:S06]  /*8520*/  HMMA.16816.F32 R32, R12.reuse, R24, RZ ;  /* 0x000000180c20723c */ /* 0x042fec00000018ff */
[----:B------:R-:W-:Y:S01]  /*8530*/  HMMA.16816.F32 R24, R12, R26, RZ ;  /* 0x0000001a0c18723c */ /* 0x000fe200000018ff */
[----:B------:R-:W1:Y:S01]  /*8540*/  LDSM.16.MT88.4 R12, [R187+0x16800] ;  /* 0x01680000bb0c783b */ /* 0x000e620000004200 */
[--C-:B------:R-:W-:Y:S01]  /*8550*/  HSET2.LE.AND R0, R40, R7.reuse, PT ;  /* 0x0000000728007233 */ /* 0x100fe20003803000 */
[----:B------:R-:W-:Y:S01]  /*8560*/  FADD.FTZ R239, R184, R5 ;  /* 0x00000005b8ef7221 */ /* 0x000fe20000010000 */
[----:B------:R-:W-:-:S03]  /*8570*/  HSET2.LE.AND R2, R41, R7, PT ;  /* 0x0000000729027233 */ /* 0x000fc60003803000 */
[----:B------:R-:W-:Y:S02]  /*8580*/  LOP3.LUT R5, R0, R55, RZ, 0xc0, !PT ;  /* 0x0000003700057212 */ /* 0x000fe400078ec0ff */
[----:B------:R-:W-:-:S09]  /*8590*/  HSET2.LE.AND R0, R43, R7, PT ;  /* 0x000000072b007233 */ /* 0x000fd20003803000 */
[C---:B-1----:R-:W-:Y:S06]  /*85a0*/  HMMA.16816.F32 R32, R8.reuse, R12, R32 ;  /* 0x0000000c0820723c */ /* 0x042fec0000001820 */
[----:B------:R-:W-:Y:S01]  /*85b0*/  HMMA.16816.F32 R24, R8, R14, R24 ;  /* 0x0000000e0818723c */ /* 0x000fe20000001818 */
[----:B------:R-:W1:Y:S01]  /*85c0*/  LDSM.16.MT88.4 R8, [R185+0x11000] ;  /* 0x01100000b908783b */ /* 0x000e620000004200 */
[--C-:B------:R-:W-:Y:S01]  /*85d0*/  HSET2.LE.AND R18, R38, R7.reuse, PT ;  /* 0x0000000726127233 */ /* 0x100fe20003803000 */
[----:B------:R-:W-:Y:S01]  /*85e0*/  IMAD.MOV.U32 R36, RZ, RZ, R130 ;  /* 0x000000ffff247224 */ /* 0x000fe200078e0082 */
[--C-:B------:R-:W-:Y:S01]  /*85f0*/  HSET2.LE.AND R19, R37, R7.reuse, PT ;  /* 0x0000000725137233 */ /* 0x100fe20003803000 */
[----:B------:R-:W-:Y:S01]  /*8600*/  IMAD.MOV.U32 R37, RZ, RZ, R131 ;  /* 0x000000ffff257224 */ /* 0x000fe200078e0083 */
[--C-:B------:R-:W-:Y:S01]  /*8610*/  HSET2.LE.AND R17, R22, R7.reuse, PT ;  /* 0x0000000716117233 */ /* 0x100fe20003803000 */
[----:B------:R-:W-:Y:S01]  /*8620*/  IMAD.MOV.U32 R38, RZ, RZ, R128 ;  /* 0x000000ffff267224 */ /* 0x000fe200078e0080 */
[----:B------:R-:W-:Y:S01]  /*8630*/  HSET2.LE.AND R16, R6, R7, PT ;  /* 0x0000000706107233 */ /* 0x000fe20003803000 */
[----:B------:R-:W-:Y:S01]  /*8640*/  IMAD.MOV.U32 R39, RZ, RZ, R129 ;  /* 0x000000ffff277224 */ /* 0x000fe200078e0081 */
[----:B------:R-:W-:Y:S01]  /*8650*/  LOP3.LUT R6, R0, R54, RZ, 0xc0, !PT ;  /* 0x0000003600067212 */ /* 0x000fe200078ec0ff */
[----:B------:R-:W3:Y:S01]  /*8660*/  LDSM.16.MT88.4 R12, [R186+0x11000] ;  /* 0x01100000ba0c783b */ /* 0x000ee20000004200 */
[----:B------:R-:W-:-:S02]  /*8670*/  LOP3.LUT R7, R2, R53, RZ, 0xc0, !PT ;  /* 0x0000003502077212 */ /* 0x000fc400078ec0ff */
[----:B------:R-:W-:Y:S02]  /*8680*/  LOP3.LUT R128, R17, R52, RZ, 0xc0, !PT ;  /* 0x0000003411807212 */ /* 0x000fe400078ec0ff */
[----:B------:R-:W-:Y:S02]  /*8690*/  LOP3.LUT R129, R16, R47, RZ, 0xc0, !PT ;  /* 0x0000002f10817212 */ /* 0x000fe400078ec0ff */
[----:B------:R-:W-:Y:S02]  /*86a0*/  LOP3.LUT R130, R18, R23, RZ, 0xc0, !PT ;  /* 0x0000001712827212 */ /* 0x000fe400078ec0ff */
[----:B------:R-:W-:Y:S01]  /*86b0*/  LOP3.LUT R131, R19, R30, RZ, 0xc0, !PT ;  /* 0x0000001e13837212 */ /* 0x000fe200078ec0ff */
[C---:B-1----:R-:W-:Y:S06]  /*86c0*/  HMMA.16816.F32 R164, R4.reuse, R8, R164 ;  /* 0x0000000804a4723c */ /* 0x042fec00000018a4 */
[----:B------:R-:W-:Y:S01]  /*86d0*/  HMMA.16816.F32 R16, R4, R10, R36 ;  /* 0x0000000a0410723c */ /* 0x000fe20000001824 */
[----:B------:R-:W1:Y:S01]  /*86e0*/  LDSM.16.MT88.4 R8, [R188+0x11000] ;  /* 0x01100000bc08783b */ /* 0x000e620000004200 */
[----:B------:R-:W-:-:S02]  /*86f0*/  IMAD.MOV.U32 R40, RZ, RZ, R46 ;  /* 0x000000ffff287224 */ /* 0x000fc400078e002e */
[----:B------:R-:W-:Y:S02]  /*8700*/  IMAD.MOV.U32 R41, RZ, RZ, R44 ;  /* 0x000000ffff297224 */ /* 0x000fe400078e002c */
[----:B------:R-:W-:Y:S01]  /*8710*/  IMAD.MOV.U32 R43, RZ, RZ, R45 ;  /* 0x000000ffff2b7224 */ /* 0x000fe200078e002d */
[C---:B---3--:R-:W-:Y:S06]  /*8720*/  HMMA.16816.F32 R156, R4.reuse, R12, R156 ;  /* 0x0000000c049c723c */ /* 0x048fec000000189c */
[C---:B------:R-:W-:Y:S01]  /*8730*/  HMMA.16816.F32 R36, R4.reuse, R14, R40 ;  /* 0x0000000e0424723c */ /* 0x040fe20000001828 */
[----:B------:R-:W3:Y:S05]  /*8740*/  LDSM.16.MT88.4 R12, [R187+0x11000] ;  /* 0x01100000bb0c783b */ /* 0x000eea0000004200 */
[C---:B-1----:R-:W-:Y:S06]  /*8750*/  HMMA.16816.F32 R148, R4.reuse, R8, R148 ;  /* 0x000000080494723c */ /* 0x042fec0000001894 */
[----:B------:R-:W-:Y:S01]  /*8760*/  HMMA.16816.F32 R40, R4, R10, R240 ;  /* 0x0000000a0428723c */ /* 0x000fe200000018f0 */
[----:B------:R-:W1:Y:S01]  /*8770*/  LDSM.16.MT88.4 R8, [R185+0x13000] ;  /* 0x01300000b908783b */ /* 0x000e620000004200 */
[----:B------:R-:W-:Y:S01]  /*8780*/  @!P4 HADD2 R143, -R135.H0_H0, -RZ.H0_H0 ;  /* 0xa00000ff878fc230 */ /* 0x000fe20000000900 */
[----:B------:R-:W-:Y:S01]  /*8790*/  @!P5 PRMT R191, R142, 0x5410, RZ ;  /* 0x000054108ebfd816 */ /* 0x000fe200000000ff */
[----:B------:R-:W-:-:S03]  /*87a0*/  IMAD.MOV.U32 R142, RZ, RZ, R21 ;  /* 0x000000ffff8e7224 */ /* 0x000fc600078e0015 */
[----:B------:R-:W-:Y:S01]  /*87b0*/  @!P4 PRMT R135, R143, 0x5410, RZ ;  /* 0x000054108f87c816 */ /* 0x000fe200000000ff */
[----:B------:R-:W-:Y:S01]  /*87c0*/  IMAD.MOV.U32 R143, RZ, RZ, R20 ;  /* 0x000000ffff8f7224 */ /* 0x000fe200078e0014 */
[C---:B---3--:R-:W-:Y:S06]  /*87d0*/  HMMA.16816.F32 R44, R4.reuse, R14, R60 ;  /* 0x0000000e042c723c */ /* 0x048fec000000183c */
[C---:B------:R-:W-:Y:S01]  /*87e0*/  HMMA.16816.F32 R140, R4.reuse, R12, R140 ;  /* 0x0000000c048c723c */ /* 0x040fe2000000188c */
[----:B------:R-:W3:Y:S05]  /*87f0*/  LDSM.16.MT88.4 R12, [R186+0x13000] ;  /* 0x01300000ba0c783b */ /* 0x000eea0000004200 */
[C---:B-1----:R-:W-:Y:S06]  /*8800*/  HMMA.16816.F32 R52, R4.reuse, R8, R244 ;  /* 0x000000080434723c */ /* 0x042fec00000018f4 */
[C---:B------:R-:W-:Y:S01]  /*8810*/  HMMA.16816.F32 R60, R4.reuse, R10, R224 ;  /* 0x0000000a043c723c */ /* 0x040fe200000018e0 */
[----:B------:R-:W1:Y:S05]  /*8820*/  LDSM.16.MT88.4 R8, [R188+0x13000] ;  /* 0x01300000bc08783b */ /* 0x000e6a0000004200 */
[C---:B---3--:R-:W-:Y:S06]  /*8830*/  HMMA.16816.F32 R64, R4.reuse, R12, R64 ;  /* 0x0000000c0440723c */ /* 0x048fec0000001840 */
[C---:B------:R-:W-:Y:S01]  /*8840*/  HMMA.16816.F32 R68, R4.reuse, R14, R68 ;  /* 0x0000000e0444723c */ /* 0x040fe20000001844 */
[----:B------:R-:W3:Y:S05]  /*8850*/  LDSM.16.MT88.4 R12, [R187+0x13000] ;  /* 0x01300000bb0c783b */ /* 0x000eea0000004200 */
[C---:B-1----:R-:W-:Y:S06]  /*8860*/  HMMA.16816.F32 R72, R4.reuse, R8, R72 ;  /* 0x000000080448723c */ /* 0x042fec0000001848 */
[----:B------:R-:W-:Y:S01]  /*8870*/  HMMA.16816.F32 R76, R4, R10, R76 ;  /* 0x0000000a044c723c */ /* 0x000fe2000000184c */
[----:B------:R-:W1:Y:S01]  /*8880*/  LDSM.16.MT88.4 R8, [R185+0x15000] ;  /* 0x01500000b908783b */ /* 0x000e620000004200 */
[----:B------:R-:W-:-:S02]  /*8890*/  IMAD.MOV.U32 R241, RZ, RZ, R145 ;  /* 0x000000fffff17224 */ /* 0x000fc400078e0091 */
[----:B------:R-:W-:Y:S02]  /*88a0*/  IMAD.MOV.U32 R240, RZ, RZ, R146 ;  /* 0x000000fffff07224 */ /* 0x000fe400078e0092 */
[----:B------:R-:W-:Y:S02]  /*88b0*/  IMAD.MOV.U32 R246, RZ, RZ, R139 ;  /* 0x000000fffff67224 */ /* 0x000fe400078e008b */
[----:B------:R-:W-:Y:S01]  /*88c0*/  IMAD.MOV.U32 R243, RZ, RZ, R138 ;  /* 0x000000fffff37224 */ /* 0x000fe200078e008a */
[----:B---3--:R-:W-:Y:S01]  /*88d0*/  HMMA.16816.F32 R84, R4, R12, R84 ;  /* 0x0000000c0454723c */ /* 0x008fe20000001854 */
[----:B------:R-:W-:Y:S02]  /*88e0*/  IMAD.MOV.U32 R138, RZ, RZ, R90 ;  /* 0x000000ffff8a7224 */ /* 0x000fe400078e005a */
[----:B------:R-:W-:Y:S02]  /*88f0*/  IMAD.MOV.U32 R139, RZ, RZ, R91 ;  /* 0x000000ffff8b7224 */ /* 0x000fe400078e005b */
[----:B------:R-:W-:-:S02]  /*8900*/  IMAD.MOV.U32 R146, RZ, RZ, R88 ;  /* 0x000000ffff927224 */ /* 0x000fc400078e0058 */
[----:B------:R-:W-:Y:S02]  /*8910*/  IMAD.MOV.U32 R145, RZ, RZ, R89 ;  /* 0x000000ffff917224 */ /* 0x000fe400078e0059 */
[C---:B------:R-:W-:Y:S01]  /*8920*/  HMMA.16816.F32 R88, R4.reuse, R14, R100 ;  /* 0x0000000e0458723c */ /* 0x040fe20000001864 */
[----:B------:R-:W3:Y:S05]  /*8930*/  LDSM.16.MT88.4 R12, [R186+0x15000] ;  /* 0x01500000ba0c783b */ /* 0x000eea0000004200 */
[C---:B-1----:R-:W-:Y:S06]  /*8940*/  HMMA.16816.F32 R92, R4.reuse, R8, R92 ;  /* 0x00000008045c723c */ /* 0x042fec000000185c */
[----:B------:R-:W-:Y:S01]  /*8950*/  HMMA.16816.F32 R96, R4, R10, R96 ;  /* 0x0000000a0460723c */ /* 0x000fe20000001860 */
[----:B------:R-:W1:Y:S01]  /*8960*/  LDSM.16.MT88.4 R8, [R188+0x15000] ;  /* 0x01500000bc08783b */ /* 0x000e620000004200 */
[----:B------:R-:W-:-:S02]  /*8970*/  IMAD.MOV.U32 R137, RZ, RZ, R190 ;  /* 0x000000ffff897224 */ /* 0x000fc400078e00be */
[----:B------:R-:W-:Y:S01]  /*8980*/  IMAD.MOV.U32 R30, RZ, RZ, R136 ;  /* 0x000000ffff1e7224 */ /* 0x000fe200078e0088 */
[----:B------:R2:W5:Y:S01]  /*8990*/  LDL.LU R190, [R1+0xfc] ;  /* 0x0000fc0001be7983 */ /* 0x0005620000300800 */
[----:B------:R-:W-:Y:S02]  /*89a0*/  IMAD.MOV.U32 R242, RZ, RZ, R137 ;  /* 0x000000fffff27224 */ /* 0x000fe400078e0089 */
[----:B------:R-:W-:Y:S01]  /*89b0*/  IMAD.MOV.U32 R22, RZ, RZ, R112 ;  /* 0x000000ffff167224 */ /* 0x000fe200078e0070 */
[----:B------:R2:W5:Y:S01]  /*89c0*/  LDL.LU R189, [R1+0xf8] ;  /* 0x0000f80001bd7983 */ /* 0x0005620000300800 */
[----:B------:R-:W-:Y:S02]  /*89d0*/  IMAD.MOV.U32 R247, RZ, RZ, R111 ;  /* 0x000000fffff77224 */ /* 0x000fe400078e006f */
[----:B------:R-:W-:Y:S01]  /*89e0*/  IMAD.MOV.U32 R23, RZ, RZ, R115 ;  /* 0x000000ffff177224 */ /* 0x000fe200078e0073 */
[----:B---3--:R-:W-:Y:S01]  /*89f0*/  HMMA.16816.F32 R100, R4, R12, R220 ;  /* 0x0000000c0464723c */ /* 0x008fe200000018dc */
[----:B------:R-:W-:Y:S01]  /*8a00*/  IMAD.MOV.U32 R245, RZ, RZ, R114 ;  /* 0x000000fffff57224 */ /* 0x000fe200078e0072 */
[----:B------:R2:W5:Y:S01]  /*8a10*/  LDL.LU R184, [R1+0xf4] ;  /* 0x0000f40001b87983 */ /* 0x0005620000300800 */
[----:B------:R-:W-:-:S02]  /*8a20*/  IMAD.MOV.U32 R244, RZ, RZ, R110 ;  /* 0x000000fffff47224 */ /* 0x000fc400078e006e */
[----:B------:R-:W-:Y:S01]  /*8a30*/  IMAD.MOV.U32 R136, RZ, RZ, R108 ;  /* 0x000000ffff887224 */ /* 0x000fe200078e006c */
[C---:B------:R-:W-:Y:S01]  /*8a40*/  HMMA.16816.F32 R104, R4.reuse, R14, R104 ;  /* 0x0000000e0468723c */ /* 0x040fe20000001868 */
[----:B------:R-:W-:Y:S01]  /*8a50*/  IMAD.MOV.U32 R137, RZ, RZ, R113 ;  /* 0x000000ffff897224 */ /* 0x000fe200078e0071 */
[----:B------:R-:W3:Y:S04]  /*8a60*/  LDSM.16.MT88.4 R12, [R187+0x15000] ;  /* 0x01500000bb0c783b */ /* 0x000ee80000004200 */
[----:B------:R2:W5:Y:S04]  /*8a70*/  LDL.LU R21, [R1+0xf0] ;  /* 0x0000f00001157983 */ /* 0x0005680000300800 */
[----:B------:R2:W5:Y:S01]  /*8a80*/  LDL.LU R20, [R1+0xec] ;  /* 0x0000ec0001147983 */ /* 0x0005620000300800 */
[C---:B-1----:R-:W-:Y:S03]  /*8a90*/  HMMA.16816.F32 R108, R4.reuse, R8, R160 ;  /* 0x00000008046c723c */ /* 0x042fe600000018a0 */
[----:B------:R-:W-:Y:S03]  /*8aa0*/  LDSM.16.MT88.4 R160, [R185+0x11800] ;  /* 0x01180000b9a0783b */ /* 0x000fe60000004200 */
[----:B------:R-:W-:Y:S01]  /*8ab0*/  HMMA.16816.F32 R112, R4, R10, R152 ;  /* 0x0000000a0470723c */ /* 0x000fe20000001898 */
[----:B------:R-:W1:Y:S01]  /*8ac0*/  LDSM.16.MT88.4 R8, [R185+0x17000] ;  /* 0x01700000b908783b */ /* 0x000e620000004200 */
[----:B------:R-:W-:-:S02]  /*8ad0*/  IMAD.MOV.U32 R0, RZ, RZ, R137 ;  /* 0x000000ffff007224 */ /* 0x000fc400078e0089 */
[----:B------:R-:W-:Y:S01]  /*8ae0*/  IMAD.MOV.U32 R2, RZ, RZ, R136 ;  /* 0x000000ffff027224 */ /* 0x000fe200078e0088 */
[----:B------:R-:W-:Y:S01]  /*8af0*/  LDSM.16.MT88.4 R152, [R186+0x11800] ;  /* 0x01180000ba98783b */ /* 0x000fe20000004200 */
        /* <DEDUP_REMOVED lines=8> */
[----:B------:R-:W-:Y:S05]  /*8b80*/  LDSM.16.MT88.4 R80, [R186+0x15800] ;  /* 0x01580000ba50783b */ /* 0x000fea0000004200 */
[C---:B-1----:R-:W-:Y:S01]  /*8b90*/  HMMA.16816.F32 R124, R4.reuse, R8, R56 ;  /* 0x00000008047c723c */ /* 0x042fe20000001838 */
[----:B------:R-:W-:Y:S05]  /*8ba0*/  LDSM.16.MT88.4 R56, [R188+0x13800] ;  /* 0x01380000bc38783b */ /* 0x000fea0000004200 */
[----:B------:R-:W-:Y:S01]  /*8bb0*/  HMMA.16816.F32 R12, R4, R10, R48 ;  /* 0x0000000a040c723c */ /* 0x000fe20000001830 */
[----:B------:R-:W1:Y:S04]  /*8bc0*/  LDSM.16.MT88.4 R8, [R187+0x17000] ;  /* 0x01700000bb08783b */ /* 0x000e680000004200 */
[----:B------:R-:W-:Y:S01]  /*8bd0*/  LDSM.16.MT88.4 R48, [R186+0x13800] ;  /* 0x01380000ba30783b */ /* 0x000fe20000004200 */
[C---:B------:R-:W-:Y:S06]  /*8be0*/  HMMA.16816.F32 R164, R128.reuse, R160, R164 ;  /* 0x000000a080a4723c */ /* 0x040fec00000018a4 */
[----:B------:R-:W-:Y:S07]  /*8bf0*/  HMMA.16816.F32 R160, R128, R162, R16 ;  /* 0x000000a280a0723c */ /* 0x000fee0000001810 */
[----:B------:R-:W-:Y:S01]  /*8c00*/  IMAD.MOV.U32 R19, RZ, RZ, R146 ;  /* 0x000000ffff137224 */ /* 0x000fe200078e0092 */
[C---:B-1----:R-:W-:Y:S06]  /*8c10*/  HMMA.16816.F32 R32, R4.reuse, R8, R32 ;  /* 0x000000080420723c */ /* 0x042fec0000001820 */
[----:B------:R-:W-:Y:S01]  /*8c20*/  HMMA.16816.F32 R24, R4, R10, R24 ;  /* 0x0000000a0418723c */ /* 0x000fe20000001818 */
[----:B------:R-:W-:Y:S01]  /*8c30*/  IMAD.MOV.U32 R18, RZ, RZ, R139 ;  /* 0x000000ffff127224 */ /* 0x000fe200078e008b */
[----:B------:R-:W-:Y:S01]  /*8c40*/  USHF.L.U32 UR23, UR23, 0x3, URZ ;  /* 0x0000000317177899 */ /* 0x000fe2000800063f */
[----:B------:R-:W-:Y:S01]  /*8c50*/  IMAD.MOV.U32 R17, RZ, RZ, R138 ;  /* 0x000000ffff117224 */ /* 0x000fe200078e008a */
[----:B------:R-:W-:Y:S03]  /*8c60*/  LDSM.16.MT88.4 R8, [R187+0x17800] ;  /* 0x01780000bb08783b */ /* 0x000fe60000004200 */
[----:B------:R-:W-:Y:S01]  /*8c70*/  IMAD.MOV.U32 R7, RZ, RZ, R145 ;  /* 0x000000ffff077224 */ /* 0x000fe200078e0091 */
[----:B------:R-:W-:Y:S04]  /*8c80*/  LDSM.16.MT88.4 R136, [R187+0x11800] ;  /* 0x01180000bb88783b */ /* 0x000fe80000004200 */
[----:B------:R-:W1:Y:S02]  /*8c90*/  LDSM.16.MT88.4 R144, [R188+0x11800] ;  /* 0x01180000bc90783b */ /* 0x000e640000004200 */
[C---:B-1----:R-:W-:Y:S06]  /*8ca0*/  HMMA.16816.F32 R148, R128.reuse, R144, R148 ;  /* 0x000000908094723c */ /* 0x042fec0000001894 */
[C---:B------:R-:W-:Y:S01]  /*8cb0*/  HMMA.16816.F32 R144, R128.reuse, R146, R40 ;  /* 0x000000928090723c */ /* 0x040fe20000001828 */
[----:B------:R-:W1:Y:S05]  /*8cc0*/  LDSM.16.MT88.4 R40, [R185+0x13800] ;  /* 0x01380000b928783b */ /* 0x000e6a0000004200 */
[C---:B------:R-:W-:Y:S06]  /*8cd0*/  HMMA.16816.F32 R156, R128.reuse, R152, R156 ;  /* 0x00000098809c723c */ /* 0x040fec000000189c */
[C---:B------:R-:W-:Y:S06]  /*8ce0*/  HMMA.16816.F32 R152, R128.reuse, R154, R36 ;  /* 0x0000009a8098723c */ /* 0x040fec0000001824 */
[C---:B------:R-:W-:Y:S06]  /*8cf0*/  HMMA.16816.F32 R140, R128.reuse, R136, R140 ;  /* 0x00000088808c723c */ /* 0x040fec000000188c */
[C---:B------:R-:W-:Y:S06]  /*8d00*/  HMMA.16816.F32 R136, R128.reuse, R138, R44 ;  /* 0x0000008a8088723c */ /* 0x040fec000000182c */
[C---:B------:R-:W-:Y:S01]  /*8d10*/  HMMA.16816.F32 R44, R128.reuse, R48, R64 ;  /* 0x00000030802c723c */ /* 0x040fe20000001840 */
[----:B------:R-:W3:Y:S05]  /*8d20*/  LDSM.16.MT88.4 R64, [R187+0x13800] ;  /* 0x01380000bb40783b */ /* 0x000eea0000004200 */
[C---:B-1----:R-:W-:Y:S06]  /*8d30*/  HMMA.16816.F32 R36, R128.reuse, R40, R52 ;  /* 0x000000288024723c */ /* 0x042fec0000001834 */
[C---:B------:R-:W-:Y:S01]  /*8d40*/  HMMA.16816.F32 R52, R128.reuse, R56, R72 ;  /* 0x000000388034723c */ /* 0x040fe20000001848 */
[----:B------:R-:W1:Y:S05]  /*8d50*/  LDSM.16.MT88.4 R72, [R185+0x15800] ;  /* 0x01580000b948783b */ /* 0x000e6a0000004200 */
[C---:B------:R-:W-:Y:S06]  /*8d60*/  HMMA.16816.F32 R40, R128.reuse, R42, R60 ;  /* 0x0000002a8028723c */ /* 0x040fec000000183c */
[C---:B------:R-:W-:Y:S06]  /*8d70*/  HMMA.16816.F32 R48, R128.reuse, R50, R68 ;  /* 0x000000328030723c */ /* 0x040fec0000001844 */
[C---:B---3--:R-:W-:Y:S06]  /*8d80*/  HMMA.16816.F32 R60, R128.reuse, R64, R84 ;  /* 0x00000040803c723c */ /* 0x048fec0000001854 */
[C---:B------:R-:W-:Y:S01]  /*8d90*/  HMMA.16816.F32 R64, R128.reuse, R66, R88 ;  /* 0x000000428040723c */ /* 0x040fe20000001858 */
[----:B------:R-:W3:Y:S05]  /*8da0*/  LDSM.16.MT88.4 R88, [R188+0x15800] ;  /* 0x01580000bc58783b */ /* 0x000eea0000004200 */
[C---:B-1----:R-:W-:Y:S06]  /*8db0*/  HMMA.16816.F32 R68, R128.reuse, R72, R92 ;  /* 0x000000488044723c */ /* 0x042fec000000185c */
[C---:B------:R-:W-:Y:S01]  /*8dc0*/  HMMA.16816.F32 R72, R128.reuse, R74, R96 ;  /* 0x0000004a8048723c */ /* 0x040fe20000001860 */
[----:B------:R-:W1:Y:S05]  /*8dd0*/  LDSM.16.MT88.4 R96, [R187+0x15800] ;  /* 0x01580000bb60783b */ /* 0x000e6a0000004200 */
[----:B------:R-:W-:Y:S01]  /*8de0*/  HMMA.16816.F32 R56, R128, R58, R76 ;  /* 0x0000003a8038723c */ /* 0x000fe2000000184c */
[----:B------:R-:W-:-:S05]  /*8df0*/  FADD.FTZ R6, R0, R239 ;  /* 0x000000ef00067221 */ /* 0x000fca0000010000 */
[----:B------:R-:W-:Y:S01]  /*8e00*/  HMMA.16816.F32 R76, R128, R80, R100 ;  /* 0x00000050804c723c */ /* 0x000fe20000001864 */
[----:B------:R-:W-:-:S05]  /*8e10*/  IMAD.U32 R0, RZ, RZ, UR23 ;  /* 0x00000017ff007e24 */ /* 0x000fca000f8e00ff */
[C---:B------:R-:W-:Y:S01]  /*8e20*/  HMMA.16816.F32 R80, R128.reuse, R82, R104 ;  /* 0x000000528050723c */ /* 0x040fe20000001868 */
[----:B------:R-:W4:Y:S05]  /*8e30*/  LDSM.16.MT88.4 R104, [R185+0x17800] ;  /* 0x01780000b968783b */ /* 0x000f2a0000004200 */
[C---:B---3--:R-:W-:Y:S06]  /*8e40*/  HMMA.16816.F32 R84, R128.reuse, R88, R108 ;  /* 0x000000588054723c */ /* 0x048fec000000186c */
[----:B------:R-:W-:Y:S01]  /*8e50*/  HMMA.16816.F32 R88, R128, R90, R112 ;  /* 0x0000005a8058723c */ /* 0x000fe20000001870 */
[----:B------:R-:W3:Y:S01]  /*8e60*/  LDSM.16.MT88.4 R112, [R186+0x17800] ;  /* 0x01780000ba70783b */ /* 0x000ee20000004200 */
[----:B------:R-:W-:-:S04]  /*8e70*/  IMAD.WIDE R4, R0, 0x2, R28 ;  /* 0x0000000200047825 */ /* 0x000fc800078e021c */
[C---:B-1----:R-:W-:Y:S06]  /*8e80*/  HMMA.16816.F32 R92, R128.reuse, R96, R116 ;  /* 0x00000060805c723c */ /* 0x042fec0000001874 */
[----:B------:R-:W-:Y:S01]  /*8e90*/  HMMA.16816.F32 R96, R128, R98, R120 ;  /* 0x000000628060723c */ /* 0x000fe20000001878 */
[----:B------:R-:W1:Y:S01]  /*8ea0*/  LDSM.16.MT88.4 R120, [R188+0x17800] ;  /* 0x01780000bc78783b */ /* 0x000e620000004200 */
[----:B------:R-:W-:-:S03]  /*8eb0*/  FADD.FTZ R2, R2, R238 ;  /* 0x000000ee02027221 */ /* 0x000fc60000010000 */
[----:B------:R2:W-:Y:S01]  /*8ec0*/  STG.E.U16 desc[UR30][R4.64], R235 ;  /* 0x000000eb04007986 */ /* 0x0005e2000c10151e */
[----:B------:R-:W-:Y:S01]  /*8ed0*/  FADD.FTZ R0, R17, R2 ;  /* 0x0000000211007221 */ /* 0x000fe20000010000 */
[----:B------:R-:W-:Y:S02]  /*8ee0*/  FADD.FTZ R2, R18, R6 ;  /* 0x0000000612027221 */ /* 0x000fe40000010000 */
[----:B------:R2:W-:Y:S04]  /*8ef0*/  STG.E.U16 desc[UR30][R4.64+0x2], R233 ;  /* 0x000002e904007986 */ /* 0x0005e8000c10151e */
[----:B------:R2:W-:Y:S04]  /*8f00*/  STG.E.U16 desc[UR30][R28.64+0x10], R231 ;  /* 0x000010e71c007986 */ /* 0x0005e8000c10151e */
[----:B------:R2:W-:Y:S01]  /*8f10*/  STG.E.U16 desc[UR30][R28.64+0x12], R230 ;  /* 0x000012e61c007986 */ /* 0x0005e2000c10151e */
[----:B------:R-:W-:-:S03]  /*8f20*/  FADD.FTZ R0, R19, R0 ;  /* 0x0000000013007221 */ /* 0x000fc60000010000 */
[----:B------:R2:W-:Y:S04]  /*8f30*/  STG.E.U16 desc[UR30][R4.64+0x10], R234 ;  /* 0x000010ea04007986 */ /* 0x0005e8000c10151e */
[----:B------:R2:W-:Y:S01]  /*8f40*/  STG.E.U16 desc[UR30][R4.64+0x12], R232 ;  /* 0x000012e804007986 */ /* 0x0005e2000c10151e */
[----:B------:R-:W-:-:S03]  /*8f50*/  FADD.FTZ R2, R7, R2 ;  /* 0x0000000207027221 */ /* 0x000fc60000010000 */
[----:B------:R2:W-:Y:S04]  /*8f60*/  STG.E.U16 desc[UR30][R28.64+0x20], R237 ;  /* 0x000020ed1c007986 */ /* 0x0005e8000c10151e */
[----:B------:R2:W-:Y:S04]  /*8f70*/  STG.E.U16 desc[UR30][R28.64+0x22], R236 ;  /* 0x000022ec1c007986 */ /* 0x0005e8000c10151e */
[----:B------:R2:W-:Y:S04]  /*8f80*/  STG.E.U16 desc[UR30][R4.64+0x20], R229 ;  /* 0x000020e504007986 */ /* 0x0005e8000c10151e */
        /* <DEDUP_REMOVED lines=34> */
[----:B------:R-:W-:-:S05]  /*91b0*/  FADD.FTZ R249, R22, R2 ;  /* 0x0000000216f97221 */ /* 0x000fca0000010000 */
[----:B---3--:R-:W-:Y:S01]  /*91c0*/  HMMA.16816.F32 R108, R128, R112, R224 ;  /* 0x00000070806c723c */ /* 0x008fe200000018e0 */
[----:B------:R-:W-:-:S05]  /*91d0*/  IADD3 R216, P1, R28, -0x80, RZ ;  /* 0xffffff801cd87810 */ /* 0x000fca0007f3e0ff */
[----:B-1----:R-:W-:Y:S01]  /*91e0*/  HMMA.16816.F32 R116, R128, R120, R124 ;  /* 0x000000788074723c */ /* 0x002fe2000000187c */
[----:B------:R-:W-:Y:S01]  /*91f0*/  FADD.FTZ R248, R248, R0 ;  /* 0x00000000f8f87221 */ /* 0x000fe20000010000 */
[----:B------:R-:W-:-:S04]  /*9200*/  FADD.FTZ R249, R252, R249 ;  /* 0x000000f9fcf97221 */ /* 0x000fc80000010000 */
[----:B------:R-:W-:Y:S01]  /*9210*/  HMMA.16816.F32 R112, R128, R114, R220 ;  /* 0x000000728070723c */ /* 0x000fe200000018dc */
[----:B------:R-:W-:-:S05]  /*9220*/  IADD3.X R217, R29, -0x1, RZ, P1, !PT ;  /* 0xffffffff1dd97810 */ /* 0x000fca0000ffe4ff */
[C---:B------:R-:W-:Y:S06]  /*9230*/  HMMA.16816.F32 R120, R128.reuse, R122, R12 ;  /* 0x0000007a8078723c */ /* 0x040fec000000180c */
[C---:B------:R-:W-:Y:S06]  /*9240*/  HMMA.16816.F32 R124, R128.reuse, R8, R32 ;  /* 0x00000008807c723c */ /* 0x040fec0000001820 */
[----:B------:R-:W-:Y:S01]  /*9250*/  HMMA.16816.F32 R128, R128, R10, R24 ;  /* 0x0000000a8080723c */ /* 0x000fe20000001818 */
[----:B------:R-:W-:-:S08]  /*9260*/  NOP ;  /* 0x0000000000007918 */ /* 0x000fd00000000000 */
[----:B--2---:R-:W-:-:S15]  /*9270*/  @!P0 BRA `(.L_x_574) ;  /* 0x0000007c00a08947 */ /* 0x004fde0003800000 */
[----:B------:R-:W2:Y:S01]  /*9280*/  LDL R247, [R1+0xa8] ;  /* 0x0000a80001f77983 */ /* 0x000ea20000100800 */
[----:B------:R-:W-:-:S03]  /*9290*/  ULDC UR4, c[0x0][0x2d0] ;  /* 0x0000b40000047ab9 */ /* 0x000fc60000000800 */
[----:B------:R-:W3:Y:S04]  /*92a0*/  LDL R240, [R1+0x74] ;  /* 0x0000740001f07983 */ /* 0x000ee80000100800 */
[----:B------:R-:W4:Y:S04]  /*92b0*/  LDL R241, [R1+0xac] ;  /* 0x0000ac0001f17983 */ /* 0x000f280000100800 */
[----:B------:R-:W4:Y:S04]  /*92c0*/  LDL.64 R242, [R1+0xc8] ;  /* 0x0000c80001f27983 */ /* 0x000f280000100a00 */
[----:B------:R-:W4:Y:S01]  /*92d0*/  LDL.64 R22, [R1+0xd8] ;  /* 0x0000d80001167983 */ /* 0x000f220000100a00 */
[----:B------:R-:W-:Y:S01]  /*92e0*/  UIADD3 UR20, UR22, -0x2, URZ ;  /* 0xfffffffe16147890 */ /* 0x000fe2000fffe03f */
[----:B------:R-:W-:-:S04]  /*92f0*/  DEPBAR.LE SB0, 0x0 ;  /* 0x000080000000791a */ /* 0x000fc80000000000 */
[----:B------:R-:W1:Y:S01]  /*9300*/  S2R R30, SR_TID.X ;  /* 0x00000000001e7919 */ /* 0x000e620000002100 */
[----:B------:R-:W-:Y:S02]  /*9310*/  USHF.R.S32.HI UR6, URZ, 0x1f, UR20 ;  /* 0x0000001f3f067899 */ /* 0x000fe40008011414 */
[----:B------:R-:W-:Y:S01]  /*9320*/  UISETP.GE.AND UP0, UPT, UR22, 0x3, UPT ;  /* 0x000000031600788c */ /* 0x000fe2000bf06270 */
        /* <DEDUP_REMOVED lines=14> */
[----:B---3--:R-:W-:Y:S02]  /*9410*/  ISETP.GE.AND P4, PT, R240, UR4, PT ;  /* 0x00000004f0007c0c */ /* 0x008fe4000bf86270 */
[----:B----4-:R-:W-:Y:S01]  /*9420*/  ISETP.GE.AND P3, PT, R241, UR4, PT ;  /* 0x00000004f1007c0c */ /* 0x010fe2000bf66270 */
[----:B------:R-:W-:Y:S01]  /*9430*/  UIMAD UR4, UR12, UR20, URZ ;  /* 0x000000140c0472a4 */ /* 0x000fe2000f8e023f */
[----:B------:R-:W-:-:S07]  /*9440*/  IMAD.MOV.U32 R5, RZ, RZ, R243 ;  /* 0x000000ffff057224 */ /* 0x000fce00078e00f3 */
[----:B------:R-:W2:Y:S01]  /*9450*/  @!P5 LDC.64 R8, c[0x0][0x220] ;  /* 0x00008800ff08db82 */ /* 0x000ea20000000a00 */
[----:B------:R-:W-:Y:S01]  /*9460*/  UIMAD UR4, UR6, UR13, UR4 ;  /* 0x0000000d060472a4 */ /* 0x000fe2000f8e0204 */
[----:B------:R-:W-:-:S04]  /*9470*/  IMAD.MOV.U32 R4, RZ, RZ, R22 ;  /* 0x000000ffff047224 */ /* 0x000fc800078e0016 */
[----:B------:R-:W-:Y:S02]  /*9480*/  IMAD.WIDE.U32 R4, R0, UR13, R4 ;  /* 0x0000000d00047c25 */ /* 0x000fe4000f8e0004 */
[----:B------:R-:W3:Y:S02]  /*9490*/  @!P4 LDC.64 R12, c[0x0][0x220] ;  /* 0x00008800ff0ccb82 */ /* 0x000ee40000000a00 */
[----:B------:R-:W-:Y:S01]  /*94a0*/  VIADD R0, R5, UR4 ;  /* 0x0000000405007c36 */ /* 0x000fe20008000000 */
[----:B-1----:R-:W-:-:S05]  /*94b0*/  @!P6 LEA R6, P1, R4, R6, 0x1 ;  /* 0x000000060406e211 */ /* 0x002fca00078208ff */
[----:B------:R-:W1:Y:S01]  /*94c0*/  @!P3 LDC.64 R10, c[0x0][0x220] ;  /* 0x00008800ff0abb82 */ /* 0x000e620000000a00 */
[C---:B------:R-:W-:Y:S02]  /*94d0*/  @!P6 LEA.HI.X R7, R4.reuse, R7, R0, 0x1, P1 ;  /* 0x000000070407e211 */ /* 0x040fe400008f0c00 */
[----:B------:R-:W-:-:S03]  /*94e0*/  IADD3 R2, P1, R4, UR24, RZ ;  /* 0x0000001804027c10 */ /* 0x000fc6000ff3e0ff */
[----:B------:R-:W-:Y:S01]  /*94f0*/  @!PT LDS RZ, [RZ] ;  /* 0x00000000fffff984 */ /* 0x000fe20000000800 */
[----:B------:R-:W-:Y:S01]  /*9500*/  @!PT LDS RZ, [RZ] ;  /* 0x00000000fffff984 */ /* 0x000fe20000000800 */
[----:B------:R-:W-:Y:S01]  /*9510*/  @!PT LDS RZ, [RZ] ;  /* 0x00000000fffff984 */ /* 0x000fe20000000800 */
[----:B------:R4:W-:Y:S02]  /*9520*/  @!P6 LDGSTS.E.BYPASS.LTC128B.128 [R212+0x10000], desc[UR30][R6.64] ;  /* 0x1000000006d4efae */ /* 0x0009e4000b901d5e */
[----:B------:R-:W4:Y:S01]  /*9530*/  @!P5 LDC.64 R16, c[0x0][0x220] ;  /* 0x00008800ff10db82 */ /* 0x000f220000000a00 */
[C---:B--2---:R-:W-:Y:S01]  /*9540*/  @!P5 LEA R8, P0, R4.reuse, R8, 0x1 ;  /* 0x000000080408d211 */ /* 0x044fe200078008ff */
[----:B------:R-:W-:Y:S03]  /*9550*/  @P5 STS.128 [R212+0x12000], RZ ;  /* 0x012000ffd4005388 */ /* 0x000fe60000000c00 */
[----:B------:R-:W-:-:S03]  /*9560*/  @!P5 LEA.HI.X R9, R4, R9, R0, 0x1, P0 ;  /* 0x000000090409d211 */ /* 0x000fc600000f0c00 */
[----:B------:R-:W2:Y:S01]  /*9570*/  @!P4 LDC.64 R24, c[0x0][0x220] ;  /* 0x00008800ff18cb82 */ /* 0x000ea20000000a00 */
[C---:B---3--:R-:W-:Y:S01]  /*9580*/  @!P4 LEA R12, P0, R4.reuse, R12, 0x1 ;  /* 0x0000000c040cc211 */ /* 0x048fe200078008ff */
[----:B------:R-:W-:Y:S01]  /*9590*/  @!PT LDS RZ, [RZ] ;  /* 0x00000000fffff984 */ /* 0x000fe20000000800 */
[----:B------:R-:W-:Y:S01]  /*95a0*/  @!PT LDS RZ, [RZ] ;  /* 0x00000000fffff984 */ /* 0x000fe20000000800 */
[----:B------:R-:W-:Y:S01]  /*95b0*/  @!PT LDS RZ, [RZ] ;  /* 0x00000000fffff984 */ /* 0x000fe20000000800 */
[----:B------:R3:W-:Y:S03]  /*95c0*/  @!P5 LDGSTS.E.BYPASS.LTC128B.128 [R212+0x12000], desc[UR30][R8.64+0x80] ;  /* 0x1200008008d4dfae */ /* 0x0007e6000b901d5e */
[C-C-:B------:R-:W-:Y:S01]  /*95d0*/  @!P4 LEA.HI.X R13, R4.reuse, R13, R0.reuse, 0x1, P0 ;  /* 0x0000000d040dc211 */ /* 0x140fe200000f0c00 */
[----:B------:R-:W-:Y:S01]  /*95e0*/  @P4 STS.128 [R212+0x14000], RZ ;  /* 0x014000ffd4004388 */ /* 0x000fe20000000c00 */
[C---:B-1----:R-:W-:Y:S01]  /*95f0*/  @!P3 LEA R10, P0, R4.reuse, R10, 0x1 ;  /* 0x0000000a040ab211 */ /* 0x042fe200078008ff */
[----:B------:R-:W1:Y:S02]  /*9600*/  @!P3 LDC.64 R22, c[0x0][0x220] ;  /* 0x00008800ff16bb82 */ /* 0x000e640000000a00 */
[----:B------:R-:W-:Y:S01]  /*9610*/  @!PT LDS RZ, [RZ] ;  /* 0x00000000fffff984 */ /* 0x000fe20000000800 */
[----:B------:R-:W-:Y:S01]  /*9620*/  @!PT LDS RZ, [RZ] ;  /* 0x00000000fffff984 */ /* 0x000fe20000000800 */
[----:B------:R-:W-:Y:S01]  /*9630*/  @!PT LDS RZ, [RZ] ;  /* 0x00000000fffff984 */ /* 0x000fe20000000800 */
[----:B------:R2:W-:Y:S01]  /*9640*/  @!P4 LDGSTS.E.BYPASS.LTC128B.128 [R212+0x14000], desc[UR30][R12.64+0x100] ;  /* 0x140001000cd4cfae */ /* 0x0005e2000b901d5e */
[----:B------:R-:W-:-:S02]  /*9650*/  @!P3 LEA.HI.X R11, R4, R11, R0, 0x1, P0 ;  /* 0x0000000b040bb211 */ /* 0x000fc400000f0c00 */
[----:B------:R-:W-:Y:S01]  /*9660*/  IADD3.X R4, R0, UR19, RZ, P1, !PT ;  /* 0x0000001300047c10 */ /* 0x000fe20008ffe4ff */
[----:B------:R-:W-:Y:S01]  /*9670*/  @P3 STS.128 [R212+0x16000], RZ ;  /* 0x016000ffd4003388 */ /* 0x000fe20000000c00 */
[C---:B------:R-:W-:Y:S02]  /*9680*/  IADD3 R0, P1, R2.reuse, UR24, RZ ;  /* 0x0000001802007c10 */ /* 0x040fe4000ff3e0ff */
[----:B----4-:R-:W-:Y:S01]  /*9690*/  @!P6 LEA R6, P0, R2, R14, 0x1 ;  /* 0x0000000e0206e211 */ /* 0x010fe200078008ff */
[----:B------:R-:W-:Y:S01]  /*96a0*/  @!PT LDS RZ, [RZ] ;  /* 0x00000000fffff984 */ /* 0x000fe20000000800 */
[----:B------:R-:W-:Y:S01]  /*96b0*/  @!PT LDS RZ, [RZ] ;  /* 0x00000000fffff984 */ /* 0x000fe20000000800 */
[----:B------:R-:W-:Y:S01]  /*96c0*/  @!PT LDS RZ, [RZ] ;  /* 0x00000000fffff984 */ /* 0x000fe20000000800 */
[----:B------:R4:W-:Y:S01]  /*96d0*/  @!P3 LDGSTS.E.BYPASS.LTC128B.128 [R212+0x16000], desc[UR30][R10.64+0x180] ;  /* 0x160001800ad4bfae */ /* 0x0009e2000b901d5e */
[----:B------:R-:W-:Y:S02]  /*96e0*/  IADD3.X R5, R4, UR19, RZ, P1, !PT ;  /* 0x0000001304057c10 */ /* 0x000fe40008ffe4ff */
[C---:B------:R-:W-:Y:S01]  /*96f0*/  @!P6 LEA.HI.X R7, R2.reuse, R15, R4, 0x1, P0 ;  /* 0x0000000f0207e211 */ /* 0x040fe200000f0c04 */
[----:B------:R-:W-:Y:S01]  /*9700*/  @P6 STS.128 [R212+0x10800], RZ ;  /* 0x010800ffd4006388 */ /* 0x000fe20000000c00 */
[----:B------:R-:W1:Y:S03]  /*9710*/  @!P4 LDC.64 R14, c[0x0][0x220] ;  /* 0x00008800ff0ecb82 */ /* 0x000e660000000a00 */
[----:B------:R-:W-:Y:S01]  /*9720*/  @!PT LDS RZ, [RZ] ;  /* 0x00000000fffff984 */ /* 0x000fe20000000800 */
[----:B------:R-:W-:Y:S01]  /*9730*/  @!PT LDS RZ, [RZ] ;  /* 0x00000000fffff984 */ /* 0x000fe20000000800 */
[----:B------:R-:W-:Y:S01]  /*9740*/  @!PT LDS RZ, [RZ] ;  /* 0x00000000fffff984 */ /* 0x000fe20000000800 */
[----:B------:R-:W-:Y:S01]  /*9750*/  @!P6 LDGSTS.E.BYPASS.LTC128B.128 [R212+0x10800], desc[UR30][R6.64] ;  /* 0x1080000006d4efae */ /* 0x000fe2000b901d5e */
[----:B---3--:R-:W-:-:S03]  /*9760*/  @!P5 LEA R8, P0, R2, R16, 0x1 ;  /* 0x000000100208d211 */ /* 0x008fc600078008ff */
[----:B------:R-:W-:Y:S01]  /*9770*/  @P5 STS.128 [R212+0x12800], RZ ;  /* 0x012800ffd4005388 */ /* 0x000fe20000000c00 */
[----:B------:R-:W-:Y:S02]  /*9780*/  @!P5 LEA.HI.X R9, R2, R17, R4, 0x1, P0 ;  /* 0x000000110209d211 */ /* 0x000fe400000f0c04 */
[----:B------:R-:W3:Y:S01]  /*9790*/  @!P5 LDC.64 R16, c[0x0][0x220] ;  /* 0x00008800ff10db82 */ /* 0x000ee20000000a00 */
[C---:B--2---:R-:W-:Y:S02]  /*97a0*/  @!P6 LEA R12, P1, R0.reuse, R18, 0x1 ;  /* 0x00000012000ce211 */ /* 0x044fe400078208ff */
[----:B------:R-:W-:Y:S01]  /*97b0*/  @!PT LDS RZ, [RZ] ;  /* 0x00000000fffff984 */ /* 0x000fe20000000800 */
[----:B------:R-:W-:Y:S01]  /*97c0*/  @!PT LDS RZ, [RZ] ;  /* 0x00000000fffff984 */ /* 0x000fe20000000800 */
[----:B------:R-:W-:Y:S01]  /*97d0*/  @!PT LDS RZ, [RZ] ;  /* 0x00000000fffff984 */ /* 0x000fe20000000800 */
[----:B------:R1:W-:Y:S02]  /*97e0*/  @!P5 LDGSTS.E.BYPASS.LTC128B.128 [R212+0x12800], desc[UR30][R8.64+0x80] ;  /* 0x1280008008d4dfae */ /* 0x0003e4000b901d5e */
[----:B------:R-:W-:Y:S02]  /*97f0*/  @!P6 LEA.HI.X R13, R0, R19, R5, 0x1, P1 ;  /* 0x00000013000de211 */ /* 0x000fe400008f0c05 */
[----:B------:R-:W-:Y:S01]  /*9800*/  @P4 STS.128 [R212+0x14800], RZ ;  /* 0x014800ffd4004388 */ /* 0x000fe20000000c00 */
[----:B------:R-:W2:Y:S01]  /*9810*/  @!P4 LDC.64 R18, c[0x0][0x220] ;  /* 0x00008800ff12cb82 */ /* 0x000ea20000000a00 */
[----:B----4-:R-:W-:-:S04]  /*9820*/  @!P4 LEA R10, P0, R2, R24, 0x1 ;  /* 0x00000018020ac211 */ /* 0x010fc800078008ff */
[----:B------:R-:W-:-:S03]  /*9830*/  @!P4 LEA.HI.X R11, R2, R25, R4, 0x1, P0 ;  /* 0x00000019020bc211 */ /* 0x000fc600000f0c04 */
[----:B------:R-:W4:Y:S02]  /*9840*/  @!P3 LDC.64 R24, c[0x0][0x220] ;  /* 0x00008800ff18bb82 */ /* 0x000f240000000a00 */
        /* <DEDUP_REMOVED lines=8> */
[C---:B---3--:R-:W-:Y:S02]  /*98d0*/  @!P5 LEA R6, P0, R0.reuse, R16, 0x1 ;  /* 0x000000100006d211 */ /* 0x048fe400078008ff */
[----:B------:R-:W-:Y:S01]  /*98e0*/  @!PT LDS RZ, [RZ] ;  /* 0x00000000fffff984 */ /* 0x000fe20000000800 */
[----:B------:R-:W-:Y:S01]  /*98f0*/  @!PT LDS RZ, [RZ] ;  /* 0x00000000fffff984 */ /* 0x000fe20000000800 */
[----:B------:R-:W-:Y:S01]  /*9900*/  @!PT LDS RZ, [RZ] ;  /* 0x00000000fffff984 */ /* 0x000fe20000000800 */
[----:B------:R3:W-:Y:S01]  /*9910*/  @!P3 LDGSTS.E.BYPASS.LTC128B.128 [R212+0x16800], desc[UR30][R8.64+0x180] ;  /* 0x1680018008d4bfae */ /* 0x0007e2000b901d5e */
[C---:B------:R-:W-:Y:S02]  /*9920*/  IADD3 R2, P1, R0.reuse, UR24, RZ ;  /* 0x0000001800027c10 */ /* 0x040fe4000ff3e0ff */
[C---:B------:R-:W-:Y:S01]  /*9930*/  @!P5 LEA.HI.X R7, R0.reuse, R17, R5, 0x1, P0 ;  /* 0x000000110007d211 */ /* 0x040fe200000f0c05 */
[----:B------:R-:W-:Y:S01]  /*9940*/  @P6 STS.128 [R212+0x11000], RZ ;  /* 0x011000ffd4006388 */ /* 0x000fe20000000c00 */
[----:B------:R-:W-:Y:S01]  /*9950*/  IADD3.X R4, R5, UR19, RZ, P1, !PT ;  /* 0x0000001305047c10 */ /* 0x000fe20008ffe4ff */
[----:B------:R-:W2:Y:S02]  /*9960*/  @!P5 LDC.64 R10, c[0x0][0x220] ;  /* 0x00008800ff0adb82 */ /* 0x000ea40000000a00 */
        /* <DEDUP_REMOVED lines=9> */
[----:B------:R-:W-:Y:S01]  /*9a00*/  @P4 STS.128 [R212+0x15000], RZ ;  /* 0x015000ffd4004388 */ /* 0x000fe20000000c00 */
[----:B---3--:R-:W-:-:S02]  /*9a10*/  @!P4 LEA R8, P0, R0, R14, 0x1 ;  /* 0x0000000e0008c211 */ /* 0x008fc400078008ff */
[----:B------:R-:W-:Y:S02]  /*9a20*/  @!P6 LEA R14, P1, R2, R26, 0x1 ;  /* 0x0000001a020ee211 */ /* 0x000fe400078208ff */
[--C-:B------:R-:W-:Y:S02]  /*9a30*/  @!P4 LEA.HI.X R9, R0, R15, R5.reuse, 0x1, P0 ;  /* 0x0000000f0009c211 */ /* 0x100fe400000f0c05 */
[C---:B--2---:R-:W-:Y:S02]  /*9a40*/  @!P5 LEA R10, P2, R2.reuse, R10, 0x1 ;  /* 0x0000000a020ad211 */ /* 0x044fe400078408ff */
[--C-:B------:R-:W-:Y:S01]  /*9a50*/  @!P6 LEA.HI.X R15, R2, R27, R4.reuse, 0x1, P1 ;  /* 0x0000001b020fe211 */ /* 0x100fe200008f0c04 */
[----:B------:R-:W-:Y:S01]  /*9a60*/  @!PT LDS RZ, [RZ] ;  /* 0x00000000fffff984 */ /* 0x000fe20000000800 */
[----:B------:R-:W-:Y:S01]  /*9a70*/  @!PT LDS RZ, [RZ] ;  /* 0x00000000fffff984 */ /* 0x000fe20000000800 */
[----:B------:R-:W-:Y:S01]  /*9a80*/  @!PT LDS RZ, [RZ] ;  /* 0x00000000fffff984 */ /* 0x000fe20000000800 */
[----:B------:R2:W-:Y:S01]  /*9a90*/  @!P4 LDGSTS.E.BYPASS.LTC128B.128 [R212+0x15000], desc[UR30][R8.64+0x100] ;  /* 0x1500010008d4cfae */ /* 0x0005e2000b901d5e */
[----:B----4-:R-:W-:Y:S02]  /*9aa0*/  @!P3 LEA R12, P0, R0, R24, 0x1 ;  /* 0x00000018000cb211 */ /* 0x010fe400078008ff */
[----:B------:R-:W-:Y:S01]  /*9ab0*/  @!P5 LEA.HI.X R11, R2, R11, R4, 0x1, P2 ;  /* 0x0000000b020bd211 */ /* 0x000fe200010f0c04 */
[----:B------:R-:W-:Y:S01]  /*9ac0*/  @P3 STS.128 [R212+0x17000], RZ ;  /* 0x017000ffd4003388 */ /* 0x000fe20000000c00 */
[----:B------:R-:W-:Y:S01]  /*9ad0*/  @!P3 LEA.HI.X R13, R0, R25, R5, 0x1, P0 ;  /* 0x00000019000db211 */ /* 0x000fe200000f0c05 */
[----:B------:R-:W-:Y:S01]  /*9ae0*/  IMAD.U32 R0, RZ, RZ, UR20 ;  /* 0x00000014ff007e24 */ /* 0x000fe2000f8e00ff */
[----:B-1----:R-:W-:-:S03]  /*9af0*/  @!P3 LEA R6, P0, R2, R22, 0x1 ;  /* 0x000000160206b211 */ /* 0x002fc600078008ff */
        /* <DEDUP_REMOVED lines=15> */
[----:B--2---:R-:W-:-:S03]  /*9bf0*/  @!P4 LEA R8, P1, R2, R18, 0x1 ;  /* 0x000000120208c211 */ /* 0x004fc600078208ff */
[----:B------:R-:W-:Y:S01]  /*9c00*/  @P4 STS.128 [R212+0x15800], RZ ;  /* 0x015800ffd4004388 */ /* 0x000fe20000000c00 */
[----:B------:R-:W-:Y:S01]  /*9c10*/  @!P4 LEA.HI.X R9, R2, R19, R4, 0x1, P1 ;  /* 0x000000130209c211 */ /* 0x000fe200008f0c04 */
[----:B------:R-:W-:-:S04]  /*9c20*/  IMAD.SHL.U32 R2, R30, 0x2, RZ ;  /* 0x000000021e027824 */ /* 0x000fc800078e00ff */
[----:B------:R-:W-:Y:S01]  /*9c30*/  @!PT LDS RZ, [RZ] ;  /* 0x00000000fffff984 */ /* 0x000fe20000000800 */
[----:B------:R-:W-:Y:S01]  /*9c40*/  @!PT LDS RZ, [RZ] ;  /* 0x00000000fffff984 */ /* 0x000fe20000000800 */
[----:B------:R-:W-:Y:S01]  /*9c50*/  @!PT LDS RZ, [RZ] ;  /* 0x00000000fffff984 */ /* 0x000fe20000000800 */
[----:B------:R2:W-:Y:S01]  /*9c60*/  @!P4 LDGSTS.E.BYPASS.LTC128B.128 [R212+0x15800], desc[UR30][R8.64+0x100] ;  /* 0x1580010008d4cfae */ /* 0x0005e2000b901d5e */
[----:B------:R-:W-:-:S03]  /*9c70*/  LOP3.LUT R2, R2, 0x6, RZ, 0xc0, !PT ;  /* 0x0000000602027812 */ /* 0x000fc600078ec0ff */
[----:B------:R-:W-:Y:S02]  /*9c80*/  @P3 STS.128 [R212+0x17800], RZ ;  /* 0x017800ffd4003388 */ /* 0x000fe40000000c00 */
[----:B------:R-:W-:Y:S02]  /*9c90*/  IMAD R0, R0, 0x40, R2 ;  /* 0x0000004000007824 */ /* 0x000fe400078e0202 */
[----:B------:R-:W-:Y:S01]  /*9ca0*/  @!PT LDS RZ, [RZ] ;  /* 0x00000000fffff984 */ /* 0x000fe20000000800 */
[----:B------:R-:W-:Y:S01]  /*9cb0*/  @!PT LDS RZ, [RZ] ;  /* 0x00000000fffff984 */ /* 0x000fe20000000800 */
[----:B------:R-:W-:Y:S01]  /*9cc0*/  @!PT LDS RZ, [RZ] ;  /* 0x00000000fffff984 */ /* 0x000fe20000000800 */
[----:B------:R3:W-:Y:S02]  /*9cd0*/  @!P3 LDGSTS.E.BYPASS.LTC128B.128 [R212+0x17800], desc[UR30][R6.64+0x180] ;  /* 0x1780018006d4bfae */ /* 0x0007e4000b901d5e */
[----:B------:R-:W-:Y:S02]  /*9ce0*/  VIADD R2, R0, 0x1 ;  /* 0x0000000100027836 */ /* 0x000fe40000000000 */
[----:B-----5:R-:W-:Y:S03]  /*9cf0*/  LDSM.16.M88.4 R32, [R184+0x8000] ;  /* 0x00800000b820783b */ /* 0x020fe60000000200 */
[C---:B------:R-:W-:Y:S01]  /*9d00*/  ISETP.GE.AND P0, PT, R2.reuse, R21, PT ;  /* 0x000000150200720c */ /* 0x040fe20003f06270 */
[----:B------:R-:W-:Y:S01]  /*9d10*/  LDSM.16.M88.4 R24, [R184+0x8800] ;  /* 0x00880000b818783b */ /* 0x000fe20000000200 */
[----:B------:R-:W-:Y:S01]  /*9d20*/  ISETP.GE.AND P2, PT, R2, R20, PT ;  /* 0x000000140200720c */ /* 0x000fe20003f46270 */
[----:B------:R-:W-:-:S02]  /*9d30*/  VIADD R2, R0, 0x10 ;  /* 0x0000001000027836 */ /* 0x000fc40000000000 */
[----:B------:R-:W-:Y:S04]  /*9d40*/  LDSM.16.M88.4 R16, [R184+0x9000] ;  /* 0x00900000b810783b */ /* 0x000fe80000000200 */
[----:B-1----:R-:W-:Y:S04]  /*9d50*/  LDSM.16.M88.4 R12, [R184+0x9800] ;  /* 0x00980000b80c783b */ /* 0x002fe80000000200 */
        /* <DEDUP_REMOVED lines=10> */
[C---:B------:R-:W-:Y:S01]  /*9e00*/  HMMA.16816.F32 R224, R4.reuse, R26, RZ ;  /* 0x0000001a04e0723c */ /* 0x040fe200000018ff */
[----:B------:R-:W-:Y:S05]  /*9e10*/  LDSM.16.M88.4 R24, [R190+0x8000] ;  /* 0x00800000be18783b */ /* 0x000fea0000000200 */
[C---:B------:R-:W-:Y:S06]  /*9e20*/  HMMA.16816.F32 R220, R4.reuse, R16, RZ ;  /* 0x0000001004dc723c */ /* 0x040fec00000018ff */
[C---:B------:R-:W-:Y:S06]  /*9e30*/  HMMA.16816.F32 R216, R4.reuse, R18, RZ ;  /* 0x0000001204d8723c */ /* 0x040fec00000018ff */
[C---:B------:R-:W-:Y:S06]  /*9e40*/  HMMA.16816.F32 R176, R4.reuse, R12, RZ ;  /* 0x0000000c04b0723c */ /* 0x040fec00000018ff */
[----:B------:R-:W-:Y:S01]  /*9e50*/  HMMA.16816.F32 R32, R4, R14, RZ ;  /* 0x0000000e0420723c */ /* 0x000fe200000018ff */
[----:B------:R-:W1:Y:S05]  /*9e60*/  LDSM.16.M88.4 R4, [R195] ;  /* 0x00000000c304783b */ /* 0x000e6a0000000200 */
[C---:B------:R-:W-:Y:S01]  /*9e70*/  HMMA.16816.F32 R16, R8.reuse, R180, R168 ;  /* 0x000000b40810723c */ /* 0x040fe200000018a8 */
[----:B------:R-:W-:Y:S05]  /*9e80*/  LDSM.16.M88.4 R168, [R189+0x800] ;  /* 0x00080000bda8783b */ /* 0x000fea0000000200 */
[C---:B------:R-:W-:Y:S06]  /*9e90*/  HMMA.16816.F32 R12, R8.reuse, R182, R172 ;  /* 0x000000b6080c723c */ /* 0x040fec00000018ac */
[C---:B--2---:R-:W-:Y:S06]  /*9ea0*/  HMMA.16816.F32 R240, R8.reuse, R236, R228 ;  /* 0x000000ec08f0723c */ /* 0x044fec00000018e4 */
[C---:B---3--:R-:W-:Y:S06]  /*9eb0*/  HMMA.16816.F32 R228, R8.reuse, R232, R220 ;  /* 0x000000e808e4723c */ /* 0x048fec00000018dc */
[C---:B------:R-:W-:Y:S01]  /*9ec0*/  HMMA.16816.F32 R232, R8.reuse, R234, R216 ;  /* 0x000000ea08e8723c */ /* 0x040fe200000018d8 */
[----:B------:R-:W2:Y:S05]  /*9ed0*/  LDSM.16.M88.4 R216, [R190+0x8800] ;  /* 0x00880000bed8783b */ /* 0x000eaa0000000200 */
[C---:B------:R-:W-:Y:S01]  /*9ee0*/  HMMA.16816.F32 R236, R8.reuse, R238, R224 ;  /* 0x000000ee08ec723c */ /* 0x040fe200000018e0 */
[----:B------:R-:W3:Y:S05]  /*9ef0*/  LDSM.16.M88.4 R224, [R190+0x9000] ;  /* 0x00900000bee0783b */ /* 0x000eea0000000200 */
[----:B----4-:R-:W-:Y:S01]  /*9f00*/  HMMA.16816.F32 R180, R8, R246, R32 ;  /* 0x000000f608b4723c */ /* 0x010fe20000001820 */
[----:B------:R-:W4:Y:S05]  /*9f10*/  LDSM.16.M88.4 R32, [R190+0x9800] ;  /* 0x00980000be20783b */ /* 0x000f2a0000000200 */
[----:B-1----:R-:W-:Y:S06]  /*9f20*/  HMMA.16816.F32 R172, R4, R24, R16 ;  /* 0x0000001804ac723c */ /* 0x002fec0000001810 */
[----:B------:R-:W-:Y:S01]  /*9f30*/  HMMA.16816.F32 R220, R8, R244, R176 ;  /* 0x000000f408dc723c */ /* 0x000fe200000018b0 */
[----:B------:R-:W-:Y:S05]  /*9f40*/  LDSM.16.M88.4 R8, [R194] ;  /* 0x00000000c208783b */ /* 0x000fea0000000200 */
[C---:B------:R-:W-:Y:S01]  /*9f50*/  HMMA.16816.F32 R16, R4.reuse, R26, R12 ;  /* 0x0000001a0410723c */ /* 0x040fe2000000180c */
[----:B------:R-:W1:Y:S05]  /*9f60*/  LDSM.16.M88.4 R24, [R189] ;  /* 0x00000000bd18783b */ /* 0x000e6a0000000200 */
[C---:B--2---:R-:W-:Y:S06]  /*9f70*/  HMMA.16816.F32 R176, R4.reuse, R218, R236 ;  /* 0x000000da04b0723c */ /* 0x044fec00000018ec */
[C---:B---3--:R-:W-:Y:S06]  /*9f80*/  HMMA.16816.F32 R236, R4.reuse, R224, R228 ;  /* 0x000000e004ec723c */ /* 0x048fec00000018e4 */
[C---:B------:R-:W-:Y:S01]  /*9f90*/  HMMA.16816.F32 R232, R4.reuse, R226, R232 ;  /* 0x000000e204e8723c */ /* 0x040fe200000018e8 */
[----:B------:R-:W2:Y:S05]  /*9fa0*/  LDSM.16.M88.4 R224, [R189+0x1000] ;  /* 0x00100000bde0783b */ /* 0x000eaa0000000200 */
[C---:B------:R-:W-:Y:S01]  /*9fb0*/  HMMA.16816.F32 R12, R4.reuse, R216, R240 ;  /* 0x000000d8040c723c */ /* 0x040fe200000018f0 */
[----:B------:R-:W-:Y:S05]  /*9fc0*/  LDSM.16.M88.4 R240, [R184+0xb800] ;  /* 0x00b80000b8f0783b */ /* 0x000fea0000000200 */
[C---:B----4-:R-:W-:Y:S06]  /*9fd0*/  HMMA.16816.F32 R244, R4.reuse, R32, R220 ;  /* 0x0000002004f4723c */ /* 0x050fec00000018dc */
[----:B------:R-:W-:Y:S01]  /*9fe0*/  HMMA.16816.F32 R228, R4, R34, R180 ;  /* 0x0000002204e4723c */ /* 0x000fe200000018b4 */
[----:B------:R-:W-:Y:S04]  /*9ff0*/  LDSM.16.M88.4 R4, [R192+0x2000] ;  /* 0x00200000c004783b */ /* 0x000fe80000000200 */
[----:B------:R-:W-:Y:S01]  /*a000*/  LDSM.16.M88.4 R32, [R184+0xa800] ;  /* 0x00a80000b820783b */ /* 0x000fe20000000200 */
[C---:B-1----:R-:W-:Y:S06]  /*a010*/  HMMA.16816.F32 R220, R8.reuse, R24, R172 ;  /* 0x0000001808dc723c */ /* 0x042fec00000018ac */
[C---:B------:R-:W-:Y:S01]  /*a020*/  HMMA.16816.F32 R216, R8.reuse, R26, R16 ;  /* 0x0000001a08d8723c */ /* 0x040fe20000001810 */
[----:B------:R-:W1:Y:S04]  /*a030*/  LDSM.16.M88.4 R24, [R189+0x1800] ;  /* 0x00180000bd18783b */ /* 0x000e680000000200 */
[----:B------:R-:W3:Y:S01]  /*a040*/  LDSM.16.M88.4 R16, [R184+0xa000] ;  /* 0x00a00000b810783b */ /* 0x000ee20000000200 */
[C---:B------:R-:W-:Y:S03]  /*a050*/  HMMA.16816.F32 R172, R8.reuse, R170, R176 ;  /* 0x000000aa08ac723c */ /* 0x040fe600000018b0 */
[----:B------:R-:W4:Y:S03]  /*a060*/  LDSM.16.M88.4 R176, [R184+0xb000] ;  /* 0x00b00000b8b0783b */ /* 0x000f260000000200 */
[C---:B------:R-:W-:Y:S06]  /*a070*/  HMMA.16816.F32 R12, R8.reuse, R168, R12 ;  /* 0x000000a8080c723c */ /* 0x040fec000000180c */
[C---:B--2---:R-:W-:Y:S06]  /*a080*/  HMMA.16816.F32 R168, R8.reuse, R224, R236 ;  /* 0x000000e008a8723c */ /* 0x044fec00000018ec */
[C---:B------:R-:W-:Y:S06]  /*a090*/  HMMA.16816.F32 R180, R8.reuse, R226, R232 ;  /* 0x000000e208b4723c */ /* 0x040fec00000018e8 */
[C---:B-1----:R-:W-:Y:S06]  /*a0a0*/  HMMA.16816.F32 R232, R8.reuse, R24, R244 ;  /* 0x0000001808e8723c */ /* 0x042fec00000018f4 */
[----:B------:R-:W-:Y:S01]  /*a0b0*/  HMMA.16816.F32 R228, R8, R26, R228 ;  /* 0x0000001a08e4723c */ /* 0x000fe200000018e4 */
[----:B------:R-:W-:Y:S05]  /*a0c0*/  LDSM.16.M88.4 R8, [R193+0x2000] ;  /* 0x00200000c108783b */ /* 0x000fea0000000200 */
[C---:B---3--:R-:W-:Y:S01]  /*a0d0*/  HMMA.16816.F32 R236, R4.reuse, R16, R220 ;  /* 0x0000001004ec723c */ /* 0x048fe200000018dc */
[----:B------:R-:W1:Y:S05]  /*a0e0*/  LDSM.16.M88.4 R220, [R208] ;  /* 0x00000000d0dc783b */ /* 0x000e6a0000000200 */
[C---:B------:R-:W-:Y:S01]  /*a0f0*/  HMMA.16816.F32 R244, R4.reuse, R32, R12 ;  /* 0x0000002004f4723c */ /* 0x040fe2000000180c */
[----:B------:R-:W2:Y:S05]  /*a100*/  LDSM.16.M88.4 R12, [R206] ;  /* 0x00000000ce0c783b */ /* 0x000eaa0000000200 */
[C---:B------:R-:W-:Y:S06]  /*a110*/  HMMA.16816.F32 R224, R4.reuse, R18, R216 ;  /* 0x0000001204e0723c */ /* 0x040fec00000018d8 */
[C---:B------:R-:W-:Y:S01]  /*a120*/  HMMA.16816.F32 R216, R4.reuse, R34, R172 ;  /* 0x0000002204d8723c */ /* 0x040fe200000018ac */
[----:B------:R-:W3:Y:S05]  /*a130*/  LDSM.16.M88.4 R172, [R207] ;  /* 0x00000000cfac783b */ /* 0x000eea0000000200 */
[C---:B----4-:R-:W-:Y:S01]  /*a140*/  HMMA.16816.F32 R32, R4.reuse, R176, R168 ;  /* 0x000000b00420723c */ /* 0x050fe200000018a8 */
[----:B------:R-:W4:Y:S05]  /*a150*/  LDSM.16.M88.4 R168, [R205] ;  /* 0x00000000cda8783b */ /* 0x000f2a0000000200 */
[C---:B------:R-:W-:Y:S06]  /*a160*/  HMMA.16816.F32 R24, R4.reuse, R178, R180 ;  /* 0x000000b20418723c */ /* 0x040fec00000018b4 */
[C---:B------:R-:W-:Y:S06]  /*a170*/  HMMA.16816.F32 R16, R4.reuse, R240, R232 ;  /* 0x000000f00410723c */ /* 0x040fec00000018e8 */
[----:B------:R-:W-:Y:S01]  /*a180*/  HMMA.16816.F32 R176, R4, R242, R228 ;  /* 0x000000f204b0723c */ /* 0x000fe200000018e4 */
[----:B------:R-:W-:Y:S05]  /*a190*/  LDSM.16.M88.4 R4, [R195+0x2000] ;  /* 0x00200000c304783b */ /* 0x000fea0000000200 */
[C---:B-1----:R-:W-:Y:S06]  /*a1a0*/  HMMA.16816.F32 R228, R8.reuse, R220, R236 ;  /* 0x000000dc08e4723c */ /* 0x042fec00000018ec */
[C---:B------:R-:W-:Y:S01]  /*a1b0*/  HMMA.16816.F32 R220, R8.reuse, R222, R224 ;  /* 0x000000de08dc723c */ /* 0x040fe200000018e0 */
[----:B------:R-:W1:Y:S05]  /*a1c0*/  LDSM.16.M88.4 R224, [R190+0xa000] ;  /* 0x00a00000bee0783b */ /* 0x000e6a0000000200 */
[C---:B--2---:R-:W-:Y:S01]  /*a1d0*/  HMMA.16816.F32 R180, R8.reuse, R12, R32 ;  /* 0x0000000c08b4723c */ /* 0x044fe20000001820 */
[----:B------:R-:W2:Y:S05]  /*a1e0*/  LDSM.16.M88.4 R32, [R190+0xa800] ;  /* 0x00a80000be20783b */ /* 0x000eaa0000000200 */
[C---:B---3--:R-:W-:Y:S01]  /*a1f0*/  HMMA.16816.F32 R240, R8.reuse, R172, R244 ;  /* 0x000000ac08f0723c */ /* 0x048fe200000018f4 */
[----:B------:R-:W-:Y:S05]  /*a200*/  LDSM.16.M88.4 R244, [R203] ;  /* 0x00000000cbf4783b */ /* 0x000fea0000000200 */
[C---:B------:R-:W-:Y:S06]  /*a210*/  HMMA.16816.F32 R232, R8.reuse, R174, R216 ;  /* 0x000000ae08e8723c */ /* 0x040fec00000018d8 */
[C---:B------:R-:W-:Y:S01]  /*a220*/  HMMA.16816.F32 R172, R8.reuse, R14, R24 ;  /* 0x0000000e08ac723c */ /* 0x040fe20000001818 */
[----:B------:R-:W3:Y:S05]  /*a230*/  LDSM.16.M88.4 R12, [R190+0xb800] ;  /* 0x00b80000be0c783b */ /* 0x000eea0000000200 */
[C---:B----4-:R-:W-:Y:S01]  /*a240*/  HMMA.16816.F32 R24, R8.reuse, R168, R16 ;  /* 0x000000a80818723c */ /* 0x050fe20000001810 */
[----:B------:R-:W4:Y:S05]  /*a250*/  LDSM.16.M88.4 R16, [R190+0xb000] ;  /* 0x00b00000be10783b */ /* 0x000f2a0000000200 */
[----:B------:R-:W-:Y:S01]  /*a260*/  HMMA.16816.F32 R168, R8, R170, R176 ;  /* 0x000000aa08a8723c */ /* 0x000fe200000018b0 */
[----:B------:R-:W-:Y:S05]  /*a270*/  LDSM.16.M88.4 R8, [R194+0x2000] ;  /* 0x00200000c208783b */ /* 0x000fea0000000200 */
[C---:B-1----:R-:W-:Y:S01]  /*a280*/  HMMA.16816.F32 R216, R4.reuse, R226, R220 ;  /* 0x000000e204d8723c */ /* 0x042fe200000018dc */
[----:B------:R-:W1:Y:S05]  /*a290*/  LDSM.16.M88.4 R220, [R189+0x2000] ;  /* 0x00200000bddc783b */ /* 0x000e6a0000000200 */
[C---:B------:R-:W-:Y:S06]  /*a2a0*/  HMMA.16816.F32 R176, R4.reuse, R224, R228 ;  /* 0x000000e004b0723c */ /* 0x040fec00000018e4 */
[C---:B--2---:R-:W-:Y:S06]  /*a2b0*/  HMMA.16816.F32 R240, R4.reuse, R32, R240 ;  /* 0x0000002004f0723c */ /* 0x044fec00000018f0 */
[C---:B------:R-:W-:Y:S01]  /*a2c0*/  HMMA.16816.F32 R228, R4.reuse, R34, R232 ;  /* 0x0000002204e4723c */ /* 0x040fe200000018e8 */
[----:B------:R-:W2:Y:S05]  /*a2d0*/  LDSM.16.M88.4 R32, [R189+0x3000] ;  /* 0x00300000bd20783b */ /* 0x000eaa0000000200 */
[C---:B---3--:R-:W-:Y:S06]  /*a2e0*/  HMMA.16816.F32 R24, R4.reuse, R12, R24 ;  /* 0x0000000c0418723c */ /* 0x048fec0000001818 */
[C---:B----4-:R-:W-:Y:S01]  /*a2f0*/  HMMA.16816.F32 R224, R4.reuse, R16, R180 ;  /* 0x0000001004e0723c */ /* 0x050fe200000018b4 */
[----:B------:R-:W3:Y:S05]  /*a300*/  LDSM.16.M88.4 R180, [R189+0x2800] ;  /* 0x00280000bdb4783b */ /* 0x000eea0000000200 */
[----:B------:R-:W-:Y:S01]  /*a310*/  HMMA.16816.F32 R172, R4, R18, R172 ;  /* 0x0000001204ac723c */ /* 0x000fe200000018ac */
[----:B------:R-:W4:Y:S05]  /*a320*/  LDSM.16.M88.4 R16, [R189+0x3800] ;  /* 0x00380000bd10783b */ /* 0x000f2a0000000200 */
[----:B-1----:R-:W-:Y:S06]  /*a330*/  HMMA.16816.F32 R176, R8, R220, R176 ;  /* 0x000000dc08b0723c */ /* 0x002fec00000018b0 */
[----:B------:R-:W-:Y:S01]  /*a340*/  HMMA.16816.F32 R12, R4, R14, R168 ;  /* 0x0000000e040c723c */ /* 0x000fe200000018a8 */
[----:B------:R-:W-:Y:S04]  /*a350*/  LDSM.16.M88.4 R4, [R192+0x4000] ;  /* 0x00400000c004783b */ /* 0x000fe80000000200 */
[----:B------:R-:W-:Y:S01]  /*a360*/  LDSM.16.M88.4 R168, [R184+0xd800] ;  /* 0x00d80000b8a8783b */ /* 0x000fe20000000200 */
[C---:B------:R-:W-:Y:S03]  /*a370*/  HMMA.16816.F32 R220, R8.reuse, R222, R216 ;  /* 0x000000de08dc723c */ /* 0x040fe600000018d8 */
[----:B------:R-:W1:Y:S03]  /*a380*/  LDSM.16.M88.4 R216, [R184+0xc000] ;  /* 0x00c00000b8d8783b */ /* 0x000e660000000200 */
[C---:B--2---:R-:W-:Y:S01]  /*a390*/  HMMA.16816.F32 R232, R8.reuse, R32, R224 ;  /* 0x0000002008e8723c */ /* 0x044fe200000018e0 */
[----:B------:R-:W2:Y:S05]  /*a3a0*/  LDSM.16.M88.4 R224, [R184+0xc800] ;  /* 0x00c80000b8e0783b */ /* 0x000eaa0000000200 */
[C---:B---3--:R-:W-:Y:S06]  /*a3b0*/  HMMA.16816.F32 R236, R8.reuse, R182, R228 ;  /* 0x000000b608ec723c */ /* 0x048fec00000018e4 */
[C---:B------:R-:W-:Y:S01]  /*a3c0*/  HMMA.16816.F32 R228, R8.reuse, R34, R172 ;  /* 0x0000002208e4723c */ /* 0x040fe200000018ac */
[----:B------:R-:W3:Y:S05]  /*a3d0*/  LDSM.16.M88.4 R172, [R184+0xd000] ;  /* 0x00d00000b8ac783b */ /* 0x000eea0000000200 */
[C---:B------:R-:W-:Y:S06]  /*a3e0*/  HMMA.16816.F32 R240, R8.reuse, R180, R240 ;  /* 0x000000b408f0723c */ /* 0x040fec00000018f0 */
[C---:B----4-:R-:W-:Y:S01]  /*a3f0*/  HMMA.16816.F32 R180, R8.reuse, R16, R24 ;  /* 0x0000001008b4723c */ /* 0x050fe20000001818 */
[----:B------:R-:W-:Y:S05]  /*a400*/  LDSM.16.M88.4 R24, [R204] ;  /* 0x00000000cc18783b */ /* 0x000fea0000000200 */
[----:B------:R-:W-:Y:S01]  /*a410*/  HMMA.16816.F32 R32, R8, R18, R12 ;  /* 0x000000120820723c */ /* 0x000fe2000000180c */
[----:B------:R-:W4:Y:S05]  /*a420*/  LDSM.16.M88.4 R8, [R193+0x4000] ;  /* 0x00400000c108783b */ /* 0x000f2a0000000200 */
[C---:B-1----:R-:W-:Y:S06]  /*a430*/  HMMA.16816.F32 R16, R4.reuse, R216, R176 ;  /* 0x000000d80410723c */ /* 0x042fec00000018b0 */
[C---:B------:R-:W-:Y:S01]  /*a440*/  HMMA.16816.F32 R12, R4.reuse, R218, R220 ;  /* 0x000000da040c723c */ /* 0x040fe200000018dc */
[----:B------:R-:W1:Y:S04]  /*a450*/  LDSM.16.M88.4 R220, [R202] ;  /* 0x00000000cadc783b */ /* 0x000e680000000200 */
[----:B------:R-:W1:Y:S01]  /*a460*/  LDSM.16.M88.4 R216, [R201] ;  /* 0x00000000c9d8783b */ /* 0x000e620000000200 */
[C---:B--2---:R-:W-:Y:S03]  /*a470*/  HMMA.16816.F32 R176, R4.reuse, R224, R240 ;  /* 0x000000e004b0723c */ /* 0x044fe600000018f0 */
[----:B------:R-:W-:Y:S03]  /*a480*/  LDSM.16.M88.4 R240, [R189+0x5000] ;  /* 0x00500000bdf0783b */ /* 0x000fe60000000200 */
[C---:B------:R-:W-:Y:S06]  /*a490*/  HMMA.16816.F32 R236, R4.reuse, R226, R236 ;  /* 0x000000e204ec723c */ /* 0x040fec00000018ec */
[C---:B------:R-:W-:Y:S06]  /*a4a0*/  HMMA.16816.F32 R224, R4.reuse, R168, R180 ;  /* 0x000000a804e0723c */ /* 0x040fec00000018b4 */
[C---:B---3--:R-:W-:Y:S06]  /*a4b0*/  HMMA.16816.F32 R232, R4.reuse, R172, R232 ;  /* 0x000000ac04e8723c */ /* 0x048fec00000018e8 */
[C---:B------:R-:W-:Y:S06]  /*a4c0*/  HMMA.16816.F32 R228, R4.reuse, R174, R228 ;  /* 0x000000ae04e4723c */ /* 0x040fec00000018e4 */
[----:B------:R-:W-:Y:S01]  /*a4d0*/  HMMA.16816.F32 R180, R4, R170, R32 ;  /* 0x000000aa04b4723c */ /* 0x000fe20000001820 */
[----:B------:R-:W-:Y:S04]  /*a4e0*/  LDSM.16.M88.4 R4, [R195+0x4000] ;  /* 0x00400000c304783b */ /* 0x000fe80000000200 */
[----:B------:R-:W2:Y:S01]  /*a4f0*/  LDSM.16.M88.4 R168, [R190+0xc000] ;  /* 0x00c00000bea8783b */ /* 0x000ea20000000200 */
[C---:B----4-:R-:W-:Y:S03]  /*a500*/  HMMA.16816.F32 R172, R8.reuse, R24, R16 ;  /* 0x0000001808ac723c */ /* 0x050fe60000001810 */
[----:B------:R-:W3:Y:S03]  /*a510*/  LDSM.16.M88.4 R32, [R190+0xc800] ;  /* 0x00c80000be20783b */ /* 0x000ee60000000200 */
[C---:B------:R-:W-:Y:S06]  /*a520*/  HMMA.16816.F32 R24, R8.reuse, R26, R12 ;  /* 0x0000001a0818723c */ /* 0x040fec000000180c */
[C---:B------:R-:W-:Y:S06]  /*a530*/  HMMA.16816.F32 R16, R8.reuse, R244, R176 ;  /* 0x000000f40810723c */ /* 0x040fec00000018b0 */
[C---:B------:R-:W-:Y:S06]  /*a540*/  HMMA.16816.F32 R12, R8.reuse, R246, R236 ;  /* 0x000000f6080c723c */ /* 0x040fec00000018ec */
[C---:B-1----:R-:W-:Y:S06]  /*a550*/  HMMA.16816.F32 R232, R8.reuse, R220, R232 ;  /* 0x000000dc08e8723c */ /* 0x042fec00000018e8 */
[C---:B------:R-:W-:Y:S06]  /*a560*/  HMMA.16816.F32 R228, R8.reuse, R222, R228 ;  /* 0x000000de08e4723c */ /* 0x040fec00000018e4 */
[----:B------:R-:W-:Y:S06]  /*a570*/  HMMA.16816.F32 R224, R8, R216, R224 ;  /* 0x000000d808e0723c */ /* 0x000fec00000018e0 */
[----:B--2---:R-:W-:Y:S06]  /*a580*/  HMMA.16816.F32 R176, R4, R168, R172 ;  /* 0x000000a804b0723c */ /* 0x004fec00000018ac */
[----:B------:R-:W-:Y:S01]  /*a590*/  HMMA.16816.F32 R220, R8, R218, R180 ;  /* 0x000000da08dc723c */ /* 0x000fe200000018b4 */
[----:B------:R-:W1:Y:S05]  /*a5a0*/  LDSM.16.M88.4 R216, [R190+0xd000] ;  /* 0x00d00000bed8783b */ /* 0x000e6a0000000200 */
[C---:B------:R-:W-:Y:S01]  /*a5b0*/  HMMA.16816.F32 R172, R4.reuse, R170, R24 ;  /* 0x000000aa04ac723c */ /* 0x040fe20000001818 */
[----:B------:R-:W-:Y:S05]  /*a5c0*/  LDSM.16.M88.4 R24, [R189+0x4000] ;  /* 0x00400000bd18783b */ /* 0x000fea0000000200 */
[C---:B---3--:R-:W-:Y:S01]  /*a5d0*/  HMMA.16816.F32 R168, R4.reuse, R32, R16 ;  /* 0x0000002004a8723c */ /* 0x048fe20000001810 */
[----:B------:R-:W-:Y:S05]  /*a5e0*/  LDSM.16.M88.4 R16, [R189+0x4800] ;  /* 0x00480000bd10783b */ /* 0x000fea0000000200 */
[C---:B------:R-:W-:Y:S01]  /*a5f0*/  HMMA.16816.F32 R8, R4.reuse, R34, R12 ;  /* 0x000000220408723c */ /* 0x040fe2000000180c */
[----:B------:R-:W2:Y:S04]  /*a600*/  LDSM.16.M88.4 R32, [R190+0xd800] ;  /* 0x00d80000be20783b */ /* 0x000ea80000000200 */
[----:B------:R-:W3:Y:S01]  /*a610*/  LDSM.16.M88.4 R12, [R194+0x4000] ;  /* 0x00400000c20c783b */ /* 0x000ee20000000200 */
[C---:B-1----:R-:W-:Y:S06]  /*a620*/  HMMA.16816.F32 R228, R4.reuse, R218, R228 ;  /* 0x000000da04e4723c */ /* 0x042fec00000018e4 */
[C---:B------:R-:W-:Y:S06]  /*a630*/  HMMA.16816.F32 R180, R4.reuse, R216, R232 ;  /* 0x000000d804b4723c */ /* 0x040fec00000018e8 */
[----:B--2---:R-:W-:Y:S06]  /*a640*/  HMMA.16816.F32 R236, R4, R32, R224 ;  /* 0x0000002004ec723c */ /* 0x004fec00000018e0 */
[----:B---3--:R-:W-:Y:S01]  /*a650*/  HMMA.16816.F32 R224, R12, R24, R176 ;  /* 0x000000180ce0723c */ /* 0x008fe200000018b0 */
[----:B------:R-:W1:Y:S05]  /*a660*/  LDSM.16.M88.4 R176, [R189+0x5800] ;  /* 0x00580000bdb0783b */ /* 0x000e6a0000000200 */
[----:B------:R-:W-:Y:S06]  /*a670*/  HMMA.16816.F32 R232, R4, R34, R220 ;  /* 0x0000002204e8723c */ /* 0x000fec00000018dc */
[C---:B------:R-:W-:Y:S01]  /*a680*/  HMMA.16816.F32 R220, R12.reuse, R26, R172 ;  /* 0x0000001a0cdc723c */ /* 0x040fe200000018ac */
[----:B------:R-:W-:Y:S04]  /*a690*/  LDSM.16.M88.4 R24, [R184+0xe000] ;  /* 0x00e00000b818783b */ /* 0x000fe80000000200 */
[----:B------:R-:W-:Y:S01]  /*a6a0*/  LDSM.16.M88.4 R172, [R184+0xf000] ;  /* 0x00f00000b8ac783b */ /* 0x000fe20000000200 */
[C---:B------:R-:W-:Y:S03]  /*a6b0*/  HMMA.16816.F32 R4, R12.reuse, R18, R8 ;  /* 0x000000120c04723c */ /* 0x040fe60000001808 */
[----:B------:R-:W2:Y:S03]  /*a6c0*/  LDSM.16.M88.4 R8, [R192+0x6000] ;  /* 0x00600000c008783b */ /* 0x000ea60000000200 */
[C---:B------:R-:W-:Y:S01]  /*a6d0*/  HMMA.16816.F32 R216, R12.reuse, R16, R168 ;  /* 0x000000100cd8723c */ /* 0x040fe200000018a8 */
[----:B------:R-:W3:Y:S05]  /*a6e0*/  LDSM.16.M88.4 R16, [R184+0xe800] ;  /* 0x00e80000b810783b */ /* 0x000eea0000000200 */
[C---:B------:R-:W-:Y:S01]  /*a6f0*/  HMMA.16816.F32 R32, R12.reuse, R242, R228 ;  /* 0x000000f20c20723c */ /* 0x040fe200000018e4 */
[----:B------:R-:W4:Y:S05]  /*a700*/  LDSM.16.M88.4 R228, [R184+0xf800] ;  /* 0x00f80000b8e4783b */ /* 0x000f2a0000000200 */
[C---:B------:R-:W-:Y:S06]  /*a710*/  HMMA.16816.F32 R168, R12.reuse, R240, R180 ;  /* 0x000000f00ca8723c */ /* 0x040fec00000018b4 */
[C---:B-1----:R-:W-:Y:S06]  /*a720*/  HMMA.16816.F32 R180, R12.reuse, R176, R236 ;  /* 0x000000b00cb4723c */ /* 0x042fec00000018ec */
[----:B------:R-:W-:Y:S01]  /*a730*/  HMMA.16816.F32 R12, R12, R178, R232 ;  /* 0x000000b20c0c723c */ /* 0x000fe200000018e8 */
[----:B------:R-:W-:Y:S05]  /*a740*/  LDSM.16.M88.4 R176, [R199] ;  /* 0x00000000c7b0783b */ /* 0x000fea0000000200 */
[C---:B--2---:R-:W-:Y:S06]  /*a750*/  HMMA.16816.F32 R240, R8.reuse, R24, R224 ;  /* 0x0000001808f0723c */ /* 0x044fec00000018e0 */
[C---:B------:R-:W-:Y:S01]  /*a760*/  HMMA.16816.F32 R236, R8.reuse, R26, R220 ;  /* 0x0000001a08ec723c */ /* 0x040fe200000018dc */
[----:B------:R-:W-:Y:S04]  /*a770*/  LDSM.16.M88.4 R220, [R200] ;  /* 0x00000000c8dc783b */ /* 0x000fe80000000200 */
[----:B------:R-:W-:Y:S01]  /*a780*/  LDSM.16.M88.4 R24, [R197] ;  /* 0x00000000c518783b */ /* 0x000fe20000000200 */
[C---:B---3--:R-:W-:Y:S03]  /*a790*/  HMMA.16816.F32 R224, R8.reuse, R18, R4 ;  /* 0x0000001208e0723c */ /* 0x048fe60000001804 */
[----:B------:R-:W1:Y:S03]  /*a7a0*/  LDSM.16.M88.4 R4, [R193+0x6000] ;  /* 0x00600000c104783b */ /* 0x000e660000000200 */
[C---:B------:R-:W-:Y:S06]  /*a7b0*/  HMMA.16816.F32 R232, R8.reuse, R16, R216 ;  /* 0x0000001008e8723c */ /* 0x040fec00000018d8 */
[C---:B------:R-:W-:Y:S06]  /*a7c0*/  HMMA.16816.F32 R216, R8.reuse, R172, R168 ;  /* 0x000000ac08d8723c */ /* 0x040fec00000018a8 */
[C---:B------:R-:W-:Y:S01]  /*a7d0*/  HMMA.16816.F32 R172, R8.reuse, R174, R32 ;  /* 0x000000ae08ac723c */ /* 0x040fe20000001820 */
[----:B------:R-:W2:Y:S05]  /*a7e0*/  LDSM.16.M88.4 R32, [R198] ;  /* 0x00000000c620783b */ /* 0x000eaa0000000200 */
[C---:B----4-:R-:W-:Y:S01]  /*a7f0*/  HMMA.16816.F32 R168, R8.reuse, R228, R180 ;  /* 0x000000e408a8723c */ /* 0x050fe200000018b4 */
[----:B------:R-:W-:Y:S05]  /*a800*/  LDSM.16.M88.4 R180, [R190+0xe000] ;  /* 0x00e00000beb4783b */ /* 0x000fea0000000200 */
[----:B------:R-:W-:Y:S01]  /*a810*/  HMMA.16816.F32 R16, R8, R230, R12 ;  /* 0x000000e60810723c */ /* 0x000fe2000000180c */
[----:B------:R-:W3:Y:S05]  /*a820*/  LDSM.16.M88.4 R8, [R195+0x6000] ;  /* 0x00600000c308783b */ /* 0x000eea0000000200 */
[C---:B-1----:R-:W-:Y:S06]  /*a830*/  HMMA.16816.F32 R12, R4.reuse, R220, R240 ;  /* 0x000000dc040c723c */ /* 0x042fec00000018f0 */
[C---:B------:R-:W-:Y:S06]  /*a840*/  HMMA.16816.F32 R220, R4.reuse, R222, R236 ;  /* 0x000000de04dc723c */ /* 0x040fec00000018ec */
[C---:B------:R-:W-:Y:S01]  /*a850*/  HMMA.16816.F32 R236, R4.reuse, R24, R168 ;  /* 0x0000001804ec723c */ /* 0x040fe200000018a8 */
[----:B------:R-:W1:Y:S05]  /*a860*/  LDSM.16.M88.4 R168, [R190+0xe800] ;  /* 0x00e80000bea8783b */ /* 0x000e6a0000000200 */
[C---:B------:R-:W-:Y:S06]  /*a870*/  HMMA.16816.F32 R228, R4.reuse, R178, R224 ;  /* 0x000000b204e4723c */ /* 0x040fec00000018e0 */
[C---:B--2---:R-:W-:Y:S06]  /*a880*/  HMMA.16816.F32 R224, R4.reuse, R32, R216 ;  /* 0x0000002004e0723c */ /* 0x044fec00000018d8 */
[C---:B------:R-:W-:Y:S01]  /*a890*/  HMMA.16816.F32 R232, R4.reuse, R176, R232 ;  /* 0x000000b004e8723c */ /* 0x040fe200000018e8 */
[----:B------:R-:W-:Y:S05]  /*a8a0*/  LDSM.16.M88.4 R176, [R189+0x6800] ;  /* 0x00680000bdb0783b */ /* 0x000fea0000000200 */
[C---:B------:R-:W-:Y:S01]  /*a8b0*/  HMMA.16816.F32 R216, R4.reuse, R34, R172 ;  /* 0x0000002204d8723c */ /* 0x040fe200000018ac */
[----:B------:R-:W2:Y:S05]  /*a8c0*/  LDSM.16.M88.4 R32, [R190+0xf000] ;  /* 0x00f00000be20783b */ /* 0x000eaa0000000200 */
[----:B------:R-:W-:Y:S01]  /*a8d0*/  HMMA.16816.F32 R240, R4, R26, R16 ;  /* 0x0000001a04f0723c */ /* 0x000fe20000001810 */
[----:B------:R-:W-:Y:S04]  /*a8e0*/  LDSM.16.M88.4 R4, [R194+0x6000] ;  /* 0x00600000c204783b */ /* 0x000fe80000000200 */
[----:B------:R-:W4:Y:S01]  /*a8f0*/  LDSM.16.M88.4 R24, [R189+0x6000] ;  /* 0x00600000bd18783b */ /* 0x000f220000000200 */
[C---:B---3--:R-:W-:Y:S06]  /*a900*/  HMMA.16816.F32 R16, R8.reuse, R180, R12 ;  /* 0x000000b40810723c */ /* 0x048fec000000180c */
[C---:B------:R-:W-:Y:S01]  /*a910*/  HMMA.16816.F32 R12, R8.reuse, R182, R220 ;  /* 0x000000b6080c723c */ /* 0x040fe200000018dc */
[----:B------:R-:W3:Y:S05]  /*a920*/  LDSM.16.M88.4 R180, [R190+0xf800] ;  /* 0x00f80000beb4783b */ /* 0x000eea0000000200 */
[C---:B-1----:R-:W-:Y:S06]  /*a930*/  HMMA.16816.F32 R172, R8.reuse, R168, R232 ;  /* 0x000000a808ac723c */ /* 0x042fec00000018e8 */
[C---:B------:R-:W-:Y:S06]  /*a940*/  HMMA.16816.F32 R168, R8.reuse, R170, R228 ;  /* 0x000000aa08a8723c */ /* 0x040fec00000018e4 */
[C---:B--2---:R-:W-:Y:S06]  /*a950*/  HMMA.16816.F32 R220, R8.reuse, R32, R224 ;  /* 0x0000002008dc723c */ /* 0x044fec00000018e0 */
[----:B------:R-:W-:Y:S06]  /*a960*/  HMMA.16816.F32 R224, R8, R34, R216 ;  /* 0x0000002208e0723c */ /* 0x000fec00000018d8 */
[C---:B----4-:R-:W-:Y:S06]  /*a970*/  HMMA.16816.F32 R228, R4.reuse, R24, R16 ;  /* 0x0000001804e4723c */ /* 0x050fec0000001810 */
[C---:B------:R-:W-:Y:S01]  /*a980*/  HMMA.16816.F32 R16, R4.reuse, R26, R12 ;  /* 0x0000001a0410723c */ /* 0x040fe2000000180c */
[----:B------:R-:W1:Y:S05]  /*a990*/  LDSM.16.M88.4 R24, [R189+0x7000] ;  /* 0x00700000bd18783b */ /* 0x000e6a0000000200 */
[----:B------:R-:W-:Y:S01]  /*a9a0*/  HMMA.16816.F32 R32, R4, R176, R172 ;  /* 0x000000b00420723c */ /* 0x000fe200000018ac */
[----:B------:R-:W-:-:S02]  /*a9b0*/  VIADD R13, R0, 0x8 ;  /* 0x00000008000d7836 */ /* 0x000fc40000000000 */
[----:B------:R-:W-:-:S03]  /*a9c0*/  VIADD R12, R0, 0x9 ;  /* 0x00000009000c7836 */ /* 0x000fc60000000000 */
[----:B------:R-:W-:Y:S01]  /*a9d0*/  HMMA.16816.F32 R172, R4, R178, R168 ;  /* 0x000000b204ac723c */ /* 0x000fe200000018a8 */
[----:B------:R-:W2:Y:S01]  /*a9e0*/  LDSM.16.M88.4 R176, [R189+0x7800] ;  /* 0x00780000bdb0783b */ /* 0x000ea20000000200 */
[----:B------:R-:W-:Y:S01]  /*a9f0*/  ISETP.GE.AND P1, PT, R13, R21, PT ;  /* 0x000000150d00720c */ /* 0x000fe20003f26270 */
[----:B------:R-:W-:-:S04]  /*aa00*/  DEPBAR.LE SB0, 0x0 ;  /* 0x000080000000791a */ /* 0x000fc80000000000 */
[----:B---3--:R-:W-:Y:S01]  /*aa10*/  HMMA.16816.F32 R216, R8, R180, R236 ;  /* 0x000000b408d8723c */ /* 0x008fe200000018ec */
[----:B------:R-:W-:Y:S01]  /*aa20*/  FSEL R234, R229, -INF , !P0 ;  /* 0xff800000e5ea7808 */ /* 0x000fe20004000000 */
[----:B------:R-:W-:Y:S01]  /*aa30*/  BAR.SYNC.DEFER_BLOCKING 0x0 ;  /* 0x0000000000007b1d */ /* 0x000fe20000010000 */
[-C--:B------:R-:W-:Y:S02]  /*aa40*/  ISETP.GE.AND P0, PT, R13, R20.reuse, PT ;  /* 0x000000140d00720c */ /* 0x080fe40003f06270 */
[----:B------:R-:W-:Y:S02]  /*aa50*/  FSEL R231, R231, -INF , !P2 ;  /* 0xff800000e7e77808 */ /* 0x000fe40005000000 */
[----:B------:R-:W-:Y:S02]  /*aa60*/  FSEL R233, R16, -INF , !P1 ;  /* 0xff80000010e97808 */ /* 0x000fe40004800000 */
[C---:B------:R-:W-:Y:S02]  /*aa70*/  ISETP.GE.AND P2, PT, R12.reuse, R21, PT ;  /* 0x000000150c00720c */ /* 0x040fe40003f46270 */
[----:B------:R-:W-:Y:S01]  /*aa80*/  ISETP.GE.AND P1, PT, R12, R20, PT ;  /* 0x000000140c00720c */ /* 0x000fe20003f26270 */
[----:B------:R-:W-:Y:S01]  /*aa90*/  VIADD R12, R0, 0x11 ;  /* 0x00000011000c7836 */ /* 0x000fe20000000000 */
[----:B------:R-:W-:-:S02]  /*aaa0*/  FSEL R229, R18, -INF , !P0 ;  /* 0xff80000012e57808 */ /* 0x000fc40004000000 */
[CC--:B------:R-:W-:Y:S02]  /*aab0*/  ISETP.GE.AND P0, PT, R2.reuse, R21.reuse, PT ;  /* 0x000000150200720c */ /* 0x0c0fe40003f06270 */
[----:B------:R-:W-:Y:S02]  /*aac0*/  FSEL R232, R17, -INF , !P2 ;  /* 0xff80000011e87808 */ /* 0x000fe40005000000 */
[----:B------:R-:W-:Y:S02]  /*aad0*/  FSEL R214, R19, -INF , !P1 ;  /* 0xff80000013d67808 */ /* 0x000fe40004800000 */
[----:B------:R-:W-:Y:S01]  /*aae0*/  ISETP.GE.AND P2, PT, R2, R20, PT ;  /* 0x000000140200720c */ /* 0x000fe20003f46270 */
[----:B-1----:R-:W-:Y:S01]  /*aaf0*/  HMMA.16816.F32 R168, R4, R24, R220 ;  /* 0x0000001804a8723c */ /* 0x002fe200000018dc */
[----:B------:R-:W-:Y:S01]  /*ab00*/  ISETP.GE.AND P1, PT, R12, R21, PT ;  /* 0x000000150c00720c */ /* 0x000fe20003f26270 */
[----:B------:R-:W-:Y:S01]  /*ab10*/  VIADD R2, R0, 0x18 ;  /* 0x0000001800027836 */ /* 0x000fe20000000000 */
[----:B------:R-:W-:-:S02]  /*ab20*/  FSEL R213, R34, -INF , !P2 ;  /* 0xff80000022d57808 */ /* 0x000fc40005000000 */
[----:B------:R-:W-:Y:S01]  /*ab30*/  FSEL R215, R33, -INF , !P1 ;  /* 0xff80000021d77808 */ /* 0x000fe20004800000 */
[----:B------:R-:W-:Y:S01]  /*ab40*/  HMMA.16816.F32 R24, R4, R26, R224 ;  /* 0x0000001a0418723c */ /* 0x000fe200000018e0 */
[----:B------:R-:W-:Y:S02]  /*ab50*/  FSEL R220, R32, -INF , !P0 ;  /* 0xff80000020dc7808 */ /* 0x000fe40004000000 */
[-C--:B------:R-:W-:Y:S02]  /*ab60*/  ISETP.GE.AND P0, PT, R12, R20.reuse, PT ;  /* 0x000000140c00720c */ /* 0x080fe40003f06270 */
[C---:B------:R-:W-:Y:S01]  /*ab70*/  ISETP.GE.AND P2, PT, R2.reuse, R21, PT ;  /* 0x000000150200720c */ /* 0x040fe20003f46270 */
[----:B------:R-:W-:Y:S01]  /*ab80*/  HMMA.16816.F32 R12, R8, R182, R240 ;  /* 0x000000b6080c723c */ /* 0x000fe200000018f0 */
[----:B------:R-:W-:Y:S01]  /*ab90*/  ISETP.GE.AND P1, PT, R2, R20, PT ;  /* 0x000000140200720c */ /* 0x000fe20003f26270 */
[----:B------:R-:W-:Y:S01]  /*aba0*/  VIADD R2, R0, 0x20 ;  /* 0x0000002000027836 */ /* 0x000fe20000000000 */
[----:B------:R-:W-:-:S02]  /*abb0*/  FSEL R191, R172, -INF , !P2 ;  /* 0xff800000acbf7808 */ /* 0x000fc40005000000 */
[----:B------:R-:W-:Y:S01]  /*abc0*/  FSEL R181, R174, -INF , !P1 ;  /* 0xff800000aeb57808 */ /* 0x000fe20004800000 */
[----:B--2---:R-:W-:Y:S01]  /*abd0*/  HMMA.16816.F32 R16, R4, R176, R216 ;  /* 0x000000b00410723c */ /* 0x004fe200000018d8 */
[----:B------:R-:W-:Y:S01]  /*abe0*/  VIADD R8, R0, 0x19 ;  /* 0x0000001900087836 */ /* 0x000fe20000000000 */
[----:B------:R-:W-:Y:S02]  /*abf0*/  FSEL R182, R35, -INF , !P0 ;  /* 0xff80000023b67808 */ /* 0x000fe40004000000 */
[-C--:B------:R-:W-:Y:S02]  /*ac00*/  ISETP.GE.AND P1, PT, R2, R21.reuse, PT ;  /* 0x000000150200720c */ /* 0x080fe40003f26270 */
[C---:B------:R-:W-:Y:S02]  /*ac10*/  ISETP.GE.AND P0, PT, R8.reuse, R21, PT ;  /* 0x000000150800720c */ /* 0x040fe40003f06270 */
[----:B------:R-:W-:Y:S01]  /*ac20*/  ISETP.GE.AND P2, PT, R8, R20, PT ;  /* 0x000000140800720c */ /* 0x000fe20003f46270 */
[----:B------:R-:W-:Y:S01]  /*ac30*/  VIADD R8, R0, 0x28 ;  /* 0x0000002800087836 */ /* 0x000fe20000000000 */
[----:B------:R-:W-:-:S02]  /*ac40*/  FSEL R183, R173, -INF , !P0 ;  /* 0xff800000adb77808 */ /* 0x000fc40004000000 */
        /* <DEDUP_REMOVED lines=14> */
[----:B------:R-:W-:Y:S01]  /*ad30*/  VIADD R2, R0, 0x31 ;  /* 0x0000003100027836 */ /* 0x000fe20000000000 */
[----:B------:R-:W-:-:S02]  /*ad40*/  FSEL R177, R169, -INF , !P2 ;  /* 0xff800000a9b17808 */ /* 0x000fc40005000000 */
[----:B------:R-:W-:Y:S01]  /*ad50*/  ISETP.GE.AND P2, PT, R8, R20, PT ;  /* 0x000000140800720c */ /* 0x000fe20003f46270 */
[----:B------:R-:W-:Y:S01]  /*ad60*/  VIADD R8, R0, 0x30 ;  /* 0x0000003000087836 */ /* 0x000fe20000000000 */
[----:B------:R-:W-:Y:S02]  /*ad70*/  FSEL R135, R27, -INF , !P0 ;  /* 0xff8000001b877808 */ /* 0x000fe40004000000 */
[-C--:B------:R-:W-:Y:S02]  /*ad80*/  ISETP.GE.AND P0, PT, R2, R21.reuse, PT ;  /* 0x000000150200720c */ /* 0x080fe40003f06270 */
[----:B------:R-:W-:Y:S02]  /*ad90*/  FSEL R169, R26, -INF , !P2 ;  /* 0xff8000001aa97808 */ /* 0x000fe40005000000 */
[----:B------:R-:W-:Y:S02]  /*ada0*/  ISETP.GE.AND P2, PT, R8, R21, PT ;  /* 0x000000150800720c */ /* 0x000fe40003f46270 */
[----:B------:R-:W-:-:S02]  /*adb0*/  FSEL R171, R25, -INF , !P1 ;  /* 0xff80000019ab7808 */ /* 0x000fc40004800000 */
[----:B------:R-:W-:Y:S02]  /*adc0*/  FSEL R168, R17, -INF , !P0 ;  /* 0xff80000011a87808 */ /* 0x000fe40004000000 */
[-C--:B------:R-:W-:Y:S02]  /*add0*/  ISETP.GE.AND P1, PT, R8, R20.reuse, PT ;  /* 0x000000140800720c */ /* 0x080fe40003f26270 */
[-C--:B------:R-:W-:Y:S02]  /*ade0*/  ISETP.GE.AND P0, PT, R0, R20.reuse, PT ;  /* 0x000000140000720c */ /* 0x080fe40003f06270 */
[----:B------:R-:W-:Y:S02]  /*adf0*/  FSEL R170, R16, -INF , !P2 ;  /* 0xff80000010aa7808 */ /* 0x000fe40005000000 */
[----:B------:R-:W-:Y:S01]  /*ae00*/  ISETP.GE.AND P2, PT, R2, R20, PT ;  /* 0x000000140200720c */ /* 0x000fe20003f46270 */
[----:B------:R-:W-:Y:S01]  /*ae10*/  VIADD R2, R0, 0x38 ;  /* 0x0000003800027836 */ /* 0x000fe20000000000 */
[----:B------:R-:W-:-:S02]  /*ae20*/  FSEL R133, R18, -INF , !P1 ;  /* 0xff80000012857808 */ /* 0x000fc40004800000 */
[----:B------:R-:W-:Y:S02]  /*ae30*/  FSEL R30, R230, -INF , !P0 ;  /* 0xff800000e61e7808 */ /* 0x000fe40004000000 */
[CC--:B------:R-:W-:Y:S01]  /*ae40*/  ISETP.GE.AND P1, PT, R0.reuse, R21.reuse, PT ;  /* 0x000000150000720c */ /* 0x0c0fe20003f26270 */
[----:B------:R-:W-:Y:S01]  /*ae50*/  VIADD R0, R0, 0x39 ;  /* 0x0000003900007836 */ /* 0x000fe20000000000 */
[----:B------:R-:W-:Y:S02]  /*ae60*/  PLOP3.LUT P0, PT, PT, PT, UP0, 0x80, 0x0 ;  /* 0x000000000000781c */ /* 0x000fe40003f0f008 */
        /* <DEDUP_REMOVED lines=11> */
[----:B------:R-:W2:Y:S01]  /*af20*/  LDL.64 R22, [R1+0xb0] ;  /* 0x0000b00001167983 */ /* 0x000ea20000100a00 */
[----:B------:R-:W1:Y:S01]  /*af30*/  @!P6 LDC.64 R6, c[0x0][0x218] ;  /* 0x00008600ff06eb82 */ /* 0x000e620000000a00 */
[----:B------:R-:W-:Y:S01]  /*af40*/  UIADD3 UR6, UR22, -0x3, URZ ;  /* 0xfffffffd16067890 */ /* 0x000fe2000fffe03f */
[----:B------:R-:W-:Y:S01]  /*af50*/  BSSY B0, `(.L_x_576) ;  /* 0x000008d000007945 */ /* 0x000fe20003800000 */
[----:B------:R3:W-:Y:S02]  /*af60*/  @P6 STS.128 [R212+0x8000], RZ ;  /* 0x008000ffd4006388 */ /* 0x0007e40000000c00 */
[----:B------:R-:W-:Y:S02]  /*af70*/  USHF.R.S32.HI UR4, URZ, 0x1f, UR6 ;  /* 0x0000001f3f047899 */ /* 0x000fe40008011406 */
[----:B------:R-:W-:Y:S01]  /*af80*/  UIMAD UR8, UR8, UR6, URZ ;  /* 0x00000006080872a4 */ /* 0x000fe2000f8e023f */
[----:B------:R-:W4:Y:S01]  /*af90*/  @!P5 LDC.64 R8, c[0x0][0x218] ;  /* 0x00008600ff08db82 */ /* 0x000f220000000a00 */
[----:B------:R-:W-:-:S02]  /*afa0*/  IMAD.U32 R4, RZ, RZ, UR6 ;  /* 0x00000006ff047e24 */ /* 0x000fc4000f8e00ff */
[----:B------:R-:W-:-:S05]  /*afb0*/  UIMAD UR4, UR4, UR14, UR8 ;  /* 0x0000000e040472a4 */ /* 0x000fca000f8e0208 */
[----:B------:R-:W5:Y:S08]  /*afc0*/  @!P4 LDC.64 R12, c[0x0][0x218] ;  /* 0x00008600ff0ccb82 */ /* 0x000f700000000a00 */
[----:B------:R-:W3:Y:S08]  /*afd0*/  @!P3 LDC.64 R10, c[0x0][0x218] ;  /* 0x00008600ff0abb82 */ /* 0x000ef00000000a00 */
[----:B------:R-:W3:Y:S08]  /*afe0*/  @!P6 LDC.64 R14, c[0x0][0x218] ;  /* 0x00008600ff0eeb82 */ /* 0x000ef00000000a00 */
[----:B------:R-:W3:Y:S08]  /*aff0*/  @!P4 LDC.64 R18, c[0x0][0x218] ;  /* 0x00008600ff12cb82 */ /* 0x000ef00000000a00 */
[----:B------:R-:W3:Y:S08]  /*b000*/  @!P5 LDC.64 R20, c[0x0][0x218] ;  /* 0x00008600ff14db82 */ /* 0x000ef00000000a00 */
[----:B------:R-:W3:Y:S08]  /*b010*/  @!P3 LDC.64 R16, c[0x0][0x218] ;  /* 0x00008600ff10bb82 */ /* 0x000ef00000000a00 */
[----:B------:R-:W3:Y:S08]  /*b020*/  @!P4 LDC.64 R26, c[0x0][0x218] ;  /* 0x00008600ff1acb82 */ /* 0x000ef00000000a00 */
[----:B------:R-:W3:Y:S01]  /*b030*/  @!P3 LDC.64 R24, c[0x0][0x218] ;  /* 0x00008600ff18bb82 */ /* 0x000ee20000000a00 */
[----:B--2---:R-:W-:-:S07]  /*b040*/  IMAD.WIDE.U32 R4, R4, UR14, R22 ;  /* 0x0000000e04047c25 */ /* 0x004fce000f8e0016 */
[----:B------:R-:W2:Y:S01]  /*b050*/  @!P4 LDC.64 R22, c[0x0][0x218] ;  /* 0x00008600ff16cb82 */ /* 0x000ea20000000a00 */
[----:B------:R-:W-:Y:S01]  /*b060*/  VIADD R0, R5, UR4 ;  /* 0x0000000405007c36 */ /* 0x000fe20008000000 */
        /* <DEDUP_REMOVED lines=8> */
[----:B------:R-:W-:Y:S01]  /*b0f0*/  @!P6 LDGSTS.E.BYPASS.LTC128B.128 [R212+0x8000], desc[UR30][R6.64] ;  /* 0x0800000006d4efae */ /* 0x000fe2000b901d5e */
[----:B------:R-:W-:-:S02]  /*b100*/  @!P4 LEA.HI.X R13, R4, R13, R0, 0x1, P1 ;  /* 0x0000000d040dc211 */ /* 0x000fc400008f0c00 */
[C---:B---3--:R-:W-:Y:S01]  /*b110*/  @!P3 LEA R10, P1, R4.reuse, R10, 0x1 ;  /* 0x0000000a040ab211 */ /* 0x048fe200078208ff */
        /* <DEDUP_REMOVED lines=19> */
[----:B---3--:R-:W-:-:S04]  /*b250*/  @!P6 LEA R8, P1, R2, R14, 0x1 ;  /* 0x0000000e0208e211 */ /* 0x008fc800078208ff */
[C-C-:B------:R-:W-:Y:S02]  /*b260*/  @!P6 LEA.HI.X R9, R2.reuse, R15, R4.reuse, 0x1, P1 ;  /* 0x0000000f0209e211 */ /* 0x140fe400008f0c04 */
[----:B------:R-:W3:Y:S01]  /*b270*/  @!P5 LDC.64 R14, c[0x0][0x218] ;  /* 0x00008600ff0edb82 */ /* 0x000ee20000000a00 */
[C---:B------:R-:W-:Y:S02]  /*b280*/  @!P5 LEA R6, P1, R2.reuse, R20, 0x1 ;  /* 0x000000140206d211 */ /* 0x040fe400078208ff */
[----:B------:R-:W-:Y:S01]  /*b290*/  @!PT LDS RZ, [RZ] ;  /* 0x00000000fffff984 */ /* 0x000fe20000000800 */
[----:B------:R-:W-:Y:S01]  /*b2a0*/  @!PT LDS RZ, [RZ] ;  /* 0x00000000fffff984 */ /* 0x000fe20000000800 */
[----:B------:R-:W-:Y:S01]  /*b2b0*/  @!PT LDS RZ, [RZ] ;  /* 0x00000000fffff984 */ /* 0x000fe20000000800 */
[----:B------:R2:W-:Y:S02]  /*b2c0*/  @!P6 LDGSTS.E.BYPASS.LTC128B.128 [R212+0x8800], desc[UR30][R8.64] ;  /* 0x0880000008d4efae */ /* 0x0005e4000b901d5e */
[C---:B------:R-:W-:Y:S02]  /*b2d0*/  @!P5 LEA.HI.X R7, R2.reuse, R21, R4, 0x1, P1 ;  /* 0x000000150207d211 */ /* 0x040fe400008f0c04 */
[----:B------:R1:W-:Y:S01]  /*b2e0*/  @P5 STS.128 [R212+0xa800], RZ ;  /* 0x00a800ffd4005388 */ /* 0x0003e20000000c00 */
[----:B----4-:R-:W4:Y:S01]  /*b2f0*/  @!P6 LDC.64 R12, c[0x0][0x218] ;  /* 0x00008600ff0ceb82 */ /* 0x010f220000000a00 */
[----:B-----5:R-:W-:-:S02]  /*b300*/  @!P4 LEA R10, P2, R2, R18, 0x1 ;  /* 0x00000012020ac211 */ /* 0x020fc400078408ff */
[----:B------:R-:W-:Y:S01]  /*b310*/  @!PT LDS RZ, [RZ] ;  /* 0x00000000fffff984 */ /* 0x000fe20000000800 */
[----:B------:R-:W-:Y:S01]  /*b320*/  @!PT LDS RZ, [RZ] ;  /* 0x00000000fffff984 */ /* 0x000fe20000000800 */
[----:B------:R-:W-:Y:S01]  /*b330*/  @!PT LDS RZ, [RZ] ;  /* 0x00000000fffff984 */ /* 0x000fe20000000800 */
[----:B------:R4:W-:Y:S02]  /*b340*/  @!P5 LDGSTS.E.BYPASS.LTC128B.128 [R212+0xa800], desc[UR30][R6.64+0x80] ;  /* 0x0a80008006d4dfae */ /* 0x0009e4000b901d5e */
[C---:B------:R-:W-:Y:S02]  /*b350*/  @!P4 LEA.HI.X R11, R2.reuse, R19, R4, 0x1, P2 ;  /* 0x00000013020bc211 */ /* 0x040fe400010f0c04 */
[----:B------:R1:W-:Y:S01]  /*b360*/  @P4 STS.128 [R212+0xc800], RZ ;  /* 0x00c800ffd4004388 */ /* 0x0003e20000000c00 */
[----:B------:R-:W5:Y:S01]  /*b370*/  @!P6 LDC.64 R18, c[0x0][0x218] ;  /* 0x00008600ff12eb82 */ /* 0x000f620000000a00 */
[C---:B------:R-:W-:Y:S02]  /*b380*/  IADD3 R0, P2, R2.reuse, UR36, RZ ;  /* 0x0000002402007c10 */ /* 0x040fe4000ff5e0ff */
[----:B------:R-:W-:Y:S01]  /*b390*/  @!PT LDS RZ, [RZ] ;  /* 0x00000000fffff984 */ /* 0x000fe20000000800 */
[----:B------:R-:W-:Y:S01]  /*b3a0*/  @!PT LDS RZ, [RZ] ;  /* 0x00000000fffff984 */ /* 0x000fe20000000800 */
[----:B------:R-:W-:Y:S01]  /*b3b0*/  @!PT LDS RZ, [RZ] ;  /* 0x00000000fffff984 */ /* 0x000fe20000000800 */
[----:B------:R5:W-:Y:S04]  /*b3c0*/  @!P4 LDGSTS.E.BYPASS.LTC128B.128 [R212+0xc800], desc[UR30][R10.64+0x100] ;  /* 0x0c8001000ad4cfae */ /* 0x000be8000b901d5e */
[----:B------:R1:W-:Y:S01]  /*b3d0*/  @P3 STS.128 [R212+0xe800], RZ ;  /* 0x00e800ffd4003388 */ /* 0x0003e20000000c00 */
[----:B------:R-:W1:Y:S01]  /*b3e0*/  @!P5 LDC.64 R20, c[0x0][0x218] ;  /* 0x00008600ff14db82 */ /* 0x000e620000000a00 */
[----:B--2---:R-:W-:-:S04]  /*b3f0*/  @!P3 LEA R8, P1, R2, R16, 0x1 ;  /* 0x000000100208b211 */ /* 0x004fc800078208ff */
[----:B------:R-:W-:Y:S02]  /*b400*/  @!P3 LEA.HI.X R9, R2, R17, R4, 0x1, P1 ;  /* 0x000000110209b211 */ /* 0x000fe400008f0c04 */
[----:B------:R-:W-:Y:S02]  /*b410*/  IADD3.X R4, R4, UR15, RZ, P2, !PT ;  /* 0x0000000f04047c10 */ /* 0x000fe400097fe4ff */
        /* <DEDUP_REMOVED lines=64> */
.L_x_577:
[----:B------:R-:W-:Y:S05]  /*b820*/  BSYNC B0 ;  /* 0x0000000000007941 */ /* 0x000fea0003800000 */
.L_x_576:
[----:B------:R-:W0:Y:S02]  /*b830*/  LDGDEPBAR ;  /* 0x00000000000079af */ /* 0x000e240000000000 */
.L_x_575:
[----:B------:R-:W3:Y:S04]  /*b840*/  LDL R2, [R1+0xc0] ;  /* 0x0000c00001027983 */ /* 0x000ee80000100800 */
[----:B------:R-:W4:Y:S04]  /*b850*/  LDL R4, [R1+0xd0] ;  /* 0x0000d00001047983 */ /* 0x000f280000100800 */
[----:B------:R-:W2:Y:S01]  /*b860*/  LDL R5, [R1+0xe0] ;  /* 0x0000e00001057983 */ /* 0x000ea20000100800 */
[----:B------:R-:W-:Y:S01]  /*b870*/  FMNMX.FTZ R0, R3, R30, !PT ;  /* 0x0000001e03007209 */ /* 0x000fe20007810000 */
[----:B------:R-:W-:-:S02]  /*b880*/  USHF.L.U32 UR4, UR20, 0x1, URZ ;  /* 0x0000000114047899 */ /* 0x000fc4000800063f */
[----:B------:R-:W-:Y:S01]  /*b890*/  UIADD3 UR6, UR35, -0x4498517b, URZ ;  /* 0xbb67ae8523067890 */ /* 0x000fe2000fffe03f */
[----:B------:R-:W-:Y:S01]  /*b8a0*/  FMNMX.FTZ R0, R231, R0, !PT ;  /* 0x00000000e7007209 */ /* 0x000fe20007810000 */
[----:B------:R-:W-:Y:S01]  /*b8b0*/  ULOP3.LUT UR7, UR4, UR35, URZ, 0x3c, !UPT ;  /* 0x0000002304077292 */ /* 0x000fe2000f8e3c3f */
[----:B------:R-:W-:Y:S01]  /*b8c0*/  STL [R1+0x150], R251 ;  /* 0x000150fb01007387 */ /* 0x000fe20000100800 */
[----:B------:R-:W-:Y:S01]  /*b8d0*/  UIADD3 UR39, UR34, -0x61c88647, URZ ;  /* 0x9e3779b922277890 */ /* 0x000fe2000fffe03f */
[----:B------:R-:W-:Y:S01]  /*b8e0*/  FMNMX.FTZ R0, R229, R0, !PT ;  /* 0x00000000e5007209 */ /* 0x000fe20007810000 */
[----:B------:R-:W-:Y:S01]  /*b8f0*/  UIADD3 UR38, UR34, 0x3c6ef372, URZ ;  /* 0x3c6ef37222267890 */ /* 0x000fe2000fffe03f */
[----:B------:R-:W-:Y:S01]  /*b900*/  STL [R1+0x14c], R250 ;  /* 0x00014cfa01007387 */ /* 0x000fe20000100800 */
[----:B------:R-:W-:Y:S01]  /*b910*/  UIADD3 UR37, UR35, 0x76cf5d0a, URZ ;  /* 0x76cf5d0a23257890 */ /* 0x000fe2000fffe03f */
[----:B------:R-:W-:Y:S01]  /*b920*/  FMNMX.FTZ R0, R214, R0, !PT ;  /* 0x00000000d6007209 */ /* 0x000fe20007810000 */
[----:B------:R-:W-:Y:S01]  /*b930*/  UIADD3 UR29, UR35, 0x32370b8f, URZ ;  /* 0x32370b8f231d7890 */ /* 0x000fe2000fffe03f */
[----:B------:R-:W-:Y:S01]  /*b940*/  STL [R1+0x148], R212 ;  /* 0x000148d401007387 */ /* 0x000fe20000100800 */
[----:B------:R-:W-:Y:S01]  /*b950*/  UIADD3 UR32, UR34, -0x255992d5, URZ ;  /* 0xdaa66d2b22207890 */ /* 0x000fe2000fffe03f */
[----:B------:R-:W-:Y:S01]  /*b960*/  FMNMX.FTZ R0, R213, R0, !PT ;  /* 0x00000000d5007209 */ /* 0x000fe20007810000 */
[----:B------:R-:W-:Y:S01]  /*b970*/  UIADD3 UR14, UR34, 0x78dde6e4, URZ ;  /* 0x78dde6e4220e7890 */ /* 0x000fe2000fffe03f */
[----:B------:R-:W-:Y:S01]  /*b980*/  STL [R1+0x144], R211 ;  /* 0x000144d301007387 */ /* 0x000fe20000100800 */
[----:B------:R-:W-:Y:S01]  /*b990*/  UIADD3 UR11, UR35, -0x126145ec, URZ ;  /* 0xed9eba14230b7890 */ /* 0x000fe2000fffe03f */
[----:B------:R-:W-:Y:S01]  /*b9a0*/  FMNMX.FTZ R0, R182, R0, !PT ;  /* 0x00000000b6007209 */ /* 0x000fe20007810000 */
[----:B------:R-:W-:Y:S01]  /*b9b0*/  UIADD3 UR4, UR4, 0x1, URZ ;  /* 0x0000000104047890 */ /* 0x000fe2000fffe03f */
[----:B------:R-:W-:Y:S01]  /*b9c0*/  STL [R1+0x140], R210 ;  /* 0x000140d201007387 */ /* 0x000fe20000100800 */
[----:B------:R-:W-:Y:S01]  /*b9d0*/  UIADD3 UR8, UR34, 0x1715609d, URZ ;  /* 0x1715609d22087890 */ /* 0x000fe2000fffe03f */
[----:B------:R-:W-:Y:S01]  /*b9e0*/  FMNMX.FTZ R0, R181, R0, !PT ;  /* 0x00000000b5007209 */ /* 0x000fe20007810000 */
[----:B------:R-:W-:Y:S01]  /*b9f0*/  ULOP3.LUT UR4, UR4, UR35, URZ, 0x3c, !UPT ;  /* 0x0000002304047292 */ /* 0x000fe2000f8e3c3f */
[----:B------:R-:W-:Y:S02]  /*ba00*/  STL [R1+0x13c], R209 ;  /* 0x00013cd101007387 */ /* 0x000fe40000100800 */
[----:B------:R-:W-:-:S02]  /*ba10*/  FMNMX.FTZ R0, R175, R0, !PT ;  /* 0x00000000af007209 */ /* 0x000fc40007810000 */
[----:B------:R-:W-:Y:S02]  /*ba20*/  STL [R1+0x138], R208 ;  /* 0x000138d001007387 */ /* 0x000fe40000100800 */
[----:B------:R-:W-:Y:S02]  /*ba30*/  FMNMX.FTZ R0, R173, R0, !PT ;  /* 0x00000000ad007209 */ /* 0x000fe40007810000 */
[----:B------:R-:W-:Y:S02]  /*ba40*/  STL [R1+0x134], R207 ;  /* 0x000134cf01007387 */ /* 0x000fe40000100800 */
[----:B------:R-:W-:Y:S02]  /*ba50*/  FMNMX.FTZ R0, R172, R0, !PT ;  /* 0x00000000ac007209 */ /* 0x000fe40007810000 */
[----:B------:R-:W-:Y:S02]  /*ba60*/  STL [R1+0x130], R206 ;  /* 0x000130ce01007387 */ /* 0x000fe40000100800 */
[----:B------:R-:W-:-:S02]  /*ba70*/  FMNMX.FTZ R0, R169, R0, !PT ;  /* 0x00000000a9007209 */ /* 0x000fc40007810000 */
[----:B------:R-:W-:Y:S04]  /*ba80*/  STL [R1+0x12c], R205 ;  /* 0x00012ccd01007387 */ /* 0x000fe80000100800 */
        /* <DEDUP_REMOVED lines=15> */
[----:B------:R-:W-:Y:S01]  /*bb80*/  STL [R1+0xec], R184 ;  /* 0x0000ecb801007387 */ /* 0x000fe20000100800 */
[----:B---3--:R-:W-:Y:S01]  /*bb90*/  IMAD.WIDE.U32 R226, R2, -0x326172a9, RZ ;  /* 0xcd9e8d5702e27825 */ /* 0x008fe200078e00ff */
[----:B------:R-:W-:-:S04]  /*bba0*/  FMNMX.FTZ R2, R132, R31, !PT ;  /* 0x0000001f84027209 */ /* 0x000fc80007810000 */
[----:B------:R-:W-:Y:S02]  /*bbb0*/  FMNMX.FTZ R2, R234, R2, !PT ;  /* 0x00000002ea027209 */ /* 0x000fe40007810000 */
[----:B----4-:R-:W-:Y:S01]  /*bbc0*/  LOP3.LUT R4, R227, R4, RZ, 0x3c, !PT ;  /* 0x00000004e3047212 */ /* 0x010fe200078e3cff */
[----:B--2---:R-:W-:Y:S01]  /*bbd0*/  IMAD.WIDE.U32 R10, R5, -0x2daee0ad, RZ ;  /* 0xd2511f53050a7825 */ /* 0x004fe200078e00ff */
[----:B------:R-:W-:-:S03]  /*bbe0*/  FMNMX.FTZ R2, R233, R2, !PT ;  /* 0x00000002e9027209 */ /* 0x000fc60007810000 */
[----:B------:R-:W-:Y:S01]  /*bbf0*/  IMAD.WIDE.U32 R216, R4, -0x2daee0ad, RZ ;  /* 0xd2511f5304d87825 */ /* 0x000fe200078e00ff */
[----:B------:R-:W-:Y:S02]  /*bc00*/  FMNMX.FTZ R2, R232, R2, !PT ;  /* 0x00000002e8027209 */ /* 0x000fe40007810000 */
[----:B------:R-:W-:Y:S01]  /*bc10*/  LOP3.LUT R4, R11, UR7, RZ, 0x3c, !PT ;  /* 0x000000070b047c12 */ /* 0x000fe2000f8e3cff */
[----:B------:R-:W-:Y:S01]  /*bc20*/  UIADD3 UR7, UR35, -0x56f99767, URZ ;  /* 0xa906689923077890 */ /* 0x000fe2000fffe03f */
[----:B------:R-:W-:Y:S02]  /*bc30*/  FMNMX.FTZ R2, R220, R2, !PT ;  /* 0x00000002dc027209 */ /* 0x000fe40007810000 */
[----:B------:R-:W-:Y:S01]  /*bc40*/  LOP3.LUT R24, R217, UR6, R10, 0x96, !PT ;  /* 0x00000006d9187c12 */ /* 0x000fe2000f8e960a */
[----:B------:R-:W-:Y:S01]  /*bc50*/  IMAD.WIDE.U32 R4, R4, -0x326172a9, RZ ;  /* 0xcd9e8d5704047825 */ /* 0x000fe200078e00ff */
[----:B------:R-:W-:Y:S01]  /*bc60*/  FMNMX.FTZ R2, R215, R2, !PT ;  /* 0x00000002d7027209 */ /* 0x000fe20007810000 */
[----:B------:R-:W-:Y:S01]  /*bc70*/  UIADD3 UR6, UR34, -0x4ab325aa, URZ ;  /* 0xb54cda5622067890 */ /* 0x000fe2000fffe03f */
[----:B------:R-:W-:Y:S01]  /*bc80*/  LOP3.LUT R217, R11, UR4, RZ, 0x3c, !PT ;  /* 0x000000040bd97c12 */ /* 0x000fe2000f8e3cff */
[----:B------:R-:W-:Y:S01]  /*bc90*/  IMAD.WIDE.U32 R24, R24, -0x326172a9, RZ ;  /* 0xcd9e8d5718187825 */ /* 0x000fe200078e00ff */
[----:B------:R-:W-:Y:S01]  /*bca0*/  FMNMX.FTZ R2, R191, R2, !PT ;  /* 0x00000002bf027209 */ /* 0x000fe20007810000 */
[----:B------:R-:W-:Y:S01]  /*bcb0*/  UIADD3 UR4, UR35, 0x646e171e, URZ ;  /* 0x646e171e23047890 */ /* 0x000fe2000fffe03f */
[----:B------:R-:W-:-:S02]  /*bcc0*/  LOP3.LUT R5, R5, UR39, R226, 0x96, !PT ;  /* 0x0000002705057c12 */ /* 0x000fc4000f8e96e2 */
[----:B------:R-:W-:Y:S02]  /*bcd0*/  FMNMX.FTZ R2, R183, R2, !PT ;  /* 0x00000002b7027209 */ /* 0x000fe40007810000 */
[----:B-1----:R-:W-:Y:S01]  /*bce0*/  LOP3.LUT R6, R25, UR38, R4, 0x96, !PT ;  /* 0x0000002619067c12 */ /* 0x002fe2000f8e9604 */
[----:B------:R-:W-:Y:S01]  /*bcf0*/  IMAD.WIDE.U32 R4, R5, -0x2daee0ad, RZ ;  /* 0xd2511f5305047825 */ /* 0x000fe200078e00ff */
[----:B------:R-:W-:Y:S02]  /*bd00*/  FMNMX.FTZ R8, R180, R2, !PT ;  /* 0x00000002b4087209 */ /* 0x000fe40007810000 */
[----:B------:R-:W-:Y:S01]  /*bd10*/  FMNMX.FTZ R2, R135, R0, !PT ;  /* 0x0000000087027209 */ /* 0x000fe20007810000 */
[----:B------:R-:W-:Y:S01]  /*bd20*/  IMAD.WIDE.U32 R6, R6, -0x2daee0ad, RZ ;  /* 0xd2511f5306067825 */ /* 0x000fe200078e00ff */
        /* <DEDUP_REMOVED lines=9> */
[----:B------:R-:W-:Y:S01]  /*bdc0*/  LOP3.LUT R12, R5, UR37, R216, 0x96, !PT ;  /* 0x00000025050c7c12 */ /* 0x000fe2000f8e96d8 */
[----:B------:R-:W1:Y:S01]  /*bdd0*/  SHFL.BFLY PT, R10, R2, 0x2, 0x1f ;  /* 0x0c401f00020a7f89 */ /* 0x000e6200000e0000 */
[----:B------:R-:W-:Y:S02]  /*bde0*/  LOP3.LUT R14, R7, UR29, R4, 0x96, !PT ;  /* 0x0000001d070e7c12 */ /* 0x000fe4000f8e9604 */
[----:B------:R-:W-:Y:S01]  /*bdf0*/  FMNMX.FTZ R0, R134, R0, !PT ;  /* 0x0000000086007209 */ /* 0x000fe20007810000 */
[----:B------:R-:W-:-:S03]  /*be00*/  IMAD.WIDE.U32 R12, R12, -0x326172a9, RZ ;  /* 0xcd9e8d570c0c7825 */ /* 0x000fc600078e00ff */
[----:B------:R-:W-:Y:S01]  /*be10*/  FMNMX.FTZ R0, R35, R0, !PT ;  /* 0x0000000023007209 */ /* 0x000fe20007810000 */
[----:B------:R-:W-:Y:S01]  /*be20*/  IMAD.WIDE.U32 R14, R14, -0x326172a9, RZ ;  /* 0xcd9e8d570e0e7825 */ /* 0x000fe200078e00ff */
[----:B------:R-:W-:-:S03]  /*be30*/  LOP3.LUT R4, R13, UR32, R24, 0x96, !PT ;  /* 0x000000200d047c12 */ /* 0x000fc6000f8e9618 */
[----:B------:R-:W2:Y:S01]  /*be40*/  SHFL.BFLY PT, R7, R0, 0x2, 0x1f ;  /* 0x0c401f0000077f89 */ /* 0x000ea200000e0000 */
[C-C-:B------:R-:W-:Y:S01]  /*be50*/  LOP3.LUT R8, R15.reuse, UR14, R12.reuse, 0x96, !PT ;  /* 0x0000000e0f087c12 */ /* 0x140fe2000f8e960c */
[----:B------:R-:W-:Y:S01]  /*be60*/  IMAD.WIDE.U32 R4, R4, -0x2daee0ad, RZ ;  /* 0xd2511f5304047825 */ /* 0x000fe200078e00ff */
[----:B------:R-:W-:-:S03]  /*be70*/  LOP3.LUT R12, R15, UR14, R12, 0x96, !PT ;  /* 0x0000000e0f0c7c12 */ /* 0x000fc6000f8e960c */
[----:B------:R-:W-:Y:S01]  /*be80*/  IMAD.WIDE.U32 R8, R8, -0x2daee0ad, RZ ;  /* 0xd2511f5308087825 */ /* 0x000fe200078e00ff */
[----:B------:R-:W-:-:S04]  /*be90*/  LOP3.LUT R18, R5, UR11, R6, 0x96, !PT ;  /* 0x0000000b05127c12 */ /* 0x000fc8000f8e9606 */
[----:B------:R-:W-:Y:S01]  /*bea0*/  LOP3.LUT R4, R9, UR7, R4, 0x96, !PT ;  /* 0x0000000709047c12 */ /* 0x000fe2000f8e9604 */
[----:B------:R-:W-:Y:S01]  /*beb0*/  IMAD.WIDE.U32 R18, R18, -0x326172a9, RZ ;  /* 0xcd9e8d5712127825 */ /* 0x000fe200078e00ff */
[----:B-1----:R-:W-:-:S03]  /*bec0*/  FMNMX.FTZ R2, R2, R10, !PT ;  /* 0x0000000a02027209 */ /* 0x002fc60007810000 */
[----:B------:R-:W-:Y:S02]  /*bed0*/  IMAD.WIDE.U32 R4, R4, -0x326172a9, RZ ;  /* 0xcd9e8d5704047825 */ /* 0x000fe400078e00ff */
[----:B------:R-:W1:Y:S01]  /*bee0*/  SHFL.BFLY PT, R9, R2, 0x1, 0x1f ;  /* 0x0c201f0002097f89 */ /* 0x000e6200000e0000 */
[C---:B------:R-:W-:Y:S02]  /*bef0*/  LOP3.LUT R6, R4.reuse, 0xff, RZ, 0xc0, !PT ;  /* 0x000000ff04067812 */ /* 0x040fe400078ec0ff */
[----:B------:R-:W-:Y:S02]  /*bf00*/  LOP3.LUT R21, R4, 0xffff, RZ, 0xc0, !PT ;  /* 0x0000ffff04157812 */ /* 0x000fe400078ec0ff */
[----:B------:R-:W-:Y:S02]  /*bf10*/  ISETP.LE.U32.AND P5, PT, R6, UR5, PT ;  /* 0x0000000506007c0c */ /* 0x000fe4000bfa3070 */
[----:B--2---:R-:W-:Y:S02]  /*bf20*/  FMNMX.FTZ R6, R0, R7, !PT ;  /* 0x0000000700067209 */ /* 0x004fe40007810000 */
[----:B------:R-:W-:-:S02]  /*bf30*/  LOP3.LUT R0, R5, UR6, R18, 0x96, !PT ;  /* 0x0000000605007c12 */ /* 0x000fc4000f8e9612 */
[--C-:B------:R-:W-:Y:S01]  /*bf40*/  SHF.R.U32.HI R16, RZ, 0x10, R4.reuse ;  /* 0x00000010ff107819 */ /* 0x100fe20000011604 */
[----:B------:R-:W2:Y:S01]  /*bf50*/  SHFL.BFLY PT, R10, R6, 0x1, 0x1f ;  /* 0x0c201f00060a7f89 */ /* 0x000ea200000e0000 */
[----:B------:R-:W-:Y:S02]  /*bf60*/  LOP3.LUT R7, R0, 0xff, RZ, 0xc0, !PT ;  /* 0x000000ff00077812 */ /* 0x000fe400078ec0ff */
[----:B------:R-:W-:Y:S02]  /*bf70*/  SHF.R.U32.HI R11, RZ, 0x18, R4 ;  /* 0x00000018ff0b7819 */ /* 0x000fe40000011604 */
[----:B------:R-:W-:Y:S02]  /*bf80*/  ISETP.LE.U32.AND P4, PT, R7, UR5, PT ;  /* 0x0000000507007c0c */ /* 0x000fe4000bf83070 */
[----:B------:R-:W-:Y:S02]  /*bf90*/  SHF.R.U32.HI R7, RZ, 0x18, R0 ;  /* 0x00000018ff077819 */ /* 0x000fe40000011600 */
[----:B-1----:R-:W-:-:S02]  /*bfa0*/  FMNMX.FTZ R208, R2, R9, !PT ;  /* 0x0000000902d07209 */ /* 0x002fc40007810000 */
[----:B------:R-:W-:Y:S02]  /*bfb0*/  LOP3.LUT R2, R0, 0xffff, RZ, 0xc0, !PT ;  /* 0x0000ffff00027812 */ /* 0x000fe400078ec0ff */
[----:B------:R-:W-:Y:S01]  /*bfc0*/  SHF.R.U32.HI R0, RZ, 0x10, R0 ;  /* 0x00000010ff007819 */ /* 0x000fe20000011600 */
[----:B------:R-:W-:Y:S01]  /*bfd0*/  STL [R1+0x154], R208 ;  /* 0x000154d001007387 */ /* 0x000fe20000100800 */
[----:B------:R-:W-:Y:S02]  /*bfe0*/  SHF.R.U32.HI R4, RZ, 0x8, R2 ;  /* 0x00000008ff047819 */ /* 0x000fe40000011602 */
[----:B------:R-:W-:Y:S02]  /*bff0*/  LOP3.LUT R2, R0, 0xff, RZ, 0xc0, !PT ;  /* 0x000000ff00027812 */ /* 0x000fe400078ec0ff */
[----:B------:R-:W-:Y:S02]  /*c000*/  LOP3.LUT R0, R4, 0xffff, RZ, 0xc0, !PT ;  /* 0x0000ffff04007812 */ /* 0x000fe400078ec0ff */
[----:B------:R-:W-:-:S02]  /*c010*/  FSETP.NEU.FTZ.AND P3, PT, R208, -INF , PT ;  /* 0xff800000d000780b */ /* 0x000fc40003f7d000 */
[----:B------:R-:W-:Y:S01]  /*c020*/  ISETP.LE.U32.AND P2, PT, R0, UR5, PT ;  /* 0x0000000500007c0c */ /* 0x000fe2000bf43070 */
[----:B------:R-:W-:Y:S01]  /*c030*/  FMUL.FTZ R0, R208, UR10 ;  /* 0x0000000ad0007c20 */ /* 0x000fe20008410000 */
[----:B--2---:R-:W-:Y:S02]  /*c040*/  FMNMX.FTZ R252, R6, R10, !PT ;  /* 0x0000000a06fc7209 */ /* 0x004fe40007810000 */
[----:B------:R-:W-:Y:S02]  /*c050*/  ISETP.LE.U32.AND P6, PT, R2, UR5, PT ;  /* 0x0000000502007c0c */ /* 0x000fe4000bfc3070 */
[----:B------:R-:W-:Y:S01]  /*c060*/  FSEL R5, R208, RZ, P3 ;  /* 0x000000ffd0057208 */ /* 0x000fe20001800000 */
[----:B------:R-:W-:Y:S01]  /*c070*/  FMUL.FTZ R2, R252, UR10 ;  /* 0x0000000afc027c20 */ /* 0x000fe20008410000 */
[----:B------:R-:W-:Y:S01]  /*c080*/  FSEL R0, R0, RZ, P3 ;  /* 0x000000ff00007208 */ /* 0x000fe20001800000 */
[----:B------:R1:W-:Y:S01]  /*c090*/  STL [R1+0x158], R252 ;  /* 0x000158fc01007387 */ /* 0x0003e20000100800 */
[----:B------:R-:W-:-:S02]  /*c0a0*/  FSETP.NEU.FTZ.AND P3, PT, R252, -INF , PT ;  /* 0xff800000fc00780b */ /* 0x000fc40003f7d000 */
[----:B------:R-:W-:Y:S01]  /*c0b0*/  ISETP.LE.U32.AND P1, PT, R7, UR5, PT ;  /* 0x0000000507007c0c */ /* 0x000fe2000bf23070 */
[--C-:B------:R-:W-:Y:S01]  /*c0c0*/  FFMA.FTZ R6, R30, UR10, -R0.reuse ;  /* 0x0000000a1e067c23 */ /* 0x100fe20008010800 */
        /* <DEDUP_REMOVED lines=20> */
[----:B------:R2:W-:Y:S01]  /*c210*/  MUFU.EX2 R218, R4 ;  /* 0x0000000400da7308 */ /* 0x0005e20000000800 */
[--C-:B------:R-:W-:Y:S01]  /*c220*/  FFMA.FTZ R10, R232, UR10, -R2.reuse ;  /* 0x0000000ae80a7c23 */ /* 0x100fe20008010802 */
[--C-:B------:R-:W-:Y:S01]  /*c230*/  FFMA.FTZ R31, R191, UR10, -R2.reuse ;  /* 0x0000000abf1f7c23 */ /* 0x100fe20008010802 */
[--C-:B------:R-:W-:Y:S01]  /*c240*/  FFMA.FTZ R133, R183, UR10, -R2.reuse ;  /* 0x0000000ab7857c23 */ /* 0x100fe20008010802 */
[--C-:B------:R-:W-:Y:S01]  /*c250*/  FFMA.FTZ R180, R180, UR10, -R2.reuse ;  /* 0x0000000ab4b47c23 */ /* 0x100fe20008010802 */
[--C-:B------:R-:W-:Y:S01]  /*c260*/  FFMA.FTZ R177, R177, UR10, -R2.reuse ;  /* 0x0000000ab1b17c23 */ /* 0x100fe20008010802 */
[--C-:B------:R-:W-:Y:S01]  /*c270*/  FFMA.FTZ R215, R174, UR10, -R2.reuse ;  /* 0x0000000aaed77c23 */ /* 0x100fe20008010802 */
[--C-:B------:R-:W-:Y:S01]  /*c280*/  FFMA.FTZ R236, R171, UR10, -R2.reuse ;  /* 0x0000000aabec7c23 */ /* 0x100fe20008010802 */
[----:B------:R-:W3:Y:S01]  /*c290*/  MUFU.EX2 R219, R0 ;  /* 0x0000000000db7308 */ /* 0x000ee20000000800 */
[--C-:B------:R-:W-:Y:S01]  /*c2a0*/  FFMA.FTZ R239, R170, UR10, -R2.reuse ;  /* 0x0000000aaaef7c23 */ /* 0x100fe20008010802 */
[--C-:B------:R-:W-:Y:S01]  /*c2b0*/  FFMA.FTZ R196, R168, UR10, -R2.reuse ;  /* 0x0000000aa8c47c23 */ /* 0x100fe20008010802 */
[--C-:B------:R-:W-:Y:S01]  /*c2c0*/  FFMA.FTZ R199, R134, UR10, -R2.reuse ;  /* 0x0000000a86c77c23 */ /* 0x100fe20008010802 */
[----:B------:R-:W-:-:S04]  /*c2d0*/  FFMA.FTZ R203, R35, UR10, -R2 ;  /* 0x0000000a23cb7c23 */ /* 0x000fc80008010802 */
[----:B------:R-:W-:Y:S01]  /*c2e0*/  MUFU.EX2 R6, R6 ;  /* 0x0000000600067308 */ /* 0x000fe20000000800 */
[----:B--2---:R-:W-:Y:S02]  /*c2f0*/  FSEL R4, R252, RZ, P3 ;  /* 0x000000fffc047208 */ /* 0x004fe40001800000 */
[----:B------:R-:W-:Y:S01]  /*c300*/  ISETP.LE.U32.AND P3, PT, R11, UR5, PT ;  /* 0x000000050b007c0c */ /* 0x000fe2000bf63070 */
[----:B------:R-:W-:Y:S01]  /*c310*/  FFMA.FTZ R11, R220, UR10, -R2 ;  /* 0x0000000adc0b7c23 */ /* 0x000fe20008010802 */
[----:B------:R-:W-:Y:S01]  /*c320*/  FADD.FTZ R2, R3, -R5 ;  /* 0x8000000503027221 */ /* 0x000fe20000010000 */
[----:B------:R-:W-:Y:S01]  /*c330*/  FADD.FTZ R5, R132, -R4 ;  /* 0x8000000484057221 */ /* 0x000fe20000010000 */
[----:B------:R-:W-:Y:S01]  /*c340*/  LOP3.LUT R4, R19, UR8, R14, 0x96, !PT ;  /* 0x0000000813047c12 */ /* 0x000fe2000f8e960e */
[----:B------:R-:W-:Y:S01]  /*c350*/  MUFU.EX2 R214, R7 ;  /* 0x0000000700d67308 */ /* 0x000fe20000000800 */
[----:B---3--:R-:W-:Y:S01]  /*c360*/  F2FP.F16.F32.PACK_AB R20, R219, R218 ;  /* 0x000000dadb14723e */ /* 0x008fe200000000ff */
[----:B------:R-:W-:Y:S01]  /*c370*/  FMUL.FTZ R2, R2, UR10 ;  /* 0x0000000a02027c20 */ /* 0x000fe20008410000 */
[----:B------:R-:W-:-:S02]  /*c380*/  LOP3.LUT R0, R16, 0xff, RZ, 0xc0, !PT ;  /* 0x000000ff10007812 */ /* 0x000fc400078ec0ff */
[C---:B------:R-:W-:Y:S01]  /*c390*/  PRMT R17, R20.reuse, 0x7632, R17 ;  /* 0x0000763214117816 */ /* 0x040fe20000000011 */
[----:B------:R-:W-:Y:S01]  /*c3a0*/  @!P4 HADD2 R134, -R20.H0_H0, -RZ.H0_H0 ;  /* 0xa00000ff1486c230 */ /* 0x000fe20000000900 */
[----:B------:R-:W-:Y:S01]  /*c3b0*/  LOP3.LUT R14, R19, UR8, R14, 0x96, !PT ;  /* 0x00000008130e7c12 */ /* 0x000fe2000f8e960e */
[----:B------:R-:W-:Y:S01]  /*c3c0*/  MUFU.EX2 R16, R9 ;  /* 0x0000000900107308 */ /* 0x000fe20000000800 */
[----:B------:R-:W-:Y:S01]  /*c3d0*/  PRMT R190, R20, 0x5410, R17 ;  /* 0x0000541014be7816 */ /* 0x000fe20000000011 */
[----:B------:R-:W-:Y:S01]  /*c3e0*/  @!P2 HADD2 R22, -R17.H0_H0, -RZ.H0_H0 ;  /* 0xa00000ff1116a230 */ /* 0x000fe20000000900 */
[----:B------:R-:W-:Y:S02]  /*c3f0*/  @!P4 PRMT R20, R134, 0x5410, RZ ;  /* 0x000054108614c816 */ /* 0x000fe400000000ff */
[----:B------:R-:W-:Y:S02]  /*c400*/  ISETP.LE.U32.AND P4, PT, R0, UR5, PT ;  /* 0x0000000500007c0c */ /* 0x000fe4000bf83070 */
[----:B------:R-:W-:Y:S01]  /*c410*/  @!P2 PRMT R17, R22, 0x5410, RZ ;  /* 0x000054101611a816 */ /* 0x000fe200000000ff */
[----:B------:R2:W3:Y:S01]  /*c420*/  MUFU.EX2 R0, R2 ;  /* 0x0000000200007308 */ /* 0x0004e20000000800 */
[----:B------:R-:W-:Y:S04]  /*c430*/  STG.E.U16 desc[UR30][R28.64+-0x80], R20 ;  /* 0xffff80141c007986 */ /* 0x000fe8000c10151e */
[----:B------:R-:W-:Y:S03]  /*c440*/  STG.E.U16 desc[UR30][R28.64+-0x7e], R17 ;  /* 0xffff82111c007986 */ /* 0x000fe6000c10151e */
[----:B------:R-:W4:Y:S08]  /*c450*/  MUFU.EX2 R10, R10 ;  /* 0x0000000a000a7308 */ /* 0x000f300000000800 */
[----:B------:R-:W1:Y:S01]  /*c460*/  MUFU.EX2 R26, R26 ;  /* 0x0000001a001a7308 */ /* 0x000e620000000800 */
[----:B--2---:R-:W-:Y:S01]  /*c470*/  SHF.R.U32.HI R2, RZ, 0x8, R21 ;  /* 0x00000008ff027819 */ /* 0x004fe20000011615 */
[----:B---3--:R-:W-:Y:S01]  /*c480*/  FFMA.FTZ R248, R248, R0, R6 ;  /* 0x00000000f8f87223 */ /* 0x008fe20000010006 */
[----:B------:R-:W-:Y:S01]  /*c490*/  F2FP.F16.F32.PACK_AB R21, R214, R6 ;  /* 0x00000006d615723e */ /* 0x000fe200000000ff */
[----:B------:R-:W-:Y:S01]  /*c4a0*/  FMUL.FTZ R222, R58, R0 ;  /* 0x000000003ade7220 */ /* 0x000fe20000410000 */
[----:B------:R-:W-:Y:S01]  /*c4b0*/  LOP3.LUT R2, R2, 0xffff, RZ, 0xc0, !PT ;  /* 0x0000ffff02027812 */ /* 0x000fe200078ec0ff */
[----:B------:R-:W-:Y:S01]  /*c4c0*/  FADD.FTZ R248, R214, R248 ;  /* 0x000000f8d6f87221 */ /* 0x000fe20000010000 */
[----:B------:R-:W-:Y:S01]  /*c4d0*/  PRMT R22, R21, 0x7632, R22 ;  /* 0x0000763215167816 */ /* 0x000fe20000000016 */
[----:B------:R-:W-:Y:S01]  /*c4e0*/  @!P6 HADD2 R132, -R21.H0_H0, -RZ.H0_H0 ;  /* 0xa00000ff1584e230 */ /* 0x000fe20000000900 */
[----:B------:R-:W-:Y:S01]  /*c4f0*/  ISETP.LE.U32.AND P2, PT, R2, UR5, PT ;  /* 0x0000000502007c0c */ /* 0x000fe2000bf43070 */
[----:B------:R-:W-:Y:S01]  /*c500*/  FMUL.FTZ R2, R5, UR10 ;  /* 0x0000000a05027c20 */ /* 0x000fe20008410000 */
[----:B------:R-:W-:Y:S01]  /*c510*/  IMAD.WIDE.U32 R4, R4, -0x2daee0ad, RZ ;  /* 0xd2511f5304047825 */ /* 0x000fe200078e00ff */
[----:B------:R-:W-:-:S03]  /*c520*/  PRMT R210, R21, 0x5410, R22 ;  /* 0x0000541015d27816 */ /* 0x000fc60000000016 */
[----:B------:R-:W-:Y:S01]  /*c530*/  @!P1 HADD2 R169, -R22.H0_H0, -RZ.H0_H0 ;  /* 0xa00000ff16a99230 */ /* 0x000fe20000000900 */
[----:B------:R-:W-:Y:S01]  /*c540*/  @!P6 PRMT R21, R132, 0x5410, RZ ;  /* 0x000054108415e816 */ /* 0x000fe200000000ff */
[----:B------:R-:W2:Y:S01]  /*c550*/  MUFU.EX2 R30, R30 ;  /* 0x0000001e001e7308 */ /* 0x000ea20000000800 */
[----:B------:R-:W-:Y:S01]  /*c560*/  LOP3.LUT R6, R5, UR4, R8, 0x96, !PT ;  /* 0x0000000405067c12 */ /* 0x000fe2000f8e9608 */
[----:B------:R-:W-:Y:S01]  /*c570*/  IMAD.MOV.U32 R58, RZ, RZ, R226 ;  /* 0x000000ffff3a7224 */ /* 0x000fe200078e00e2 */
[----:B----4-:R-:W-:Y:S01]  /*c580*/  F2FP.F16.F32.PACK_AB R8, R10, R16 ;  /* 0x000000100a08723e */ /* 0x010fe200000000ff */
[-C--:B------:R-:W-:Y:S01]  /*c590*/  FMUL.FTZ R223, R59, R0.reuse ;  /* 0x000000003bdf7220 */ /* 0x080fe20000410000 */
[----:B------:R-:W-:Y:S01]  /*c5a0*/  SHF.R.U32.HI R7, RZ, 0x10, R6 ;  /* 0x00000010ff077819 */ /* 0x000fe20000011606 */
[----:B------:R-:W-:Y:S01]  /*c5b0*/  IMAD.MOV.U32 R59, RZ, RZ, R227 ;  /* 0x000000ffff3b7224 */ /* 0x000fe200078e00e3 */
[----:B------:R-:W-:Y:S01]  /*c5c0*/  @!P1 PRMT R22, R169, 0x5410, RZ ;  /* 0x00005410a9169816 */ /* 0x000fe200000000ff */
[----:B------:R-:W3:Y:S01]  /*c5d0*/  MUFU.EX2 R2, R2 ;  /* 0x0000000200027308 */ /* 0x000ee20000000800 */
[----:B------:R-:W-:Y:S01]  /*c5e0*/  LOP3.LUT R7, R7, 0xff, RZ, 0xc0, !PT ;  /* 0x000000ff07077812 */ /* 0x000fe200078ec0ff */
[-C--:B------:R-:W-:Y:S01]  /*c5f0*/  FMUL.FTZ R166, R166, R0.reuse ;  /* 0x00000000a6a67220 */ /* 0x080fe20000410000 */
[----:B------:R-:W-:Y:S01]  /*c600*/  PRMT R221, R8, 0x7632, R221 ;  /* 0x0000763208dd7816 */ /* 0x000fe200000000dd */
[-C--:B------:R-:W-:Y:S01]  /*c610*/  FMUL.FTZ R167, R167, R0.reuse ;  /* 0x00000000a7a77220 */ /* 0x080fe20000410000 */
[----:B------:R-:W-:Y:S01]  /*c620*/  ISETP.LE.U32.AND P6, PT, R7, UR5, PT ;  /* 0x0000000507007c0c */ /* 0x000fe2000bfc3070 */
[----:B------:R-:W-:Y:S01]  /*c630*/  FMUL.FTZ R162, R162, R0 ;  /* 0x00000000a2a27220 */ /* 0x000fe20000410000 */
[----:B------:R-:W-:Y:S01]  /*c640*/  LOP3.LUT R7, R6, 0xff, RZ, 0xc0, !PT ;  /* 0x000000ff06077812 */ /* 0x000fe200078ec0ff */
[----:B------:R-:W-:Y:S01]  /*c650*/  @!P2 HADD2 R135, -R221.H0_H0, -RZ.H0_H0 ;  /* 0xa00000ffdd87a230 */ /* 0x000fe20000000900 */
[----:B------:R-:W-:Y:S01]  /*c660*/  PRMT R198, R8, 0x7610, R198 ;  /* 0x0000761008c67816 */ /* 0x000fe200000000c6 */
[----:B------:R-:W-:Y:S01]  /*c670*/  MUFU.EX2 R11, R11 ;  /* 0x0000000b000b7308 */ /* 0x000fe20000000800 */
[----:B------:R-:W-:Y:S01]  /*c680*/  ISETP.LE.U32.AND P1, PT, R7, UR5, PT ;  /* 0x0000000507007c0c */ /* 0x000fe2000bf23070 */
[----:B-1----:R-:W-:Y:S01]  /*c690*/  FADD.FTZ R8, R26, R248 ;  /* 0x000000f81a087221 */ /* 0x002fe20000010000 */
[----:B------:R-:W-:Y:S01]  /*c6a0*/  SHF.R.U32.HI R7, RZ, 0x18, R6 ;  /* 0x00000018ff077819 */ /* 0x000fe20000011606 */
[----:B------:R-:W-:Y:S01]  /*c6b0*/  @!P5 HADD2 R168, -R198.H0_H0, -RZ.H0_H0 ;  /* 0xa00000ffc6a8d230 */ /* 0x000fe20000000900 */
[----:B------:R-:W-:Y:S01]  /*c6c0*/  LOP3.LUT R6, R6, 0xffff, RZ, 0xc0, !PT ;  /* 0x0000ffff06067812 */ /* 0x000fe200078ec0ff */
[----:B--2---:R-:W-:Y:S01]  /*c6d0*/  FADD.FTZ R8, R30, R8 ;  /* 0x000000081e087221 */ /* 0x004fe20000010000 */
[----:B------:R-:W-:Y:S01]  /*c6e0*/  PRMT R211, R198, 0x5410, R221 ;  /* 0x00005410c6d37816 */ /* 0x000fe200000000dd */
[----:B------:R-:W1:Y:S01]  /*c6f0*/  MUFU.EX2 R23, R23 ;  /* 0x0000001700177308 */ /* 0x000e620000000800 */
[----:B------:R-:W-:Y:S01]  /*c700*/  SHF.R.U32.HI R6, RZ, 0x8, R6 ;  /* 0x00000008ff067819 */ /* 0x000fe20000011606 */
[----:B---3--:R-:W-:Y:S01]  /*c710*/  FFMA.FTZ R249, R249, R2, R218 ;  /* 0x00000002f9f97223 */ /* 0x008fe200000100da */
[----:B------:R-:W-:Y:S01]  /*c720*/  @!P2 PRMT R221, R135, 0x5410, RZ ;  /* 0x0000541087dda816 */ /* 0x000fe200000000ff */
[----:B------:R-:W-:Y:S01]  /*c730*/  FMUL.FTZ R163, R163, R0 ;  /* 0x00000000a3a37220 */ /* 0x000fe20000410000 */
[----:B------:R-:W-:Y:S01]  /*c740*/  LOP3.LUT R6, R6, 0xffff, RZ, 0xc0, !PT ;  /* 0x0000ffff06067812 */ /* 0x000fe200078ec0ff */
[----:B------:R-:W-:Y:S01]  /*c750*/  FADD.FTZ R9, R219, R249 ;  /* 0x000000f9db097221 */ /* 0x000fe20000010000 */
[----:B------:R-:W-:Y:S01]  /*c760*/  @!P5 PRMT R198, R168, 0x5410, RZ ;  /* 0x00005410a8c6d816 */ /* 0x000fe200000000ff */
[----:B------:R-:W-:Y:S01]  /*c770*/  MUFU.EX2 R176, R176 ;  /* 0x000000b000b07308 */ /* 0x000fe20000000800 */
[----:B------:R-:W-:Y:S01]  /*c780*/  ISETP.LE.U32.AND P2, PT, R6, UR5, PT ;  /* 0x0000000506007c0c */ /* 0x000fe2000bf43070 */
[----:B------:R-:W-:Y:S01]  /*c790*/  FADD.FTZ R9, R16, R9 ;  /* 0x0000000910097221 */ /* 0x000fe20000010000 */
[----:B------:R-:W-:Y:S01]  /*c7a0*/  F2FP.F16.F32.PACK_AB R6, R30, R26 ;  /* 0x0000001a1e06723e */ /* 0x000fe200000000ff */
[----:B------:R2:W-:Y:S01]  /*c7b0*/  STL [R1+0x15c], R198 ;  /* 0x00015cc601007387 */ /* 0x0005e20000100800 */
[----:B------:R-:W-:Y:S01]  /*c7c0*/  ISETP.LE.U32.AND P5, PT, R7, UR5, PT ;  /* 0x0000000507007c0c */ /* 0x000fe2000bfa3070 */
[-C--:B------:R-:W-:Y:S01]  /*c7d0*/  FMUL.FTZ R158, R158, R0.reuse ;  /* 0x000000009e9e7220 */ /* 0x080fe20000410000 */
[C---:B------:R-:W-:Y:S01]  /*c7e0*/  PRMT R194, R6.reuse, 0x7610, R194 ;  /* 0x0000761006c27816 */ /* 0x040fe200000000c2 */
[----:B------:R-:W3:Y:S01]  /*c7f0*/  MUFU.EX2 R178, R178 ;  /* 0x000000b200b27308 */ /* 0x000ee20000000800 */
[----:B------:R-:W-:Y:S01]  /*c800*/  PRMT R193, R6, 0x7632, R193 ;  /* 0x0000763206c17816 */ /* 0x000fe200000000c1 */
[-C--:B------:R-:W-:Y:S01]  /*c810*/  FMUL.FTZ R159, R159, R0.reuse ;  /* 0x000000009f9f7220 */ /* 0x080fe20000410000 */
[----:B------:R-:W-:Y:S01]  /*c820*/  LOP3.LUT R6, R4, 0xff, RZ, 0xc0, !PT ;  /* 0x000000ff04067812 */ /* 0x000fe200078ec0ff */
[----:B------:R-:W-:Y:S01]  /*c830*/  @!P4 HADD2 R170, -R194.H0_H0, -RZ.H0_H0 ;  /* 0xa00000ffc2aac230 */ /* 0x000fe20000000900 */
[----:B------:R-:W-:Y:S01]  /*c840*/  PRMT R218, R194, 0x5410, R193 ;  /* 0x00005410c2da7816 */ /* 0x000fe200000000c1 */
[----:B------:R-:W-:Y:S01]  /*c850*/  @!P3 HADD2 R171, -R193.H0_H0, -RZ.H0_H0 ;  /* 0xa00000ffc1abb230 */ /* 0x000fe20000000900 */
[--C-:B------:R-:W-:Y:S01]  /*c860*/  SHF.R.U32.HI R7, RZ, 0x10, R4.reuse ;  /* 0x00000010ff077819 */ /* 0x100fe20000011604 */
[----:B------:R-:W-:Y:S01]  /*c870*/  MUFU.EX2 R31, R31 ;  /* 0x0000001f001f7308 */ /* 0x000fe20000000800 */
[----:B------:R-:W-:Y:S01]  /*c880*/  @!P4 PRMT R194, R170, 0x5410, RZ ;  /* 0x00005410aac2c816 */ /* 0x000fe200000000ff */
[-C--:B------:R-:W-:Y:S01]  /*c890*/  FMUL.FTZ R154, R154, R0.reuse ;  /* 0x000000009a9a7220 */ /* 0x080fe20000410000 */
[----:B------:R-:W-:Y:S01]  /*c8a0*/  ISETP.LE.U32.AND P4, PT, R6, UR5, PT ;  /* 0x0000000506007c0c */ /* 0x000fe2000bf83070 */
[-C--:B------:R-:W-:Y:S01]  /*c8b0*/  FMUL.FTZ R155, R155, R0.reuse ;  /* 0x000000009b9b7220 */ /* 0x080fe20000410000 */
[----:B------:R-:W-:Y:S01]  /*c8c0*/  LOP3.LUT R6, R4, 0xffff, RZ, 0xc0, !PT ;  /* 0x0000ffff04067812 */ /* 0x000fe200078ec0ff */
[----:B------:R-:W-:Y:S01]  /*c8d0*/  STL [R1+0x160], R194 ;  /* 0x000160c201007387 */ /* 0x000fe20000100800 */
[----:B------:R-:W-:Y:S01]  /*c8e0*/  SHF.R.U32.HI R5, RZ, 0x18, R4 ;  /* 0x00000018ff057819 */ /* 0x000fe20000011604 */
[----:B------:R-:W4:Y:S01]  /*c8f0*/  MUFU.EX2 R133, R133 ;  /* 0x0000008500857308 */ /* 0x000f220000000800 */
[----:B-1----:R-:W-:Y:S01]  /*c900*/  F2FP.F16.F32.PACK_AB R4, R23, R11 ;  /* 0x0000000b1704723e */ /* 0x002fe200000000ff */
[-C--:B------:R-:W-:Y:S01]  /*c910*/  FMUL.FTZ R150, R150, R0.reuse ;  /* 0x0000000096967220 */ /* 0x080fe20000410000 */
[----:B------:R-:W-:Y:S01]  /*c920*/  SHF.R.U32.HI R6, RZ, 0x8, R6 ;  /* 0x00000008ff067819 */ /* 0x000fe20000011606 */
[-C--:B------:R-:W-:Y:S01]  /*c930*/  FMUL.FTZ R151, R151, R0.reuse ;  /* 0x0000000097977220 */ /* 0x080fe20000410000 */
[----:B------:R-:W-:Y:S01]  /*c940*/  PRMT R197, R4, 0x7610, R197 ;  /* 0x0000761004c57816 */ /* 0x000fe200000000c5 */
[----:B------:R-:W-:Y:S01]  /*c950*/  FMUL.FTZ R146, R146, R0 ;  /* 0x0000000092927220 */ /* 0x000fe20000410000 */
[----:B------:R-:W-:Y:S01]  /*c960*/  PRMT R252, R4, 0x7632, R252 ;  /* 0x0000763204fc7816 */ /* 0x000fe200000000fc */
[----:B------:R-:W-:Y:S01]  /*c970*/  MUFU.EX2 R181, R181 ;  /* 0x000000b500b57308 */ /* 0x000fe20000000800 */
[----:B---3--:R-:W-:Y:S01]  /*c980*/  F2FP.F16.F32.PACK_AB R4, R178, R176 ;  /* 0x000000b0b204723e */ /* 0x008fe200000000ff */
[----:B------:R-:W-:Y:S01]  /*c990*/  @!P1 HADD2 R172, -R197.H0_H0, -RZ.H0_H0 ;  /* 0xa00000ffc5ac9230 */ /* 0x000fe20000000900 */
[----:B------:R-:W-:Y:S01]  /*c9a0*/  PRMT R204, R197, 0x5410, R252 ;  /* 0x00005410c5cc7816 */ /* 0x000fe200000000fc */
[----:B------:R-:W-:Y:S01]  /*c9b0*/  @!P2 HADD2 R174, -R252.H0_H0, -RZ.H0_H0 ;  /* 0xa00000fffcaea230 */ /* 0x000fe20000000900 */
[----:B------:R-:W-:Y:S01]  /*c9c0*/  PRMT R224, R4, 0x7610, R224 ;  /* 0x0000761004e07816 */ /* 0x000fe200000000e0 */
[-C--:B------:R-:W-:Y:S01]  /*c9d0*/  FMUL.FTZ R147, R147, R0.reuse ;  /* 0x0000000093937220 */ /* 0x080fe20000410000 */
[----:B------:R-:W-:Y:S01]  /*c9e0*/  @!P1 PRMT R197, R172, 0x5410, RZ ;  /* 0x00005410acc59816 */ /* 0x000fe200000000ff */
[----:B------:R1:W3:Y:S01]  /*c9f0*/  MUFU.EX2 R132, R175 ;  /* 0x000000af00847308 */ /* 0x0002e20000000800 */
[----:B------:R-:W-:Y:S01]  /*ca00*/  ISETP.LE.U32.AND P1, PT, R5, UR5, PT ;  /* 0x0000000505007c0c */ /* 0x000fe2000bf23070 */
[-C--:B------:R-:W-:Y:S01]  /*ca10*/  FMUL.FTZ R142, R142, R0.reuse ;  /* 0x000000008e8e7220 */ /* 0x080fe20000410000 */
[----:B------:R-:W-:Y:S01]  /*ca20*/  LOP3.LUT R5, R7, 0xff, RZ, 0xc0, !PT ;  /* 0x000000ff07057812 */ /* 0x000fe200078ec0ff */
[-C--:B------:R-:W-:Y:S01]  /*ca30*/  FMUL.FTZ R143, R143, R0.reuse ;  /* 0x000000008f8f7220 */ /* 0x080fe20000410000 */
[----:B------:R-:W-:Y:S01]  /*ca40*/  PRMT R192, R4, 0x7632, R192 ;  /* 0x0000763204c07816 */ /* 0x000fe200000000c0 */
[-C--:B------:R-:W-:Y:S01]  /*ca50*/  FMUL.FTZ R138, R138, R0.reuse ;  /* 0x000000008a8a7220 */ /* 0x080fe20000410000 */
[----:B------:R-:W-:Y:S01]  /*ca60*/  @!P2 PRMT R252, R174, 0x5410, RZ ;  /* 0x00005410aefca816 */ /* 0x000fe200000000ff */
[-C--:B------:R-:W-:Y:S01]  /*ca70*/  FMUL.FTZ R139, R139, R0.reuse ;  /* 0x000000008b8b7220 */ /* 0x080fe20000410000 */
[----:B------:R-:W-:Y:S01]  /*ca80*/  LOP3.LUT R4, R6, 0xffff, RZ, 0xc0, !PT ;  /* 0x0000ffff06047812 */ /* 0x000fe200078ec0ff */
[----:B------:R-:W-:Y:S01]  /*ca90*/  FADD.FTZ R6, R176, R8 ;  /* 0x00000008b0067221 */ /* 0x000fe20000010000 */
[----:B------:R-:W-:Y:S01]  /*caa0*/  ISETP.LE.U32.AND P2, PT, R5, UR5, PT ;  /* 0x0000000505007c0c */ /* 0x000fe2000bf43070 */
[----:B------:R-:W-:Y:S01]  /*cab0*/  FADD.FTZ R5, R10, R9 ;  /* 0x000000090a057221 */ /* 0x000fe20000010000 */
[----:B------:R-:W-:Y:S01]  /*cac0*/  @!P3 PRMT R193, R171, 0x5410, RZ ;  /* 0x00005410abc1b816 */ /* 0x000fe200000000ff */
[----:B------:R-:W-:Y:S01]  /*cad0*/  @!P5 HADD2 R173, -R192.H0_H0, -RZ.H0_H0 ;  /* 0xa00000ffc0add230 */ /* 0x000fe20000000900 */
[----:B------:R-:W-:Y:S01]  /*cae0*/  ISETP.LE.U32.AND P3, PT, R4, UR5, PT ;  /* 0x0000000504007c0c */ /* 0x000fe2000bf63070 */
[----:B------:R-:W-:Y:S01]  /*caf0*/  FADD.FTZ R5, R11, R5 ;  /* 0x000000050b057221 */ /* 0x000fe20000010000 */
[----:B----4-:R-:W-:Y:S01]  /*cb00*/  F2FP.F16.F32.PACK_AB R4, R133, R31 ;  /* 0x0000001f8504723e */ /* 0x010fe200000000ff */
[----:B------:R4:W-:Y:S01]  /*cb10*/  STL [R1+0x164], R193 ;  /* 0x000164c101007387 */ /* 0x0009e20000100800 */
[----:B--2---:R-:W-:Y:S01]  /*cb20*/  PRMT R198, R224, 0x5410, R192 ;  /* 0x00005410e0c67816 */ /* 0x004fe200000000c0 */
[----:B------:R-:W-:Y:S01]  /*cb30*/  FADD.FTZ R5, R23, R5 ;  /* 0x0000000517057221 */ /* 0x000fe20000010000 */
[----:B------:R-:W-:Y:S01]  /*cb40*/  PRMT R202, R4, 0x7632, R202 ;  /* 0x0000763204ca7816 */ /* 0x000fe200000000ca */
[----:B------:R-:W-:Y:S01]  /*cb50*/  STL [R1+0x168], R204 ;  /* 0x000168cc01007387 */ /* 0x000fe20000100800 */
[----:B------:R-:W-:Y:S01]  /*cb60*/  @!P5 PRMT R192, R173, 0x5410, RZ ;  /* 0x00005410adc0d816 */ /* 0x000fe200000000ff */
[----:B------:R-:W-:Y:S01]  /*cb70*/  FADD.FTZ R23, R31, R5 ;  /* 0x000000051f177221 */ /* 0x000fe20000010000 */
[----:B------:R-:W-:Y:S01]  /*cb80*/  IMAD.WIDE.U32 R30, R217, -0x326172a9, RZ ;  /* 0xcd9e8d57d91e7825 */ /* 0x000fe200078e00ff */
[----:B------:R-:W-:Y:S03]  /*cb90*/  STL [R1+0x16c], R197 ;  /* 0x00016cc501007387 */ /* 0x000fe60000100800 */
[----:B------:R-:W-:Y:S01]  /*cba0*/  FMUL.FTZ R170, R38, R0 ;  /* 0x0000000026aa7220 */ /* 0x000fe20000410000 */
[----:B------:R-:W-:-:S02]  /*cbb0*/  @!P3 HADD2 R182, -R202.H0_H0, -RZ.H0_H0 ;  /* 0xa00000ffcab6b230 */ /* 0x000fc40000000900 */
[-C--:B------:R-:W-:Y:S01]  /*cbc0*/  FMUL.FTZ R171, R39, R0.reuse ;  /* 0x0000000027ab7220 */ /* 0x080fe20000410000 */
[----:B------:R-:W-:Y:S01]  /*cbd0*/  STL [R1+0x170], R252 ;  /* 0x000170fc01007387 */ /* 0x000fe20000100800 */
[-C--:B------:R-:W-:Y:S01]  /*cbe0*/  FMUL.FTZ R174, R42, R0.reuse ;  /* 0x000000002aae7220 */ /* 0x080fe20000410000 */
[-C--:B-1----:R-:W-:Y:S01]  /*cbf0*/  FMUL.FTZ R175, R43, R0.reuse ;  /* 0x000000002baf7220 */ /* 0x082fe20000410000 */
[-C--:B------:R-:W-:Y:S01]  /*cc00*/  FMUL.FTZ R50, R50, R0.reuse ;  /* 0x0000000032327220 */ /* 0x080fe20000410000 */
[----:B------:R-:W-:Y:S01]  /*cc10*/  STL [R1+0x174], R198 ;  /* 0x000174c601007387 */ /* 0x000fe20000100800 */
[-C--:B------:R-:W-:Y:S01]  /*cc20*/  FMUL.FTZ R51, R51, R0.reuse ;  /* 0x0000000033337220 */ /* 0x080fe20000410000 */
[-C--:B------:R-:W-:Y:S01]  /*cc30*/  FMUL.FTZ R54, R54, R0.reuse ;  /* 0x0000000036367220 */ /* 0x080fe20000410000 */
[-C--:B------:R-:W-:Y:S01]  /*cc40*/  FMUL.FTZ R55, R55, R0.reuse ;  /* 0x0000000037377220 */ /* 0x080fe20000410000 */
[----:B------:R-:W-:Y:S01]  /*cc50*/  STL [R1+0x178], R192 ;  /* 0x000178c001007387 */ /* 0x000fe20000100800 */
[-C--:B------:R-:W-:Y:S01]  /*cc60*/  FMUL.FTZ R226, R62, R0.reuse ;  /* 0x000000003ee27220 */ /* 0x080fe20000410000 */
[-C--:B------:R-:W-:Y:S01]  /*cc70*/  FMUL.FTZ R227, R63, R0.reuse ;  /* 0x000000003fe37220 */ /* 0x080fe20000410000 */
[-C--:B------:R-:W-:Y:S01]  /*cc80*/  FMUL.FTZ R66, R66, R0.reuse ;  /* 0x0000000042427220 */ /* 0x080fe20000410000 */
[-C--:B------:R-:W-:Y:S01]  /*cc90*/  FMUL.FTZ R67, R67, R0.reuse ;  /* 0x0000000043437220 */ /* 0x080fe20000410000 */
[----:B----4-:R-:W-:Y:S01]  /*cca0*/  PRMT R193, R4, 0x7610, R193 ;  /* 0x0000761004c17816 */ /* 0x010fe200000000c1 */
[-C--:B------:R-:W-:Y:S01]  /*ccb0*/  FMUL.FTZ R70, R70, R0.reuse ;  /* 0x0000000046467220 */ /* 0x080fe20000410000 */
[----:B---3--:R-:W-:Y:S01]  /*ccc0*/  F2FP.F16.F32.PACK_AB R4, R132, R181 ;  /* 0x000000b58404723e */ /* 0x008fe200000000ff */
[-C--:B------:R-:W-:Y:S01]  /*ccd0*/  FMUL.FTZ R71, R71, R0.reuse ;  /* 0x0000000047477220 */ /* 0x080fe20000410000 */
[----:B------:R-:W-:Y:S01]  /*cce0*/  PRMT R194, R193, 0x5410, R202 ;  /* 0x00005410c1c27816 */ /* 0x000fe200000000ca */
[----:B------:R-:W-:Y:S01]  /*ccf0*/  @!P4 HADD2 R183, -R193.H0_H0, -RZ.H0_H0 ;  /* 0xa00000ffc1b7c230 */ /* 0x000fe20000000900 */
[----:B------:R-:W-:Y:S01]  /*cd00*/  PRMT R200, R4, 0x7610, R200 ;  /* 0x0000761004c87816 */ /* 0x000fe200000000c8 */
[----:B------:R-:W-:Y:S01]  /*cd10*/  FMUL.FTZ R230, R74, R0 ;  /* 0x000000004ae67220 */ /* 0x000fe20000410000 */
[----:B------:R-:W-:Y:S01]  /*cd20*/  PRMT R208, R4, 0x7632, R208 ;  /* 0x0000763204d07816 */ /* 0x000fe200000000d0 */
[----:B------:R-:W-:Y:S01]  /*cd30*/  FADD.FTZ R4, R178, R6 ;  /* 0x00000006b2047221 */ /* 0x000fe20000010000 */
[----:B------:R-:W-:Y:S01]  /*cd40*/  LOP3.LUT R6, R25, UR38, R30, 0x96, !PT ;  /* 0x0000002619067c12 */ /* 0x000fe2000f8e961e */
[----:B------:R1:W-:Y:S01]  /*cd50*/  STL [R1+0x17c], R194 ;  /* 0x00017cc201007387 */ /* 0x0003e20000100800 */
[----:B------:R-:W-:Y:S01]  /*cd60*/  @!P4 PRMT R193, R183, 0x5410, RZ ;  /* 0x00005410b7c1c816 */ /* 0x000fe200000000ff */
[----:B------:R-:W-:Y:S01]  /*cd70*/  FADD.FTZ R16, R181, R4 ;  /* 0x00000004b5107221 */ /* 0x000fe20000010000 */
[----:B------:R-:W-:Y:S01]  /*cd80*/  LOP3.LUT R4, R31, UR39, R58, 0x96, !PT ;  /* 0x000000271f047c12 */ /* 0x000fe2000f8e963a */
[----:B------:R-:W-:Y:S01]  /*cd90*/  IMAD.WIDE.U32 R6, R6, -0x2daee0ad, RZ ;  /* 0xd2511f5306067825 */ /* 0x000fe200078e00ff */
[----:B------:R-:W-:Y:S01]  /*cda0*/  @!P3 PRMT R202, R182, 0x5410, RZ ;  /* 0x00005410b6cab816 */ /* 0x000fe200000000ff */
[----:B------:R-:W-:Y:S01]  /*cdb0*/  STL [R1+0x180], R193 ;  /* 0x000180c101007387 */ /* 0x000fe20000100800 */
[----:B------:R-:W-:Y:S01]  /*cdc0*/  PRMT R219, R200, 0x5410, R208 ;  /* 0x00005410c8db7816 */ /* 0x000fe200000000d0 */
[----:B------:R-:W-:-:S04]  /*cdd0*/  IMAD.WIDE.U32 R4, R4, -0x2daee0ad, RZ ;  /* 0xd2511f5304047825 */ /* 0x000fc800078e00ff */
[-C--:B------:R-:W-:Y:S01]  /*cde0*/  FMUL.FTZ R182, R46, R0.reuse ;  /* 0x000000002eb67220 */ /* 0x080fe20000410000 */
[----:B------:R-:W-:Y:S01]  /*cdf0*/  STL [R1+0x184], R202 ;  /* 0x000184ca01007387 */ /* 0x000fe20000100800 */
[-C--:B------:R-:W-:Y:S01]  /*ce00*/  FMUL.FTZ R183, R47, R0.reuse ;  /* 0x000000002fb77220 */ /* 0x080fe20000410000 */
[-C--:B------:R-:W-:Y:S01]  /*ce10*/  FMUL.FTZ R231, R75, R0.reuse ;  /* 0x000000004be77220 */ /* 0x080fe20000410000 */
[----:B------:R-:W-:Y:S01]  /*ce20*/  LOP3.LUT R10, R5, UR37, R216, 0x96, !PT ;  /* 0x00000025050a7c12 */ /* 0x000fe2000f8e96d8 */
[----:B------:R2:W-:Y:S01]  /*ce30*/  STL [R1+0x188], R219 ;  /* 0x000188db01007387 */ /* 0x0005e20000100800 */
[----:B------:R-:W-:Y:S01]  /*ce40*/  LOP3.LUT R8, R7, UR29, R4, 0x96, !PT ;  /* 0x0000001d07087c12 */ /* 0x000fe2000f8e9604 */
[-C--:B------:R-:W-:Y:S01]  /*ce50*/  FMUL.FTZ R234, R78, R0.reuse ;  /* 0x000000004eea7220 */ /* 0x080fe20000410000 */
[----:B------:R-:W-:Y:S01]  /*ce60*/  FMUL.FTZ R235, R79, R0 ;  /* 0x000000004feb7220 */ /* 0x000fe20000410000 */
[----:B------:R-:W-:-:S04]  /*ce70*/  IMAD.WIDE.U32 R10, R10, -0x326172a9, RZ ;  /* 0xcd9e8d570a0a7825 */ /* 0x000fc800078e00ff */
[-C--:B------:R-:W-:Y:S01]  /*ce80*/  FMUL.FTZ R82, R82, R0.reuse ;  /* 0x0000000052527220 */ /* 0x080fe20000410000 */
[-C--:B------:R-:W-:Y:S01]  /*ce90*/  FMUL.FTZ R83, R83, R0.reuse ;  /* 0x0000000053537220 */ /* 0x080fe20000410000 */
[----:B------:R-:W-:Y:S01]  /*cea0*/  FMUL.FTZ R242, R86, R0 ;  /* 0x0000000056f27220 */ /* 0x000fe20000410000 */
[----:B------:R-:W-:Y:S01]  /*ceb0*/  IMAD.WIDE.U32 R8, R8, -0x326172a9, RZ ;  /* 0xcd9e8d5708087825 */ /* 0x000fe200078e00ff */
[----:B------:R-:W-:-:S03]  /*cec0*/  LOP3.LUT R5, R11, UR32, R24, 0x96, !PT ;  /* 0x000000200b057c12 */ /* 0x000fc6000f8e9618 */
[-C--:B------:R-:W-:Y:S01]  /*ced0*/  FMUL.FTZ R243, R87, R0.reuse ;  /* 0x0000000057f37220 */ /* 0x080fe20000410000 */
[-C--:B------:R-:W-:Y:S01]  /*cee0*/  FMUL.FTZ R246, R90, R0.reuse ;  /* 0x000000005af67220 */ /* 0x080fe20000410000 */
[----:B------:R-:W-:Y:S01]  /*cef0*/  FMUL.FTZ R247, R91, R0 ;  /* 0x000000005bf77220 */ /* 0x000fe20000410000 */
[----:B------:R-:W-:Y:S01]  /*cf00*/  LOP3.LUT R10, R9, UR14, R10, 0x96, !PT ;  /* 0x0000000e090a7c12 */ /* 0x000fe2000f8e960a */
        /* <DEDUP_REMOVED lines=14> */
[----:B------:R-:W-:-:S04]  /*cff0*/  IMAD.WIDE.U32 R4, R4, -0x326172a9, RZ ;  /* 0xcd9e8d5704047825 */ /* 0x000fc800078e00ff */
[-C--:B------:R-:W-:Y:S01]  /*d000*/  FMUL.FTZ R111, R111, R0.reuse ;  /* 0x000000006f6f7220 */ /* 0x080fe20000410000 */
[-C--:B------:R-:W-:Y:S01]  /*d010*/  FMUL.FTZ R114, R114, R0.reuse ;  /* 0x0000000072727220 */ /* 0x080fe20000410000 */
[-C--:B------:R-:W-:Y:S01]  /*d020*/  FMUL.FTZ R115, R115, R0.reuse ;  /* 0x0000000073737220 */ /* 0x080fe20000410000 */
[-C--:B-1----:R-:W-:Y:S01]  /*d030*/  FMUL.FTZ R194, R118, R0.reuse ;  /* 0x0000000076c27220 */ /* 0x082fe20000410000 */
[-C--:B------:R-:W-:Y:S01]  /*d040*/  FMUL.FTZ R192, R119, R0.reuse ;  /* 0x0000000077c07220 */ /* 0x080fe20000410000 */
[-C--:B------:R-:W-:Y:S01]  /*d050*/  FMUL.FTZ R122, R122, R0.reuse ;  /* 0x000000007a7a7220 */ /* 0x080fe20000410000 */
[-C--:B--2---:R-:W-:Y:S01]  /*d060*/  FMUL.FTZ R219, R123, R0.reuse ;  /* 0x000000007bdb7220 */ /* 0x084fe20000410000 */
[-C--:B------:R-:W-:Y:S01]  /*d070*/  FMUL.FTZ R126, R126, R0.reuse ;  /* 0x000000007e7e7220 */ /* 0x080fe20000410000 */
[-C--:B------:R-:W-:Y:S01]  /*d080*/  FMUL.FTZ R127, R127, R0.reuse ;  /* 0x000000007f7f7220 */ /* 0x080fe20000410000 */
[-C--:B------:R-:W-:Y:S01]  /*d090*/  FMUL.FTZ R197, R130, R0.reuse ;  /* 0x0000000082c57220 */ /* 0x080fe20000410000 */
[----:B------:R-:W-:Y:S01]  /*d0a0*/  FMUL.FTZ R204, R131, R0 ;  /* 0x0000000083cc7220 */ /* 0x000fe20000410000 */
[----:B------:R-:W-:Y:S01]  /*d0b0*/  LOP3.LUT R0, R5, UR6, R6, 0x96, !PT ;  /* 0x0000000605007c12 */ /* 0x000fe2000f8e9606 */
[----:B------:R-:W-:Y:S01]  /*d0c0*/  @!P1 HADD2 R191, -R208.H0_H0, -RZ.H0_H0 ;  /* 0xa00000ffd0bf9230 */ /* 0x000fe20000000900 */
[----:B------:R-:W-:Y:S01]  /*d0d0*/  MUFU.EX2 R46, R180 ;  /* 0x000000b4002e7308 */ /* 0x000fe20000000800 */
[----:B------:R-:W-:Y:S01]  /*d0e0*/  @!P2 HADD2 R213, -R200.H0_H0, -RZ.H0_H0 ;  /* 0xa00000ffc8d5a230 */ /* 0x000fe20000000900 */
[----:B------:R-:W-:Y:S01]  /*d0f0*/  LOP3.LUT R6, R0, 0xff, RZ, 0xc0, !PT ;  /* 0x000000ff00067812 */ /* 0x000fe200078ec0ff */
[----:B------:R-:W-:Y:S01]  /*d100*/  @!P6 HADD2 R179, -R224.H0_H0, -RZ.H0_H0 ;  /* 0xa00000ffe0b3e230 */ /* 0x000fe20000000900 */
[----:B------:R-:W-:Y:S01]  /*d110*/  @!P1 PRMT R208, R191, 0x5410, RZ ;  /* 0x00005410bfd09816 */ /* 0x000fe200000000ff */
[----:B------:R-:W-:Y:S01]  /*d120*/  IMAD.MOV.U32 R74, RZ, RZ, R201 ;  /* 0x000000ffff4a7224 */ /* 0x000fe200078e00c9 */
[----:B------:R-:W-:Y:S01]  /*d130*/  ISETP.LE.U32.AND P3, PT, R6, UR5, PT ;  /* 0x0000000506007c0c */ /* 0x000fe2000bf63070 */
[----:B------:R-:W-:Y:S01]  /*d140*/  IMAD.MOV.U32 R62, RZ, RZ, R221 ;  /* 0x000000ffff3e7224 */ /* 0x000fe200078e00dd */
[----:B------:R-:W-:Y:S01]  /*d150*/  LOP3.LUT R6, R0, 0xffff, RZ, 0xc0, !PT ;  /* 0x0000ffff00067812 */ /* 0x000fe200078ec0ff */
[----:B------:R-:W1:Y:S01]  /*d160*/  MUFU.EX2 R47, R177 ;  /* 0x000000b1002f7308 */ /* 0x000e620000000800 */
[----:B------:R-:W-:Y:S01]  /*d170*/  @!P2 PRMT R200, R213, 0x5410, RZ ;  /* 0x00005410d5c8a816 */ /* 0x000fe200000000ff */
[-C--:B------:R-:W-:Y:S01]  /*d180*/  FMUL.FTZ R164, R164, R2.reuse ;  /* 0x00000002a4a47220 */ /* 0x080fe20000410000 */
[----:B------:R-:W-:Y:S01]  /*d190*/  SHF.R.U32.HI R6, RZ, 0x8, R6 ;  /* 0x00000008ff067819 */ /* 0x000fe20000011606 */
[-C--:B------:R-:W-:Y:S01]  /*d1a0*/  FMUL.FTZ R165, R165, R2.reuse ;  /* 0x00000002a5a57220 */ /* 0x080fe20000410000 */
[----:B------:R-:W-:Y:S01]  /*d1b0*/  LOP3.LUT R26, R4, 0xffff, RZ, 0xc0, !PT ;  /* 0x0000ffff041a7812 */ /* 0x000fe200078ec0ff */
[-C--:B------:R-:W-:Y:S01]  /*d1c0*/  FMUL.FTZ R160, R160, R2.reuse ;  /* 0x00000002a0a07220 */ /* 0x080fe20000410000 */
[----:B------:R-:W-:Y:S01]  /*d1d0*/  LOP3.LUT R6, R6, 0xffff, RZ, 0xc0, !PT ;  /* 0x0000ffff06067812 */ /* 0x000fe200078ec0ff */
[-C--:B------:R-:W-:Y:S01]  /*d1e0*/  FMUL.FTZ R161, R161, R2.reuse ;  /* 0x00000002a1a17220 */ /* 0x080fe20000410000 */
[----:B------:R-:W-:Y:S01]  /*d1f0*/  LOP3.LUT R8, R7, UR8, R8, 0x96, !PT ;  /* 0x0000000807087c12 */ /* 0x000fe2000f8e9608 */
[----:B------:R-:W-:Y:S01]  /*d200*/  FADD.FTZ R7, R133, R23 ;  /* 0x0000001785077221 */ /* 0x000fe20000010000 */
[----:B------:R-:W-:Y:S01]  /*d210*/  ISETP.LE.U32.AND P1, PT, R6, UR5, PT ;  /* 0x0000000506007c0c */ /* 0x000fe2000bf23070 */
[----:B------:R-:W-:Y:S01]  /*d220*/  MUFU.EX2 R23, R238 ;  /* 0x000000ee00177308 */ /* 0x000fe20000000800 */
[--C-:B------:R-:W-:Y:S01]  /*d230*/  SHF.R.U32.HI R6, RZ, 0x10, R0.reuse ;  /* 0x00000010ff067819 */ /* 0x100fe20000011600 */
[-C--:B------:R-:W-:Y:S01]  /*d240*/  FMUL.FTZ R156, R156, R2.reuse ;  /* 0x000000029c9c7220 */ /* 0x080fe20000410000 */
[----:B------:R-:W-:Y:S01]  /*d250*/  SHF.R.U32.HI R0, RZ, 0x18, R0 ;  /* 0x00000018ff007819 */ /* 0x000fe20000011600 */
[-C--:B------:R-:W-:Y:S01]  /*d260*/  FMUL.FTZ R157, R157, R2.reuse ;  /* 0x000000029d9d7220 */ /* 0x080fe20000410000 */
[--C-:B------:R-:W-:Y:S01]  /*d270*/  SHF.R.U32.HI R5, RZ, 0x10, R4.reuse ;  /* 0x00000010ff057819 */ /* 0x100fe20000011604 */
[-C--:B------:R-:W-:Y:S01]  /*d280*/  FMUL.FTZ R152, R152, R2.reuse ;  /* 0x0000000298987220 */ /* 0x080fe20000410000 */
[----:B------:R-:W-:Y:S01]  /*d290*/  ISETP.LE.U32.AND P4, PT, R0, UR5, PT ;  /* 0x0000000500007c0c */ /* 0x000fe2000bf83070 */
[-C--:B------:R-:W-:Y:S01]  /*d2a0*/  FMUL.FTZ R153, R153, R2.reuse ;  /* 0x0000000299997220 */ /* 0x080fe20000410000 */
[----:B------:R-:W-:Y:S01]  /*d2b0*/  LOP3.LUT R0, R4, 0xff, RZ, 0xc0, !PT ;  /* 0x000000ff04007812 */ /* 0x000fe200078ec0ff */
[-C--:B------:R-:W-:Y:S01]  /*d2c0*/  FMUL.FTZ R148, R148, R2.reuse ;  /* 0x0000000294947220 */ /* 0x080fe20000410000 */
[----:B------:R-:W-:Y:S01]  /*d2d0*/  @!P6 PRMT R224, R179, 0x5410, RZ ;  /* 0x00005410b3e0e816 */ /* 0x000fe200000000ff */
[-C--:B------:R-:W-:Y:S01]  /*d2e0*/  FMUL.FTZ R149, R149, R2.reuse ;  /* 0x0000000295957220 */ /* 0x080fe20000410000 */
[----:B------:R-:W-:Y:S01]  /*d2f0*/  ISETP.LE.U32.AND P5, PT, R0, UR5, PT ;  /* 0x0000000500007c0c */ /* 0x000fe2000bfa3070 */
[----:B------:R-:W-:Y:S01]  /*d300*/  FMUL.FTZ R144, R144, R2 ;  /* 0x0000000290907220 */ /* 0x000fe20000410000 */
[----:B------:R-:W-:Y:S01]  /*d310*/  SHF.R.U32.HI R0, RZ, 0x18, R4 ;  /* 0x00000018ff007819 */ /* 0x000fe20000011604 */
[----:B------:R-:W-:Y:S01]  /*d320*/  FADD.FTZ R4, R132, R16 ;  /* 0x0000001084047221 */ /* 0x000fe20000010000 */
[----:B------:R-:W-:Y:S01]  /*d330*/  MOV R63, R224 ;  /* 0x000000e0003f7202 */ /* 0x000fe20000000f00 */
[----:B------:R-:W2:Y:S01]  /*d340*/  MUFU.EX2 R16, R237 ;  /* 0x000000ed00107308 */ /* 0x000ea20000000800 */
[----:B------:R-:W-:Y:S01]  /*d350*/  ISETP.LE.U32.AND P2, PT, R0, UR5, PT ;  /* 0x0000000500007c0c */ /* 0x000fe2000bf43070 */
[----:B------:R-:W-:Y:S01]  /*d360*/  FMUL.FTZ R145, R145, R2 ;  /* 0x0000000291917220 */ /* 0x000fe20000410000 */
[----:B-1----:R-:W-:Y:S01]  /*d370*/  F2FP.F16.F32.PACK_AB R0, R47, R46 ;  /* 0x0000002e2f00723e */ /* 0x002fe200000000ff */
[-C--:B------:R-:W-:Y:S01]  /*d380*/  FMUL.FTZ R140, R140, R2.reuse ;  /* 0x000000028c8c7220 */ /* 0x080fe20000410000 */
[-C--:B------:R-:W-:Y:S01]  /*d390*/  FMUL.FTZ R141, R141, R2.reuse ;  /* 0x000000028d8d7220 */ /* 0x080fe20000410000 */
[-C--:B------:R-:W-:Y:S01]  /*d3a0*/  FMUL.FTZ R136, R136, R2.reuse ;  /* 0x0000000288887220 */ /* 0x080fe20000410000 */
[C---:B------:R-:W-:Y:S01]  /*d3b0*/  PRMT R251, R0.reuse, 0x7610, R251 ;  /* 0x0000761000fb7816 */ /* 0x040fe200000000fb */
[-C--:B------:R-:W-:Y:S01]  /*d3c0*/  FMUL.FTZ R137, R137, R2.reuse ;  /* 0x0000000289897220 */ /* 0x080fe20000410000 */
[----:B------:R-:W-:Y:S01]  /*d3d0*/  PRMT R250, R0, 0x7632, R250 ;  /* 0x0000763200fa7816 */ /* 0x000fe200000000fa */
[-C--:B------:R-:W-:Y:S01]  /*d3e0*/  FMUL.FTZ R168, R36, R2.reuse ;  /* 0x0000000224a87220 */ /* 0x080fe20000410000 */
[-C--:B------:R-:W-:Y:S01]  /*d3f0*/  FMUL.FTZ R169, R37, R2.reuse ;  /* 0x0000000225a97220 */ /* 0x080fe20000410000 */
[----:B------:R-:W-:Y:S01]  /*d400*/  @!P3 HADD2 R3, -R251.H0_H0, -RZ.H0_H0 ;  /* 0xa00000fffb03b230 */ /* 0x000fe20000000900 */
[----:B------:R-:W-:Y:S01]  /*d410*/  PRMT R201, R251, 0x5410, R250 ;  /* 0x00005410fbc97816 */ /* 0x000fe200000000fa */
        /* <DEDUP_REMOVED lines=46> */
[----:B------:R-:W-:Y:S01]  /*d700*/  @!P3 PRMT R251, R3, 0x5410, RZ ;  /* 0x0000541003fbb816 */ /* 0x000fe200000000ff */
[----:B------:R-:W-:Y:S01]  /*d710*/  IMAD.WIDE.U32 R2, R8, -0x2daee0ad, RZ ;  /* 0xd2511f5308027825 */ /* 0x000fe200078e00ff */
[----:B------:R-:W-:Y:S01]  /*d720*/  LOP3.LUT R0, R5, 0xff, RZ, 0xc0, !PT ;  /* 0x000000ff05007812 */ /* 0x000fe200078ec0ff */
[----:B------:R-:W-:Y:S01]  /*d730*/  MUFU.EX2 R15, R215 ;  /* 0x000000d7000f7308 */ /* 0x000fe20000000800 */
[----:B------:R-:W-:Y:S01]  /*d740*/  LOP3.LUT R6, R6, 0xff, RZ, 0xc0, !PT ;  /* 0x000000ff06067812 */ /* 0x000fe200078ec0ff */
[----:B------:R-:W-:Y:S01]  /*d750*/  @!P1 HADD2 R27, -R250.H0_H0, -RZ.H0_H0 ;  /* 0xa00000fffa1b9230 */ /* 0x000fe20000000900 */
[----:B------:R-:W-:Y:S01]  /*d760*/  ISETP.LE.U32.AND P3, PT, R0, UR5, PT ;  /* 0x0000000500007c0c */ /* 0x000fe2000bf63070 */
[----:B------:R-:W-:Y:S01]  /*d770*/  IMAD.MOV.U32 R78, RZ, RZ, R190 ;  /* 0x000000ffff4e7224 */ /* 0x000fe200078e00be */
[----:B------:R-:W-:Y:S01]  /*d780*/  ISETP.LE.U32.AND P6, PT, R6, UR5, PT ;  /* 0x0000000506007c0c */ /* 0x000fe2000bfc3070 */
[----:B--2---:R-:W-:Y:S01]  /*d790*/  FADD.FTZ R6, R16, R4 ;  /* 0x0000000410067221 */ /* 0x004fe20000010000 */
[----:B------:R-:W-:Y:S01]  /*d7a0*/  LOP3.LUT R0, R3, UR4, R10, 0x96, !PT ;  /* 0x0000000403007c12 */ /* 0x000fe2000f8e960a */
[----:B------:R-:W-:Y:S01]  /*d7b0*/  FADD.FTZ R4, R46, R7 ;  /* 0x000000072e047221 */ /* 0x000fe20000010000 */
[C---:B------:R-:W-:Y:S01]  /*d7c0*/  LOP3.LUT R9, R2.reuse, 0xffff, RZ, 0xc0, !PT ;  /* 0x0000ffff02097812 */ /* 0x040fe200078ec0ff */
[----:B------:R-:W-:Y:S01]  /*d7d0*/  MUFU.EX2 R7, R74 ;  /* 0x0000004a00077308 */ /* 0x000fe20000000800 */
[----:B------:R-:W-:Y:S01]  /*d7e0*/  F2FP.F16.F32.PACK_AB R3, R23, R16 ;  /* 0x000000101703723e */ /* 0x000fe200000000ff */
[----:B------:R-:W-:Y:S01]  /*d7f0*/  IMAD.MOV.U32 R75, RZ, RZ, R62 ;  /* 0x000000ffff4b7224 */ /* 0x000fe200078e003e */
[----:B------:R-:W-:Y:S01]  /*d800*/  LOP3.LUT R5, R2, 0xff, RZ, 0xc0, !PT ;  /* 0x000000ff02057812 */ /* 0x000fe200078ec0ff */
[----:B------:R-:W-:Y:S01]  /*d810*/  IMAD.MOV.U32 R62, RZ, RZ, R211 ;  /* 0x000000ffff3e7224 */ /* 0x000fe200078e00d3 */
[--C-:B------:R-:W-:Y:S01]  /*d820*/  SHF.R.U32.HI R10, RZ, 0x10, R2.reuse ;  /* 0x00000010ff0a7819 */ /* 0x100fe20000011602 */
[----:B------:R-:W-:Y:S01]  /*d830*/  IMAD.MOV.U32 R129, RZ, RZ, R109 ;  /* 0x000000ffff817224 */ /* 0x000fe200078e006d */
[----:B------:R-:W-:Y:S01]  /*d840*/  SHF.R.U32.HI R8, RZ, 0x18, R2 ;  /* 0x00000018ff087819 */ /* 0x000fe20000011602 */
[----:B------:R-:W1:Y:S01]  /*d850*/  MUFU.EX2 R16, R236 ;  /* 0x000000ec00107308 */ /* 0x000e620000000800 */
[----:B------:R-:W-:Y:S01]  /*d860*/  SHF.R.U32.HI R2, RZ, 0x8, R26 ;  /* 0x00000008ff027819 */ /* 0x000fe2000001161a */
[----:B------:R-:W-:Y:S01]  /*d870*/  IMAD.MOV.U32 R131, RZ, RZ, R111 ;  /* 0x000000ffff837224 */ /* 0x000fe200078e006f */
[----:B------:R-:W-:Y:S01]  /*d880*/  @!P1 PRMT R250, R27, 0x5410, RZ ;  /* 0x000054101bfa9816 */ /* 0x000fe200000000ff */
[----:B------:R-:W-:Y:S01]  /*d890*/  IMAD.MOV.U32 R128, RZ, RZ, R108 ;  /* 0x000000ffff807224 */ /* 0x000fe200078e006c */
[----:B------:R-:W-:Y:S01]  /*d8a0*/  LOP3.LUT R2, R2, 0xffff, RZ, 0xc0, !PT ;  /* 0x0000ffff02027812 */ /* 0x000fe200078ec0ff */
[----:B------:R-:W-:Y:S01]  /*d8b0*/  IMAD.MOV.U32 R238, RZ, RZ, R121 ;  /* 0x000000ffffee7224 */ /* 0x000fe200078e0079 */
[C---:B------:R-:W-:Y:S01]  /*d8c0*/  PRMT R184, R3.reuse, 0x7632, R184 ;  /* 0x0000763203b87816 */ /* 0x040fe200000000b8 */
[----:B------:R-:W-:Y:S01]  /*d8d0*/  MUFU.EX2 R196, R196 ;  /* 0x000000c400c47308 */ /* 0x000fe20000000800 */
[----:B------:R-:W-:Y:S01]  /*d8e0*/  ISETP.LE.U32.AND P1, PT, R2, UR5, PT ;  /* 0x0000000502007c0c */ /* 0x000fe2000bf23070 */
[----:B------:R-:W-:Y:S01]  /*d8f0*/  IMAD.MOV.U32 R20, RZ, RZ, R104 ;  /* 0x000000ffff147224 */ /* 0x000fe200078e0068 */
[----:B------:R-:W-:Y:S01]  /*d900*/  PRMT R249, R3, 0x7610, R249 ;  /* 0x0000761003f97816 */ /* 0x000fe200000000f9 */
[----:B------:R-:W-:Y:S01]  /*d910*/  @!P4 HADD2 R32, -R184.H0_H0, -RZ.H0_H0 ;  /* 0xa00000ffb820c230 */ /* 0x000fe20000000900 */
[----:B------:R-:W-:-:S02]  /*d920*/  SHF.R.U32.HI R2, RZ, 0x10, R0 ;  /* 0x00000010ff027819 */ /* 0x000fc40000011600 */
[----:B------:R-:W-:Y:S01]  /*d930*/  LOP3.LUT R11, R13, UR32, R24, 0x96, !PT ;  /* 0x000000200d0b7c12 */ /* 0x000fe2000f8e9618 */
[----:B------:R-:W-:Y:S01]  /*d940*/  @!P6 HADD2 R33, -R249.H0_H0, -RZ.H0_H0 ;  /* 0xa00000fff921e230 */ /* 0x000fe20000000900 */
[----:B-1----:R-:W-:Y:S01]  /*d950*/  F2FP.F16.F32.PACK_AB R3, R16, R15 ;  /* 0x0000000f1003723e */ /* 0x002fe200000000ff */
[----:B------:R-:W1:Y:S01]  /*d960*/  MUFU.EX2 R13, R189 ;  /* 0x000000bd000d7308 */ /* 0x000e620000000800 */
[----:B------:R-:W-:Y:S01]  /*d970*/  LOP3.LUT R2, R2, 0xff, RZ, 0xc0, !PT ;  /* 0x000000ff02027812 */ /* 0x000fe200078ec0ff */
[----:B------:R-:W-:Y:S01]  /*d980*/  IMAD.MOV.U32 R236, RZ, RZ, R120 ;  /* 0x000000ffffec7224 */ /* 0x000fe200078e0078 */
[----:B------:R-:W-:Y:S02]  /*d990*/  PRMT R215, R3, 0x7632, R215 ;  /* 0x0000763203d77816 */ /* 0x000fe400000000d7 */
[----:B------:R-:W-:Y:S02]  /*d9a0*/  PRMT R217, R249, 0x5410, R184 ;  /* 0x00005410f9d97816 */ /* 0x000fe400000000b8 */
[----:B------:R-:W-:Y:S01]  /*d9b0*/  @!P6 PRMT R249, R33, 0x5410, RZ ;  /* 0x0000541021f9e816 */ /* 0x000fe200000000ff */
[----:B------:R-:W-:Y:S01]  /*d9c0*/  @!P1 HADD2 R34, -R215.H0_H0, -RZ.H0_H0 ;  /* 0xa00000ffd7229230 */ /* 0x000fe20000000900 */
[----:B------:R-:W-:Y:S01]  /*d9d0*/  PRMT R248, R3, 0x7610, R248 ;  /* 0x0000761003f87816 */ /* 0x000fe200000000f8 */
[----:B------:R2:W3:Y:S01]  /*d9e0*/  MUFU.EX2 R189, R239 ;  /* 0x000000ef00bd7308 */ /* 0x0004e20000000800 */
[----:B------:R-:W-:Y:S01]  /*d9f0*/  ISETP.LE.U32.AND P6, PT, R2, UR5, PT ;  /* 0x0000000502007c0c */ /* 0x000fe2000bfc3070 */
[----:B------:R-:W-:Y:S01]  /*da00*/  FADD.FTZ R3, R23, R6 ;  /* 0x0000000617037221 */ /* 0x000fe20000010000 */
[----:B------:R-:W-:Y:S01]  /*da10*/  LOP3.LUT R2, R0, 0xff, RZ, 0xc0, !PT ;  /* 0x000000ff00027812 */ /* 0x000fe200078ec0ff */
[----:B------:R-:W-:Y:S01]  /*da20*/  @!P5 HADD2 R35, -R248.H0_H0, -RZ.H0_H0 ;  /* 0xa00000fff823d230 */ /* 0x000fe20000000900 */
[----:B------:R-:W-:-:S02]  /*da30*/  PRMT R27, R248, 0x5410, R215 ;  /* 0x00005410f81b7816 */ /* 0x000fc400000000d7 */
[----:B------:R-:W-:Y:S01]  /*da40*/  @!P1 PRMT R215, R34, 0x5410, RZ ;  /* 0x0000541022d79816 */ /* 0x000fe200000000ff */
[----:B------:R4:W-:Y:S01]  /*da50*/  MUFU.EX2 R6, R212 ;  /* 0x000000d400067308 */ /* 0x0009e20000000800 */
[----:B------:R-:W-:Y:S02]  /*da60*/  ISETP.LE.U32.AND P1, PT, R2, UR5, PT ;  /* 0x0000000502007c0c */ /* 0x000fe4000bf23070 */
[----:B------:R-:W-:Y:S02]  /*da70*/  SHF.R.U32.HI R2, RZ, 0x18, R0 ;  /* 0x00000018ff027819 */ /* 0x000fe40000011600 */
[----:B------:R-:W-:Y:S02]  /*da80*/  @!P5 PRMT R248, R35, 0x5410, RZ ;  /* 0x0000541023f8d816 */ /* 0x000fe400000000ff */
[----:B------:R-:W-:Y:S01]  /*da90*/  ISETP.LE.U32.AND P5, PT, R2, UR5, PT ;  /* 0x0000000502007c0c */ /* 0x000fe2000bfa3070 */
[----:B------:R-:W4:Y:S01]  /*daa0*/  MUFU.EX2 R207, R207 ;  /* 0x000000cf00cf7308 */ /* 0x000f220000000800 */
[----:B-1----:R-:W-:Y:S01]  /*dab0*/  F2FP.F16.F32.PACK_AB R2, R13, R7 ;  /* 0x000000070d02723e */ /* 0x002fe200000000ff */
[----:B--2---:R-:W-:Y:S01]  /*dac0*/  IMAD.MOV.U32 R239, RZ, RZ, R127 ;  /* 0x000000ffffef7224 */ /* 0x004fe200078e007f */
[----:B------:R-:W-:-:S02]  /*dad0*/  LOP3.LUT R0, R0, 0xffff, RZ, 0xc0, !PT ;  /* 0x0000ffff00007812 */ /* 0x000fc400078ec0ff */
[C---:B------:R-:W-:Y:S02]  /*dae0*/  PRMT R214, R2.reuse, 0x7632, R214 ;  /* 0x0000763202d67816 */ /* 0x040fe400000000d6 */
[----:B------:R-:W-:Y:S01]  /*daf0*/  SHF.R.U32.HI R0, RZ, 0x8, R0 ;  /* 0x00000008ff007819 */ /* 0x000fe20000011600 */
[----:B------:R-:W-:Y:S01]  /*db00*/  MUFU.EX2 R199, R199 ;  /* 0x000000c700c77308 */ /* 0x000fe20000000800 */
[----:B------:R-:W-:Y:S01]  /*db10*/  PRMT R213, R2, 0x7610, R213 ;  /* 0x0000761002d57816 */ /* 0x000fe200000000d5 */
[----:B------:R-:W-:Y:S01]  /*db20*/  @!P2 HADD2 R36, -R214.H0_H0, -RZ.H0_H0 ;  /* 0xa00000ffd624a230 */ /* 0x000fe20000000900 */
[----:B------:R-:W-:Y:S02]  /*db30*/  LOP3.LUT R0, R0, 0xffff, RZ, 0xc0, !PT ;  /* 0x0000ffff00007812 */ /* 0x000fe400078ec0ff */
[----:B------:R-:W-:Y:S01]  /*db40*/  PRMT R26, R213, 0x5410, R214 ;  /* 0x00005410d51a7816 */ /* 0x000fe200000000d6 */
[----:B------:R-:W-:Y:S01]  /*db50*/  @!P3 HADD2 R39, -R213.H0_H0, -RZ.H0_H0 ;  /* 0xa00000ffd527b230 */ /* 0x000fe20000000900 */
[----:B------:R-:W-:Y:S01]  /*db60*/  @!P2 PRMT R214, R36, 0x5410, RZ ;  /* 0x0000541024d6a816 */ /* 0x000fe200000000ff */
[----:B------:R-:W1:Y:S01]  /*db70*/  MUFU.EX2 R203, R203 ;  /* 0x000000cb00cb7308 */ /* 0x000e620000000800 */
[----:B------:R-:W-:-:S02]  /*db80*/  ISETP.LE.U32.AND P2, PT, R0, UR5, PT ;  /* 0x0000000500007c0c */ /* 0x000fc4000bf43070 */
[----:B---3--:R-:W-:Y:S02]  /*db90*/  F2FP.F16.F32.PACK_AB R0, R196, R189 ;  /* 0x000000bdc400723e */ /* 0x008fe400000000ff */
[----:B------:R-:W-:Y:S02]  /*dba0*/  @!P4 PRMT R184, R32, 0x5410, RZ ;  /* 0x0000541020b8c816 */ /* 0x000fe400000000ff */
[C---:B------:R-:W-:Y:S01]  /*dbb0*/  PRMT R179, R0.reuse, 0x7632, R179 ;  /* 0x0000763200b37816 */ /* 0x040fe200000000b3 */
[----:B------:R-:W-:Y:S01]  /*dbc0*/  MUFU.EX2 R195, R195 ;  /* 0x000000c300c37308 */ /* 0x000fe20000000800 */
[----:B------:R-:W-:Y:S02]  /*dbd0*/  PRMT R191, R0, 0x7610, R191 ;  /* 0x0000761000bf7816 */ /* 0x000fe400000000bf */
[----:B------:R-:W-:Y:S01]  /*dbe0*/  ISETP.LE.U32.AND P4, PT, R5, UR5, PT ;  /* 0x0000000505007c0c */ /* 0x000fe2000bf83070 */
[----:B------:R-:W-:Y:S01]  /*dbf0*/  FADD.FTZ R5, R47, R4 ;  /* 0x000000042f057221 */ /* 0x000fe20000010000 */
[----:B------:R-:W-:Y:S01]  /*dc00*/  LOP3.LUT R2, R10, 0xff, RZ, 0xc0, !PT ;  /* 0x000000ff0a027812 */ /* 0x000fe200078ec0ff */
[----:B------:R-:W-:-:S02]  /*dc10*/  @!P2 HADD2 R43, -R179.H0_H0, -RZ.H0_H0 ;  /* 0xa00000ffb32ba230 */ /* 0x000fc40000000900 */
[----:B------:R-:W-:Y:S01]  /*dc20*/  FADD.FTZ R4, R7, R3 ;  /* 0x0000000307047221 */ /* 0x000fe20000010000 */
[----:B----4-:R-:W-:Y:S01]  /*dc30*/  PRMT R212, R191, 0x5410, R179 ;  /* 0x00005410bfd47816 */ /* 0x010fe200000000b3 */
[----:B------:R-:W-:Y:S01]  /*dc40*/  FADD.FTZ R3, R15, R5 ;  /* 0x000000050f037221 */ /* 0x000fe20000010000 */
[----:B------:R-:W-:Y:S01]  /*dc50*/  F2FP.F16.F32.PACK_AB R0, R207, R6 ;  /* 0x00000006cf00723e */ /* 0x000fe200000000ff */
[----:B------:R-:W-:Y:S01]  /*dc60*/  @!P1 HADD2 R38, -R191.H0_H0, -RZ.H0_H0 ;  /* 0xa00000ffbf269230 */ /* 0x000fe20000000900 */
[----:B------:R-:W-:Y:S01]  /*dc70*/  @!P2 PRMT R179, R43, 0x5410, RZ ;  /* 0x000054102bb3a816 */ /* 0x000fe200000000ff */
[----:B------:R-:W-:Y:S01]  /*dc80*/  FADD.FTZ R190, R16, R3 ;  /* 0x0000000310be7221 */ /* 0x000fe20000010000 */
[----:B------:R-:W-:Y:S01]  /*dc90*/  ISETP.LE.U32.AND P2, PT, R2, UR5, PT ;  /* 0x0000000502007c0c */ /* 0x000fe2000bf43070 */
[----:B------:R-:W-:Y:S01]  /*dca0*/  FADD.FTZ R2, R13, R4 ;  /* 0x000000040d027221 */ /* 0x000fe20000010000 */
[----:B------:R-:W-:Y:S01]  /*dcb0*/  PRMT R178, R0, 0x7610, R178 ;  /* 0x0000761000b27816 */ /* 0x000fe200000000b2 */
[----:B------:R-:W-:Y:S01]  /*dcc0*/  IMAD.WIDE.U32 R12, R12, -0x2daee0ad, RZ ;  /* 0xd2511f530c0c7825 */ /* 0x000fe200078e00ff */
[----:B------:R-:W-:-:S03]  /*dcd0*/  PRMT R177, R0, 0x7632, R177 ;  /* 0x0000763200b17816 */ /* 0x000fc600000000b1 */
[----:B------:R-:W-:Y:S01]  /*dce0*/  FADD.FTZ R15, R6, R2 ;  /* 0x00000002060f7221 */ /* 0x000fe20000010000 */
[----:B------:R-:W-:Y:S01]  /*dcf0*/  SHF.R.U32.HI R0, RZ, 0x8, R9 ;  /* 0x00000008ff007819 */ /* 0x000fe20000011609 */
[----:B------:R-:W-:Y:S01]  /*dd00*/  IMAD R2, R11, -0x2daee0ad, RZ ;  /* 0xd2511f530b027824 */ /* 0x000fe200078e02ff */
[----:B------:R-:W-:Y:S01]  /*dd10*/  @!P3 PRMT R213, R39, 0x5410, RZ ;  /* 0x0000541027d5b816 */ /* 0x000fe200000000ff */
[----:B------:R-:W-:Y:S01]  /*dd20*/  IMAD.U32 R4, RZ, RZ, UR23 ;  /* 0x00000017ff047e24 */ /* 0x000fe2000f8e00ff */
[----:B------:R-:W-:Y:S01]  /*dd30*/  LOP3.LUT R0, R0, 0xffff, RZ, 0xc0, !PT ;  /* 0x0000ffff00007812 */ /* 0x000fe200078ec0ff */
[----:B------:R-:W2:Y:S01]  /*dd40*/  MUFU.EX2 R209, R209 ;  /* 0x000000d100d17308 */ /* 0x000ea20000000800 */
[----:B------:R-:W-:Y:S01]  /*dd50*/  LOP3.LUT R2, R13, UR7, R2, 0x96, !PT ;  /* 0x000000070d027c12 */ /* 0x000fe2000f8e9602 */
[----:B------:R-:W-:Y:S01]  /*dd60*/  IMAD.WIDE R132, R4, 0x2, R28 ;  /* 0x0000000204847825 */ /* 0x000fe200078e021c */
[----:B------:R-:W-:-:S03]  /*dd70*/  ISETP.LE.U32.AND P3, PT, R0, UR5, PT ;  /* 0x0000000500007c0c */ /* 0x000fc6000bf63070 */
[----:B------:R-:W-:Y:S01]  /*dd80*/  @!P5 HADD2 R42, -R177.H0_H0, -RZ.H0_H0 ;  /* 0xa00000ffb12ad230 */ /* 0x000fe20000000900 */
[----:B-1----:R-:W-:Y:S01]  /*dd90*/  F2FP.F16.F32.PACK_AB R0, R203, R199 ;  /* 0x000000c7cb00723e */ /* 0x002fe200000000ff */
[----:B------:R-:W-:Y:S01]  /*dda0*/  IMAD.WIDE.U32 R2, R2, -0x326172a9, RZ ;  /* 0xcd9e8d5702027825 */ /* 0x000fe200078e00ff */
[----:B------:R-:W-:Y:S01]  /*ddb0*/  @!P1 PRMT R191, R38, 0x5410, RZ ;  /* 0x0000541026bf9816 */ /* 0x000fe200000000ff */
[----:B------:R1:W-:Y:S01]  /*ddc0*/  STG.E.U16 desc[UR30][R132.64+-0x80], R21 ;  /* 0xffff801584007986 */ /* 0x0003e2000c10151e */
[C---:B------:R-:W-:Y:S01]  /*ddd0*/  PRMT R176, R0.reuse, 0x7610, R176 ;  /* 0x0000761000b07816 */ /* 0x040fe200000000b0 */
[----:B------:R-:W-:Y:S01]  /*dde0*/  @!P6 HADD2 R45, -R178.H0_H0, -RZ.H0_H0 ;  /* 0xa00000ffb22de230 */ /* 0x000fe20000000900 */
[----:B------:R-:W-:Y:S01]  /*ddf0*/  PRMT R135, R0, 0x7632, R135 ;  /* 0x0000763200877816 */ /* 0x000fe20000000087 */
[----:B------:R3:W-:Y:S01]  /*de00*/  STG.E.U16 desc[UR30][R132.64+-0x7e], R22 ;  /* 0xffff821684007986 */ /* 0x0007e2000c10151e */
[----:B------:R-:W-:Y:S01]  /*de10*/  LOP3.LUT R0, R3, UR6, R18, 0x96, !PT ;  /* 0x0000000603007c12 */ /* 0x000fe2000f8e9612 */
[----:B------:R-:W-:Y:S01]  /*de20*/  @!P4 HADD2 R44, -R176.H0_H0, -RZ.H0_H0 ;  /* 0xa00000ffb02cc230 */ /* 0x000fe20000000900 */
[----:B------:R-:W-:Y:S01]  /*de30*/  ISETP.LE.U32.AND P1, PT, R8, UR5, PT ;  /* 0x0000000508007c0c */ /* 0x000fe2000bf23070 */
[----:B------:R-:W-:Y:S01]  /*de40*/  @!P3 HADD2 R41, -R135.H0_H0, -RZ.H0_H0 ;  /* 0xa00000ff8729b230 */ /* 0x000fe20000000900 */
[----:B------:R-:W-:Y:S01]  /*de50*/  LOP3.LUT R4, R0, 0xffff, RZ, 0xc0, !PT ;  /* 0x0000ffff00047812 */ /* 0x000fe200078ec0ff */
[----:B------:R-:W-:Y:S01]  /*de60*/  IMAD.MOV.U32 R47, RZ, RZ, R103 ;  /* 0x000000ffff2f7224 */ /* 0x000fe200078e0067 */
[----:B------:R-:W-:-:S02]  /*de70*/  LOP3.LUT R3, R2, 0xffff, RZ, 0xc0, !PT ;  /* 0x0000ffff02037812 */ /* 0x000fc400078ec0ff */
[----:B------:R-:W-:Y:S02]  /*de80*/  SHF.R.U32.HI R5, RZ, 0x8, R4 ;  /* 0x00000008ff057819 */ /* 0x000fe40000011604 */
[----:B------:R-:W-:Y:S02]  /*de90*/  LOP3.LUT R4, R0, 0xff, RZ, 0xc0, !PT ;  /* 0x000000ff00047812 */ /* 0x000fe400078ec0ff */
[----:B------:R-:W-:Y:S02]  /*dea0*/  MOV R74, R63 ;  /* 0x0000003f004a7202 */ /* 0x000fe40000000f00 */
[----:B------:R-:W-:Y:S02]  /*deb0*/  PRMT R7, R4, 0x5410, R5 ;  /* 0x0000541004077816 */ /* 0x000fe40000000005 */
[--C-:B------:R-:W-:Y:S02]  /*dec0*/  SHF.R.U32.HI R5, RZ, 0x10, R0.reuse ;  /* 0x00000010ff057819 */ /* 0x100fe40000011600 */
[----:B------:R-:W-:-:S02]  /*ded0*/  SHF.R.U32.HI R4, RZ, 0x18, R0 ;  /* 0x00000018ff047819 */ /* 0x000fc40000011600 */
[----:B------:R-:W-:Y:S01]  /*dee0*/  LOP3.LUT R0, R5, 0xff, RZ, 0xc0, !PT ;  /* 0x000000ff05007812 */ /* 0x000fe200078ec0ff */
[----:B------:R-:W-:Y:S01]  /*def0*/  IMAD.MOV.U32 R5, RZ, RZ, 0x7054 ;  /* 0x00007054ff057424 */ /* 0x000fe200078e00ff */
[----:B------:R-:W-:Y:S01]  /*df00*/  MOV R63, R210 ;  /* 0x000000d2003f7202 */ /* 0x000fe20000000f00 */
[----:B-1----:R-:W-:Y:S01]  /*df10*/  IMAD.MOV.U32 R21, RZ, RZ, R105 ;  /* 0x000000ffff157224 */ /* 0x002fe200078e0069 */
[----:B------:R-:W-:Y:S02]  /*df20*/  PRMT R8, R0, 0x5410, R4 ;  /* 0x0000541000087816 */ /* 0x000fe40000000004 */
[----:B------:R-:W-:Y:S01]  /*df30*/  MOV R0, UR5 ;  /* 0x0000000500007c02 */ /* 0x000fe20008000f00 */
[----:B---3--:R-:W-:Y:S01]  /*df40*/  IMAD.MOV.U32 R22, RZ, RZ, R106 ;  /* 0x000000ffff167224 */ /* 0x008fe200078e006a */
[----:B------:R-:W-:Y:S02]  /*df50*/  SHF.R.U32.HI R4, RZ, 0x8, R3 ;  /* 0x00000008ff047819 */ /* 0x000fe40000011603 */
[----:B------:R-:W-:-:S02]  /*df60*/  PRMT R0, R0, R5, UR5 ;  /* 0x0000000500007e16 */ /* 0x000fc40008000005 */
[----:B------:R-:W-:Y:S02]  /*df70*/  LOP3.LUT R3, R2, 0xff, RZ, 0xc0, !PT ;  /* 0x000000ff02037812 */ /* 0x000fe400078ec0ff */
[----:B------:R-:W-:Y:S02]  /*df80*/  SHF.R.U32.HI R5, RZ, 0x10, R2 ;  /* 0x00000010ff057819 */ /* 0x000fe40000011602 */
[----:B------:R-:W-:Y:S02]  /*df90*/  PRMT R6, R3, 0x5410, R4 ;  /* 0x0000541003067816 */ /* 0x000fe40000000004 */
[--C-:B------:R-:W-:Y:S02]  /*dfa0*/  HSET2.LE.AND R3, R7, R0.reuse, PT ;  /* 0x0000000007037233 */ /* 0x100fe40003803000 */
[----:B------:R-:W-:Y:S02]  /*dfb0*/  SHF.R.U32.HI R7, RZ, 0x18, R2 ;  /* 0x00000018ff077819 */ /* 0x000fe40000011602 */
[----:B------:R-:W-:-:S02]  /*dfc0*/  HSET2.LE.AND R2, R8, R0, PT ;  /* 0x0000000008027233 */ /* 0x000fc40003803000 */
[----:B------:R-:W1:Y:S01]  /*dfd0*/  LDSM.16.MT88.4 R8, [R185+0x10000] ;  /* 0x01000000b908783b */ /* 0x000e620000004200 */
[----:B------:R-:W-:Y:S02]  /*dfe0*/  LOP3.LUT R5, R5, 0xff, RZ, 0xc0, !PT ;  /* 0x000000ff05057812 */ /* 0x000fe400078ec0ff */
[----:B------:R-:W-:Y:S02]  /*dff0*/  LOP3.LUT R4, R3, R78, RZ, 0xc0, !PT ;  /* 0x0000004e03047212 */ /* 0x000fe400078ec0ff */
[----:B------:R-:W-:Y:S02]  /*e000*/  PRMT R7, R5, 0x5410, R7 ;  /* 0x0000541005077816 */ /* 0x000fe40000000007 */
[----:B------:R-:W-:Y:S02]  /*e010*/  LOP3.LUT R5, R2, R63, RZ, 0xc0, !PT ;  /* 0x0000003f02057212 */ /* 0x000fe400078ec0ff */
[--C-:B------:R-:W-:Y:S02]  /*e020*/  HSET2.LE.AND R3, R6, R0.reuse, PT ;  /* 0x0000000006037233 */ /* 0x100fe40003803000 */
[----:B------:R-:W-:-:S02]  /*e030*/  HSET2.LE.AND R2, R7, R0, PT ;  /* 0x0000000007027233 */ /* 0x000fc40003803000 */
[----:B------:R-:W-:Y:S02]  /*e040*/  MOV R130, R110 ;  /* 0x0000006e00827202 */ /* 0x000fe40000000f00 */
[----:B------:R-:W-:Y:S01]  /*e050*/  LOP3.LUT R6, R3, R62, RZ, 0xc0, !PT ;  /* 0x0000003e03067212 */ /* 0x000fe200078ec0ff */
[----:B------:R-:W-:Y:S01]  /*e060*/  IMAD.MOV.U32 R3, RZ, RZ, R59 ;  /* 0x000000ffff037224 */ /* 0x000fe200078e003b */
[----:B------:R-:W-:Y:S02]  /*e070*/  LOP3.LUT R7, R2, R218, RZ, 0xc0, !PT ;  /* 0x000000da02077212 */ /* 0x000fe400078ec0ff */
[----:B--2---:R-:W-:Y:S02]  /*e080*/  F2FP.F16.F32.PACK_AB R134, R209, R195 ;  /* 0x000000c3d186723e */ /* 0x004fe400000000ff */
[----:B------:R-:W-:Y:S02]  /*e090*/  PRMT R211, R178, 0x5410, R177 ;  /* 0x00005410b2d37816 */ /* 0x000fe400000000b1 */
[----:B------:R-:W-:Y:S01]  /*e0a0*/  @P2 PRMT R206, R134, 0x7610, R206 ;  /* 0x0000761086ce2816 */ /* 0x000fe200000000ce */
[C---:B------:R-:W-:Y:S01]  /*e0b0*/  @!P2 HADD2 R40, -R134.reuse.H0_H0, -RZ.H0_H0 ;  /* 0xa00000ff8628a230 */ /* 0x040fe20000000900 */
[----:B------:R-:W-:Y:S01]  /*e0c0*/  PRMT R210, R176, 0x5410, R135 ;  /* 0x00005410b0d27816 */ /* 0x000fe20000000087 */
[----:B------:R-:W-:Y:S01]  /*e0d0*/  @!P1 HADD2 R37, -R134.H1_H1, -RZ.H0_H0 ;  /* 0xa00000ff86259230 */ /* 0x000fe20000000d00 */
[----:B------:R-:W-:-:S02]  /*e0e0*/  @!P5 PRMT R177, R42, 0x5410, RZ ;  /* 0x000054102ab1d816 */ /* 0x000fc400000000ff */
[----:B------:R-:W-:Y:S02]  /*e0f0*/  @!P2 PRMT R206, R40, 0x5410, RZ ;  /* 0x0000541028cea816 */ /* 0x000fe400000000ff */
[----:B------:R-:W-:Y:S02]  /*e100*/  @!P3 PRMT R135, R41, 0x5410, RZ ;  /* 0x000054102987b816 */ /* 0x000fe400000000ff */
[----:B------:R-:W-:Y:S02]  /*e110*/  MOV R2, R58 ;  /* 0x0000003a00027202 */ /* 0x000fe40000000f00 */
[----:B------:R-:W-:Y:S02]  /*e120*/  MOV R237, R122 ;  /* 0x0000007a00ed7202 */ /* 0x000fe40000000f00 */
[----:B------:R-:W-:Y:S02]  /*e130*/  MOV R23, R107 ;  /* 0x0000006b00177202 */ /* 0x000fe40000000f00 */
[----:B------:R-:W-:Y:S01]  /*e140*/  MOV R218, R75 ;  /* 0x0000004b00da7202 */ /* 0x000fe20000000f00 */
[----:B-1----:R-:W-:Y:S01]  /*e150*/  HMMA.16816.F32 R60, R4, R8, R164 ;  /* 0x00000008043c723c */ /* 0x002fe200000018a4 */
[----:B------:R-:W-:-:S02]  /*e160*/  @P1 PRMT R205, R134, 0x7632, R205 ;  /* 0x0000763286cd1816 */ /* 0x000fc400000000cd */
[----:B------:R-:W-:Y:S02]  /*e170*/  @!P1 PRMT R205, R37, 0x5410, RZ ;  /* 0x0000541025cd9816 */ /* 0x000fe400000000ff */
[----:B------:R-:W-:Y:S01]  /*e180*/  @!P6 PRMT R178, R45, 0x5410, RZ ;  /* 0x000054102db2e816 */ /* 0x000fe200000000ff */
[----:B------:R-:W-:Y:S01]  /*e190*/  HMMA.16816.F32 R16, R4, R10, R160 ;  /* 0x0000000a0410723c */ /* 0x000fe200000018a0 */
[----:B------:R-:W1:Y:S01]  /*e1a0*/  LDSM.16.MT88.4 R8, [R186+0x10000] ;  /* 0x01000000ba08783b */ /* 0x000e620000004200 */
[----:B------:R-:W-:Y:S01]  /*e1b0*/  MOV R166, R125 ;  /* 0x0000007d00a67202 */ /* 0x000fe20000000f00 */
[----:B------:R-:W-:Y:S01]  /*e1c0*/  IMAD.MOV.U32 R167, RZ, RZ, R126 ;  /* 0x000000ffffa77224 */ /* 0x000fe200078e007e */
[----:B------:R-:W-:Y:S01]  /*e1d0*/  MOV R164, R74 ;  /* 0x0000004a00a47202 */ /* 0x000fe20000000f00 */
[----:B------:R-:W-:Y:S01]  /*e1e0*/  IMAD.MOV.U32 R165, RZ, RZ, R124 ;  /* 0x000000ffffa57224 */ /* 0x000fe200078e007c */
[----:B------:R-:W-:Y:S01]  /*e1f0*/  @!P4 PRMT R176, R44, 0x5410, RZ ;  /* 0x000054102cb0c816 */ /* 0x000fe200000000ff */
[----:B------:R-:W-:Y:S01]  /*e200*/  IMAD.MOV.U32 R45, RZ, RZ, R101 ;  /* 0x000000ffff2d7224 */ /* 0x000fe200078e0065 */
[----:B------:R-:W-:Y:S01]  /*e210*/  MOV R46, R102 ;  /* 0x00000066002e7202 */ /* 0x000fe20000000f00 */
[----:B------:R-:W-:Y:S01]  /*e220*/  IMAD.MOV.U32 R44, RZ, RZ, R100 ;  /* 0x000000ffff2c7224 */ /* 0x000fe200078e0064 */
[----:B------:R-:W-:Y:S01]  /*e230*/  MOV R163, R115 ;  /* 0x0000007300a37202 */ /* 0x000fe20000000f00 */
[----:B------:R-:W-:-:S02]  /*e240*/  IMAD.MOV.U32 R161, RZ, RZ, R113 ;  /* 0x000000ffffa17224 */ /* 0x000fc400078e0071 */
[----:B------:R-:W-:Y:S02]  /*e250*/  IMAD.MOV.U32 R162, RZ, RZ, R114 ;  /* 0x000000ffffa27224 */ /* 0x000fe400078e0072 */
[----:B------:R-:W-:Y:S01]  /*e260*/  IMAD.MOV.U32 R160, RZ, RZ, R112 ;  /* 0x000000ffffa07224 */ /* 0x000fe200078e0070 */
[C---:B-1----:R-:W-:Y:S06]  /*e270*/  HMMA.16816.F32 R124, R4.reuse, R8, R156 ;  /* 0x00000008047c723c */ /* 0x042fec000000189c */
[----:B------:R-:W-:Y:S01]  /*e280*/  HMMA.16816.F32 R108, R4, R10, R152 ;  /* 0x0000000a046c723c */ /* 0x000fe20000001898 */
[----:B------:R-:W1:Y:S01]  /*e290*/  LDSM.16.MT88.4 R8, [R188+0x10000] ;  /* 0x01000000bc08783b */ /* 0x000e620000004200 */
[----:B------:R-:W-:Y:S01]  /*e2a0*/  IMAD.MOV.U32 R157, RZ, RZ, R97 ;  /* 0x000000ffff9d7224 */ /* 0x000fe200078e0061 */
[----:B------:R-:W-:Y:S01]  /*e2b0*/  MOV R158, R98 ;  /* 0x00000062009e7202 */ /* 0x000fe20000000f00 */
[----:B------:R-:W-:-:S02]  /*e2c0*/  IMAD.MOV.U32 R159, RZ, RZ, R99 ;  /* 0x000000ffff9f7224 */ /* 0x000fc400078e0063 */
[----:B------:R-:W-:Y:S01]  /*e2d0*/  IMAD.MOV.U32 R156, RZ, RZ, R96 ;  /* 0x000000ffff9c7224 */ /* 0x000fe200078e0060 */
[----:B------:R-:W-:Y:S01]  /*e2e0*/  MOV R152, R92 ;  /* 0x0000005c00987202 */ /* 0x000fe20000000f00 */
[----:B------:R-:W-:Y:S01]  /*e2f0*/  IMAD.MOV.U32 R153, RZ, RZ, R93 ;  /* 0x000000ffff997224 */ /* 0x000fe200078e005d */
[----:B------:R-:W-:Y:S01]  /*e300*/  MOV R155, R95 ;  /* 0x0000005f009b7202 */ /* 0x000fe20000000f00 */
[----:B------:R-:W-:Y:S02]  /*e310*/  IMAD.MOV.U32 R154, RZ, RZ, R94 ;  /* 0x000000ffff9a7224 */ /* 0x000fe400078e005e */
[C---:B-1----:R-:W-:Y:S06]  /*e320*/  HMMA.16816.F32 R92, R4.reuse, R8, R148 ;  /* 0x00000008045c723c */ /* 0x042fec0000001894 */
[C---:B------:R-:W-:Y:S01]  /*e330*/  HMMA.16816.F32 R76, R4.reuse, R10, R144 ;  /* 0x0000000a044c723c */ /* 0x040fe20000001890 */
[----:B------:R-:W1:Y:S05]  /*e340*/  LDSM.16.MT88.4 R8, [R187+0x10000] ;  /* 0x01000000bb08783b */ /* 0x000e6a0000004200 */
        /* <DEDUP_REMOVED lines=24> */
[----:B-1----:R-:W-:Y:S07]  /*e4d0*/  HMMA.16816.F32 R80, R4, R8, R152 ;  /* 0x000000080450723c */ /* 0x002fee0000001898 */
[----:B------:R-:W-:Y:S01]  /*e4e0*/  IMAD.MOV.U32 R152, RZ, RZ, R156 ;  /* 0x000000ffff987224 */ /* 0x000fe200078e009c */
[----:B------:R-:W-:Y:S01]  /*e4f0*/  MOV R154, R158 ;  /* 0x0000009e009a7202 */ /* 0x000fe20000000f00 */
[----:B------:R-:W-:Y:S01]  /*e500*/  IMAD.MOV.U32 R153, RZ, RZ, R157 ;  /* 0x000000ffff997224 */ /* 0x000fe200078e009d */
[----:B------:R-:W-:Y:S01]  /*e510*/  MOV R157, R161 ;  /* 0x000000a1009d7202 */ /* 0x000fe20000000f00 */
[----:B------:R-:W-:-:S02]  /*e520*/  IMAD.MOV.U32 R155, RZ, RZ, R159 ;  /* 0x000000ffff9b7224 */ /* 0x000fc400078e009f */
[----:B------:R-:W-:Y:S01]  /*e530*/  IMAD.MOV.U32 R156, RZ, RZ, R160 ;  /* 0x000000ffff9c7224 */ /* 0x000fe200078e00a0 */
[----:B------:R-:W-:Y:S01]  /*e540*/  MOV R160, R165 ;  /* 0x000000a500a07202 */ /* 0x000fe20000000f00 */
[----:B------:R-:W-:Y:S01]  /*e550*/  IMAD.MOV.U32 R159, RZ, RZ, R163 ;  /* 0x000000ffff9f7224 */ /* 0x000fe200078e00a3 */
[----:B------:R-:W-:Y:S01]  /*e560*/  MOV R163, R239 ;  /* 0x000000ef00a37202 */ /* 0x000fe20000000f00 */
[----:B------:R-:W-:Y:S01]  /*e570*/  IMAD.MOV.U32 R165, RZ, RZ, R236 ;  /* 0x000000ffffa57224 */ /* 0x000fe200078e00ec */
[----:B------:R-:W-:Y:S01]  /*e580*/  HMMA.16816.F32 R64, R4, R10, R152 ;  /* 0x0000000a0440723c */ /* 0x000fe20000001898 */
[----:B------:R-:W-:Y:S01]  /*e590*/  IMAD.MOV.U32 R239, RZ, RZ, R219 ;  /* 0x000000ffffef7224 */ /* 0x000fe200078e00db */
[----:B------:R-:W1:Y:S01]  /*e5a0*/  LDSM.16.MT88.4 R8, [R185+0x16000] ;  /* 0x01600000b908783b */ /* 0x000e620000004200 */
[----:B------:R-:W-:Y:S02]  /*e5b0*/  IMAD.MOV.U32 R158, RZ, RZ, R162 ;  /* 0x000000ffff9e7224 */ /* 0x000fe400078e00a2 */
[----:B------:R-:W-:Y:S01]  /*e5c0*/  IMAD.MOV.U32 R161, RZ, RZ, R166 ;  /* 0x000000ffffa17224 */ /* 0x000fe200078e00a6 */
[----:B------:R-:W2:Y:S01]  /*e5d0*/  LDL.LU R219, [R1+0x188] ;  /* 0x0001880001db7983 */ /* 0x000ea20000300800 */
[----:B------:R-:W-:-:S02]  /*e5e0*/  IMAD.MOV.U32 R236, RZ, RZ, R202 ;  /* 0x000000ffffec7224 */ /* 0x000fc400078e00ca */
[----:B------:R-:W-:Y:S01]  /*e5f0*/  IMAD.MOV.U32 R162, RZ, RZ, R167 ;  /* 0x000000ffffa27224 */ /* 0x000fe200078e00a7 */
[----:B------:R-:W-:Y:S01]  /*e600*/  MOV R167, R237 ;  /* 0x000000ed00a77202 */ /* 0x000fe20000000f00 */
[----:B------:R-:W-:Y:S01]  /*e610*/  IMAD.MOV.U32 R166, RZ, RZ, R238 ;  /* 0x000000ffffa67224 */ /* 0x000fe200078e00ee */
[----:B------:R-:W3:Y:S01]  /*e620*/  LDL.LU R202, [R1+0x184] ;  /* 0x0001840001ca7983 */ /* 0x000ee20000300800 */
[----:B------:R-:W-:Y:S01]  /*e630*/  IMAD.MOV.U32 R152, RZ, RZ, R156 ;  /* 0x000000ffff987224 */ /* 0x000fe200078e009c */
[----:B------:R-:W-:Y:S01]  /*e640*/  MOV R238, R193 ;  /* 0x000000c100ee7202 */ /* 0x000fe20000000f00 */
[----:B------:R-:W-:Y:S01]  /*e650*/  IMAD.MOV.U32 R155, RZ, RZ, R159 ;  /* 0x000000ffff9b7224 */ /* 0x000fe200078e009f */
[----:B------:R-:W-:Y:S01]  /*e660*/  MOV R156, R160 ;  /* 0x000000a0009c7202 */ /* 0x000fe20000000f00 */
[----:B------:R-:W4:Y:S01]  /*e670*/  LDL.LU R193, [R1+0x180] ;  /* 0x0001800001c17983 */ /* 0x000f220000300800 */
[----:B------:R-:W-:Y:S01]  /*e680*/  MOV R159, R163 ;  /* 0x000000a3009f7202 */ /* 0x000fe20000000f00 */
[----:B------:R-:W-:-:S02]  /*e690*/  IMAD.MOV.U32 R237, RZ, RZ, R194 ;  /* 0x000000ffffed7224 */ /* 0x000fc400078e00c2 */
[----:B------:R-:W-:Y:S01]  /*e6a0*/  IMAD.MOV.U32 R160, RZ, RZ, R165 ;  /* 0x000000ffffa07224 */ /* 0x000fe200078e00a5 */
[----:B------:R-:W2:Y:S01]  /*e6b0*/  LDL.LU R194, [R1+0x17c] ;  /* 0x00017c0001c27983 */ /* 0x000ea20000300800 */
[----:B------:R-:W-:Y:S02]  /*e6c0*/  IMAD.MOV.U32 R163, RZ, RZ, R239 ;  /* 0x000000ffffa37224 */ /* 0x000fe400078e00ef */
[----:B------:R-:W-:Y:S01]  /*e6d0*/  IMAD.MOV.U32 R165, RZ, RZ, R236 ;  /* 0x000000ffffa57224 */ /* 0x000fe200078e00ec */
[----:B------:R-:W-:Y:S01]  /*e6e0*/  MOV R236, R198 ;  /* 0x000000c600ec7202 */ /* 0x000fe20000000f00 */
[----:B------:R-:W-:Y:S02]  /*e6f0*/  IMAD.MOV.U32 R239, RZ, RZ, R192 ;  /* 0x000000ffffef7224 */ /* 0x000fe400078e00c0 */
[----:B------:R-:W3:Y:S04]  /*e700*/  LDL.LU R192, [R1+0x178] ;  /* 0x0001780001c07983 */ /* 0x000ee80000300800 */
[----:B------:R-:W3:Y:S01]  /*e710*/  LDL.LU R198, [R1+0x174] ;  /* 0x0001740001c67983 */ /* 0x000ee20000300800 */
[----:B------:R-:W-:Y:S01]  /*e720*/  MOV R153, R157 ;  /* 0x0000009d00997202 */ /* 0x000fe20000000f00 */
[----:B------:R-:W-:-:S02]  /*e730*/  IMAD.MOV.U32 R157, RZ, RZ, R161 ;  /* 0x000000ffff9d7224 */ /* 0x000fc400078e00a1 */
[----:B------:R-:W-:Y:S01]  /*e740*/  IMAD.MOV.U32 R161, RZ, RZ, R166 ;  /* 0x000000ffffa17224 */ /* 0x000fe200078e00a6 */
[----:B------:R-:W-:Y:S01]  /*e750*/  MOV R166, R238 ;  /* 0x000000ee00a67202 */ /* 0x000fe20000000f00 */
[----:B------:R-:W-:Y:S02]  /*e760*/  IMAD.MOV.U32 R238, RZ, RZ, R252 ;  /* 0x000000ffffee7224 */ /* 0x000fe400078e00fc */
[----:B------:R-:W3:Y:S01]  /*e770*/  LDL.LU R252, [R1+0x170] ;  /* 0x0001700001fc7983 */ /* 0x000ee20000300800 */
[----:B------:R-:W-:Y:S02]  /*e780*/  IMAD.MOV.U32 R154, RZ, RZ, R158 ;  /* 0x000000ffff9a7224 */ /* 0x000fe400078e009e */
[----:B------:R-:W-:Y:S01]  /*e790*/  IMAD.MOV.U32 R158, RZ, RZ, R162 ;  /* 0x000000ffff9e7224 */ /* 0x000fe200078e00a2 */
[----:B------:R-:W-:Y:S01]  /*e7a0*/  MOV R162, R167 ;  /* 0x000000a700a27202 */ /* 0x000fe20000000f00 */
[----:B------:R-:W-:Y:S01]  /*e7b0*/  IMAD.MOV.U32 R167, RZ, RZ, R237 ;  /* 0x000000ffffa77224 */ /* 0x000fe200078e00ed */
[----:B------:R-:W-:Y:S01]  /*e7c0*/  MOV R148, R152 ;  /* 0x0000009800947202 */ /* 0x000fe20000000f00 */
[----:B------:R-:W-:Y:S01]  /*e7d0*/  IMAD.MOV.U32 R237, RZ, RZ, R197 ;  /* 0x000000ffffed7224 */ /* 0x000fe200078e00c5 */
[----:B------:R-:W-:Y:S01]  /*e7e0*/  MOV R151, R155 ;  /* 0x0000009b00977202 */ /* 0x000fe20000000f00 */
[----:B------:R-:W-:Y:S01]  /*e7f0*/  IMAD.MOV.U32 R149, RZ, RZ, R153 ;  /* 0x000000ffff957224 */ /* 0x000fe200078e0099 */
[----:B------:R-:W3:Y:S01]  /*e800*/  LDL.LU R197, [R1+0x16c] ;  /* 0x00016c0001c57983 */ /* 0x000ee20000300800 */
[----:B------:R-:W-:-:S02]  /*e810*/  IMAD.MOV.U32 R152, RZ, RZ, R156 ;  /* 0x000000ffff987224 */ /* 0x000fc400078e009c */
        /* <DEDUP_REMOVED lines=9> */
[----:B------:R-:W-:-:S02]  /*e8b0*/  IMAD.MOV.U32 R158, RZ, RZ, R162 ;  /* 0x000000ffff9e7224 */ /* 0x000fc400078e00a2 */
[----:B------:R-:W-:Y:S02]  /*e8c0*/  IMAD.MOV.U32 R161, RZ, RZ, R166 ;  /* 0x000000ffffa17224 */ /* 0x000fe400078e00a6 */
[----:B------:R-:W-:Y:S02]  /*e8d0*/  IMAD.MOV.U32 R165, RZ, RZ, R236 ;  /* 0x000000ffffa57224 */ /* 0x000fe400078e00ec */
[----:B------:R-:W-:Y:S02]  /*e8e0*/  IMAD.MOV.U32 R239, RZ, RZ, R204 ;  /* 0x000000ffffef7224 */ /* 0x000fe400078e00cc */
[----:B------:R-:W-:Y:S01]  /*e8f0*/  IMAD.MOV.U32 R162, RZ, RZ, R167 ;  /* 0x000000ffffa27224 */ /* 0x000fe200078e00a7 */
[----:B------:R-:W3:Y:S01]  /*e900*/  LDL.LU R204, [R1+0x168] ;  /* 0x0001680001cc7983 */ /* 0x000ee20000300800 */
[----:B------:R-:W-:Y:S01]  /*e910*/  IMAD.MOV.U32 R166, RZ, RZ, R238 ;  /* 0x000000ffffa67224 */ /* 0x000fe200078e00ee */
[----:B------:R-:W-:Y:S01]  /*e920*/  MOV R167, R237 ;  /* 0x000000ed00a77202 */ /* 0x000fe20000000f00 */
        /* <DEDUP_REMOVED lines=8> */
[C---:B-1----:R-:W-:Y:S06]  /*e9b0*/  HMMA.16816.F32 R44, R4.reuse, R8, R44 ;  /* 0x00000008042c723c */ /* 0x042fec000000182c */
[----:B------:R-:W-:Y:S01]  /*e9c0*/  HMMA.16816.F32 R20, R4, R10, R20 ;  /* 0x0000000a0414723c */ /* 0x000fe20000001814 */
[----:B------:R-:W1:Y:S01]  /*e9d0*/  LDSM.16.MT88.4 R8, [R186+0x16000] ;  /* 0x01600000ba08783b */ /* 0x000e620000004200 */
[----:B------:R-:W-:-:S02]  /*e9e0*/  IMAD.MOV.U32 R146, RZ, RZ, R150 ;  /* 0x000000ffff927224 */ /* 0x000fc400078e0096 */
[----:B------:R-:W-:Y:S02]  /*e9f0*/  IMAD.MOV.U32 R147, RZ, RZ, R151 ;  /* 0x000000ffff937224 */ /* 0x000fe400078e0097 */
[----:B----4-:R-:W-:Y:S02]  /*ea00*/  IMAD.MOV.U32 R236, RZ, RZ, R193 ;  /* 0x000000ffffec7224 */ /* 0x010fe400078e00c1 */
[----:B------:R-:W4:Y:S01]  /*ea10*/  LDL.LU R193, [R1+0x164] ;  /* 0x0001640001c17983 */ /* 0x000f220000300800 */
[----:B--2---:R-:W-:-:S03]  /*ea20*/  MOV R238, R194 ;  /* 0x000000c200ee7202 */ /* 0x004fc60000000f00 */
[----:B------:R-:W2:Y:S01]  /*ea30*/  LDL.LU R194, [R1+0x160] ;  /* 0x0001600001c27983 */ /* 0x000ea20000300800 */
[----:B---3--:R-:W-:-:S03]  /*ea40*/  IMAD.MOV.U32 R237, RZ, RZ, R198 ;  /* 0x000000ffffed7224 */ /* 0x008fc600078e00c6 */
[----:B------:R-:W3:Y:S01]  /*ea50*/  LDL.LU R198, [R1+0x15c] ;  /* 0x00015c0001c67983 */ /* 0x000ee20000300800 */
[----:B------:R-:W-:Y:S02]  /*ea60*/  IMAD.MOV.U32 R166, RZ, RZ, R238 ;  /* 0x000000ffffa67224 */ /* 0x000fe400078e00ee */
[----:B------:R-:W-:Y:S02]  /*ea70*/  IMAD.MOV.U32 R165, RZ, RZ, R237 ;  /* 0x000000ffffa57224 */ /* 0x000fe400078e00ed */
[----:B------:R-:W-:Y:S01]  /*ea80*/  IMAD.MOV.U32 R238, RZ, RZ, R208 ;  /* 0x000000ffffee7224 */ /* 0x000fe200078e00d0 */
[----:B------:R-:W-:Y:S02]  /*ea90*/  MOV R237, R252 ;  /* 0x000000fc00ed7202 */ /* 0x000fe40000000f00 */
[----:B------:R-:W4:Y:S04]  /*eaa0*/  LDL.LU R252, [R1+0x158] ;  /* 0x0001580001fc7983 */ /* 0x000f280000300800 */
[----:B------:R-:W2:Y:S01]  /*eab0*/  LDL.LU R208, [R1+0x154] ;  /* 0x0001540001d07983 */ /* 0x000ea20000300800 */
[----:B------:R-:W-:Y:S01]  /*eac0*/  IMAD.MOV.U32 R140, RZ, RZ, R144 ;  /* 0x000000ffff8c7224 */ /* 0x000fe200078e0090 */
[----:B------:R-:W-:Y:S01]  /*ead0*/  MOV R142, R146 ;  /* 0x00000092008e7202 */ /* 0x000fe20000000f00 */
[----:B------:R-:W-:-:S02]  /*eae0*/  IMAD.MOV.U32 R141, RZ, RZ, R145 ;  /* 0x000000ffff8d7224 */ /* 0x000fc400078e0091 */
[----:B------:R-:W-:Y:S01]  /*eaf0*/  IMAD.MOV.U32 R143, RZ, RZ, R147 ;  /* 0x000000ffff8f7224 */ /* 0x000fe200078e0093 */
[C---:B-1----:R-:W-:Y:S06]  /*eb00*/  HMMA.16816.F32 R128, R4.reuse, R8, R128 ;  /* 0x000000080480723c */ /* 0x042fec0000001880 */
[----:B------:R-:W-:Y:S01]  /*eb10*/  HMMA.16816.F32 R136, R4, R10, R140 ;  /* 0x0000000a0488723c */ /* 0x000fe2000000188c */
[----:B------:R-:W1:Y:S01]  /*eb20*/  LDSM.16.MT88.4 R8, [R188+0x16000] ;  /* 0x01600000bc08783b */ /* 0x000e620000004200 */
        /* <DEDUP_REMOVED lines=9> */
[----:B------:R-:W-:Y:S02]  /*ebc0*/  IMAD.MOV.U32 R140, RZ, RZ, R144 ;  /* 0x000000ffff8c7224 */ /* 0x000fe400078e0090 */
[----:B------:R-:W-:Y:S02]  /*ebd0*/  IMAD.MOV.U32 R142, RZ, RZ, R146 ;  /* 0x000000ffff8e7224 */ /* 0x000fe400078e0092 */
[----:B------:R-:W-:-:S07]  /*ebe0*/  IMAD.MOV.U32 R143, RZ, RZ, R147 ;  /* 0x000000ffff8f7224 */ /* 0x000fce00078e0093 */
[C---:B-1----:R-:W-:Y:S06]  /*ebf0*/  HMMA.16816.F32 R140, R4.reuse, R8, R140 ;  /* 0x00000008048c723c */ /* 0x042fec000000188c */
[----:B------:R-:W-:Y:S01]  /*ec00*/  HMMA.16816.F32 R148, R4, R10, R148 ;  /* 0x0000000a0494723c */ /* 0x000fe20000001894 */
[----:B------:R-:W1:Y:S01]  /*ec10*/  LDSM.16.MT88.4 R8, [R187+0x16000] ;  /* 0x01600000bb08783b */ /* 0x000e620000004200 */
[----:B------:R-:W-:Y:S02]  /*ec20*/  IMAD.MOV.U32 R163, RZ, RZ, R239 ;  /* 0x000000ffffa37224 */ /* 0x000fe400078e00ef */
        /* <DEDUP_REMOVED lines=12> */
[----:B------:R-:W-:Y:S01]  /*ecf0*/  MOV R183, R174 ;  /* 0x000000ae00b77202 */ /* 0x000fe20000000f00 */
[----:B------:R-:W-:Y:S02]  /*ed00*/  IMAD.MOV.U32 R182, RZ, RZ, R173 ;  /* 0x000000ffffb67224 */ /* 0x000fe400078e00ad */
[----:B------:R-:W-:Y:S01]  /*ed10*/  IMAD.MOV.U32 R173, RZ, RZ, R168 ;  /* 0x000000ffffad7224 */ /* 0x000fe200078e00a8 */
[----:B------:R-:W-:Y:S01]  /*ed20*/  MOV R168, R2 ;  /* 0x0000000200a87202 */ /* 0x000fe20000000f00 */
[----:B------:R-:W-:Y:S01]  /*ed30*/  IMAD.MOV.U32 R172, RZ, RZ, R204 ;  /* 0x000000ffffac7224 */ /* 0x000fe200078e00cc */
[----:B------:R-:W-:-:S02]  /*ed40*/  MOV R175, R200 ;  /* 0x000000c800af7202 */ /* 0x000fc40000000f00 */
[----:B------:R-:W-:Y:S01]  /*ed50*/  MOV R171, R197 ;  /* 0x000000c500ab7202 */ /* 0x000fe20000000f00 */
[----:B------:R-:W-:Y:S02]  /*ed60*/  IMAD.MOV.U32 R181, RZ, RZ, R172 ;  /* 0x000000ffffb57224 */ /* 0x000fe400078e00ac */
[----:B------:R-:W-:Y:S02]  /*ed70*/  IMAD.MOV.U32 R172, RZ, RZ, R175 ;  /* 0x000000ffffac7224 */ /* 0x000fe400078e00af */
[----:B------:R-:W-:Y:S02]  /*ed80*/  IMAD.MOV.U32 R175, RZ, RZ, R171 ;  /* 0x000000ffffaf7224 */ /* 0x000fe400078e00ab */
[----:B------:R-:W-:Y:S01]  /*ed90*/  IMAD.MOV.U32 R171, RZ, RZ, R15 ;  /* 0x000000ffffab7224 */ /* 0x000fe200078e000f */
[C---:B-1----:R-:W-:Y:S06]  /*eda0*/  HMMA.16816.F32 R152, R4.reuse, R8, R152 ;  /* 0x000000080498723c */ /* 0x042fec0000001898 */
[----:B------:R-:W-:Y:S01]  /*edb0*/  HMMA.16816.F32 R144, R4, R10, R144 ;  /* 0x0000000a0490723c */ /* 0x000fe20000001890 */
[----:B------:R-:W-:Y:S01]  /*edc0*/  IMAD.MOV.U32 R156, RZ, RZ, R205 ;  /* 0x000000ffff9c7224 */ /* 0x000fe200078e00cd */
[----:B------:R-:W-:Y:S01]  /*edd0*/  MOV R157, R206 ;  /* 0x000000ce009d7202 */ /* 0x000fe20000000f00 */
[----:B------:R-:W-:Y:S01]  /*ede0*/  IMAD.MOV.U32 R158, RZ, RZ, R207 ;  /* 0x000000ffff9e7224 */ /* 0x000fe200078e00cf */
[----:B------:R-:W-:Y:S01]  /*edf0*/  MOV R161, R210 ;  /* 0x000000d200a17202 */ /* 0x000fe20000000f00 */
[----:B------:R-:W-:-:S02]  /*ee00*/  IMAD.MOV.U32 R160, RZ, RZ, R209 ;  /* 0x000000ffffa07224 */ /* 0x000fc400078e00d1 */
[----:B------:R-:W-:Y:S02]  /*ee10*/  IMAD.MOV.U32 R162, RZ, RZ, R211 ;  /* 0x000000ffffa27224 */ /* 0x000fe400078e00d3 */
[----:B------:R-:W-:Y:S01]  /*ee20*/  IMAD.MOV.U32 R163, RZ, RZ, R212 ;  /* 0x000000ffffa37224 */ /* 0x000fe200078e00d4 */
[----:B------:R-:W-:Y:S01]  /*ee30*/  MOV R167, R236 ;  /* 0x000000ec00a77202 */ /* 0x000fe20000000f00 */
[----:B------:R-:W-:Y:S01]  /*ee40*/  IMAD.MOV.U32 R236, RZ, RZ, R251 ;  /* 0x000000ffffec7224 */ /* 0x000fe200078e00fb */
[----:B------:R-:W-:Y:S01]  /*ee50*/  MOV R239, R250 ;  /* 0x000000fa00ef7202 */ /* 0x000fe20000000f00 */
[----:B------:R-:W-:Y:S01]  /*ee60*/  IMAD.MOV.U32 R170, RZ, RZ, R201 ;  /* 0x000000ffffaa7224 */ /* 0x000fe200078e00c9 */
[----:B------:R1:W5:Y:S04]  /*ee70*/  LDL.LU R251, [R1+0x150] ;  /* 0x0001500001fb7983 */ /* 0x0003680000300800 */
[----:B------:R1:W5:Y:S04]  /*ee80*/  LDL.LU R250, [R1+0x14c] ;  /* 0x00014c0001fa7983 */ /* 0x0003680000300800 */
[----:B------:R1:W5:Y:S04]  /*ee90*/  LDL.LU R212, [R1+0x148] ;  /* 0x0001480001d47983 */ /* 0x0003680000300800 */
[----:B------:R1:W5:Y:S04]  /*eea0*/  LDL.LU R211, [R1+0x144] ;  /* 0x0001440001d37983 */ /* 0x0003680000300800 */
[----:B------:R1:W5:Y:S04]  /*eeb0*/  LDL.LU R210, [R1+0x140] ;  /* 0x0001400001d27983 */ /* 0x0003680000300800 */
[----:B------:R1:W5:Y:S01]  /*eec0*/  LDL.LU R209, [R1+0x13c] ;  /* 0x00013c0001d17983 */ /* 0x0003620000300800 */
[----:B---3--:R-:W-:-:S05]  /*eed0*/  IMAD.MOV.U32 R169, RZ, RZ, R198 ;  /* 0x000000ffffa97224 */ /* 0x008fca00078e00c6 */
[----:B------:R-:W-:Y:S01]  /*eee0*/  MOV R174, R169 ;  /* 0x000000a900ae7202 */ /* 0x000fe20000000f00 */
[----:B------:R-:W-:Y:S02]  /*eef0*/  IMAD.MOV.U32 R169, RZ, RZ, R3 ;  /* 0x000000ffffa97224 */ /* 0x000fe400078e0003 */
[----:B------:R-:W-:-:S05]  /*ef00*/  IMAD.WIDE.U32 R2, R14, -0x2daee0ad, RZ ;  /* 0xd2511f530e027825 */ /* 0x000fca00078e00ff */
[----:B------:R-:W-:Y:S02]  /*ef10*/  LOP3.LUT R4, R3, UR4, R12, 0x96, !PT ;  /* 0x0000000403047c12 */ /* 0x000fe4000f8e960c */
[C---:B------:R-:W-:Y:S01]  /*ef20*/  LOP3.LUT R3, R2.reuse, 0xffff, RZ, 0xc0, !PT ;  /* 0x0000ffff02037812 */ /* 0x040fe200078ec0ff */
[----:B------:R-:W3:Y:S01]  /*ef30*/  LDSM.16.MT88.4 R12, [R185+0x10800] ;  /* 0x01080000b90c783b */ /* 0x000ee20000004200 */
[--C-:B------:R-:W-:Y:S02]  /*ef40*/  SHF.R.U32.HI R6, RZ, 0x10, R2.reuse ;  /* 0x00000010ff067819 */ /* 0x100fe40000011602 */
[----:B------:R-:W-:Y:S02]  /*ef50*/  SHF.R.U32.HI R5, RZ, 0x8, R3 ;  /* 0x00000008ff057819 */ /* 0x000fe40000011603 */
[----:B------:R-:W-:Y:S02]  /*ef60*/  LOP3.LUT R3, R2, 0xff, RZ, 0xc0, !PT ;  /* 0x000000ff02037812 */ /* 0x000fe400078ec0ff */
[----:B------:R-:W-:-:S02]  /*ef70*/  SHF.R.U32.HI R7, RZ, 0x18, R2 ;  /* 0x00000018ff077819 */ /* 0x000fc40000011602 */
[C---:B------:R-:W-:Y:S02]  /*ef80*/  LOP3.LUT R2, R4.reuse, 0xffff, RZ, 0xc0, !PT ;  /* 0x0000ffff04027812 */ /* 0x040fe400078ec0ff */
[----:B------:R-:W-:Y:S02]  /*ef90*/  PRMT R8, R3, 0x5410, R5 ;  /* 0x0000541003087816 */ /* 0x000fe40000000005 */
[----:B------:R-:W-:Y:S02]  /*efa0*/  SHF.R.U32.HI R3, RZ, 0x8, R2 ;  /* 0x00000008ff037819 */ /* 0x000fe40000011602 */
[----:B------:R-:W-:-:S04]  /*efb0*/  LOP3.LUT R2, R4, 0xff, RZ, 0xc0, !PT ;  /* 0x000000ff04027812 */ /* 0x000fc800078ec0ff */
[----:B------:R-:W-:Y:S02]  /*efc0*/  PRMT R2, R2, 0x5410, R3 ;  /* 0x0000541002027816 */ /* 0x000fe40000000003 */
[--C-:B------:R-:W-:Y:S02]  /*efd0*/  SHF.R.U32.HI R3, RZ, 0x10, R4.reuse ;  /* 0x00000010ff037819 */ /* 0x100fe40000011604 */
[----:B------:R-:W-:Y:S02]  /*efe0*/  SHF.R.U32.HI R5, RZ, 0x18, R4 ;  /* 0x00000018ff057819 */ /* 0x000fe40000011604 */
[----:B------:R-:W-:Y:S02]  /*eff0*/  LOP3.LUT R4, R6, 0xff, RZ, 0xc0, !PT ;  /* 0x000000ff06047812 */ /* 0x000fe400078ec0ff */
[----:B------:R-:W-:Y:S02]  /*f000*/  HSET2.LE.AND R2, R2, R0, PT ;  /* 0x0000000002027233 */ /* 0x000fe40003803000 */
[----:B------:R-:W-:-:S02]  /*f010*/  PRMT R7, R4, 0x5410, R7 ;  /* 0x0000541004077816 */ /* 0x000fc40000000007 */
[----:B------:R-:W-:Y:S02]  /*f020*/  LOP3.LUT R3, R3, 0xff, RZ, 0xc0, !PT ;  /* 0x000000ff03037812 */ /* 0x000fe400078ec0ff */
[----:B------:R-:W-:Y:S01]  /*f030*/  LOP3.LUT R4, R2, R181, RZ, 0xc0, !PT ;  /* 0x000000b502047212 */ /* 0x000fe200078ec0ff */
[----:B------:R-:W-:Y:S01]  /*f040*/  IMAD.MOV.U32 R181, RZ, RZ, R182 ;  /* 0x000000ffffb57224 */ /* 0x000fe200078e00b6 */
[----:B------:R-:W-:Y:S01]  /*f050*/  MOV R182, R183 ;  /* 0x000000b700b67202 */ /* 0x000fe20000000f00 */
[----:B------:R-:W-:Y:S01]  /*f060*/  IMAD.MOV.U32 R183, RZ, RZ, R172 ;  /* 0x000000ffffb77224 */ /* 0x000fe200078e00ac */
[----:B------:R-:W-:Y:S01]  /*f070*/  PRMT R3, R3, 0x5410, R5 ;  /* 0x0000541003037816 */ /* 0x000fe20000000005 */
[----:B------:R-:W-:Y:S01]  /*f080*/  IMAD.MOV.U32 R172, RZ, RZ, R173 ;  /* 0x000000ffffac7224 */ /* 0x000fe200078e00ad */
[----:B------:R-:W-:Y:S01]  /*f090*/  MOV R173, R174 ;  /* 0x000000ae00ad7202 */ /* 0x000fe20000000f00 */
[----:B--2---:R-:W-:Y:S02]  /*f0a0*/  IMAD.MOV.U32 R159, RZ, RZ, R208 ;  /* 0x000000ffff9f7224 */ /* 0x004fe400078e00d0 */
[----:B------:R-:W-:Y:S01]  /*f0b0*/  IMAD.MOV.U32 R174, RZ, RZ, R175 ;  /* 0x000000ffffae7224 */ /* 0x000fe200078e00af */
[--C-:B------:R-:W-:Y:S01]  /*f0c0*/  HSET2.LE.AND R2, R3, R0.reuse, PT ;  /* 0x0000000003027233 */ /* 0x100fe20003803000 */
[----:B------:R-:W-:Y:S01]  /*f0d0*/  IMAD.MOV.U32 R175, RZ, RZ, R171 ;  /* 0x000000ffffaf7224 */ /* 0x000fe200078e00ab */
[----:B------:R-:W-:Y:S01]  /*f0e0*/  MOV R171, R156 ;  /* 0x0000009c00ab7202 */ /* 0x000fe20000000f00 */
[----:B------:R-:W-:Y:S01]  /*f0f0*/  IMAD.MOV.U32 R156, RZ, RZ, R157 ;  /* 0x000000ffff9c7224 */ /* 0x000fe200078e009d */
[--C-:B------:R-:W-:Y:S01]  /*f100*/  HSET2.LE.AND R3, R8, R0.reuse, PT ;  /* 0x0000000008037233 */ /* 0x100fe20003803000 */
[----:B------:R-:W-:Y:S01]  /*f110*/  IMAD.MOV.U32 R157, RZ, RZ, R158 ;  /* 0x000000ffff9d7224 */ /* 0x000fe200078e009e */
[----:B------:R-:W-:Y:S01]  /*f120*/  MOV R158, R159 ;  /* 0x0000009f009e7202 */ /* 0x000fe20000000f00 */
[----:B------:R-:W-:Y:S01]  /*f130*/  IMAD.MOV.U32 R159, RZ, RZ, R160 ;  /* 0x000000ffff9f7224 */ /* 0x000fe200078e00a0 */
[----:B------:R-:W-:Y:S01]  /*f140*/  HSET2.LE.AND R7, R7, R0, PT ;  /* 0x0000000007077233 */ /* 0x000fe20003803000 */
[----:B------:R-:W-:Y:S01]  /*f150*/  IMAD.MOV.U32 R160, RZ, RZ, R161 ;  /* 0x000000ffffa07224 */ /* 0x000fe200078e00a1 */
[----:B------:R-:W-:Y:S01]  /*f160*/  MOV R161, R162 ;  /* 0x000000a200a17202 */ /* 0x000fe20000000f00 */
[----:B------:R-:W-:Y:S01]  /*f170*/  IMAD.MOV.U32 R162, RZ, RZ, R163 ;  /* 0x000000ffffa27224 */ /* 0x000fe200078e00a3 */
[----:B------:R-:W-:Y:S01]  /*f180*/  LOP3.LUT R5, R2, R165, RZ, 0xc0, !PT ;  /* 0x000000a502057212 */ /* 0x000fe200078ec0ff */
[----:B------:R-:W-:Y:S01]  /*f190*/  IMAD.MOV.U32 R163, RZ, RZ, R164 ;  /* 0x000000ffffa37224 */ /* 0x000fe200078e00a4 */
[----:B------:R-:W-:Y:S01]  /*f1a0*/  LOP3.LUT R6, R3, R166, RZ, 0xc0, !PT ;  /* 0x000000a603067212 */ /* 0x000fe200078ec0ff */
[----:B------:R-:W-:Y:S01]  /*f1b0*/  IMAD.MOV.U32 R221, RZ, RZ, R171 ;  /* 0x000000ffffdd7224 */ /* 0x000fe200078e00ab */
[----:B------:R-:W-:Y:S01]  /*f1c0*/  LOP3.LUT R7, R7, R219, RZ, 0xc0, !PT ;  /* 0x000000db07077212 */ /* 0x000fe200078ec0ff */
        /* <DEDUP_REMOVED lines=8> */
[----:B------:R-:W-:Y:S01]  /*f250*/  IMAD.MOV.U32 R162, RZ, RZ, R163 ;  /* 0x000000ffffa27224 */ /* 0x000fe200078e00a3 */
[----:B------:R-:W-:Y:S01]  /*f260*/  MOV R2, R167 ;  /* 0x000000a700027202 */ /* 0x000fe20000000f00 */
[----:B------:R-:W-:Y:S01]  /*f270*/  IMAD.MOV.U32 R173, RZ, RZ, R239 ;  /* 0x000000ffffad7224 */ /* 0x000fe200078e00ef */
[----:B------:R-:W-:Y:S01]  /*f280*/  MOV R224, R183 ;  /* 0x000000b700e07202 */ /* 0x000fe20000000f00 */
[----:B------:R-:W-:Y:S01]  /*f290*/  IMAD.MOV.U32 R175, RZ, RZ, R238 ;  /* 0x000000ffffaf7224 */ /* 0x000fe200078e00ee */
[----:B------:R1:W5:Y:S01]  /*f2a0*/  LDL.LU R208, [R1+0x138] ;  /* 0x0001380001d07983 */ /* 0x0003620000300800 */
[----:B------:R-:W-:Y:S01]  /*f2b0*/  IMAD.MOV.U32 R163, RZ, RZ, R237 ;  /* 0x000000ffffa37224 */ /* 0x000fe200078e00ed */
[----:B---3--:R-:W-:Y:S01]  /*f2c0*/  HMMA.16816.F32 R164, R4, R12, R60 ;  /* 0x0000000c04a4723c */ /* 0x008fe2000000183c */
[----:B------:R-:W-:Y:S01]  /*f2d0*/  IMAD.MOV.U32 R225, RZ, RZ, R172 ;  /* 0x000000ffffe17224 */ /* 0x000fe200078e00ac */
[----:B------:R-:W-:Y:S01]  /*f2e0*/  MOV R222, R156 ;  /* 0x0000009c00de7202 */ /* 0x000fe20000000f00 */
[----:B------:R-:W-:-:S02]  /*f2f0*/  IMAD.MOV.U32 R223, RZ, RZ, R157 ;  /* 0x000000ffffdf7224 */ /* 0x000fc400078e009d */
[----:B------:R-:W-:Y:S01]  /*f300*/  IMAD.MOV.U32 R231, RZ, RZ, R182 ;  /* 0x000000ffffe77224 */ /* 0x000fe200078e00b6 */
[----:B------:R-:W-:Y:S01]  /*f310*/  HMMA.16816.F32 R236, R4, R14, R16 ;  /* 0x0000000e04ec723c */ /* 0x000fe20000001810 */
[----:B------:R-:W2:Y:S04]  /*f320*/  LDSM.16.MT88.4 R16, [R186+0x10800] ;  /* 0x01080000ba10783b */ /* 0x000ea80000004200 */
[----:B------:R-:W3:Y:S01]  /*f330*/  LDSM.16.MT88.4 R12, [R188+0x10800] ;  /* 0x01080000bc0c783b */ /* 0x000ee20000004200 */
[----:B------:R-:W-:Y:S01]  /*f340*/  IMAD.MOV.U32 R172, RZ, RZ, R158 ;  /* 0x000000ffffac7224 */ /* 0x000fe200078e009e */
[----:B------:R-:W-:Y:S01]  /*f350*/  MOV R60, R159 ;  /* 0x0000009f003c7202 */ /* 0x000fe20000000f00 */
[----:B------:R-:W-:Y:S01]  /*f360*/  IMAD.MOV.U32 R61, RZ, RZ, R181 ;  /* 0x000000ffff3d7224 */ /* 0x000fe200078e00b5 */
[----:B------:R-:W-:Y:S01]  /*f370*/  MOV R229, R226 ;  /* 0x000000e200e57202 */ /* 0x000fe20000000f00 */
[----:B------:R-:W-:Y:S01]  /*f380*/  IMAD.MOV.U32 R243, RZ, RZ, R224 ;  /* 0x000000fffff37224 */ /* 0x000fe200078e00e0 */
[----:B------:R1:W5:Y:S01]  /*f390*/  LDL.LU R207, [R1+0x134] ;  /* 0x0001340001cf7983 */ /* 0x0003620000300800 */
[----:B------:R-:W-:-:S02]  /*f3a0*/  IMAD.MOV.U32 R228, RZ, RZ, R225 ;  /* 0x000000ffffe47224 */ /* 0x000fc400078e00e1 */
[----:B------:R-:W-:Y:S01]  /*f3b0*/  IMAD.MOV.U32 R230, RZ, RZ, R227 ;  /* 0x000000ffffe67224 */ /* 0x000fe200078e00e3 */
[----:B------:R-:W-:Y:S01]  /*f3c0*/  MOV R63, R169 ;  /* 0x000000a9003f7202 */ /* 0x000fe20000000f00 */
[----:B------:R-:W-:Y:S01]  /*f3d0*/  IMAD.MOV.U32 R62, RZ, RZ, R168 ;  /* 0x000000ffff3e7224 */ /* 0x000fe200078e00a8 */
[----:B------:R1:W5:Y:S01]  /*f3e0*/  LDL.LU R206, [R1+0x130] ;  /* 0x0001300001ce7983 */ /* 0x0003620000300800 */
[----:B------:R-:W-:-:S03]  /*f3f0*/  IMAD.MOV.U32 R3, RZ, RZ, R170 ;  /* 0x000000ffff037224 */ /* 0x000fc600078e00aa */
[----:B------:R1:W5:Y:S04]  /*f400*/  LDL.LU R205, [R1+0x12c] ;  /* 0x00012c0001cd7983 */ /* 0x0003680000300800 */
[----:B------:R1:W5:Y:S04]  /*f410*/  LDL.LU R204, [R1+0x128] ;  /* 0x0001280001cc7983 */ /* 0x0003680000300800 */
[----:B------:R1:W5:Y:S04]  /*f420*/  LDL.LU R203, [R1+0x124] ;  /* 0x0001240001cb7983 */ /* 0x0003680000300800 */
[----:B------:R1:W5:Y:S04]  /*f430*/  LDL.LU R202, [R1+0x120] ;  /* 0x0001200001ca7983 */ /* 0x0003680000300800 */
[----:B------:R1:W5:Y:S01]  /*f440*/  LDL.LU R201, [R1+0x11c] ;  /* 0x00011c0001c97983 */ /* 0x0003620000300800 */
[C---:B--2---:R-:W-:Y:S03]  /*f450*/  HMMA.16816.F32 R156, R4.reuse, R16, R124 ;  /* 0x00000010049c723c */ /* 0x044fe6000000187c */
[----:B------:R1:W5:Y:S04]  /*f460*/  LDL.LU R200, [R1+0x118] ;  /* 0x0001180001c87983 */ /* 0x0003680000300800 */
[----:B------:R1:W5:Y:S01]  /*f470*/  LDL.LU R199, [R1+0x114] ;  /* 0x0001140001c77983 */ /* 0x0003620000300800 */
[C---:B---3--:R-:W-:Y:S03]  /*f480*/  HMMA.16816.F32 R124, R4.reuse, R12, R92 ;  /* 0x0000000c047c723c */ /* 0x048fe6000000185c */
[----:B------:R1:W5:Y:S03]  /*f490*/  LDL.LU R198, [R1+0x110] ;  /* 0x0001100001c67983 */ /* 0x0003660000300800 */
[C---:B------:R-:W-:Y:S01]  /*f4a0*/  HMMA.16816.F32 R92, R4.reuse, R8, R56 ;  /* 0x00000008045c723c */ /* 0x040fe20000001838 */
[----:B------:R1:W5:Y:S05]  /*f4b0*/  LDL.LU R197, [R1+0x10c] ;  /* 0x00010c0001c57983 */ /* 0x00036a0000300800 */
[C---:B------:R-:W-:Y:S06]  /*f4c0*/  HMMA.16816.F32 R8, R4.reuse, R10, R40 ;  /* 0x0000000a0408723c */ /* 0x040fec0000001828 */
[C---:B------:R-:W-:Y:S01]  /*f4d0*/  HMMA.16816.F32 R180, R4.reuse, R18, R108 ;  /* 0x0000001204b4723c */ /* 0x040fe2000000186c */
[----:B------:R-:W2:Y:S05]  /*f4e0*/  LDSM.16.MT88.4 R16, [R185+0x12800] ;  /* 0x01280000b910783b */ /* 0x000eaa0000004200 */
[----:B------:R-:W-:Y:S01]  /*f4f0*/  HMMA.16816.F32 R76, R4, R14, R76 ;  /* 0x0000000e044c723c */ /* 0x000fe2000000184c */
[----:B------:R-:W3:Y:S11]  /*f500*/  LDSM.16.MT88.4 R12, [R186+0x12800] ;  /* 0x01280000ba0c783b */ /* 0x000ef60000004200 */
[----:B------:R-:W-:Y:S01]  /*f510*/  IMAD.MOV.U32 R43, RZ, RZ, R9 ;  /* 0x000000ffff2b7224 */ /* 0x000fe200078e0009 */
[----:B------:R-:W-:Y:S01]  /*f520*/  MOV R41, R11 ;  /* 0x0000000b00297202 */ /* 0x000fe20000000f00 */
[----:B------:R-:W-:-:S02]  /*f530*/  IMAD.MOV.U32 R42, RZ, RZ, R10 ;  /* 0x000000ffff2a7224 */ /* 0x000fc400078e000a */
[----:B------:R-:W-:Y:S02]  /*f540*/  IMAD.MOV.U32 R40, RZ, RZ, R8 ;  /* 0x000000ffff287224 */ /* 0x000fe400078e0008 */
[----:B------:R-:W4:Y:S01]  /*f550*/  LDSM.16.MT88.4 R8, [R188+0x12800] ;  /* 0x01280000bc08783b */ /* 0x000f220000004200 */
        /* <DEDUP_REMOVED lines=26> */
[----:B------:R-:W-:Y:S01]  /*f700*/  IMAD.MOV.U32 R39, RZ, RZ, R223 ;  /* 0x000000ffff277224 */ /* 0x000fe200078e00df */
[C---:B--2---:R-:W-:Y:S06]  /*f710*/  HMMA.16816.F32 R120, R4.reuse, R16, R116 ;  /* 0x000000100478723c */ /* 0x044fec0000001874 */
[C---:B------:R-:W-:Y:S01]  /*f720*/  HMMA.16816.F32 R88, R4.reuse, R18, R100 ;  /* 0x000000120458723c */ /* 0x040fe20000001864 */
[----:B------:R-:W2:Y:S05]  /*f730*/  LDSM.16.MT88.4 R16, [R188+0x14800] ;  /* 0x01480000bc10783b */ /* 0x000eaa0000004200 */
[----:B---3--:R-:W-:Y:S01]  /*f740*/  HMMA.16816.F32 R240, R4, R12, R84 ;  /* 0x0000000c04f0723c */ /* 0x008fe20000001854 */
[----:B------:R-:W-:-:S05]  /*f750*/  MOV R103, R171 ;  /* 0x000000ab00677202 */ /* 0x000fca0000000f00 */
[C---:B------:R-:W-:Y:S01]  /*f760*/  HMMA.16816.F32 R228, R4.reuse, R14, R68 ;  /* 0x0000000e04e4723c */ /* 0x040fe20000001844 */
[----:B------:R-:W3:Y:S05]  /*f770*/  LDSM.16.MT88.4 R12, [R187+0x14800] ;  /* 0x01480000bb0c783b */ /* 0x000eea0000004200 */
[C---:B----4-:R-:W-:Y:S06]  /*f780*/  HMMA.16816.F32 R220, R4.reuse, R8, R48 ;  /* 0x0000000804dc723c */ /* 0x050fec0000001830 */
[----:B------:R-:W-:Y:S01]  /*f790*/  HMMA.16816.F32 R168, R4, R10, R32 ;  /* 0x0000000a04a8723c */ /* 0x000fe20000001820 */
[----:B------:R-:W4:Y:S01]  /*f7a0*/  LDSM.16.MT88.4 R8, [R185+0x16800] ;  /* 0x01680000b908783b */ /* 0x000f220000004200 */
[----:B------:R-:W-:Y:S01]  /*f7b0*/  IMAD.MOV.U32 R102, RZ, RZ, R160 ;  /* 0x000000ffff667224 */ /* 0x000fe200078e00a0 */
[----:B------:R-:W-:Y:S01]  /*f7c0*/  MOV R100, R162 ;  /* 0x000000a200647202 */ /* 0x000fe20000000f00 */
[----:B------:R-:W-:-:S02]  /*f7d0*/  IMAD.MOV.U32 R101, RZ, RZ, R161 ;  /* 0x000000ffff657224 */ /* 0x000fc400078e00a1 */
[----:B------:R-:W-:Y:S02]  /*f7e0*/  IMAD.MOV.U32 R87, RZ, RZ, R163 ;  /* 0x000000ffff577224 */ /* 0x000fe400078e00a3 */
[C---:B--2---:R-:W-:Y:S06]  /*f7f0*/  HMMA.16816.F32 R160, R4.reuse, R16, R112 ;  /* 0x0000001004a0723c */ /* 0x044fec0000001870 */
[C---:B------:R-:W-:Y:S01]  /*f800*/  HMMA.16816.F32 R116, R4.reuse, R18, R96 ;  /* 0x000000120474723c */ /* 0x040fe20000001860 */
[----:B------:R-:W-:Y:S01]  /*f810*/  MOV R112, R75 ;  /* 0x0000004b00707202 */ /* 0x000fe20000000f00 */
[----:B------:R-:W2:Y:S04]  /*f820*/  LDSM.16.MT88.4 R16, [R186+0x16800] ;  /* 0x01680000ba10783b */ /* 0x000ea80000004200 */
[----:B---3--:R-:W-:Y:S01]  /*f830*/  HMMA.16816.F32 R80, R4, R12, R80 ;  /* 0x0000000c0450723c */ /* 0x008fe20000001850 */
[----:B------:R-:W-:Y:S01]  /*f840*/  MOV R98, R72 ;  /* 0x0000004800627202 */ /* 0x000fe20000000f00 */
[----:B------:R-:W-:-:S02]  /*f850*/  IMAD.MOV.U32 R97, RZ, RZ, R73 ;  /* 0x000000ffff617224 */ /* 0x000fc400078e0049 */
[----:B------:R-:W-:Y:S02]  /*f860*/  IMAD.MOV.U32 R96, RZ, RZ, R74 ;  /* 0x000000ffff607224 */ /* 0x000fe400078e004a */
[C---:B------:R-:W-:Y:S01]  /*f870*/  HMMA.16816.F32 R64, R4.reuse, R14, R64 ;  /* 0x0000000e0440723c */ /* 0x040fe20000001840 */
[----:B------:R-:W3:Y:S05]  /*f880*/  LDSM.16.MT88.4 R12, [R188+0x16800] ;  /* 0x01680000bc0c783b */ /* 0x000eea0000004200 */
[C---:B----4-:R-:W-:Y:S06]  /*f890*/  HMMA.16816.F32 R72, R4.reuse, R8, R44 ;  /* 0x000000080448723c */ /* 0x050fec000000182c */
[C---:B------:R-:W-:Y:S01]  /*f8a0*/  HMMA.16816.F32 R68, R4.reuse, R10, R20 ;  /* 0x0000000a0444723c */ /* 0x040fe20000001814 */
[----:B------:R-:W4:Y:S01]  /*f8b0*/  LDSM.16.MT88.4 R8, [R187+0x16800] ;  /* 0x01680000bb08783b */ /* 0x000f220000004200 */
        /* <DEDUP_REMOVED lines=17> */
[----:B--2---:R-:W-:Y:S01]  /*f9d0*/  HMMA.16816.F32 R64, R4, R16, R128 ;  /* 0x000000100440723c */ /* 0x004fe20000001880 */
[----:B------:R-:W-:-:S02]  /*f9e0*/  IMAD.MOV.U32 R99, RZ, RZ, R52 ;  /* 0x000000ffff637224 */ /* 0x000fc400078e0034 */
[----:B------:R-:W-:Y:S02]  /*f9f0*/  IMAD.MOV.U32 R113, RZ, RZ, R56 ;  /* 0x000000ffff717224 */ /* 0x000fe400078e0038 */
[----:B------:R-:W-:Y:S02]  /*fa00*/  IMAD.MOV.U32 R114, RZ, RZ, R57 ;  /* 0x000000ffff727224 */ /* 0x000fe400078e0039 */
[----:B------:R-:W-:Y:S02]  /*fa10*/  IMAD.MOV.U32 R85, RZ, RZ, R43 ;  /* 0x000000ffff557224 */ /* 0x000fe400078e002b */
[----:B------:R-:W-:Y:S01]  /*fa20*/  IMAD.MOV.U32 R86, RZ, RZ, R42 ;  /* 0x000000ffff567224 */ /* 0x000fe200078e002a */
[----:B---3--:R-:W-:Y:S01]  /*fa30*/  HMMA.16816.F32 R52, R4, R14, R148 ;  /* 0x0000000e0434723c */ /* 0x008fe20000001894 */
[----:B------:R-:W-:Y:S02]  /*fa40*/  IMAD.MOV.U32 R84, RZ, RZ, R40 ;  /* 0x000000ffff547224 */ /* 0x000fe400078e0028 */
[----:B------:R-:W-:-:S02]  /*fa50*/  IMAD.MOV.U32 R47, RZ, RZ, R59 ;  /* 0x000000ffff2f7224 */ /* 0x000fc400078e003b */
[----:B------:R-:W-:Y:S01]  /*fa60*/  IMAD.MOV.U32 R45, RZ, RZ, R61 ;  /* 0x000000ffff2d7224 */ /* 0x000fe200078e003d */
[C---:B------:R-:W-:Y:S01]  /*fa70*/  HMMA.16816.F32 R56, R4.reuse, R12, R140 ;  /* 0x0000000c0438723c */ /* 0x040fe2000000188c */
[----:B------:R-:W-:Y:S02]  /*fa80*/  IMAD.MOV.U32 R23, RZ, RZ, R63 ;  /* 0x000000ffff177224 */ /* 0x000fe400078e003f */
[----:B------:R-:W-:Y:S01]  /*fa90*/  IMAD.MOV.U32 R44, RZ, RZ, R2 ;  /* 0x000000ffff2c7224 */ /* 0x000fe200078e0002 */
[----:B------:R-:W-:Y:S02]  /*faa0*/  LOP3.LUT R2, R31, UR39, R22, 0x96, !PT ;  /* 0x000000271f027c12 */ /* 0x000fe4000f8e9616 */
[C---:B----4-:R-:W-:Y:S01]  /*fab0*/  HMMA.16816.F32 R48, R4.reuse, R8, R152 ;  /* 0x000000080430723c */ /* 0x050fe20000001898 */
[----:B------:R-:W-:Y:S01]  /*fac0*/  MOV R130, R3 ;  /* 0x0000000300827202 */ /* 0x000fe20000000f00 */
[----:B------:R-:W-:Y:S01]  /*fad0*/  IMAD.MOV.U32 R21, RZ, RZ, R114 ;  /* 0x000000ffff157224 */ /* 0x000fe200078e0072 */
[----:B------:R-:W2:Y:S03]  /*fae0*/  LDSM.16.MT88.4 R12, [R186+0x11000] ;  /* 0x01100000ba0c783b */ /* 0x000ea60000004200 */
[C---:B------:R-:W-:Y:S06]  /*faf0*/  HMMA.16816.F32 R60, R4.reuse, R18, R136 ;  /* 0x00000012043c723c */ /* 0x040fec0000001888 */
[----:B------:R-:W-:Y:S01]  /*fb00*/  HMMA.16816.F32 R40, R4, R10, R144 ;  /* 0x0000000a0428723c */ /* 0x000fe20000001890 */
[----:B------:R-:W-:Y:S01]  /*fb10*/  IMAD.WIDE.U32 R2, R2, -0x2daee0ad, RZ ;  /* 0xd2511f5302027825 */ /* 0x000fe200078e00ff */
[----:B------:R-:W-:Y:S01]  /*fb20*/  MOV R22, R113 ;  /* 0x0000007100167202 */ /* 0x000fe20000000f00 */
[----:B------:R-:W3:Y:S04]  /*fb30*/  LDSM.16.MT88.4 R8, [R188+0x11000] ;  /* 0x01100000bc08783b */ /* 0x000ee80000004200 */
[----:B------:R-:W-:Y:S01]  /*fb40*/  LOP3.LUT R6, R25, UR38, R30, 0x96, !PT ;  /* 0x0000002619067c12 */ /* 0x000fe2000f8e961e */
[----:B------:R-:W-:Y:S01]  /*fb50*/  IMAD.MOV.U32 R23, RZ, RZ, R112 ;  /* 0x000000ffff177224 */ /* 0x000fe200078e0070 */
[----:B------:R-:W-:Y:S01]  /*fb60*/  MOV R114, R34 ;  /* 0x0000002200727202 */ /* 0x000fe20000000f00 */
[----:B------:R-:W-:Y:S01]  /*fb70*/  IMAD.MOV.U32 R131, RZ, RZ, R115 ;  /* 0x000000ffff837224 */ /* 0x000fe200078e0073 */
[----:B------:R-:W-:Y:S01]  /*fb80*/  MOV R153, R45 ;  /* 0x0000002d00997202 */ /* 0x000fe20000000f00 */
[----:B------:R-:W-:Y:S01]  /*fb90*/  IMAD.WIDE.U32 R6, R6, -0x2daee0ad, RZ ;  /* 0xd2511f5306067825 */ /* 0x000fe200078e00ff */
[----:B------:R-:W-:Y:S01]  /*fba0*/  LOP3.LUT R3, R3, UR37, R216, 0x96, !PT ;  /* 0x0000002503037c12 */ /* 0x000fe2000f8e96d8 */
[----:B------:R-:W4:Y:S03]  /*fbb0*/  LDSM.16.MT88.4 R16, [R185+0x11000] ;  /* 0x01100000b910783b */ /* 0x000f260000004200 */
[----:B------:R-:W-:Y:S01]  /*fbc0*/  LOP3.LUT R4, R7, UR29, R2, 0x96, !PT ;  /* 0x0000001d07047c12 */ /* 0x000fe2000f8e9602 */
[----:B------:R-:W-:Y:S01]  /*fbd0*/  IMAD.MOV.U32 R113, RZ, RZ, R33 ;  /* 0x000000ffff717224 */ /* 0x000fe200078e0021 */
[----:B------:R-:W-:Y:S01]  /*fbe0*/  MOV R112, R32 ;  /* 0x0000002000707202 */ /* 0x000fe20000000f00 */
[----:B------:R-:W-:-:S04]  /*fbf0*/  IMAD.WIDE.U32 R2, R3, -0x326172a9, RZ ;  /* 0xcd9e8d5703027825 */ /* 0x000fc800078e00ff */
[----:B------:R-:W-:Y:S01]  /*fc00*/  IMAD.WIDE.U32 R32, R4, -0x326172a9, RZ ;  /* 0xcd9e8d5704207825 */ /* 0x000fe200078e00ff */
[----:B------:R-:W-:-:S04]  /*fc10*/  LOP3.LUT R3, R3, UR32, R24, 0x96, !PT ;  /* 0x0000002003037c12 */ /* 0x000fc8000f8e9618 */
[----:B------:R-:W-:Y:S01]  /*fc20*/  LOP3.LUT R2, R33, UR14, R2, 0x96, !PT ;  /* 0x0000000e21027c12 */ /* 0x000fe2000f8e9602 */
[----:B------:R-:W-:Y:S02]  /*fc30*/  IMAD.MOV.U32 R115, RZ, RZ, R35 ;  /* 0x000000ffff737224 */ /* 0x000fe400078e0023 */
[----:B------:R-:W-:-:S04]  /*fc40*/  IMAD.WIDE.U32 R4, R3, -0x2daee0ad, RZ ;  /* 0xd2511f5303047825 */ /* 0x000fc800078e00ff */
[----:B------:R-:W-:-:S05]  /*fc50*/  IMAD.WIDE.U32 R34, R2, -0x2daee0ad, RZ ;  /* 0xd2511f5302227825 */ /* 0x000fca00078e00ff */
[----:B------:R-:W-:Y:S02]  /*fc60*/  LOP3.LUT R2, R35, UR7, R4, 0x96, !PT ;  /* 0x0000000723027c12 */ /* 0x000fe4000f8e9604 */
[----:B------:R-:W-:-:S03]  /*fc70*/  LOP3.LUT R4, R5, UR11, R6, 0x96, !PT ;  /* 0x0000000b05047c12 */ /* 0x000fc6000f8e9606 */
[----:B------:R-:W-:-:S04]  /*fc80*/  IMAD.WIDE.U32 R2, R2, -0x326172a9, RZ ;  /* 0xcd9e8d5702027825 */ /* 0x000fc800078e00ff */
[----:B------:R-:W-:Y:S01]  /*fc90*/  IMAD.WIDE.U32 R30, R4, -0x326172a9, RZ ;  /* 0xcd9e8d57041e7825 */ /* 0x000fe200078e00ff */
[C---:B------:R-:W-:Y:S02]  /*fca0*/  LOP3.LUT R5, R2.reuse, 0xffff, RZ, 0xc0, !PT ;  /* 0x0000ffff02057812 */ /* 0x040fe400078ec0ff */
[--C-:B------:R-:W-:Y:S02]  /*fcb0*/  SHF.R.U32.HI R6, RZ, 0x10, R2.reuse ;  /* 0x00000010ff067819 */ /* 0x100fe40000011602 */
[----:B------:R-:W-:Y:S02]  /*fcc0*/  SHF.R.U32.HI R7, RZ, 0x8, R5 ;  /* 0x00000008ff077819 */ /* 0x000fe40000011605 */
[----:B------:R-:W-:Y:S02]  /*fcd0*/  LOP3.LUT R5, R2, 0xff, RZ, 0xc0, !PT ;  /* 0x000000ff02057812 */ /* 0x000fe400078ec0ff */
[----:B------:R-:W-:Y:S02]  /*fce0*/  SHF.R.U32.HI R4, RZ, 0x18, R2 ;  /* 0x00000018ff047819 */ /* 0x000fe40000011602 */
[----:B------:R-:W-:-:S02]  /*fcf0*/  LOP3.LUT R2, R3, UR6, R30, 0x96, !PT ;  /* 0x0000000603027c12 */ /* 0x000fc4000f8e961e */
[----:B------:R-:W-:Y:S02]  /*fd00*/  LOP3.LUT R6, R6, 0xff, RZ, 0xc0, !PT ;  /* 0x000000ff06067812 */ /* 0x000fe400078ec0ff */
[----:B------:R-:W-:Y:S02]  /*fd10*/  LOP3.LUT R3, R2, 0xffff, RZ, 0xc0, !PT ;  /* 0x0000ffff02037812 */ /* 0x000fe400078ec0ff */
[----:B------:R-:W-:Y:S02]  /*fd20*/  PRMT R6, R6, 0x5410, R4 ;  /* 0x0000541006067816 */ /* 0x000fe40000000004 */
[----:B------:R-:W-:Y:S02]  /*fd30*/  SHF.R.U32.HI R4, RZ, 0x8, R3 ;  /* 0x00000008ff047819 */ /* 0x000fe40000011603 */
[----:B------:R-:W-:-:S04]  /*fd40*/  LOP3.LUT R3, R2, 0xff, RZ, 0xc0, !PT ;  /* 0x000000ff02037812 */ /* 0x000fc800078ec0ff */
[----:B------:R-:W-:Y:S02]  /*fd50*/  PRMT R20, R3, 0x5410, R4 ;  /* 0x0000541003147816 */ /* 0x000fe40000000004 */
[--C-:B------:R-:W-:Y:S02]  /*fd60*/  SHF.R.U32.HI R3, RZ, 0x10, R2.reuse ;  /* 0x00000010ff037819 */ /* 0x100fe40000011602 */
[----:B------:R-:W-:Y:S02]  /*fd70*/  PRMT R7, R5, 0x5410, R7 ;  /* 0x0000541005077816 */ /* 0x000fe40000000007 */
[----:B------:R-:W-:Y:S02]  /*fd80*/  SHF.R.U32.HI R5, RZ, 0x18, R2 ;  /* 0x00000018ff057819 */ /* 0x000fe40000011602 */
[----:B------:R-:W-:Y:S02]  /*fd90*/  LOP3.LUT R4, R3, 0xff, RZ, 0xc0, !PT ;  /* 0x000000ff03047812 */ /* 0x000fe400078ec0ff */
[----:B------:R-:W-:-:S02]  /*fda0*/  HSET2.LE.AND R2, R7, R0, PT ;  /* 0x0000000007027233 */ /* 0x000fc40003803000 */
[--C-:B------:R-:W-:Y:S02]  /*fdb0*/  HSET2.LE.AND R3, R6, R0.reuse, PT ;  /* 0x0000000006037233 */ /* 0x100fe40003803000 */
[----:B------:R-:W-:Y:S02]  /*fdc0*/  PRMT R4, R4, 0x5410, R5 ;  /* 0x0000541004047816 */ /* 0x000fe40000000005 */
[----:B------:R-:W-:Y:S02]  /*fdd0*/  LOP3.LUT R6, R2, R27, RZ, 0xc0, !PT ;  /* 0x0000001b02067212 */ /* 0x000fe400078ec0ff */
[----:B------:R-:W-:Y:S02]  /*fde0*/  LOP3.LUT R7, R3, R26, RZ, 0xc0, !PT ;  /* 0x0000001a03077212 */ /* 0x000fe400078ec0ff */
[--C-:B------:R-:W-:Y:S01]  /*fdf0*/  HSET2.LE.AND R2, R20, R0.reuse, PT ;  /* 0x0000000014027233 */ /* 0x100fe20003803000 */
[----:B------:R-:W-:Y:S01]  /*fe00*/  IMAD.MOV.U32 R139, RZ, RZ, R44 ;  /* 0x000000ffff8b7224 */ /* 0x000fe200078e002c */
[----:B------:R-:W-:Y:S01]  /*fe10*/  HSET2.LE.AND R3, R4, R0, PT ;  /* 0x0000000004037233 */ /* 0x000fe20003803000 */
[----:B------:R-:W-:Y:S01]  /*fe20*/  IMAD.MOV.U32 R152, RZ, RZ, R46 ;  /* 0x000000ffff987224 */ /* 0x000fe200078e002e */
[----:B------:R-:W-:Y:S01]  /*fe30*/  MOV R136, R47 ;  /* 0x0000002f00887202 */ /* 0x000fe20000000f00 */
[----:B------:R-:W-:Y:S01]  /*fe40*/  IMAD.MOV.U32 R128, RZ, RZ, R131 ;  /* 0x000000ffff807224 */ /* 0x000fe200078e0083 */
[----:B------:R-:W-:Y:S01]  /*fe50*/  LOP3.LUT R4, R2, R130, RZ, 0xc0, !PT ;  /* 0x0000008202047212 */ /* 0x000fe200078ec0ff */
[----:B------:R-:W-:Y:S01]  /*fe60*/  IMAD.MOV.U32 R137, RZ, RZ, R96 ;  /* 0x000000ffff897224 */ /* 0x000fe200078e0060 */
[----:B------:R-:W-:-:S02]  /*fe70*/  LOP3.LUT R5, R3, R217, RZ, 0xc0, !PT ;  /* 0x000000d903057212 */ /* 0x000fc400078ec0ff */
[----:B------:R-:W-:Y:S02]  /*fe80*/  MOV R129, R97 ;  /* 0x0000006100817202 */ /* 0x000fe40000000f00 */
[----:B------:R-:W-:Y:S01]  /*fe90*/  MOV R138, R21 ;  /* 0x00000015008a7202 */ /* 0x000fe20000000f00 */
[----:B------:R-:W-:Y:S01]  /*fea0*/  IMAD.MOV.U32 R155, RZ, RZ, R22 ;  /* 0x000000ffff9b7224 */ /* 0x000fe200078e0016 */
[----:B------:R-:W-:Y:S01]  /*feb0*/  MOV R154, R23 ;  /* 0x00000017009a7202 */ /* 0x000fe20000000f00 */
[C---:B--2---:R-:W-:Y:S01]  /*fec0*/  HMMA.16816.F32 R156, R4.reuse, R12, R156 ;  /* 0x0000000c049c723c */ /* 0x044fe2000000189c */
[----:B------:R-:W-:Y:S05]  /*fed0*/  LDSM.16.MT88.4 R24, [R187+0x11000] ;  /* 0x01100000bb18783b */ /* 0x000fea0000004200 */
[C---:B------:R-:W-:Y:S01]  /*fee0*/  HMMA.16816.F32 R44, R4.reuse, R14, R180 ;  /* 0x0000000e042c723c */ /* 0x040fe200000018b4 */
[----:B------:R-:W2:Y:S01]  /*fef0*/  LDSM.16.MT88.4 R12, [R186+0x13000] ;  /* 0x01300000ba0c783b */ /* 0x000ea20000004200 */
[----:B------:R-:W-:Y:S01]  /*ff00*/  IMAD.MOV.U32 R130, RZ, RZ, R98 ;  /* 0x000000ffff827224 */ /* 0x000fe200078e0062 */
[----:B------:R-:W-:Y:S01]  /*ff10*/  MOV R131, R99 ;  /* 0x0000006300837202 */ /* 0x000fe20000000f00 */
[----:B------:R-:W-:Y:S01]  /*ff20*/  IMAD.MOV.U32 R96, RZ, RZ, R38 ;  /* 0x000000ffff607224 */ /* 0x000fe200078e0026 */
[----:B------:R-:W-:Y:S01]  /*ff30*/  MOV R97, R37 ;  /* 0x0000002500617202 */ /* 0x000fe20000000f00 */
[----:B------:R-:W-:Y:S01]  /*ff40*/  IMAD.MOV.U32 R98, RZ, RZ, R36 ;  /* 0x000000ffff627224 */ /* 0x000fe200078e0024 */
[----:B------:R-:W-:Y:S01]  /*ff50*/  MOV R99, R39 ;  /* 0x0000002700637202 */ /* 0x000fe20000000f00 */
[C---:B---3--:R-:W-:Y:S01]  /*ff60*/  HMMA.16816.F32 R148, R4.reuse, R8, R124 ;  /* 0x000000080494723c */ /* 0x048fe2000000187c */
[----:B------:R-:W-:Y:S01]  /*ff70*/  MOV R180, R91 ;  /* 0x0000005b00b47202 */ /* 0x000fe20000000f00 */
[----:B------:R-:W-:Y:S01]  /*ff80*/  IMAD.MOV.U32 R216, RZ, RZ, R136 ;  /* 0x000000ffffd87224 */ /* 0x000fe200078e0088 */
[----:B------:R-:W-:Y:S01]  /*ff90*/  MOV R3, R130 ;  /* 0x0000008200037202 */ /* 0x000fe20000000f00 */
[----:B------:R-:W-:Y:S01]  /*ffa0*/  IMAD.MOV.U32 R144, RZ, RZ, R99 ;  /* 0x000000ffff907224 */ /* 0x000fe200078e0063 */
[----:B------:R-:W-:Y:S01]  /*ffb0*/  MOV R182, R89 ;  /* 0x0000005900b67202 */ /* 0x000fe20000000f00 */
[C---:B----4-:R-:W-:Y:S01]  /*ffc0*/  HMMA.16816.F32 R36, R4.reuse, R18, R236 ;  /* 0x000000120424723c */ /* 0x050fe200000018ec */
        /* <DEDUP_REMOVED lines=8> */
[----:B------:R1:W5:Y:S01]  /*10050*/  LDL.LU R196, [R1+0x108] ;  /* 0x0001080001c47983 */ /* 0x0003620000300800 */
[----:B------:R-:W-:Y:S01]  /*10060*/  IMAD.MOV.U32 R237, RZ, RZ, R195 ;  /* 0x000000ffffed7224 */ /* 0x000fe200078e00c3 */
[----:B------:R-:W-:Y:S01]  /*10070*/  MOV R238, R194 ;  /* 0x000000c200ee7202 */ /* 0x000fe20000000f00 */
[----:B------:R-:W-:Y:S01]  /*10080*/  IMAD.MOV.U32 R239, RZ, RZ, R193 ;  /* 0x000000ffffef7224 */ /* 0x000fe200078e00c1 */
[----:B------:R1:W5:Y:S04]  /*10090*/  LDL.LU R195, [R1+0x104] ;  /* 0x0001040001c37983 */ /* 0x0003680000300800 */
[----:B------:R1:W5:Y:S04]  /*100a0*/  LDL.LU R194, [R1+0x100] ;  /* 0x0001000001c27983 */ /* 0x0003680000300800 */
[----:B------:R1:W5:Y:S01]  /*100b0*/  LDL.LU R193, [R1+0xfc] ;  /* 0x0000fc0001c17983 */ /* 0x0003620000300800 */
[C---:B------:R-:W-:Y:S03]  /*100c0*/  HMMA.16816.F32 R164, R4.reuse, R16, R164 ;  /* 0x0000001004a4723c */ /* 0x040fe600000018a4 */
[----:B------:R-:W3:Y:S03]  /*100d0*/  LDSM.16.MT88.4 R16, [R185+0x13000] ;  /* 0x01300000b910783b */ /* 0x000ee60000004200 */
[----:B--2---:R-:W-:Y:S01]  /*100e0*/  HMMA.16816.F32 R96, R4, R12, R224 ;  /* 0x0000000c0460723c */ /* 0x004fe200000018e0 */
[----:B------:R-:W-:Y:S06]  /*100f0*/  LDSM.16.MT88.4 R20, [R187+0x13000] ;  /* 0x01300000bb14783b */ /* 0x000fec0000004200 */
[----:B------:R-:W-:-:S02]  /*10100*/  MOV R224, R180 ;  /* 0x000000b400e07202 */ /* 0x000fc40000000f00 */
        /* <DEDUP_REMOVED lines=22> */
[----:B------:R-:W2:Y:S03]  /*10270*/  LDSM.16.MT88.4 R8, [R188+0x13000] ;  /* 0x01300000bc08783b */ /* 0x000ea60000004200 */
[C---:B------:R-:W-:Y:S06]  /*10280*/  HMMA.16816.F32 R140, R4.reuse, R24, R92 ;  /* 0x00000018048c723c */ /* 0x040fec000000185c */
[C---:B---3--:R-:W-:Y:S06]  /*10290*/  HMMA.16816.F32 R88, R4.reuse, R16, R244 ;  /* 0x000000100458723c */ /* 0x048fec00000018f4 */
[----:B------:R-:W-:Y:S01]  /*102a0*/  HMMA.16816.F32 R92, R4, R18, R232 ;  /* 0x00000012045c723c */ /* 0x000fe200000018e8 */
[----:B------:R-:W3:Y:S01]  /*102b0*/  LDSM.16.MT88.4 R16, [R185+0x15000] ;  /* 0x01500000b910783b */ /* 0x000ee20000004200 */
[----:B------:R-:W-:Y:S01]  /*102c0*/  IMAD.MOV.U32 R124, RZ, RZ, R131 ;  /* 0x000000ffff7c7224 */ /* 0x000fe200078e0083 */
[----:B------:R-:W-:Y:S01]  /*102d0*/  MOV R137, R100 ;  /* 0x0000006400897202 */ /* 0x000fe20000000f00 */
[----:B------:R-:W-:Y:S01]  /*102e0*/  IMAD.MOV.U32 R131, RZ, RZ, R101 ;  /* 0x000000ffff837224 */ /* 0x000fe200078e0065 */
[----:B------:R-:W-:Y:S01]  /*102f0*/  MOV R129, R102 ;  /* 0x0000006600817202 */ /* 0x000fe20000000f00 */
[----:B------:R-:W-:-:S02]  /*10300*/  IMAD.MOV.U32 R130, RZ, RZ, R103 ;  /* 0x000000ffff827224 */ /* 0x000fc400078e0067 */
[C---:B------:R-:W-:Y:S01]  /*10310*/  HMMA.16816.F32 R100, R4.reuse, R14, R172 ;  /* 0x0000000e0464723c */ /* 0x040fe200000018ac */
[----:B------:R-:W4:Y:S05]  /*10320*/  LDSM.16.MT88.4 R12, [R186+0x15000] ;  /* 0x01500000ba0c783b */ /* 0x000f2a0000004200 */
[C---:B--2---:R-:W-:Y:S06]  /*10330*/  HMMA.16816.F32 R104, R4.reuse, R8, R104 ;  /* 0x000000080468723c */ /* 0x044fec0000001868 */
[C---:B------:R-:W-:Y:S01]  /*10340*/  HMMA.16816.F32 R108, R4.reuse, R10, R108 ;  /* 0x0000000a046c723c */ /* 0x040fe2000000186c */
[----:B------:R-:W2:Y:S01]  /*10350*/  LDSM.16.MT88.4 R8, [R188+0x15000] ;  /* 0x01500000bc08783b */ /* 0x000ea20000004200 */
[----:B------:R-:W-:Y:S01]  /*10360*/  MOV R145, R112 ;  /* 0x0000007000917202 */ /* 0x000fe20000000f00 */
[----:B------:R-:W-:Y:S01]  /*10370*/  IMAD.MOV.U32 R146, RZ, RZ, R113 ;  /* 0x000000ffff927224 */ /* 0x000fe200078e0071 */
[----:B------:R-:W-:Y:S01]  /*10380*/  MOV R147, R114 ;  /* 0x0000007200937202 */ /* 0x000fe20000000f00 */
[----:B------:R-:W-:Y:S01]  /*10390*/  IMAD.MOV.U32 R136, RZ, RZ, R115 ;  /* 0x000000ffff887224 */ /* 0x000fe200078e0073 */
[C---:B------:R-:W-:Y:S01]  /*103a0*/  HMMA.16816.F32 R84, R4.reuse, R26, R84 ;  /* 0x0000001a0454723c */ /* 0x040fe20000001854 */
[----:B------:R-:W1:Y:S05]  /*103b0*/  LDSM.16.MT88.4 R24, [R187+0x15000] ;  /* 0x01500000bb18783b */ /* 0x000e6a0000004200 */
[C---:B------:R-:W-:Y:S06]  /*103c0*/  HMMA.16816.F32 R112, R4.reuse, R20, R120 ;  /* 0x000000140470723c */ /* 0x040fec0000001878 */
[C---:B------:R-:W-:Y:S01]  /*103d0*/  HMMA.16816.F32 R120, R4.reuse, R22, R124 ;  /* 0x000000160478723c */ /* 0x040fe2000000187c */
[----:B------:R-:W-:Y:S01]  /*103e0*/  MOV R244, R236 ;  /* 0x000000ec00f47202 */ /* 0x000fe20000000f00 */
[----:B------:R-:W-:Y:S01]  /*103f0*/  IMAD.MOV.U32 R245, RZ, RZ, R237 ;  /* 0x000000fffff57224 */ /* 0x000fe200078e00ed */
[----:B------:R-:W-:Y:S01]  /*10400*/  MOV R246, R238 ;  /* 0x000000ee00f67202 */ /* 0x000fe20000000f00 */
[----:B------:R-:W-:Y:S01]  /*10410*/  IMAD.MOV.U32 R247, RZ, RZ, R239 ;  /* 0x000000fffff77224 */ /* 0x000fe200078e00ef */
[----:B------:R-:W-:Y:S01]  /*10420*/  LDSM.16.MT88.4 R20, [R187+0x17000] ;  /* 0x01700000bb14783b */ /* 0x000fe20000004200 */
        /* <DEDUP_REMOVED lines=13> */
[----:B------:R-:W-:Y:S01]  /*10500*/  MOV R246, R180 ;  /* 0x000000b400f67202 */ /* 0x000fe20000000f00 */
[----:B------:R-:W-:Y:S01]  /*10510*/  IMAD.MOV.U32 R181, RZ, RZ, R183 ;  /* 0x000000ffffb57224 */ /* 0x000fe200078e00b7 */
[----:B------:R-:W-:Y:S01]  /*10520*/  MOV R180, R182 ;  /* 0x000000b600b47202 */ /* 0x000fe20000000f00 */
[C---:B-1----:R-:W-:Y:S01]  /*10530*/  HMMA.16816.F32 R220, R4.reuse, R24, R80 ;  /* 0x0000001804dc723c */ /* 0x042fe20000001850 */
[----:B------:R-:W-:Y:S01]  /*10540*/  MOV R182, R3 ;  /* 0x0000000300b67202 */ /* 0x000fe20000000f00 */
[----:B------:R-:W-:Y:S01]  /*10550*/  IMAD.MOV.U32 R170, RZ, RZ, R245 ;  /* 0x000000ffffaa7224 */ /* 0x000fe200078e00f5 */
[----:B------:R-:W-:Y:S01]  /*10560*/  MOV R3, R2 ;  /* 0x0000000200037202 */ /* 0x000fe20000000f00 */
[----:B------:R-:W-:Y:S01]  /*10570*/  IMAD.MOV.U32 R183, RZ, RZ, R217 ;  /* 0x000000ffffb77224 */ /* 0x000fe200078e00d9 */
[----:B------:R-:W-:Y:S01]  /*10580*/  MOV R245, R219 ;  /* 0x000000db00f57202 */ /* 0x000fe20000000f00 */
[----:B------:R-:W-:Y:S01]  /*10590*/  IMAD.MOV.U32 R2, RZ, RZ, R216 ;  /* 0x000000ffff027224 */ /* 0x000fe200078e00d8 */
[C---:B------:R-:W-:Y:S01]  /*105a0*/  HMMA.16816.F32 R224, R4.reuse, R26, R224 ;  /* 0x0000001a04e0723c */ /* 0x040fe200000018e0 */
[----:B------:R-:W-:Y:S01]  /*105b0*/  IMAD.MOV.U32 R83, RZ, RZ, R218 ;  /* 0x000000ffff537224 */ /* 0x000fe200078e00da */
[----:B------:R-:W-:Y:S01]  /*105c0*/  MOV R80, R246 ;  /* 0x000000f600507202 */ /* 0x000fe20000000f00 */
[----:B------:R-:W-:Y:S01]  /*105d0*/  IMAD.MOV.U32 R81, RZ, RZ, R244 ;  /* 0x000000ffff517224 */ /* 0x000fe200078e00f4 */
[----:B------:R-:W-:Y:S01]  /*105e0*/  MOV R244, R180 ;  /* 0x000000b400f47202 */ /* 0x000fe20000000f00 */
[----:B------:R-:W1:Y:S01]  /*105f0*/  LDSM.16.MT88.4 R160, [R185+0x11800] ;  /* 0x01180000b9a0783b */ /* 0x000e620000004200 */
[----:B---3--:R-:W-:Y:S01]  /*10600*/  HMMA.16816.F32 R216, R4, R16, R72 ;  /* 0x0000001004d8723c */ /* 0x008fe20000001848 */
[----:B------:R-:W-:-:S06]  /*10610*/  MOV R246, R182 ;  /* 0x000000b600f67202 */ /* 0x000fcc0000000f00 */
[----:B------:R-:W-:Y:S02]  /*10620*/  IMAD.MOV.U32 R73, RZ, RZ, R247 ;  /* 0x000000ffff497224 */ /* 0x000fe400078e00f7 */
[----:B------:R-:W-:Y:S02]  /*10630*/  IMAD.MOV.U32 R72, RZ, RZ, R181 ;  /* 0x000000ffff487224 */ /* 0x000fe400078e00b5 */
[----:B------:R-:W-:Y:S02]  /*10640*/  IMAD.MOV.U32 R247, RZ, RZ, R183 ;  /* 0x000000fffff77224 */ /* 0x000fe400078e00b7 */
[----:B------:R-:W-:Y:S07]  /*10650*/  HMMA.16816.F32 R180, R4, R18, R68 ;  /* 0x0000001204b4723c */ /* 0x000fee0000001844 */
[----:B------:R-:W-:Y:S01]  /*10660*/  IMAD.MOV.U32 R70, RZ, RZ, R2 ;  /* 0x000000ffff467224 */ /* 0x000fe200078e0002 */
[----:B------:R-:W-:-:S02]  /*10670*/  LOP3.LUT R2, R31, UR8, R32, 0x96, !PT ;  /* 0x000000081f027c12 */ /* 0x000fc4000f8e9620 */
[----:B------:R-:W-:Y:S01]  /*10680*/  MOV R71, R3 ;  /* 0x0000000300477202 */ /* 0x000fe20000000f00 */
[----:B------:R-:W-:Y:S01]  /*10690*/  IMAD.MOV.U32 R74, RZ, RZ, R170 ;  /* 0x000000ffff4a7224 */ /* 0x000fe200078e00aa */
[----:B------:R-:W-:Y:S01]  /*106a0*/  MOV R75, R169 ;  /* 0x000000a9004b7202 */ /* 0x000fe20000000f00 */
[----:B------:R-:W-:Y:S01]  /*106b0*/  IMAD.WIDE.U32 R2, R2, -0x2daee0ad, RZ ;  /* 0xd2511f5302027825 */ /* 0x000fe200078e00ff */
[----:B------:R-:W-:Y:S01]  /*106c0*/  MOV R82, R171 ;  /* 0x000000ab00527202 */ /* 0x000fe20000000f00 */
[C---:B----4-:R-:W-:Y:S06]  /*106d0*/  HMMA.16816.F32 R24, R4.reuse, R14, R60 ;  /* 0x0000000e0418723c */ /* 0x050fec000000183c */
[C---:B------:R-:W-:Y:S06]  /*106e0*/  HMMA.16816.F32 R168, R4.reuse, R12, R64 ;  /* 0x0000000c04a8723c */ /* 0x040fec0000001840 */
[C---:B------:R-:W-:Y:S06]  /*106f0*/  HMMA.16816.F32 R12, R4.reuse, R20, R48 ;  /* 0x00000014040c723c */ /* 0x040fec0000001830 */
[C---:B--2---:R-:W-:Y:S06]  /*10700*/  HMMA.16816.F32 R116, R4.reuse, R8, R56 ;  /* 0x000000080474723c */ /* 0x044fec0000001838 */
[C---:B------:R-:W-:Y:S06]  /*10710*/  HMMA.16816.F32 R16, R4.reuse, R10, R52 ;  /* 0x0000000a0410723c */ /* 0x040fec0000001834 */
[----:B------:R-:W-:Y:S01]  /*10720*/  HMMA.16816.F32 R20, R4, R22, R40 ;  /* 0x000000160414723c */ /* 0x000fe20000001828 */
[----:B------:R-:W-:Y:S01]  /*10730*/  SHF.R.U32.HI R9, RZ, 0x18, R2 ;  /* 0x00000018ff097819 */ /* 0x000fe20000011602 */
[----:B------:R-:W2:Y:S01]  /*10740*/  LDSM.16.MT88.4 R40, [R185+0x13800] ;  /* 0x01380000b928783b */ /* 0x000ea20000004200 */
[----:B------:R-:W-:Y:S01]  /*10750*/  MOV R65, R128 ;  /* 0x0000008000417202 */ /* 0x000fe20000000f00 */
[----:B------:R-:W-:Y:S01]  /*10760*/  IMAD.MOV.U32 R66, RZ, RZ, R155 ;  /* 0x000000ffff427224 */ /* 0x000fe200078e009b */
[----:B------:R-:W-:Y:S01]  /*10770*/  MOV R67, R154 ;  /* 0x0000009a00437202 */ /* 0x000fe20000000f00 */
[----:B------:R-:W-:Y:S01]  /*10780*/  IMAD.MOV.U32 R68, RZ, RZ, R153 ;  /* 0x000000ffff447224 */ /* 0x000fe200078e0099 */
[----:B------:R-:W-:Y:S01]  /*10790*/  LOP3.LUT R4, R2, 0xffff, RZ, 0xc0, !PT ;  /* 0x0000ffff02047812 */ /* 0x000fe200078ec0ff */
[----:B------:R-:W-:Y:S01]  /*107a0*/  IMAD.MOV.U32 R33, RZ, RZ, R75 ;  /* 0x000000ffff217224 */ /* 0x000fe200078e004b */
[----:B------:R-:W-:Y:S01]  /*107b0*/  LOP3.LUT R3, R3, UR4, R34, 0x96, !PT ;  /* 0x0000000403037c12 */ /* 0x000fe2000f8e9622 */
[----:B------:R-:W-:Y:S01]  /*107c0*/  LDSM.16.MT88.4 R48, [R186+0x13800] ;  /* 0x01380000ba30783b */ /* 0x000fe20000004200 */
[----:B------:R-:W-:-:S02]  /*107d0*/  SHF.R.U32.HI R5, RZ, 0x8, R4 ;  /* 0x00000008ff057819 */ /* 0x000fc40000011604 */
[----:B------:R-:W-:Y:S01]  /*107e0*/  LOP3.LUT R4, R2, 0xff, RZ, 0xc0, !PT ;  /* 0x000000ff02047812 */ /* 0x000fe200078ec0ff */
[----:B------:R-:W-:Y:S01]  /*107f0*/  LDSM.16.MT88.4 R56, [R188+0x13800] ;  /* 0x01380000bc38783b */ /* 0x000fe20000004200 */
[----:B------:R-:W-:Y:S02]  /*10800*/  SHF.R.U32.HI R6, RZ, 0x10, R2 ;  /* 0x00000010ff067819 */ /* 0x000fe40000011602 */
[----:B------:R-:W-:Y:S02]  /*10810*/  PRMT R10, R4, 0x5410, R5 ;  /* 0x00005410040a7816 */ /* 0x000fe40000000005 */
[C---:B------:R-:W-:Y:S02]  /*10820*/  LOP3.LUT R4, R3.reuse, 0xffff, RZ, 0xc0, !PT ;  /* 0x0000ffff03047812 */ /* 0x040fe400078ec0ff */
[----:B------:R-:W-:Y:S02]  /*10830*/  SHF.R.U32.HI R5, RZ, 0x10, R3 ;  /* 0x00000010ff057819 */ /* 0x000fe40000011603 */
[----:B------:R-:W-:-:S02]  /*10840*/  LOP3.LUT R8, R3, 0xff, RZ, 0xc0, !PT ;  /* 0x000000ff03087812 */ /* 0x000fc400078ec0ff */
[----:B------:R-:W-:Y:S02]  /*10850*/  SHF.R.U32.HI R7, RZ, 0x18, R3 ;  /* 0x00000018ff077819 */ /* 0x000fe40000011603 */
[----:B------:R-:W-:Y:S02]  /*10860*/  SHF.R.U32.HI R4, RZ, 0x8, R4 ;  /* 0x00000008ff047819 */ /* 0x000fe40000011604 */
[----:B------:R-:W-:Y:S02]  /*10870*/  LOP3.LUT R2, R6, 0xff, RZ, 0xc0, !PT ;  /* 0x000000ff06027812 */ /* 0x000fe400078ec0ff */
[----:B------:R-:W-:Y:S02]  /*10880*/  LOP3.LUT R3, R5, 0xff, RZ, 0xc0, !PT ;  /* 0x000000ff05037812 */ /* 0x000fe400078ec0ff */
[----:B------:R-:W-:Y:S02]  /*10890*/  PRMT R5, R8, 0x5410, R4 ;  /* 0x0000541008057816 */ /* 0x000fe40000000004 */
[----:B------:R-:W-:-:S02]  /*108a0*/  PRMT R2, R2, 0x5410, R9 ;  /* 0x0000541002027816 */ /* 0x000fc40000000009 */
[----:B------:R-:W-:Y:S02]  /*108b0*/  PRMT R4, R3, 0x5410, R7 ;  /* 0x0000541003047816 */ /* 0x000fe40000000007 */
[--C-:B------:R-:W-:Y:S02]  /*108c0*/  HSET2.LE.AND R3, R5, R0.reuse, PT ;  /* 0x0000000005037233 */ /* 0x100fe40003803000 */
[--C-:B------:R-:W-:Y:S02]  /*108d0*/  HSET2.LE.AND R2, R2, R0.reuse, PT ;  /* 0x0000000002027233 */ /* 0x100fe40003803000 */
[----:B------:R-:W-:Y:S02]  /*108e0*/  HSET2.LE.AND R4, R4, R0, PT ;  /* 0x0000000004047233 */ /* 0x000fe40003803000 */
[----:B------:R-:W-:Y:S01]  /*108f0*/  MOV R5, R134 ;  /* 0x0000008600057202 */ /* 0x000fe20000000f00 */
[----:B------:R-:W-:Y:S01]  /*10900*/  IMAD.MOV.U32 R128, RZ, RZ, R131 ;  /* 0x000000ffff807224 */ /* 0x000fe200078e0083 */
[----:B------:R-:W-:Y:S01]  /*10910*/  MOV R7, R137 ;  /* 0x0000008900077202 */ /* 0x000fe20000000f00 */
[----:B------:R-:W-:Y:S01]  /*10920*/  IMAD.MOV.U32 R6, RZ, RZ, R136 ;  /* 0x000000ffff067224 */ /* 0x000fe200078e0088 */
[----:B------:R-:W-:Y:S01]  /*10930*/  LOP3.LUT R131, R2, R5, RZ, 0xc0, !PT ;  /* 0x0000000502837212 */ /* 0x000fe200078ec0ff */
[----:B------:R-:W-:Y:S01]  /*10940*/  IMAD.MOV.U32 R5, RZ, RZ, R138 ;  /* 0x000000ffff057224 */ /* 0x000fe200078e008a */
[----:B------:R-:W-:-:S02]  /*10950*/  LOP3.LUT R129, R4, R129, RZ, 0xc0, !PT ;  /* 0x0000008104817212 */ /* 0x000fc400078ec0ff */
[----:B------:R-:W-:Y:S02]  /*10960*/  MOV R4, R139 ;  /* 0x0000008b00047202 */ /* 0x000fe40000000f00 */
[----:B------:R-:W3:Y:S01]  /*10970*/  LDSM.16.MT88.4 R136, [R187+0x11800] ;  /* 0x01180000bb88783b */ /* 0x000ee20000004200 */
[----:B------:R-:W-:Y:S02]  /*10980*/  HSET2.LE.AND R0, R10, R0, PT ;  /* 0x000000000a007233 */ /* 0x000fe40003803000 */
[----:B------:R-:W-:Y:S01]  /*10990*/  LOP3.LUT R128, R3, R128, RZ, 0xc0, !PT ;  /* 0x0000008003807212 */ /* 0x000fe200078ec0ff */
[----:B------:R-:W-:Y:S01]  /*109a0*/  IMAD.MOV.U32 R3, RZ, RZ, R71 ;  /* 0x000000ffff037224 */ /* 0x000fe200078e0047 */
[----:B------:R-:W-:Y:S01]  /*109b0*/  MOV R69, R152 ;  /* 0x0000009800457202 */ /* 0x000fe20000000f00 */
[----:B------:R-:W-:Y:S01]  /*109c0*/  IMAD.MOV.U32 R34, RZ, RZ, R65 ;  /* 0x000000ffff227224 */ /* 0x000fe200078e0041 */
[----:B------:R-:W-:Y:S01]  /*109d0*/  LOP3.LUT R130, R0, R130, RZ, 0xc0, !PT ;  /* 0x0000008200827212 */ /* 0x000fe200078ec0ff */
[----:B------:R-:W4:Y:S01]  /*109e0*/  LDSM.16.MT88.4 R152, [R186+0x11800] ;  /* 0x01180000ba98783b */ /* 0x000f220000004200 */
[----:B------:R-:W-:Y:S01]  /*109f0*/  MOV R9, R66 ;  /* 0x0000004200097202 */ /* 0x000fe20000000f00 */
[----:B------:R-:W-:Y:S01]  /*10a00*/  IMAD.MOV.U32 R8, RZ, RZ, R67 ;  /* 0x000000ffff087224 */ /* 0x000fe200078e0043 */
[----:B------:R-:W-:Y:S01]  /*10a10*/  MOV R0, R72 ;  /* 0x0000004800007202 */ /* 0x000fe20000000f00 */
[----:B------:R-:W-:Y:S01]  /*10a20*/  IMAD.MOV.U32 R71, RZ, RZ, R73 ;  /* 0x000000ffff477224 */ /* 0x000fe200078e0049 */
[----:B------:R-:W-:Y:S01]  /*10a30*/  MOV R11, R74 ;  /* 0x0000004a000b7202 */ /* 0x000fe20000000f00 */
[----:B------:R-:W4:Y:S04]  /*10a40*/  LDSM.16.MT88.4 R64, [R187+0x13800] ;  /* 0x01380000bb40783b */ /* 0x000f280000004200 */
[----:B------:R-:W4:Y:S01]  /*10a50*/  LDSM.16.MT88.4 R72, [R185+0x15800] ;  /* 0x01580000b948783b */ /* 0x000f220000004200 */
[C---:B-1----:R-:W-:Y:S01]  /*10a60*/  HMMA.16816.F32 R164, R128.reuse, R160, R164 ;  /* 0x000000a080a4723c */ /* 0x042fe200000018a4 */
[----:B------:R-:W-:Y:S01]  /*10a70*/  MOV R31, R245 ;  /* 0x000000f5001f7202 */ /* 0x000fe20000000f00 */
[----:B------:R-:W-:Y:S01]  /*10a80*/  IMAD.MOV.U32 R30, RZ, RZ, R144 ;  /* 0x000000ffff1e7224 */ /* 0x000fe200078e0090 */
[----:B------:R-:W-:Y:S01]  /*10a90*/  MOV R35, R145 ;  /* 0x0000009100237202 */ /* 0x000fe20000000f00 */
[----:B------:R-:W-:Y:S01]  /*10aa0*/  IMAD.MOV.U32 R32, RZ, RZ, R146 ;  /* 0x000000ffff207224 */ /* 0x000fe200078e0092 */
[----:B------:R-:W-:Y:S01]  /*10ab0*/  MOV R245, R147 ;  /* 0x0000009300f57202 */ /* 0x000fe20000000f00 */
[C---:B------:R-:W-:Y:S01]  /*10ac0*/  HMMA.16816.F32 R160, R128.reuse, R162, R36 ;  /* 0x000000a280a0723c */ /* 0x040fe20000001824 */
[----:B------:R-:W1:Y:S05]  /*10ad0*/  LDSM.16.MT88.4 R144, [R188+0x11800] ;  /* 0x01180000bc90783b */ /* 0x000e6a0000004200 */
[C---:B--2---:R-:W-:Y:S01]  /*10ae0*/  HMMA.16816.F32 R36, R128.reuse, R40, R88 ;  /* 0x000000288024723c */ /* 0x044fe20000001858 */
[----:B------:R-:W-:Y:S01]  /*10af0*/  MOV R10, R68 ;  /* 0x00000044000a7202 */ /* 0x000fe20000000f00 */
[----:B------:R-:W-:Y:S01]  /*10b00*/  IMAD.MOV.U32 R134, RZ, RZ, R69 ;  /* 0x000000ffff867224 */ /* 0x000fe200078e0045 */
[----:B------:R-:W-:Y:S01]  /*10b10*/  MOV R2, R70 ;  /* 0x0000004600027202 */ /* 0x000fe20000000f00 */
[----:B------:R-:W-:Y:S02]  /*10b20*/  LDSM.16.MT88.4 R88, [R188+0x15800] ;  /* 0x01580000bc58783b */ /* 0x000fe40000004200 */
[C---:B------:R-:W-:Y:S06]  /*10b30*/  HMMA.16816.F32 R40, R128.reuse, R42, R92 ;  /* 0x0000002a8028723c */ /* 0x040fec000000185c */
[----:B---3--:R-:W-:Y:S01]  /*10b40*/  HMMA.16816.F32 R140, R128, R136, R140 ;  /* 0x00000088808c723c */ /* 0x008fe2000000188c */
[----:B------:R-:W-:-:S05]  /*10b50*/  IMAD.MOV.U32 R95, RZ, RZ, R83 ;  /* 0x000000ffff5f7224 */ /* 0x000fca00078e0053 */
[C---:B------:R-:W-:Y:S07]  /*10b60*/  HMMA.16816.F32 R136, R128.reuse, R138, R84 ;  /* 0x0000008a8088723c */ /* 0x040fee0000001854 */
[----:B------:R-:W-:Y:S01]  /*10b70*/  MOV R86, R80 ;  /* 0x0000005000567202 */ /* 0x000fe20000000f00 */
[----:B------:R-:W-:Y:S01]  /*10b80*/  IMAD.MOV.U32 R85, RZ, RZ, R81 ;  /* 0x000000ffff557224 */ /* 0x000fe200078e0051 */
[----:B------:R-:W-:Y:S02]  /*10b90*/  MOV R84, R82 ;  /* 0x0000005200547202 */ /* 0x000fe40000000f00 */
[----:B------:R-:W2:Y:S01]  /*10ba0*/  LDSM.16.MT88.4 R80, [R186+0x15800] ;  /* 0x01580000ba50783b */ /* 0x000ea20000004200 */
[----:B----4-:R-:W-:Y:S01]  /*10bb0*/  HMMA.16816.F32 R156, R128, R152, R156 ;  /* 0x00000098809c723c */ /* 0x010fe2000000189c */
[----:B------:R-:W-:-:S05]  /*10bc0*/  IMAD.MOV.U32 R87, RZ, RZ, R71 ;  /* 0x000000ffff577224 */ /* 0x000fca00078e0047 */
[C---:B------:R-:W-:Y:S06]  /*10bd0*/  HMMA.16816.F32 R152, R128.reuse, R154, R44 ;  /* 0x0000009a8098723c */ /* 0x040fec000000182c */
[C---:B------:R-:W-:Y:S01]  /*10be0*/  HMMA.16816.F32 R60, R128.reuse, R64, R112 ;  /* 0x00000040803c723c */ /* 0x040fe20000001870 */
[----:B------:R-:W-:Y:S05]  /*10bf0*/  LDSM.16.MT88.4 R112, [R186+0x17800] ;  /* 0x01780000ba70783b */ /* 0x000fea0000004200 */
[C---:B------:R-:W-:Y:S06]  /*10c00*/  HMMA.16816.F32 R68, R128.reuse, R72, R124 ;  /* 0x000000488044723c */ /* 0x040fec000000187c */
[C---:B------:R-:W-:Y:S01]  /*10c10*/  HMMA.16816.F32 R44, R128.reuse, R48, R96 ;  /* 0x00000030802c723c */ /* 0x040fe20000001860 */
[----:B------:R-:W3:Y:S05]  /*10c20*/  LDSM.16.MT88.4 R96, [R187+0x15800] ;  /* 0x01580000bb60783b */ /* 0x000eea0000004200 */
[C---:B------:R-:W-:Y:S01]  /*10c30*/  HMMA.16816.F32 R52, R128.reuse, R56, R104 ;  /* 0x000000388034723c */ /* 0x040fe20000001868 */
[----:B------:R-:W4:Y:S05]  /*10c40*/  LDSM.16.MT88.4 R104, [R185+0x17800] ;  /* 0x01780000b968783b */ /* 0x000f2a0000004200 */
[C---:B------:R-:W-:Y:S01]  /*10c50*/  HMMA.16816.F32 R64, R128.reuse, R66, R120 ;  /* 0x000000428040723c */ /* 0x040fe20000001878 */
[----:B------:R-:W4:Y:S05]  /*10c60*/  LDSM.16.MT88.4 R120, [R188+0x17800] ;  /* 0x01780000bc78783b */ /* 0x000f2a0000004200 */
[----:B------:R-:W-:Y:S07]  /*10c70*/  HMMA.16816.F32 R72, R128, R74, R172 ;  /* 0x0000004a8048723c */ /* 0x000fee00000018ac */
[----:B------:R-:W-:Y:S01]  /*10c80*/  MOV R175, R4 ;  /* 0x0000000400af7202 */ /* 0x000fe20000000f00 */
[----:B------:R-:W-:Y:S01]  /*10c90*/  IMAD.MOV.U32 R174, RZ, RZ, R5 ;  /* 0x000000ffffae7224 */ /* 0x000fe200078e0005 */
[----:B------:R-:W-:Y:S01]  /*10ca0*/  MOV R173, R7 ;  /* 0x0000000700ad7202 */ /* 0x000fe20000000f00 */
[----:B------:R-:W-:-:S02]  /*10cb0*/  IMAD.MOV.U32 R172, RZ, RZ, R6 ;  /* 0x000000ffffac7224 */ /* 0x000fc400078e0006 */
[----:B------:R-:W4:Y:S01]  /*10cc0*/  LDSM.16.MT88.4 R4, [R187+0x17800] ;  /* 0x01780000bb04783b */ /* 0x000f220000004200 */
[C---:B-1----:R-:W-:Y:S06]  /*10cd0*/  HMMA.16816.F32 R148, R128.reuse, R144, R148 ;  /* 0x000000908094723c */ /* 0x042fec0000001894 */
[C---:B------:R-:W-:Y:S06]  /*10ce0*/  HMMA.16816.F32 R144, R128.reuse, R146, R76 ;  /* 0x000000928090723c */ /* 0x040fec000000184c */
[C---:B--2---:R-:W-:Y:S06]  /*10cf0*/  HMMA.16816.F32 R76, R128.reuse, R80, R240 ;  /* 0x00000050804c723c */ /* 0x044fec00000018f0 */
[----:B------:R-:W-:Y:S01]  /*10d00*/  HMMA.16816.F32 R80, R128, R82, R236 ;  /* 0x000000528050723c */ /* 0x000fe200000018ec */
[----:B------:R-:W-:Y:S01]  /*10d10*/  MOV R240, R95 ;  /* 0x0000005f00f07202 */ /* 0x000fe20000000f00 */
[----:B------:R-:W-:Y:S01]  /*10d20*/  IMAD.MOV.U32 R241, RZ, RZ, R84 ;  /* 0x000000fffff17224 */ /* 0x000fe200078e0054 */
[----:B------:R-:W-:Y:S01]  /*10d30*/  MOV R242, R85 ;  /* 0x0000005500f27202 */ /* 0x000fe20000000f00 */
[----:B------:R-:W-:-:S03]  /*10d40*/  IMAD.MOV.U32 R243, RZ, RZ, R86 ;  /* 0x000000fffff37224 */ /* 0x000fc600078e0056 */
[----:B------:R-:W-:Y:S01]  /*10d50*/  MOV R239, R87 ;  /* 0x0000005700ef7202 */ /* 0x000fe20000000f00 */
[----:B------:R-:W-:Y:S04]  /*10d60*/  STG.E.U16 desc[UR30][R28.64+-0x6e], R240 ;  /* 0xffff92f01c007986 */ /* 0x000fe8000c10151e */
        /* <DEDUP_REMOVED lines=8> */
[----:B------:R1:W-:Y:S04]  /*10df0*/  STG.E.U16 desc[UR30][R28.64+-0x4e], R0 ;  /* 0xffffb2001c007986 */ /* 0x0003e8000c10151e */
[----:B------:R2:W-:Y:S04]  /*10e00*/  STG.E.U16 desc[UR30][R132.64+-0x4e], R2 ;  /* 0xffffb20284007986 */ /* 0x0005e8000c10151e */
[----:B------:R4:W-:Y:S01]  /*10e10*/  STG.E.U16 desc[UR30][R132.64+-0x50], R3 ;  /* 0xffffb00384007986 */ /* 0x0009e2000c10151e */
[C---:B------:R-:W-:Y:S03]  /*10e20*/  HMMA.16816.F32 R48, R128.reuse, R50, R100 ;  /* 0x000000328030723c */ /* 0x040fe60000001864 */
[----:B------:R-:W-:Y:S04]  /*10e30*/  STG.E.U16 desc[UR30][R28.64+-0x40], R134 ;  /* 0xffffc0861c007986 */ /* 0x000fe8000c10151e */
[----:B------:R-:W-:Y:S01]  /*10e40*/  STG.E.U16 desc[UR30][R28.64+-0x3e], R10 ;  /* 0xffffc20a1c007986 */ /* 0x000fe2000c10151e */
[----:B------:R-:W-:Y:S03]  /*10e50*/  HMMA.16816.F32 R56, R128, R58, R108 ;  /* 0x0000003a8038723c */ /* 0x000fe6000000186c */
[----:B------:R-:W-:Y:S04]  /*10e60*/  STG.E.U16 desc[UR30][R132.64+-0x40], R249 ;  /* 0xffffc0f984007986 */ /* 0x000fe8000c10151e */
[----:B------:R-:W-:Y:S01]  /*10e70*/  STG.E.U16 desc[UR30][R132.64+-0x3e], R34 ;  /* 0xffffc22284007986 */ /* 0x000fe2000c10151e */
[----:B-1----:R-:W-:Y:S01]  /*10e80*/  FADD.FTZ R0, R32, R31 ;  /* 0x0000001f20007221 */ /* 0x002fe20000010000 */
[----:B--2---:R-:W-:-:S02]  /*10e90*/  FADD.FTZ R2, R9, R8 ;  /* 0x0000000809027221 */ /* 0x004fc40000010000 */
[----:B------:R1:W-:Y:S02]  /*10ea0*/  STG.E.U16 desc[UR30][R28.64+-0x30], R248 ;  /* 0xffffd0f81c007986 */ /* 0x0003e4000c10151e */
[----:B------:R-:W-:Y:S02]  /*10eb0*/  FADD.FTZ R2, R33, R2 ;  /* 0x0000000221027221 */ /* 0x000fe40000010000 */
[----:B------:R-:W-:Y:S01]  /*10ec0*/  STG.E.U16 desc[UR30][R28.64+-0x2e], R215 ;  /* 0xffffd2d71c007986 */ /* 0x000fe2000c10151e */
[C---:B------:R-:W-:Y:S01]  /*10ed0*/  HMMA.16816.F32 R84, R128.reuse, R88, R232 ;  /* 0x000000588054723c */ /* 0x040fe200000018e8 */
[----:B------:R-:W-:Y:S02]  /*10ee0*/  FADD.FTZ R0, R11, R0 ;  /* 0x000000000b007221 */ /* 0x000fe40000010000 */
[----:B------:R-:W-:Y:S01]  /*10ef0*/  STG.E.U16 desc[UR30][R132.64+-0x30], R213 ;  /* 0xffffd0d584007986 */ /* 0x000fe2000c10151e */
[----:B------:R-:W-:Y:S02]  /*10f00*/  FADD.FTZ R2, R244, R2 ;  /* 0x00000002f4027221 */ /* 0x000fe40000010000 */
[----:B---3--:R-:W-:Y:S01]  /*10f10*/  HMMA.16816.F32 R92, R128, R96, R220 ;  /* 0x00000060805c723c */ /* 0x008fe200000018dc */
[----:B------:R-:W-:Y:S01]  /*10f20*/  STG.E.U16 desc[UR30][R132.64+-0x2e], R214 ;  /* 0xffffd2d684007986 */ /* 0x000fe2000c10151e */
[----:B------:R-:W-:-:S03]  /*10f30*/  @UP0 UIADD3 UR22, UR22, -0x3, URZ ;  /* 0xfffffffd16160890 */ /* 0x000fc6000fffe03f */
[----:B------:R-:W-:Y:S01]  /*10f40*/  STG.E.U16 desc[UR30][R28.64+-0x20], R191 ;  /* 0xffffe0bf1c007986 */ /* 0x000fe2000c10151e */
[C---:B----4-:R-:W-:Y:S03]  /*10f50*/  HMMA.16816.F32 R100, R128.reuse, R104, R216 ;  /* 0x000000688064723c */ /* 0x050fe600000018d8 */
[----:B------:R-:W-:Y:S03]  /*10f60*/  STG.E.U16 desc[UR30][R28.64+-0x1e], R179 ;  /* 0xffffe2b31c007986 */ /* 0x000fe6000c10151e */
[----:B------:R-:W-:Y:S01]  /*10f70*/  HMMA.16816.F32 R108, R128, R112, R168 ;  /* 0x00000070806c723c */ /* 0x000fe200000018a8 */
[----:B------:R-:W-:Y:S01]  /*10f80*/  STG.E.U16 desc[UR30][R132.64+-0x20], R178 ;  /* 0xffffe0b284007986 */ /* 0x000fe2000c10151e */
[----:B------:R-:W-:-:S03]  /*10f90*/  IADD3 R216, P1, R28, -0x100, RZ ;  /* 0xffffff001cd87810 */ /* 0x000fc60007f3e0ff */
[----:B------:R-:W-:Y:S01]  /*10fa0*/  STG.E.U16 desc[UR30][R132.64+-0x1e], R177 ;  /* 0xffffe2b184007986 */ /* 0x000fe2000c10151e */
[C---:B------:R-:W-:Y:S01]  /*10fb0*/  HMMA.16816.F32 R116, R128.reuse, R120, R116 ;  /* 0x000000788074723c */ /* 0x040fe20000001874 */
[--C-:B------:R-:W-:Y:S02]  /*10fc0*/  IMAD.MOV.U32 R3, RZ, RZ, R245.reuse ;  /* 0x000000ffff037224 */ /* 0x100fe400078e00f5 */
[----:B------:R-:W-:Y:S03]  /*10fd0*/  STG.E.U16 desc[UR30][R28.64+-0x10], R176 ;  /* 0xfffff0b01c007986 */ /* 0x000fe6000c10151e */
[----:B------:R-:W-:Y:S01]  /*10fe0*/  HMMA.16816.F32 R88, R128, R90, R228 ;  /* 0x0000005a8058723c */ /* 0x000fe200000018e4 */
[----:B------:R-:W-:Y:S01]  /*10ff0*/  STG.E.U16 desc[UR30][R28.64+-0xe], R135 ;  /* 0xfffff2871c007986 */ /* 0x000fe2000c10151e */
[----:B------:R-:W-:-:S04]  /*11000*/  @P0 IMAD.MOV.U32 R3, RZ, RZ, R245 ;  /* 0x000000ffff030224 */ /* 0x000fc800078e00f5 */
[----:B------:R-:W-:Y:S01]  /*11010*/  HMMA.16816.F32 R96, R128, R98, R224 ;  /* 0x000000628060723c */ /* 0x000fe200000018e0 */
[----:B------:R-:W-:Y:S01]  /*11020*/  STG.E.U16 desc[UR30][R132.64+-0x10], R35 ;  /* 0xfffff02384007986 */ /* 0x000fe2000c10151e */
[----:B-1----:R-:W-:-:S04]  /*11030*/  FADD.FTZ R248, R246, R0 ;  /* 0x00000000f6f87221 */ /* 0x002fc80000010000 */
[----:B------:R-:W-:Y:S01]  /*11040*/  HMMA.16816.F32 R104, R128, R106, R180 ;  /* 0x0000006a8068723c */ /* 0x000fe200000018b4 */
[----:B------:R1:W-:Y:S01]  /*11050*/  STG.E.U16 desc[UR30][R132.64+-0xe], R30 ;  /* 0xfffff21e84007986 */ /* 0x0003e2000c10151e */
[----:B------:R-:W-:-:S04]  /*11060*/  FADD.FTZ R249, R247, R2 ;  /* 0x00000002f7f97221 */ /* 0x000fc80000010000 */
[----:B------:R-:W-:Y:S01]  /*11070*/  HMMA.16816.F32 R112, R128, R114, R24 ;  /* 0x000000728070723c */ /* 0x000fe20000001818 */
[----:B------:R-:W-:-:S05]  /*11080*/  IADD3.X R217, R29, -0x1, RZ, P1, !PT ;  /* 0xffffffff1dd97810 */ /* 0x000fca0000ffe4ff */
[C---:B------:R-:W-:Y:S06]  /*11090*/  HMMA.16816.F32 R120, R128.reuse, R122, R16 ;  /* 0x0000007a8078723c */ /* 0x040fec0000001810 */
[C---:B------:R-:W-:Y:S06]  /*110a0*/  HMMA.16816.F32 R124, R128.reuse, R4, R12 ;  /* 0x00000004807c723c */ /* 0x040fec000000180c */
[----:B------:R-:W-:Y:S01]  /*110b0*/  HMMA.16816.F32 R128, R128, R6, R20 ;  /* 0x000000068080723c */ /* 0x000fe20000001814 */
[----:B-1----:R-:W-:-:S02]  /*110c0*/  MOV R132, R252 ;  /* 0x000000fc00847202 */ /* 0x002fc40000000f00 */
[----:B------:R-:W-:Y:S01]  /*110d0*/  @P0 MOV R132, R252 ;  /* 0x000000fc00840202 */ /* 0x000fe20000000f00 */
[----:B------:R-:W-:-:S05]  /*110e0*/  NOP ;  /* 0x0000000000007918 */ /* 0x000fca0000000000 */
[----:B------:R-:W-:-:S15]  /*110f0*/  @P0 BRA `(.L_x_578) ;  /* 0x0000000000040947 */ /* 0x000fde0003800000 */
.L_x_574:
[----:B------:R-:W-:-:S12]  /*11100*/  UIADD3 UR22, UR20, -0x1, URZ ;  /* 0xffffffff14167890 */ /* 0x000fd8000fffe03f */
.L_x_578:
[----:B------:R-:W-:-:S13]  /*11110*/  ISETP.LE.AND P0, PT, RZ, UR22, PT ;  /* 0x00000016ff007c0c */ /* 0x000fda000bf03270 */
[----:B------:R-:W-:Y:S05]  /*11120*/  @!P0 BRA `(.L_x_579) ;  /* 0x0000006000908947 */ /* 0x000fea0003800000 */
[----:B------:R-:W2:Y:S01]  /*11130*/  LDL.LU R2, [R1+0xc0] ;  /* 0x0000c00001027983 */ /* 0x000ea20000300800 */
[----:B------:R-:W-:Y:S01]  /*11140*/  ULDC UR4, c[0x0][0x2d0] ;  /* 0x0000b40000047ab9 */ /* 0x000fe20000000800 */
[----:B------:R-:W-:Y:S01]  /*11150*/  IMAD.MOV.U32 R133, RZ, RZ, R3 ;  /* 0x000000ffff857224 */ /* 0x000fe200078e0003 */
[----:B------:R-:W-:Y:S01]  /*11160*/  ULDC.64 UR6, c[0x0][0x220] ;  /* 0x0000880000067ab9 */ /* 0x000fe20000000a00 */
[----:B------:R-:W3:Y:S01]  /*11170*/  LDL.LU R4, [R1+0xe0] ;  /* 0x0000e00001047983 */ /* 0x000ee20000300800 */
[----:B------:R-:W-:Y:S02]  /*11180*/  USHF.R.S32.HI UR40, URZ, 0x1f, UR23 ;  /* 0x0000001f3f287899 */ /* 0x000fe40008011417 */
[----:B------:R-:W-:Y:S01]  /*11190*/  USHF.L.U32 UR11, UR23, 0x1, URZ ;  /* 0x00000001170b7899 */ /* 0x000fe2000800063f */
[----:B------:R-:W4:Y:S01]  /*111a0*/  LDL.LU R0, [R1+0xd0] ;  /* 0x0000d00001007983 */ /* 0x000f220000300800 */
[----:B------:R-:W-:Y:S01]  /*111b0*/  UMOV UR14, URZ ;  /* 0x0000003f000e7c82 */ /* 0x000fe20008000000 */
[----:B------:R-:W-:-:S02]  /*111c0*/  ULDC UR10, c[0x0][0x2d0] ;  /* 0x0000b400000a7ab9 */ /* 0x000fc40000000800 */
[----:B------:R-:W4:Y:S04]  /*111d0*/  LDL.LU R6, [R1+0xe4] ;  /* 0x0000e40001067983 */ /* 0x000f280000300800 */
[----:B------:R-:W4:Y:S01]  /*111e0*/  LDL.LU R8, [R1+0xe8] ;  /* 0x0000e80001087983 */ /* 0x000f220000300800 */
[--C-:B-----5:R-:W-:Y:S02]  /*111f0*/  SHF.R.S32.HI R231, RZ, 0x1f, R250.reuse ;  /* 0x0000001fffe77819 */ /* 0x120fe400000114fa */
[----:B------:R-:W-:Y:S01]  /*11200*/  IADD3 R236, P2, R250, 0x10, RZ ;  /* 0x00000010faec7810 */ /* 0x000fe20007f5e0ff */
[----:B------:R-:W-:Y:S01]  /*11210*/  IMAD.MOV.U32 R230, RZ, RZ, R250 ;  /* 0x000000ffffe67224 */ /* 0x000fe200078e00fa */
[----:B------:R-:W-:-:S03]  /*11220*/  USHF.L.U64.HI UR40, UR23, 0x1, UR40 ;  /* 0x0000000117287899 */ /* 0x000fc60008010228 */
[----:B------:R-:W-:Y:S02]  /*11230*/  IMAD.X R237, RZ, RZ, R231, P2 ;  /* 0x000000ffffed7224 */ /* 0x000fe400010e06e7 */
[----:B--2---:R-:W-:-:S04]  /*11240*/  IMAD.WIDE.U32 R2, R2, -0x326172a9, RZ ;  /* 0xcd9e8d5702027825 */ /* 0x004fc800078e00ff */
[----:B---3--:R-:W-:Y:S02]  /*11250*/  IMAD.MOV.U32 R11, RZ, RZ, R4 ;  /* 0x000000ffff0b7224 */ /* 0x008fe400078e0004 */
[----:B----4-:R-:W-:Y:S02]  /*11260*/  IMAD.MOV.U32 R10, RZ, RZ, R0 ;  /* 0x000000ffff0a7224 */ /* 0x010fe400078e0000 */
[----:B------:R-:W1:Y:S01]  /*11270*/  S2R R0, SR_TID.X ;  /* 0x0000000000007919 */ /* 0x000e620000002100 */
[----:B------:R-:W-:Y:S02]  /*11280*/  IMAD.WIDE.U32 R246, R11, -0x2daee0ad, RZ ;  /* 0xd2511f530bf67825 */ /* 0x000fe400078e00ff */
[----:B------:R-:W-:Y:S02]  /*11290*/  LOP3.LUT R244, R3, R10, RZ, 0x3c, !PT ;  /* 0x0000000a03f47212 */ /* 0x000fe400078e3cff */
[----:B-1----:R-:W-:-:S04]  /*112a0*/  SHF.R.S32.HI R4, RZ, 0x1f, R0 ;  /* 0x0000001fff047819 */ /* 0x002fc80000011400 */
[----:B------:R-:W-:-:S04]  /*112b0*/  LEA.HI R4, R4, R0, RZ, 0x3 ;  /* 0x0000000004047211 */ /* 0x000fc800078f18ff */
[----:B------:R-:W-:-:S05]  /*112c0*/  LOP3.LUT R4, R4, 0xfffffff8, RZ, 0xc0, !PT ;  /* 0xfffffff804047812 */ /* 0x000fca00078ec0ff */
[----:B------:R-:W-:Y:S02]  /*112d0*/  IMAD.IADD R4, R0, 0x1, -R4 ;  /* 0x0000000100047824 */ /* 0x000fe400078e0a04 */
[----:B------:R-:W-:Y:S02]  /*112e0*/  IMAD.U32 R0, RZ, RZ, UR25 ;  /* 0x00000019ff007e24 */ /* 0x000fe4000f8e00ff */
[----:B------:R-:W-:-:S05]  /*112f0*/  IMAD.SHL.U32 R4, R4, 0x8, RZ ;  /* 0x0000000804047824 */ /* 0x000fca00078e00ff */
[----:B------:R-:W-:Y:S01]  /*11300*/  ISETP.GE.AND P6, PT, R4, UR4, PT ;  /* 0x0000000404007c0c */ /* 0x000fe2000bfc6270 */
[----:B------:R-:W-:Y:S01]  /*11310*/  IMAD.WIDE.U32 R244, R244, -0x2daee0ad, RZ ;  /* 0xd2511f53f4f47825 */ /* 0x000fe200078e00ff */
[--C-:B------:R-:W-:Y:S01]  /*11320*/  SHF.R.S32.HI R5, RZ, 0x1f, R4.reuse ;  /* 0x0000001fff057819 */ /* 0x100fe20000011404 */
[----:B------:R-:W-:Y:S02]  /*11330*/  ULDC UR4, c[0x0][0x2ec] ;  /* 0x0000bb0000047ab9 */ /* 0x000fe40000000800 */
[----:B------:R-:W-:-:S04]  /*11340*/  IMAD.WIDE.U32 R6, R6, UR21, R4 ;  /* 0x0000001506067c25 */ /* 0x000fc8000f8e0004 */
[----:B------:R-:W-:Y:S01]  /*11350*/  IMAD.WIDE.U32 R8, R8, UR21, R4 ;  /* 0x0000001508087c25 */ /* 0x000fe2000f8e0004 */
[----:B------:R-:W-:-:S03]  /*11360*/  IADD3 R242, P0, R6, UR26, RZ ;  /* 0x0000001a06f27c10 */ /* 0x000fc6000ff1e0ff */
[----:B------:R-:W1:Y:S01]  /*11370*/  @!P6 LDC.64 R4, c[0x0][0x220] ;  /* 0x00008800ff04eb82 */ /* 0x000e620000000a00 */
[----:B------:R-:W-:Y:S01]  /*11380*/  IADD3.X R6, R0, UR9, R7, P0, !PT ;  /* 0x0000000900067c10 */ /* 0x000fe200087fe407 */
[----:B------:R-:W-:Y:S01]  /*11390*/  IMAD.U32 R0, RZ, RZ, UR27 ;  /* 0x0000001bff007e24 */ /* 0x000fe2000f8e00ff */
[----:B------:R-:W-:Y:S01]  /*113a0*/  ULDC.64 UR8, c[0x0][0x218] ;  /* 0x0000860000087ab9 */ /* 0x000fe20000000a00 */
[----:B------:R-:W-:Y:S02]  /*113b0*/  IADD3 R240, P0, R8, UR28, RZ ;  /* 0x0000001c08f07c10 */ /* 0x000fe4000ff1e0ff */
[----:B------:R-:W-:Y:S02]  /*113c0*/  LEA R243, P1, R242, UR8, 0x1 ;  /* 0x00000008f2f37c11 */ /* 0x000fe4000f8208ff */
[----:B------:R-:W-:Y:S02]  /*113d0*/  IADD3.X R0, R0, UR33, R9, P0, !PT ;  /* 0x0000002100007c10 */ /* 0x000fe400087fe409 */
[----:B------:R-:W-:Y:S01]  /*113e0*/  LEA.HI.X R242, R242, UR9, R6, 0x1, P1 ;  /* 0x00000009f2f27c11 */ /* 0x000fe200088f0c06 */
[----:B------:R-:W2:Y:S01]  /*113f0*/  @!P6 LDC.64 R8, c[0x0][0x220] ;  /* 0x00008800ff08eb82 */ /* 0x000ea20000000a00 */
[----:B------:R-:W-:Y:S01]  /*11400*/  LEA R241, P0, R240, UR6, 0x1 ;  /* 0x00000006f0f17c11 */ /* 0x000fe2000f8008ff */
[----:B------:R-:W-:Y:S01]  /*11410*/  ULDC.64 UR8, c[0x0][0x248] ;  /* 0x0000920000087ab9 */ /* 0x000fe20000000a00 */
[----:B------:R-:W-:-:S02]  /*11420*/  IADD3 R234, P1, R250, 0x20, RZ ;  /* 0x00000020faea7810 */ /* 0x000fc40007f3e0ff */
[----:B------:R-:W-:Y:S01]  /*11430*/  LEA.HI.X R240, R240, UR7, R0, 0x1, P0 ;  /* 0x00000007f0f07c11 */ /* 0x000fe200080f0c00 */
[----:B------:R-:W-:Y:S01]  /*11440*/  ULDC.64 UR6, c[0x0][0x250] ;  /* 0x0000940000067ab9 */ /* 0x000fe20000000a00 */
[----:B------:R-:W-:Y:S01]  /*11450*/  IADD3 R232, P0, R250, 0x30, RZ ;  /* 0x00000030fae87810 */ /* 0x000fe20007f1e0ff */
[----:B------:R-:W3:Y:S01]  /*11460*/  @!P6 LDC.64 R6, c[0x0][0x220] ;  /* 0x00008800ff06eb82 */ /* 0x000ee20000000a00 */
[----:B------:R-:W-:Y:S01]  /*11470*/  MOV R0, R132 ;  /* 0x0000008400007202 */ /* 0x000fe20000000f00 */
[--C-:B------:R-:W-:Y:S01]  /*11480*/  IMAD.X R235, RZ, RZ, R231.reuse, P1 ;  /* 0x000000ffffeb7224 */ /* 0x100fe200008e06e7 */
[----:B-1----:R1:W-:Y:S04]  /*11490*/  @!P6 STL.64 [R1+0xa0], R4 ;  /* 0x0000a0040100e387 */ /* 0x0023e80000100a00 */
[----:B--2---:R-:W-:Y:S04]  /*114a0*/  @!P6 STL.64 [R1+0x98], R8 ;  /* 0x000098080100e387 */ /* 0x004fe80000100a00 */
[----:B---3--:R-:W-:Y:S01]  /*114b0*/  @!P6 STL.64 [R1+0x90], R6 ;  /* 0x000090060100e387 */ /* 0x008fe20000100a00 */
[----:B-1----:R-:W1:Y:S03]  /*114c0*/  @!P6 LDC.64 R4, c[0x0][0x220] ;  /* 0x00008800ff04eb82 */ /* 0x002e660000000a00 */
[----:B-1----:R-:W-:Y:S04]  /*114d0*/  @!P6 STL.64 [R1+0x88], R4 ;  /* 0x000088040100e387 */ /* 0x002fe80000100a00 */
[----:B------:R1:W-:Y:S04]  /*114e0*/  STL.64 [R1+0x78], R2 ;  /* 0x0000780201007387 */ /* 0x0003e80000100a00 */
[----:B------:R-:W1:Y:S04]  /*114f0*/  LDL.LU.64 R12, [R1+0xc8] ;  /* 0x0000c800010c7983 */ /* 0x000e680000300a00 */
[----:B------:R-:W2:Y:S01]  /*11500*/  LDL.LU.64 R10, [R1+0xd8] ;  /* 0x0000d800010a7983 */ /* 0x000ea20000300a00 */
[----:B------:R-:W-:-:S02]  /*11510*/  IMAD.X R233, RZ, RZ, R231, P0 ;  /* 0x000000ffffe97224 */ /* 0x000fc400000e06e7 */
[----:B-1----:R-:W-:Y:S01]  /*11520*/  IMAD.MOV.U32 R3, RZ, RZ, R13 ;  /* 0x000000ffff037224 */ /* 0x002fe200078e000d */
[----:B--2---:R-:W-:-:S05]  /*11530*/  MOV R2, R10 ;  /* 0x0000000a00027202 */ /* 0x004fca0000000f00 */
[----:B------:R1:W-:Y:S01]  /*11540*/  STL.64 [R1+0x80], R2 ;  /* 0x0000800201007387 */ /* 0x0003e20000100a00 */
[----:B------:R-:W-:Y:S05]  /*11550*/  BRA `(.L_x_580) ;  /* 0x0000000400c07947 */ /* 0x000fea0003800000 */
.L_x_582:
[----:B------:R-:W2:Y:S01]  /*11560*/  LDL.64 R178, [R1+0xb8] ;  /* 0x0000b80001b27983 */ /* 0x000ea20000100a00 */
[----:B------:R-:W-:Y:S02]  /*11570*/  UIMAD.WIDE.U32 UR26, UR20, UR8, URZ ;  /* 0x00000008141a72a5 */ /* 0x000fe4000f8e003f */
[----:B------:R-:W-:Y:S01]  /*11580*/  USHF.R.S32.HI UR21, URZ, 0x1f, UR20 ;  /* 0x0000001f3f157899 */ /* 0x000fe20008011414 */
[----:B------:R-:W3:Y:S03]  /*11590*/  LDL.64 R176, [R1+0xb0] ;  /* 0x0000b00001b07983 */ /* 0x000ee60000100a00 */
[----:B------:R-:W-:Y:S01]  /*115a0*/  UIMAD UR21, UR21, UR8, URZ ;  /* 0x00000008151572a4 */ /* 0x000fe2000f8e023f */
[----:B------:R1:W-:Y:S01]  /*115b0*/  @P6 STS.128 [R212+0x8000], RZ ;  /* 0x008000ffd4006388 */ /* 0x0003e20000000c00 */
[----:B------:R-:W-:Y:S02]  /*115c0*/  IMAD.U32 R172, RZ, RZ, UR26 ;  /* 0x0000001affac7e24 */ /* 0x000fe4000f8e00ff */
[----:B------:R-:W-:Y:S01]  /*115d0*/  UIMAD UR21, UR20, UR9, UR21 ;  /* 0x00000009141572a4 */ /* 0x000fe2000f8e0215 */
[----:B------:R-:W-:Y:S03]  /*115e0*/  IMAD.U32 R173, RZ, RZ, UR27 ;  /* 0x0000001bffad7e24 */ /* 0x000fe6000f8e00ff */
[----:B------:R-:W-:Y:S06]  /*115f0*/  UIADD3 UR21, UR27, UR21, URZ ;  /* 0x000000151b157290 */ /* 0x000fec000fffe03f */
[----:B------:R-:W-:Y:S01]  /*11600*/  IMAD.U32 R174, RZ, RZ, UR21 ;  /* 0x00000015ffae7e24 */ /* 0x000fe2000f8e00ff */
[C---:B--2---:R-:W-:Y:S04]  /*11610*/  LEA R132, P0, R172.reuse, R178, 0x6 ;  /* 0x000000b2ac847211 */ /* 0x044fe800078030ff */
[----:B---3--:R-:W-:Y:S02]  /*11620*/  LEA.HI.X R174, R172, R177, R174, 0x6, P0 ;  /* 0x000000b1acae7211 */ /* 0x008fe400000f34ae */
[----:B------:R-:W2:Y:S02]  /*11630*/  @!P6 LDC.64 R172, c[0x0][0x218] ;  /* 0x00008600ffaceb82 */ /* 0x000ea40000000a00 */
[C---:B--2---:R-:W-:Y:S04]  /*11640*/  @!P6 LEA R172, P0, R132.reuse, R172, 0x1 ;  /* 0x000000ac84ace211 */ /* 0x044fe800078008ff */
[C---:B------:R-:W-:Y:S02]  /*11650*/  @!P6 LEA.HI.X R173, R132.reuse, R173, R174, 0x1, P0 ;  /* 0x000000ad84ade211 */ /* 0x040fe400000f0cae */
[----:B------:R-:W-:Y:S03]  /*11660*/  IADD3 R132, P1, R132, UR36, RZ ;  /* 0x0000002484847c10 */ /* 0x000fe6000ff3e0ff */
        /* <DEDUP_REMOVED lines=8> */
[----:B------:R-:W-:Y:S04]  /*116f0*/  @!P5 LDGSTS.E.BYPASS.LTC128B.128 [R212+0xa000], desc[UR30][R170.64+0x80] ;  /* 0x0a000080aad4dfae */ /* 0x000fe8000b901d5e */
        /* <DEDUP_REMOVED lines=9> */
[----:B------:R3:W-:Y:S01]  /*11790*/  @!P3 LDGSTS.E.BYPASS.LTC128B.128 [R212+0xe000], desc[UR30][R170.64+0x180] ;  /* 0x0e000180aad4bfae */ /* 0x0007e2000b901d5e */
[----:B--2---:R-:W-:Y:S03]  /*117a0*/  IADD3.X R172, R174, UR15, RZ, P1, !PT ;  /* 0x0000000faeac7c10 */ /* 0x004fe60008ffe4ff */
[----:B------:R1:W-:Y:S01]  /*117b0*/  @P6 STS.128 [R212+0x8800], RZ ;  /* 0x008800ffd4006388 */ /* 0x0003e20000000c00 */
[----:B---3--:R-:W2:Y:S02]  /*117c0*/  @!P6 LDC.64 R170, c[0x0][0x218] ;  /* 0x00008600ffaaeb82 */ /* 0x008ea40000000a00 */
        /* <DEDUP_REMOVED lines=31> */
[----:B------:R2:W-:Y:S01]  /*119c0*/  @!P6 LDGSTS.E.BYPASS.LTC128B.128 [R212+0x9000], desc[UR30][R168.64] ;  /* 0x09000000a8d4efae */ /* 0x0005e2000b901d5e */
[----:B------:R-:W-:Y:S03]  /*119d0*/  IADD3.X R170, R170, UR15, RZ, P1, !PT ;  /* 0x0000000faaaa7c10 */ /* 0x000fe60008ffe4ff */
        /* <DEDUP_REMOVED lines=15> */
[----:B--2---:R-:W2:Y:S03]  /*11ad0*/  @!P6 LDC.64 R168, c[0x0][0x218] ;  /* 0x00008600ffa8eb82 */ /* 0x004ea60000000a00 */
[----:B------:R1:W-:Y:S01]  /*11ae0*/  @P6 STS.128 [R212+0x9800], RZ ;  /* 0x009800ffd4006388 */ /* 0x0003e20000000c00 */
[C---:B--2---:R-:W-:Y:S04]  /*11af0*/  @!P6 LEA R168, P0, R132.reuse, R168, 0x1 ;  /* 0x000000a884a8e211 */ /* 0x044fe800078008ff */
[----:B------:R-:W-:Y:S05]  /*11b00*/  @!P6 LEA.HI.X R169, R132, R169, R170, 0x1, P0 ;  /* 0x000000a984a9e211 */ /* 0x000fea00000f0caa */
        /* <DEDUP_REMOVED lines=21> */
.L_x_580:
[----:B------:R-:W2:Y:S01]  /*11c60*/  LDL.64 R6, [R1+0x80] ;  /* 0x0000800001067983 */ /* 0x000ea20000100a00 */
[----:B------:R-:W-:Y:S01]  /*11c70*/  UIADD3 UR39, -UR14, UR22, URZ ;  /* 0x000000160e277290 */ /* 0x000fe2000fffe13f */
[----:B------:R-:W-:Y:S04]  /*11c80*/  DEPBAR.LE SB0, 0x0 ;  /* 0x000080000000791a */ /* 0x000fe80000000000 */
[----:B------:R-:W3:Y:S01]  /*11c90*/  LDL R8, [R1+0xa0] ;  /* 0x0000a00001087983 */ /* 0x000ee20000100800 */
[----:B-1--4-:R-:W-:Y:S01]  /*11ca0*/  IMAD.U32 R2, RZ, RZ, UR39 ;  /* 0x00000027ff027e24 */ /* 0x012fe2000f8e00ff */
[----:B------:R-:W-:Y:S01]  /*11cb0*/  USHF.R.S32.HI UR21, URZ, 0x1f, UR39 ;  /* 0x0000001f3f157899 */ /* 0x000fe20008011427 */
[----:B------:R-:W-:Y:S01]  /*11cc0*/  IMAD.U32 R4, RZ, RZ, UR39 ;  /* 0x00000027ff047e24 */ /* 0x000fe2000f8e00ff */
[----:B------:R-:W4:Y:S01]  /*11cd0*/  LDL R22, [R1+0xa8] ;  /* 0x0000a80001167983 */ /* 0x000f220000100800 */
[----:B------:R-:W-:Y:S01]  /*11ce0*/  UIMAD UR20, UR12, UR39, URZ ;  /* 0x000000270c1472a4 */ /* 0x000fe2000f8e023f */
[----:B------:R-:W-:Y:S01]  /*11cf0*/  IMAD.U32 R3, RZ, RZ, UR39 ;  /* 0x00000027ff037e24 */ /* 0x000fe2000f8e00ff */
[----:B------:R-:W-:Y:S01]  /*11d00*/  LEA R2, P0, R2, R230, 0x6 ;  /* 0x000000e602027211 */ /* 0x000fe200078030ff */
[----:B------:R-:W5:Y:S01]  /*11d10*/  LDL R13, [R1+0xa4] ;  /* 0x0000a400010d7983 */ /* 0x000f620000100800 */
[----:B------:R-:W-:Y:S02]  /*11d20*/  UIMAD UR20, UR21, UR13, UR20 ;  /* 0x0000000d151472a4 */ /* 0x000fe4000f8e0214 */
[----:B------:R-:W-:Y:S01]  /*11d30*/  LEA.HI.X.SX32 R3, R3, R231, 0x6, P0 ;  /* 0x000000e703037211 */ /* 0x000fe200000f36ff */
[----:B------:R-:W5:Y:S01]  /*11d40*/  LDL R12, [R1+0x98] ;  /* 0x00009800010c7983 */ /* 0x000f620000100800 */
[----:B------:R-:W-:Y:S01]  /*11d50*/  IMAD.WIDE.U32 R18, R2, UR6, RZ ;  /* 0x0000000602127c25 */ /* 0x000fe2000f8e00ff */
[----:B------:R-:W-:Y:S02]  /*11d60*/  UISETP.GE.AND UP0, UPT, UR39, 0x1, UPT ;  /* 0x000000012700788c */ /* 0x000fe4000bf06270 */
[----:B------:R-:W5:Y:S04]  /*11d70*/  LDL R21, [R1+0x74] ;  /* 0x0000740001157983 */ /* 0x000f680000100800 */
[----:B------:R-:W5:Y:S04]  /*11d80*/  LDL R25, [R1+0x9c] ;  /* 0x00009c0001197983 */ /* 0x000f680000100800 */
[----:B------:R-:W5:Y:S04]  /*11d90*/  LDL R20, [R1+0xac] ;  /* 0x0000ac0001147983 */ /* 0x000f680000100800 */
[----:B------:R-:W5:Y:S04]  /*11da0*/  LDL R10, [R1+0x88] ;  /* 0x00008800010a7983 */ /* 0x000f680000100800 */
[----:B------:R-:W5:Y:S04]  /*11db0*/  LDL R11, [R1+0x90] ;  /* 0x00009000010b7983 */ /* 0x000f680000100800 */
[----:B------:R-:W5:Y:S04]  /*11dc0*/  LDL R23, [R1+0x8c] ;  /* 0x00008c0001177983 */ /* 0x000f680000100800 */
[----:B------:R-:W5:Y:S01]  /*11dd0*/  LDL R24, [R1+0x94] ;  /* 0x0000940001187983 */ /* 0x000f620000100800 */
[----:B------:R-:W-:Y:S06]  /*11de0*/  BAR.SYNC.DEFER_BLOCKING 0x0 ;  /* 0x0000000000007b1d */ /* 0x000fec0000010000 */
[----:B------:R-:W-:Y:S01]  /*11df0*/  @P6 STS.128 [R212+0x10000], RZ ;  /* 0x010000ffd4006388 */ /* 0x000fe20000000c00 */
[----:B--2---:R-:W-:Y:S04]  /*11e00*/  IMAD.WIDE.U32 R4, R4, UR13, R6 ;  /* 0x0000000d04047c25 */ /* 0x004fe8000f8e0006 */
[----:B------:R-:W-:Y:S01]  /*11e10*/  VIADD R7, R5, UR20 ;  /* 0x0000001405077c36 */ /* 0x000fe20008000000 */
[C---:B------:R-:W-:Y:S01]  /*11e20*/  IADD3 R6, P1, R4.reuse, UR24, RZ ;  /* 0x0000001804067c10 */ /* 0x040fe2000ff3e0ff */
[----:B------:R-:W-:Y:S01]  /*11e30*/  UIADD3 UR20, UR22, -0x1, URZ ;  /* 0xffffffff16147890 */ /* 0x000fe2000fffe03f */
[----:B---3--:R-:W-:Y:S01]  /*11e40*/  @!P6 LEA R16, P0, R4, R8, 0x1 ;  /* 0x000000080410e211 */ /* 0x008fe200078008ff */
[----:B------:R-:W-:Y:S01]  /*11e50*/  IMAD R8, R3, UR6, RZ ;  /* 0x0000000603087c24 */ /* 0x000fe2000f8e02ff */
[----:B------:R-:W-:Y:S01]  /*11e60*/  IADD3.X R9, R7, UR19, RZ, P1, !PT ;  /* 0x0000001307097c10 */ /* 0x000fe20008ffe4ff */
[----:B------:R-:W-:Y:S01]  /*11e70*/  UIADD3 UR20, UR20, -UR14, URZ ;  /* 0x8000000e14147290 */ /* 0x000fe2000fffe03f */
[----:B----4-:R-:W-:Y:S02]  /*11e80*/  ISETP.GE.AND P5, PT, R22, UR10, PT ;  /* 0x0000000a16007c0c */ /* 0x010fe4000bfa6270 */
[----:B------:R-:W-:Y:S02]  /*11e90*/  IADD3 R5, P1, R6, UR24, RZ ;  /* 0x0000001806057c10 */ /* 0x000fe4000ff3e0ff */
[----:B-----5:R-:W-:Y:S01]  /*11ea0*/  @!P6 LEA.HI.X R17, R4, R13, R7, 0x1, P0 ;  /* 0x0000000d0411e211 */ /* 0x020fe200000f0c07 */
[----:B------:R-:W-:Y:S01]  /*11eb0*/  IMAD R7, R2, UR7, R8 ;  /* 0x0000000702077c24 */ /* 0x000fe2000f8e0208 */
[----:B------:R-:W-:Y:S01]  /*11ec0*/  LEA R8, P3, R18, R241, 0x1 ;  /* 0x000000f112087211 */ /* 0x000fe200078608ff */
[----:B------:R-:W-:Y:S01]  /*11ed0*/  IMAD.U32 R134, RZ, RZ, UR20 ;  /* 0x00000014ff867e24 */ /* 0x000fe2000f8e00ff */
[C---:B------:R-:W-:Y:S01]  /*11ee0*/  @!P6 LEA R14, P2, R6.reuse, R12, 0x1 ;  /* 0x0000000c060ee211 */ /* 0x040fe200078408ff */
[----:B------:R-:W-:Y:S01]  /*11ef0*/  IMAD.IADD R7, R19, 0x1, R7 ;  /* 0x0000000113077824 */ /* 0x000fe200078e0207 */
[----:B------:R-:W-:Y:S01]  /*11f00*/  @!PT LDS RZ, [RZ] ;  /* 0x00000000fffff984 */ /* 0x000fe20000000800 */
[----:B------:R-:W-:Y:S01]  /*11f10*/  @!PT LDS RZ, [RZ] ;  /* 0x00000000fffff984 */ /* 0x000fe20000000800 */
[----:B------:R-:W-:Y:S01]  /*11f20*/  @!PT LDS RZ, [RZ] ;  /* 0x00000000fffff984 */ /* 0x000fe20000000800 */
[----:B------:R-:W-:Y:S01]  /*11f30*/  @!P6 LDGSTS.E.BYPASS.LTC128B.128 [R212+0x10000], desc[UR30][R16.64] ;  /* 0x1000000010d4efae */ /* 0x000fe2000b901d5e */
[----:B------:R-:W-:Y:S01]  /*11f40*/  ISETP.GE.AND P4, PT, R21, UR10, PT ;  /* 0x0000000a15007c0c */ /* 0x000fe2000bf86270 */
[----:B------:R-:W-:Y:S01]  /*11f50*/  IMAD.U32 R132, RZ, RZ, UR20 ;  /* 0x00000014ff847e24 */ /* 0x000fe2000f8e00ff */
[----:B------:R-:W-:Y:S01]  /*11f60*/  IADD3.X R3, R9, UR19, RZ, P1, !PT ;  /* 0x0000001309037c10 */ /* 0x000fe20008ffe4ff */
[----:B------:R-:W-:Y:S01]  /*11f70*/  @P5 STS.128 [R212+0x12000], RZ ;  /* 0x012000ffd4005388 */ /* 0x000fe20000000c00 */
[----:B------:R-:W-:Y:S01]  /*11f80*/  @!P6 LEA.HI.X R15, R6, R25, R9, 0x1, P2 ;  /* 0x00000019060fe211 */ /* 0x000fe200010f0c09 */
[----:B------:R-:W-:Y:S01]  /*11f90*/  IMAD.U32 R6, RZ, RZ, UR39 ;  /* 0x00000027ff067e24 */ /* 0x000fe2000f8e00ff */
[----:B------:R-:W-:Y:S01]  /*11fa0*/  LEA.HI.X R9, R18, R240, R7, 0x1, P3 ;  /* 0x000000f012097211 */ /* 0x000fe200018f0c07 */
[----:B------:R-:W-:Y:S01]  /*11fb0*/  IMAD.U32 R7, RZ, RZ, UR39 ;  /* 0x00000027ff077e24 */ /* 0x000fe2000f8e00ff */
[----:B------:R-:W-:Y:S02]  /*11fc0*/  ISETP.GE.AND P3, PT, R20, UR10, PT ;  /* 0x0000000a14007c0c */ /* 0x000fe4000bf66270 */
[----:B------:R-:W-:Y:S01]  /*11fd0*/  LEA R6, P2, R6, R236, 0x6 ;  /* 0x000000ec06067211 */ /* 0x000fe200078430ff */
[----:B------:R-:W-:Y:S01]  /*11fe0*/  @!PT LDS RZ, [RZ] ;  /* 0x00000000fffff984 */ /* 0x000fe20000000800 */
[----:B------:R-:W-:Y:S01]  /*11ff0*/  @!PT LDS RZ, [RZ] ;  /* 0x00000000fffff984 */ /* 0x000fe20000000800 */
[----:B------:R-:W-:Y:S01]  /*12000*/  @!PT LDS RZ, [RZ] ;  /* 0x00000000fffff984 */ /* 0x000fe20000000800 */
[----:B------:R-:W-:Y:S01]  /*12010*/  @!P5 LDGSTS.E.BYPASS.LTC128B.128 [R212+0x12000], desc[UR30][R8.64+0x80] ;  /* 0x1200008008d4dfae */ /* 0x000fe2000b901d5e */
[----:B------:R-:W-:Y:S02]  /*12020*/  @!P6 IADD3 R4, P0, R5, UR24, RZ ;  /* 0x000000180504ec10 */ /* 0x000fe4000ff1e0ff */
[----:B------:R-:W-:Y:S01]  /*12030*/  LEA.HI.X.SX32 R7, R7, R237, 0x6, P2 ;  /* 0x000000ed07077211 */ /* 0x000fe200010f36ff */
[----:B------:R-:W-:Y:S01]  /*12040*/  @P4 STS.128 [R212+0x14000], RZ ;  /* 0x014000ffd4004388 */ /* 0x000fe20000000c00 */
[----:B------:R-:W-:Y:S02]  /*12050*/  @!P6 IADD3.X R2, R3, UR19, RZ, P0, !PT ;  /* 0x000000130302ec10 */ /* 0x000fe400087fe4ff */
[C---:B------:R-:W-:Y:S01]  /*12060*/  @!P6 LEA R10, P0, R4.reuse, R10, 0x1 ;  /* 0x0000000a040ae211 */ /* 0x040fe200078008ff */
[----:B------:R-:W-:Y:S01]  /*12070*/  @!PT LDS RZ, [RZ] ;  /* 0x00000000fffff984 */ /* 0x000fe20000000800 */
[----:B------:R-:W-:Y:S01]  /*12080*/  @!PT LDS RZ, [RZ] ;  /* 0x00000000fffff984 */ /* 0x000fe20000000800 */
[----:B------:R-:W-:Y:S01]  /*12090*/  @!PT LDS RZ, [RZ] ;  /* 0x00000000fffff984 */ /* 0x000fe20000000800 */
[----:B------:R-:W-:Y:S01]  /*120a0*/  @!P4 LDGSTS.E.BYPASS.LTC128B.128 [R212+0x14000], desc[UR30][R8.64+0x100] ;  /* 0x1400010008d4cfae */ /* 0x000fe2000b901d5e */
[----:B------:R-:W-:Y:S01]  /*120b0*/  IMAD R7, R7, UR6, RZ ;  /* 0x0000000607077c24 */ /* 0x000fe2000f8e02ff */
[C---:B------:R-:W-:Y:S02]  /*120c0*/  @!P6 LEA R12, P1, R5.reuse, R11, 0x1 ;  /* 0x0000000b050ce211 */ /* 0x040fe400078208ff */
[----:B------:R-:W-:Y:S01]  /*120d0*/  @P3 STS.128 [R212+0x16000], RZ ;  /* 0x016000ffd4003388 */ /* 0x000fe20000000c00 */
[----:B------:R-:W-:Y:S01]  /*120e0*/  @!P6 LEA.HI.X R11, R4, R23, R2, 0x1, P0 ;  /* 0x00000017040be211 */ /* 0x000fe200000f0c02 */
[C---:B------:R-:W-:Y:S01]  /*120f0*/  IMAD R7, R6.reuse, UR7, R7 ;  /* 0x0000000706077c24 */ /* 0x040fe2000f8e0207 */
[----:B------:R-:W-:Y:S01]  /*12100*/  @!P6 LEA.HI.X R13, R5, R24, R3, 0x1, P1 ;  /* 0x00000018050de211 */ /* 0x000fe200008f0c03 */
[----:B------:R-:W-:Y:S01]  /*12110*/  @!PT LDS RZ, [RZ] ;  /* 0x00000000fffff984 */ /* 0x000fe20000000800 */
[----:B------:R-:W-:Y:S01]  /*12120*/  @!PT LDS RZ, [RZ] ;  /* 0x00000000fffff984 */ /* 0x000fe20000000800 */
[----:B------:R-:W-:Y:S01]  /*12130*/  @!PT LDS RZ, [RZ] ;  /* 0x00000000fffff984 */ /* 0x000fe20000000800 */
[----:B------:R-:W-:Y:S01]  /*12140*/  @!P3 LDGSTS.E.BYPASS.LTC128B.128 [R212+0x16000], desc[UR30][R8.64+0x180] ;  /* 0x1600018008d4bfae */ /* 0x000fe2000b901d5e */
[----:B------:R-:W-:Y:S03]  /*12150*/  IMAD.WIDE.U32 R22, R6, UR6, RZ ;  /* 0x0000000606167c25 */ /* 0x000fe6000f8e00ff */
[----:B------:R-:W-:Y:S01]  /*12160*/  @P6 STS.128 [R212+0x10800], RZ ;  /* 0x010800ffd4006388 */ /* 0x000fe20000000c00 */
[----:B------:R-:W-:Y:S01]  /*12170*/  IMAD.IADD R7, R23, 0x1, R7 ;  /* 0x0000000117077824 */ /* 0x000fe200078e0207 */
[C---:B------:R-:W-:Y:S01]  /*12180*/  LEA R6, P2, R22.reuse, R241, 0x1 ;  /* 0x000000f116067211 */ /* 0x040fe200078408ff */
[----:B------:R-:W-:Y:S01]  /*12190*/  IMAD.U32 R4, RZ, RZ, UR39 ;  /* 0x00000027ff047e24 */ /* 0x000fe2000f8e00ff */
[----:B------:R-:W-:Y:S01]  /*121a0*/  @!PT LDS RZ, [RZ] ;  /* 0x00000000fffff984 */ /* 0x000fe20000000800 */
[----:B------:R-:W-:Y:S01]  /*121b0*/  @!PT LDS RZ, [RZ] ;  /* 0x00000000fffff984 */ /* 0x000fe20000000800 */
[----:B------:R-:W-:Y:S01]  /*121c0*/  @!PT LDS RZ, [RZ] ;  /* 0x00000000fffff984 */ /* 0x000fe20000000800 */
[----:B------:R-:W-:Y:S01]  /*121d0*/  @!P6 LDGSTS.E.BYPASS.LTC128B.128 [R212+0x10800], desc[UR30][R14.64] ;  /* 0x108000000ed4efae */ /* 0x000fe2000b901d5e */
[----:B------:R-:W-:Y:S01]  /*121e0*/  IMAD.U32 R5, RZ, RZ, UR39 ;  /* 0x00000027ff057e24 */ /* 0x000fe2000f8e00ff */
[----:B------:R-:W-:Y:S01]  /*121f0*/  LEA.HI.X R7, R22, R240, R7, 0x1, P2 ;  /* 0x000000f016077211 */ /* 0x000fe200010f0c07 */
[----:B------:R-:W-:Y:S01]  /*12200*/  IMAD.U32 R2, RZ, RZ, UR39 ;  /* 0x00000027ff027e24 */ /* 0x000fe2000f8e00ff */
[----:B------:R-:W-:Y:S01]  /*12210*/  @P5 STS.128 [R212+0x12800], RZ ;  /* 0x012800ffd4005388 */ /* 0x000fe20000000c00 */
[----:B------:R-:W-:Y:S01]  /*12220*/  LEA R4, P1, R4, R234, 0x6 ;  /* 0x000000ea04047211 */ /* 0x000fe200078230ff */
[----:B------:R-:W-:Y:S02]  /*12230*/  IMAD.U32 R3, RZ, RZ, UR39 ;  /* 0x00000027ff037e24 */ /* 0x000fe4000f8e00ff */
[----:B------:R-:W-:Y:S01]  /*12240*/  @!PT LDS RZ, [RZ] ;  /* 0x00000000fffff984 */ /* 0x000fe20000000800 */
[----:B------:R-:W-:Y:S01]  /*12250*/  @!PT LDS RZ, [RZ] ;  /* 0x00000000fffff984 */ /* 0x000fe20000000800 */
[----:B------:R-:W-:Y:S01]  /*12260*/  @!PT LDS RZ, [RZ] ;  /* 0x00000000fffff984 */ /* 0x000fe20000000800 */
[----:B------:R-:W-:Y:S01]  /*12270*/  @!P5 LDGSTS.E.BYPASS.LTC128B.128 [R212+0x12800], desc[UR30][R6.64+0x80] ;  /* 0x1280008006d4dfae */ /* 0x000fe2000b901d5e */
[----:B------:R-:W-:Y:S01]  /*12280*/  LEA.HI.X.SX32 R5, R5, R235, 0x6, P1 ;  /* 0x000000eb05057211 */ /* 0x000fe200008f36ff */
[----:B------:R-:W-:Y:S01]  /*12290*/  IMAD.WIDE.U32 R20, R4, UR6, RZ ;  /* 0x0000000604147c25 */ /* 0x000fe2000f8e00ff */
[----:B------:R-:W-:Y:S01]  /*122a0*/  LEA R2, P0, R2, R232, 0x6 ;  /* 0x000000e802027211 */ /* 0x000fe200078030ff */
[----:B------:R-:W-:Y:S02]  /*122b0*/  @P4 STS.128 [R212+0x14800], RZ ;  /* 0x014800ffd4004388 */ /* 0x000fe40000000c00 */
[----:B------:R-:W-:Y:S01]  /*122c0*/  IMAD R5, R5, UR6, RZ ;  /* 0x0000000605057c24 */ /* 0x000fe2000f8e02ff */
[----:B------:R-:W-:Y:S01]  /*122d0*/  LEA.HI.X.SX32 R3, R3, R233, 0x6, P0 ;  /* 0x000000e903037211 */ /* 0x000fe200000f36ff */
[----:B------:R-:W-:Y:S01]  /*122e0*/  @!PT LDS RZ, [RZ] ;  /* 0x00000000fffff984 */ /* 0x000fe20000000800 */
[----:B------:R-:W-:Y:S01]  /*122f0*/  @!PT LDS RZ, [RZ] ;  /* 0x00000000fffff984 */ /* 0x000fe20000000800 */
[----:B------:R-:W-:Y:S01]  /*12300*/  @!PT LDS RZ, [RZ] ;  /* 0x00000000fffff984 */ /* 0x000fe20000000800 */
[----:B------:R-:W-:Y:S01]  /*12310*/  @!P4 LDGSTS.E.BYPASS.LTC128B.128 [R212+0x14800], desc[UR30][R6.64+0x100] ;  /* 0x1480010006d4cfae */ /* 0x000fe2000b901d5e */
[----:B------:R-:W-:Y:S03]  /*12320*/  IMAD.WIDE.U32 R18, R2, UR6, RZ ;  /* 0x0000000602127c25 */ /* 0x000fe6000f8e00ff */
[----:B------:R-:W-:Y:S01]  /*12330*/  @P3 STS.128 [R212+0x16800], RZ ;  /* 0x016800ffd4003388 */ /* 0x000fe20000000c00 */
[----:B------:R-:W-:Y:S01]  /*12340*/  IMAD R5, R4, UR7, R5 ;  /* 0x0000000704057c24 */ /* 0x000fe2000f8e0205 */
[-C--:B------:R-:W-:Y:S01]  /*12350*/  LEA R4, P1, R20, R241.reuse, 0x1 ;  /* 0x000000f114047211 */ /* 0x080fe200078208ff */
[----:B------:R-:W-:Y:S01]  /*12360*/  IMAD R3, R3, UR6, RZ ;  /* 0x0000000603037c24 */ /* 0x000fe2000f8e02ff */
[----:B------:R-:W-:Y:S01]  /*12370*/  @!PT LDS RZ, [RZ] ;  /* 0x00000000fffff984 */ /* 0x000fe20000000800 */
[----:B------:R-:W-:Y:S01]  /*12380*/  @!PT LDS RZ, [RZ] ;  /* 0x00000000fffff984 */ /* 0x000fe20000000800 */
[----:B------:R-:W-:Y:S01]  /*12390*/  @!PT LDS RZ, [RZ] ;  /* 0x00000000fffff984 */ /* 0x000fe20000000800 */
[----:B------:R-:W-:Y:S01]  /*123a0*/  @!P3 LDGSTS.E.BYPASS.LTC128B.128 [R212+0x16800], desc[UR30][R6.64+0x180] ;  /* 0x1680018006d4bfae */ /* 0x000fe2000b901d5e */
[----:B------:R-:W-:Y:S02]  /*123b0*/  IMAD.IADD R5, R21, 0x1, R5 ;  /* 0x0000000115057824 */ /* 0x000fe400078e0205 */
[----:B------:R-:W-:Y:S01]  /*123c0*/  IMAD R3, R2, UR7, R3 ;  /* 0x0000000702037c24 */ /* 0x000fe2000f8e0203 */
[----:B------:R-:W-:Y:S01]  /*123d0*/  @P6 STS.128 [R212+0x11000], RZ ;  /* 0x011000ffd4006388 */ /* 0x000fe20000000c00 */
[----:B------:R-:W-:Y:S02]  /*123e0*/  LEA R2, P0, R18, R241, 0x1 ;  /* 0x000000f112027211 */ /* 0x000fe400078008ff */
[----:B------:R-:W-:Y:S01]  /*123f0*/  LEA.HI.X R5, R20, R240, R5, 0x1, P1 ;  /* 0x000000f014057211 */ /* 0x000fe200008f0c05 */
[----:B------:R-:W-:Y:S01]  /*12400*/  @!PT LDS RZ, [RZ] ;  /* 0x00000000fffff984 */ /* 0x000fe20000000800 */
[----:B------:R-:W-:Y:S01]  /*12410*/  @!PT LDS RZ, [RZ] ;  /* 0x00000000fffff984 */ /* 0x000fe20000000800 */
[----:B------:R-:W-:Y:S01]  /*12420*/  @!PT LDS RZ, [RZ] ;  /* 0x00000000fffff984 */ /* 0x000fe20000000800 */
[----:B------:R-:W-:Y:S01]  /*12430*/  @!P6 LDGSTS.E.BYPASS.LTC128B.128 [R212+0x11000], desc[UR30][R12.64] ;  /* 0x110000000cd4efae */ /* 0x000fe2000b901d5e */
[----:B------:R-:W-:Y:S02]  /*12440*/  IADD3 R3, R19, R3, RZ ;  /* 0x0000000313037210 */ /* 0x000fe40007ffe0ff */
[----:B------:R-:W-:Y:S01]  /*12450*/  LEA R134, P1, R134, R230, 0x6 ;  /* 0x000000e686867211 */ /* 0x000fe200078230ff */
[----:B------:R-:W-:Y:S01]  /*12460*/  @P5 STS.128 [R212+0x13000], RZ ;  /* 0x013000ffd4005388 */ /* 0x000fe20000000c00 */
[----:B------:R-:W-:Y:S02]  /*12470*/  LEA.HI.X R3, R18, R240, R3, 0x1, P0 ;  /* 0x000000f012037211 */ /* 0x000fe400000f0c03 */
[----:B------:R-:W-:Y:S01]  /*12480*/  LEA.HI.X.SX32 R135, R132, R231, 0x6, P1 ;  /* 0x000000e784877211 */ /* 0x000fe200008f36ff */
[----:B------:R-:W-:Y:S01]  /*12490*/  @!PT LDS RZ, [RZ] ;  /* 0x00000000fffff984 */ /* 0x000fe20000000800 */
[----:B------:R-:W-:Y:S01]  /*124a0*/  @!PT LDS RZ, [RZ] ;  /* 0x00000000fffff984 */ /* 0x000fe20000000800 */
[----:B------:R-:W-:Y:S01]  /*124b0*/  @!PT LDS RZ, [RZ] ;  /* 0x00000000fffff984 */ /* 0x000fe20000000800 */
[----:B------:R-:W-:Y:S04]  /*124c0*/  @!P5 LDGSTS.E.BYPASS.LTC128B.128 [R212+0x13000], desc[UR30][R4.64+0x80] ;  /* 0x1300008004d4dfae */ /* 0x000fe8000b901d5e */
[----:B------:R-:W-:Y:S01]  /*124d0*/  @P4 STS.128 [R212+0x15000], RZ ;  /* 0x015000ffd4004388 */ /* 0x000fe20000000c00 */
[----:B------:R-:W-:Y:S03]  /*124e0*/  IMAD R132, R135, UR8, RZ ;  /* 0x0000000887847c24 */ /* 0x000fe6000f8e02ff */
[----:B------:R-:W-:Y:S01]  /*124f0*/  @!PT LDS RZ, [RZ] ;  /* 0x00000000fffff984 */ /* 0x000fe20000000800 */
[----:B------:R-:W-:Y:S01]  /*12500*/  @!PT LDS RZ, [RZ] ;  /* 0x00000000fffff984 */ /* 0x000fe20000000800 */
[----:B------:R-:W-:Y:S01]  /*12510*/  @!PT LDS RZ, [RZ] ;  /* 0x00000000fffff984 */ /* 0x000fe20000000800 */
[----:B------:R-:W-:Y:S01]  /*12520*/  @!P4 LDGSTS.E.BYPASS.LTC128B.128 [R212+0x15000], desc[UR30][R4.64+0x100] ;  /* 0x1500010004d4cfae */ /* 0x000fe2000b901d5e */
[C---:B------:R-:W-:Y:S02]  /*12530*/  IMAD R132, R134.reuse, UR9, R132 ;  /* 0x0000000986847c24 */ /* 0x040fe4000f8e0284 */
[----:B------:R-:W-:Y:S01]  /*12540*/  IMAD.WIDE.U32 R134, R134, UR8, RZ ;  /* 0x0000000886867c25 */ /* 0x000fe2000f8e00ff */
[----:B------:R-:W-:Y:S03]  /*12550*/  @P3 STS.128 [R212+0x17000], RZ ;  /* 0x017000ffd4003388 */ /* 0x000fe60000000c00 */
[----:B------:R-:W-:Y:S01]  /*12560*/  IMAD.IADD R132, R135, 0x1, R132 ;  /* 0x0000000187847824 */ /* 0x000fe200078e0284 */
        /* <DEDUP_REMOVED lines=26> */
[----:B------:R-:W3:Y:S04]  /*12710*/  LDSM.16.M88.4 R16, [R184+0x8800] ;  /* 0x00880000b810783b */ /* 0x000ee80000000200 */
[----:B------:R-:W4:Y:S04]  /*12720*/  LDSM.16.M88.4 R24, [R184+0x9000] ;  /* 0x00900000b818783b */ /* 0x000f280000000200 */
[----:B------:R-:W5:Y:S04]  /*12730*/  LDSM.16.M88.4 R168, [R184+0x9800] ;  /* 0x00980000b8a8783b */ /* 0x000f680000000200 */
[----:B------:R-:W0:Y:S01]  /*12740*/  LDGDEPBAR ;  /* 0x00000000000079af */ /* 0x000e220000000000 */
[----:B--2---:R-:W-:Y:S03]  /*12750*/  IMAD.U32 R2, RZ, RZ, UR20 ;  /* 0x00000014ff027e24 */ /* 0x004fe6000f8e00ff */
[----:B------:R-:W-:Y:S01]  /*12760*/  LDSM.16.M88.4 R172, [R193] ;  /* 0x00000000c1ac783b */ /* 0x000fe20000000200 */
[----:B------:R-:W-:Y:S01]  /*12770*/  IMAD.U32 R3, RZ, RZ, UR20 ;  /* 0x00000014ff037e24 */ /* 0x000fe2000f8e00ff */
[----:B------:R-:W-:Y:S04]  /*12780*/  LEA R2, P0, R2, R236, 0x6 ;  /* 0x000000ec02027211 */ /* 0x000fe800078030ff */
[----:B------:R-:W-:Y:S05]  /*12790*/  LEA.HI.X.SX32 R3, R3, R237, 0x6, P0 ;  /* 0x000000ed03037211 */ /* 0x000fea00000f36ff */
[----:B------:R-:W-:Y:S01]  /*127a0*/  IMAD R3, R3, UR8, RZ ;  /* 0x0000000803037c24 */ /* 0x000fe2000f8e02ff */
[C---:B-1----:R-:W-:Y:S06]  /*127b0*/  HMMA.16816.F32 R4, R32.reuse, R8, RZ ;  /* 0x000000082004723c */ /* 0x042fec00000018ff */
[C---:B------:R-:W-:Y:S06]  /*127c0*/  HMMA.16816.F32 R8, R32.reuse, R10, RZ ;  /* 0x0000000a2008723c */ /* 0x040fec00000018ff */
[C---:B---3--:R-:W-:Y:S06]  /*127d0*/  HMMA.16816.F32 R12, R32.reuse, R16, RZ ;  /* 0x00000010200c723c */ /* 0x048fec00000018ff */
[C---:B------:R-:W-:Y:S06]  /*127e0*/  HMMA.16816.F32 R16, R32.reuse, R18, RZ ;  /* 0x000000122010723c */ /* 0x040fec00000018ff */
[C---:B----4-:R-:W-:Y:S06]  /*127f0*/  HMMA.16816.F32 R20, R32.reuse, R24, RZ ;  /* 0x000000182014723c */ /* 0x050fec00000018ff */
[C---:B------:R-:W-:Y:S06]  /*12800*/  HMMA.16816.F32 R24, R32.reuse, R26, RZ ;  /* 0x0000001a2018723c */ /* 0x040fec00000018ff */
[C---:B-----5:R-:W-:Y:S06]  /*12810*/  HMMA.16816.F32 R28, R32.reuse, R168, RZ ;  /* 0x000000a8201c723c */ /* 0x060fec00000018ff */
[----:B------:R-:W-:Y:S01]  /*12820*/  HMMA.16816.F32 R32, R32, R170, RZ ;  /* 0x000000aa2020723c */ /* 0x000fe200000018ff */
[----:B------:R-:W1:Y:S05]  /*12830*/  LDSM.16.M88.4 R168, [R196] ;  /* 0x00000000c4a8783b */ /* 0x000e6a0000000200 */
[C---:B-1----:R-:W-:Y:S06]  /*12840*/  HMMA.16816.F32 R4, R172.reuse, R168, R4 ;  /* 0x000000a8ac04723c */ /* 0x042fec0000001804 */
[C---:B------:R-:W-:Y:S01]  /*12850*/  HMMA.16816.F32 R8, R172.reuse, R170, R8 ;  /* 0x000000aaac08723c */ /* 0x040fe20000001808 */
        /* <DEDUP_REMOVED lines=8> */
[----:B------:R-:W-:Y:S01]  /*128e0*/  HMMA.16816.F32 R32, R172, R170, R32 ;  /* 0x000000aaac20723c */ /* 0x000fe20000001820 */
[----:B------:R-:W-:Y:S04]  /*128f0*/  LDSM.16.M88.4 R168, [R195] ;  /* 0x00000000c3a8783b */ /* 0x000fe80000000200 */
[----:B------:R-:W1:Y:S02]  /*12900*/  LDSM.16.M88.4 R172, [R190+0x8000] ;  /* 0x00800000beac783b */ /* 0x000e640000000200 */
[C---:B-1----:R-:W-:Y:S06]  /*12910*/  HMMA.16816.F32 R4, R168.reuse, R172, R4 ;  /* 0x000000aca804723c */ /* 0x042fec0000001804 */
[C---:B------:R-:W-:Y:S01]  /*12920*/  HMMA.16816.F32 R8, R168.reuse, R174, R8 ;  /* 0x000000aea808723c */ /* 0x040fe20000001808 */
[----:B------:R-:W1:Y:S05]  /*12930*/  LDSM.16.M88.4 R172, [R190+0x8800] ;  /* 0x00880000beac783b */ /* 0x000e6a0000000200 */
[C---:B-1----:R-:W-:Y:S06]  /*12940*/  HMMA.16816.F32 R12, R168.reuse, R172, R12 ;  /* 0x000000aca80c723c */ /* 0x042fec000000180c */
[C---:B------:R-:W-:Y:S01]  /*12950*/  HMMA.16816.F32 R16, R168.reuse, R174, R16 ;  /* 0x000000aea810723c */ /* 0x040fe20000001810 */
[----:B------:R-:W1:Y:S05]  /*12960*/  LDSM.16.M88.4 R172, [R190+0x9000] ;  /* 0x00900000beac783b */ /* 0x000e6a0000000200 */
[C---:B-1----:R-:W-:Y:S06]  /*12970*/  HMMA.16816.F32 R20, R168.reuse, R172, R20 ;  /* 0x000000aca814723c */ /* 0x042fec0000001814 */
[C---:B------:R-:W-:Y:S01]  /*12980*/  HMMA.16816.F32 R24, R168.reuse, R174, R24 ;  /* 0x000000aea818723c */ /* 0x040fe20000001818 */
[----:B------:R-:W1:Y:S05]  /*12990*/  LDSM.16.M88.4 R172, [R190+0x9800] ;  /* 0x00980000beac783b */ /* 0x000e6a0000000200 */
[C---:B-1----:R-:W-:Y:S06]  /*129a0*/  HMMA.16816.F32 R28, R168.reuse, R172, R28 ;  /* 0x000000aca81c723c */ /* 0x042fec000000181c */
[----:B------:R-:W-:Y:S01]  /*129b0*/  HMMA.16816.F32 R32, R168, R174, R32 ;  /* 0x000000aea820723c */ /* 0x000fe20000001820 */
[----:B------:R-:W-:Y:S04]  /*129c0*/  LDSM.16.M88.4 R168, [R194] ;  /* 0x00000000c2a8783b */ /* 0x000fe80000000200 */
[----:B------:R-:W1:Y:S02]  /*129d0*/  LDSM.16.M88.4 R172, [R189] ;  /* 0x00000000bdac783b */ /* 0x000e640000000200 */
        /* <DEDUP_REMOVED lines=11> */
[----:B------:R-:W-:Y:S04]  /*12a90*/  LDSM.16.M88.4 R168, [R192+0x2000] ;  /* 0x00200000c0a8783b */ /* 0x000fe80000000200 */
        /* <DEDUP_REMOVED lines=13> */
[----:B------:R-:W1:Y:S02]  /*12b70*/  LDSM.16.M88.4 R172, [R208] ;  /* 0x00000000d0ac783b */ /* 0x000e640000000200 */
        /* <DEDUP_REMOVED lines=138> */
[----:B------:R-:W1:Y:S01]  /*13420*/  LDSM.16.M88.4 R172, [R189+0x7800] ;  /* 0x00780000bdac783b */ /* 0x000e620000000200 */
[----:B------:R-:W-:Y:S04]  /*13430*/  DEPBAR.LE SB0, 0x0 ;  /* 0x000080000000791a */ /* 0x000fe80000000000 */
[----:B------:R-:W-:Y:S01]  /*13440*/  BAR.SYNC.DEFER_BLOCKING 0x0 ;  /* 0x0000000000007b1d */ /* 0x000fe20000010000 */
[C---:B-1----:R-:W-:Y:S06]  /*13450*/  HMMA.16816.F32 R28, R168.reuse, R172, R28 ;  /* 0x000000aca81c723c */ /* 0x042fec000000181c */
[----:B------:R-:W-:Y:S07]  /*13460*/  HMMA.16816.F32 R32, R168, R174, R32 ;  /* 0x000000aea820723c */ /* 0x000fee0000001820 */
[----:B------:R-:W-:Y:S01]  /*13470*/  IMAD R169, R2, UR9, R3 ;  /* 0x0000000902a97c24 */ /* 0x000fe2000f8e0203 */
[-C--:B------:R-:W-:Y:S03]  /*13480*/  LEA R170, P0, R134, R243.reuse, 0x1 ;  /* 0x000000f386aa7211 */ /* 0x080fe600078008ff */
[----:B------:R-:W-:Y:S01]  /*13490*/  IMAD.WIDE.U32 R2, R2, UR8, RZ ;  /* 0x0000000802027c25 */ /* 0x000fe2000f8e00ff */
[-C--:B------:R-:W-:Y:S02]  /*134a0*/  LEA.HI.X R171, R134, R242.reuse, R132, 0x1, P0 ;  /* 0x000000f286ab7211 */ /* 0x080fe400000f0c84 */
[----:B------:R-:W-:Y:S01]  /*134b0*/  MOV R132, UR20 ;  /* 0x0000001400847c02 */ /* 0x000fe20008000f00 */
[----:B------:R-:W-:Y:S01]  /*134c0*/  IMAD.IADD R169, R3, 0x1, R169 ;  /* 0x0000000103a97824 */ /* 0x000fe200078e02a9 */
[C---:B------:R-:W-:Y:S01]  /*134d0*/  LEA R168, P0, R2.reuse, R243, 0x1 ;  /* 0x000000f302a87211 */ /* 0x040fe200078008ff */
[----:B------:R-:W-:Y:S03]  /*134e0*/  IMAD.U32 R3, RZ, RZ, UR20 ;  /* 0x00000014ff037e24 */ /* 0x000fe6000f8e00ff */
[----:B------:R-:W-:Y:S02]  /*134f0*/  LEA.HI.X R169, R2, R242, R169, 0x1, P0 ;  /* 0x000000f202a97211 */ /* 0x000fe400000f0ca9 */
[----:B------:R-:W-:Y:S04]  /*13500*/  LEA R2, P0, R132, R234, 0x6 ;  /* 0x000000ea84027211 */ /* 0x000fe800078030ff */
[----:B------:R-:W-:Y:S05]  /*13510*/  LEA.HI.X.SX32 R3, R3, R235, 0x6, P0 ;  /* 0x000000eb03037211 */ /* 0x000fea00000f36ff */
[----:B------:R-:W-:Y:S04]  /*13520*/  IMAD R3, R3, UR8, RZ ;  /* 0x0000000803037c24 */ /* 0x000fe8000f8e02ff */
[C---:B------:R-:W-:Y:S02]  /*13530*/  IMAD R132, R2.reuse, UR9, R3 ;  /* 0x0000000902847c24 */ /* 0x040fe4000f8e0203 */
[----:B------:R-:W-:Y:S04]  /*13540*/  IMAD.WIDE.U32 R2, R2, UR8, RZ ;  /* 0x0000000802027c25 */ /* 0x000fe8000f8e00ff */
[----:B------:R-:W-:Y:S01]  /*13550*/  IMAD.IADD R132, R3, 0x1, R132 ;  /* 0x0000000103847824 */ /* 0x000fe200078e0284 */
[C---:B------:R-:W-:Y:S01]  /*13560*/  LEA R134, P0, R2.reuse, R243, 0x1 ;  /* 0x000000f302867211 */ /* 0x040fe200078008ff */
[----:B------:R-:W-:Y:S03]  /*13570*/  IMAD.U32 R3, RZ, RZ, UR20 ;  /* 0x00000014ff037e24 */ /* 0x000fe6000f8e00ff */
[----:B------:R-:W-:Y:S01]  /*13580*/  LEA.HI.X R135, R2, R242, R132, 0x1, P0 ;  /* 0x000000f202877211 */ /* 0x000fe200000f0c84 */
[----:B------:R-:W-:Y:S05]  /*13590*/  IMAD.U32 R2, RZ, RZ, UR20 ;  /* 0x00000014ff027e24 */ /* 0x000fea000f8e00ff */
[----:B------:R-:W-:Y:S04]  /*135a0*/  LEA R2, P0, R2, R232, 0x6 ;  /* 0x000000e802027211 */ /* 0x000fe800078030ff */
[----:B------:R-:W-:Y:S01]  /*135b0*/  LEA.HI.X.SX32 R3, R3, R233, 0x6, P0 ;  /* 0x000000e903037211 */ /* 0x000fe200000f36ff */
[C---:B------:R-:W-:Y:S04]  /*135c0*/  IMAD.WIDE.U32 R172, R2.reuse, UR8, RZ ;  /* 0x0000000802ac7c25 */ /* 0x040fe8000f8e00ff */
[----:B------:R-:W-:Y:S04]  /*135d0*/  IMAD R3, R3, UR8, RZ ;  /* 0x0000000803037c24 */ /* 0x000fe8000f8e02ff */
[----:B------:R-:W-:Y:S01]  /*135e0*/  IMAD R3, R2, UR9, R3 ;  /* 0x0000000902037c24 */ /* 0x000fe2000f8e0203 */
[C---:B------:R-:W-:Y:S03]  /*135f0*/  LEA R2, P0, R172.reuse, R243, 0x1 ;  /* 0x000000f3ac027211 */ /* 0x040fe600078008ff */
[----:B------:R-:W-:Y:S05]  /*13600*/  IMAD.IADD R3, R173, 0x1, R3 ;  /* 0x00000001ad037824 */ /* 0x000fea00078e0203 */
[----:B------:R-:W-:Y:S02]  /*13610*/  LEA.HI.X R3, R172, R242, R3, 0x1, P0 ;  /* 0x000000f2ac037211 */ /* 0x000fe400000f0c03 */
[----:B------:R-:W-:Y:S11]  /*13620*/  PLOP3.LUT P0, PT, PT, PT, UP0, 0x80, 0x0 ;  /* 0x000000000000781c */ /* 0x000ff60003f0f008 */
[----:B------:R-:W-:Y:S02]  /*13630*/  @!UPT UIADD3 URZ, URZ, URZ, URZ ;  /* 0x0000003f3f3ff290 */ /* 0x000fe4000fffe03f */
[----:B------:R-:W-:Y:S05]  /*13640*/  @P0 BRA `(.L_x_582) ;  /* 0xffffffdc00c40947 */ /* 0x000fea000383ffff */
.L_x_581:
[----:B------:R2:W3:Y:S01]  /*13650*/  LDL.S16 R219, [R1+0x6c] ;  /* 0x00006c0001db7983 */ /* 0x0004e20000100600 */
[----:B-1----:R-:W-:Y:S01]  /*13660*/  FMNMX.FTZ R3, R4, R0, !PT ;  /* 0x0000000004037209 */ /* 0x002fe20007810000 */
[----:B------:R-:W-:Y:S01]  /*13670*/  USHF.L.U32 UR38, UR39, 0x1, URZ ;  /* 0x0000000127267899 */ /* 0x000fe2000800063f */
[----:B------:R-:W-:Y:S01]  /*13680*/  FMNMX.FTZ R2, R6, R133, !PT ;  /* 0x0000008506027209 */ /* 0x000fe20007810000 */
[----:B------:R2:W4:Y:S01]  /*13690*/  LDL.S16 R218, [R1+0x68] ;  /* 0x0000680001da7983 */ /* 0x0005220000100600 */
[----:B------:R-:W-:Y:S01]  /*136a0*/  FMNMX.FTZ R3, R5, R3, !PT ;  /* 0x0000000305037209 */ /* 0x000fe20007810000 */
[----:B------:R-:W-:Y:S01]  /*136b0*/  UIADD3 UR20, UR35, -0x4498517b, URZ ;  /* 0xbb67ae8523147890 */ /* 0x000fe2000fffe03f */
[----:B------:R-:W-:Y:S01]  /*136c0*/  FMNMX.FTZ R2, R7, R2, !PT ;  /* 0x0000000207027209 */ /* 0x000fe20007810000 */
[----:B------:R-:W-:Y:S01]  /*136d0*/  ULOP3.LUT UR21, UR38, UR35, URZ, 0x3c, !UPT ;  /* 0x0000002326157292 */ /* 0x000fe2000f8e3c3f */
        /* <DEDUP_REMOVED lines=23> */
[----:B------:R-:W-:Y:S01]  /*13850*/  ULOP3.LUT UR38, UR38, UR35, URZ, 0x3c, !UPT ;  /* 0x0000002326267292 */ /* 0x000fe2000f8e3c3f */
        /* <DEDUP_REMOVED lines=15> */
[----:B------:R-:W-:Y:S03]  /*13950*/  FMNMX.FTZ R3, R35, R2, !PT ;  /* 0x0000000223037209 */ /* 0x000fe60007810000 */
[----:B------:R-:W1:Y:S08]  /*13960*/  SHFL.BFLY PT, R2, R132, 0x2, 0x1f ;  /* 0x0c401f0084027f89 */ /* 0x000e7000000e0000 */
[----:B------:R-:W5:Y:S01]  /*13970*/  SHFL.BFLY PT, R134, R3, 0x2, 0x1f ;  /* 0x0c401f0003867f89 */ /* 0x000f6200000e0000 */
[----:B-1----:R-:W-:Y:S02]  /*13980*/  FMNMX.FTZ R132, R132, R2, !PT ;  /* 0x0000000284847209 */ /* 0x002fe40007810000 */
[----:B-----5:R-:W-:Y:S05]  /*13990*/  FMNMX.FTZ R3, R3, R134, !PT ;  /* 0x0000008603037209 */ /* 0x020fea0007810000 */
[----:B------:R-:W1:Y:S08]  /*139a0*/  SHFL.BFLY PT, R2, R132, 0x1, 0x1f ;  /* 0x0c201f0084027f89 */ /* 0x000e7000000e0000 */
[----:B------:R-:W5:Y:S01]  /*139b0*/  SHFL.BFLY PT, R134, R3, 0x1, 0x1f ;  /* 0x0c201f0003867f89 */ /* 0x000f6200000e0000 */
[----:B-1----:R-:W-:Y:S02]  /*139c0*/  FMNMX.FTZ R132, R132, R2, !PT ;  /* 0x0000000284847209 */ /* 0x002fe40007810000 */
[----:B-----5:R-:W-:Y:S03]  /*139d0*/  FMNMX.FTZ R3, R3, R134, !PT ;  /* 0x0000008603037209 */ /* 0x020fe60007810000 */
[C---:B------:R-:W-:Y:S01]  /*139e0*/  FMUL.FTZ R134, R132.reuse, UR4 ;  /* 0x0000000484867c20 */ /* 0x040fe20008410000 */
[C---:B------:R-:W-:Y:S01]  /*139f0*/  FSETP.NEU.FTZ.AND P1, PT, R132.reuse, -INF , PT ;  /* 0xff8000008400780b */ /* 0x040fe20003f3d000 */
[----:B------:R-:W-:Y:S01]  /*13a00*/  FADD.FTZ R0, -R132, R0 ;  /* 0x0000000084007221 */ /* 0x000fe20000010100 */
[C---:B------:R-:W-:Y:S01]  /*13a10*/  FSETP.NEU.FTZ.AND P0, PT, R3.reuse, -INF , PT ;  /* 0xff8000000300780b */ /* 0x040fe20003f1d000 */
[C---:B------:R-:W-:Y:S01]  /*13a20*/  FMUL.FTZ R135, R3.reuse, UR4 ;  /* 0x0000000403877c20 */ /* 0x040fe20008410000 */
[----:B------:R-:W-:Y:S01]  /*13a30*/  FSEL R134, R134, RZ, P1 ;  /* 0x000000ff86867208 */ /* 0x000fe20000800000 */
[----:B------:R-:W-:Y:S01]  /*13a40*/  FMUL.FTZ R2, R0, UR4 ;  /* 0x0000000400027c20 */ /* 0x000fe20008410000 */
[----:B------:R-:W-:Y:S02]  /*13a50*/  FADD.FTZ R0, -R3, R133 ;  /* 0x0000008503007221 */ /* 0x000fe40000010100 */
[----:B------:R-:W-:Y:S01]  /*13a60*/  FSEL R135, R135, RZ, P0 ;  /* 0x000000ff87877208 */ /* 0x000fe20000000000 */
[--C-:B------:R-:W-:Y:S01]  /*13a70*/  FFMA.FTZ R179, R16, UR4, -R134.reuse ;  /* 0x0000000410b37c23 */ /* 0x100fe20008010886 */
[--C-:B------:R-:W-:Y:S01]  /*13a80*/  FFMA.FTZ R180, R17, UR4, -R134.reuse ;  /* 0x0000000411b47c23 */ /* 0x100fe20008010886 */
[--C-:B------:R-:W-:Y:S01]  /*13a90*/  FFMA.FTZ R172, R9, UR4, -R134.reuse ;  /* 0x0000000409ac7c23 */ /* 0x100fe20008010886 */
[----:B------:R-:W5:Y:S01]  /*13aa0*/  LDL.64 R16, [R1+0x78] ;  /* 0x0000780001107983 */ /* 0x000f620000100a00 */
[--C-:B------:R-:W-:Y:S01]  /*13ab0*/  FFMA.FTZ R4, R4, UR4, -R134.reuse ;  /* 0x0000000404047c23 */ /* 0x100fe20008010886 */
[----:B------:R-:W1:Y:S01]  /*13ac0*/  MUFU.EX2 R2, R2 ;  /* 0x0000000200027308 */ /* 0x000e620000000800 */
[--C-:B------:R-:W-:Y:S01]  /*13ad0*/  FFMA.FTZ R168, R5, UR4, -R134.reuse ;  /* 0x0000000405a87c23 */ /* 0x100fe20008010886 */
[----:B------:R-:W-:Y:S01]  /*13ae0*/  LOP3.LUT R5, R247, UR21, RZ, 0x3c, !PT ;  /* 0x00000015f7057c12 */ /* 0x000fe2000f8e3cff */
[--C-:B------:R-:W-:Y:S01]  /*13af0*/  FFMA.FTZ R175, R12, UR4, -R134.reuse ;  /* 0x000000040caf7c23 */ /* 0x100fe20008010886 */
[--C-:B------:R-:W-:Y:S01]  /*13b00*/  FFMA.FTZ R176, R13, UR4, -R134.reuse ;  /* 0x000000040db07c23 */ /* 0x100fe20008010886 */
[--C-:B------:R-:W-:Y:S01]  /*13b10*/  FFMA.FTZ R213, R21, UR4, -R134.reuse ;  /* 0x0000000415d57c23 */ /* 0x100fe20008010886 */
[--C-:B------:R-:W-:Y:S01]  /*13b20*/  FFMA.FTZ R220, R24, UR4, -R134.reuse ;  /* 0x0000000418dc7c23 */ /* 0x100fe20008010886 */
[--C-:B------:R-:W-:Y:S03]  /*13b30*/  FFMA.FTZ R221, R25, UR4, -R134.reuse ;  /* 0x0000000419dd7c23 */ /* 0x100fe60008010886 */
[----:B------:R2:W-:Y:S01]  /*13b40*/  MUFU.EX2 R133, R4 ;  /* 0x0000000400857308 */ /* 0x0005e20000000800 */
[--C-:B------:R-:W-:Y:S01]  /*13b50*/  FFMA.FTZ R223, R28, UR4, -R134.reuse ;  /* 0x000000041cdf7c23 */ /* 0x100fe20008010886 */
[--C-:B------:R-:W-:Y:S01]  /*13b60*/  FFMA.FTZ R222, R29, UR4, -R134.reuse ;  /* 0x000000041dde7c23 */ /* 0x100fe20008010886 */
[--C-:B------:R-:W-:Y:S01]  /*13b70*/  FFMA.FTZ R171, R8, UR4, -R134.reuse ;  /* 0x0000000408ab7c23 */ /* 0x100fe20008010886 */
[--C-:B------:R-:W-:Y:S01]  /*13b80*/  FFMA.FTZ R191, R20, UR4, -R134.reuse ;  /* 0x0000000414bf7c23 */ /* 0x100fe20008010886 */
[--C-:B------:R-:W-:Y:S01]  /*13b90*/  FFMA.FTZ R228, R32, UR4, -R134.reuse ;  /* 0x0000000420e47c23 */ /* 0x100fe20008010886 */
[----:B------:R-:W-:Y:S01]  /*13ba0*/  FFMA.FTZ R229, R33, UR4, -R134 ;  /* 0x0000000421e57c23 */ /* 0x000fe20008010886 */
[--C-:B------:R-:W-:Y:S01]  /*13bb0*/  FFMA.FTZ R6, R6, UR4, -R135.reuse ;  /* 0x0000000406067c23 */ /* 0x100fe20008010887 */
[----:B------:R-:W-:Y:S01]  /*13bc0*/  FMUL.FTZ R0, R0, UR4 ;  /* 0x0000000400007c20 */ /* 0x000fe20008410000 */
[--C-:B------:R-:W-:Y:S01]  /*13bd0*/  FFMA.FTZ R7, R7, UR4, -R135.reuse ;  /* 0x0000000407077c23 */ /* 0x100fe20008010887 */
[----:B-1----:R-:W-:Y:S01]  /*13be0*/  FMUL.FTZ R33, R2, R137 ;  /* 0x0000008902217220 */ /* 0x002fe20000410000 */
[----:B------:R1:W-:Y:S01]  /*13bf0*/  MUFU.EX2 R181, R6 ;  /* 0x0000000600b57308 */ /* 0x0003e20000000800 */
[--C-:B------:R-:W-:Y:S01]  /*13c00*/  FFMA.FTZ R173, R14, UR4, -R135.reuse ;  /* 0x000000040ead7c23 */ /* 0x100fe20008010887 */
[--C-:B------:R-:W-:Y:S01]  /*13c10*/  FFMA.FTZ R174, R15, UR4, -R135.reuse ;  /* 0x000000040fae7c23 */ /* 0x100fe20008010887 */
[--C-:B------:R-:W-:Y:S01]  /*13c20*/  FFMA.FTZ R177, R18, UR4, -R135.reuse ;  /* 0x0000000412b17c23 */ /* 0x100fe20008010887 */
[--C-:B------:R-:W-:Y:S01]  /*13c30*/  FFMA.FTZ R178, R19, UR4, -R135.reuse ;  /* 0x0000000413b27c23 */ /* 0x100fe20008010887 */
[--C-:B------:R-:W-:Y:S01]  /*13c40*/  FFMA.FTZ R224, R30, UR4, -R135.reuse ;  /* 0x000000041ee07c23 */ /* 0x100fe20008010887 */
[----:B--2---:R-:W-:Y:S01]  /*13c50*/  LOP3.LUT R4, R245, UR20, R246, 0x96, !PT ;  /* 0x00000014f5047c12 */ /* 0x004fe2000f8e96f6 */
[--C-:B------:R-:W-:Y:S03]  /*13c60*/  FFMA.FTZ R170, R11, UR4, -R135.reuse ;  /* 0x000000040baa7c23 */ /* 0x100fe60008010887 */
[----:B------:R-:W2:Y:S01]  /*13c70*/  MUFU.EX2 R0, R0 ;  /* 0x0000000000007308 */ /* 0x000ea20000000800 */
[--C-:B------:R-:W-:Y:S01]  /*13c80*/  FFMA.FTZ R182, R22, UR4, -R135.reuse ;  /* 0x0000000416b67c23 */ /* 0x100fe20008010887 */
[--C-:B------:R-:W-:Y:S01]  /*13c90*/  FFMA.FTZ R169, R10, UR4, -R135.reuse ;  /* 0x000000040aa97c23 */ /* 0x100fe20008010887 */
[----:B------:R-:W-:Y:S04]  /*13ca0*/  IMAD.WIDE.U32 R226, R4, -0x326172a9, RZ ;  /* 0xcd9e8d5704e27825 */ /* 0x000fe800078e00ff */
[--C-:B------:R-:W-:Y:S01]  /*13cb0*/  FFMA.FTZ R183, R23, UR4, -R135.reuse ;  /* 0x0000000417b77c23 */ /* 0x100fe20008010887 */
[----:B------:R-:W-:Y:S01]  /*13cc0*/  UIADD3 UR20, UR34, -0x255992d5, URZ ;  /* 0xdaa66d2b22147890 */ /* 0x000fe2000fffe03f */
[--C-:B------:R-:W-:Y:S01]  /*13cd0*/  FFMA.FTZ R214, R26, UR4, -R135.reuse ;  /* 0x000000041ad67c23 */ /* 0x100fe20008010887 */
[----:B------:R-:W-:Y:S01]  /*13ce0*/  IMAD.WIDE.U32 R4, R5, -0x326172a9, RZ ;  /* 0xcd9e8d5705047825 */ /* 0x000fe200078e00ff */
[----:B------:R2:W3:Y:S01]  /*13cf0*/  MUFU.EX2 R137, R7 ;  /* 0x0000000700897308 */ /* 0x0004e20000000800 */
[----:B------:R-:W-:Y:S02]  /*13d00*/  UIADD3 UR21, UR34, 0x1715609d, URZ ;  /* 0x1715609d22157890 */ /* 0x000fe4000fffe03f */
[--C-:B------:R-:W-:Y:S01]  /*13d10*/  FFMA.FTZ R215, R27, UR4, -R135.reuse ;  /* 0x000000041bd77c23 */ /* 0x100fe20008010887 */
[--C-:B------:R-:W-:Y:S01]  /*13d20*/  FFMA.FTZ R225, R31, UR4, -R135.reuse ;  /* 0x000000041fe17c23 */ /* 0x100fe20008010887 */
[--C-:B------:R-:W-:Y:S01]  /*13d30*/  FFMA.FTZ R238, R34, UR4, -R135.reuse ;  /* 0x0000000422ee7c23 */ /* 0x100fe20008010887 */
[----:B------:R-:W-:Y:S01]  /*13d40*/  FFMA.FTZ R239, R35, UR4, -R135 ;  /* 0x0000000423ef7c23 */ /* 0x000fe20008010887 */
[----:B-1----:R-:W-:Y:S01]  /*13d50*/  LOP3.LUT R6, R227, UR26, R4, 0x96, !PT ;  /* 0x0000001ae3067c12 */ /* 0x002fe2000f8e9604 */
[C---:B------:R-:W-:Y:S02]  /*13d60*/  FMUL.FTZ R28, R2.reuse, R140 ;  /* 0x0000008c021c7220 */ /* 0x040fe40000410000 */
[----:B------:R-:W1:Y:S01]  /*13d70*/  MUFU.EX2 R168, R168 ;  /* 0x000000a800a87308 */ /* 0x000e620000000800 */
[----:B------:R-:W-:Y:S01]  /*13d80*/  FMUL.FTZ R29, R2, R141 ;  /* 0x0000008d021d7220 */ /* 0x000fe20000410000 */
[----:B--2---:R-:W-:Y:S01]  /*13d90*/  FMUL.FTZ R34, R0, R138 ;  /* 0x0000008a00227220 */ /* 0x004fe20000410000 */
[----:B------:R-:W-:Y:S04]  /*13da0*/  IMAD.WIDE.U32 R140, R6, -0x2daee0ad, RZ ;  /* 0xd2511f53068c7825 */ /* 0x000fe800078e00ff */
        /* <DEDUP_REMOVED lines=121> */
[----:B------:R-:W-:Y:S01]  /*14540*/  FFMA.FTZ R0, R0, R248, R181 ;  /* 0x000000f800007223 */ /* 0x000fe200000100b5 */
[----:B------:R-:W2:Y:S03]  /*14550*/  MUFU.EX2 R146, R171 ;  /* 0x000000ab00927308 */ /* 0x000ea60000000800 */
[----:B---3--:R-:W-:Y:S07]  /*14560*/  FADD.FTZ R0, R137, R0 ;  /* 0x0000000089007221 */ /* 0x008fee0000010000 */
[----:B------:R3:W-:Y:S02]  /*14570*/  MUFU.EX2 R147, R169 ;  /* 0x000000a900937308 */ /* 0x0007e40000000800 */
[----:B---3--:R-:W-:Y:S01]  /*14580*/  IMAD.U32 R169, RZ, RZ, UR5 ;  /* 0x00000005ffa97e24 */ /* 0x008fe2000f8e00ff */
[--C-:B-----5:R-:W-:Y:S01]  /*14590*/  LOP3.LUT R134, R5, UR37, R16.reuse, 0x96, !PT ;  /* 0x0000002505867c12 */ /* 0x120fe2000f8e9610 */
[C---:B------:R-:W-:Y:S01]  /*145a0*/  FMUL.FTZ R5, R2.reuse, R165 ;  /* 0x000000a502057220 */ /* 0x040fe20000410000 */
[----:B------:R-:W-:Y:S01]  /*145b0*/  IMAD.MOV.U32 R156, RZ, RZ, R16 ;  /* 0x000000ffff9c7224 */ /* 0x000fe200078e0010 */
[----:B------:R3:W5:Y:S01]  /*145c0*/  LDL.S16 R165, [R1+0x70] ;  /* 0x0000700001a57983 */ /* 0x0007620000100600 */
[----:B------:R-:W-:Y:S02]  /*145d0*/  IMAD.MOV.U32 R157, RZ, RZ, R17 ;  /* 0x000000ffff9d7224 */ /* 0x000fe400078e0011 */
[----:B------:R-:W-:Y:S01]  /*145e0*/  FMUL.FTZ R17, R2, R153 ;  /* 0x0000009902117220 */ /* 0x000fe20000410000 */
[----:B------:R-:W-:Y:S04]  /*145f0*/  IMAD.WIDE.U32 R134, R134, -0x2daee0ad, RZ ;  /* 0xd2511f5386867825 */ /* 0x000fe800078e00ff */
[C---:B------:R-:W-:Y:S01]  /*14600*/  FMUL.FTZ R16, R2.reuse, R152 ;  /* 0x0000009802107220 */ /* 0x040fe20000410000 */
[----:B------:R-:W-:Y:S01]  /*14610*/  FFMA.FTZ R2, R2, R249, R133 ;  /* 0x000000f902027223 */ /* 0x000fe20000010085 */
[C---:B-1----:R-:W-:Y:S01]  /*14620*/  F2FP.F16.F32.PACK_AB R133, R168.reuse, R133 ;  /* 0x00000085a885723e */ /* 0x042fe200000000ff */
[----:B------:R-:W-:Y:S01]  /*14630*/  IMAD.MOV.U32 R158, RZ, RZ, R156 ;  /* 0x000000ffff9e7224 */ /* 0x000fe200078e009c */
[----:B------:R-:W-:Y:S01]  /*14640*/  LOP3.LUT R135, R135, UR29, R244, 0x96, !PT ;  /* 0x0000001d87877c12 */ /* 0x000fe2000f8e96f4 */
[----:B------:R-:W-:Y:S01]  /*14650*/  IMAD.MOV.U32 R159, RZ, RZ, R157 ;  /* 0x000000ffff9f7224 */ /* 0x000fe200078e009d */
[----:B------:R-:W-:Y:S01]  /*14660*/  LOP3.LUT R138, R141, UR23, R134, 0x96, !PT ;  /* 0x000000178d8a7c12 */ /* 0x000fe2000f8e9686 */
[----:B------:R-:W-:Y:S01]  /*14670*/  FADD.FTZ R141, R168, R2 ;  /* 0x00000002a88d7221 */ /* 0x000fe20000010000 */
[----:B------:R-:W-:Y:S01]  /*14680*/  F2FP.F16.F32.PACK_AB R2, R137, R181 ;  /* 0x000000b58902723e */ /* 0x000fe200000000ff */
[----:B------:R-:W-:Y:S04]  /*14690*/  IMAD.WIDE.U32 R134, R135, -0x326172a9, RZ ;  /* 0xcd9e8d5787867825 */ /* 0x000fe800078e00ff */
[----:B------:R-:W-:Y:S01]  /*146a0*/  IMAD.WIDE.U32 R138, R138, -0x326172a9, RZ ;  /* 0xcd9e8d578a8a7825 */ /* 0x000fe200078e00ff */
[----:B------:R-:W-:Y:S02]  /*146b0*/  LOP3.LUT R136, R135, UR20, R226, 0x96, !PT ;  /* 0x0000001487887c12 */ /* 0x000fe4000f8e96e2 */
[----:B------:R-:W1:Y:S01]  /*146c0*/  MUFU.EX2 R135, R172 ;  /* 0x000000ac00877308 */ /* 0x000e620000000800 */
[----:B------:R-:W-:Y:S01]  /*146d0*/  IMAD.MOV.U32 R248, RZ, RZ, R158 ;  /* 0x000000fffff87224 */ /* 0x000fe200078e009e */
[----:B------:R-:W-:Y:S01]  /*146e0*/  LOP3.LUT R144, R139, UR33, R134, 0x96, !PT ;  /* 0x000000218b907c12 */ /* 0x000fe2000f8e9686 */
[----:B------:R-:W-:Y:S04]  /*146f0*/  IMAD.WIDE.U32 R136, R136, -0x2daee0ad, RZ ;  /* 0xd2511f5388887825 */ /* 0x000fe800078e00ff */
[----:B------:R-:W-:Y:S01]  /*14700*/  IMAD.WIDE.U32 R144, R144, -0x2daee0ad, RZ ;  /* 0xd2511f5390907825 */ /* 0x000fe200078e00ff */
[----:B------:R-:W-:Y:S02]  /*14710*/  LOP3.LUT R137, R137, UR27, R140, 0x96, !PT ;  /* 0x0000001b89897c12 */ /* 0x000fe4000f8e968c */
[----:B------:R-:W4:Y:S01]  /*14720*/  MUFU.EX2 R139, R175 ;  /* 0x000000af008b7308 */ /* 0x000f220000000800 */
[----:B------:R-:W-:Y:S01]  /*14730*/  IMAD.MOV.U32 R249, RZ, RZ, R159 ;  /* 0x000000fffff97224 */ /* 0x000fe200078e009f */
[----:B------:R-:W-:Y:S01]  /*14740*/  LOP3.LUT R142, R145, UR25, R136, 0x96, !PT ;  /* 0x00000019918e7c12 */ /* 0x000fe2000f8e9688 */
[----:B------:R-:W-:Y:S04]  /*14750*/  IMAD.WIDE.U32 R136, R137, -0x326172a9, RZ ;  /* 0xcd9e8d5789887825 */ /* 0x000fe800078e00ff */
[----:B------:R-:W-:Y:S01]  /*14760*/  IMAD.WIDE.U32 R142, R142, -0x326172a9, RZ ;  /* 0xcd9e8d578e8e7825 */ /* 0x000fe200078e00ff */
[----:B------:R-:W-:Y:S02]  /*14770*/  LOP3.LUT R154, R137, UR21, R138, 0x96, !PT ;  /* 0x00000015899a7c12 */ /* 0x000fe4000f8e968a */
[----:B------:R-:W3:Y:S01]  /*14780*/  MUFU.EX2 R134, R170 ;  /* 0x000000aa00867308 */ /* 0x000ee20000000800 */
[----:B--2---:R-:W-:Y:S01]  /*14790*/  FADD.FTZ R137, R146, R141 ;  /* 0x0000008d92897221 */ /* 0x004fe20000010000 */
[----:B-1----:R-:W-:Y:S01]  /*147a0*/  F2FP.F16.F32.PACK_AB R140, R135, R146 ;  /* 0x00000092878c723e */ /* 0x002fe200000000ff */
[----:B------:R-:W-:Y:S01]  /*147b0*/  FADD.FTZ R138, R147, R0 ;  /* 0x00000000938a7221 */ /* 0x000fe20000010000 */
[----:B------:R-:W-:Y:S04]  /*147c0*/  IMAD.WIDE.U32 R154, R154, -0x2daee0ad, RZ ;  /* 0xd2511f539a9a7825 */ /* 0x000fe800078e00ff */
[----:B------:R-:W-:Y:S01]  /*147d0*/  FADD.FTZ R137, R135, R137 ;  /* 0x0000008987897221 */ /* 0x000fe20000010000 */
[----:B------:R-:W-:Y:S01]  /*147e0*/  LOP3.LUT R135, R143, UR28, R136, 0x96, !PT ;  /* 0x0000001c8f877c12 */ /* 0x000fe2000f8e9688 */
[----:B------:R-:W1:Y:S02]  /*147f0*/  MUFU.EX2 R145, R176 ;  /* 0x000000b000917308 */ /* 0x000e640000000800 */
[----:B----4-:R-:W-:Y:S01]  /*14800*/  FADD.FTZ R137, R139, R137 ;  /* 0x000000898b897221 */ /* 0x010fe20000010000 */
[----:B------:R-:W-:Y:S04]  /*14810*/  LOP3.LUT R0, R135, 0xff, RZ, 0xc0, !PT ;  /* 0x000000ff87007812 */ /* 0x000fe800078ec0ff */
[----:B------:R-:W-:Y:S02]  /*14820*/  ISETP.LE.U32.AND P0, PT, R0, UR5, PT ;  /* 0x0000000500007c0c */ /* 0x000fe4000bf03070 */
[C---:B---3--:R-:W-:Y:S01]  /*14830*/  F2FP.F16.F32.PACK_AB R146, R134.reuse, R147 ;  /* 0x000000938692723e */ /* 0x048fe200000000ff */
[----:B------:R-:W-:Y:S01]  /*14840*/  FADD.FTZ R138, R134, R138 ;  /* 0x0000008a868a7221 */ /* 0x000fe20000010000 */
[----:B------:R-:W-:Y:S02]  /*14850*/  PRMT R134, R133, 0x7632, R134 ;  /* 0x0000763285867816 */ /* 0x000fe40000000086 */
[C---:B-1----:R-:W-:Y:S01]  /*14860*/  F2FP.F16.F32.PACK_AB R0, R145.reuse, R139 ;  /* 0x0000008b9100723e */ /* 0x042fe200000000ff */
[----:B------:R-:W-:Y:S01]  /*14870*/  FADD.FTZ R145, R145, R137 ;  /* 0x0000008991917221 */ /* 0x000fe20000010000 */
[----:B------:R-:W-:Y:S05]  /*14880*/  PRMT R137, R133, 0x5410, R134 ;  /* 0x0000541085897816 */ /* 0x000fea0000000086 */
[----:B------:R-:W-:Y:S01]  /*14890*/  @!P0 HADD2 R219, -R133.H0_H0, -RZ.H0_H0 ;  /* 0xa00000ff85db8230 */ /* 0x000fe20000000900 */
[----:B------:R-:W-:Y:S04]  /*148a0*/  MUFU.EX2 R139, R174 ;  /* 0x000000ae008b7308 */ /* 0x000fe80000000800 */
[----:B------:R-:W-:Y:S01]  /*148b0*/  @!P0 STL.S16 [R1+0x6c], R219 ;  /* 0x00006cdb01008387 */ /* 0x000fe20000100600 */
[----:B------:R-:W-:Y:S03]  /*148c0*/  PRMT R141, R219, 0x7610, R141 ;  /* 0x00007610db8d7816 */ /* 0x000fe6000000008d */
[----:B------:R2:W3:Y:S01]  /*148d0*/  LDL.S16 R150, [R1+0x64] ;  /* 0x0000640001967983 */ /* 0x0004e20000100600 */
[----:B------:R-:W-:Y:S02]  /*148e0*/  @!P0 PRMT R133, R141, 0x5410, RZ ;  /* 0x000054108d858816 */ /* 0x000fe400000000ff */
[----:B------:R1:W4:Y:S01]  /*148f0*/  MUFU.EX2 R141, R173 ;  /* 0x000000ad008d7308 */ /* 0x0003220000000800 */
[----:B------:R2:W2:Y:S04]  /*14900*/  LDL.S16 R149, [R1+0x60] ;  /* 0x0000600001957983 */ /* 0x0004a80000100600 */
[----:B------:R4:W-:Y:S04]  /*14910*/  STG.E.U16 desc[UR30][R216.64], R133 ;  /* 0x00000085d8007986 */ /* 0x0009e8000c10151e */
[----:B-1----:R-:W-:Y:S01]  /*14920*/  LDSM.16.MT88.4 R172, [R187+0x11800] ;  /* 0x01180000bbac783b */ /* 0x002fe20000004200 */
[----:B----4-:R-:W-:Y:S02]  /*14930*/  F2FP.F16.F32.PACK_AB R152, R139, R141 ;  /* 0x0000008d8b98723e */ /* 0x010fe400000000ff */
[----:B------:R-:W-:Y:S04]  /*14940*/  LOP3.LUT R133, R135, 0xffff, RZ, 0xc0, !PT ;  /* 0x0000ffff87857812 */ /* 0x000fe800078ec0ff */
[----:B------:R-:W-:Y:S04]  /*14950*/  SHF.R.U32.HI R133, RZ, 0x8, R133 ;  /* 0x00000008ff857819 */ /* 0x000fe80000011685 */
[----:B------:R-:W-:Y:S04]  /*14960*/  LOP3.LUT R133, R133, 0xffff, RZ, 0xc0, !PT ;  /* 0x0000ffff85857812 */ /* 0x000fe800078ec0ff */
[----:B------:R-:W-:Y:S02]  /*14970*/  ISETP.LE.U32.AND P3, PT, R133, UR5, PT ;  /* 0x0000000585007c0c */ /* 0x000fe4000bf63070 */
[--C-:B------:R-:W-:Y:S02]  /*14980*/  SHF.R.U32.HI R133, RZ, 0x10, R135.reuse ;  /* 0x00000010ff857819 */ /* 0x100fe40000011687 */
[----:B------:R-:W-:Y:S02]  /*14990*/  SHF.R.U32.HI R135, RZ, 0x18, R135 ;  /* 0x00000018ff877819 */ /* 0x000fe40000011687 */
[----:B------:R-:W-:Y:S02]  /*149a0*/  LOP3.LUT R133, R133, 0xff, RZ, 0xc0, !PT ;  /* 0x000000ff85857812 */ /* 0x000fe400078ec0ff */
[----:B------:R-:W-:Y:S02]  /*149b0*/  ISETP.LE.U32.AND P1, PT, R135, UR5, PT ;  /* 0x0000000587007c0c */ /* 0x000fe4000bf23070 */
[----:B------:R-:W-:Y:S03]  /*149c0*/  ISETP.LE.U32.AND P2, PT, R133, UR5, PT ;  /* 0x0000000585007c0c */ /* 0x000fe6000bf43070 */
[----:B------:R-:W-:Y:S05]  /*149d0*/  @!P3 HADD2 R218, -R134.H0_H0, -RZ.H0_H0 ;  /* 0xa00000ff86dab230 */ /* 0x000fea0000000900 */
[----:B------:R1:W-:Y:S01]  /*149e0*/  @!P3 STL.S16 [R1+0x68], R218 ;  /* 0x000068da0100b387 */ /* 0x0003e20000100600 */
[----:B------:R-:W-:Y:S04]  /*149f0*/  PRMT R133, R218, 0x7610, R133 ;  /* 0x00007610da857816 */ /* 0x000fe80000000085 */
[----:B------:R-:W-:Y:S01]  /*14a00*/  @!P3 PRMT R134, R133, 0x5410, RZ ;  /* 0x000054108586b816 */ /* 0x000fe200000000ff */
[----:B------:R-:W-:Y:S04]  /*14a10*/  FADD.FTZ R133, R141, R138 ;  /* 0x0000008a8d857221 */ /* 0x000fe80000010000 */
[----:B------:R4:W-:Y:S01]  /*14a20*/  STG.E.U16 desc[UR30][R216.64+0x2], R134 ;  /* 0x00000286d8007986 */ /* 0x0009e2000c10151e */
[--C-:B------:R-:W-:Y:S01]  /*14a30*/  FADD.FTZ R139, R139, R133.reuse ;  /* 0x000000858b8b7221 */ /* 0x100fe20000010000 */
[----:B------:R-:W-:Y:S02]  /*14a40*/  PRMT R133, R140, 0x7610, R133 ;  /* 0x000076108c857816 */ /* 0x000fe40000000085 */
[----:B-1----:R-:W-:Y:S04]  /*14a50*/  IADD3 R218, P0, R216, UR11, RZ ;  /* 0x0000000bd8da7c10 */ /* 0x002fe8000ff1e0ff */
[----:B------:R-:W-:Y:S02]  /*14a60*/  IADD3.X R219, R217, UR40, RZ, P0, !PT ;  /* 0x00000028d9db7c10 */ /* 0x000fe400087fe4ff */
[C---:B----4-:R-:W-:Y:S04]  /*14a70*/  PRMT R134, R2.reuse, 0x7632, R134 ;  /* 0x0000763202867816 */ /* 0x050fe80000000086 */
[----:B------:R-:W-:Y:S01]  /*14a80*/  PRMT R138, R2, 0x5410, R134 ;  /* 0x00005410028a7816 */ /* 0x000fe20000000086 */
[----:B-----5:R-:W-:Y:S05]  /*14a90*/  @!P2 HADD2 R165, -R2.H0_H0, -RZ.H0_H0 ;  /* 0xa00000ff02a5a230 */ /* 0x020fea0000000900 */
[----:B------:R-:W-:Y:S01]  /*14aa0*/  @!P2 STL.S16 [R1+0x70], R165 ;  /* 0x000070a50100a387 */ /* 0x000fe20000100600 */
[----:B------:R-:W-:Y:S03]  /*14ab0*/  PRMT R135, R165, 0x7610, R135 ;  /* 0x00007610a5877816 */ /* 0x000fe60000000087 */
[----:B------:R4:W5:Y:S01]  /*14ac0*/  LDL.S16 R148, [R1+0x58] ;  /* 0x0000580001947983 */ /* 0x0009620000100600 */
[----:B------:R-:W-:Y:S03]  /*14ad0*/  @!P2 PRMT R2, R135, 0x5410, RZ ;  /* 0x000054108702a816 */ /* 0x000fe600000000ff */
[----:B------:R4:W4:Y:S04]  /*14ae0*/  LDL.S16 R135, [R1+0x4c] ;  /* 0x00004c0001877983 */ /* 0x0009280000100600 */
[----:B------:R1:W-:Y:S02]  /*14af0*/  STG.E.U16 desc[UR30][R218.64], R2 ;  /* 0x00000002da007986 */ /* 0x0003e4000c10151e */
[----:B-1----:R-:W-:Y:S04]  /*14b00*/  LOP3.LUT R2, R142, 0xff, RZ, 0xc0, !PT ;  /* 0x000000ff8e027812 */ /* 0x002fe800078ec0ff */
[----:B------:R-:W-:Y:S02]  /*14b10*/  ISETP.LE.U32.AND P0, PT, R2, UR5, PT ;  /* 0x0000000502007c0c */ /* 0x000fe4000bf03070 */
[----:B------:R-:W-:Y:S02]  /*14b20*/  PRMT R2, R140, 0x7632, R2 ;  /* 0x000076328c027816 */ /* 0x000fe40000000002 */
[----:B------:R-:W-:Y:S01]  /*14b30*/  MUFU.EX2 R140, R178 ;  /* 0x000000b2008c7308 */ /* 0x000fe20000000800 */
[----:B---3--:R-:W-:Y:S08]  /*14b40*/  @!P1 HADD2 R150, -R134.H0_H0, -RZ.H0_H0 ;  /* 0xa00000ff86969230 */ /* 0x008ff00000000900 */
[----:B--2---:R-:W-:Y:S01]  /*14b50*/  @!P0 HADD2 R149, -R133.H0_H0, -RZ.H0_H0 ;  /* 0xa00000ff85958230 */ /* 0x004fe20000000900 */
[----:B------:R1:W-:Y:S01]  /*14b60*/  @!P1 STL.S16 [R1+0x64], R150 ;  /* 0x0000649601009387 */ /* 0x0003e20000100600 */
[----:B------:R-:W-:Y:S03]  /*14b70*/  PRMT R141, R150, 0x7610, R141 ;  /* 0x00007610968d7816 */ /* 0x000fe6000000008d */
[----:B------:R2:W-:Y:S01]  /*14b80*/  @!P0 STL.S16 [R1+0x60], R149 ;  /* 0x0000609501008387 */ /* 0x0005e20000100600 */
[----:B------:R-:W-:Y:S02]  /*14b90*/  @!P1 PRMT R134, R141, 0x5410, RZ ;  /* 0x000054108d869816 */ /* 0x000fe400000000ff */
[----:B------:R-:W-:Y:S01]  /*14ba0*/  PRMT R141, R133, 0x5410, R2 ;  /* 0x00005410858d7816 */ /* 0x000fe20000000002 */
[----:B------:R3:W3:Y:S01]  /*14bb0*/  LDL.S16 R153, [R1+0x5c] ;  /* 0x00005c0001997983 */ /* 0x0006e20000100600 */
[----:B------:R-:W-:Y:S03]  /*14bc0*/  PRMT R147, R149, 0x7610, R147 ;  /* 0x0000761095937816 */ /* 0x000fe60000000093 */
[----:B------:R-:W-:Y:S01]  /*14bd0*/  STG.E.U16 desc[UR30][R218.64+0x2], R134 ;  /* 0x00000286da007986 */ /* 0x000fe2000c10151e */
[----:B------:R-:W-:Y:S02]  /*14be0*/  @!P0 PRMT R133, R147, 0x5410, RZ ;  /* 0x0000541093858816 */ /* 0x000fe400000000ff */
[----:B------:R-:W5:Y:S03]  /*14bf0*/  MUFU.EX2 R147, R177 ;  /* 0x000000b100937308 */ /* 0x000f660000000800 */
[----:B------:R2:W-:Y:S04]  /*14c00*/  STG.E.U16 desc[UR30][R216.64+0x10], R133 ;  /* 0x00001085d8007986 */ /* 0x0005e8000c10151e */
[----:B-1----:R1:W3:Y:S03]  /*14c10*/  LDL.S16 R150, [R1+0x48] ;  /* 0x0000480001967983 */ /* 0x0022e60000100600 */
[----:B--2---:R2:W-:Y:S01]  /*14c20*/  MUFU.EX2 R149, R179 ;  /* 0x000000b300957308 */ /* 0x0045e20000000800 */
[----:B------:R-:W-:Y:S01]  /*14c30*/  LOP3.LUT R133, R142, 0xffff, RZ, 0xc0, !PT ;  /* 0x0000ffff8e857812 */ /* 0x000fe200078ec0ff */
[----:B--2---:R-:W-:Y:S03]  /*14c40*/  LDSM.16.MT88.4 R176, [R185+0x13800] ;  /* 0x01380000b9b0783b */ /* 0x004fe60000004200 */
[----:B------:R-:W-:Y:S04]  /*14c50*/  SHF.R.U32.HI R133, RZ, 0x8, R133 ;  /* 0x00000008ff857819 */ /* 0x000fe80000011685 */
[----:B------:R-:W-:Y:S04]  /*14c60*/  LOP3.LUT R133, R133, 0xffff, RZ, 0xc0, !PT ;  /* 0x0000ffff85857812 */ /* 0x000fe800078ec0ff */
[----:B------:R-:W-:Y:S02]  /*14c70*/  ISETP.LE.U32.AND P1, PT, R133, UR5, PT ;  /* 0x0000000585007c0c */ /* 0x000fe4000bf23070 */
[--C-:B------:R-:W-:Y:S04]  /*14c80*/  SHF.R.U32.HI R133, RZ, 0x10, R142.reuse ;  /* 0x00000010ff857819 */ /* 0x100fe8000001168e */
[----:B------:R-:W-:Y:S04]  /*14c90*/  LOP3.LUT R133, R133, 0xff, RZ, 0xc0, !PT ;  /* 0x000000ff85857812 */ /* 0x000fe800078ec0ff */
[----:B------:R-:W-:Y:S02]  /*14ca0*/  ISETP.LE.U32.AND P0, PT, R133, UR5, PT ;  /* 0x0000000585007c0c */ /* 0x000fe4000bf03070 */
[----:B------:R-:W-:Y:S01]  /*14cb0*/  SHF.R.U32.HI R133, RZ, 0x18, R142 ;  /* 0x00000018ff857819 */ /* 0x000fe2000001168e */
[----:B-----5:R-:W-:Y:S05]  /*14cc0*/  @!P1 HADD2 R148, -R2.H0_H0, -RZ.H0_H0 ;  /* 0xa00000ff02949230 */ /* 0x020fea0000000900 */
[----:B------:R2:W-:Y:S01]  /*14cd0*/  @!P1 STL.S16 [R1+0x58], R148 ;  /* 0x0000589401009387 */ /* 0x0005e20000100600 */
[----:B------:R-:W-:Y:S04]  /*14ce0*/  PRMT R134, R148, 0x7610, R134 ;  /* 0x0000761094867816 */ /* 0x000fe80000000086 */
[----:B------:R-:W-:Y:S01]  /*14cf0*/  @!P1 PRMT R2, R134, 0x5410, RZ ;  /* 0x0000541086029816 */ /* 0x000fe200000000ff */
[----:B------:R-:W-:Y:S01]  /*14d00*/  FADD.FTZ R134, R147, R139 ;  /* 0x0000008b93867221 */ /* 0x000fe20000010000 */
[----:B------:R-:W-:Y:S02]  /*14d10*/  ISETP.LE.U32.AND P1, PT, R133, UR5, PT ;  /* 0x0000000585007c0c */ /* 0x000fe4000bf23070 */
[----:B------:R-:W-:Y:S01]  /*14d20*/  PRMT R133, R146, 0x7632, R133 ;  /* 0x0000763292857816 */ /* 0x000fe20000000085 */
[----:B------:R5:W-:Y:S01]  /*14d30*/  STG.E.U16 desc[UR30][R216.64+0x12], R2 ;  /* 0x00001202d8007986 */ /* 0x000be2000c10151e */
[--C-:B------:R-:W-:Y:S01]  /*14d40*/  FADD.FTZ R157, R140, R134.reuse ;  /* 0x000000868c9d7221 */ /* 0x100fe20000010000 */
[----:B------:R-:W-:Y:S01]  /*14d50*/  PRMT R134, R0, 0x7632, R134 ;  /* 0x0000763200867816 */ /* 0x000fe20000000086 */
[----:B--2---:R-:W2:Y:S10]  /*14d60*/  MUFU.EX2 R148, R180 ;  /* 0x000000b400947308 */ /* 0x004eb40000000800 */
[----:B------:R-:W-:Y:S01]  /*14d70*/  MUFU.EX2 R180, R224 ;  /* 0x000000e000b47308 */ /* 0x000fe20000000800 */
[----:B-----5:R-:W-:Y:S05]  /*14d80*/  PRMT R2, R146, 0x7610, R2 ;  /* 0x0000761092027816 */ /* 0x020fea0000000002 */
[----:B----4-:R-:W-:Y:S01]  /*14d90*/  @!P0 HADD2 R135, -R2.H0_H0, -RZ.H0_H0 ;  /* 0xa00000ff02878230 */ /* 0x010fe20000000900 */
[C---:B--2---:R-:W-:Y:S04]  /*14da0*/  F2FP.F16.F32.PACK_AB R151, R148.reuse, R149 ;  /* 0x000000959497723e */ /* 0x044fe800000000ff */
[----:B------:R2:W-:Y:S01]  /*14db0*/  @!P0 STL.S16 [R1+0x4c], R135 ;  /* 0x00004c8701008387 */ /* 0x0005e20000100600 */
[----:B------:R-:W-:Y:S01]  /*14dc0*/  PRMT R146, R135, 0x7610, R146 ;  /* 0x0000761087927816 */ /* 0x000fe20000000092 */
[----:B--2---:R-:W-:Y:S01]  /*14dd0*/  FADD.FTZ R135, R149, R145 ;  /* 0x0000009195877221 */ /* 0x004fe20000010000 */
[--C-:B------:R-:W-:Y:S01]  /*14de0*/  LOP3.LUT R145, R155, UR32, R144.reuse, 0x96, !PT ;  /* 0x000000209b917c12 */ /* 0x100fe2000f8e9690 */
[----:B------:R-:W-:Y:S02]  /*14df0*/  IMAD.MOV.U32 R149, RZ, RZ, 0x7054 ;  /* 0x00007054ff957424 */ /* 0x000fe400078e00ff */
[----:B------:R-:W-:Y:S01]  /*14e00*/  FADD.FTZ R156, R148, R135 ;  /* 0x00000087949c7221 */ /* 0x000fe20000010000 */
[----:B------:R-:W-:Y:S01]  /*14e10*/  F2FP.F16.F32.PACK_AB R135, R140, R147 ;  /* 0x000000938c87723e */ /* 0x000fe200000000ff */
[----:B---3--:R-:W-:Y:S01]  /*14e20*/  @!P1 HADD2 R153, -R133.H0_H0, -RZ.H0_H0 ;  /* 0xa00000ff85999230 */ /* 0x008fe20000000900 */
[----:B------:R-:W-:Y:S02]  /*14e30*/  PRMT R140, R2, 0x5410, R133 ;  /* 0x00005410028c7816 */ /* 0x000fe40000000085 */
[----:B------:R-:W-:Y:S02]  /*14e40*/  @!P0 PRMT R2, R146, 0x5410, RZ ;  /* 0x0000541092028816 */ /* 0x000fe400000000ff */
[----:B------:R-:W-:Y:S01]  /*14e50*/  PRMT R147, R153, 0x7610, R147 ;  /* 0x0000761099937816 */ /* 0x000fe20000000093 */
[----:B------:R-:W-:Y:S01]  /*14e60*/  @!P1 STL.S16 [R1+0x5c], R153 ;  /* 0x00005c9901009387 */ /* 0x000fe20000100600 */
[----:B------:R-:W-:Y:S02]  /*14e70*/  LOP3.LUT R146, R155, UR32, R144, 0x96, !PT ;  /* 0x000000209b927c12 */ /* 0x000fe4000f8e9690 */
[----:B------:R-:W-:Y:S01]  /*14e80*/  @!P1 PRMT R133, R147, 0x5410, RZ ;  /* 0x0000541093859816 */ /* 0x000fe200000000ff */
[----:B------:R2:W-:Y:S01]  /*14e90*/  STG.E.U16 desc[UR30][R218.64+0x10], R2 ;  /* 0x00001002da007986 */ /* 0x0005e2000c10151e */
[----:B------:R-:W-:Y:S02]  /*14ea0*/  PRMT R144, R0, 0x5410, R134 ;  /* 0x0000541000907816 */ /* 0x000fe40000000086 */
[----:B------:R-:W-:Y:S01]  /*14eb0*/  PRMT R169, R169, R149, UR5 ;  /* 0x00000005a9a97e16 */ /* 0x000fe20008000095 */
[----:B------:R3:W-:Y:S01]  /*14ec0*/  STG.E.U16 desc[UR30][R218.64+0x12], R133 ;  /* 0x00001285da007986 */ /* 0x0007e2000c10151e */
[----:B--2---:R-:W-:Y:S04]  /*14ed0*/  LOP3.LUT R2, R145, 0xff, RZ, 0xc0, !PT ;  /* 0x000000ff91027812 */ /* 0x004fe800078ec0ff */
[----:B------:R-:W-:Y:S02]  /*14ee0*/  ISETP.LE.U32.AND P0, PT, R2, UR5, PT ;  /* 0x0000000502007c0c */ /* 0x000fe4000bf03070 */
[----:B------:R-:W-:Y:S04]  /*14ef0*/  LOP3.LUT R2, R143, UR28, R136, 0x96, !PT ;  /* 0x0000001c8f027c12 */ /* 0x000fe8000f8e9688 */
[C---:B------:R-:W-:Y:S02]  /*14f00*/  LOP3.LUT R136, R2.reuse, 0xffff, RZ, 0xc0, !PT ;  /* 0x0000ffff02887812 */ /* 0x040fe400078ec0ff */
[----:B---3--:R-:W-:Y:S02]  /*14f10*/  LOP3.LUT R133, R2, 0xff, RZ, 0xc0, !PT ;  /* 0x000000ff02857812 */ /* 0x008fe400078ec0ff */
[----:B------:R-:W-:Y:S03]  /*14f20*/  SHF.R.U32.HI R136, RZ, 0x8, R136 ;  /* 0x00000008ff887819 */ /* 0x000fe60000011688 */
[----:B------:R-:W-:Y:S01]  /*14f30*/  @!P0 HADD2 R150, -R0.H0_H0, -RZ.H0_H0 ;  /* 0xa00000ff00968230 */ /* 0x000fe20000000900 */
[----:B------:R-:W-:Y:S02]  /*14f40*/  PRMT R148, R133, 0x5410, R136 ;  /* 0x0000541085947816 */ /* 0x000fe40000000088 */
[--C-:B------:R-:W-:Y:S02]  /*14f50*/  SHF.R.U32.HI R133, RZ, 0x10, R2.reuse ;  /* 0x00000010ff857819 */ /* 0x100fe40000011602 */
[----:B------:R-:W-:Y:S01]  /*14f60*/  PRMT R139, R150, 0x7610, R139 ;  /* 0x00007610968b7816 */ /* 0x000fe2000000008b */
[----:B------:R-:W-:Y:S01]  /*14f70*/  @!P0 STL.S16 [R1+0x48], R150 ;  /* 0x0000489601008387 */ /* 0x000fe20000100600 */
[----:B------:R-:W-:Y:S02]  /*14f80*/  SHF.R.U32.HI R136, RZ, 0x18, R2 ;  /* 0x00000018ff887819 */ /* 0x000fe40000011602 */
[----:B------:R-:W-:Y:S01]  /*14f90*/  @!P0 PRMT R0, R139, 0x5410, RZ ;  /* 0x000054108b008816 */ /* 0x000fe200000000ff */
[----:B------:R1:W2:Y:S01]  /*14fa0*/  LDL.S16 R153, [R1+0x54] ;  /* 0x0000540001997983 */ /* 0x0002a20000100600 */
[----:B------:R-:W-:Y:S02]  /*14fb0*/  LOP3.LUT R2, R133, 0xff, RZ, 0xc0, !PT ;  /* 0x000000ff85027812 */ /* 0x000fe400078ec0ff */
[----:B------:R-:W-:Y:S01]  /*14fc0*/  SHF.R.U32.HI R133, RZ, 0x18, R145 ;  /* 0x00000018ff857819 */ /* 0x000fe20000011691 */
[----:B------:R3:W-:Y:S01]  /*14fd0*/  STG.E.U16 desc[UR30][R216.64+0x20], R0 ;  /* 0x00002000d8007986 */ /* 0x0007e2000c10151e */
[----:B------:R-:W-:Y:S02]  /*14fe0*/  PRMT R147, R2, 0x5410, R136 ;  /* 0x0000541002937816 */ /* 0x000fe40000000088 */
[----:B------:R-:W-:Y:S01]  /*14ff0*/  ISETP.LE.U32.AND P3, PT, R133, UR5, PT ;  /* 0x0000000585007c0c */ /* 0x000fe2000bf63070 */
[----:B------:R1:W4:Y:S01]  /*15000*/  LDL.S16 R159, [R1+0x38] ;  /* 0x00003800019f7983 */ /* 0x0003220000100600 */
[----:B------:R-:W-:Y:S02]  /*15010*/  LOP3.LUT R133, R142, 0xff, RZ, 0xc0, !PT ;  /* 0x000000ff8e857812 */ /* 0x000fe400078ec0ff */
[--C-:B------:R-:W-:Y:S01]  /*15020*/  HSET2.LE.AND R136, R148, R169.reuse, PT ;  /* 0x000000a994887233 */ /* 0x100fe20003803000 */
[----:B------:R1:W5:Y:S01]  /*15030*/  LDL.S16 R158, [R1+0x34] ;  /* 0x00003400019e7983 */ /* 0x0003620000100600 */
[----:B------:R-:W-:Y:S03]  /*15040*/  LOP3.LUT R2, R154, 0xff, RZ, 0xc0, !PT ;  /* 0x000000ff9a027812 */ /* 0x000fe600078ec0ff */
[----:B------:R-:W-:Y:S02]  /*15050*/  LOP3.LUT R136, R136, R137, RZ, 0xc0, !PT ;  /* 0x0000008988887212 */ /* 0x000fe400078ec0ff */
[--C-:B------:R-:W-:Y:S02]  /*15060*/  HSET2.LE.AND R137, R147, R169.reuse, PT ;  /* 0x000000a993897233 */ /* 0x100fe40003803000 */
[----:B------:R-:W-:Y:S01]  /*15070*/  ISETP.LE.U32.AND P2, PT, R2, UR5, PT ;  /* 0x0000000502007c0c */ /* 0x000fe2000bf43070 */
[----:B------:R-:W-:Y:S01]  /*15080*/  MUFU.EX2 R147, R191 ;  /* 0x000000bf00937308 */ /* 0x000fe20000000800 */
[----:B------:R-:W-:Y:S02]  /*15090*/  SHF.R.U32.HI R2, RZ, 0x10, R154 ;  /* 0x00000010ff027819 */ /* 0x000fe4000001169a */
[----:B------:R-:W-:Y:S02]  /*150a0*/  LOP3.LUT R137, R137, R138, RZ, 0xc0, !PT ;  /* 0x0000008a89897212 */ /* 0x000fe400078ec0ff */
[----:B------:R-:W-:Y:S04]  /*150b0*/  LOP3.LUT R2, R2, 0xff, RZ, 0xc0, !PT ;  /* 0x000000ff02027812 */ /* 0x000fe800078ec0ff */
[----:B------:R-:W-:Y:S02]  /*150c0*/  ISETP.LE.U32.AND P0, PT, R2, UR5, PT ;  /* 0x0000000502007c0c */ /* 0x000fe4000bf03070 */
[----:B---3--:R-:W-:Y:S02]  /*150d0*/  LOP3.LUT R0, R145, 0xffff, RZ, 0xc0, !PT ;  /* 0x0000ffff91007812 */ /* 0x008fe400078ec0ff */
[----:B------:R-:W-:Y:S02]  /*150e0*/  LOP3.LUT R2, R146, 0xff, RZ, 0xc0, !PT ;  /* 0x000000ff92027812 */ /* 0x000fe400078ec0ff */
[----:B------:R-:W-:Y:S04]  /*150f0*/  SHF.R.U32.HI R0, RZ, 0x8, R0 ;  /* 0x00000008ff007819 */ /* 0x000fe80000011600 */
[----:B------:R-:W-:Y:S04]  /*15100*/  LOP3.LUT R0, R0, 0xffff, RZ, 0xc0, !PT ;  /* 0x0000ffff00007812 */ /* 0x000fe800078ec0ff */
[----:B------:R-:W-:Y:S02]  /*15110*/  ISETP.LE.U32.AND P5, PT, R0, UR5, PT ;  /* 0x0000000500007c0c */ /* 0x000fe4000bfa3070 */
[----:B------:R-:W-:Y:S04]  /*15120*/  LOP3.LUT R0, R142, 0xffff, RZ, 0xc0, !PT ;  /* 0x0000ffff8e007812 */ /* 0x000fe800078ec0ff */
[----:B------:R-:W-:Y:S04]  /*15130*/  SHF.R.U32.HI R0, RZ, 0x8, R0 ;  /* 0x00000008ff007819 */ /* 0x000fe80000011600 */
[----:B------:R-:W-:Y:S02]  /*15140*/  PRMT R133, R133, 0x5410, R0 ;  /* 0x0000541085857816 */ /* 0x000fe40000000000 */
[--C-:B------:R-:W-:Y:S02]  /*15150*/  SHF.R.U32.HI R0, RZ, 0x10, R142.reuse ;  /* 0x00000010ff007819 */ /* 0x100fe4000001168e */
[----:B------:R-:W-:Y:S02]  /*15160*/  SHF.R.U32.HI R142, RZ, 0x18, R142 ;  /* 0x00000018ff8e7819 */ /* 0x000fe4000001168e */
[----:B------:R-:W-:Y:S02]  /*15170*/  LOP3.LUT R0, R0, 0xff, RZ, 0xc0, !PT ;  /* 0x000000ff00007812 */ /* 0x000fe400078ec0ff */
[--C-:B------:R-:W-:Y:S02]  /*15180*/  HSET2.LE.AND R138, R133, R169.reuse, PT ;  /* 0x000000a9858a7233 */ /* 0x100fe40003803000 */
[----:B------:R-:W-:Y:S02]  /*15190*/  PRMT R139, R0, 0x5410, R142 ;  /* 0x00005410008b7816 */ /* 0x000fe4000000008e */
[----:B------:R-:W-:Y:S02]  /*151a0*/  LOP3.LUT R0, R146, 0xffff, RZ, 0xc0, !PT ;  /* 0x0000ffff92007812 */ /* 0x000fe400078ec0ff */
[----:B------:R-:W-:Y:S02]  /*151b0*/  LOP3.LUT R138, R138, R141, RZ, 0xc0, !PT ;  /* 0x0000008d8a8a7212 */ /* 0x000fe400078ec0ff */
[--C-:B------:R-:W-:Y:S02]  /*151c0*/  HSET2.LE.AND R139, R139, R169.reuse, PT ;  /* 0x000000a98b8b7233 */ /* 0x100fe40003803000 */
[----:B------:R-:W-:Y:S02]  /*151d0*/  SHF.R.U32.HI R0, RZ, 0x8, R0 ;  /* 0x00000008ff007819 */ /* 0x000fe40000011600 */
[----:B------:R-:W-:Y:S02]  /*151e0*/  PRMT R133, R151, 0x7610, R133 ;  /* 0x0000761097857816 */ /* 0x000fe40000000085 */
[----:B------:R-:W-:Y:S02]  /*151f0*/  LOP3.LUT R139, R139, R140, RZ, 0xc0, !PT ;  /* 0x0000008c8b8b7212 */ /* 0x000fe400078ec0ff */
[----:B------:R-:W3:Y:S01]  /*15200*/  LDSM.16.MT88.4 R140, [R185+0x10000] ;  /* 0x01000000b98c783b */ /* 0x000ee20000004200 */
[----:B------:R-:W-:Y:S02]  /*15210*/  PRMT R148, R2, 0x5410, R0 ;  /* 0x0000541002947816 */ /* 0x000fe40000000000 */
[C---:B------:R-:W-:Y:S02]  /*15220*/  LOP3.LUT R2, R154.reuse, 0xff, RZ, 0xc0, !PT ;  /* 0x000000ff9a027812 */ /* 0x040fe400078ec0ff */
[----:B------:R-:W-:Y:S04]  /*15230*/  LOP3.LUT R0, R154, 0xffff, RZ, 0xc0, !PT ;  /* 0x0000ffff9a007812 */ /* 0x000fe800078ec0ff */
[----:B------:R-:W-:Y:S04]  /*15240*/  SHF.R.U32.HI R0, RZ, 0x8, R0 ;  /* 0x00000008ff007819 */ /* 0x000fe80000011600 */
[----:B------:R-:W-:Y:S02]  /*15250*/  PRMT R150, R2, 0x5410, R0 ;  /* 0x0000541002967816 */ /* 0x000fe40000000000 */
[--C-:B------:R-:W-:Y:S02]  /*15260*/  SHF.R.U32.HI R2, RZ, 0x18, R154.reuse ;  /* 0x00000018ff027819 */ /* 0x100fe4000001169a */
[----:B------:R-:W-:Y:S04]  /*15270*/  SHF.R.U32.HI R0, RZ, 0x10, R154 ;  /* 0x00000010ff007819 */ /* 0x000fe8000001169a */
[----:B------:R-:W-:Y:S04]  /*15280*/  LOP3.LUT R0, R0, 0xff, RZ, 0xc0, !PT ;  /* 0x000000ff00007812 */ /* 0x000fe800078ec0ff */
[--C-:B------:R-:W-:Y:S02]  /*15290*/  PRMT R149, R0, 0x5410, R2.reuse ;  /* 0x0000541000957816 */ /* 0x100fe40000000002 */
[----:B------:R-:W-:Y:S02]  /*152a0*/  SHF.R.U32.HI R0, RZ, 0x10, R145 ;  /* 0x00000010ff007819 */ /* 0x000fe40000011691 */
[----:B------:R-:W-:Y:S01]  /*152b0*/  MUFU.EX2 R145, R182 ;  /* 0x000000b600917308 */ /* 0x000fe20000000800 */
[----:B------:R-:W-:Y:S02]  /*152c0*/  PRMT R2, R152, 0x7632, R2 ;  /* 0x0000763298027816 */ /* 0x000fe40000000002 */
[----:B------:R-:W-:Y:S04]  /*152d0*/  LOP3.LUT R0, R0, 0xff, RZ, 0xc0, !PT ;  /* 0x000000ff00007812 */ /* 0x000fe800078ec0ff */
[----:B------:R-:W-:Y:S03]  /*152e0*/  ISETP.LE.U32.AND P4, PT, R0, UR5, PT ;  /* 0x0000000500007c0c */ /* 0x000fe6000bf83070 */
[----:B------:R-:W-:Y:S01]  /*152f0*/  MUFU.EX2 R182, R223 ;  /* 0x000000df00b67308 */ /* 0x000fe20000000800 */
[--C-:B------:R-:W-:Y:S01]  /*15300*/  SHF.R.U32.HI R0, RZ, 0x10, R146.reuse ;  /* 0x00000010ff007819 */ /* 0x100fe20000011692 */
[C---:B---3--:R-:W-:Y:S05]  /*15310*/  HMMA.16816.F32 R4, R136.reuse, R140, R4 ;  /* 0x0000008c8804723c */ /* 0x048fea0000001804 */
[----:B------:R-:W-:Y:S01]  /*15320*/  SHF.R.U32.HI R146, RZ, 0x18, R146 ;  /* 0x00000018ff927819 */ /* 0x000fe20000011692 */
[C---:B------:R-:W-:Y:S01]  /*15330*/  HMMA.16816.F32 R8, R136.reuse, R142, R8 ;  /* 0x0000008e8808723c */ /* 0x040fe20000001808 */
[----:B------:R-:W3:Y:S04]  /*15340*/  LDSM.16.MT88.4 R140, [R186+0x10000] ;  /* 0x01000000ba8c783b */ /* 0x000ee80000004200 */
[----:B------:R-:W-:Y:S06]  /*15350*/  LOP3.LUT R0, R0, 0xff, RZ, 0xc0, !PT ;  /* 0x000000ff00007812 */ /* 0x000fec00078ec0ff */
[----:B------:R-:W-:Y:S02]  /*15360*/  PRMT R146, R0, 0x5410, R146 ;  /* 0x0000541000927816 */ /* 0x000fe40000000092 */
[----:B------:R-:W-:Y:S01]  /*15370*/  LOP3.LUT R0, R154, 0xffff, RZ, 0xc0, !PT ;  /* 0x0000ffff9a007812 */ /* 0x000fe200078ec0ff */
[----:B------:R-:W1:Y:S01]  /*15380*/  MUFU.EX2 R155, R183 ;  /* 0x000000b7009b7308 */ /* 0x000e620000000800 */
[----:B------:R-:W-:Y:S02]  /*15390*/  SHF.R.U32.HI R154, RZ, 0x18, R154 ;  /* 0x00000018ff9a7819 */ /* 0x000fe4000001169a */
[----:B------:R-:W-:Y:S04]  /*153a0*/  SHF.R.U32.HI R0, RZ, 0x8, R0 ;  /* 0x00000008ff007819 */ /* 0x000fe80000011600 */
[----:B------:R-:W-:Y:S04]  /*153b0*/  LOP3.LUT R0, R0, 0xffff, RZ, 0xc0, !PT ;  /* 0x0000ffff00007812 */ /* 0x000fe800078ec0ff */
[----:B------:R-:W-:Y:S02]  /*153c0*/  ISETP.LE.U32.AND P1, PT, R0, UR5, PT ;  /* 0x0000000500007c0c */ /* 0x000fe4000bf23070 */
[----:B------:R-:W-:Y:S02]  /*153d0*/  PRMT R0, R152, 0x7610, R0 ;  /* 0x0000761098007816 */ /* 0x000fe40000000000 */
[----:B------:R-:W-:Y:S02]  /*153e0*/  PRMT R152, R135, 0x7632, R152 ;  /* 0x0000763287987816 */ /* 0x000fe40000000098 */
[----:B-1----:R-:W-:Y:S01]  /*153f0*/  F2FP.F16.F32.PACK_AB R162, R155, R145 ;  /* 0x000000919ba2723e */ /* 0x002fe200000000ff */
[C---:B---3--:R-:W-:Y:S06]  /*15400*/  HMMA.16816.F32 R12, R136.reuse, R140, R12 ;  /* 0x0000008c880c723c */ /* 0x048fec000000180c */
[C---:B------:R-:W-:Y:S01]  /*15410*/  HMMA.16816.F32 R16, R136.reuse, R142, R16 ;  /* 0x0000008e8810723c */ /* 0x040fe20000001810 */
[----:B------:R-:W1:Y:S05]  /*15420*/  LDSM.16.MT88.4 R140, [R188+0x10000] ;  /* 0x01000000bc8c783b */ /* 0x000e6a0000004200 */
[C---:B-1----:R-:W-:Y:S06]  /*15430*/  HMMA.16816.F32 R20, R136.reuse, R140, R20 ;  /* 0x0000008c8814723c */ /* 0x042fec0000001814 */
[C---:B------:R-:W-:Y:S01]  /*15440*/  HMMA.16816.F32 R24, R136.reuse, R142, R24 ;  /* 0x0000008e8818723c */ /* 0x040fe20000001818 */
[----:B------:R-:W1:Y:S05]  /*15450*/  LDSM.16.MT88.4 R140, [R187+0x10000] ;  /* 0x01000000bb8c783b */ /* 0x000e6a0000004200 */
[C---:B-1----:R-:W-:Y:S06]  /*15460*/  HMMA.16816.F32 R28, R136.reuse, R140, R28 ;  /* 0x0000008c881c723c */ /* 0x042fec000000181c */
[C---:B------:R-:W-:Y:S01]  /*15470*/  HMMA.16816.F32 R32, R136.reuse, R142, R32 ;  /* 0x0000008e8820723c */ /* 0x040fe20000001820 */
[----:B------:R-:W1:Y:S04]  /*15480*/  LDSM.16.MT88.4 R140, [R185+0x12000] ;  /* 0x01200000b98c783b */ /* 0x000e680000004200 */
[----:B--2---:R-:W-:Y:S05]  /*15490*/  @!P5 HADD2 R153, -R134.H0_H0, -RZ.H0_H0 ;  /* 0xa00000ff8699d230 */ /* 0x004fea0000000900 */
[----:B------:R2:W-:Y:S01]  /*154a0*/  @!P5 STL.S16 [R1+0x54], R153 ;  /* 0x000054990100d387 */ /* 0x0005e20000100600 */
[C---:B-1----:R-:W-:Y:S03]  /*154b0*/  HMMA.16816.F32 R36, R136.reuse, R140, R36 ;  /* 0x0000008c8824723c */ /* 0x042fe60000001824 */
[----:B------:R3:W3:Y:S01]  /*154c0*/  LDL.S16 R165, [R1+0x44] ;  /* 0x0000440001a57983 */ /* 0x0006e20000100600 */
[----:B------:R-:W-:Y:S01]  /*154d0*/  PRMT R163, R153, 0x7610, R163 ;  /* 0x0000761099a37816 */ /* 0x000fe200000000a3 */
[----:B----4-:R-:W-:Y:S01]  /*154e0*/  @!P4 HADD2 R159, -R0.H0_H0, -RZ.H0_H0 ;  /* 0xa00000ff009fc230 */ /* 0x010fe20000000900 */
[C---:B------:R-:W-:Y:S01]  /*154f0*/  HMMA.16816.F32 R40, R136.reuse, R142, R40 ;  /* 0x0000008e8828723c */ /* 0x040fe20000001828 */
[----:B------:R-:W1:Y:S04]  /*15500*/  LDSM.16.MT88.4 R140, [R186+0x12000] ;  /* 0x01200000ba8c783b */ /* 0x000e680000004200 */
[----:B------:R-:W-:Y:S01]  /*15510*/  @!P5 PRMT R134, R163, 0x5410, RZ ;  /* 0x00005410a386d816 */ /* 0x000fe200000000ff */
[----:B-----5:R-:W-:Y:S03]  /*15520*/  @!P3 HADD2 R158, -R2.H0_H0, -RZ.H0_H0 ;  /* 0xa00000ff029eb230 */ /* 0x020fe60000000900 */
[----:B------:R4:W5:Y:S04]  /*15530*/  LDL.S16 R163, [R1+0x3c] ;  /* 0x00003c0001a37983 */ /* 0x0009680000100600 */
[----:B------:R4:W-:Y:S04]  /*15540*/  STG.E.U16 desc[UR30][R216.64+0x22], R134 ;  /* 0x00002286d8007986 */ /* 0x0009e8000c10151e */
[----:B------:R1:W-:Y:S01]  /*15550*/  @!P4 STL.S16 [R1+0x38], R159 ;  /* 0x0000389f0100c387 */ /* 0x0003e20000100600 */
[----:B--2---:R-:W2:Y:S03]  /*15560*/  MUFU.EX2 R153, R213 ;  /* 0x000000d500997308 */ /* 0x004ea60000000800 */
[----:B------:R-:W-:Y:S01]  /*15570*/  @!P3 STL.S16 [R1+0x34], R158 ;  /* 0x0000349e0100b387 */ /* 0x000fe20000100600 */
[----:B--2---:R-:W-:Y:S02]  /*15580*/  F2FP.F16.F32.PACK_AB R160, R153, R147 ;  /* 0x0000009399a0723e */ /* 0x004fe400000000ff */
[----:B----4-:R-:W-:Y:S01]  /*15590*/  PRMT R134, R151, 0x7632, R134 ;  /* 0x0000763297867816 */ /* 0x010fe20000000086 */
[C---:B-1----:R-:W-:Y:S03]  /*155a0*/  HMMA.16816.F32 R44, R136.reuse, R140, R44 ;  /* 0x0000008c882c723c */ /* 0x042fe6000000182c */
[----:B------:R-:W-:Y:S02]  /*155b0*/  PRMT R151, R159, 0x7610, R151 ;  /* 0x000076109f977816 */ /* 0x000fe40000000097 */
[----:B------:R-:W-:Y:S01]  /*155c0*/  MUFU.EX2 R159, R220 ;  /* 0x000000dc009f7308 */ /* 0x000fe20000000800 */
        /* <DEDUP_REMOVED lines=17> */
[----:B---3--:R-:W-:Y:S05]  /*156e0*/  @!P2 HADD2 R165, -R133.H0_H0, -RZ.H0_H0 ;  /* 0xa00000ff85a5a230 */ /* 0x008fea0000000900 */
[----:B------:R-:W-:Y:S01]  /*156f0*/  @!P2 STL.S16 [R1+0x44], R165 ;  /* 0x000044a50100a387 */ /* 0x000fe20000100600 */
[----:B-----5:R-:W-:Y:S05]  /*15700*/  @!P1 HADD2 R163, -R134.H0_H0, -RZ.H0_H0 ;  /* 0xa00000ff86a39230 */ /* 0x020fea0000000900 */
[----:B------:R-:W-:Y:S04]  /*15710*/  @!P1 STL.S16 [R1+0x3c], R163 ;  /* 0x00003ca301009387 */ /* 0x000fe80000100600 */
[----:B------:R2:W3:Y:S04]  /*15720*/  LDL.S16 R168, [R1+0x40] ;  /* 0x0000400001a87983 */ /* 0x0004e80000100600 */
[----:B------:R2:W4:Y:S01]  /*15730*/  LDL.S16 R167, [R1+0x2c] ;  /* 0x00002c0001a77983 */ /* 0x0005220000100600 */
        /* <DEDUP_REMOVED lines=13> */
[----:B------:R-:W-:Y:S01]  /*15810*/  HMMA.16816.F32 R128, R136, R142, R128 ;  /* 0x0000008e8880723c */ /* 0x000fe20000001880 */
[----:B------:R-:W1:Y:S06]  /*15820*/  LDSM.16.MT88.4 R140, [R185+0x10800] ;  /* 0x01080000b98c783b */ /* 0x000e6c0000004200 */
[----:B------:R-:W-:Y:S01]  /*15830*/  PRMT R139, R0, 0x5410, R2 ;  /* 0x00005410008b7816 */ /* 0x000fe20000000002 */
[----:B------:R-:W-:Y:S03]  /*15840*/  FADD.FTZ R138, R147, R156 ;  /* 0x0000009c938a7221 */ /* 0x000fe60000010000 */
[----:B------:R-:W-:Y:S01]  /*15850*/  @!P4 PRMT R0, R151, 0x5410, RZ ;  /* 0x000054109700c816 */ /* 0x000fe200000000ff */
[----:B------:R-:W-:Y:S01]  /*15860*/  FADD.FTZ R153, R153, R138 ;  /* 0x0000008a99997221 */ /* 0x000fe20000010000 */
[--C-:B------:R-:W-:Y:S02]  /*15870*/  HSET2.LE.AND R137, R146, R169.reuse, PT ;  /* 0x000000a992897233 */ /* 0x100fe40003803000 */
[--C-:B------:R-:W-:Y:S01]  /*15880*/  HSET2.LE.AND R138, R150, R169.reuse, PT ;  /* 0x000000a9968a7233 */ /* 0x100fe20003803000 */
[----:B------:R5:W-:Y:S01]  /*15890*/  STG.E.U16 desc[UR30][R218.64+0x20], R0 ;  /* 0x00002000da007986 */ /* 0x000be2000c10151e */
[--C-:B------:R-:W-:Y:S02]  /*158a0*/  HSET2.LE.AND R136, R148, R169.reuse, PT ;  /* 0x000000a994887233 */ /* 0x100fe40003803000 */
[----:B------:R-:W-:Y:S02]  /*158b0*/  LOP3.LUT R137, R137, R139, RZ, 0xc0, !PT ;  /* 0x0000008b89897212 */ /* 0x000fe400078ec0ff */
[----:B------:R-:W-:Y:S02]  /*158c0*/  PRMT R139, R133, 0x5410, R134 ;  /* 0x00005410858b7816 */ /* 0x000fe40000000086 */
[----:B------:R-:W-:Y:S02]  /*158d0*/  PRMT R148, R158, 0x7610, R148 ;  /* 0x000076109e947816 */ /* 0x000fe40000000094 */
[----:B------:R-:W-:Y:S01]  /*158e0*/  LOP3.LUT R138, R138, R139, RZ, 0xc0, !PT ;  /* 0x0000008b8a8a7212 */ /* 0x000fe200078ec0ff */
[----:B------:R-:W2:Y:S01]  /*158f0*/  MUFU.EX2 R158, R221 ;  /* 0x000000dd009e7308 */ /* 0x000ea20000000800 */
[--C-:B------:R-:W-:Y:S02]  /*15900*/  HSET2.LE.AND R139, R149, R169.reuse, PT ;  /* 0x000000a9958b7233 */ /* 0x100fe40003803000 */
[----:B------:R-:W-:Y:S01]  /*15910*/  LOP3.LUT R136, R136, R144, RZ, 0xc0, !PT ;  /* 0x0000009088887212 */ /* 0x000fe200078ec0ff */
[----:B------:R-:W-:Y:S01]  /*15920*/  FADD.FTZ R144, R145, R157 ;  /* 0x0000009d91907221 */ /* 0x000fe20000010000 */
[----:B------:R-:W-:Y:S02]  /*15930*/  @!P3 PRMT R2, R148, 0x5410, RZ ;  /* 0x000054109402b816 */ /* 0x000fe400000000ff */
[----:B------:R-:W-:Y:S01]  /*15940*/  LDSM.16.MT88.4 R148, [R188+0x10800] ;  /* 0x01080000bc94783b */ /* 0x000fe20000004200 */
[----:B------:R-:W-:Y:S01]  /*15950*/  FADD.FTZ R155, R155, R144 ;  /* 0x000000909b9b7221 */ /* 0x000fe20000010000 */
[----:B------:R-:W-:Y:S02]  /*15960*/  ISETP.LE.U32.AND P3, PT, R154, UR5, PT ;  /* 0x000000059a007c0c */ /* 0x000fe4000bf63070 */
[----:B------:R-:W-:Y:S04]  /*15970*/  MUFU.EX2 R154, R214 ;  /* 0x000000d6009a7308 */ /* 0x000fe80000000800 */
[----:B------:R-:W3:Y:S01]  /*15980*/  LDSM.16.MT88.4 R144, [R186+0x10800] ;  /* 0x01080000ba90783b */ /* 0x000ee20000004200 */
[----:B-----5:R-:W-:Y:S02]  /*15990*/  PRMT R0, R135, 0x5410, R152 ;  /* 0x0000541087007816 */ /* 0x020fe40000000098 */
[----:B--2---:R-:W-:Y:S02]  /*159a0*/  F2FP.F16.F32.PACK_AB R164, R158, R159 ;  /* 0x0000009f9ea4723e */ /* 0x004fe400000000ff */
[----:B------:R-:W-:Y:S02]  /*159b0*/  LOP3.LUT R139, R139, R0, RZ, 0xc0, !PT ;  /* 0x000000008b8b7212 */ /* 0x000fe400078ec0ff */
[----:B------:R-:W-:Y:S01]  /*159c0*/  PRMT R0, R165, 0x7610, R0 ;  /* 0x00007610a5007816 */ /* 0x000fe20000000000 */
[----:B------:R2:W-:Y:S03]  /*159d0*/  STG.E.U16 desc[UR30][R218.64+0x22], R2 ;  /* 0x00002202da007986 */ /* 0x0005e6000c10151e */
[----:B------:R-:W-:Y:S01]  /*159e0*/  @!P2 PRMT R133, R0, 0x5410, RZ ;  /* 0x000054100085a816 */ /* 0x000fe200000000ff */
[C---:B-1----:R-:W-:Y:S01]  /*159f0*/  HMMA.16816.F32 R4, R136.reuse, R140, R4 ;  /* 0x0000008c8804723c */ /* 0x042fe20000001804 */
[----:B------:R1:W5:Y:S02]  /*15a00*/  LDL.S16 R165, [R1+0x50] ;  /* 0x0000500001a57983 */ /* 0x0003640000100600 */
[----:B------:R-:W-:Y:S02]  /*15a10*/  LOP3.LUT R0, R247, UR38, RZ, 0x3c, !PT ;  /* 0x00000026f7007c12 */ /* 0x000fe4000f8e3cff */
[----:B------:R1:W-:Y:S01]  /*15a20*/  STG.E.U16 desc[UR30][R216.64+0x30], R133 ;  /* 0x00003085d8007986 */ /* 0x0003e2000c10151e */
[C---:B------:R-:W-:Y:S03]  /*15a30*/  HMMA.16816.F32 R8, R136.reuse, R142, R8 ;  /* 0x0000008e8808723c */ /* 0x040fe60000001808 */
[----:B------:R-:W4:Y:S02]  /*15a40*/  LDSM.16.MT88.4 R140, [R187+0x10800] ;  /* 0x01080000bb8c783b */ /* 0x000f240000004200 */
[----:B------:R-:W-:Y:S06]  /*15a50*/  IMAD.WIDE.U32 R156, R0, -0x326172a9, RZ ;  /* 0xcd9e8d57009c7825 */ /* 0x000fec00078e00ff */
[----:B------:R-:W-:Y:S01]  /*15a60*/  FADD.FTZ R0, R159, R153 ;  /* 0x000000999f007221 */ /* 0x000fe20000010000 */
[----:B------:R-:W-:Y:S02]  /*15a70*/  LOP3.LUT R156, R227, UR26, R156, 0x96, !PT ;  /* 0x0000001ae39c7c12 */ /* 0x000fe4000f8e969c */
[----:B--2---:R-:W-:Y:S01]  /*15a80*/  PRMT R2, R163, 0x7610, R2 ;  /* 0x00007610a3027816 */ /* 0x004fe20000000002 */
[C---:B---3--:R-:W-:Y:S03]  /*15a90*/  HMMA.16816.F32 R12, R136.reuse, R144, R12 ;  /* 0x00000090880c723c */ /* 0x048fe6000000180c */
[----:B------:R-:W-:Y:S02]  /*15aa0*/  @!P1 PRMT R134, R2, 0x5410, RZ ;  /* 0x0000541002869816 */ /* 0x000fe400000000ff */
[----:B------:R-:W-:Y:S01]  /*15ab0*/  LOP3.LUT R2, R157, UR37, R248, 0x96, !PT ;  /* 0x000000259d027c12 */ /* 0x000fe2000f8e96f8 */
[C---:B------:R-:W-:Y:S01]  /*15ac0*/  HMMA.16816.F32 R16, R136.reuse, R146, R16 ;  /* 0x000000928810723c */ /* 0x040fe20000001810 */
[----:B------:R-:W2:Y:S01]  /*15ad0*/  LDSM.16.MT88.4 R144, [R185+0x12800] ;  /* 0x01280000b990783b */ /* 0x000ea20000004200 */
[----:B-1----:R-:W1:Y:S03]  /*15ae0*/  MUFU.EX2 R133, R215 ;  /* 0x000000d700857308 */ /* 0x002e660000000800 */
[----:B------:R-:W-:Y:S01]  /*15af0*/  IMAD.WIDE.U32 R156, R156, -0x2daee0ad, RZ ;  /* 0xd2511f539c9c7825 */ /* 0x000fe200078e00ff */
[C---:B------:R-:W-:Y:S03]  /*15b00*/  HMMA.16816.F32 R20, R136.reuse, R148, R20 ;  /* 0x000000948814723c */ /* 0x040fe60000001814 */
[----:B------:R3:W-:Y:S03]  /*15b10*/  STG.E.U16 desc[UR30][R216.64+0x32], R134 ;  /* 0x00003286d8007986 */ /* 0x0007e6000c10151e */
[C---:B------:R-:W-:Y:S05]  /*15b20*/  HMMA.16816.F32 R24, R136.reuse, R150, R24 ;  /* 0x000000968818723c */ /* 0x040fea0000001818 */
[----:B------:R-:W-:Y:S01]  /*15b30*/  IMAD.WIDE.U32 R148, R2, -0x2daee0ad, RZ ;  /* 0xd2511f5302947825 */ /* 0x000fe200078e00ff */
[C---:B----4-:R-:W-:Y:S05]  /*15b40*/  HMMA.16816.F32 R28, R136.reuse, R140, R28 ;  /* 0x0000008c881c723c */ /* 0x050fea000000181c */
[----:B-1----:R-:W-:Y:S01]  /*15b50*/  F2FP.F16.F32.PACK_AB R161, R133, R154 ;  /* 0x0000009a85a1723e */ /* 0x002fe200000000ff */
[C---:B------:R-:W-:Y:S01]  /*15b60*/  HMMA.16816.F32 R32, R136.reuse, R142, R32 ;  /* 0x0000008e8820723c */ /* 0x040fe20000001820 */
[----:B------:R-:W-:Y:S04]  /*15b70*/  LDSM.16.MT88.4 R140, [R188+0x12800] ;  /* 0x01280000bc8c783b */ /* 0x000fe80000004200 */
[----:B------:R-:W-:Y:S01]  /*15b80*/  LOP3.LUT R157, R157, UR23, R148, 0x96, !PT ;  /* 0x000000179d9d7c12 */ /* 0x000fe2000f8e9694 */
[----:B------:R-:W-:Y:S01]  /*15b90*/  @!P0 HADD2 R168, -R135.H0_H0, -RZ.H0_H0 ;  /* 0xa00000ff87a88230 */ /* 0x000fe20000000900 */
[----:B------:R-:W-:Y:S01]  /*15ba0*/  PRMT R2, R160, 0x7632, R2 ;  /* 0x00007632a0027816 */ /* 0x000fe20000000002 */
[----:B------:R-:W-:Y:S03]  /*15bb0*/  @!P3 HADD2 R167, -R152.H0_H0, -RZ.H0_H0 ;  /* 0xa00000ff98a7b230 */ /* 0x000fe60000000900 */
[----:B------:R-:W-:Y:S01]  /*15bc0*/  @!P0 STL.S16 [R1+0x40], R168 ;  /* 0x000040a801008387 */ /* 0x000fe20000100600 */
[----:B---3--:R-:W-:Y:S01]  /*15bd0*/  FADD.FTZ R134, R158, R0 ;  /* 0x000000009e867221 */ /* 0x008fe20000010000 */
[----:B------:R-:W-:Y:S01]  /*15be0*/  LOP3.LUT R158, R149, UR29, R244, 0x96, !PT ;  /* 0x0000001d959e7c12 */ /* 0x000fe2000f8e96f4 */
[----:B------:R-:W-:Y:S01]  /*15bf0*/  FADD.FTZ R0, R154, R155 ;  /* 0x0000009b9a007221 */ /* 0x000fe20000010000 */
[----:B------:R-:W-:Y:S01]  /*15c00*/  @!P3 STL.S16 [R1+0x2c], R167 ;  /* 0x00002ca70100b387 */ /* 0x000fe20000100600 */
[----:B------:R-:W-:Y:S01]  /*15c10*/  PRMT R191, R161, 0x7632, R191 ;  /* 0x00007632a1bf7816 */ /* 0x000fe200000000bf */
[C---:B--2---:R-:W-:Y:S02]  /*15c20*/  HMMA.16816.F32 R36, R136.reuse, R144, R36 ;  /* 0x000000908824723c */ /* 0x044fe40000001824 */
[----:B------:R-:W1:Y:S01]  /*15c30*/  LDSM.16.MT88.4 R148, [R186+0x12800] ;  /* 0x01280000ba94783b */ /* 0x000e620000004200 */
[----:B------:R-:W-:Y:S04]  /*15c40*/  IMAD.WIDE.U32 R158, R158, -0x326172a9, RZ ;  /* 0xcd9e8d579e9e7825 */ /* 0x000fe800078e00ff */
[----:B------:R-:W-:Y:S01]  /*15c50*/  FADD.FTZ R163, R133, R0 ;  /* 0x0000000085a37221 */ /* 0x000fe20000010000 */
[C---:B------:R-:W-:Y:S02]  /*15c60*/  HMMA.16816.F32 R40, R136.reuse, R146, R40 ;  /* 0x000000928828723c */ /* 0x040fe40000001828 */
[----:B------:R-:W2:Y:S01]  /*15c70*/  LDSM.16.MT88.4 R144, [R187+0x12800] ;  /* 0x01280000bb90783b */ /* 0x000ea20000004200 */
[----:B------:R-:W-:Y:S01]  /*15c80*/  LOP3.LUT R154, R159, UR20, R226, 0x96, !PT ;  /* 0x000000149f9a7c12 */ /* 0x000fe2000f8e96e2 */
[----:B------:R-:W-:Y:S01]  /*15c90*/  FADD.FTZ R134, R182, R134 ;  /* 0x00000086b6867221 */ /* 0x000fe20000010000 */
[----:B------:R-:W-:Y:S06]  /*15ca0*/  PRMT R133, R168, 0x7610, R133 ;  /* 0x00007610a8857816 */ /* 0x000fec0000000085 */
[----:B------:R-:W-:Y:S01]  /*15cb0*/  IMAD.WIDE.U32 R154, R154, -0x2daee0ad, RZ ;  /* 0xd2511f539a9a7825 */ /* 0x000fe200078e00ff */
[----:B------:R-:W-:Y:S02]  /*15cc0*/  @!P0 PRMT R135, R133, 0x5410, RZ ;  /* 0x0000541085878816 */ /* 0x000fe400000000ff */
[----:B------:R-:W-:Y:S02]  /*15cd0*/  PRMT R0, R167, 0x7610, R0 ;  /* 0x00007610a7007816 */ /* 0x000fe40000000000 */
[----:B------:R-:W-:Y:S01]  /*15ce0*/  LOP3.LUT R155, R155, UR27, R156, 0x96, !PT ;  /* 0x0000001b9b9b7c12 */ /* 0x000fe2000f8e969c */
[----:B------:R-:W-:Y:S01]  /*15cf0*/  IMAD.WIDE.U32 R156, R157, -0x326172a9, RZ ;  /* 0xcd9e8d579d9c7825 */ /* 0x000fe200078e00ff */
[----:B------:R-:W-:Y:S01]  /*15d00*/  @!P3 PRMT R152, R0, 0x5410, RZ ;  /* 0x000054100098b816 */ /* 0x000fe200000000ff */
[----:B------:R-:W-:Y:S03]  /*15d10*/  STG.E.U16 desc[UR30][R218.64+0x30], R135 ;  /* 0x00003087da007986 */ /* 0x000fe6000c10151e */
[----:B------:R-:W-:Y:S01]  /*15d20*/  LOP3.LUT R158, R157, UR33, R158, 0x96, !PT ;  /* 0x000000219d9e7c12 */ /* 0x000fe2000f8e969e */
[----:B------:R3:W-:Y:S04]  /*15d30*/  STG.E.U16 desc[UR30][R218.64+0x32], R152 ;  /* 0x00003298da007986 */ /* 0x0007e8000c10151e */
[----:B------:R-:W-:Y:S05]  /*15d40*/  IMAD.WIDE.U32 R158, R158, -0x2daee0ad, RZ ;  /* 0xd2511f539e9e7825 */ /* 0x000fea00078e00ff */
[----:B------:R-:W-:Y:S01]  /*15d50*/  LOP3.LUT R157, R159, UR25, R154, 0x96, !PT ;  /* 0x000000199f9d7c12 */ /* 0x000fe2000f8e969a */
[----:B------:R-:W-:Y:S01]  /*15d60*/  IMAD.WIDE.U32 R154, R155, -0x326172a9, RZ ;  /* 0xcd9e8d579b9a7825 */ /* 0x000fe200078e00ff */
[----:B------:R-:W4:Y:S01]  /*15d70*/  MUFU.EX2 R159, R222 ;  /* 0x000000de009f7308 */ /* 0x000f220000000800 */
[C---:B-1----:R-:W-:Y:S03]  /*15d80*/  HMMA.16816.F32 R44, R136.reuse, R148, R44 ;  /* 0x00000094882c723c */ /* 0x042fe6000000182c */
[----:B------:R-:W-:Y:S01]  /*15d90*/  LOP3.LUT R214, R155, UR21, R156, 0x96, !PT ;  /* 0x000000159bd67c12 */ /* 0x000fe2000f8e969c */
[----:B------:R-:W-:Y:S02]  /*15da0*/  IMAD.WIDE.U32 R156, R157, -0x326172a9, RZ ;  /* 0xcd9e8d579d9c7825 */ /* 0x000fe400078e00ff */
[C---:B------:R-:W-:Y:S01]  /*15db0*/  HMMA.16816.F32 R48, R136.reuse, R150, R48 ;  /* 0x000000968830723c */ /* 0x040fe20000001830 */
[----:B------:R-:W1:Y:S04]  /*15dc0*/  LDSM.16.MT88.4 R148, [R185+0x14800] ;  /* 0x01480000b994783b */ /* 0x000e680000004200 */
[----:B------:R-:W-:Y:S01]  /*15dd0*/  LOP3.LUT R133, R157, UR28, R154, 0x96, !PT ;  /* 0x0000001c9d857c12 */ /* 0x000fe2000f8e969a */
[C---:B------:R-:W-:Y:S05]  /*15de0*/  HMMA.16816.F32 R52, R136.reuse, R140, R52 ;  /* 0x0000008c8834723c */ /* 0x040fea0000001834 */
[----:B------:R-:W-:Y:S01]  /*15df0*/  LOP3.LUT R0, R133, 0xff, RZ, 0xc0, !PT ;  /* 0x000000ff85007812 */ /* 0x000fe200078ec0ff */
[C---:B------:R-:W-:Y:S01]  /*15e00*/  HMMA.16816.F32 R56, R136.reuse, R142, R56 ;  /* 0x0000008e8838723c */ /* 0x040fe20000001838 */
[----:B------:R-:W1:Y:S02]  /*15e10*/  LDSM.16.MT88.4 R140, [R186+0x14800] ;  /* 0x01480000ba8c783b */ /* 0x000e640000004200 */
[----:B------:R-:W-:Y:S02]  /*15e20*/  ISETP.LE.U32.AND P0, PT, R0, UR5, PT ;  /* 0x0000000500007c0c */ /* 0x000fe4000bf03070 */
[----:B------:R-:W-:Y:S01]  /*15e30*/  PRMT R0, R160, 0x7610, R0 ;  /* 0x00007610a0007816 */ /* 0x000fe20000000000 */
[C---:B--2---:R-:W-:Y:S05]  /*15e40*/  HMMA.16816.F32 R60, R136.reuse, R144, R60 ;  /* 0x00000090883c723c */ /* 0x044fea000000183c */
[----:B---3--:R-:W-:Y:S01]  /*15e50*/  PRMT R152, R0, 0x5410, R2 ;  /* 0x0000541000987816 */ /* 0x008fe20000000002 */
[C---:B------:R-:W-:Y:S01]  /*15e60*/  HMMA.16816.F32 R64, R136.reuse, R146, R64 ;  /* 0x000000928840723c */ /* 0x040fe20000001840 */
[----:B------:R-:W2:Y:S04]  /*15e70*/  LDSM.16.MT88.4 R144, [R188+0x14800] ;  /* 0x01480000bc90783b */ /* 0x000ea80000004200 */
[C---:B----4-:R-:W-:Y:S01]  /*15e80*/  F2FP.F16.F32.PACK_AB R182, R159.reuse, R182 ;  /* 0x000000b69fb6723e */ /* 0x050fe200000000ff */
[----:B------:R-:W-:Y:S01]  /*15e90*/  FADD.FTZ R159, R159, R134 ;  /* 0x000000869f9f7221 */ /* 0x000fe20000010000 */
[----:B------:R-:W-:Y:S04]  /*15ea0*/  SHF.R.U32.HI R134, RZ, 0x18, R133 ;  /* 0x00000018ff867819 */ /* 0x000fe80000011685 */
[----:B------:R-:W-:Y:S01]  /*15eb0*/  ISETP.LE.U32.AND P2, PT, R134, UR5, PT ;  /* 0x0000000586007c0c */ /* 0x000fe2000bf43070 */
[----:B------:R-:W-:Y:S01]  /*15ec0*/  IMAD.WIDE.U32 R214, R214, -0x2daee0ad, RZ ;  /* 0xd2511f53d6d67825 */ /* 0x000fe200078e00ff */
[C---:B------:R-:W-:Y:S02]  /*15ed0*/  LOP3.LUT R134, R156.reuse, 0xff, RZ, 0xc0, !PT ;  /* 0x000000ff9c867812 */ /* 0x040fe400078ec0ff */
[----:B------:R-:W-:Y:S01]  /*15ee0*/  LOP3.LUT R153, R156, 0xff, RZ, 0xc0, !PT ;  /* 0x000000ff9c997812 */ /* 0x000fe200078ec0ff */
[C---:B-1----:R-:W-:Y:S03]  /*15ef0*/  HMMA.16816.F32 R68, R136.reuse, R148, R68 ;  /* 0x000000948844723c */ /* 0x042fe60000001844 */
[----:B------:R-:W-:Y:S03]  /*15f00*/  PRMT R181, R182, 0x7632, R181 ;  /* 0x00007632b6b57816 */ /* 0x000fe600000000b5 */
[C---:B------:R-:W-:Y:S01]  /*15f10*/  HMMA.16816.F32 R72, R136.reuse, R150, R72 ;  /* 0x000000968848723c */ /* 0x040fe20000001848 */
[----:B------:R-:W1:Y:S05]  /*15f20*/  LDSM.16.MT88.4 R148, [R187+0x14800] ;  /* 0x01480000bb94783b */ /* 0x000e6a0000004200 */
[C---:B------:R-:W-:Y:S06]  /*15f30*/  HMMA.16816.F32 R76, R136.reuse, R140, R76 ;  /* 0x0000008c884c723c */ /* 0x040fec000000184c */
        /* <DEDUP_REMOVED lines=13> */
[----:B------:R-:W-:Y:S01]  /*16010*/  SHF.R.U32.HI R145, RZ, 0x10, R156 ;  /* 0x00000010ff917819 */ /* 0x000fe2000001169c */
[C---:B-1----:R-:W-:Y:S06]  /*16020*/  HMMA.16816.F32 R116, R136.reuse, R148, R116 ;  /* 0x000000948874723c */ /* 0x042fec0000001874 */
[C---:B------:R-:W-:Y:S01]  /*16030*/  HMMA.16816.F32 R120, R136.reuse, R150, R120 ;  /* 0x000000968878723c */ /* 0x040fe20000001878 */
[----:B------:R-:W-:Y:S05]  /*16040*/  LDSM.16.MT88.4 R148, [R186+0x11000] ;  /* 0x01100000ba94783b */ /* 0x000fea0000004200 */
[C---:B---3--:R-:W-:Y:S06]  /*16050*/  HMMA.16816.F32 R124, R136.reuse, R140, R124 ;  /* 0x0000008c887c723c */ /* 0x048fec000000187c */
[----:B------:R-:W-:Y:S01]  /*16060*/  HMMA.16816.F32 R128, R136, R142, R128 ;  /* 0x0000008e8880723c */ /* 0x000fe20000001880 */
[----:B------:R-:W-:Y:S06]  /*16070*/  LDSM.16.MT88.4 R140, [R188+0x11000] ;  /* 0x01100000bc8c783b */ /* 0x000fec0000004200 */
[----:B------:R-:W-:Y:S01]  /*16080*/  FADD.FTZ R138, R180, R163 ;  /* 0x000000a3b48a7221 */ /* 0x000fe20000010000 */
[----:B-----5:R-:W-:Y:S05]  /*16090*/  @!P0 HADD2 R165, -R0.H0_H0, -RZ.H0_H0 ;  /* 0xa00000ff00a58230 */ /* 0x020fea0000000900 */
[----:B------:R1:W-:Y:S01]  /*160a0*/  @!P0 STL.S16 [R1+0x50], R165 ;  /* 0x000050a501008387 */ /* 0x0003e20000100600 */
[----:B------:R-:W-:Y:S03]  /*160b0*/  PRMT R135, R165, 0x7610, R135 ;  /* 0x00007610a5877816 */ /* 0x000fe60000000087 */
[----:B------:R2:W3:Y:S01]  /*160c0*/  LDL.S16 R160, [R1+0x28] ;  /* 0x0000280001a07983 */ /* 0x0004e20000100600 */
[----:B------:R-:W-:Y:S02]  /*160d0*/  @!P0 PRMT R0, R135, 0x5410, RZ ;  /* 0x0000541087008816 */ /* 0x000fe400000000ff */
[----:B------:R-:W-:Y:S02]  /*160e0*/  SHF.R.U32.HI R135, RZ, 0x10, R133 ;  /* 0x00000010ff877819 */ /* 0x000fe40000011685 */
[----:B------:R-:W-:Y:S01]  /*160f0*/  ISETP.LE.U32.AND P0, PT, R134, UR5, PT ;  /* 0x0000000586007c0c */ /* 0x000fe2000bf03070 */
[----:B------:R4:W-:Y:S01]  /*16100*/  STG.E.U16 desc[UR30][R216.64+0x40], R0 ;  /* 0x00004000d8007986 */ /* 0x0009e2000c10151e */
[----:B------:R-:W-:Y:S02]  /*16110*/  LOP3.LUT R134, R156, 0xffff, RZ, 0xc0, !PT ;  /* 0x0000ffff9c867812 */ /* 0x000fe400078ec0ff */
[----:B------:R-:W-:Y:S02]  /*16120*/  LOP3.LUT R135, R135, 0xff, RZ, 0xc0, !PT ;  /* 0x000000ff87877812 */ /* 0x000fe400078ec0ff */
[----:B------:R-:W-:Y:S02]  /*16130*/  SHF.R.U32.HI R144, RZ, 0x8, R134 ;  /* 0x00000008ff907819 */ /* 0x000fe40000011686 */
[----:B------:R-:W-:Y:S02]  /*16140*/  SHF.R.U32.HI R134, RZ, 0x18, R156 ;  /* 0x00000018ff867819 */ /* 0x000fe4000001169c */
[----:B------:R-:W-:Y:S02]  /*16150*/  ISETP.LE.U32.AND P1, PT, R135, UR5, PT ;  /* 0x0000000587007c0c */ /* 0x000fe4000bf23070 */
[----:B------:R-:W-:Y:S02]  /*16160*/  PRMT R155, R153, 0x5410, R144 ;  /* 0x00005410999b7816 */ /* 0x000fe40000000090 */
[----:B------:R-:W-:Y:S01]  /*16170*/  SHF.R.U32.HI R144, RZ, 0x10, R156 ;  /* 0x00000010ff907819 */ /* 0x000fe2000001169c */
[----:B-1----:R2:W5:Y:S03]  /*16180*/  LDL.S16 R165, [R1+0x20] ;  /* 0x0000200001a57983 */ /* 0x0025660000100600 */
[----:B------:R-:W-:Y:S04]  /*16190*/  LOP3.LUT R144, R144, 0xff, RZ, 0xc0, !PT ;  /* 0x000000ff90907812 */ /* 0x000fe800078ec0ff */
[----:B------:R-:W-:Y:S02]  /*161a0*/  ISETP.LE.U32.AND P3, PT, R144, UR5, PT ;  /* 0x0000000590007c0c */ /* 0x000fe4000bf63070 */
[----:B----4-:R-:W-:Y:S02]  /*161b0*/  LOP3.LUT R0, R133, 0xffff, RZ, 0xc0, !PT ;  /* 0x0000ffff85007812 */ /* 0x010fe400078ec0ff */
[----:B------:R-:W-:Y:S02]  /*161c0*/  LOP3.LUT R133, R145, 0xff, RZ, 0xc0, !PT ;  /* 0x000000ff91857812 */ /* 0x000fe400078ec0ff */
[----:B------:R-:W-:Y:S02]  /*161d0*/  SHF.R.U32.HI R0, RZ, 0x8, R0 ;  /* 0x00000008ff007819 */ /* 0x000fe40000011600 */
[----:B------:R-:W-:Y:S02]  /*161e0*/  LOP3.LUT R145, R156, 0xffff, RZ, 0xc0, !PT ;  /* 0x0000ffff9c917812 */ /* 0x000fe400078ec0ff */
[----:B------:R-:W-:Y:S02]  /*161f0*/  LOP3.LUT R0, R0, 0xffff, RZ, 0xc0, !PT ;  /* 0x0000ffff00007812 */ /* 0x000fe400078ec0ff */
[----:B------:R-:W-:Y:S02]  /*16200*/  SHF.R.U32.HI R156, RZ, 0x18, R156 ;  /* 0x00000018ff9c7819 */ /* 0x000fe4000001169c */
[----:B------:R-:W-:Y:S02]  /*16210*/  ISETP.LE.U32.AND P4, PT, R0, UR5, PT ;  /* 0x0000000500007c0c */ /* 0x000fe4000bf83070 */
[----:B------:R-:W-:Y:S02]  /*16220*/  LOP3.LUT R0, R157, UR28, R154, 0x96, !PT ;  /* 0x0000001c9d007c12 */ /* 0x000fe4000f8e969a */
[----:B------:R-:W-:Y:S02]  /*16230*/  PRMT R157, R133, 0x5410, R134 ;  /* 0x00005410859d7816 */ /* 0x000fe40000000086 */
[--C-:B------:R-:W-:Y:S02]  /*16240*/  SHF.R.U32.HI R135, RZ, 0x10, R0.reuse ;  /* 0x00000010ff877819 */ /* 0x100fe40000011600 */
[C---:B------:R-:W-:Y:S02]  /*16250*/  LOP3.LUT R146, R0.reuse, 0xff, RZ, 0xc0, !PT ;  /* 0x000000ff00927812 */ /* 0x040fe400078ec0ff */
[----:B------:R-:W-:Y:S02]  /*16260*/  SHF.R.U32.HI R134, RZ, 0x18, R0 ;  /* 0x00000018ff867819 */ /* 0x000fe40000011600 */
[----:B------:R-:W-:Y:S02]  /*16270*/  LOP3.LUT R133, R0, 0xffff, RZ, 0xc0, !PT ;  /* 0x0000ffff00857812 */ /* 0x000fe400078ec0ff */
[----:B------:R-:W-:Y:S02]  /*16280*/  LOP3.LUT R0, R135, 0xff, RZ, 0xc0, !PT ;  /* 0x000000ff87007812 */ /* 0x000fe400078ec0ff */
[----:B------:R-:W-:Y:S02]  /*16290*/  SHF.R.U32.HI R133, RZ, 0x8, R133 ;  /* 0x00000008ff857819 */ /* 0x000fe40000011685 */
[----:B------:R-:W-:Y:S02]  /*162a0*/  PRMT R154, R0, 0x5410, R134 ;  /* 0x00005410009a7816 */ /* 0x000fe40000000086 */
[----:B------:R-:W-:Y:S02]  /*162b0*/  PRMT R0, R162, 0x7610, R0 ;  /* 0x00007610a2007816 */ /* 0x000fe40000000000 */
[--C-:B------:R-:W-:Y:S02]  /*162c0*/  PRMT R153, R146, 0x5410, R133.reuse ;  /* 0x0000541092997816 */ /* 0x100fe40000000085 */
[----:B------:R-:W-:Y:S02]  /*162d0*/  PRMT R133, R162, 0x7632, R133 ;  /* 0x00007632a2857816 */ /* 0x000fe40000000085 */
[----:B------:R-:W-:Y:S01]  /*162e0*/  SHF.R.U32.HI R145, RZ, 0x8, R145 ;  /* 0x00000008ff917819 */ /* 0x000fe20000011691 */
[----:B------:R-:W-:Y:S01]  /*162f0*/  MUFU.EX2 R162, R228 ;  /* 0x000000e400a27308 */ /* 0x000fe20000000800 */
[--C-:B------:R-:W-:Y:S02]  /*16300*/  HSET2.LE.AND R136, R153, R169.reuse, PT ;  /* 0x000000a999887233 */ /* 0x100fe40003803000 */
[----:B------:R-:W-:Y:S02]  /*16310*/  PRMT R139, R0, 0x5410, R133 ;  /* 0x00005410008b7816 */ /* 0x000fe40000000085 */
[----:B------:R-:W-:Y:S02]  /*16320*/  LOP3.LUT R135, R145, 0xffff, RZ, 0xc0, !PT ;  /* 0x0000ffff91877812 */ /* 0x000fe400078ec0ff */
[----:B------:R-:W1:Y:S01]  /*16330*/  LDSM.16.MT88.4 R144, [R185+0x11000] ;  /* 0x01100000b990783b */ /* 0x000e620000004200 */
[----:B------:R-:W-:Y:S02]  /*16340*/  PRMT R134, R164, 0x7632, R134 ;  /* 0x00007632a4867816 */ /* 0x000fe40000000086 */
[----:B------:R-:W-:Y:S02]  /*16350*/  ISETP.LE.U32.AND P5, PT, R135, UR5, PT ;  /* 0x0000000587007c0c */ /* 0x000fe4000bfa3070 */
[----:B------:R-:W-:Y:S02]  /*16360*/  PRMT R135, R161, 0x7610, R135 ;  /* 0x00007610a1877816 */ /* 0x000fe40000000087 */
[----:B------:R-:W4:Y:S01]  /*16370*/  MUFU.EX2 R161, R229 ;  /* 0x000000e500a17308 */ /* 0x000f220000000800 */
[--C-:B------:R-:W-:Y:S02]  /*16380*/  HSET2.LE.AND R137, R154, R169.reuse, PT ;  /* 0x000000a99a897233 */ /* 0x100fe40003803000 */
[----:B------:R-:W-:Y:S03]  /*16390*/  LOP3.LUT R136, R136, R152, RZ, 0xc0, !PT ;  /* 0x0000009888887212 */ /* 0x000fe600078ec0ff */
[----:B------:R-:W-:Y:S02]  /*163a0*/  LOP3.LUT R137, R137, R139, RZ, 0xc0, !PT ;  /* 0x0000008b89897212 */ /* 0x000fe400078ec0ff */
[--C-:B------:R-:W-:Y:S02]  /*163b0*/  HSET2.LE.AND R139, R157, R169.reuse, PT ;  /* 0x000000a99d8b7233 */ /* 0x100fe40003803000 */
[----:B------:R-:W-:Y:S01]  /*163c0*/  MUFU.EX2 R157, R238 ;  /* 0x000000ee009d7308 */ /* 0x000fe20000000800 */
[----:B---3--:R-:W-:Y:S05]  /*163d0*/  @!P4 HADD2 R160, -R2.H0_H0, -RZ.H0_H0 ;  /* 0xa00000ff02a0c230 */ /* 0x008fea0000000900 */
[----:B------:R3:W-:Y:S01]  /*163e0*/  @!P4 STL.S16 [R1+0x28], R160 ;  /* 0x000028a00100c387 */ /* 0x0007e20000100600 */
[----:B------:R-:W-:Y:S04]  /*163f0*/  PRMT R166, R160, 0x7610, R166 ;  /* 0x00007610a0a67816 */ /* 0x000fe800000000a6 */
[----:B------:R-:W-:Y:S05]  /*16400*/  @!P4 PRMT R2, R166, 0x5410, RZ ;  /* 0x00005410a602c816 */ /* 0x000fea00000000ff */
[----:B------:R2:W-:Y:S01]  /*16410*/  STG.E.U16 desc[UR30][R216.64+0x42], R2 ;  /* 0x00004202d8007986 */ /* 0x0005e2000c10151e */
[----:B-----5:R-:W-:Y:S05]  /*16420*/  @!P1 HADD2 R165, -R0.H0_H0, -RZ.H0_H0 ;  /* 0xa00000ff00a59230 */ /* 0x020fea0000000900 */
[----:B------:R5:W-:Y:S01]  /*16430*/  @!P1 STL.S16 [R1+0x20], R165 ;  /* 0x000020a501009387 */ /* 0x000be20000100600 */
[----:B------:R-:W-:Y:S03]  /*16440*/  PRMT R153, R165, 0x7610, R153 ;  /* 0x00007610a5997816 */ /* 0x000fe60000000099 */
[----:B------:R1:W5:Y:S01]  /*16450*/  LDL.S16 R166, [R1+0x10] ;  /* 0x0000100001a67983 */ /* 0x0003620000100600 */
[----:B------:R-:W-:Y:S01]  /*16460*/  @!P1 PRMT R0, R153, 0x5410, RZ ;  /* 0x0000541099009816 */ /* 0x000fe200000000ff */
[----:B---3--:R-:W3:Y:S01]  /*16470*/  MUFU.EX2 R160, R225 ;  /* 0x000000e100a07308 */ /* 0x008ee20000000800 */
[----:B------:R-:W-:Y:S01]  /*16480*/  ISETP.LE.U32.AND P1, PT, R156, UR5, PT ;  /* 0x000000059c007c0c */ /* 0x000fe2000bf23070 */
[----:B------:R1:W5:Y:S04]  /*16490*/  LDL.S16 R163, [R1+0x30] ;  /* 0x0000300001a37983 */ /* 0x0003680000100600 */
[----:B------:R1:W-:Y:S01]  /*164a0*/  STG.E.U16 desc[UR30][R218.64+0x40], R0 ;  /* 0x00004000da007986 */ /* 0x0003e2000c10151e */
[----:B--2---:R-:W-:Y:S02]  /*164b0*/  PRMT R2, R164, 0x7610, R2 ;  /* 0x00007610a4027816 */ /* 0x004fe40000000002 */
[C---:B----4-:R-:W-:Y:S04]  /*164c0*/  F2FP.F16.F32.PACK_AB R164, R161.reuse, R162 ;  /* 0x000000a2a1a4723e */ /* 0x050fe800000000ff */
[----:B------:R-:W-:Y:S02]  /*164d0*/  PRMT R183, R164, 0x7632, R183 ;  /* 0x00007632a4b77816 */ /* 0x000fe400000000b7 */
[C---:B---3--:R-:W-:Y:S01]  /*164e0*/  F2FP.F16.F32.PACK_AB R180, R160.reuse, R180 ;  /* 0x000000b4a0b4723e */ /* 0x048fe200000000ff */
[----:B-----5:R2:W3:Y:S01]  /*164f0*/  LDL.S16 R165, [R1+0xc] ;  /* 0x00000c0001a57983 */ /* 0x0204e20000100600 */
[----:B------:R-:W-:Y:S01]  /*16500*/  FADD.FTZ R160, R160, R138 ;  /* 0x0000008aa0a07221 */ /* 0x000fe20000010000 */
[--C-:B------:R-:W-:Y:S02]  /*16510*/  HSET2.LE.AND R138, R155, R169.reuse, PT ;  /* 0x000000a99b8a7233 */ /* 0x100fe40003803000 */
[----:B------:R-:W4:Y:S01]  /*16520*/  LDSM.16.MT88.4 R152, [R187+0x11000] ;  /* 0x01100000bb98783b */ /* 0x000f220000004200 */
[----:B-1----:R-:W-:Y:S04]  /*16530*/  PRMT R0, R2, 0x5410, R134 ;  /* 0x0000541002007816 */ /* 0x002fe80000000086 */
[----:B------:R-:W-:Y:S01]  /*16540*/  LOP3.LUT R138, R138, R0, RZ, 0xc0, !PT ;  /* 0x000000008a8a7212 */ /* 0x000fe200078ec0ff */
[----:B------:R-:W-:Y:S02]  /*16550*/  FADD.FTZ R0, R162, R159 ;  /* 0x0000009fa2007221 */ /* 0x000fe40000010000 */
[----:B------:R-:W1:Y:S02]  /*16560*/  MUFU.EX2 R159, R239 ;  /* 0x000000ef009f7308 */ /* 0x000e640000000800 */
[----:B------:R-:W-:Y:S01]  /*16570*/  FADD.FTZ R249, R161, R0 ;  /* 0x00000000a1f97221 */ /* 0x000fe20000010000 */
[----:B------:R-:W-:Y:S04]  /*16580*/  PRMT R0, R135, 0x5410, R191 ;  /* 0x0000541087007816 */ /* 0x000fe800000000bf */
[----:B------:R-:W-:Y:S01]  /*16590*/  LOP3.LUT R139, R139, R0, RZ, 0xc0, !PT ;  /* 0x000000008b8b7212 */ /* 0x000fe200078ec0ff */
[----:B------:R-:W-:Y:S06]  /*165a0*/  FADD.FTZ R0, R157, R160 ;  /* 0x000000a09d007221 */ /* 0x000fec0000010000 */
[C---:B------:R-:W-:Y:S03]  /*165b0*/  HMMA.16816.F32 R4, R136.reuse, R144, R4 ;  /* 0x000000908804723c */ /* 0x040fe60000001804 */
[C---:B-1----:R-:W-:Y:S01]  /*165c0*/  FADD.FTZ R248, R159.reuse, R0 ;  /* 0x000000009ff87221 */ /* 0x042fe20000010000 */
[----:B------:R-:W-:Y:S02]  /*165d0*/  F2FP.F16.F32.PACK_AB R157, R159, R157 ;  /* 0x0000009d9f9d723e */ /* 0x000fe400000000ff */
        /* <DEDUP_REMOVED lines=27> */
[C---:B------:R-:W-:Y:S06]  /*16790*/  HMMA.16816.F32 R80, R136.reuse, R150, R80 ;  /* 0x000000968850723c */ /* 0x040fec0000001850 */
[C---:B--2---:R-:W-:Y:S06]  /*167a0*/  HMMA.16816.F32 R84, R136.reuse, R140, R84 ;  /* 0x0000008c8854723c */ /* 0x044fec0000001854 */
[C---:B------:R-:W-:Y:S01]  /*167b0*/  HMMA.16816.F32 R88, R136.reuse, R142, R88 ;  /* 0x0000008e8858723c */ /* 0x040fe20000001858 */
[----:B------:R-:W2:Y:S05]  /*167c0*/  LDSM.16.MT88.4 R140, [R186+0x17000] ;  /* 0x01700000ba8c783b */ /* 0x000eaa0000004200 */
[C---:B----4-:R-:W-:Y:S06]  /*167d0*/  HMMA.16816.F32 R92, R136.reuse, R152, R92 ;  /* 0x00000098885c723c */ /* 0x050fec000000185c */
[C---:B------:R-:W-:Y:S05]  /*167e0*/  HMMA.16816.F32 R96, R136.reuse, R154, R96 ;  /* 0x0000009a8860723c */ /* 0x040fea0000001860 */
[--C-:B------:R-:W-:Y:S01]  /*167f0*/  SHF.R.U32.HI R152, RZ, 0x10, R214.reuse ;  /* 0x00000010ff987819 */ /* 0x100fe200000116d6 */
[C---:B-1----:R-:W-:Y:S05]  /*16800*/  HMMA.16816.F32 R100, R136.reuse, R144, R100 ;  /* 0x000000908864723c */ /* 0x042fea0000001864 */
[----:B------:R-:W-:Y:S01]  /*16810*/  LOP3.LUT R155, R214, 0xff, RZ, 0xc0, !PT ;  /* 0x000000ffd69b7812 */ /* 0x000fe200078ec0ff */
[C---:B------:R-:W-:Y:S05]  /*16820*/  HMMA.16816.F32 R104, R136.reuse, R146, R104 ;  /* 0x000000928868723c */ /* 0x040fea0000001868 */
[----:B------:R-:W-:Y:S02]  /*16830*/  SHF.R.U32.HI R154, RZ, 0x18, R214 ;  /* 0x00000018ff9a7819 */ /* 0x000fe400000116d6 */
[----:B------:R-:W-:Y:S04]  /*16840*/  LOP3.LUT R152, R152, 0xff, RZ, 0xc0, !PT ;  /* 0x000000ff98987812 */ /* 0x000fe800078ec0ff */
[----:B------:R-:W-:Y:S05]  /*16850*/  PRMT R171, R152, 0x5410, R154 ;  /* 0x0000541098ab7816 */ /* 0x000fea000000009a */
[--C-:B------:R-:W-:Y:S01]  /*16860*/  HSET2.LE.AND R171, R171, R169.reuse, PT ;  /* 0x000000a9abab7233 */ /* 0x100fe20003803000 */
[C---:B--2---:R-:W-:Y:S06]  /*16870*/  HMMA.16816.F32 R108, R136.reuse, R140, R108 ;  /* 0x0000008c886c723c */ /* 0x044fec000000186c */
[C---:B------:R-:W-:Y:S01]  /*16880*/  HMMA.16816.F32 R112, R136.reuse, R142, R112 ;  /* 0x0000008e8870723c */ /* 0x040fe20000001870 */
[----:B------:R-:W-:Y:S04]  /*16890*/  LDSM.16.MT88.4 R140, [R186+0x11800] ;  /* 0x01180000ba8c783b */ /* 0x000fe80000004200 */
[----:B------:R-:W-:Y:S02]  /*168a0*/  @!P2 HADD2 R166, -R133.H0_H0, -RZ.H0_H0 ;  /* 0xa00000ff85a6a230 */ /* 0x000fe40000000900 */
[----:B------:R-:W-:Y:S03]  /*168b0*/  @!P5 HADD2 R163, -R134.H0_H0, -RZ.H0_H0 ;  /* 0xa00000ff86a3d230 */ /* 0x000fe60000000900 */
[----:B------:R-:W-:Y:S01]  /*168c0*/  @!P2 STL.S16 [R1+0x10], R166 ;  /* 0x000010a60100a387 */ /* 0x000fe20000100600 */
[----:B------:R-:W-:Y:S04]  /*168d0*/  PRMT R148, R166, 0x7610, R148 ;  /* 0x00007610a6947816 */ /* 0x000fe80000000094 */
[----:B------:R-:W-:Y:S02]  /*168e0*/  @!P2 PRMT R133, R148, 0x5410, RZ ;  /* 0x000054109485a816 */ /* 0x000fe400000000ff */
[----:B------:R-:W1:Y:S08]  /*168f0*/  LDSM.16.MT88.4 R148, [R188+0x17000] ;  /* 0x01700000bc94783b */ /* 0x000e700000004200 */
[----:B------:R2:W-:Y:S01]  /*16900*/  STG.E.U16 desc[UR30][R218.64+0x42], R133 ;  /* 0x00004285da007986 */ /* 0x0005e2000c10151e */
[----:B---3--:R-:W-:Y:S05]  /*16910*/  @!P0 HADD2 R165, -R2.H0_H0, -RZ.H0_H0 ;  /* 0xa00000ff02a58230 */ /* 0x008fea0000000900 */
[----:B------:R-:W-:Y:S01]  /*16920*/  @!P0 STL.S16 [R1+0xc], R165 ;  /* 0x00000ca501008387 */ /* 0x000fe20000100600 */
[----:B------:R-:W-:Y:S03]  /*16930*/  PRMT R0, R165, 0x7610, R0 ;  /* 0x00007610a5007816 */ /* 0x000fe60000000000 */
[----:B------:R3:W4:Y:S01]  /*16940*/  LDL.S16 R156, [R1+0x24] ;  /* 0x00002400019c7983 */ /* 0x0007220000100600 */
[----:B------:R-:W-:Y:S03]  /*16950*/  @!P0 PRMT R2, R0, 0x5410, RZ ;  /* 0x0000541000028816 */ /* 0x000fe600000000ff */
[----:B------:R-:W-:Y:S04]  /*16960*/  @!P5 STL.S16 [R1+0x30], R163 ;  /* 0x000030a30100d387 */ /* 0x000fe80000100600 */
[----:B------:R5:W-:Y:S01]  /*16970*/  STG.E.U16 desc[UR30][R216.64+0x50], R2 ;  /* 0x00005002d8007986 */ /* 0x000be2000c10151e */
[----:B--2---:R-:W-:Y:S04]  /*16980*/  LOP3.LUT R133, R215, UR32, R158, 0x96, !PT ;  /* 0x00000020d7857c12 */ /* 0x004fe8000f8e969e */
[----:B------:R-:W-:Y:S01]  /*16990*/  LOP3.LUT R0, R133, 0xff, RZ, 0xc0, !PT ;  /* 0x000000ff85007812 */ /* 0x000fe200078ec0ff */
[C---:B-1----:R-:W-:Y:S03]  /*169a0*/  HMMA.16816.F32 R116, R136.reuse, R148, R116 ;  /* 0x000000948874723c */ /* 0x042fe60000001874 */
[----:B------:R-:W-:Y:S02]  /*169b0*/  ISETP.LE.U32.AND P2, PT, R0, UR5, PT ;  /* 0x0000000500007c0c */ /* 0x000fe4000bf43070 */
[----:B------:R-:W-:Y:S01]  /*169c0*/  LOP3.LUT R0, R214, 0xffff, RZ, 0xc0, !PT ;  /* 0x0000ffffd6007812 */ /* 0x000fe200078ec0ff */
[C---:B------:R-:W-:Y:S05]  /*169d0*/  HMMA.16816.F32 R120, R136.reuse, R150, R120 ;  /* 0x000000968878723c */ /* 0x040fea0000001878 */
[----:B------:R-:W-:Y:S02]  /*169e0*/  SHF.R.U32.HI R153, RZ, 0x8, R0 ;  /* 0x00000008ff997819 */ /* 0x000fe40000011600 */
[--C-:B------:R-:W-:Y:S04]  /*169f0*/  LOP3.LUT R0, R215, UR32, R158.reuse, 0x96, !PT ;  /* 0x00000020d7007c12 */ /* 0x100fe8000f8e969e */
[----:B------:R-:W-:Y:S02]  /*16a00*/  PRMT R158, R163, 0x7610, R158 ;  /* 0x00007610a39e7816 */ /* 0x000fe4000000009e */
[----:B------:R-:W-:Y:S01]  /*16a10*/  LDSM.16.MT88.4 R160, [R185+0x11800] ;  /* 0x01180000b9a0783b */ /* 0x000fe20000004200 */
[----:B------:R-:W-:Y:S02]  /*16a20*/  PRMT R170, R155, 0x5410, R153 ;  /* 0x000054109baa7816 */ /* 0x000fe40000000099 */
[----:B------:R-:W-:Y:S02]  /*16a30*/  @!P5 PRMT R134, R158, 0x5410, RZ ;  /* 0x000054109e86d816 */ /* 0x000fe400000000ff */
[----:B-----5:R-:W-:Y:S02]  /*16a40*/  LOP3.LUT R2, R133, 0xffff, RZ, 0xc0, !PT ;  /* 0x0000ffff85027812 */ /* 0x020fe400078ec0ff */
[--C-:B------:R-:W-:Y:S01]  /*16a50*/  SHF.R.U32.HI R144, RZ, 0x18, R133.reuse ;  /* 0x00000018ff907819 */ /* 0x100fe20000011685 */
[----:B------:R1:W-:Y:S01]  /*16a60*/  STG.E.U16 desc[UR30][R216.64+0x52], R134 ;  /* 0x00005286d8007986 */ /* 0x0003e2000c10151e */
[----:B------:R-:W-:Y:S02]  /*16a70*/  SHF.R.U32.HI R2, RZ, 0x8, R2 ;  /* 0x00000008ff027819 */ /* 0x000fe40000011602 */
[----:B------:R-:W-:Y:S01]  /*16a80*/  SHF.R.U32.HI R146, RZ, 0x10, R133 ;  /* 0x00000010ff927819 */ /* 0x000fe20000011685 */
[----:B------:R-:W2:Y:S01]  /*16a90*/  LDSM.16.MT88.4 R152, [R187+0x17000] ;  /* 0x01700000bb98783b */ /* 0x000ea20000004200 */
[----:B------:R-:W-:Y:S02]  /*16aa0*/  LOP3.LUT R2, R2, 0xffff, RZ, 0xc0, !PT ;  /* 0x0000ffff02027812 */ /* 0x000fe400078ec0ff */
[----:B------:R-:W-:Y:S02]  /*16ab0*/  LOP3.LUT R147, R0, 0xff, RZ, 0xc0, !PT ;  /* 0x000000ff00937812 */ /* 0x000fe400078ec0ff */
[----:B------:R-:W-:Y:S02]  /*16ac0*/  ISETP.LE.U32.AND P0, PT, R2, UR5, PT ;  /* 0x0000000502007c0c */ /* 0x000fe4000bf03070 */
[----:B------:R-:W-:Y:S02]  /*16ad0*/  LOP3.LUT R2, R0, 0xffff, RZ, 0xc0, !PT ;  /* 0x0000ffff00027812 */ /* 0x000fe400078ec0ff */
[----:B------:R-:W-:Y:S02]  /*16ae0*/  SHF.R.U32.HI R133, RZ, 0x10, R0 ;  /* 0x00000010ff857819 */ /* 0x000fe40000011600 */
[----:B------:R-:W-:Y:S02]  /*16af0*/  SHF.R.U32.HI R2, RZ, 0x8, R2 ;  /* 0x00000008ff027819 */ /* 0x000fe40000011602 */
[----:B------:R-:W-:Y:S02]  /*16b00*/  SHF.R.U32.HI R145, RZ, 0x18, R0 ;  /* 0x00000018ff917819 */ /* 0x000fe40000011600 */
[----:B------:R-:W-:Y:S02]  /*16b10*/  PRMT R2, R147, 0x5410, R2 ;  /* 0x0000541093027816 */ /* 0x000fe40000000002 */
[----:B------:R-:W-:Y:S02]  /*16b20*/  LOP3.LUT R133, R133, 0xff, RZ, 0xc0, !PT ;  /* 0x000000ff85857812 */ /* 0x000fe400078ec0ff */
[--C-:B------:R-:W-:Y:S02]  /*16b30*/  HSET2.LE.AND R170, R170, R169.reuse, PT ;  /* 0x000000a9aaaa7233 */ /* 0x100fe40003803000 */
[----:B------:R-:W-:Y:S02]  /*16b40*/  PRMT R133, R133, 0x5410, R145 ;  /* 0x0000541085857816 */ /* 0x000fe40000000091 */
[--C-:B------:R-:W-:Y:S02]  /*16b50*/  HSET2.LE.AND R168, R2, R169.reuse, PT ;  /* 0x000000a902a87233 */ /* 0x100fe40003803000 */
[----:B-1----:R-:W-:Y:S02]  /*16b60*/  PRMT R134, R180, 0x7632, R134 ;  /* 0x00007632b4867816 */ /* 0x002fe40000000086 */
[----:B------:R-:W-:Y:S02]  /*16b70*/  HSET2.LE.AND R169, R133, R169, PT ;  /* 0x000000a985a97233 */ /* 0x000fe40003803000 */
[----:B------:R-:W-:Y:S02]  /*16b80*/  LOP3.LUT R0, R146, 0xff, RZ, 0xc0, !PT ;  /* 0x000000ff92007812 */ /* 0x000fe400078ec0ff */
[----:B------:R-:W-:Y:S02]  /*16b90*/  PRMT R133, R164, 0x7610, R133 ;  /* 0x00007610a4857816 */ /* 0x000fe40000000085 */
[----:B------:R-:W-:Y:S02]  /*16ba0*/  ISETP.LE.U32.AND P4, PT, R144, UR5, PT ;  /* 0x0000000590007c0c */ /* 0x000fe4000bf83070 */
[----:B------:R-:W1:Y:S01]  /*16bb0*/  LDSM.16.MT88.4 R144, [R188+0x11800] ;  /* 0x01180000bc90783b */ /* 0x000e620000004200 */
[----:B------:R-:W-:Y:S02]  /*16bc0*/  ISETP.LE.U32.AND P5, PT, R0, UR5, PT ;  /* 0x0000000500007c0c */ /* 0x000fe4000bfa3070 */
[C---:B------:R-:W-:Y:S01]  /*16bd0*/  PRMT R2, R157.reuse, 0x7610, R2 ;  /* 0x000076109d027816 */ /* 0x040fe20000000002 */
[C---:B--2---:R-:W-:Y:S03]  /*16be0*/  HMMA.16816.F32 R124, R136.reuse, R152, R124 ;  /* 0x00000098887c723c */ /* 0x044fe6000000187c */
[----:B------:R-:W-:Y:S03]  /*16bf0*/  PRMT R0, R157, 0x7632, R0 ;  /* 0x000076329d007816 */ /* 0x000fe60000000000 */
[----:B------:R-:W-:Y:S05]  /*16c00*/  HMMA.16816.F32 R128, R136, R154, R128 ;  /* 0x0000009a8880723c */ /* 0x000fea0000001880 */
[----:B----4-:R-:W-:Y:S05]  /*16c10*/  @!P3 HADD2 R156, -R135.H0_H0, -RZ.H0_H0 ;  /* 0xa00000ff879cb230 */ /* 0x010fea0000000900 */
[----:B------:R-:W-:Y:S01]  /*16c20*/  @!P3 STL.S16 [R1+0x24], R156 ;  /* 0x0000249c0100b387 */ /* 0x000fe20000100600 */
[----:B------:R-:W-:Y:S03]  /*16c30*/  PRMT R148, R156, 0x7610, R148 ;  /* 0x000076109c947816 */ /* 0x000fe60000000094 */
[----:B------:R3:W2:Y:S01]  /*16c40*/  LDL.S16 R224, [R1+0x1c] ;  /* 0x00001c0001e07983 */ /* 0x0006a20000100600 */
[----:B------:R-:W-:Y:S03]  /*16c50*/  @!P3 PRMT R135, R148, 0x5410, RZ ;  /* 0x000054109487b816 */ /* 0x000fe600000000ff */
[----:B------:R3:W4:Y:S04]  /*16c60*/  LDL.S16 R223, [R1+0x18] ;  /* 0x0000180001df7983 */ /* 0x0007280000100600 */
[----:B------:R3:W5:Y:S04]  /*16c70*/  LDL.S16 R222, [R1+0x14] ;  /* 0x0000140001de7983 */ /* 0x0007680000100600 */
[----:B------:R3:W3:Y:S04]  /*16c80*/  LDL.S16 R221, [R1+0x8] ;  /* 0x0000080001dd7983 */ /* 0x0006e80000100600 */
[----:B------:R1:W3:Y:S04]  /*16c90*/  LDL.S16 R220, [R1+0x4] ;  /* 0x0000040001dc7983 */ /* 0x0002e80000100600 */
[----:B------:R1:W3:Y:S04]  /*16ca0*/  LDL.S16 R213, [R1] ;  /* 0x0000000001d57983 */ /* 0x0002e80000100600 */
[----:B------:R1:W-:Y:S02]  /*16cb0*/  STG.E.U16 desc[UR30][R218.64+0x50], R135 ;  /* 0x00005087da007986 */ /* 0x0003e4000c10151e */
[----:B-1----:R-:W-:Y:S04]  /*16cc0*/  PRMT R135, R182, 0x5410, R181 ;  /* 0x00005410b6877816 */ /* 0x002fe800000000b5 */
[----:B------:R-:W-:Y:S02]  /*16cd0*/  LOP3.LUT R168, R168, R135, RZ, 0xc0, !PT ;  /* 0x00000087a8a87212 */ /* 0x000fe400078ec0ff */
[----:B------:R-:W-:Y:S04]  /*16ce0*/  PRMT R135, R180, 0x5410, R134 ;  /* 0x00005410b4877816 */ /* 0x000fe80000000086 */
[----:B------:R-:W-:Y:S02]  /*16cf0*/  LOP3.LUT R169, R169, R135, RZ, 0xc0, !PT ;  /* 0x00000087a9a97212 */ /* 0x000fe400078ec0ff */
[----:B------:R-:W-:Y:S04]  /*16d00*/  PRMT R135, R133, 0x5410, R183 ;  /* 0x0000541085877816 */ /* 0x000fe800000000b7 */
[----:B------:R-:W-:Y:S02]  /*16d10*/  LOP3.LUT R170, R170, R135, RZ, 0xc0, !PT ;  /* 0x00000087aaaa7212 */ /* 0x000fe400078ec0ff */
[----:B------:R-:W-:Y:S04]  /*16d20*/  PRMT R135, R2, 0x5410, R0 ;  /* 0x0000541002877816 */ /* 0x000fe80000000000 */
[----:B------:R-:W-:Y:S07]  /*16d30*/  LOP3.LUT R171, R171, R135, RZ, 0xc0, !PT ;  /* 0x00000087abab7212 */ /* 0x000fee00078ec0ff */
[C---:B------:R-:W-:Y:S01]  /*16d40*/  HMMA.16816.F32 R164, R168.reuse, R160, R4 ;  /* 0x000000a0a8a4723c */ /* 0x040fe20000001804 */
[----:B------:R-:W1:Y:S05]  /*16d50*/  LDSM.16.MT88.4 R4, [R186+0x13800] ;  /* 0x01380000ba04783b */ /* 0x000e6a0000004200 */
[C---:B------:R-:W-:Y:S03]  /*16d60*/  HMMA.16816.F32 R160, R168.reuse, R162, R8 ;  /* 0x000000a2a8a0723c */ /* 0x040fe60000001808 */
[----:B------:R-:W1:Y:S03]  /*16d70*/  LDSM.16.MT88.4 R8, [R188+0x13800] ;  /* 0x01380000bc08783b */ /* 0x000e660000004200 */
[C---:B------:R-:W-:Y:S05]  /*16d80*/  HMMA.16816.F32 R156, R168.reuse, R140, R12 ;  /* 0x0000008ca89c723c */ /* 0x040fea000000180c */
[----:B------:R-:W1:Y:S01]  /*16d90*/  LDSM.16.MT88.4 R12, [R187+0x13800] ;  /* 0x01380000bb0c783b */ /* 0x000e620000004200 */
[C---:B------:R-:W-:Y:S06]  /*16da0*/  HMMA.16816.F32 R152, R168.reuse, R142, R16 ;  /* 0x0000008ea898723c */ /* 0x040fec0000001810 */
[C---:B------:R-:W-:Y:S01]  /*16db0*/  HMMA.16816.F32 R148, R168.reuse, R144, R20 ;  /* 0x00000090a894723c */ /* 0x040fe20000001814 */
[----:B------:R-:W1:Y:S05]  /*16dc0*/  LDSM.16.MT88.4 R16, [R185+0x15800] ;  /* 0x01580000b910783b */ /* 0x000e6a0000004200 */
[C---:B------:R-:W-:Y:S03]  /*16dd0*/  HMMA.16816.F32 R144, R168.reuse, R146, R24 ;  /* 0x00000092a890723c */ /* 0x040fe60000001818 */
[----:B------:R-:W1:Y:S03]  /*16de0*/  LDSM.16.MT88.4 R20, [R186+0x15800] ;  /* 0x01580000ba14783b */ /* 0x000e660000004200 */
[C---:B------:R-:W-:Y:S05]  /*16df0*/  HMMA.16816.F32 R140, R168.reuse, R172, R28 ;  /* 0x000000aca88c723c */ /* 0x040fea000000181c */
[----:B------:R-:W-:Y:S01]  /*16e00*/  LDSM.16.MT88.4 R24, [R187+0x15800] ;  /* 0x01580000bb18783b */ /* 0x000fe20000004200 */
[C---:B------:R-:W-:Y:S06]  /*16e10*/  HMMA.16816.F32 R136, R168.reuse, R174, R32 ;  /* 0x000000aea888723c */ /* 0x040fec0000001820 */
[C---:B------:R-:W-:Y:S06]  /*16e20*/  HMMA.16816.F32 R36, R168.reuse, R176, R36 ;  /* 0x000000b0a824723c */ /* 0x040fec0000001824 */
[C---:B------:R-:W-:Y:S06]  /*16e30*/  HMMA.16816.F32 R40, R168.reuse, R178, R40 ;  /* 0x000000b2a828723c */ /* 0x040fec0000001828 */
        /* <DEDUP_REMOVED lines=13> */
[C---:B------:R-:W-:Y:S05]  /*16f10*/  HMMA.16816.F32 R80, R168.reuse, R22, R80 ;  /* 0x00000016a850723c */ /* 0x040fea0000001850 */
[----:B------:R-:W-:Y:S01]  /*16f20*/  LOP3.LUT R20, R214, 0xff, RZ, 0xc0, !PT ;  /* 0x000000ffd6147812 */ /* 0x000fe200078ec0ff */
[C---:B-1----:R-:W-:Y:S03]  /*16f30*/  HMMA.16816.F32 R84, R168.reuse, R4, R84 ;  /* 0x00000004a854723c */ /* 0x042fe60000001854 */
[----:B------:R-:W-:Y:S02]  /*16f40*/  ISETP.LE.U32.AND P3, PT, R20, UR5, PT ;  /* 0x0000000514007c0c */ /* 0x000fe4000bf63070 */
[----:B------:R-:W-:Y:S01]  /*16f50*/  LOP3.LUT R21, R214, 0xffff, RZ, 0xc0, !PT ;  /* 0x0000ffffd6157812 */ /* 0x000fe200078ec0ff */
[C---:B------:R-:W-:Y:S01]  /*16f60*/  HMMA.16816.F32 R88, R168.reuse, R6, R88 ;  /* 0x00000006a858723c */ /* 0x040fe20000001858 */
[----:B------:R-:W1:Y:S04]  /*16f70*/  LDSM.16.MT88.4 R4, [R187+0x17800] ;  /* 0x01780000bb04783b */ /* 0x000e680000004200 */
[----:B------:R-:W-:Y:S01]  /*16f80*/  SHF.R.U32.HI R20, RZ, 0x8, R21 ;  /* 0x00000008ff147819 */ /* 0x000fe20000011615 */
[C---:B------:R-:W-:Y:S05]  /*16f90*/  HMMA.16816.F32 R92, R168.reuse, R24, R92 ;  /* 0x00000018a85c723c */ /* 0x040fea000000185c */
[--C-:B------:R-:W-:Y:S01]  /*16fa0*/  SHF.R.U32.HI R22, RZ, 0x10, R214.reuse ;  /* 0x00000010ff167819 */ /* 0x100fe200000116d6 */
[C---:B------:R-:W-:Y:S05]  /*16fb0*/  HMMA.16816.F32 R96, R168.reuse, R26, R96 ;  /* 0x0000001aa860723c */ /* 0x040fea0000001860 */
[----:B------:R-:W-:Y:S01]  /*16fc0*/  SHF.R.U32.HI R214, RZ, 0x18, R214 ;  /* 0x00000018ffd67819 */ /* 0x000fe200000116d6 */
[C---:B------:R-:W-:Y:S05]  /*16fd0*/  HMMA.16816.F32 R100, R168.reuse, R8, R100 ;  /* 0x00000008a864723c */ /* 0x040fea0000001864 */
[----:B------:R-:W-:Y:S01]  /*16fe0*/  LOP3.LUT R21, R22, 0xff, RZ, 0xc0, !PT ;  /* 0x000000ff16157812 */ /* 0x000fe200078ec0ff */
[C---:B------:R-:W-:Y:S05]  /*16ff0*/  HMMA.16816.F32 R104, R168.reuse, R10, R104 ;  /* 0x0000000aa868723c */ /* 0x040fea0000001868 */
[----:B------:R-:W-:Y:S01]  /*17000*/  LOP3.LUT R8, R20, 0xffff, RZ, 0xc0, !PT ;  /* 0x0000ffff14087812 */ /* 0x000fe200078ec0ff */
[C---:B------:R-:W-:Y:S06]  /*17010*/  HMMA.16816.F32 R108, R168.reuse, R12, R108 ;  /* 0x0000000ca86c723c */ /* 0x040fec000000186c */
[C---:B------:R-:W-:Y:S06]  /*17020*/  HMMA.16816.F32 R112, R168.reuse, R14, R112 ;  /* 0x0000000ea870723c */ /* 0x040fec0000001870 */
[C---:B------:R-:W-:Y:S06]  /*17030*/  HMMA.16816.F32 R116, R168.reuse, R16, R116 ;  /* 0x00000010a874723c */ /* 0x040fec0000001874 */
[C---:B------:R-:W-:Y:S06]  /*17040*/  HMMA.16816.F32 R120, R168.reuse, R18, R120 ;  /* 0x00000012a878723c */ /* 0x040fec0000001878 */
[C---:B-1----:R-:W-:Y:S06]  /*17050*/  HMMA.16816.F32 R124, R168.reuse, R4, R124 ;  /* 0x00000004a87c723c */ /* 0x042fec000000187c */
[----:B------:R-:W-:Y:S05]  /*17060*/  HMMA.16816.F32 R128, R168, R6, R128 ;  /* 0x00000006a880723c */ /* 0x000fea0000001880 */
[----:B--2---:R-:W-:Y:S02]  /*17070*/  @!P1 HADD2 R224, -R191.H0_H0, -RZ.H0_H0 ;  /* 0xa00000ffbfe09230 */ /* 0x004fe40000000900 */
[----:B----4-:R-:W-:Y:S03]  /*17080*/  @!P2 HADD2 R223, -R182.H0_H0, -RZ.H0_H0 ;  /* 0xa00000ffb6dfa230 */ /* 0x010fe60000000900 */
[----:B------:R-:W-:Y:S01]  /*17090*/  @!P1 STL.S16 [R1+0x1c], R224 ;  /* 0x00001ce001009387 */ /* 0x000fe20000100600 */
[----:B------:R-:W-:Y:S01]  /*170a0*/  PRMT R25, R224, 0x7610, R25 ;  /* 0x00007610e0197816 */ /* 0x000fe20000000019 */
[----:B-----5:R-:W-:Y:S02]  /*170b0*/  @!P0 HADD2 R222, -R181.H0_H0, -RZ.H0_H0 ;  /* 0xa00000ffb5de8230 */ /* 0x020fe40000000900 */
[----:B------:R-:W-:Y:S01]  /*170c0*/  @!P2 STL.S16 [R1+0x18], R223 ;  /* 0x000018df0100a387 */ /* 0x000fe20000100600 */
[----:B------:R-:W-:Y:S01]  /*170d0*/  PRMT R24, R223, 0x7610, R24 ;  /* 0x00007610df187816 */ /* 0x000fe20000000018 */
[----:B---3--:R-:W-:Y:S02]  /*170e0*/  @!P5 HADD2 R221, -R180.H0_H0, -RZ.H0_H0 ;  /* 0xa00000ffb4ddd230 */ /* 0x008fe40000000900 */
[----:B------:R-:W-:Y:S01]  /*170f0*/  @!P0 STL.S16 [R1+0x14], R222 ;  /* 0x000014de01008387 */ /* 0x000fe20000100600 */
[----:B------:R-:W-:Y:S02]  /*17100*/  @!P2 PRMT R182, R24, 0x5410, RZ ;  /* 0x0000541018b6a816 */ /* 0x000fe400000000ff */
[----:B------:R-:W-:Y:S01]  /*17110*/  PRMT R23, R222, 0x7610, R23 ;  /* 0x00007610de177816 */ /* 0x000fe20000000017 */
[----:B------:R-:W-:Y:S01]  /*17120*/  @!P5 STL.S16 [R1+0x8], R221 ;  /* 0x000008dd0100d387 */ /* 0x000fe20000100600 */
[----:B------:R-:W-:Y:S01]  /*17130*/  ISETP.LE.U32.AND P2, PT, R8, UR5, PT ;  /* 0x0000000508007c0c */ /* 0x000fe2000bf43070 */
[----:B------:R-:W-:Y:S01]  /*17140*/  @!P4 HADD2 R220, -R134.H0_H0, -RZ.H0_H0 ;  /* 0xa00000ff86dcc230 */ /* 0x000fe20000000900 */
[----:B------:R-:W-:Y:S01]  /*17150*/  @!P0 PRMT R181, R23, 0x5410, RZ ;  /* 0x0000541017b58816 */ /* 0x000fe200000000ff */
[----:B------:R-:W-:Y:S01]  /*17160*/  @!P3 HADD2 R213, -R133.H0_H0, -RZ.H0_H0 ;  /* 0xa00000ff85d5b230 */ /* 0x000fe20000000900 */
[----:B------:R-:W-:Y:S02]  /*17170*/  ISETP.LE.U32.AND P0, PT, R214, UR5, PT ;  /* 0x00000005d6007c0c */ /* 0x000fe4000bf03070 */
[----:B------:R-:W-:Y:S01]  /*17180*/  @!P4 STL.S16 [R1+0x4], R220 ;  /* 0x000004dc0100c387 */ /* 0x000fe20000100600 */
[----:B------:R-:W-:Y:S02]  /*17190*/  @!P1 PRMT R191, R25, 0x5410, RZ ;  /* 0x0000541019bf9816 */ /* 0x000fe400000000ff */
[----:B------:R-:W-:Y:S01]  /*171a0*/  PRMT R10, R221, 0x7610, R10 ;  /* 0x00007610dd0a7816 */ /* 0x000fe2000000000a */
[----:B------:R-:W-:Y:S01]  /*171b0*/  @!P3 STL.S16 [R1], R213 ;  /* 0x000000d50100b387 */ /* 0x000fe20000100600 */
[----:B------:R-:W-:Y:S02]  /*171c0*/  PRMT R9, R220, 0x7610, R9 ;  /* 0x00007610dc097816 */ /* 0x000fe40000000009 */
[----:B------:R-:W-:Y:S01]  /*171d0*/  @!P5 PRMT R180, R10, 0x5410, RZ ;  /* 0x000054100ab4d816 */ /* 0x000fe200000000ff */
[----:B------:R-:W-:Y:S01]  /*171e0*/  STG.E.U16 desc[UR30][R218.64+0x52], R191 ;  /* 0x000052bfda007986 */ /* 0x000fe2000c10151e */
[----:B------:R-:W-:Y:S01]  /*171f0*/  ISETP.LE.U32.AND P1, PT, R21, UR5, PT ;  /* 0x0000000515007c0c */ /* 0x000fe2000bf23070 */
[----:B------:R-:W-:Y:S01]  /*17200*/  @!P2 HADD2 R252, -R183.H0_H0, -RZ.H0_H0 ;  /* 0xa00000ffb7fca230 */ /* 0x000fe20000000900 */
[----:B------:R-:W-:Y:S01]  /*17210*/  @!P4 PRMT R134, R9, 0x5410, RZ ;  /* 0x000054100986c816 */ /* 0x000fe200000000ff */
[----:B------:R-:W-:Y:S01]  /*17220*/  STG.E.U16 desc[UR30][R216.64+0x60], R182 ;  /* 0x000060b6d8007986 */ /* 0x000fe2000c10151e */
[----:B------:R-:W-:Y:S01]  /*17230*/  PRMT R8, R213, 0x7610, R8 ;  /* 0x00007610d5087816 */ /* 0x000fe20000000008 */
[----:B------:R-:W-:Y:S01]  /*17240*/  @!P0 HADD2 R250, -R0.H0_H0, -RZ.H0_H0 ;  /* 0xa00000ff00fa8230 */ /* 0x000fe20000000900 */
[----:B------:R-:W-:Y:S01]  /*17250*/  @!P2 PRMT R183, R252, 0x5410, RZ ;  /* 0x00005410fcb7a816 */ /* 0x000fe200000000ff */
[----:B------:R-:W-:Y:S01]  /*17260*/  STG.E.U16 desc[UR30][R216.64+0x62], R181 ;  /* 0x000062b5d8007986 */ /* 0x000fe2000c10151e */
[----:B------:R-:W-:Y:S02]  /*17270*/  @!P3 PRMT R133, R8, 0x5410, RZ ;  /* 0x000054100885b816 */ /* 0x000fe400000000ff */
[----:B------:R-:W-:Y:S01]  /*17280*/  @!P0 PRMT R0, R250, 0x5410, RZ ;  /* 0x00005410fa008816 */ /* 0x000fe200000000ff */
[----:B------:R-:W-:Y:S02]  /*17290*/  STG.E.U16 desc[UR30][R218.64+0x60], R180 ;  /* 0x000060b4da007986 */ /* 0x000fe4000c10151e */
[----:B------:R-:W-:Y:S02]  /*172a0*/  @!P1 HADD2 R251, -R2.H0_H0, -RZ.H0_H0 ;  /* 0xa00000ff02fb9230 */ /* 0x000fe40000000900 */
[----:B------:R-:W-:Y:S03]  /*172b0*/  STG.E.U16 desc[UR30][R218.64+0x62], R134 ;  /* 0x00006286da007986 */ /* 0x000fe6000c10151e */
[----:B------:R-:W-:Y:S01]  /*172c0*/  @!P1 PRMT R2, R251, 0x5410, RZ ;  /* 0x00005410fb029816 */ /* 0x000fe200000000ff */
[----:B------:R1:W-:Y:S01]  /*172d0*/  STG.E.U16 desc[UR30][R216.64+0x70], R133 ;  /* 0x00007085d8007986 */ /* 0x0003e2000c10151e */
[----:B------:R-:W-:Y:S03]  /*172e0*/  ISETP.LT.AND P1, PT, RZ, UR39, PT ;  /* 0x00000027ff007c0c */ /* 0x000fe6000bf21270 */
[----:B------:R2:W-:Y:S04]  /*172f0*/  STG.E.U16 desc[UR30][R216.64+0x72], R183 ;  /* 0x000072b7d8007986 */ /* 0x0005e8000c10151e */
[----:B------:R3:W-:Y:S04]  /*17300*/  STG.E.U16 desc[UR30][R218.64+0x72], R0 ;  /* 0x00007200da007986 */ /* 0x0007e8000c10151e */
[----:B------:R4:W-:Y:S01]  /*17310*/  STG.E.U16 desc[UR30][R218.64+0x70], R2 ;  /* 0x00007002da007986 */ /* 0x0009e2000c10151e */
[----:B-1----:R-:W-:Y:S01]  /*17320*/  IMAD.MOV.U32 R133, RZ, RZ, R3 ;  /* 0x000000ffff857224 */ /* 0x002fe200078e0003 */
[----:B--2---:R-:W-:Y:S04]  /*17330*/  IADD3 R216, P0, R216, -0x80, RZ ;  /* 0xffffff80d8d87810 */ /* 0x004fe80007f1e0ff */
[----:B------:R-:W-:Y:S01]  /*17340*/  IADD3.X R217, R217, -0x1, RZ, P0, !PT ;  /* 0xffffffffd9d97810 */ /* 0x000fe200007fe4ff */
[----:B---3--:R-:W-:Y:S01]  /*17350*/  IMAD.MOV.U32 R0, RZ, RZ, R132 ;  /* 0x000000ffff007224 */ /* 0x008fe200078e0084 */
[----:B------:R-:W-:Y:S07]  /*17360*/  @P1 BRA `(.L_x_580) ;  /* 0xffffffa8003c1947 */ /* 0x000fee000383ffff */
.L_x_579:
[----:B----4-:R-:W1:Y:S01]  /*17370*/  SHFL.BFLY PT, R2, R249, 0x2, 0x1f ;  /* 0x0c401f00f9027f89 */ /* 0x010e6200000e0000 */
        /* <DEDUP_REMOVED lines=10> */
[CC--:B------:R-:W-:Y:S02]  /*17420*/  LEA.HI R6, R171.reuse, R170.reuse, RZ, 0x2 ;  /* 0x000000aaab067211 */ /* 0x0c0fe400078f10ff */
[----:B------:R-:W-:-:S04]  /*17430*/  LEA.HI R169, R171, R170, RZ, 0x5 ;  /* 0x000000aaaba97211 */ /* 0x000fc800078f28ff */
[----:B------:R-:W-:Y:S01]  /*17440*/  SHF.R.S32.HI R7, RZ, 0x5, R169 ;  /* 0x00000005ff077819 */ /* 0x000fe200000114a9 */
[----:B-1----:R-:W-:Y:S01]  /*17450*/  FADD.FTZ R133, R2, R5 ;  /* 0x0000000502857221 */ /* 0x002fe20000010000 */
[----:B------:R-:W-:Y:S02]  /*17460*/  MOV R2, 0x3f800000 ;  /* 0x3f80000000027802 */ /* 0x000fe40000000f00 */
[----:B------:R-:W-:Y:S01]  /*17470*/  SHF.R.S32.HI R5, RZ, 0x1f, R6 ;  /* 0x0000001fff057819 */ /* 0x000fe20000011406 */
[----:B--2---:R-:W-:Y:S01]  /*17480*/  FADD.FTZ R134, R0, R4 ;  /* 0x0000000400867221 */ /* 0x004fe20000010000 */
[----:B------:R-:W-:Y:S02]  /*17490*/  FSETP.NE.FTZ.AND P3, PT, R133, RZ, PT ;  /* 0x000000ff8500720b */ /* 0x000fe40003f75000 */
[----:B------:R-:W-:Y:S02]  /*174a0*/  MOV R4, 0x3f800000 ;  /* 0x3f80000000047802 */ /* 0x000fe40000000f00 */
[----:B------:R-:W-:-:S02]  /*174b0*/  FSETP.NE.FTZ.AND P0, PT, R134, RZ, PT ;  /* 0x000000ff8600720b */ /* 0x000fc40003f15000 */
[----:B------:R-:W-:Y:S02]  /*174c0*/  SHF.R.S32.HI R0, RZ, 0x2, R6 ;  /* 0x00000002ff007819 */ /* 0x000fe40000011406 */
[----:B------:R-:W-:Y:S02]  /*174d0*/  LOP3.LUT R6, R6, 0x3ffffffc, RZ, 0xc0, !PT ;  /* 0x3ffffffc06067812 */ /* 0x000fe400078ec0ff */
[----:B------:R-:W-:Y:S02]  /*174e0*/  LEA.HI R5, R5, R0, RZ, 0x3 ;  /* 0x0000000005057211 */ /* 0x000fe400078f18ff */
[----:B------:R-:W-:Y:S01]  /*174f0*/  IADD3 R6, -R6, R170, RZ ;  /* 0x000000aa06067210 */ /* 0x000fe20007ffe1ff */
[----:B------:R-:W1:Y:S01]  /*17500*/  @P3 MUFU.RCP R2, R133 ;  /* 0x0000008500023308 */ /* 0x000e620000001000 */
[----:B------:R-:W-:Y:S02]  /*17510*/  LOP3.LUT R5, R5, 0xfffffff8, RZ, 0xc0, !PT ;  /* 0xfffffff805057812 */ /* 0x000fe400078ec0ff */
[----:B------:R-:W-:-:S02]  /*17520*/  LEA R168, R7, R6, 0x9 ;  /* 0x0000000607a87211 */ /* 0x000fc400078e48ff */
        /* <DEDUP_REMOVED lines=76> */
[C---:B------:R-:W-:Y:S01]  /*179f0*/  SHF.L.U32 R0, R7.reuse, 0x6, RZ ;  /* 0x0000000607007819 */ /* 0x040fe200000006ff */
        /* <DEDUP_REMOVED lines=59> */
[----:B-1----:R-:W-:Y:S01]  /*17db0*/  ULEA UR4, UR4, UR5, 0x18 ;  /* 0x0000000504047291 */ /* 0x002fe2000f8ec03f */
[----:B------:R-:W-:-:S02]  /*17dc0*/  LOP3.LUT R2, R7, 0x1, RZ, 0xc0, !PT ;  /* 0x0000000107027812 */ /* 0x000fc400078ec0ff */
[----:B------:R-:W-:Y:S02]  /*17dd0*/  LEA.HI R0, R0, R0, RZ, 0x1d ;  /* 0x0000000000007211 */ /* 0x000fe400078fe8ff */
[----:B------:R-:W-:Y:S02]  /*17de0*/  ISETP.NE.U32.AND P4, PT, R2, 0x1, PT ;  /* 0x000000010200780c */ /* 0x000fe40003f85070 */
[----:B------:R-:W-:Y:S02]  /*17df0*/  LEA R0, R168, R0, 0x1 ;  /* 0x00000000a8007211 */ /* 0x000fe400078e08ff */
[----:B------:R-:W-:Y:S02]  /*17e00*/  MOV R7, 0x20 ;  /* 0x0000002000077802 */ /* 0x000fe40000000f00 */
[----:B------:R-:W-:Y:S01]  /*17e10*/  LEA R0, R0, UR4, 0x1 ;  /* 0x0000000400007c11 */ /* 0x000fe2000f8e08ff */
[----:B------:R-:W-:Y:S01]  /*17e20*/  @UP0 ULDC.64 UR4, c[0x0][0x298] ;  /* 0x0000a60000040ab9 */ /* 0x000fe20000000a00 */
[----:B------:R-:W-:Y:S01]  /*17e30*/  F2FP.F16.F32.PACK_AB R5, R5, R164 ;  /* 0x000000a40505723e */ /* 0x000fe200000000ff */
[----:B------:R-:W-:Y:S01]  /*17e40*/  @UP0 UIMAD.WIDE.U32 UR8, UR16, UR4, URZ ;  /* 0x00000004100802a5 */ /* 0x000fe2000f8e003f */
[----:B------:R-:W-:-:S02]  /*17e50*/  F2FP.F16.F32.PACK_AB R4, R4, R166 ;  /* 0x000000a60404723e */ /* 0x000fc400000000ff */
[----:B------:R-:W-:Y:S01]  /*17e60*/  IADD3 R2, R0, -0x10, RZ ;  /* 0xfffffff000027810 */ /* 0x000fe20007ffe0ff */
[----:B------:R1:W-:Y:S01]  /*17e70*/  STS [R0], R5 ;  /* 0x0000000500007388 */ /* 0x0003e20000000800 */
[----:B------:R-:W-:Y:S01]  /*17e80*/  F2FP.F16.F32.PACK_AB R6, R6, R160 ;  /* 0x000000a00606723e */ /* 0x000fe200000000ff */
[----:B------:R-:W-:Y:S01]  /*17e90*/  @UP0 UIMAD UR7, UR16, UR5, UR9 ;  /* 0x00000005100702a4 */ /* 0x000fe2000f8e0209 */
[----:B------:R-:W-:Y:S01]  /*17ea0*/  @P4 IADD3 R2, R0, 0x10, RZ ;  /* 0x0000001000024810 */ /* 0x000fe20007ffe0ff */
[----:B------:R2:W-:Y:S01]  /*17eb0*/  STS [R0+0x400], R4 ;  /* 0x0004000400007388 */ /* 0x0005e20000000800 */
[----:B------:R-:W-:Y:S02]  /*17ec0*/  F2FP.F16.F32.PACK_AB R21, R21, R48 ;  /* 0x000000301515723e */ /* 0x000fe400000000ff */
[----:B------:R-:W-:Y:S01]  /*17ed0*/  SEL R7, R7, 0xffffffe0, !P1 ;  /* 0xffffffe007077807 */ /* 0x000fe20004800000 */
[----:B------:R3:W-:Y:S01]  /*17ee0*/  STS [R2], R6 ;  /* 0x0000000602007388 */ /* 0x0007e20000000800 */
[----:B------:R-:W-:-:S02]  /*17ef0*/  MOV R48, 0x40 ;  /* 0x0000004000307802 */ /* 0x000fc40000000f00 */
[----:B------:R-:W-:Y:S02]  /*17f00*/  F2FP.F16.F32.PACK_AB R9, R9, R162 ;  /* 0x000000a20909723e */ /* 0x000fe400000000ff */
[----:B------:R-:W-:Y:S02]  /*17f10*/  F2FP.F16.F32.PACK_AB R8, R8, R156 ;  /* 0x0000009c0808723e */ /* 0x000fe400000000ff */
[----:B------:R-:W-:Y:S01]  /*17f20*/  F2FP.F16.F32.PACK_AB R12, R12, R158 ;  /* 0x0000009e0c0c723e */ /* 0x000fe200000000ff */
[----:B------:R4:W-:Y:S01]  /*17f30*/  STS [R2+0x400], R9 ;  /* 0x0004000902007388 */ /* 0x0009e20000000800 */
[----:B------:R-:W-:Y:S02]  /*17f40*/  F2FP.F16.F32.PACK_AB R11, R11, R152 ;  /* 0x000000980b0b723e */ /* 0x000fe400000000ff */
[----:B------:R-:W-:Y:S02]  /*17f50*/  F2FP.F16.F32.PACK_AB R10, R10, R154 ;  /* 0x0000009a0a0a723e */ /* 0x000fe400000000ff */
[----:B------:R-:W-:-:S02]  /*17f60*/  F2FP.F16.F32.PACK_AB R13, R13, R148 ;  /* 0x000000940d0d723e */ /* 0x000fc400000000ff */
[----:B------:R-:W-:Y:S02]  /*17f70*/  F2FP.F16.F32.PACK_AB R14, R14, R150 ;  /* 0x000000960e0e723e */ /* 0x000fe400000000ff */
[----:B-1----:R-:W-:Y:S02]  /*17f80*/  IADD3 R5, R0, R7, RZ ;  /* 0x0000000700057210 */ /* 0x002fe40007ffe0ff */
[----:B------:R-:W-:Y:S02]  /*17f90*/  F2FP.F16.F32.PACK_AB R33, R33, R144 ;  /* 0x000000902121723e */ /* 0x000fe400000000ff */
[----:B--2---:R-:W-:Y:S01]  /*17fa0*/  IADD3 R4, R7, R2, RZ ;  /* 0x0000000207047210 */ /* 0x004fe20007ffe0ff */
[----:B------:R1:W-:Y:S01]  /*17fb0*/  STS [R5], R8 ;  /* 0x0000000805007388 */ /* 0x0003e20000000800 */
[----:B------:R-:W-:Y:S02]  /*17fc0*/  F2FP.F16.F32.PACK_AB R32, R32, R146 ;  /* 0x000000922020723e */ /* 0x000fe400000000ff */
[----:B---3--:R-:W-:Y:S01]  /*17fd0*/  SEL R6, R48, 0xffffffc0, !P2 ;  /* 0xffffffc030067807 */ /* 0x008fe20005000000 */
[----:B------:R-:W-:Y:S01]  /*17fe0*/  STS [R5+0x400], R12 ;  /* 0x0004000c05007388 */ /* 0x000fe20000000800 */
[----:B------:R-:W-:-:S02]  /*17ff0*/  PLOP3.LUT P1, PT, PT, PT, UP0, 0x80, 0x0 ;  /* 0x000000000000781c */ /* 0x000fc40003f2f008 */
[----:B------:R-:W-:Y:S01]  /*18000*/  F2FP.F16.F32.PACK_AB R31, R31, R140 ;  /* 0x0000008c1f1f723e */ /* 0x000fe200000000ff */
[----:B------:R-:W-:Y:S01]  /*18010*/  STS [R4], R11 ;  /* 0x0000000b04007388 */ /* 0x000fe20000000800 */
[----:B------:R-:W-:Y:S02]  /*18020*/  F2FP.F16.F32.PACK_AB R30, R30, R142 ;  /* 0x0000008e1e1e723e */ /* 0x000fe400000000ff */
[-C--:B----4-:R-:W-:Y:S01]  /*18030*/  IADD3 R9, R0, R6.reuse, RZ ;  /* 0x0000000600097210 */ /* 0x090fe20007ffe0ff */
[----:B------:R-:W-:Y:S01]  /*18040*/  STS [R4+0x400], R10 ;  /* 0x0004000a04007388 */ /* 0x000fe20000000800 */
[----:B------:R-:W-:Y:S02]  /*18050*/  IADD3 R7, R5, R6, RZ ;  /* 0x0000000605077210 */ /* 0x000fe40007ffe0ff */
[----:B------:R-:W-:Y:S01]  /*18060*/  F2FP.F16.F32.PACK_AB R29, R29, R136 ;  /* 0x000000881d1d723e */ /* 0x000fe200000000ff */
[----:B------:R-:W-:Y:S01]  /*18070*/  STS [R9], R13 ;  /* 0x0000000d09007388 */ /* 0x000fe20000000800 */
[----:B------:R-:W-:-:S02]  /*18080*/  F2FP.F16.F32.PACK_AB R28, R28, R138 ;  /* 0x0000008a1c1c723e */ /* 0x000fc400000000ff */
[----:B------:R-:W-:Y:S01]  /*18090*/  F2FP.F16.F32.PACK_AB R27, R27, R135 ;  /* 0x000000871b1b723e */ /* 0x000fe200000000ff */
[----:B------:R-:W-:Y:S01]  /*180a0*/  STS [R9+0x400], R14 ;  /* 0x0004000e09007388 */ /* 0x000fe20000000800 */
[----:B------:R-:W-:Y:S02]  /*180b0*/  F2FP.F16.F32.PACK_AB R26, R26, R38 ;  /* 0x000000261a1a723e */ /* 0x000fe400000000ff */
[----:B------:R-:W-:Y:S02]  /*180c0*/  F2FP.F16.F32.PACK_AB R25, R25, R40 ;  /* 0x000000281919723e */ /* 0x000fe400000000ff */
[----:B-1----:R-:W-:Y:S02]  /*180d0*/  IADD3 R8, R6, R2, RZ ;  /* 0x0000000206087210 */ /* 0x002fe40007ffe0ff */
[----:B------:R-:W-:Y:S02]  /*180e0*/  IADD3 R6, R4, R6, RZ ;  /* 0x0000000604067210 */ /* 0x000fe40007ffe0ff */
[----:B------:R-:W-:Y:S01]  /*180f0*/  F2FP.F16.F32.PACK_AB R24, R24, R42 ;  /* 0x0000002a1818723e */ /* 0x000fe200000000ff */
[----:B------:R-:W-:Y:S01]  /*18100*/  STS [R8], R33 ;  /* 0x0000002108007388 */ /* 0x000fe20000000800 */
[----:B------:R-:W-:-:S02]  /*18110*/  F2FP.F16.F32.PACK_AB R23, R23, R35 ;  /* 0x000000231717723e */ /* 0x000fc400000000ff */
[----:B------:R-:W-:Y:S01]  /*18120*/  F2FP.F16.F32.PACK_AB R22, R22, R46 ;  /* 0x0000002e1616723e */ /* 0x000fe200000000ff */
[----:B------:R-:W-:Y:S01]  /*18130*/  STS [R8+0x400], R32 ;  /* 0x0004002008007388 */ /* 0x000fe20000000800 */
[----:B------:R-:W-:Y:S02]  /*18140*/  F2FP.F16.F32.PACK_AB R20, R20, R50 ;  /* 0x000000321414723e */ /* 0x000fe400000000ff */
[----:B------:R-:W-:Y:S01]  /*18150*/  F2FP.F16.F32.PACK_AB R19, R19, R52 ;  /* 0x000000341313723e */ /* 0x000fe200000000ff */
[----:B------:R-:W-:Y:S01]  /*18160*/  STS [R7], R31 ;  /* 0x0000001f07007388 */ /* 0x000fe20000000800 */
[----:B------:R-:W-:Y:S02]  /*18170*/  F2FP.F16.F32.PACK_AB R18, R18, R54 ;  /* 0x000000361212723e */ /* 0x000fe400000000ff */
[----:B------:R-:W-:Y:S01]  /*18180*/  F2FP.F16.F32.PACK_AB R17, R17, R56 ;  /* 0x000000381111723e */ /* 0x000fe200000000ff */
[----:B------:R-:W-:Y:S01]  /*18190*/  STS [R7+0x400], R30 ;  /* 0x0004001e07007388 */ /* 0x000fe20000000800 */
[----:B------:R-:W-:-:S02]  /*181a0*/  F2FP.F16.F32.PACK_AB R16, R16, R58 ;  /* 0x0000003a1010723e */ /* 0x000fc400000000ff */
[----:B------:R-:W-:Y:S01]  /*181b0*/  F2FP.F16.F32.PACK_AB R15, R15, R60 ;  /* 0x0000003c0f0f723e */ /* 0x000fe200000000ff */
[----:B------:R1:W-:Y:S01]  /*181c0*/  STS [R6], R29 ;  /* 0x0000001d06007388 */ /* 0x0003e20000000800 */
[----:B------:R-:W-:Y:S02]  /*181d0*/  F2FP.F16.F32.PACK_AB R47, R47, R62 ;  /* 0x0000003e2f2f723e */ /* 0x000fe400000000ff */
[----:B------:R-:W-:Y:S01]  /*181e0*/  F2FP.F16.F32.PACK_AB R46, R65, R64 ;  /* 0x00000040412e723e */ /* 0x000fe200000000ff */
[----:B------:R2:W-:Y:S01]  /*181f0*/  STS [R6+0x400], R28 ;  /* 0x0004001c06007388 */ /* 0x0005e20000000800 */
[----:B------:R-:W-:Y:S02]  /*18200*/  F2FP.F16.F32.PACK_AB R45, R45, R66 ;  /* 0x000000422d2d723e */ /* 0x000fe400000000ff */
[----:B------:R-:W-:Y:S01]  /*18210*/  F2FP.F16.F32.PACK_AB R44, R44, R68 ;  /* 0x000000442c2c723e */ /* 0x000fe200000000ff */
[----:B------:R-:W-:Y:S01]  /*18220*/  STS [R0+0x2000], R27 ;  /* 0x0020001b00007388 */ /* 0x000fe20000000800 */
        /* <DEDUP_REMOVED lines=13> */
[----:B-1----:R-:W-:Y:S01]  /*18300*/  F2FP.F16.F32.PACK_AB R29, R89, R88 ;  /* 0x00000058591d723e */ /* 0x002fe200000000ff */
[----:B------:R1:W-:Y:S01]  /*18310*/  STS [R5+0x2400], R22 ;  /* 0x0024001605007388 */ /* 0x0003e20000000800 */
[----:B--2---:R-:W-:Y:S02]  /*18320*/  F2FP.F16.F32.PACK_AB R28, R91, R90 ;  /* 0x0000005a5b1c723e */ /* 0x004fe400000000ff */
[----:B------:R-:W-:Y:S01]  /*18330*/  F2FP.F16.F32.PACK_AB R14, R113, R112 ;  /* 0x00000070710e723e */ /* 0x000fe200000000ff */
[----:B------:R-:W-:Y:S04]  /*18340*/  STS [R4+0x2000], R21 ;  /* 0x0020001504007388 */ /* 0x000fe80000000800 */
[----:B------:R-:W-:Y:S01]  /*18350*/  STS [R4+0x2400], R20 ;  /* 0x0024001404007388 */ /* 0x000fe20000000800 */
[----:B---3--:R-:W-:-:S03]  /*18360*/  F2FP.F16.F32.PACK_AB R26, R93, R92 ;  /* 0x0000005c5d1a723e */ /* 0x008fc600000000ff */
[----:B------:R2:W-:Y:S01]  /*18370*/  STS [R9+0x2000], R19 ;  /* 0x0020001309007388 */ /* 0x0005e20000000800 */
[----:B----4-:R-:W-:-:S03]  /*18380*/  F2FP.F16.F32.PACK_AB R25, R95, R94 ;  /* 0x0000005e5f19723e */ /* 0x010fc600000000ff */
[----:B------:R3:W-:Y:S01]  /*18390*/  STS [R9+0x2400], R18 ;  /* 0x0024001209007388 */ /* 0x0007e20000000800 */
[----:B------:R-:W-:-:S03]  /*183a0*/  F2FP.F16.F32.PACK_AB R24, R97, R96 ;  /* 0x000000606118723e */ /* 0x000fc600000000ff */
[----:B------:R4:W-:Y:S01]  /*183b0*/  STS [R8+0x2000], R17 ;  /* 0x0020001108007388 */ /* 0x0009e20000000800 */
[----:B------:R-:W-:-:S03]  /*183c0*/  F2FP.F16.F32.PACK_AB R23, R99, R98 ;  /* 0x000000626317723e */ /* 0x000fc600000000ff */
[----:B------:R4:W-:Y:S01]  /*183d0*/  STS [R8+0x2400], R16 ;  /* 0x0024001008007388 */ /* 0x0009e20000000800 */
[----:B-1----:R-:W-:-:S03]  /*183e0*/  F2FP.F16.F32.PACK_AB R22, R101, R100 ;  /* 0x000000646516723e */ /* 0x002fc600000000ff */
[----:B------:R1:W-:Y:S01]  /*183f0*/  STS [R7+0x2000], R15 ;  /* 0x0020000f07007388 */ /* 0x0003e20000000800 */
[----:B--2---:R-:W-:Y:S02]  /*18400*/  F2FP.F16.F32.PACK_AB R19, R103, R102 ;  /* 0x000000666713723e */ /* 0x004fe400000000ff */
[----:B---3--:R-:W-:Y:S02]  /*18410*/  F2FP.F16.F32.PACK_AB R18, R105, R104 ;  /* 0x000000686912723e */ /* 0x008fe400000000ff */
[----:B----4-:R-:W-:Y:S02]  /*18420*/  F2FP.F16.F32.PACK_AB R17, R107, R106 ;  /* 0x0000006a6b11723e */ /* 0x010fe400000000ff */
[----:B------:R-:W-:Y:S02]  /*18430*/  F2FP.F16.F32.PACK_AB R16, R109, R108 ;  /* 0x0000006c6d10723e */ /* 0x000fe400000000ff */
[----:B-1----:R-:W-:Y:S01]  /*18440*/  F2FP.F16.F32.PACK_AB R15, R111, R110 ;  /* 0x0000006e6f0f723e */ /* 0x002fe200000000ff */
        /* <DEDUP_REMOVED lines=8> */
.L_x_583:
        /* <DEDUP_REMOVED lines=24> */
.L_x_584:
[----:B------:R-:W-:Y:S01]  /*18650*/  ISETP.NE.AND P4, PT, RZ, UR6, PT ;  /* 0x00000006ff007c0c */ /* 0x000fe2000bf85270 */
[----:B------:R-:W-:Y:S01]  /*18660*/  STS [R7+0x2400], R47 ;  /* 0x0024002f07007388 */ /* 0x000fe20000000800 */
[----:B------:R-:W-:Y:S01]  /*18670*/  PLOP3.LUT P1, PT, PT, PT, PT, 0x8, 0x0 ;  /* 0x000000000000781c */ /* 0x000fe20003f2e170 */
[----:B------:R-:W1:Y:S01]  /*18680*/  S2UR UR4, SR_CTAID.X ;  /* 0x00000000000479c3 */ /* 0x000e620000002500 */
[----:B------:R-:W-:Y:S01]  /*18690*/  BSSY B0, `(.L_x_585) ;  /* 0x0000076000007945 */ /* 0x000fe20003800000 */
[----:B------:R-:W-:Y:S04]  /*186a0*/  STS [R6+0x2000], R46 ;  /* 0x0020002e06007388 */ /* 0x000fe80000000800 */
[----:B------:R-:W-:Y:S04]  /*186b0*/  STS [R6+0x2400], R45 ;  /* 0x0024002d06007388 */ /* 0x000fe80000000800 */
[----:B------:R-:W-:Y:S01]  /*186c0*/  STS [R0+0x4000], R44 ;  /* 0x0040002c00007388 */ /* 0x000fe20000000800 */
[----:B------:R-:W2:Y:S01]  /*186d0*/  @!P4 LDC R27, c[0x0][0x2c4] ;  /* 0x0000b100ff1bcb82 */ /* 0x000ea20000000800 */
[----:B------:R-:W-:-:S02]  /*186e0*/  @!P4 PLOP3.LUT P1, PT, P2, PT, PT, 0x80, 0x0 ;  /* 0x000000000000c81c */ /* 0x000fc4000172f070 */
[----:B------:R-:W-:Y:S04]  /*186f0*/  STS [R0+0x4400], R43 ;  /* 0x0044002b00007388 */ /* 0x000fe80000000800 */
[----:B------:R-:W-:Y:S04]  /*18700*/  STS [R2+0x4000], R42 ;  /* 0x0040002a02007388 */ /* 0x000fe80000000800 */
[----:B------:R-:W-:Y:S01]  /*18710*/  STS [R2+0x4400], R41 ;  /* 0x0044002902007388 */ /* 0x000fe20000000800 */
[----:B-1----:R-:W-:-:S03]  /*18720*/  UIMAD UR6, UR4, -0x40, UR18 ;  /* 0xffffffc0040678a4 */ /* 0x002fc6000f8e0212 */
[----:B------:R-:W-:Y:S04]  /*18730*/  STS [R5+0x4000], R40 ;  /* 0x0040002805007388 */ /* 0x000fe80000000800 */
[----:B------:R-:W-:Y:S04]  /*18740*/  STS [R5+0x4400], R39 ;  /* 0x0044002705007388 */ /* 0x000fe80000000800 */
[----:B------:R-:W-:Y:S01]  /*18750*/  STS [R4+0x4000], R37 ;  /* 0x0040002504007388 */ /* 0x000fe20000000800 */
[----:B--2---:R-:W1:Y:S03]  /*18760*/  @P1 LDC R27, c[0x0][0x2e4] ;  /* 0x0000b900ff1b1b82 */ /* 0x004e660000000800 */
        /* <DEDUP_REMOVED lines=16> */
[----:B------:R5:W-:Y:S01]  /*18870*/  STS [R4+0x6400], R13 ;  /* 0x0064000d04007388 */ /* 0x000be20000000800 */
[----:B--2---:R-:W-:-:S03]  /*18880*/  @P4 IMAD.MOV.U32 R0, RZ, RZ, 0x1 ;  /* 0x00000001ff004424 */ /* 0x004fc600078e00ff */
[----:B------:R2:W-:Y:S04]  /*18890*/  STS [R9+0x6000], R12 ;  /* 0x0060000c09007388 */ /* 0x0005e80000000800 */
[----:B------:R1:W-:Y:S01]  /*188a0*/  STS [R9+0x6400], R11 ;  /* 0x0064000b09007388 */ /* 0x0003e20000000800 */
[----:B---3--:R-:W-:Y:S02]  /*188b0*/  LEA.HI R17, R171, R170, RZ, 0x3 ;  /* 0x000000aaab117211 */ /* 0x008fe400078f18ff */
[----:B------:R-:W-:Y:S01]  /*188c0*/  LOP3.LUT R2, R169, 0xffffffe0, RZ, 0xc0, !PT ;  /* 0xffffffe0a9027812 */ /* 0x000fe200078ec0ff */
[----:B------:R3:W-:Y:S04]  /*188d0*/  STS [R8+0x6000], R10 ;  /* 0x0060000a08007388 */ /* 0x0007e80000000800 */
[----:B------:R3:W-:Y:S01]  /*188e0*/  STS [R8+0x6400], R33 ;  /* 0x0064002108007388 */ /* 0x0007e20000000800 */
[----:B----4-:R-:W4:Y:S01]  /*188f0*/  @P3 MUFU.LG2 R5, R133 ;  /* 0x0000008500053308 */ /* 0x010f220000000c00 */
[----:B------:R-:W-:-:S02]  /*18900*/  IMAD.MOV.U32 R15, RZ, RZ, 0x7f800000 ;  /* 0x7f800000ff0f7424 */ /* 0x000fc400078e00ff */
[----:B------:R-:W-:Y:S04]  /*18910*/  STS [R7+0x6000], R32 ;  /* 0x0060002007007388 */ /* 0x000fe80000000800 */
[----:B------:R-:W-:Y:S01]  /*18920*/  STS [R7+0x6400], R31 ;  /* 0x0064001f07007388 */ /* 0x000fe20000000800 */
[----:B-----5:R-:W-:-:S03]  /*18930*/  SHF.R.S32.HI R4, RZ, 0x3, R17 ;  /* 0x00000003ff047819 */ /* 0x020fc60000011411 */
[----:B------:R-:W-:Y:S01]  /*18940*/  STS [R6+0x6000], R30 ;  /* 0x0060001e06007388 */ /* 0x000fe20000000800 */
[----:B--2---:R-:W2:Y:S01]  /*18950*/  @!P4 LDC R12, c[0x0][0x270] ;  /* 0x00009c00ff0ccb82 */ /* 0x004ea20000000800 */
[----:B------:R-:W-:Y:S02]  /*18960*/  ISETP.GE.AND P2, PT, R4, UR6, PT ;  /* 0x0000000604007c0c */ /* 0x000fe4000bf46270 */
[----:B------:R5:W-:Y:S01]  /*18970*/  STS [R6+0x6400], R34 ;  /* 0x0064002206007388 */ /* 0x000be20000000800 */
[----:B-1----:R-:W-:Y:S01]  /*18980*/  LEA.HI.SX32 R9, R17, 0x10, 0x1d ;  /* 0x0000001011097811 */ /* 0x002fe200078feaff */
[----:B----4-:R-:W-:Y:S01]  /*18990*/  @P3 FMUL.FTZ R5, R5, 0.69314718246459960938 ;  /* 0x3f31721805053820 */ /* 0x010fe20000410000 */
[----:B------:R-:W-:Y:S02]  /*189a0*/  LEA.HI.SX32 R4, R17, 0x20, 0x1d ;  /* 0x0000002011047811 */ /* 0x000fe400078feaff */
[----:B------:R-:W-:Y:S01]  /*189b0*/  BAR.SYNC.DEFER_BLOCKING 0x0 ;  /* 0x0000000000007b1d */ /* 0x000fe20000010000 */
[----:B------:R-:W-:-:S02]  /*189c0*/  ISETP.GE.AND P1, PT, R9, UR6, PT ;  /* 0x0000000609007c0c */ /* 0x000fc4000bf26270 */
[----:B------:R-:W-:-:S05]  /*189d0*/  ISETP.GE.AND P6, PT, R4, UR6, PT ;  /* 0x0000000604007c0c */ /* 0x000fca000bfc6270 */
[----:B---3--:R-:W1:Y:S01]  /*189e0*/  @P4 LDC.64 R10, c[0x0][0x2c0] ;  /* 0x0000b000ff0a4b82 */ /* 0x008e620000000a00 */
[----:B------:R-:W3:Y:S01]  /*189f0*/  @P0 MUFU.LG2 R9, R134 ;  /* 0x0000008600090308 */ /* 0x000ee20000000c00 */
[----:B------:R-:W4:Y:S01]  /*18a00*/  S2R R13, SR_CTAID.Y ;  /* 0x00000000000d7919 */ /* 0x000f220000002600 */
[----:B------:R-:W3:Y:S05]  /*18a10*/  S2R R14, SR_TID.X ;  /* 0x00000000000e7919 */ /* 0x000eea0000002100 */
[----:B------:R-:W3:Y:S01]  /*18a20*/  @P4 LDC R8, c[0x0][0x2c0] ;  /* 0x0000b000ff084b82 */ /* 0x000ee20000000800 */
[----:B------:R-:W3:Y:S01]  /*18a30*/  S2R R18, SR_CTAID.Z ;  /* 0x0000000000127919 */ /* 0x000ee20000002700 */
[----:B--2---:R-:W-:-:S02]  /*18a40*/  @!P4 IMAD R0, R27, R12, RZ ;  /* 0x0000000c1b00c224 */ /* 0x004fc400078e02ff */
[----:B-----5:R-:W-:-:S04]  /*18a50*/  IMAD.IADD R6, R170, 0x1, -R2 ;  /* 0x00000001aa067824 */ /* 0x020fc800078e0a02 */
[----:B------:R-:W2:Y:S01]  /*18a60*/  @P3 LDC R7, c[0x0][0x2e8] ;  /* 0x0000ba00ff073b82 */ /* 0x000ea20000000800 */
[----:B------:R2:W2:Y:S01]  /*18a70*/  LDS.128 R32, [R212+0x1800] ;  /* 0x00180000d4207984 */ /* 0x0004a20000000c00 */
[----:B-1----:R-:W-:-:S06]  /*18a80*/  @P4 IMAD R2, R11, R10, RZ ;  /* 0x0000000a0b024224 */ /* 0x002fcc00078e02ff */
[----:B------:R-:W1:Y:S01]  /*18a90*/  @P0 LDC R10, c[0x0][0x2e8] ;  /* 0x0000ba00ff0a0b82 */ /* 0x000e620000000800 */
[----:B------:R-:W-:Y:S02]  /*18aa0*/  @!P4 IMAD.MOV.U32 R2, RZ, RZ, R27 ;  /* 0x000000ffff02c224 */ /* 0x000fe400078e001b */
[----:B------:R-:W-:Y:S01]  /*18ab0*/  @!P4 IMAD.MOV.U32 R8, RZ, RZ, 0x1 ;  /* 0x00000001ff08c424 */ /* 0x000fe200078e00ff */
[----:B------:R-:W-:Y:S01]  /*18ac0*/  LOP3.LUT P4, RZ, R6, 0x3, RZ, 0xc0, !PT ;  /* 0x0000000306ff7812 */ /* 0x000fe2000788c0ff */
[----:B----4-:R-:W-:Y:S02]  /*18ad0*/  IMAD R0, R13, R0, RZ ;  /* 0x000000000d007224 */ /* 0x010fe400078e02ff */
[----:B---3--:R-:W-:Y:S01]  /*18ae0*/  @P0 FMUL.FTZ R6, R9, 0.69314718246459960938 ;  /* 0x3f31721809060820 */ /* 0x008fe20000410000 */
[----:B------:R-:W-:Y:S01]  /*18af0*/  IMAD R4, R8, UR4, RZ ;  /* 0x0000000408047c24 */ /* 0x000fe2000f8e02ff */
[----:B------:R-:W-:Y:S01]  /*18b00*/  SHF.R.S32.HI R16, RZ, 0x1f, R14 ;  /* 0x0000001fff107819 */ /* 0x000fe2000001140e */
[----:B------:R-:W-:Y:S01]  /*18b10*/  IMAD.MOV.U32 R13, RZ, RZ, 0x7f800000 ;  /* 0x7f800000ff0d7424 */ /* 0x000fe200078e00ff */
[----:B------:R-:W-:Y:S01]  /*18b20*/  SEL R0, R0, RZ, !P5 ;  /* 0x000000ff00007207 */ /* 0x000fe20006800000 */
[----:B--2---:R-:W-:Y:S01]  /*18b30*/  @P3 FFMA.FTZ R15, R132, R7, R5 ;  /* 0x00000007840f3223 */ /* 0x004fe20000010005 */
[----:B------:R-:W-:-:S03]  /*18b40*/  LEA.HI R16, R16, R14, RZ, 0x3 ;  /* 0x0000000e10107211 */ /* 0x000fc600078f18ff */
[----:B------:R-:W-:Y:S02]  /*18b50*/  IMAD R2, R18, R2, R0 ;  /* 0x0000000212027224 */ /* 0x000fe400078e0200 */
[----:B------:R-:W-:Y:S01]  /*18b60*/  IMAD.SHL.U32 R0, R4, 0x40, RZ ;  /* 0x0000004004007824 */ /* 0x000fe200078e00ff */
[----:B------:R-:W-:Y:S01]  /*18b70*/  LOP3.LUT R4, R16, 0xfffffff8, RZ, 0xc0, !PT ;  /* 0xfffffff810047812 */ /* 0x000fe200078ec0ff */
[----:B-1----:R-:W-:-:S03]  /*18b80*/  @P0 FFMA.FTZ R13, R3, R10, R6 ;  /* 0x0000000a030d0223 */ /* 0x002fc60000010006 */
[----:B------:R-:W-:Y:S01]  /*18b90*/  IADD3 R12, P5, P3, R0, R20, R2 ;  /* 0x00000014000c7210 */ /* 0x000fe20007bbe002 */
[----:B------:R-:W-:Y:S01]  /*18ba0*/  IMAD.IADD R14, R14, 0x1, -R4 ;  /* 0x000000010e0e7824 */ /* 0x000fe200078e0a04 */
[----:B------:R-:W-:Y:S02]  /*18bb0*/  SHF.R.S32.HI R5, RZ, 0x1f, R0 ;  /* 0x0000001fff057819 */ /* 0x000fe40000011400 */
[----:B------:R-:W-:-:S04]  /*18bc0*/  SHF.R.S32.HI R2, RZ, 0x1f, R2 ;  /* 0x0000001fff027819 */ /* 0x000fc80000011402 */
[----:B------:R-:W-:Y:S01]  /*18bd0*/  IADD3.X R9, R5, R21, R2, P5, P3 ;  /* 0x0000001505097210 */ /* 0x000fe20002fe6402 */
[----:B------:R-:W-:Y:S06]  /*18be0*/  @P4 BRA `(.L_x_586) ;  /* 0x0000000000804947 */ /* 0x000fec0003800000 */
[----:B------:R-:W1:Y:S01]  /*18bf0*/  S2R R4, SR_TID.X ;  /* 0x0000000000047919 */ /* 0x000e620000002100 */
[----:B------:R-:W-:Y:S01]  /*18c00*/  UIMAD UR5, UR4, -0x40, UR18 ;  /* 0xffffffc0040578a4 */ /* 0x000fe2000f8e0212 */
[----:B-1----:R-:W-:-:S04]  /*18c10*/  SHF.R.S32.HI R2, RZ, 0x1f, R4 ;  /* 0x0000001fff027819 */ /* 0x002fc80000011404 */
[----:B------:R-:W-:-:S04]  /*18c20*/  LEA.HI R2, R2, R4, RZ, 0x5 ;  /* 0x0000000402027211 */ /* 0x000fc800078f28ff */
[----:B------:R-:W-:Y:S02]  /*18c30*/  LOP3.LUT R0, R2, 0xffffffe0, RZ, 0xc0, !PT ;  /* 0xffffffe002007812 */ /* 0x000fe400078ec0ff */
[--C-:B------:R-:W-:Y:S02]  /*18c40*/  SHF.R.S32.HI R3, RZ, 0x5, R2.reuse ;  /* 0x00000005ff037819 */ /* 0x100fe40000011402 */
[----:B------:R-:W-:Y:S01]  /*18c50*/  SHF.R.S32.HI R2, RZ, 0x1f, R2 ;  /* 0x0000001fff027819 */ /* 0x000fe20000011402 */
[----:B------:R-:W-:-:S03]  /*18c60*/  IMAD.IADD R0, R4, 0x1, -R0 ;  /* 0x0000000104007824 */ /* 0x000fc600078e0a00 */
[----:B------:R-:W-:Y:S02]  /*18c70*/  LEA.HI R2, R2, R3, RZ, 0x2 ;  /* 0x0000000302027211 */ /* 0x000fe400078f10ff */
[----:B------:R-:W-:Y:S02]  /*18c80*/  SHF.R.S32.HI R4, RZ, 0x1f, R0 ;  /* 0x0000001fff047819 */ /* 0x000fe40000011400 */
[----:B------:R-:W-:Y:S02]  /*18c90*/  LOP3.LUT R2, R2, 0xffffffc, RZ, 0xc0, !PT ;  /* 0x0ffffffc02027812 */ /* 0x000fe400078ec0ff */
[----:B------:R-:W-:-:S03]  /*18ca0*/  LEA.HI R0, R4, R0, RZ, 0x2 ;  /* 0x0000000004007211 */ /* 0x000fc600078f10ff */
[----:B------:R-:W-:Y:S01]  /*18cb0*/  IMAD.IADD R2, R3, 0x1, -R2 ;  /* 0x0000000103027824 */ /* 0x000fe200078e0a02 */
[----:B------:R-:W-:-:S05]  /*18cc0*/  SHF.R.S32.HI R0, RZ, 0x2, R0 ;  /* 0x00000002ff007819 */ /* 0x000fca0000011400 */
[----:B------:R-:W-:-:S04]  /*18cd0*/  IMAD R0, R2, 0x10, R0 ;  /* 0x0000001002007824 */ /* 0x000fc800078e0200 */
[C---:B------:R-:W-:Y:S01]  /*18ce0*/  VIADD R2, R0.reuse, 0x8 ;  /* 0x0000000800027836 */ /* 0x040fe20000000000 */
[----:B------:R-:W-:-:S04]  /*18cf0*/  ISETP.GE.AND P5, PT, R0, UR5, PT ;  /* 0x0000000500007c0c */ /* 0x000fc8000bfa6270 */
[----:B------:R-:W-:-:S09]  /*18d00*/  ISETP.GE.AND P4, PT, R2, UR5, PT ;  /* 0x0000000502007c0c */ /* 0x000fd2000bf86270 */
[----:B------:R-:W1:Y:S01]  /*18d10*/  @!P5 LDC.64 R6, c[0x0][0x2b0] ;  /* 0x0000ac00ff06db82 */ /* 0x000e620000000a00 */
[----:B------:R-:W-:-:S03]  /*18d20*/  @!P5 IMAD R0, R0, R8, RZ ;  /* 0x000000080000d224 */ /* 0x000fc600078e02ff */
[----:B------:R-:W-:Y:S02]  /*18d30*/  @!P4 IMAD R3, R2, R8, RZ ;  /* 0x000000080203c224 */ /* 0x000fe400078e02ff */
[CC--:B------:R-:W-:Y:S02]  /*18d40*/  @!P5 IADD3 R2, P0, R0.reuse, R12.reuse, RZ ;  /* 0x0000000c0002d210 */ /* 0x0c0fe40007f1e0ff */
[----:B------:R-:W2:Y:S02]  /*18d50*/  @!P4 LDC.64 R10, c[0x0][0x2b0] ;  /* 0x0000ac00ff0acb82 */ /* 0x000ea40000000a00 */
[----:B------:R-:W-:Y:S02]  /*18d60*/  @!P5 LEA.HI.X.SX32 R5, R0, R9, 0x1, P0 ;  /* 0x000000090005d211 */ /* 0x000fe400000f0eff */
[----:B------:R-:W-:-:S04]  /*18d70*/  @!P4 IADD3 R0, P0, R3, R12, RZ ;  /* 0x0000000c0300c210 */ /* 0x000fc80007f1e0ff */
[----:B------:R-:W-:Y:S02]  /*18d80*/  @!P4 LEA.HI.X.SX32 R3, R3, R9, 0x1, P0 ;  /* 0x000000090303c211 */ /* 0x000fe400000f0eff */
[----:B-1----:R-:W-:-:S04]  /*18d90*/  @!P5 LEA R4, P3, R2, R6, 0x2 ;  /* 0x000000060204d211 */ /* 0x002fc800078610ff */
[----:B------:R-:W-:Y:S02]  /*18da0*/  @!P5 LEA.HI.X R5, R2, R7, R5, 0x2, P3 ;  /* 0x000000070205d211 */ /* 0x000fe400018f1405 */
[----:B--2---:R-:W-:-:S03]  /*18db0*/  @!P4 LEA R2, P0, R0, R10, 0x2 ;  /* 0x0000000a0002c211 */ /* 0x004fc600078010ff */
[----:B------:R1:W-:Y:S01]  /*18dc0*/  @!P5 STG.E desc[UR30][R4.64], R15 ;  /* 0x0000000f0400d986 */ /* 0x0003e2000c10191e */
[----:B------:R-:W-:-:S05]  /*18dd0*/  @!P4 LEA.HI.X R3, R0, R11, R3, 0x2, P0 ;  /* 0x0000000b0003c211 */ /* 0x000fca00000f1403 */
[----:B------:R1:W-:Y:S04]  /*18de0*/  @!P4 STG.E desc[UR30][R2.64], R13 ;  /* 0x0000000d0200c986 */ /* 0x0003e8000c10191e */
.L_x_586:
[----:B------:R-:W-:Y:S05]  /*18df0*/  BSYNC B0 ;  /* 0x0000000000007941 */ /* 0x000fea0003800000 */
.L_x_585:
[----:B------:R2:W5:Y:S04]  /*18e00*/  LDL R30, [R1+0xac] ;  /* 0x0000ac00011e7983 */ /* 0x0005680000100800 */
[----:B------:R2:W5:Y:S04]  /*18e10*/  LDL R31, [R1+0x74] ;  /* 0x00007400011f7983 */ /* 0x0005680000100800 */
[----:B------:R2:W5:Y:S01]  /*18e20*/  LDL R36, [R1+0xa8] ;  /* 0x0000a80001247983 */ /* 0x0005620000100800 */
[----:B------:R-:W-:Y:S01]  /*18e30*/  IMAD.SHL.U32 R28, R14, 0x8, RZ ;  /* 0x000000080e1c7824 */ /* 0x000fe200078e00ff */
[----:B------:R-:W-:Y:S01]  /*18e40*/  SHF.R.S32.HI R8, RZ, 0x1f, R18 ;  /* 0x0000001fff087819 */ /* 0x000fe20000011412 */
[----:B------:R-:W-:Y:S01]  /*18e50*/  ULDC.64 UR4, c[0x0][0x2a0] ;  /* 0x0000a80000047ab9 */ /* 0x000fe20000000a00 */
[----:B-1----:R-:W-:Y:S01]  /*18e60*/  SHF.R.S32.HI R2, RZ, 0x3, R16 ;  /* 0x00000003ff027819 */ /* 0x002fe20000011410 */
[----:B------:R2:W1:Y:S01]  /*18e70*/  LDS.128 R24, [R212] ;  /* 0x00000000d4187984 */ /* 0x0004620000000c00 */
[----:B------:R-:W-:Y:S01]  /*18e80*/  SHF.R.S32.HI R0, RZ, 0x1f, R28 ;  /* 0x0000001fff007819 */ /* 0x000fe2000001141c */
[----:B------:R-:W-:Y:S01]  /*18e90*/  IMAD.U32 R5, RZ, RZ, UR17 ;  /* 0x00000011ff057e24 */ /* 0x000fe2000f8e00ff */
[----:B------:R-:W-:Y:S01]  /*18ea0*/  IADD3 R6, P0, R28, UR8, RZ ;  /* 0x000000081c067c10 */ /* 0x000fe2000ff1e0ff */
[----:B------:R2:W3:Y:S01]  /*18eb0*/  LDS.128 R20, [R212+0x2000] ;  /* 0x00200000d4147984 */ /* 0x0004e20000000c00 */
[----:B------:R-:W-:Y:S01]  /*18ec0*/  LEA.HI.SX32 R4, R17, 0x30, 0x1d ;  /* 0x0000003011047811 */ /* 0x000fe200078feaff */
[----:B------:R-:W-:Y:S01]  /*18ed0*/  BSSY B0, `(.L_x_587) ;  /* 0x000001e000007945 */ /* 0x000fe20003800000 */
[----:B------:R-:W-:Y:S01]  /*18ee0*/  IADD3.X R7, R0, UR7, RZ, P0, !PT ;  /* 0x0000000700077c10 */ /* 0x000fe200087fe4ff */
[----:B------:R-:W-:Y:S01]  /*18ef0*/  IMAD R0, R8, UR4, RZ ;  /* 0x0000000408007c24 */ /* 0x000fe2000f8e02ff */
[----:B------:R2:W4:Y:S01]  /*18f00*/  LDS.128 R12, [R212+0x6000] ;  /* 0x00600000d40c7984 */ /* 0x0005220000000c00 */
        /* <DEDUP_REMOVED lines=23> */
[----:B---3--:R1:W-:Y:S04]  /*19080*/  @!P3 STG.E.128 desc[UR30][R2.64+0x80], R20 ;  /* 0x000080140200b986 */ /* 0x0083e8000c101d1e */
[----:B------:R1:W-:Y:S04]  /*19090*/  @!P2 STG.E.128 desc[UR30][R2.64+0x100], R16 ;  /* 0x000100100200a986 */ /* 0x0003e8000c101d1e */
[----:B----4-:R1:W-:Y:S02]  /*190a0*/  @!P0 STG.E.128 desc[UR30][R2.64+0x180], R12 ;  /* 0x0001800c02008986 */ /* 0x0103e4000c101d1e */
.L_x_588:
[----:B------:R-:W-:Y:S05]  /*190b0*/  BSYNC B0 ;  /* 0x0000000000007941 */ /* 0x000fea0003800000 */
.L_x_587:
[----:B-1----:R1:W1:Y:S01]  /*190c0*/  LDS.128 R24, [R212+0x800] ;  /* 0x00080000d4187984 */ /* 0x0022620000000c00 */
[----:B------:R-:W-:Y:S03]  /*190d0*/  BSSY B0, `(.L_x_589) ;  /* 0x000001a000007945 */ /* 0x000fe60003800000 */
[----:B---3--:R3:W1:Y:S04]  /*190e0*/  LDS.128 R20, [R212+0x2800] ;  /* 0x00280000d4147984 */ /* 0x0086680000000c00 */
[----:B------:R3:W1:Y:S04]  /*190f0*/  LDS.128 R16, [R212+0x4800] ;  /* 0x00480000d4107984 */ /* 0x0006680000000c00 */
[----:B----4-:R3:W4:Y:S01]  /*19100*/  LDS.128 R12, [R212+0x6800] ;  /* 0x00680000d40c7984 */ /* 0x0107220000000c00 */
        /* <DEDUP_REMOVED lines=21> */
[----:B----4-:R1:W-:Y:S02]  /*19260*/  @!P0 STG.E.128 desc[UR30][R2.64+0x180], R12 ;  /* 0x0001800c02008986 */ /* 0x0103e4000c101d1e */
.L_x_590:
[----:B------:R-:W-:Y:S05]  /*19270*/  BSYNC B0 ;  /* 0x0000000000007941 */ /* 0x000fea0003800000 */
.L_x_589:
[----:B-1----:R1:W1:Y:S01]  /*19280*/  LDS.128 R24, [R212+0x1000] ;  /* 0x00100000d4187984 */ /* 0x0022620000000c00 */
[----:B------:R-:W-:Y:S03]  /*19290*/  BSSY B0, `(.L_x_591) ;  /* 0x000001a000007945 */ /* 0x000fe60003800000 */
[----:B------:R1:W1:Y:S04]  /*192a0*/  LDS.128 R20, [R212+0x3000] ;  /* 0x00300000d4147984 */ /* 0x0002680000000c00 */
        /* <DEDUP_REMOVED lines=24> */
.L_x_592:
[----:B------:R-:W-:Y:S05]  /*19430*/  BSYNC B0 ;  /* 0x0000000000007941 */ /* 0x000fea0003800000 */
.L_x_591:
[----:B-1----:R1:W1:Y:S04]  /*19440*/  LDS.128 R16, [R212+0x3800] ;  /* 0x00380000d4107984 */ /* 0x0022680000000c00 */
[----:B------:R1:W1:Y:S04]  /*19450*/  LDS.128 R12, [R212+0x5800] ;  /* 0x00580000d40c7984 */ /* 0x0002680000000c00 */
[----:B--234-:R-:W2:Y:S01]  /*19460*/  LDS.128 R212, [R212+0x7800] ;  /* 0x00780000d4d47984 */ /* 0x01cea20000000c00 */
        /* <DEDUP_REMOVED lines=19> */
[----:B-1----:R3:W-:Y:S04]  /*195a0*/  @!P2 STG.E.128 desc[UR30][R2.64+0x80], R16 ;  /* 0x000080100200a986 */ /* 0x0027e8000c101d1e */
[----:B------:R3:W-:Y:S02]  /*195b0*/  @!P1 STG.E.128 desc[UR30][R2.64+0x100], R12 ;  /* 0x0001000c02009986 */ /* 0x0007e4000c101d1e */
[----:B------:R-:W-:Y:S05]  /*195c0*/  @P0 EXIT ;  /* 0x000000000000094d */ /* 0x000fea0003800000 */
[----:B--2---:R-:W-:Y:S01]  /*195d0*/  STG.E.128 desc[UR30][R2.64+0x180], R212 ;  /* 0x000180d402007986 */ /* 0x004fe2000c101d1e */
[----:B------:R-:W-:Y:S05]  /*195e0*/  EXIT ;  /* 0x000000000000794d */ /* 0x000fea0003800000 */
.L_x_544:
[----:B------:R-:W-:Y:S01]  /*195f0*/  UISETP.NE.AND UP2, UPT, UR16, -0x1, UPT ;  /* 0xffffffff1000788c */ /* 0x000fe2000bf45270 */
[----:B------:R-:W-:Y:S01]  /*19600*/  LEA.HI R8, R7, R110, RZ, 0x3 ;  /* 0x0000006e07087211 */ /* 0x000fe200078f18ff */
[----:B------:R-:W-:Y:S01]  /*19610*/  ULDC.U8 UR5, c[0x0][0x3d8] ;  /* 0x0000f60000057ab9 */ /* 0x000fe20000000000 */
[----:B------:R-:W-:Y:S01]  /*19620*/  ULDC.U8 UR10, c[0x0][0x3d9] ;  /* 0x0000f640000a7ab9 */ /* 0x000fe20000000000 */
[----:B------:R-:W-:Y:S01]  /*19630*/  UISETP.NE.AND UP3, UPT, UR5, URZ, UPT ;  /* 0x0000003f0500728c */ /* 0x000fe2000bf65270 */
[----:B------:R-:W-:Y:S01]  /*19640*/  LOP3.LUT R0, R8, 0xfffffff8, RZ, 0xc0, !PT ;  /* 0xfffffff808007812 */ /* 0x000fe200078ec0ff */
[----:B------:R-:W-:Y:S02]  /*19650*/  UISETP.NE.AND UP1, UPT, UR10, URZ, UPT ;  /* 0x0000003f0a00728c */ /* 0x000fe4000bf25270 */
[----:B------:R-:W-:Y:S02]  /*19660*/  UISETP.EQ.AND UP3, UPT, UR10, URZ, UP3 ;  /* 0x0000003f0a00728c */ /* 0x000fe40009f62270 */
[----:B------:R-:W-:Y:S01]  /*19670*/  IMAD.IADD R0, R110, 0x1, -R0 ;  /* 0x000000016e007824 */ /* 0x000fe200078e0a00 */
[----:B------:R-:W-:Y:S01]  /*19680*/  @!UP2 USHF.R.S32.HI UR12, URZ, 0x1f, UR4 ;  /* 0x0000001f3f0ca899 */ /* 0x000fe20008011404 */
[----:B------:R-:W-:Y:S01]  /*19690*/  PLOP3.LUT P0, PT, PT, PT, UP1, 0x80, 0x0 ;  /* 0x000000000000781c */ /* 0x000fe20003f0f018 */
[----:B------:R-:W-:Y:S01]  /*196a0*/  @UP2 ULDC.64 UR8, c[0x0][0x298] ;  /* 0x0000a60000082ab9 */ /* 0x000fe20000000a00 */
[----:B------:R-:W-:Y:S01]  /*196b0*/  @!UP2 ULDC.64 UR6, c[0x0][0x290] ;  /* 0x0000a4000006aab9 */ /* 0x000fe20000000a00 */
[----:B------:R-:W-:-:S02]  /*196c0*/  @UP2 UIMAD.WIDE.U32 UR10, UR16, UR8, URZ ;  /* 0x00000008100a22a5 */ /* 0x000fc4000f8e003f */
[----:B------:R-:W-:Y:S02]  /*196d0*/  UISETP.NE.OR UP0, UPT, UR16, -0x1, !UP3 ;  /* 0xffffffff1000788c */ /* 0x000fe4000df05670 */
[----:B------:R-:W-:Y:S02]  /*196e0*/  @!UP2 UIMAD UR8, UR12, UR6, URZ ;  /* 0x000000060c08a2a4 */ /* 0x000fe4000f8e023f */
[----:B------:R-:W-:Y:S02]  /*196f0*/  @!UP2 UIMAD.WIDE.U32 UR20, UR4, UR6, URZ ;  /* 0x000000060414a2a5 */ /* 0x000fe4000f8e003f */
[----:B------:R-:W-:Y:S02]  /*19700*/  @!UP2 UIMAD UR8, UR4, UR7, UR8 ;  /* 0x000000070408a2a4 */ /* 0x000fe4000f8e0208 */
[----:B------:R-:W-:Y:S01]  /*19710*/  @UP2 UIMAD UR9, UR16, UR9, UR11 ;  /* 0x00000009100922a4 */ /* 0x000fe2000f8e020b */
[----:B------:R-:W-:Y:S01]  /*19720*/  @UP1 ULDC.64 UR6, c[0x0][0x2c0] ;  /* 0x0000b00000061ab9 */ /* 0x000fe20000000a00 */
[----:B------:R-:W-:Y:S01]  /*19730*/  @!UP3 UMOV UR22, URZ ;  /* 0x0000003f0016bc82 */ /* 0x000fe20008000000 */
[----:B------:R-:W-:Y:S01]  /*19740*/  @UP1 UIMAD UR12, UR7, UR6, URZ ;  /* 0x00000006070c12a4 */ /* 0x000fe2000f8e023f */
[----:B------:R-:W-:-:S02]  /*19750*/  @!UP3 UMOV UR23, URZ ;  /* 0x0000003f0017bc82 */ /* 0x000fc40008000000 */
[----:B------:R-:W-:Y:S01]  /*19760*/  @UP3 ULDC UR6, c[0x0][0x2c4] ;  /* 0x0000b10000063ab9 */ /* 0x000fe20000000800 */
[----:B------:R-:W-:Y:S01]  /*19770*/  @UP1 ULDC UR13, c[0x0][0x2c0] ;  /* 0x0000b000000d1ab9 */ /* 0x000fe20000000800 */
[----:B------:R-:W-:Y:S01]  /*19780*/  @!UP0 UIMAD UR16, UR4, UR6, URZ ;  /* 0x00000006041082a4 */ /* 0x000fe2000f8e023f */
[----:B------:R-:W-:Y:S01]  /*19790*/  @UP1 UMOV UR11, 0x1 ;  /* 0x00000001000b1882 */ /* 0x000fe20000000000 */
[----:B------:R-:W-:Y:S02]  /*197a0*/  @!UP2 UIADD3 UR9, UR21, UR8, URZ ;  /* 0x000000081509a290 */ /* 0x000fe4000fffe03f */
[----:B------:R-:W-:Y:S01]  /*197b0*/  @UP3 USHF.R.S32.HI UR6, URZ, 0x1f, UR16 ;  /* 0x0000001f3f063899 */ /* 0x000fe20008011410 */
[----:B------:R-:W-:Y:S02]  /*197c0*/  @!UP2 UMOV UR10, UR20 ;  /* 0x00000014000aac82 */ /* 0x000fe40008000000 */
[----:B------:R-:W-:-:S04]  /*197d0*/  @UP3 UMOV UR22, UR16 ;  /* 0x0000001000163c82 */ /* 0x000fc80008000000 */
[----:B------:R-:W-:Y:S01]  /*197e0*/  @UP3 UMOV UR23, UR6 ;  /* 0x0000000600173c82 */ /* 0x000fe20008000000 */
[----:B------:R-:W-:Y:S05]  /*197f0*/  @P0 BRA `(.L_x_593) ;  /* 0x0000000000180947 */ /* 0x000fea0003800000 */
[----:B------:R-:W-:Y:S01]  /*19800*/  UISETP.NE.AND UP0, UPT, UR5, URZ, UPT ;  /* 0x0000003f0500728c */ /* 0x000fe2000bf05270 */
[----:B------:R-:W-:Y:S01]  /*19810*/  ULDC UR12, c[0x0][0x2c4] ;  /* 0x0000b100000c7ab9 */ /* 0x000fe20000000800 */
[----:B------:R-:W-:Y:S01]  /*19820*/  ULDC UR11, c[0x0][0x270] ;  /* 0x00009c00000b7ab9 */ /* 0x000fe20000000800 */
[----:B------:R-:W-:-:S08]  /*19830*/  UMOV UR13, 0x1 ;  /* 0x00000001000d7882 */ /* 0x000fd00000000000 */
[----:B------:R-:W-:Y:S02]  /*19840*/  @UP0 ULDC UR12, c[0x0][0x2e4] ;  /* 0x0000b900000c0ab9 */ /* 0x000fe40000000800 */
[----:B------:R-:W-:-:S12]  /*19850*/  UIMAD UR11, UR12, UR11, URZ ;  /* 0x0000000b0c0b72a4 */ /* 0x000fd8000f8e023f */
.L_x_593:
[C---:B------:R-:W-:Y:S01]  /*19860*/  ISETP.NE.AND P3, PT, R0.reuse, RZ, PT ;  /* 0x000000ff0000720c */ /* 0x040fe20003f65270 */
[----:B------:R-:W-:Y:S01]  /*19870*/  IMAD.SHL.U32 R0, R0, 0x8, RZ ;  /* 0x0000000800007824 */ /* 0x000fe200078e00ff */
[----:B------:R-:W-:Y:S01]  /*19880*/  UIADD3 UR18, -UR29, UR18, URZ ;  /* 0x000000121d127290 */ /* 0x000fe2000fffe13f */
[----:B------:R-:W-:Y:S01]  /*19890*/  SHF.R.S32.HI R8, RZ, 0x3, R8 ;  /* 0x00000003ff087819 */ /* 0x000fe20000011408 */
[----:B------:R-:W-:Y:S01]  /*198a0*/  UIMAD UR11, UR4, UR11, URZ ;  /* 0x0000000b040b72a4 */ /* 0x000fe2000f8e023f */
[----:B------:R-:W-:Y:S01]  /*198b0*/  IMAD.U32 R6, RZ, RZ, UR17 ;  /* 0x00000011ff067e24 */ /* 0x000fe2000f8e00ff */
[----:B------:R-:W-:Y:S01]  /*198c0*/  USHF.R.S32.HI UR5, URZ, 0x1f, UR15 ;  /* 0x0000001f3f057899 */ /* 0x000fe2000801140f */
[----:B------:R-:W-:Y:S01]  /*198d0*/  IADD3 R2, P0, R0, UR10, RZ ;  /* 0x0000000a00027c10 */ /* 0x000fe2000ff1e0ff */
[----:B------:R-:W-:Y:S01]  /*198e0*/  ULDC.64 UR6, c[0x0][0x2a0] ;  /* 0x0000a80000067ab9 */ /* 0x000fe20000000a00 */
[----:B------:R-:W-:Y:S01]  /*198f0*/  USEL UR11, UR11, URZ, !UP3 ;  /* 0x0000003f0b0b7287 */ /* 0x000fe2000d800000 */
[----:B------:R-:W-:Y:S01]  /*19900*/  ISETP.GE.AND P1, PT, R8, UR18, PT ;  /* 0x0000001208007c0c */ /* 0x000fe2000bf26270 */
[----:B------:R-:W-:Y:S01]  /*19910*/  UIMAD UR5, UR5, UR6, URZ ;  /* 0x00000006050572a4 */ /* 0x000fe2000f8e023f */
[----:B------:R-:W-:Y:S01]  /*19920*/  IMAD.U32 R12, RZ, RZ, UR6 ;  /* 0x00000006ff0c7e24 */ /* 0x000fe2000f8e00ff */
[----:B------:R-:W-:Y:S01]  /*19930*/  LEA.HI.X.SX32 R3, R0, UR9, 0x1, P0 ;  /* 0x0000000900037c11 */ /* 0x000fe200080f0eff */
[----:B------:R-:W-:Y:S01]  /*19940*/  UIMAD UR6, UR29, UR13, URZ ;  /* 0x0000000d1d0672a4 */ /* 0x000fe2000f8e023f */
[----:B------:R-:W-:Y:S01]  /*19950*/  SHF.R.S32.HI R9, RZ, 0x1f, R8 ;  /* 0x0000001fff097819 */ /* 0x000fe20000011408 */
[----:B------:R-:W-:Y:S01]  /*19960*/  UIMAD UR11, UR15, UR12, UR11 ;  /* 0x0000000c0f0b72a4 */ /* 0x000fe2000f8e020b */
[----:B------:R-:W-:Y:S01]  /*19970*/  IADD3 R14, R8, 0x10, RZ ;  /* 0x00000010080e7810 */ /* 0x000fe20007ffe0ff */
[----:B------:R-:W-:Y:S01]  /*19980*/  UIMAD UR5, UR15, UR7, UR5 ;  /* 0x000000070f0572a4 */ /* 0x000fe2000f8e0205 */
[----:B------:R-:W-:Y:S01]  /*19990*/  IMAD.WIDE.U32 R12, R12, UR15, R2 ;  /* 0x0000000f0c0c7c25 */ /* 0x000fe2000f8e0002 */
[----:B------:R-:W-:Y:S01]  /*199a0*/  USHF.R.S32.HI UR4, URZ, 0x1f, UR6 ;  /* 0x0000001f3f047899 */ /* 0x000fe20008011406 */
[----:B------:R-:W-:Y:S01]  /*199b0*/  BSSY B0, `(.L_x_594) ;  /* 0x000001e000007945 */ /* 0x000fe20003800000 */
[----:B------:R-:W-:Y:S01]  /*199c0*/  USHF.R.S32.HI UR7, URZ, 0x1f, UR11 ;  /* 0x0000001f3f077899 */ /* 0x000fe2000801140b */
[----:B------:R-:W-:Y:S01]  /*199d0*/  IMAD.WIDE R6, R6, 0x40, R8 ;  /* 0x0000004006067825 */ /* 0x000fe200078e0208 */
[----:B------:R-:W-:Y:S01]  /*199e0*/  UIADD3 UR6, UP1, UP0, UR6, UR22, UR11 ;  /* 0x0000001606067290 */ /* 0x000fe2000f83e00b */
[----:B------:R-:W-:-:S02]  /*199f0*/  IADD3 R11, R13, UR5, RZ ;  /* 0x000000050d0b7c10 */ /* 0x000fc4000fffe0ff */
[----:B------:R-:W-:Y:S01]  /*19a00*/  ISETP.GE.AND P0, PT, R14, UR18, PT ;  /* 0x000000120e007c0c */ /* 0x000fe2000bf06270 */
[----:B------:R-:W-:Y:S01]  /*19a10*/  UIADD3.X UR22, UR4, UR23, UR7, UP1, UP0 ;  /* 0x0000001704167290 */ /* 0x000fe20008fe0407 */
[----:B------:R-:W-:Y:S01]  /*19a20*/  VIADD R16, R8, 0x20 ;  /* 0x0000002008107836 */ /* 0x000fe20000000000 */
[C---:B------:R-:W-:Y:S01]  /*19a30*/  IADD3 R18, R0.reuse, 0x80, RZ ;  /* 0x0000008000127810 */ /* 0x040fe20007ffe0ff */
[C---:B------:R-:W-:Y:S02]  /*19a40*/  VIADD R19, R0.reuse, 0x40 ;  /* 0x0000004000137836 */ /* 0x040fe40000000000 */
[----:B------:R-:W-:Y:S01]  /*19a50*/  VIADD R17, R0, 0xc0 ;  /* 0x000000c000117836 */ /* 0x000fe20000000000 */
        /* <DEDUP_REMOVED lines=19> */
.L_x_595:
[----:B------:R-:W-:Y:S05]  /*19b90*/  BSYNC B0 ;  /* 0x0000000000007941 */ /* 0x000fea0003800000 */
.L_x_594:
        /* <DEDUP_REMOVED lines=25> */
.L_x_597:
[----:B------:R-:W-:Y:S05]  /*19d30*/  BSYNC B0 ;  /* 0x0000000000007941 */ /* 0x000fea0003800000 */
.L_x_596:
        /* <DEDUP_REMOVED lines=24> */
.L_x_599:
[----:B------:R-:W-:Y:S05]  /*19ec0*/  BSYNC B0 ;  /* 0x0000000000007941 */ /* 0x000fea0003800000 */
.L_x_598:
        /* <DEDUP_REMOVED lines=27> */
.L_x_601:
[----:B------:R-:W-:Y:S05]  /*1a080*/  BSYNC B0 ;  /* 0x0000000000007941 */ /* 0x000fea0003800000 */
.L_x_600:
        /* <DEDUP_REMOVED lines=10> */
.L_x_603:
[----:B------:R-:W-:Y:S05]  /*1a130*/  BSYNC B0 ;  /* 0x0000000000007941 */ /* 0x000fea0003800000 */
.L_x_602:
        /* <DEDUP_REMOVED lines=10> */
.L_x_605:
[----:B------:R-:W-:Y:S05]  /*1a1e0*/  BSYNC B0 ;  /* 0x0000000000007941 */ /* 0x000fea0003800000 */
.L_x_604:
        /* <DEDUP_REMOVED lines=10> */
.L_x_607:
[----:B------:R-:W-:Y:S05]  /*1a290*/  BSYNC B0 ;  /* 0x0000000000007941 */ /* 0x000fea0003800000 */
.L_x_606:
        /* <DEDUP_REMOVED lines=10> */
.L_x_608:
        /* <DEDUP_REMOVED lines=12> */
.L_x_1267:


//--------------------- .text._ZN5flash16flash_fwd_kernelI23Flash_fwd_kernel_traitsILi256ELi64ELi64ELi4ELb0ELb0EN7cutlass6half_tE19Flash_kernel_traitsILi256ELi64ELi64ELi4ES3_EELb0ELb1ELb0ELb0ELb0ELb0ELb1ELb0EEEvNS_16Flash_fwd_paramsE --------------------------
	.section	.text._ZN5flash16flash_fwd_kernelI23Flash_fwd_kernel_traitsILi256ELi64ELi64ELi4ELb0ELb0EN7cutlass6half_tE19Flash_kernel_traitsILi256ELi64ELi64ELi4ES3_EELb0ELb1ELb0ELb0ELb0ELb0ELb1ELb0EEEvNS_16Flash_fwd_paramsE,"ax",@progbits
	.align	128
        .global         _ZN5flash16flash_fwd_kernelI23Flash_fwd_kernel_traitsILi256ELi64ELi64ELi4ELb0ELb0EN7cutlass6half_tE19Flash_kernel_traitsILi256ELi64ELi64ELi4ES3_EELb0ELb1ELb0ELb0ELb0ELb0ELb1ELb0EEEvNS_16Flash_fwd_paramsE
        .type           _ZN5flash16flash_fwd_kernelI23Flash_fwd_kernel_traitsILi256ELi64ELi64ELi4ELb0ELb0EN7cutlass6half_tE19Flash_kernel_traitsILi256ELi64ELi64ELi4ES3_EELb0ELb1ELb0ELb0ELb0ELb0ELb1ELb0EEEvNS_16Flash_fwd_paramsE,@function
        .size           _ZN5flash16flash_fwd_kernelI23Flash_fwd_kernel_traitsILi256ELi64ELi64ELi4ELb0ELb0EN7cutlass6half_tE19Flash_kernel_traitsILi256ELi64ELi64ELi4ES3_EELb0ELb1ELb0ELb0ELb0ELb0ELb1ELb0EEEvNS_16Flash_fwd_paramsE,(.L_x_1268 - _ZN5flash16flash_fwd_kernelI23Flash_fwd_kernel_traitsILi256ELi64ELi64ELi4ELb0ELb0EN7cutlass6half_tE19Flash_kernel_traitsILi256ELi64ELi64ELi4ES3_EELb0ELb1ELb0ELb0ELb0ELb0ELb1ELb0EEEvNS_16Flash_fwd_paramsE)
        .other          _ZN5flash16flash_fwd_kernelI23Flash_fwd_kernel_traitsILi256ELi64ELi64ELi4ELb0ELb0EN7cutlass6half_tE19Flash_kernel_traitsILi256ELi64ELi64ELi4ES3_EELb0ELb1ELb0ELb0ELb0ELb0ELb1ELb0EEEvNS_16Flash_fwd_paramsE,@"STO_CUDA_ENTRY STV_DEFAULT"
_ZN5flash16flash_fwd_kernelI23Flash_fwd_kernel_traitsILi256ELi64ELi64ELi4ELb0ELb0EN7cutlass6half_tE19Flash_kernel_traitsILi256ELi64ELi64ELi4ES3_EELb0ELb1ELb0ELb0ELb0ELb0ELb1ELb0EEEvNS_16Flash_fwd_paramsE:
.text._ZN5flash16flash_fwd_kernelI23Flash_fwd_kernel_traitsILi256ELi64ELi64ELi4ELb0ELb0EN7cutlass6half_tE19Flash_kernel_traitsILi256ELi64ELi64ELi4ES3_EELb0ELb1ELb0ELb0ELb0ELb0ELb1ELb0EEEvNS_16Flash_fwd_paramsE:
        /* <DEDUP_REMOVED lines=55> */
.L_x_609:
[----:B------:R-:W-:-:S05]  /*0370*/  ULDC UR7, c[0x0][0x2c8] ;  /* 0x0000b20000077ab9 */ /* 0x000fca0000000800 */
.L_x_610:
        /* <DEDUP_REMOVED lines=68> */
.L_x_612:
        /* <DEDUP_REMOVED lines=10> */
[----:B------:R-:W-:-:S13]  /*0860*/  R2UR UR5, R0 ;  /* 0x00000000000572ca */ /* 0x000fda00000e0000 */
[----:B------:R-:W2:Y:S08]  /*0870*/  I2F.RP R0, UR5 ;  /* 0x0000000500007d06 */ /* 0x000eb00008209400 */
[----:B--2---:R-:W2:Y:S02]  /*0880*/  MUFU.RCP R0, R0 ;  /* 0x0000000000007308 */ /* 0x004ea40000001000 */
[----:B--2---:R-:W-:-:S06]  /*0890*/  VIADD R0, R0, 0xffffffe ;  /* 0x0ffffffe00007836 */ /* 0x004fcc0000000000 */
[----:B------:R-:W2:Y:S02]  /*08a0*/  F2I.FTZ.U32.TRUNC.NTZ R0, R0 ;  /* 0x0000000000007305 */ /* 0x000ea4000021f000 */
[----:B--2---:R-:W-:Y:S02]  /*08b0*/  R2UR UR35, R0 ;  /* 0x00000000002372ca */ /* 0x004fe400000e0000 */
[----:B-1----:R-:W-:-:S04]  /*08c0*/  IABS R0, R2 ;  /* 0x0000000200007213 */ /* 0x002fc80000000000 */
[----:B------:R-:W-:Y:S02]  /*08d0*/  R2UR UR7, R0 ;  /* 0x00000000000772ca */ /* 0x000fe400000e0000 */
[----:B------:R-:W-:-:S04]  /*08e0*/  LEA.HI R0, R31, R123, RZ, 0x3 ;  /* 0x0000007b1f007211 */ /* 0x000fc800078f18ff */
[----:B------:R-:W-:Y:S01]  /*08f0*/  SHF.R.S32.HI R248, RZ, 0x3, R0 ;  /* 0x00000003fff87819 */ /* 0x000fe20000011400 */
[----:B------:R-:W-:Y:S01]  /*0900*/  UIADD3 UR13, URZ, -UR35, URZ ;  /* 0x800000233f0d7290 */ /* 0x000fe2000fffe03f */
[----:B------:R-:W-:Y:S02]  /*0910*/  LOP3.LUT R2, R0, 0xfffffff8, RZ, 0xc0, !PT ;  /* 0xfffffff800027812 */ /* 0x000fe400078ec0ff */
[----:B------:R-:W-:Y:S01]  /*0920*/  SHF.R.S32.HI R249, RZ, 0x1f, R248 ;  /* 0x0000001ffff97819 */ /* 0x000fe200000114f8 */
[----:B------:R-:W-:Y:S01]  /*0930*/  UIMAD UR13, UR13, UR5, URZ ;  /* 0x000000050d0d72a4 */ /* 0x000fe2000f8e023f */
[----:B------:R-:W-:Y:S02]  /*0940*/  IMAD.SHL.U32 R0, R248, 0x40, RZ ;  /* 0x00000040f8007824 */ /* 0x000fe400078e00ff */
[----:B------:R-:W-:Y:S01]  /*0950*/  IMAD.IADD R29, R123, 0x1, -R2 ;  /* 0x000000017b1d7824 */ /* 0x000fe200078e0a02 */
[----:B------:R-:W-:Y:S01]  /*0960*/  UIMAD.WIDE.U32 UR34, UR35, UR13, UR34 ;  /* 0x0000000d232272a5 */ /* 0x000fe2000f8e0022 */
[----:B------:R-:W-:Y:S01]  /*0970*/  IMAD.WIDE R12, R12, 0x40, R248 ;  /* 0x000000400c0c7825 */ /* 0x000fe200078e02f8 */
[----:B------:R-:W-:-:S03]  /*0980*/  LOP3.LUT R0, R0, 0x1c0, RZ, 0xc0, !PT ;  /* 0x000001c000007812 */ /* 0x000fc600078ec0ff */
[----:B------:R-:W-:Y:S02]  /*0990*/  IMAD.SHL.U32 R40, R29, 0x8, RZ ;  /* 0x000000081d287824 */ /* 0x000fe400078e00ff */
[----:B------:R-:W-:Y:S02]  /*09a0*/  UMOV UR13, UR35 ;  /* 0x00000023000d7c82 */ /* 0x000fe40008000000 */
[----:B------:R-:W-:Y:S01]  /*09b0*/  UIMAD.WIDE.U32 UR34, UR13, UR7, URZ ;  /* 0x000000070d2272a5 */ /* 0x000fe2000f8e003f */
[----:B------:R-:W-:Y:S01]  /*09c0*/  LOP3.LUT R2, R0, 0x38, R40, 0xf8, !PT ;  /* 0x0000003800027812 */ /* 0x000fe200078ef828 */
[----:B------:R-:W-:Y:S01]  /*09d0*/  USHF.R.S32.HI UR34, URZ, 0x1f, UR31 ;  /* 0x0000001f3f227899 */ /* 0x000fe2000801141f */
[----:B------:R-:W-:Y:S02]  /*09e0*/  SHF.R.U32.HI R0, RZ, 0x3, R0 ;  /* 0x00000003ff007819 */ /* 0x000fe40000011600 */
[----:B------:R-:W-:Y:S02]  /*09f0*/  SHF.R.S32.HI R41, RZ, 0x1f, R40 ;  /* 0x0000001fff297819 */ /* 0x000fe40000011428 */
[----:B------:R-:W-:Y:S01]  /*0a00*/  UMOV UR18, UR35 ;  /* 0x0000002300127c82 */ /* 0x000fe20008000000 */
[----:B------:R-:W-:Y:S01]  /*0a10*/  LOP3.LUT R0, R2, R0, RZ, 0x3c, !PT ;  /* 0x0000000002007212 */ /* 0x000fe200078e3cff */
[----:B------:R-:W-:Y:S01]  /*0a20*/  UIADD3 UR13, -UR18, URZ, URZ ;  /* 0x0000003f120d7290 */ /* 0x000fe2000fffe13f */
[----:B------:R-:W-:-:S03]  /*0a30*/  IMAD.SHL.U32 R2, R3, 0x8, RZ ;  /* 0x0000000803027824 */ /* 0x000fc600078e00ff */
[----:B------:R-:W-:Y:S02]  /*0a40*/  UIMAD UR7, UR5, UR13, UR7 ;  /* 0x0000000d050772a4 */ /* 0x000fe4000f8e0207 */
[----:B------:R-:W-:Y:S02]  /*0a50*/  LOP3.LUT R223, R0, 0xfffffe00, R2, 0xf8, !PT ;  /* 0xfffffe0000df7812 */ /* 0x000fe400078ef802 */
        /* <DEDUP_REMOVED lines=31> */
.L_x_613:
[----:B------:R-:W1:Y:S01]  /*0c50*/  S2UR UR32, SR_CgaCtaId ;  /* 0x00000000002079c3 */ /* 0x000e620000008800 */
[C---:B------:R-:W-:Y:S01]  /*0c60*/  VIADD R129, R40.reuse, 0x40 ;  /* 0x0000004028817836 */ /* 0x040fe20000000000 */
[C---:B------:R-:W-:Y:S01]  /*0c70*/  IADD3 R127, R40.reuse, 0x80, RZ ;  /* 0x00000080287f7810 */ /* 0x040fe20007ffe0ff */
[C---:B------:R-:W-:Y:S01]  /*0c80*/  VIADD R126, R40.reuse, 0xc0 ;  /* 0x000000c0287e7836 */ /* 0x040fe20000000000 */
[----:B------:R-:W-:Y:S01]  /*0c90*/  IADD3 R2, P0, R40, UR12, RZ ;  /* 0x0000000c28027c10 */ /* 0x000fe2000ff1e0ff */
[----:B------:R-:W-:Y:S01]  /*0ca0*/  IMAD R0, R249, UR8, RZ ;  /* 0x00000008f9007c24 */ /* 0x000fe2000f8e02ff */
[----:B------:R2:W-:Y:S01]  /*0cb0*/  STL [R1+0x38], R129 ;  /* 0x0000388101007387 */ /* 0x0005e20000100800 */
[----:B------:R-:W-:Y:S01]  /*0cc0*/  ULDC.64 UR4, c[0x0][0x258] ;  /* 0x0000960000047ab9 */ /* 0x000fe20000000a00 */
[----:B------:R-:W-:Y:S01]  /*0cd0*/  IADD3.X R3, R41, UR33, RZ, P0, !PT ;  /* 0x0000002129037c10 */ /* 0x000fe200087fe4ff */
[----:B------:R-:W-:Y:S01]  /*0ce0*/  ULDC.64 UR12, c[0x0][0x260] ;  /* 0x00009800000c7ab9 */ /* 0x000fe20000000a00 */
[----:B------:R2:W-:Y:S01]  /*0cf0*/  STL [R1+0x8], R127 ;  /* 0x0000087f01007387 */ /* 0x0005e20000100800 */
[C---:B------:R-:W-:Y:S01]  /*0d00*/  ISETP.GE.AND P0, PT, R248.reuse, UR30, PT ;  /* 0x0000001ef8007c0c */ /* 0x040fe2000bf06270 */
[----:B------:R-:W-:Y:S01]  /*0d10*/  ULDC.64 UR10, c[0x0][0x268] ;  /* 0x00009a00000a7ab9 */ /* 0x000fe20000000a00 */
[C---:B------:R-:W-:Y:S01]  /*0d20*/  IMAD R6, R248.reuse, UR9, R0 ;  /* 0x00000009f8067c24 */ /* 0x040fe2000f8e0200 */
[----:B------:R2:W-:Y:S01]  /*0d30*/  STL [R1+0x3c], R126 ;  /* 0x00003c7e01007387 */ /* 0x0005e20000100800 */
[----:B------:R-:W-:Y:S01]  /*0d40*/  UIMAD UR34, UR34, UR4, URZ ;  /* 0x00000004222272a4 */ /* 0x000fe2000f8e023f */
[----:B------:R-:W-:Y:S01]  /*0d50*/  IMAD.U32 R0, RZ, RZ, UR4 ;  /* 0x00000004ff007e24 */ /* 0x000fe2000f8e00ff */
[----:B------:R-:W-:Y:S01]  /*0d60*/  UIMAD UR35, UR29, UR12, URZ ;  /* 0x0000000c1d2372a4 */ /* 0x000fe2000f8e023f */
[----:B------:R-:W-:Y:S01]  /*0d70*/  IMAD.WIDE.U32 R4, R248, UR8, R40 ;  /* 0x00000008f8047c25 */ /* 0x000fe2000f8e0028 */
[----:B------:R-:W-:Y:S01]  /*0d80*/  UIMAD UR29, UR29, UR10, URZ ;  /* 0x0000000a1d1d72a4 */ /* 0x000fe2000f8e023f */
[----:B------:R-:W-:Y:S01]  /*0d90*/  MOV R30, UR10 ;  /* 0x0000000a001e7c02 */ /* 0x000fe20008000f00 */
[----:B------:R-:W-:Y:S01]  /*0da0*/  UIMAD UR5, UR31, UR5, UR34 ;  /* 0x000000051f0572a4 */ /* 0x000fe2000f8e0222 */
[----:B------:R-:W-:Y:S01]  /*0db0*/  IMAD.WIDE.U32 R16, R0, UR31, R2 ;  /* 0x0000001f00107c25 */ /* 0x000fe2000f8e0002 */
[----:B------:R-:W-:Y:S01]  /*0dc0*/  UMOV UR4, 0x400 ;  /* 0x0000040000047882 */ /* 0x000fe20000000000 */
[----:B------:R-:W-:Y:S01]  /*0dd0*/  IADD3 R10, P1, R4, UR22, RZ ;  /* 0x00000016040a7c10 */ /* 0x000fe2000ff3e0ff */
[----:B-1----:R-:W-:Y:S01]  /*0de0*/  ULEA UR4, UR32, UR4, 0x18 ;  /* 0x0000000420047291 */ /* 0x002fe2000f8ec03f */
[----:B------:R-:W-:Y:S01]  /*0df0*/  IMAD.U32 R19, RZ, RZ, UR12 ;  /* 0x0000000cff137e24 */ /* 0x000fe2000f8e00ff */
[----:B------:R-:W-:Y:S01]  /*0e00*/  UIMAD UR12, UR18, UR11, UR29 ;  /* 0x0000000b120c72a4 */ /* 0x000fe2000f8e021d */
[C---:B------:R-:W-:Y:S01]  /*0e10*/  VIADD R0, R248.reuse, 0x10 ;  /* 0x00000010f8007836 */ /* 0x040fe20000000000 */
[----:B------:R-:W-:Y:S01]  /*0e20*/  UIMAD UR29, UR17, -0x40, UR28 ;  /* 0xffffffc0111d78a4 */ /* 0x000fe2000f8e021c */
[----:B------:R-:W-:Y:S01]  /*0e30*/  IADD3 R15, R17, UR5, RZ ;  /* 0x00000005110f7c10 */ /* 0x000fe2000fffe0ff */
[----:B------:R-:W-:Y:S01]  /*0e40*/  UIMAD UR13, UR18, UR13, UR35 ;  /* 0x0000000d120d72a4 */ /* 0x000fe2000f8e0223 */
[----:B------:R-:W-:Y:S01]  /*0e50*/  BSSY B0, `(.L_x_614) ;  /* 0x0000035000007945 */ /* 0x000fe20003800000 */
[----:B------:R-:W-:Y:S01]  /*0e60*/  IADD3.X R11, R5, UR21, R6, P1, !PT ;  /* 0x00000015050b7c10 */ /* 0x000fe20008ffe406 */
[----:B------:R-:W-:Y:S01]  /*0e70*/  VIADD R27, R248, 0x20 ;  /* 0x00000020f81b7836 */ /* 0x000fe20000000000 */
[----:B------:R-:W-:-:S02]  /*0e80*/  LEA.HI R24, R31, R123, RZ, 0x4 ;  /* 0x0000007b1f187211 */ /* 0x000fc400078f20ff */
[C---:B------:R-:W-:Y:S02]  /*0e90*/  ISETP.GE.AND P2, PT, R0.reuse, UR30, PT ;  /* 0x0000001e00007c0c */ /* 0x040fe4000bf46270 */
[----:B------:R-:W-:Y:S02]  /*0ea0*/  ISETP.GE.AND P1, PT, R0, UR29, PT ;  /* 0x0000001d00007c0c */ /* 0x000fe4000bf26270 */
[----:B------:R-:W-:Y:S02]  /*0eb0*/  IADD3 R28, R248, 0x30, RZ ;  /* 0x00000030f81c7810 */ /* 0x000fe40007ffe0ff */
[----:B------:R-:W-:Y:S01]  /*0ec0*/  LEA R223, R223, UR4, 0x1 ;  /* 0x00000004dfdf7c11 */ /* 0x000fe2000f8e08ff */
[----:B--2---:R-:W-:Y:S08]  /*0ed0*/  @P0 BRA `(.L_x_615) ;  /* 0x0000000000b00947 */ /* 0x004ff00003800000 */
        /* <DEDUP_REMOVED lines=44> */
.L_x_615:
[----:B------:R-:W-:Y:S05]  /*11a0*/  BSYNC B0 ;  /* 0x0000000000007941 */ /* 0x000fea0003800000 */
.L_x_614:
[----:B------:R-:W-:Y:S01]  /*11b0*/  IMAD.WIDE.U32 R32, R19, UR18, R10 ;  /* 0x0000001213207c25 */ /* 0x000fe2000f8e000a */
[----:B------:R-:W-:Y:S01]  /*11c0*/  ISETP.GE.AND P0, PT, R0, UR29, PT ;  /* 0x0000001d00007c0c */ /* 0x000fe2000bf06270 */
[----:B------:R-:W-:Y:S01]  /*11d0*/  BSSY B0, `(.L_x_616) ;  /* 0x000003a000007945 */ /* 0x000fe20003800000 */
[----:B-12---:R-:W-:Y:S01]  /*11e0*/  LOP3.LUT R2, R24, 0xfffffff0, RZ, 0xc0, !PT ;  /* 0xfffffff018027812 */ /* 0x006fe200078ec0ff */
[----:B------:R-:W-:Y:S01]  /*11f0*/  IMAD R0, R249, UR6, RZ ;  /* 0x00000006f9007c24 */ /* 0x000fe2000f8e02ff */
[----:B------:R1:W-:Y:S01]  /*1200*/  STL.64 [R1+0x50], R32 ;  /* 0x0000502001007387 */ /* 0x0003e20000100a00 */
[----:B------:R-:W-:Y:S01]  /*1210*/  ISETP.GE.AND P5, PT, R27, UR30, PT ;  /* 0x0000001e1b007c0c */ /* 0x000fe2000bfa6270 */
[----:B------:R-:W-:Y:S01]  /*1220*/  IMAD.WIDE.U32 R22, R248, UR6, R40 ;  /* 0x00000006f8167c25 */ /* 0x000fe2000f8e0028 */
[----:B------:R-:W-:Y:S02]  /*1230*/  ISETP.GE.AND P6, PT, R28, UR30, PT ;  /* 0x0000001e1c007c0c */ /* 0x000fe4000bfc6270 */
[----:B------:R-:W-:Y:S01]  /*1240*/  SHF.R.S32.HI R21, RZ, 0x4, R24 ;  /* 0x00000004ff157819 */ /* 0x000fe20000011418 */
[----:B------:R-:W-:Y:S01]  /*1250*/  IMAD R25, R248, UR7, R0 ;  /* 0x00000007f8197c24 */ /* 0x000fe2000f8e0200 */
[----:B------:R-:W-:Y:S01]  /*1260*/  IADD3 R20, -R2, R123, RZ ;  /* 0x0000007b02147210 */ /* 0x000fe20007ffe1ff */
[----:B------:R-:W-:Y:S08]  /*1270*/  @P2 BRA `(.L_x_617) ;  /* 0x0000000000bc2947 */ /* 0x000ff00003800000 */
        /* <DEDUP_REMOVED lines=10> */
[----:B------:R-:W2:Y:S01]  /*1320*/  @!P2 LDC.64 R6, c[0x0][0x210] ;  /* 0x00008400ff06ab82 */ /* 0x000ea20000000a00 */
[----:B------:R-:W-:Y:S01]  /*1330*/  IMAD R0, R4, UR11, R0 ;  /* 0x0000000b04007c24 */ /* 0x000fe2000f8e0200 */
[----:B------:R3:W-:Y:S03]  /*1340*/  @P2 STS.128 [R223+0x800], RZ ;  /* 0x000800ffdf002388 */ /* 0x0007e60000000c00 */
[----:B------:R-:W-:Y:S01]  /*1350*/  IMAD.IADD R0, R3, 0x1, R0 ;  /* 0x0000000103007824 */ /* 0x000fe200078e0200 */
[----:B--2---:R-:W-:-:S04]  /*1360*/  @!P2 LEA R4, P3, R2, R6, 0x1 ;  /* 0x000000060204a211 */ /* 0x004fc800078608ff */
[C---:B------:R-:W-:Y:S02]  /*1370*/  @!P2 LEA.HI.X R5, R2.reuse, R7, R0, 0x1, P3 ;  /* 0x000000070205a211 */ /* 0x040fe400018f0c00 */
[----:B------:R-:W-:Y:S01]  /*1380*/  ISETP.GE.AND P3, PT, R127, UR5, PT ;  /* 0x000000057f007c0c */ /* 0x000fe2000bf66270 */
[----:B------:R-:W2:Y:S02]  /*1390*/  @!P4 LDC.64 R6, c[0x0][0x210] ;  /* 0x00008400ff06cb82 */ /* 0x000ea40000000a00 */
[----:B------:R-:W-:Y:S01]  /*13a0*/  @!PT LDS RZ, [RZ] ;  /* 0x00000000fffff984 */ /* 0x000fe20000000800 */
[----:B------:R-:W-:Y:S01]  /*13b0*/  @!PT LDS RZ, [RZ] ;  /* 0x00000000fffff984 */ /* 0x000fe20000000800 */
[----:B------:R-:W-:Y:S01]  /*13c0*/  @!PT LDS RZ, [RZ] ;  /* 0x00000000fffff984 */ /* 0x000fe20000000800 */
[----:B------:R4:W-:Y:S04]  /*13d0*/  @!P2 LDGSTS.E.BYPASS.LTC128B.128 [R223+0x800], desc[UR26][R4.64] ;  /* 0x0080000004dfafae */ /* 0x0009e8000b901d5a */
[----:B------:R3:W-:Y:S06]  /*13e0*/  @P4 STS.128 [R223+0x2800], RZ ;  /* 0x002800ffdf004388 */ /* 0x0007ec0000000c00 */
[----:B------:R-:W4:Y:S01]  /*13f0*/  @!P3 LDC.64 R8, c[0x0][0x210] ;  /* 0x00008400ff08bb82 */ /* 0x000f220000000a00 */
[----:B--2---:R-:W-:-:S04]  /*1400*/  @!P4 LEA R6, P2, R2, R6, 0x1 ;  /* 0x000000060206c211 */ /* 0x004fc800078408ff */
[----:B------:R-:W-:-:S05]  /*1410*/  @!P4 LEA.HI.X R7, R2, R7, R0, 0x1, P2 ;  /* 0x000000070207c211 */ /* 0x000fca00010f0c00 */
[----:B------:R-:W-:Y:S01]  /*1420*/  @!PT LDS RZ, [RZ] ;  /* 0x00000000fffff984 */ /* 0x000fe20000000800 */
[----:B------:R-:W-:Y:S01]  /*1430*/  @!PT LDS RZ, [RZ] ;  /* 0x00000000fffff984 */ /* 0x000fe20000000800 */
[----:B------:R-:W-:Y:S01]  /*1440*/  @!PT LDS RZ, [RZ] ;  /* 0x00000000fffff984 */ /* 0x000fe20000000800 */
[----:B------:R3:W-:Y:S01]  /*1450*/  @!P4 LDGSTS.E.BYPASS.LTC128B.128 [R223+0x2800], desc[UR26][R6.64+0x80] ;  /* 0x0280008006dfcfae */ /* 0x0007e2000b901d5a */
[----:B----4-:R-:W-:-:S03]  /*1460*/  @!P3 LEA R4, P2, R2, R8, 0x1 ;  /* 0x000000080204b211 */ /* 0x010fc600078408ff */
[----:B------:R3:W-:Y:S01]  /*1470*/  @P3 STS.128 [R223+0x4800], RZ ;  /* 0x004800ffdf003388 */ /* 0x0007e20000000c00 */
        /* <DEDUP_REMOVED lines=15> */
.L_x_617:
[----:B------:R-:W-:Y:S05]  /*1570*/  BSYNC B0 ;  /* 0x0000000000007941 */ /* 0x000fea0003800000 */
.L_x_616:
[----:B------:R-:W-:Y:S04]  /*1580*/  BSSY B0, `(.L_x_618) ;  /* 0x0000031000007945 */ /* 0x000fe80003800000 */
[----:B------:R-:W-:Y:S05]  /*1590*/  @P5 BRA `(.L_x_619) ;  /* 0x0000000000bc5947 */ /* 0x000fea0003800000 */
[----:B------:R-:W-:Y:S01]  /*15a0*/  ULDC UR5, c[0x0][0x2d0] ;  /* 0x0000b40000057ab9 */ /* 0x000fe20000000800 */
[----:B--23--:R-:W-:Y:S01]  /*15b0*/  IADD3 R4, P2, R12, 0x20, RZ ;  /* 0x000000200c047810 */ /* 0x00cfe20007f5e0ff */
        /* <DEDUP_REMOVED lines=13> */
[----:B------:R-:W3:Y:S08]  /*1690*/  @!P5 LDC.64 R8, c[0x0][0x210] ;  /* 0x00008400ff08db82 */ /* 0x000ef00000000a00 */
[----:B------:R-:W5:Y:S01]  /*16a0*/  @!P4 LDC.64 R10, c[0x0][0x210] ;  /* 0x00008400ff0acb82 */ /* 0x000f620000000a00 */
[----:B--2---:R-:W-:-:S04]  /*16b0*/  @!P3 LEA R4, P2, R2, R6, 0x1 ;  /* 0x000000060204b211 */ /* 0x004fc800078408ff */
        /* <DEDUP_REMOVED lines=29> */
.L_x_619:
[----:B------:R-:W-:Y:S05]  /*1890*/  BSYNC B0 ;  /* 0x0000000000007941 */ /* 0x000fea0003800000 */
.L_x_618:
[----:B------:R-:W-:Y:S04]  /*18a0*/  BSSY B0, `(.L_x_620) ;  /* 0x0000031000007945 */ /* 0x000fe80003800000 */
[----:B------:R-:W-:Y:S05]  /*18b0*/  @P6 BRA `(.L_x_621) ;  /* 0x0000000000bc6947 */ /* 0x000fea0003800000 */
[----:B------:R-:W-:Y:S01]  /*18c0*/  ULDC UR5, c[0x0][0x2d0] ;  /* 0x0000b40000057ab9 */ /* 0x000fe20000000800 */
[----:B--234-:R-:W-:Y:S01]  /*18d0*/  IADD3 R4, P2, R12, 0x30, RZ ;  /* 0x000000300c047810 */ /* 0x01cfe20007f5e0ff */
        /* <DEDUP_REMOVED lines=45> */
.L_x_621:
[----:B------:R-:W-:Y:S05]  /*1bb0*/  BSYNC B0 ;  /* 0x0000000000007941 */ /* 0x000fea0003800000 */
.L_x_620:
[----:B------:R-:W-:Y:S01]  /*1bc0*/  VIADD R125, R33, UR13 ;  /* 0x0000000d217d7c36 */ /* 0x000fe20008000000 */
[----:B------:R-:W-:Y:S01]  /*1bd0*/  USHF.L.U32 UR30, UR8, 0x6, URZ ;  /* 0x00000006081e7899 */ /* 0x000fe2000800063f */
[----:B------:R-:W-:Y:S01]  /*1be0*/  IMAD.MOV.U32 R124, RZ, RZ, R32 ;  /* 0x000000ffff7c7224 */ /* 0x000fe200078e0020 */
[----:B------:R-:W-:Y:S01]  /*1bf0*/  USHF.L.U64.HI UR5, UR8, 0x6, UR9 ;  /* 0x0000000608057899 */ /* 0x000fe20008010209 */
[----:B------:R-:W-:Y:S01]  /*1c00*/  ISETP.GE.AND P3, PT, R248, UR29, PT ;  /* 0x0000001df8007c0c */ /* 0x000fe2000bf66270 */
[----:B------:R-:W-:Y:S01]  /*1c10*/  USHF.R.S32.HI UR35, URZ, 0x1f, UR17 ;  /* 0x0000001f3f237899 */ /* 0x000fe20008011411 */
[----:B--23--:R-:W-:Y:S01]  /*1c20*/  SHF.R.S32.HI R2, RZ, 0x1f, R20 ;  /* 0x0000001fff027819 */ /* 0x00cfe20000011414 */
[----:B------:R2:W-:Y:S01]  /*1c30*/  STL.64 [R1+0x48], R124 ;  /* 0x0000487c01007387 */ /* 0x0005e20000100a00 */
[----:B------:R-:W-:Y:S01]  /*1c40*/  UIMAD UR10, UR5, UR17, URZ ;  /* 0x00000011050a72a4 */ /* 0x000fe2000f8e023f */
[----:B------:R-:W-:Y:S01]  /*1c50*/  IMAD.U32 R120, RZ, RZ, UR30 ;  /* 0x0000001eff787e24 */ /* 0x000fe2000f8e00ff */
[----:B------:R-:W-:Y:S01]  /*1c60*/  LEA.HI R0, R24, R21, RZ, 0x1 ;  /* 0x0000001518007211 */ /* 0x000fe200078f08ff */
[----:B------:R-:W-:Y:S01]  /*1c70*/  BSSY B0, `(.L_x_622) ;  /* 0x0000032000007945 */ /* 0x000fe20003800000 */
[----:B------:R-:W-:Y:S01]  /*1c80*/  LEA.HI R24, R2, R20, RZ, 0x3 ;  /* 0x0000001402187211 */ /* 0x000fe200078f18ff */
[----:B------:R-:W-:Y:S01]  /*1c90*/  UIMAD UR10, UR35, UR30, UR10 ;  /* 0x0000001e230a72a4 */ /* 0x000fe2000f8e020a */
[----:B------:R-:W-:Y:S01]  /*1ca0*/  IMAD.WIDE.U32 R2, R120, UR17, R124 ;  /* 0x0000001178027c25 */ /* 0x000fe2000f8e007c */
[----:B------:R-:W-:-:S02]  /*1cb0*/  LOP3.LUT R0, R0, 0xfffffffe, RZ, 0xc0, !PT ;  /* 0xfffffffe00007812 */ /* 0x000fc400078ec0ff */
[----:B----4-:R-:W-:Y:S02]  /*1cc0*/  LOP3.LUT R4, R24, 0xfffffff8, RZ, 0xc0, !PT ;  /* 0xfffffff818047812 */ /* 0x010fe400078ec0ff */
[----:B------:R-:W-:Y:S01]  /*1cd0*/  IADD3 R18, P2, R22, UR24, RZ ;  /* 0x0000001816127c10 */ /* 0x000fe2000ff5e0ff */
[----:B------:R-:W-:Y:S02]  /*1ce0*/  VIADD R5, R3, UR10 ;  /* 0x0000000a03057c36 */ /* 0x000fe40008000000 */
[----:B------:R-:W-:Y:S01]  /*1cf0*/  IMAD.IADD R21, R21, 0x1, -R0 ;  /* 0x0000000115157824 */ /* 0x000fe200078e0a00 */
[----:B------:R-:W-:Y:S01]  /*1d00*/  IADD3.X R19, R23, UR23, R25, P2, !PT ;  /* 0x0000001717137c10 */ /* 0x000fe200097fe419 */
[----:B------:R-:W-:Y:S01]  /*1d10*/  IMAD.IADD R26, R20, 0x1, -R4 ;  /* 0x00000001141a7824 */ /* 0x000fe200078e0a04 */
[----:B------:R-:W-:Y:S07]  /*1d20*/  @P3 BRA `(.L_x_623) ;  /* 0x0000000000983947 */ /* 0x000fee0003800000 */
[----:B------:R-:W-:Y:S02]  /*1d30*/  ULDC UR10, c[0x0][0x2d0] ;  /* 0x0000b400000a7ab9 */ /* 0x000fe40000000800 */
[----:B------:R-:W-:Y:S02]  /*1d40*/  ISETP.GE.AND P5, PT, R129, UR10, PT ;  /* 0x0000000a81007c0c */ /* 0x000fe4000bfa6270 */
[----:B------:R-:W-:Y:S02]  /*1d50*/  ISETP.GE.AND P6, PT, R40, UR10, PT ;  /* 0x0000000a28007c0c */ /* 0x000fe4000bfc6270 */
[----:B------:R-:W-:-:S09]  /*1d60*/  ISETP.GE.AND P4, PT, R127, UR10, PT ;  /* 0x0000000a7f007c0c */ /* 0x000fd2000bf86270 */
[----:B------:R-:W3:Y:S02]  /*1d70*/  @!P5 LDC.64 R8, c[0x0][0x218] ;  /* 0x00008600ff08db82 */ /* 0x000ee40000000a00 */
[----:B------:R4:W-:Y:S06]  /*1d80*/  @P6 STS.128 [R223+0x8000], RZ ;  /* 0x008000ffdf006388 */ /* 0x0009ec0000000c00 */
[----:B------:R-:W5:Y:S08]  /*1d90*/  @!P6 LDC.64 R10, c[0x0][0x218] ;  /* 0x00008600ff0aeb82 */ /* 0x000f700000000a00 */
[----:B------:R-:W1:Y:S01]  /*1da0*/  @!P4 LDC.64 R6, c[0x0][0x218] ;  /* 0x00008600ff06cb82 */ /* 0x000e620000000a00 */
        /* <DEDUP_REMOVED lines=30> */
.L_x_623:
[----:B------:R-:W-:Y:S05]  /*1f90*/  BSYNC B0 ;  /* 0x0000000000007941 */ /* 0x000fea0003800000 */
.L_x_622:
[----:B---34-:R-:W-:Y:S01]  /*1fa0*/  IMAD.SHL.U32 R6, R29, 0x40, RZ ;  /* 0x000000401d067824 */ /* 0x018fe200078e00ff */
        /* <DEDUP_REMOVED lines=17> */
[----:B------:R-:W3:Y:S01]  /*20c0*/  @!P2 LDC.64 R6, c[0x0][0x218] ;  /* 0x00008600ff06ab82 */ /* 0x000ee20000000a00 */
[----:B------:R4:W-:Y:S07]  /*20d0*/  @P2 STS.128 [R223+0x8800], RZ ;  /* 0x008800ffdf002388 */ /* 0x0009ee0000000c00 */
[----:B------:R-:W5:Y:S08]  /*20e0*/  @!P4 LDC.64 R8, c[0x0][0x218] ;  /* 0x00008600ff08cb82 */ /* 0x000f700000000a00 */
[----:B------:R-:W1:Y:S01]  /*20f0*/  @!P3 LDC.64 R12, c[0x0][0x218] ;  /* 0x00008600ff0cbb82 */ /* 0x000e620000000a00 */
[----:B---3--:R-:W-:-:S04]  /*2100*/  @!P2 LEA R6, P1, R0, R6, 0x1 ;  /* 0x000000060006a211 */ /* 0x008fc800078208ff */
        /* <DEDUP_REMOVED lines=29> */
.L_x_625:
[----:B------:R-:W-:Y:S05]  /*22e0*/  BSYNC B0 ;  /* 0x0000000000007941 */ /* 0x000fea0003800000 */
.L_x_624:
[----:B------:R-:W-:Y:S04]  /*22f0*/  BSSY B0, `(.L_x_626) ;  /* 0x000002d000007945 */ /* 0x000fe80003800000 */
[----:B------:R-:W-:Y:S05]  /*2300*/  @P5 BRA `(.L_x_627) ;  /* 0x0000000000ac5947 */ /* 0x000fea0003800000 */
[----:B------:R-:W-:Y:S01]  /*2310*/  ULDC UR10, c[0x0][0x2d0] ;  /* 0x0000b400000a7ab9 */ /* 0x000fe20000000800 */
[----:B------:R-:W-:Y:S01]  /*2320*/  IMAD.U32 R0, RZ, RZ, UR8 ;  /* 0x00000008ff007e24 */ /* 0x000fe2000f8e00ff */
[----:B------:R-:W-:Y:S01]  /*2330*/  ISETP.GE.AND P4, PT, R129, UR10, PT ;  /* 0x0000000a81007c0c */ /* 0x000fe2000bf86270 */
[----:B---34-:R-:W-:Y:S01]  /*2340*/  IMAD.U32 R6, RZ, RZ, UR8 ;  /* 0x00000008ff067e24 */ /* 0x018fe2000f8e00ff */
[----:B------:R-:W-:Y:S01]  /*2350*/  ISETP.GE.AND P5, PT, R40, UR10, PT ;  /* 0x0000000a28007c0c */ /* 0x000fe2000bfa6270 */
[----:B------:R-:W-:Y:S01]  /*2360*/  IMAD.U32 R12, RZ, RZ, UR9 ;  /* 0x00000009ff0c7e24 */ /* 0x000fe2000f8e00ff */
[----:B------:R-:W-:Y:S02]  /*2370*/  ISETP.GE.AND P3, PT, R127, UR10, PT ;  /* 0x0000000a7f007c0c */ /* 0x000fe4000bf66270 */
[----:B------:R-:W-:-:S04]  /*2380*/  LEA R0, P1, R0, R2, 0x5 ;  /* 0x0000000200007211 */ /* 0x000fc800078228ff */
[----:B------:R-:W-:-:S03]  /*2390*/  LEA.HI.X R12, R6, R5, R12, 0x5, P1 ;  /* 0x00000005060c7211 */ /* 0x000fc600008f2c0c */
        /* <DEDUP_REMOVED lines=34> */
.L_x_627:
[----:B------:R-:W-:Y:S05]  /*25c0*/  BSYNC B0 ;  /* 0x0000000000007941 */ /* 0x000fea0003800000 */
.L_x_626:
        /* <DEDUP_REMOVED lines=13> */
[----:B-1-3--:R-:W1:Y:S08]  /*26a0*/  @!P5 LDC.64 R6, c[0x0][0x218] ;  /* 0x00008600ff06db82 */ /* 0x00ae700000000a00 */
[----:B------:R-:W3:Y:S01]  /*26b0*/  @!P3 LDC.64 R10, c[0x0][0x218] ;  /* 0x00008600ff0abb82 */ /* 0x000ee20000000a00 */
[----:B----4-:R-:W-:-:S04]  /*26c0*/  @!P6 LEA R8, P1, R2, R8, 0x1 ;  /* 0x000000080208e211 */ /* 0x010fc800078208ff */
[--C-:B------:R-:W-:Y:S02]  /*26d0*/  @!P6 LEA.HI.X R9, R2, R9, R0.reuse, 0x1, P1 ;  /* 0x000000090209e211 */ /* 0x100fe400008f0c00 */
        /* <DEDUP_REMOVED lines=28> */
.L_x_629:
[----:B------:R-:W-:Y:S05]  /*28a0*/  BSYNC B0 ;  /* 0x0000000000007941 */ /* 0x000fea0003800000 */
.L_x_628:
[----:B------:R-:W0:Y:S01]  /*28b0*/  LDGDEPBAR ;  /* 0x00000000000079af */ /* 0x000e220000000000 */
[----:B------:R-:W-:Y:S01]  /*28c0*/  ISETP.GE.AND P1, PT, R248, UR29, PT ;  /* 0x0000001df8007c0c */ /* 0x000fe2000bf26270 */
[----:B----4-:R-:W-:Y:S01]  /*28d0*/  IMAD.WIDE.U32 R10, R30, UR18, R18 ;  /* 0x000000121e0a7c25 */ /* 0x010fe2000f8e0012 */
[----:B------:R-:W-:Y:S01]  /*28e0*/  USHF.L.U64.HI UR33, UR6, 0x6, UR7 ;  /* 0x0000000606217899 */ /* 0x000fe20008010207 */
[----:B------:R-:W-:Y:S01]  /*28f0*/  LOP3.LUT R2, R17, 0x8, R22, 0xf8, !PT ;  /* 0x0000000811027812 */ /* 0x000fe200078ef816 */
[----:B------:R-:W-:Y:S01]  /*2900*/  USHF.L.U32 UR34, UR6, 0x6, URZ ;  /* 0x0000000606227899 */ /* 0x000fe2000800063f */
[----:B--2---:R-:W-:Y:S01]  /*2910*/  VIADD R9, R11, UR12 ;  /* 0x0000000c0b097c36 */ /* 0x004fe20008000000 */
[----:B------:R2:W-:Y:S01]  /*2920*/  STL.64 [R1+0x60], R10 ;  /* 0x0000600a01007387 */ /* 0x0005e20000100a00 */
[----:B------:R-:W-:Y:S01]  /*2930*/  IMAD.MOV.U32 R8, RZ, RZ, R10 ;  /* 0x000000ffff087224 */ /* 0x000fe200078e000a */
[----:B-1----:R-:W-:Y:S01]  /*2940*/  SHF.R.U32.HI R5, RZ, 0x3, R17 ;  /* 0x00000003ff057819 */ /* 0x002fe20000011611 */
[----:B------:R-:W-:Y:S01]  /*2950*/  UIMAD UR10, UR33, UR17, URZ ;  /* 0x00000011210a72a4 */ /* 0x000fe2000f8e023f */
[----:B---3--:R-:W-:Y:S01]  /*2960*/  IMAD.U32 R6, RZ, RZ, UR17 ;  /* 0x00000011ff067e24 */ /* 0x008fe2000f8e00ff */
[----:B------:R-:W-:Y:S01]  /*2970*/  LOP3.LUT R0, R16, 0x8, R20, 0xf8, !PT ;  /* 0x0000000810007812 */ /* 0x000fe200078ef814 */
[----:B------:R2:W-:Y:S01]  /*2980*/  STL.64 [R1+0x58], R8 ;  /* 0x0000580801007387 */ /* 0x0005e20000100a00 */
[----:B------:R-:W-:Y:S01]  /*2990*/  LOP3.LUT R5, R2, R5, RZ, 0x3c, !PT ;  /* 0x0000000502057212 */ /* 0x000fe200078e3cff */
[----:B------:R-:W-:Y:S01]  /*29a0*/  IMAD.SHL.U32 R2, R24, 0x40, RZ ;  /* 0x0000004018027824 */ /* 0x000fe200078e00ff */
[----:B------:R-:W-:Y:S01]  /*29b0*/  SHF.R.U32.HI R3, RZ, 0x3, R16 ;  /* 0x00000003ff037819 */ /* 0x000fe20000011610 */
[----:B------:R-:W-:Y:S01]  /*29c0*/  UIMAD UR10, UR35, UR34, UR10 ;  /* 0x00000022230a72a4 */ /* 0x000fe2000f8e020a */
[----:B------:R-:W-:Y:S01]  /*29d0*/  LEA.HI R122, R31, R123, RZ, 0x5 ;  /* 0x0000007b1f7a7211 */ /* 0x000fe200078f28ff */
[----:B------:R-:W-:Y:S01]  /*29e0*/  IMAD.WIDE.U32 R6, R6, UR34, R8 ;  /* 0x0000002206067c25 */ /* 0x000fe2000f8e0008 */
[----:B------:R-:W-:Y:S01]  /*29f0*/  LOP3.LUT R0, R0, R3, RZ, 0x3c, !PT ;  /* 0x0000000300007212 */ /* 0x000fe200078e3cff */
[----:B------:R-:W-:Y:S01]  /*2a00*/  BSSY B0, `(.L_x_630) ;  /* 0x0000034000007945 */ /* 0x000fe20003800000 */
[----:B------:R-:W-:Y:S01]  /*2a10*/  LOP3.LUT R5, R5, 0xfffffe00, R2, 0xf8, !PT ;  /* 0xfffffe0005057812 */ /* 0x000fe200078ef802 */
[----:B------:R-:W-:Y:S01]  /*2a20*/  VIADD R3, R7, UR10 ;  /* 0x0000000a07037c36 */ /* 0x000fe20008000000 */
[----:B------:R-:W-:-:S04]  /*2a30*/  DEPBAR.LE SB0, 0x0 ;  /* 0x000080000000791a */ /* 0x000fc80000000000 */
[----:B------:R-:W-:Y:S01]  /*2a40*/  BAR.SYNC.DEFER_BLOCKING 0x0 ;  /* 0x0000000000007b1d */ /* 0x000fe20000010000 */
[----:B------:R-:W-:Y:S01]  /*2a50*/  SHF.R.S32.HI R121, RZ, 0x5, R122 ;  /* 0x00000005ff797819 */ /* 0x000fe2000001147a */
[----:B------:R-:W-:Y:S01]  /*2a60*/  IMAD R0, R21, 0x200, R0 ;  /* 0x0000020015007824 */ /* 0x000fe200078e0200 */
[----:B------:R-:W-:-:S03]  /*2a70*/  ISETP.GE.AND P5, PT, R27, UR29, PT ;  /* 0x0000001d1b007c0c */ /* 0x000fc6000bfa6270 */
        /* <DEDUP_REMOVED lines=10> */
[----:B--2---:R-:W1:Y:S02]  /*2b20*/  @!P4 LDC.64 R10, c[0x0][0x220] ;  /* 0x00008800ff0acb82 */ /* 0x004e640000000a00 */
[----:B------:R3:W-:Y:S06]  /*2b30*/  @P6 STS.128 [R223+0x10000], RZ ;  /* 0x010000ffdf006388 */ /* 0x0007ec0000000c00 */
[----:B------:R-:W2:Y:S08]  /*2b40*/  @!P6 LDC.64 R12, c[0x0][0x220] ;  /* 0x00008800ff0ceb82 */ /* 0x000eb00000000a00 */
[----:B------:R-:W4:Y:S01]  /*2b50*/  @!P3 LDC.64 R8, c[0x0][0x220] ;  /* 0x00008800ff08bb82 */ /* 0x000f220000000a00 */
[----:B-1----:R-:W-:-:S04]  /*2b60*/  @!P4 LEA R10, P1, R6, R10, 0x1 ;  /* 0x0000000a060ac211 */ /* 0x002fc800078208ff */
[----:B------:R-:W-:Y:S02]  /*2b70*/  @!P4 LEA.HI.X R11, R6, R11, R3, 0x1, P1 ;  /* 0x0000000b060bc211 */ /* 0x000fe400008f0c03 */
[----:B------:R-:W-:Y:S02]  /*2b80*/  ISETP.GE.AND P1, PT, R126, UR10, PT ;  /* 0x0000000a7e007c0c */ /* 0x000fe4000bf26270 */
        /* <DEDUP_REMOVED lines=27> */
.L_x_631:
[----:B------:R-:W-:Y:S05]  /*2d40*/  BSYNC B0 ;  /* 0x0000000000007941 */ /* 0x000fea0003800000 */
.L_x_630:
        /* <DEDUP_REMOVED lines=51> */
.L_x_633:
[----:B------:R-:W-:Y:S05]  /*3080*/  BSYNC B0 ;  /* 0x0000000000007941 */ /* 0x000fea0003800000 */
.L_x_632:
        /* <DEDUP_REMOVED lines=9> */
[----:B-123--:R-:W-:Y:S01]  /*3120*/  IMAD.U32 R8, RZ, RZ, UR7 ;  /* 0x00000007ff087e24 */ /* 0x00efe2000f8e00ff */
[----:B------:R-:W-:Y:S02]  /*3130*/  ISETP.GE.AND P4, PT, R129, UR10, PT ;  /* 0x0000000a81007c0c */ /* 0x000fe4000bf86270 */
[----:B------:R-:W-:Y:S02]  /*3140*/  ISETP.GE.AND P2, PT, R127, UR10, PT ;  /* 0x0000000a7f007c0c */ /* 0x000fe4000bf46270 */
[----:B------:R-:W-:-:S04]  /*3150*/  LEA R0, P0, R4, R6, 0x5 ;  /* 0x0000000604007211 */ /* 0x000fc800078028ff */
[----:B------:R-:W-:-:S03]  /*3160*/  LEA.HI.X R4, R4, R3, R8, 0x5, P0 ;  /* 0x0000000304047211 */ /* 0x000fc600000f2c08 */
[----:B------:R-:W1:Y:S01]  /*3170*/  @!P5 LDC.64 R12, c[0x0][0x220] ;  /* 0x00008800ff0cdb82 */ /* 0x000e620000000a00 */
[----:B------:R2:W-:Y:S07]  /*3180*/  @P5 STS.128 [R223+0x11000], RZ ;  /* 0x011000ffdf005388 */ /* 0x0005ee0000000c00 */
[----:B------:R-:W3:Y:S08]  /*3190*/  @!P4 LDC.64 R10, c[0x0][0x220] ;  /* 0x00008800ff0acb82 */ /* 0x000ef00000000a00 */
[----:B------:R-:W5:Y:S01]  /*31a0*/  @!P2 LDC.64 R14, c[0x0][0x220] ;  /* 0x00008800ff0eab82 */ /* 0x000f620000000a00 */
        /* <DEDUP_REMOVED lines=30> */
.L_x_635:
[----:B------:R-:W-:Y:S05]  /*3390*/  BSYNC B0 ;  /* 0x0000000000007941 */ /* 0x000fea0003800000 */
.L_x_634:
        /* <DEDUP_REMOVED lines=17> */
[----:B-1----:R-:W1:Y:S08]  /*34b0*/  @!P4 LDC.64 R8, c[0x0][0x220] ;  /* 0x00008800ff08cb82 */ /* 0x002e700000000a00 */
[----:B------:R-:W5:Y:S01]  /*34c0*/  @!P2 LDC.64 R12, c[0x0][0x220] ;  /* 0x00008800ff0cab82 */ /* 0x000f620000000a00 */
[----:B--2---:R-:W-:-:S04]  /*34d0*/  @!P5 LEA R10, P0, R2, R10, 0x1 ;  /* 0x0000000a020ad211 */ /* 0x004fc800078008ff */
        /* <DEDUP_REMOVED lines=29> */
.L_x_637:
[----:B------:R-:W-:Y:S05]  /*36b0*/  BSYNC B0 ;  /* 0x0000000000007941 */ /* 0x000fea0003800000 */
.L_x_636:
[----:B--23--:R-:W-:Y:S01]  /*36c0*/  LDSM.16.M88.4 R12, [R203] ;  /* 0x00000000cb0c783b */ /* 0x00cfe20000000200 */
[----:B------:R-:W-:Y:S01]  /*36d0*/  R2P PR, R29, 0x6 ;  /* 0x000000061d007804 */ /* 0x000fe20000000000 */
[----:B------:R-:W-:Y:S01]  /*36e0*/  IMAD.MOV.U32 R4, RZ, RZ, 0x10 ;  /* 0x00000010ff047424 */ /* 0x000fe200078e00ff */
[----:B------:R-:W-:Y:S01]  /*36f0*/  LOP3.LUT P0, RZ, R26, 0x2, RZ, 0xc0, !PT ;  /* 0x000000021aff7812 */ /* 0x000fe2000780c0ff */
[----:B------:R-:W2:Y:S01]  /*3700*/  LDSM.16.M88.4 R16, [R196+0x8000] ;  /* 0x00800000c410783b */ /* 0x000ea20000000200 */
[----:B------:R-:W-:Y:S01]  /*3710*/  VIADD R0, R196, 0x8000 ;  /* 0x00008000c4007836 */ /* 0x000fe20000000000 */
[----:B------:R-:W-:Y:S01]  /*3720*/  ULDC UR6, c[0x0][0x39c] ;  /* 0x0000e70000067ab9 */ /* 0x000fe20000000800 */
[----:B------:R-:W-:Y:S01]  /*3730*/  SEL R4, R4, 0xfffffff0, !P0 ;  /* 0xfffffff004047807 */ /* 0x000fe20004000000 */
[----:B------:R-:W-:Y:S01]  /*3740*/  VIADD R207, R196, 0x8020 ;  /* 0x00008020c4cf7836 */ /* 0x000fe20000000000 */
[----:B------:R-:W3:Y:S01]  /*3750*/  LDSM.16.M88.4 R28, [R196+0x8800] ;  /* 0x00880000c41c783b */ /* 0x000ee20000000200 */
[----:B------:R-:W-:Y:S01]  /*3760*/  IMAD.MOV.U32 R2, RZ, RZ, 0x40 ;  /* 0x00000040ff027424 */ /* 0x000fe200078e00ff */
[----:B------:R-:W-:Y:S01]  /*3770*/  LOP3.LUT P0, RZ, R26, 0x4, RZ, 0xc0, !PT ;  /* 0x000000041aff7812 */ /* 0x000fe2000780c0ff */
[----:B------:R-:W-:Y:S01]  /*3780*/  IMAD R204, R4, 0x2, R203 ;  /* 0x0000000204cc7824 */ /* 0x000fe200078e02cb */
[----:B------:R-:W-:Y:S01]  /*3790*/  LDSM.16.M88.4 R36, [R196+0x9000] ;  /* 0x00900000c424783b */ /* 0x000fe20000000200 */
[----:B------:R-:W-:Y:S01]  /*37a0*/  @P1 VIADD R207, R0, 0xffffffe0 ;  /* 0xffffffe000cf1836 */ /* 0x000fe20000000000 */
[----:B------:R-:W-:Y:S01]  /*37b0*/  SEL R2, R2, 0xffffffc0, !P2 ;  /* 0xffffffc002027807 */ /* 0x000fe20005000000 */
[----:B------:R-:W-:Y:S01]  /*37c0*/  IMAD.MOV.U32 R0, RZ, RZ, 0x20 ;  /* 0x00000020ff007424 */ /* 0x000fe200078e00ff */
[----:B-1----:R-:W-:Y:S01]  /*37d0*/  LDSM.16.M88.4 R8, [R204] ;  /* 0x00000000cc08783b */ /* 0x002fe20000000200 */
[----:B------:R-:W-:Y:S01]  /*37e0*/  LOP3.LUT R3, R122, 0xffffffe0, RZ, 0xc0, !PT ;  /* 0xffffffe07a037812 */ /* 0x000fe200078ec0ff */
[----:B------:R-:W-:Y:S01]  /*37f0*/  UISETP.GE.AND UP0, UPT, UR19, 0x2, UPT ;  /* 0x000000021300788c */ /* 0x000fe2000bf06270 */
[----:B------:R-:W-:Y:S01]  /*3800*/  IMAD.IADD R202, R196, 0x1, R2 ;  /* 0x00000001c4ca7824 */ /* 0x000fe200078e0202 */
[----:B------:R-:W1:Y:S01]  /*3810*/  LDSM.16.M88.4 R44, [R207] ;  /* 0x00000000cf2c783b */ /* 0x000e620000000200 */
[----:B------:R-:W-:Y:S01]  /*3820*/  SEL R0, R0, 0xffffffe0, !P0 ;  /* 0xffffffe000007807 */ /* 0x000fe20004000000 */
[----:B------:R-:W-:-:S02]  /*3830*/  IMAD.IADD R201, R2, 0x1, R207 ;  /* 0x0000000102c97824 */ /* 0x000fc400078e02cf */
[----:B------:R-:W5:Y:S01]  /*3840*/  LDSM.16.M88.4 R32, [R196+0x9800] ;  /* 0x00980000c420783b */ /* 0x000f620000000200 */
[C---:B------:R-:W-:Y:S02]  /*3850*/  VIADD R222, R207.reuse, 0x800 ;  /* 0x00000800cfde7836 */ /* 0x040fe40000000000 */
[C---:B------:R-:W-:Y:S01]  /*3860*/  IMAD R206, R0.reuse, 0x2, R203 ;  /* 0x0000000200ce7824 */ /* 0x040fe200078e02cb */
[----:B------:R-:W4:Y:S01]  /*3870*/  LDSM.16.M88.4 R68, [R207+0x800] ;  /* 0x00080000cf44783b */ /* 0x000f220000000200 */
[----:B------:R-:W-:Y:S02]  /*3880*/  IMAD R205, R0, 0x2, R204 ;  /* 0x0000000200cd7824 */ /* 0x000fe400078e02cc */
[C---:B------:R-:W-:Y:S01]  /*3890*/  VIADD R221, R207.reuse, 0x1000 ;  /* 0x00001000cfdd7836 */ /* 0x040fe20000000000 */
[----:B------:R-:W-:Y:S01]  /*38a0*/  LDSM.16.M88.4 R20, [R206] ;  /* 0x00000000ce14783b */ /* 0x000fe20000000200 */
[C---:B------:R-:W-:Y:S02]  /*38b0*/  VIADD R220, R207.reuse, 0x1800 ;  /* 0x00001800cfdc7836 */ /* 0x040fe40000000000 */
[C---:B------:R-:W-:Y:S01]  /*38c0*/  VIADD R219, R207.reuse, 0x2000 ;  /* 0x00002000cfdb7836 */ /* 0x040fe20000000000 */
[----:B------:R-:W4:Y:S01]  /*38d0*/  LDSM.16.M88.4 R84, [R202+0x8000] ;  /* 0x00800000ca54783b */ /* 0x000f220000000200 */
[----:B------:R-:W-:-:S02]  /*38e0*/  VIADD R218, R207, 0x2800 ;  /* 0x00002800cfda7836 */ /* 0x000fc40000000000 */
[C---:B------:R-:W-:Y:S01]  /*38f0*/  VIADD R217, R207.reuse, 0x3000 ;  /* 0x00003000cfd97836 */ /* 0x040fe20000000000 */
[----:B------:R-:W4:Y:S01]  /*3900*/  LDSM.16.M88.4 R76, [R207+0x1000] ;  /* 0x00100000cf4c783b */ /* 0x000f220000000200 */
[C---:B------:R-:W-:Y:S01]  /*3910*/  VIADD R216, R207.reuse, 0x3800 ;  /* 0x00003800cfd87836 */ /* 0x040fe20000000000 */
[C---:B--2---:R-:W-:Y:S02]  /*3920*/  HMMA.16816.F32 R24, R12.reuse, R16, RZ ;  /* 0x000000100c18723c */ /* 0x044fe400000018ff */
[----:B------:R-:W2:Y:S01]  /*3930*/  LDSM.16.M88.4 R80, [R207+0x1800] ;  /* 0x00180000cf50783b */ /* 0x000ea20000000200 */
[C---:B------:R-:W-:Y:S02]  /*3940*/  VIADD R215, R207.reuse, 0x4000 ;  /* 0x00004000cfd77836 */ /* 0x040fe40000000000 */
[C---:B------:R-:W-:Y:S01]  /*3950*/  VIADD R214, R207.reuse, 0x4800 ;  /* 0x00004800cfd67836 */ /* 0x040fe20000000000 */
[----:B------:R-:W2:Y:S01]  /*3960*/  LDSM.16.M88.4 R96, [R202+0x8800] ;  /* 0x00880000ca60783b */ /* 0x000ea20000000200 */
[----:B---3--:R-:W-:Y:S01]  /*3970*/  HMMA.16816.F32 R56, R12, R28, RZ ;  /* 0x0000001c0c38723c */ /* 0x008fe200000018ff */
[----:B------:R-:W-:-:S02]  /*3980*/  VIADD R213, R207, 0x5000 ;  /* 0x00005000cfd57836 */ /* 0x000fc40000000000 */
[----:B------:R-:W-:Y:S01]  /*3990*/  LDSM.16.M88.4 R104, [R201] ;  /* 0x00000000c968783b */ /* 0x000fe20000000200 */
[C---:B------:R-:W-:Y:S02]  /*39a0*/  VIADD R212, R207.reuse, 0x5800 ;  /* 0x00005800cfd47836 */ /* 0x040fe40000000000 */
[C---:B------:R-:W-:Y:S01]  /*39b0*/  HMMA.16816.F32 R48, R12.reuse, R18, RZ ;  /* 0x000000120c30723c */ /* 0x040fe200000018ff */
[----:B------:R-:W-:Y:S01]  /*39c0*/  LDSM.16.M88.4 R88, [R202+0x9000] ;  /* 0x00900000ca58783b */ /* 0x000fe20000000200 */
[C---:B------:R-:W-:Y:S02]  /*39d0*/  VIADD R211, R207.reuse, 0x6000 ;  /* 0x00006000cfd37836 */ /* 0x040fe40000000000 */
[C---:B------:R-:W-:Y:S01]  /*39e0*/  VIADD R210, R207.reuse, 0x6800 ;  /* 0x00006800cfd27836 */ /* 0x040fe20000000000 */
[----:B------:R-:W-:Y:S01]  /*39f0*/  LDSM.16.M88.4 R92, [R202+0x9800] ;  /* 0x00980000ca5c783b */ /* 0x000fe20000000200 */
[----:B------:R-:W-:Y:S01]  /*3a00*/  HMMA.16816.F32 R52, R12, R30, RZ ;  /* 0x0000001e0c34723c */ /* 0x000fe200000018ff */
[----:B------:R-:W-:-:S02]  /*3a10*/  VIADD R209, R207, 0x7000 ;  /* 0x00007000cfd17836 */ /* 0x000fc40000000000 */
[----:B------:R-:W3:Y:S01]  /*3a20*/  LDSM.16.M88.4 R28, [R205] ;  /* 0x00000000cd1c783b */ /* 0x000ee20000000200 */
[----:B------:R-:W-:Y:S02]  /*3a30*/  VIADD R208, R207, 0x7800 ;  /* 0x00007800cfd07836 */ /* 0x000fe40000000000 */
[----:B-1----:R-:W-:Y:S01]  /*3a40*/  HMMA.16816.F32 R24, R8, R44, R24 ;  /* 0x0000002c0818723c */ /* 0x002fe20000001818 */
[----:B------:R-:W-:Y:S04]  /*3a50*/  LDSM.16.M88.4 R112, [R196+0xa000] ;  /* 0x00a00000c470783b */ /* 0x000fe80000000200 */
[----:B------:R-:W-:Y:S01]  /*3a60*/  LDSM.16.M88.4 R100, [R201+0x800] ;  /* 0x00080000c964783b */ /* 0x000fe20000000200 */
[C---:B------:R-:W-:Y:S03]  /*3a70*/  HMMA.16816.F32 R60, R12.reuse, R36, RZ ;  /* 0x000000240c3c723c */ /* 0x040fe600000018ff */
[----:B------:R-:W-:Y:S03]  /*3a80*/  LDSM.16.M88.4 R108, [R207+0x2000] ;  /* 0x00200000cf6c783b */ /* 0x000fe60000000200 */
[C---:B------:R-:W-:Y:S01]  /*3a90*/  HMMA.16816.F32 R64, R12.reuse, R38, RZ ;  /* 0x000000260c40723c */ /* 0x040fe200000018ff */
[----:B------:R-:W-:Y:S04]  /*3aa0*/  LDSM.16.M88.4 R116, [R207+0x4000] ;  /* 0x00400000cf74783b */ /* 0x000fe80000000200 */
[----:B------:R-:W0:Y:S01]  /*3ab0*/  LDGDEPBAR ;  /* 0x00000000000079af */ /* 0x000e220000000000 */
[C---:B-----5:R-:W-:Y:S06]  /*3ac0*/  HMMA.16816.F32 R72, R12.reuse, R32, RZ ;  /* 0x000000200c48723c */ /* 0x060fec00000018ff */
[----:B------:R-:W-:Y:S06]  /*3ad0*/  HMMA.16816.F32 R16, R12, R34, RZ ;  /* 0x000000220c10723c */ /* 0x000fec00000018ff */
[----:B----4-:R-:W-:Y:S06]  /*3ae0*/  HMMA.16816.F32 R32, R8, R68, R56 ;  /* 0x000000440820723c */ /* 0x010fec0000001838 */
[----:B------:R-:W-:Y:S01]  /*3af0*/  HMMA.16816.F32 R36, R20, R84, R24 ;  /* 0x000000541424723c */ /* 0x000fe20000001818 */
[----:B------:R-:W1:Y:S05]  /*3b00*/  LDSM.16.M88.4 R24, [R203+0x2000] ;  /* 0x00200000cb18783b */ /* 0x000e6a0000000200 */
[C---:B------:R-:W-:Y:S06]  /*3b10*/  HMMA.16816.F32 R12, R8.reuse, R46, R48 ;  /* 0x0000002e080c723c */ /* 0x040fec0000001830 */
[C---:B------:R-:W-:Y:S01]  /*3b20*/  HMMA.16816.F32 R48, R8.reuse, R70, R52 ;  /* 0x000000460830723c */ /* 0x040fe20000001834 */
[----:B------:R-:W4:Y:S05]  /*3b30*/  LDSM.16.M88.4 R68, [R201+0x1000] ;  /* 0x00100000c944783b */ /* 0x000f2a0000000200 */
[C---:B------:R-:W-:Y:S06]  /*3b40*/  HMMA.16816.F32 R56, R8.reuse, R76, R60 ;  /* 0x0000004c0838723c */ /* 0x040fec000000183c */
[C---:B------:R-:W-:Y:S01]  /*3b50*/  HMMA.16816.F32 R52, R8.reuse, R78, R64 ;  /* 0x0000004e0834723c */ /* 0x040fe20000001840 */
[----:B------:R-:W-:Y:S05]  /*3b60*/  LDSM.16.M88.4 R76, [R196+0xa800] ;  /* 0x00a80000c44c783b */ /* 0x000fea0000000200 */
[C---:B--2---:R-:W-:Y:S01]  /*3b70*/  HMMA.16816.F32 R64, R8.reuse, R80, R72 ;  /* 0x000000500840723c */ /* 0x044fe20000001848 */
[----:B------:R-:W2:Y:S05]  /*3b80*/  LDSM.16.M88.4 R72, [R201+0x1800] ;  /* 0x00180000c948783b */ /* 0x000eaa0000000200 */
[----:B------:R-:W-:Y:S01]  /*3b90*/  HMMA.16816.F32 R44, R8, R82, R16 ;  /* 0x00000052082c723c */ /* 0x000fe20000001810 */
[----:B------:R-:W5:Y:S04]  /*3ba0*/  LDSM.16.M88.4 R16, [R204+0x2000] ;  /* 0x00200000cc10783b */ /* 0x000f680000000200 */
[----:B------:R-:W-:Y:S01]  /*3bb0*/  LDSM.16.M88.4 R80, [R196+0xb000] ;  /* 0x00b00000c450783b */ /* 0x000fe20000000200 */
[----:B------:R-:W-:Y:S06]  /*3bc0*/  HMMA.16816.F32 R8, R20, R96, R32 ;  /* 0x000000601408723c */ /* 0x000fec0000001820 */
[----:B---3--:R-:W-:Y:S06]  /*3bd0*/  HMMA.16816.F32 R32, R28, R104, R36 ;  /* 0x000000681c20723c */ /* 0x008fec0000001824 */
[C---:B------:R-:W-:Y:S01]  /*3be0*/  HMMA.16816.F32 R12, R20.reuse, R86, R12 ;  /* 0x00000056140c723c */ /* 0x040fe2000000180c */
[----:B------:R-:W-:Y:S05]  /*3bf0*/  LDSM.16.M88.4 R84, [R196+0xb800] ;  /* 0x00b80000c454783b */ /* 0x000fea0000000200 */
[C---:B------:R-:W-:Y:S01]  /*3c00*/  HMMA.16816.F32 R48, R20.reuse, R98, R48 ;  /* 0x000000621430723c */ /* 0x040fe20000001830 */
[----:B------:R-:W-:Y:S05]  /*3c10*/  LDSM.16.M88.4 R96, [R202+0xa000] ;  /* 0x00a00000ca60783b */ /* 0x000fea0000000200 */
[C---:B------:R-:W-:Y:S06]  /*3c20*/  HMMA.16816.F32 R60, R20.reuse, R88, R56 ;  /* 0x00000058143c723c */ /* 0x040fec0000001838 */
[C---:B------:R-:W-:Y:S01]  /*3c30*/  HMMA.16816.F32 R56, R20.reuse, R90, R52 ;  /* 0x0000005a1438723c */ /* 0x040fe20000001834 */
[----:B------:R-:W-:Y:S05]  /*3c40*/  LDSM.16.M88.4 R88, [R202+0xb000] ;  /* 0x00b00000ca58783b */ /* 0x000fea0000000200 */
[C---:B------:R-:W-:Y:S06]  /*3c50*/  HMMA.16816.F32 R52, R20.reuse, R92, R64 ;  /* 0x0000005c1434723c */ /* 0x040fec0000001840 */
[----:B------:R-:W-:Y:S01]  /*3c60*/  HMMA.16816.F32 R44, R20, R94, R44 ;  /* 0x0000005e142c723c */ /* 0x000fe2000000182c */
[----:B------:R-:W-:Y:S05]  /*3c70*/  LDSM.16.M88.4 R92, [R201+0x2000] ;  /* 0x00200000c95c783b */ /* 0x000fea0000000200 */
[----:B-1----:R-:W-:Y:S06]  /*3c80*/  HMMA.16816.F32 R20, R24, R112, R32 ;  /* 0x000000701814723c */ /* 0x002fec0000001820 */
[C---:B------:R-:W-:Y:S01]  /*3c90*/  HMMA.16816.F32 R36, R28.reuse, R106, R12 ;  /* 0x0000006a1c24723c */ /* 0x040fe2000000180c */
[----:B------:R-:W1:Y:S04]  /*3ca0*/  LDSM.16.M88.4 R12, [R206+0x2000] ;  /* 0x00200000ce0c783b */ /* 0x000e680000000200 */
[----:B------:R-:W-:Y:S01]  /*3cb0*/  LDSM.16.M88.4 R104, [R201+0x2800] ;  /* 0x00280000c968783b */ /* 0x000fe20000000200 */
[C---:B------:R-:W-:Y:S06]  /*3cc0*/  HMMA.16816.F32 R8, R28.reuse, R100, R8 ;  /* 0x000000641c08723c */ /* 0x040fec0000001808 */
[C---:B------:R-:W-:Y:S01]  /*3cd0*/  HMMA.16816.F32 R32, R28.reuse, R102, R48 ;  /* 0x000000661c20723c */ /* 0x040fe20000001830 */
[----:B------:R-:W-:Y:S05]  /*3ce0*/  LDSM.16.M88.4 R100, [R196+0xc000] ;  /* 0x00c00000c464783b */ /* 0x000fea0000000200 */
[C---:B----4-:R-:W-:Y:S01]  /*3cf0*/  HMMA.16816.F32 R64, R28.reuse, R68, R60 ;  /* 0x000000441c40723c */ /* 0x050fe2000000183c */
[----:B------:R-:W3:Y:S05]  /*3d00*/  LDSM.16.M88.4 R60, [R207+0x2800] ;  /* 0x00280000cf3c783b */ /* 0x000eea0000000200 */
[C---:B------:R-:W-:Y:S06]  /*3d10*/  HMMA.16816.F32 R56, R28.reuse, R70, R56 ;  /* 0x000000461c38723c */ /* 0x040fec0000001838 */
[C---:B--2---:R-:W-:Y:S06]  /*3d20*/  HMMA.16816.F32 R48, R28.reuse, R72, R52 ;  /* 0x000000481c30723c */ /* 0x044fec0000001834 */
[----:B------:R-:W-:Y:S06]  /*3d30*/  HMMA.16816.F32 R44, R28, R74, R44 ;  /* 0x0000004a1c2c723c */ /* 0x000fec000000182c */
[----:B-----5:R-:W-:Y:S06]  /*3d40*/  HMMA.16816.F32 R20, R16, R108, R20 ;  /* 0x0000006c1014723c */ /* 0x020fec0000001814 */
[C---:B------:R-:W-:Y:S01]  /*3d50*/  HMMA.16816.F32 R28, R24.reuse, R114, R36 ;  /* 0x00000072181c723c */ /* 0x040fe20000001824 */
[----:B------:R-:W-:Y:S05]  /*3d60*/  LDSM.16.M88.4 R112, [R202+0xc000] ;  /* 0x00c00000ca70783b */ /* 0x000fea0000000200 */
[C---:B------:R-:W-:Y:S01]  /*3d70*/  HMMA.16816.F32 R52, R24.reuse, R76, R8 ;  /* 0x0000004c1834723c */ /* 0x040fe20000001808 */
[----:B------:R-:W2:Y:S05]  /*3d80*/  LDSM.16.M88.4 R8, [R205+0x2000] ;  /* 0x00200000cd08783b */ /* 0x000eaa0000000200 */
        /* <DEDUP_REMOVED lines=8> */
[C---:B------:R-:W-:Y:S06]  /*3e10*/  HMMA.16816.F32 R64, R24.reuse, R80, R64 ;  /* 0x000000501840723c */ /* 0x040fec0000001840 */
[C---:B------:R-:W-:Y:S01]  /*3e20*/  HMMA.16816.F32 R72, R24.reuse, R82, R56 ;  /* 0x000000521848723c */ /* 0x040fe20000001838 */
[----:B------:R-:W5:Y:S05]  /*3e30*/  LDSM.16.M88.4 R80, [R202+0xa800] ;  /* 0x00a80000ca50783b */ /* 0x000f6a0000000200 */
[----:B------:R-:W-:Y:S01]  /*3e40*/  HMMA.16816.F32 R56, R24, R86, R44 ;  /* 0x000000561838723c */ /* 0x000fe2000000182c */
[----:B------:R-:W5:Y:S05]  /*3e50*/  LDSM.16.M88.4 R84, [R202+0xb800] ;  /* 0x00b80000ca54783b */ /* 0x000f6a0000000200 */
[----:B---3--:R-:W-:Y:S06]  /*3e60*/  HMMA.16816.F32 R52, R16, R60, R52 ;  /* 0x0000003c1034723c */ /* 0x008fec0000001834 */
[----:B--2---:R-:W-:Y:S06]  /*3e70*/  HMMA.16816.F32 R20, R8, R92, R20 ;  /* 0x0000005c0814723c */ /* 0x004fec0000001814 */
[----:B------:R-:W-:Y:S01]  /*3e80*/  HMMA.16816.F32 R24, R12, R98, R32 ;  /* 0x000000620c18723c */ /* 0x000fe20000001820 */
[----:B------:R-:W-:Y:S05]  /*3e90*/  LDSM.16.M88.4 R96, [R196+0xc800] ;  /* 0x00c80000c460783b */ /* 0x000fea0000000200 */
[C---:B------:R-:W-:Y:S01]  /*3ea0*/  HMMA.16816.F32 R44, R16.reuse, R62, R36 ;  /* 0x0000003e102c723c */ /* 0x040fe20000001824 */
[----:B------:R-:W2:Y:S05]  /*3eb0*/  LDSM.16.M88.4 R36, [R204+0x4000] ;  /* 0x00400000cc24783b */ /* 0x000eaa0000000200 */
[C---:B----4-:R-:W-:Y:S06]  /*3ec0*/  HMMA.16816.F32 R32, R16.reuse, R76, R64 ;  /* 0x0000004c1020723c */ /* 0x050fec0000001840 */
[C---:B------:R-:W-:Y:S01]  /*3ed0*/  HMMA.16816.F32 R64, R16.reuse, R78, R72 ;  /* 0x0000004e1040723c */ /* 0x040fe20000001848 */
[----:B------:R-:W-:Y:S05]  /*3ee0*/  LDSM.16.M88.4 R76, [R201+0x3000] ;  /* 0x00300000c94c783b */ /* 0x000fea0000000200 */
[C---:B-1----:R-:W-:Y:S06]  /*3ef0*/  HMMA.16816.F32 R60, R16.reuse, R48, R68 ;  /* 0x00000030103c723c */ /* 0x042fec0000001844 */
[----:B------:R-:W-:Y:S06]  /*3f00*/  HMMA.16816.F32 R56, R16, R50, R56 ;  /* 0x000000321038723c */ /* 0x000fec0000001838 */
[----:B-----5:R-:W-:Y:S06]  /*3f10*/  HMMA.16816.F32 R52, R12, R80, R52 ;  /* 0x000000500c34723c */ /* 0x020fec0000001834 */
[----:B------:R-:W-:Y:S06]  /*3f20*/  HMMA.16816.F32 R16, R28, R100, R20 ;  /* 0x000000641c10723c */ /* 0x000fec0000001814 */
[----:B------:R-:W-:Y:S01]  /*3f30*/  HMMA.16816.F32 R24, R8, R94, R24 ;  /* 0x0000005e0818723c */ /* 0x000fe20000001818 */
[----:B------:R-:W-:Y:S05]  /*3f40*/  LDSM.16.M88.4 R92, [R201+0x3800] ;  /* 0x00380000c95c783b */ /* 0x000fea0000000200 */
[C---:B------:R-:W-:Y:S01]  /*3f50*/  HMMA.16816.F32 R48, R12.reuse, R88, R32 ;  /* 0x000000580c30723c */ /* 0x040fe20000001820 */
[----:B------:R-:W1:Y:S05]  /*3f60*/  LDSM.16.M88.4 R32, [R206+0x4000] ;  /* 0x00400000ce20783b */ /* 0x000e6a0000000200 */
[C---:B------:R-:W-:Y:S01]  /*3f70*/  HMMA.16816.F32 R72, R12.reuse, R82, R44 ;  /* 0x000000520c48723c */ /* 0x040fe2000000182c */
[----:B------:R-:W-:Y:S05]  /*3f80*/  LDSM.16.M88.4 R80, [R196+0xd000] ;  /* 0x00d00000c450783b */ /* 0x000fea0000000200 */
[C---:B------:R-:W-:Y:S01]  /*3f90*/  HMMA.16816.F32 R64, R12.reuse, R90, R64 ;  /* 0x0000005a0c40723c */ /* 0x040fe20000001840 */
[----:B------:R-:W-:Y:S05]  /*3fa0*/  LDSM.16.M88.4 R88, [R202+0xc800] ;  /* 0x00c80000ca58783b */ /* 0x000fea0000000200 */
[C---:B------:R-:W-:Y:S06]  /*3fb0*/  HMMA.16816.F32 R60, R12.reuse, R84, R60 ;  /* 0x000000540c3c723c */ /* 0x040fec000000183c */
[----:B------:R-:W-:Y:S01]  /*3fc0*/  HMMA.16816.F32 R68, R12, R86, R56 ;  /* 0x000000560c44723c */ /* 0x000fe20000001838 */
[----:B------:R-:W3:Y:S05]  /*3fd0*/  LDSM.16.M88.4 R84, [R207+0x4800] ;  /* 0x00480000cf54783b */ /* 0x000eea0000000200 */
[----:B------:R-:W-:Y:S06]  /*3fe0*/  HMMA.16816.F32 R44, R8, R104, R52 ;  /* 0x00000068082c723c */ /* 0x000fec0000001834 */
[----:B--2---:R-:W-:Y:S06]  /*3ff0*/  HMMA.16816.F32 R12, R36, R116, R16 ;  /* 0x00000074240c723c */ /* 0x004fec0000001810 */
[----:B------:R-:W-:Y:S01]  /*4000*/  HMMA.16816.F32 R20, R28, R102, R24 ;  /* 0x000000661c14723c */ /* 0x000fe20000001818 */
[----:B------:R-:W2:Y:S04]  /*4010*/  LDSM.16.M88.4 R24, [R205+0x4000] ;  /* 0x00400000cd18783b */ /* 0x000ea80000000200 */
[----:B------:R-:W-:Y:S01]  /*4020*/  LDSM.16.M88.4 R100, [R196+0xe000] ;  /* 0x00e00000c464783b */ /* 0x000fe20000000200 */
[----:B------:R-:W-:Y:S03]  /*4030*/  HMMA.16816.F32 R56, R8, R106, R72 ;  /* 0x0000006a0838723c */ /* 0x000fe60000001848 */
[----:B------:R-:W-:Y:S03]  /*4040*/  LDSM.16.M88.4 R104, [R201+0x4800] ;  /* 0x00480000c968783b */ /* 0x000fe60000000200 */
[----:B------:R-:W-:Y:S06]  /*4050*/  HMMA.16816.F32 R44, R28, R96, R44 ;  /* 0x000000601c2c723c */ /* 0x000fec000000182c */
[----:B-1----:R-:W-:Y:S06]  /*4060*/  HMMA.16816.F32 R12, R32, R112, R12 ;  /* 0x00000070200c723c */ /* 0x002fec000000180c */
[----:B------:R-:W-:Y:S01]  /*4070*/  HMMA.16816.F32 R16, R36, R118, R20 ;  /* 0x000000762410723c */ /* 0x000fe20000001814 */
[----:B------:R-:W-:Y:S04]  /*4080*/  LDSM.16.M88.4 R20, [R204+0x6000] ;  /* 0x00600000cc14783b */ /* 0x000fe80000000200 */
[----:B------:R-:W-:Y:S01]  /*4090*/  LDSM.16.M88.4 R116, [R207+0x6000] ;  /* 0x00600000cf74783b */ /* 0x000fe20000000200 */
[C---:B------:R-:W-:Y:S06]  /*40a0*/  HMMA.16816.F32 R72, R8.reuse, R78, R64 ;  /* 0x0000004e0848723c */ /* 0x040fec0000001840 */
[C---:B------:R-:W-:Y:S01]  /*40b0*/  HMMA.16816.F32 R52, R8.reuse, R76, R48 ;  /* 0x0000004c0834723c */ /* 0x040fe20000001830 */
[----:B------:R-:W-:Y:S05]  /*40c0*/  LDSM.16.M88.4 R76, [R196+0xd800] ;  /* 0x00d80000c44c783b */ /* 0x000fea0000000200 */
[C---:B------:R-:W-:Y:S06]  /*40d0*/  HMMA.16816.F32 R64, R8.reuse, R92, R60 ;  /* 0x0000005c0840723c */ /* 0x040fec000000183c */
[----:B------:R-:W-:Y:S01]  /*40e0*/  HMMA.16816.F32 R68, R8, R94, R68 ;  /* 0x0000005e0844723c */ /* 0x000fe20000001844 */
[----:B------:R-:W1:Y:S04]  /*40f0*/  LDSM.16.M88.4 R8, [R203+0x6000] ;  /* 0x00600000cb08783b */ /* 0x000e680000000200 */
[----:B------:R-:W4:Y:S01]  /*4100*/  LDSM.16.M88.4 R92, [R207+0x5000] ;  /* 0x00500000cf5c783b */ /* 0x000f220000000200 */
[----:B------:R-:W-:Y:S06]  /*4110*/  HMMA.16816.F32 R48, R28, R98, R56 ;  /* 0x000000621c30723c */ /* 0x000fec0000001838 */
[----:B---3--:R-:W-:Y:S06]  /*4120*/  HMMA.16816.F32 R44, R36, R84, R44 ;  /* 0x00000054242c723c */ /* 0x008fec000000182c */
[----:B--2---:R-:W-:Y:S06]  /*4130*/  HMMA.16816.F32 R12, R24, R108, R12 ;  /* 0x0000006c180c723c */ /* 0x004fec000000180c */
[----:B------:R-:W-:Y:S01]  /*4140*/  HMMA.16816.F32 R16, R32, R114, R16 ;  /* 0x000000722010723c */ /* 0x000fe20000001810 */
[----:B------:R-:W-:Y:S05]  /*4150*/  LDSM.16.M88.4 R112, [R196+0xe800] ;  /* 0x00e80000c470783b */ /* 0x000fea0000000200 */
[C---:B------:R-:W-:Y:S06]  /*4160*/  HMMA.16816.F32 R60, R28.reuse, R80, R52 ;  /* 0x000000501c3c723c */ /* 0x040fec0000001834 */
[----:B------:R-:W-:Y:S01]  /*4170*/  HMMA.16816.F32 R96, R28, R82, R72 ;  /* 0x000000521c60723c */ /* 0x000fe20000001848 */
[----:B------:R-:W2:Y:S04]  /*4180*/  LDSM.16.M88.4 R80, [R207+0x5800] ;  /* 0x00580000cf50783b */ /* 0x000ea80000000200 */
[----:B------:R-:W-:Y:S01]  /*4190*/  LDSM.16.M88.4 R72, [R202+0xd800] ;  /* 0x00d80000ca48783b */ /* 0x000fe20000000200 */
[----:B------:R-:W-:Y:S06]  /*41a0*/  HMMA.16816.F32 R48, R36, R86, R48 ;  /* 0x000000562430723c */ /* 0x000fec0000001830 */
[----:B------:R-:W-:Y:S06]  /*41b0*/  HMMA.16816.F32 R52, R32, R88, R44 ;  /* 0x000000582034723c */ /* 0x000fec000000182c */
[----:B-1----:R-:W-:Y:S06]  /*41c0*/  HMMA.16816.F32 R12, R8, R100, R12 ;  /* 0x00000064080c723c */ /* 0x002fec000000180c */
[----:B------:R-:W-:Y:S01]  /*41d0*/  HMMA.16816.F32 R44, R24, R110, R16 ;  /* 0x0000006e182c723c */ /* 0x000fe20000001810 */
[----:B------:R-:W-:Y:S04]  /*41e0*/  LDSM.16.M88.4 R16, [R206+0x6000] ;  /* 0x00600000ce10783b */ /* 0x000fe80000000200 */
[----:B------:R-:W1:Y:S01]  /*41f0*/  LDSM.16.M88.4 R108, [R202+0xe000] ;  /* 0x00e00000ca6c783b */ /* 0x000e620000000200 */
[C---:B------:R-:W-:Y:S06]  /*4200*/  HMMA.16816.F32 R64, R28.reuse, R76, R64 ;  /* 0x0000004c1c40723c */ /* 0x040fec0000001840 */
[----:B------:R-:W-:Y:S01]  /*4210*/  HMMA.16816.F32 R56, R28, R78, R68 ;  /* 0x0000004e1c38723c */ /* 0x000fe20000001844 */
[----:B------:R-:W3:Y:S05]  /*4220*/  LDSM.16.M88.4 R76, [R202+0xd000] ;  /* 0x00d00000ca4c783b */ /* 0x000eea0000000200 */
[----:B----4-:R-:W-:Y:S06]  /*4230*/  HMMA.16816.F32 R84, R36, R92, R60 ;  /* 0x0000005c2454723c */ /* 0x010fec000000183c */
[----:B------:R-:W-:Y:S01]  /*4240*/  HMMA.16816.F32 R48, R32, R90, R48 ;  /* 0x0000005a2030723c */ /* 0x000fe20000001830 */
[----:B------:R-:W-:Y:S05]  /*4250*/  LDSM.16.M88.4 R88, [R202+0xe800] ;  /* 0x00e80000ca58783b */ /* 0x000fea0000000200 */
[----:B------:R-:W-:Y:S01]  /*4260*/  HMMA.16816.F32 R28, R20, R116, R12 ;  /* 0x00000074141c723c */ /* 0x000fe2000000180c */
[----:B------:R-:W-:Y:S05]  /*4270*/  LDSM.16.M88.4 R12, [R205+0x6000] ;  /* 0x00600000cd0c783b */ /* 0x000fea0000000200 */
[----:B------:R-:W-:Y:S06]  /*4280*/  HMMA.16816.F32 R52, R24, R104, R52 ;  /* 0x000000681834723c */ /* 0x000fec0000001834 */
[----:B------:R-:W-:Y:S01]  /*4290*/  HMMA.16816.F32 R60, R8, R102, R44 ;  /* 0x00000066083c723c */ /* 0x000fe2000000182c */
[----:B------:R-:W-:Y:S05]  /*42a0*/  LDSM.16.M88.4 R100, [R207+0x6800] ;  /* 0x00680000cf64783b */ /* 0x000fea0000000200 */
[C---:B------:R-:W-:Y:S01]  /*42b0*/  HMMA.16816.F32 R68, R36.reuse, R94, R96 ;  /* 0x0000005e2444723c */ /* 0x040fe20000001860 */
[----:B------:R-:W4:Y:S05]  /*42c0*/  LDSM.16.M88.4 R92, [R201+0x6000] ;  /* 0x00600000c95c783b */ /* 0x000f2a0000000200 */
[C---:B--2---:R-:W-:Y:S06]  /*42d0*/  HMMA.16816.F32 R64, R36.reuse, R80, R64 ;  /* 0x000000502440723c */ /* 0x044fec0000001840 */
[----:B------:R-:W-:Y:S01]  /*42e0*/  HMMA.16816.F32 R56, R36, R82, R56 ;  /* 0x000000522438723c */ /* 0x000fe20000001838 */
[----:B------:R-:W2:Y:S05]  /*42f0*/  LDSM.16.M88.4 R80, [R201+0x5000] ;  /* 0x00500000c950783b */ /* 0x000eaa0000000200 */
[----:B------:R-:W-:Y:S06]  /*4300*/  HMMA.16816.F32 R44, R24, R106, R48 ;  /* 0x0000006a182c723c */ /* 0x000fec0000001830 */
[----:B-1----:R-:W-:Y:S06]  /*4310*/  HMMA.16816.F32 R28, R16, R108, R28 ;  /* 0x0000006c101c723c */ /* 0x002fec000000181c */
[----:B------:R-:W-:Y:S06]  /*4320*/  HMMA.16816.F32 R48, R8, R112, R52 ;  /* 0x000000700830723c */ /* 0x000fec0000001834 */
[----:B------:R-:W-:Y:S01]  /*4330*/  HMMA.16816.F32 R36, R20, R118, R60 ;  /* 0x000000761424723c */ /* 0x000fe2000000183c */
[----:B------:R-:W-:Y:S05]  /*4340*/  LDSM.16.M88.4 R60, [R201+0x6800] ;  /* 0x00680000c93c783b */ /* 0x000fea0000000200 */
[C---:B---3--:R-:W-:Y:S06]  /*4350*/  HMMA.16816.F32 R52, R32.reuse, R76, R84 ;  /* 0x0000004c2034723c */ /* 0x048fec0000001854 */
[C---:B------:R-:W-:Y:S01]  /*4360*/  HMMA.16816.F32 R84, R32.reuse, R72, R64 ;  /* 0x000000482054723c */ /* 0x040fe20000001840 */
[----:B------:R-:W-:Y:S05]  /*4370*/  LDSM.16.M88.4 R64, [R207+0x7000] ;  /* 0x00700000cf40783b */ /* 0x000fea0000000200 */
[----:B------:R-:W-:Y:S01]  /*4380*/  HMMA.16816.F32 R96, R32, R74, R56 ;  /* 0x0000004a2060723c */ /* 0x000fe20000001838 */
[----:B------:R-:W1:Y:S05]  /*4390*/  LDSM.16.M88.4 R72, [R196+0xf000] ;  /* 0x00f00000c448783b */ /* 0x000e6a0000000200 */
[----:B------:R-:W-:Y:S06]  /*43a0*/  HMMA.16816.F32 R44, R8, R114, R44 ;  /* 0x00000072082c723c */ /* 0x000fec000000182c */
[----:B----4-:R-:W-:Y:S06]  /*43b0*/  HMMA.16816.F32 R56, R12, R92, R28 ;  /* 0x0000005c0c38723c */ /* 0x010fec000000181c */
[----:B------:R-:W-:Y:S01]  /*43c0*/  HMMA.16816.F32 R76, R32, R78, R68 ;  /* 0x0000004e204c723c */ /* 0x000fe20000001844 */
[----:B------:R-:W3:Y:S05]  /*43d0*/  LDSM.16.M88.4 R68, [R201+0x5800] ;  /* 0x00580000c944783b */ /* 0x000eea0000000200 */
[----:B------:R-:W-:Y:S06]  /*43e0*/  HMMA.16816.F32 R28, R16, R110, R36 ;  /* 0x0000006e101c723c */ /* 0x000fec0000001824 */
[----:B--2---:R-:W-:Y:S06]  /*43f0*/  HMMA.16816.F32 R32, R24, R80, R52 ;  /* 0x000000501820723c */ /* 0x004fec0000001834 */
[----:B------:R-:W-:Y:S01]  /*4400*/  HMMA.16816.F32 R48, R20, R100, R48 ;  /* 0x000000641430723c */ /* 0x000fe20000001830 */
[----:B------:R-:W-:-:S04]  /*4410*/  FMUL.FTZ R2, R56, UR6 ;  /* 0x0000000638027c20 */ /* 0x000fc80008410000 */
[----:B------:R2:W-:Y:S01]  /*4420*/  MUFU.TANH R93, R2 ;  /* 0x00000002005d7308 */ /* 0x0005e20000002400 */
[----:B------:R-:W-:Y:S06]  /*4430*/  HMMA.16816.F32 R36, R20, R102, R44 ;  /* 0x000000661424723c */ /* 0x000fec000000182c */
[----:B------:R-:W-:Y:S06]  /*4440*/  HMMA.16816.F32 R52, R12, R94, R28 ;  /* 0x0000005e0c34723c */ /* 0x000fec000000181c */
[----:B------:R-:W-:Y:S01]  /*4450*/  HMMA.16816.F32 R44, R24, R82, R76 ;  /* 0x00000052182c723c */ /* 0x000fe2000000184c */
[----:B------:R-:W4:Y:S01]  /*4460*/  LDSM.16.M88.4 R80, [R202+0xf000] ;  /* 0x00f00000ca50783b */ /* 0x000f220000000200 */
[----:B--2---:R-:W-:-:S03]  /*4470*/  FMUL.FTZ R2, R57, UR6 ;  /* 0x0000000639027c20 */ /* 0x004fc60008410000 */
[----:B------:R-:W2:Y:S01]  /*4480*/  LDSM.16.M88.4 R76, [R196+0xf800] ;  /* 0x00f80000c44c783b */ /* 0x000ea20000000200 */
[----:B-1----:R-:W-:Y:S01]  /*4490*/  HMMA.16816.F32 R28, R8, R72, R32 ;  /* 0x00000048081c723c */ /* 0x002fe20000001820 */
[----:B------:R1:W-:Y:S05]  /*44a0*/  MUFU.TANH R42, R2 ;  /* 0x00000002002a7308 */ /* 0x0003ea0000002400 */
[C---:B------:R-:W-:Y:S06]  /*44b0*/  HMMA.16816.F32 R48, R16.reuse, R88, R48 ;  /* 0x000000581030723c */ /* 0x040fec0000001830 */
[----:B------:R-:W-:Y:S06]  /*44c0*/  HMMA.16816.F32 R32, R16, R90, R36 ;  /* 0x0000005a1020723c */ /* 0x000fec0000001824 */
[----:B------:R-:W-:Y:S01]  /*44d0*/  HMMA.16816.F32 R36, R8, R74, R44 ;  /* 0x0000004a0824723c */ /* 0x000fe2000000182c */
[----:B-1----:R-:W-:Y:S01]  /*44e0*/  FMUL.FTZ R2, R58, UR6 ;  /* 0x000000063a027c20 */ /* 0x002fe20008410000 */
[----:B------:R-:W-:Y:S03]  /*44f0*/  LDSM.16.M88.4 R72, [R201+0x7000] ;  /* 0x00700000c948783b */ /* 0x000fe60000000200 */
[----:B------:R1:W-:Y:S01]  /*4500*/  MUFU.TANH R92, R2 ;  /* 0x00000002005c7308 */ /* 0x0003e20000002400 */
[----:B------:R-:W-:Y:S06]  /*4510*/  HMMA.16816.F32 R28, R20, R64, R28 ;  /* 0x00000040141c723c */ /* 0x000fec000000181c */
[----:B---3--:R-:W-:Y:S01]  /*4520*/  HMMA.16816.F32 R44, R24, R68, R84 ;  /* 0x00000044182c723c */ /* 0x008fe20000001854 */
[----:B-1----:R-:W-:-:S05]  /*4530*/  FMUL.FTZ R2, R59, UR6 ;  /* 0x000000063b027c20 */ /* 0x002fca0008410000 */
[C---:B------:R-:W-:Y:S01]  /*4540*/  HMMA.16816.F32 R56, R12.reuse, R60, R48 ;  /* 0x0000003c0c38723c */ /* 0x040fe20000001830 */
[----:B------:R1:W3:Y:S05]  /*4550*/  MUFU.TANH R89, R2 ;  /* 0x0000000200597308 */ /* 0x0002ea0000002400 */
[----:B------:R-:W-:Y:S01]  /*4560*/  HMMA.16816.F32 R48, R12, R62, R32 ;  /* 0x0000003e0c30723c */ /* 0x000fe20000001820 */
[----:B------:R-:W5:Y:S05]  /*4570*/  LDSM.16.M88.4 R60, [R207+0x7800] ;  /* 0x00780000cf3c783b */ /* 0x000f6a0000000200 */
[----:B------:R-:W-:Y:S06]  /*4580*/  HMMA.16816.F32 R32, R20, R66, R36 ;  /* 0x000000421420723c */ /* 0x000fec0000001824 */
[----:B----4-:R-:W-:Y:S01]  /*4590*/  HMMA.16816.F32 R28, R16, R80, R28 ;  /* 0x00000050101c723c */ /* 0x010fe2000000181c */
[----:B-1----:R-:W-:-:S04]  /*45a0*/  FMUL.FTZ R2, R52, UR6 ;  /* 0x0000000634027c20 */ /* 0x002fc80008410000 */
[----:B------:R1:W4:Y:S01]  /*45b0*/  MUFU.TANH R43, R2 ;  /* 0x00000002002b7308 */ /* 0x0003220000002400 */
[----:B--2---:R-:W-:Y:S06]  /*45c0*/  HMMA.16816.F32 R36, R8, R76, R44 ;  /* 0x0000004c0824723c */ /* 0x004fec000000182c */
[----:B------:R-:W-:Y:S06]  /*45d0*/  HMMA.16816.F32 R44, R24, R70, R96 ;  /* 0x00000046182c723c */ /* 0x000fec0000001860 */
[----:B------:R-:W-:Y:S01]  /*45e0*/  HMMA.16816.F32 R32, R16, R82, R32 ;  /* 0x000000521020723c */ /* 0x000fe20000001820 */
[----:B-1----:R-:W-:-:S04]  /*45f0*/  FMUL.FTZ R2, R53, UR6 ;  /* 0x0000000635027c20 */ /* 0x002fc80008410000 */
[----:B------:R1:W-:Y:S07]  /*4600*/  MUFU.TANH R88, R2 ;  /* 0x0000000200587308 */ /* 0x0003ee0000002400 */
[----:B-----5:R-:W-:Y:S01]  /*4610*/  HMMA.16816.F32 R24, R20, R60, R36 ;  /* 0x0000003c1418723c */ /* 0x020fe20000001824 */
[----:B------:R-:W-:Y:S11]  /*4620*/  LDSM.16.M88.4 R36, [R201+0x7800] ;  /* 0x00780000c924783b */ /* 0x000ff60000000200 */
[----:B------:R-:W-:Y:S01]  /*4630*/  HMMA.16816.F32 R32, R12, R74, R32 ;  /* 0x0000004a0c20723c */ /* 0x000fe20000001820 */
[----:B-1----:R-:W-:-:S04]  /*4640*/  FMUL.FTZ R2, R54, UR6 ;  /* 0x0000000636027c20 */ /* 0x002fc80008410000 */
[----:B------:R1:W2:Y:S02]  /*4650*/  MUFU.TANH R65, R2 ;  /* 0x0000000200417308 */ /* 0x0002a40000002400 */
[----:B-1----:R-:W-:Y:S02]  /*4660*/  FMUL.FTZ R2, R55, UR6 ;  /* 0x0000000637027c20 */ /* 0x002fe40008410000 */
[----:B------:R-:W-:Y:S04]  /*4670*/  HMMA.16816.F32 R52, R12, R72, R28 ;  /* 0x000000480c34723c */ /* 0x000fe8000000181c */
[----:B------:R1:W5:Y:S02]  /*4680*/  MUFU.TANH R68, R2 ;  /* 0x0000000200447308 */ /* 0x0003640000002400 */
[----:B------:R-:W-:Y:S01]  /*4690*/  HMMA.16816.F32 R28, R8, R78, R44 ;  /* 0x0000004e081c723c */ /* 0x000fe2000000182c */
[----:B-1----:R-:W-:-:S05]  /*46a0*/  FMUL.FTZ R2, R56, UR6 ;  /* 0x0000000638027c20 */ /* 0x002fca0008410000 */
[----:B------:R1:W5:-:S12]  /*46b0*/  MUFU.TANH R116, R2 ;  /* 0x0000000200747308 */ /* 0x0003580000002400 */
[----:B------:R-:W-:-:S06]  /*46c0*/  FMUL.FTZ R7, R52, UR6 ;  /* 0x0000000634077c20 */ /* 0x000fcc0008410000 */
[----:B------:R-:W-:Y:S01]  /*46d0*/  HMMA.16816.F32 R20, R20, R62, R28 ;  /* 0x0000003e1414723c */ /* 0x000fe2000000181c */
[----:B-1----:R-:W-:-:S04]  /*46e0*/  FMUL.FTZ R2, R57, UR6 ;  /* 0x0000000639027c20 */ /* 0x002fc80008410000 */
[----:B------:R1:W-:Y:S02]  /*46f0*/  MUFU.TANH R117, R2 ;  /* 0x0000000200757308 */ /* 0x0003e40000002400 */
[----:B-1----:R-:W-:-:S06]  /*4700*/  FMUL.FTZ R2, R58, UR6 ;  /* 0x000000063a027c20 */ /* 0x002fcc0008410000 */
[----:B------:R1:W-:Y:S02]  /*4710*/  MUFU.TANH R134, R2 ;  /* 0x0000000200867308 */ /* 0x0003e40000002400 */
[----:B-1----:R-:W-:Y:S02]  /*4720*/  FMUL.FTZ R2, R59, UR6 ;  /* 0x000000063b027c20 */ /* 0x002fe40008410000 */
[----:B------:R-:W1:Y:S01]  /*4730*/  LDSM.16.M88.4 R56, [R202+0xf800] ;  /* 0x00f80000ca38783b */ /* 0x000e620000000200 */
[----:B------:R-:W-:-:S04]  /*4740*/  DEPBAR.LE SB0, 0x0 ;  /* 0x000080000000791a */ /* 0x000fc80000000000 */
[----:B------:R3:W5:Y:S02]  /*4750*/  MUFU.TANH R135, R2 ;  /* 0x0000000200877308 */ /* 0x0007640000002400 */
[----:B---3--:R-:W-:-:S06]  /*4760*/  FMUL.FTZ R2, R48, UR6 ;  /* 0x0000000630027c20 */ /* 0x008fcc0008410000 */
[----:B------:R-:W-:Y:S08]  /*4770*/  MUFU.TANH R48, R7 ;  /* 0x0000000700307308 */ /* 0x000ff00000002400 */
[----:B------:R3:W5:Y:S01]  /*4780*/  MUFU.TANH R128, R2 ;  /* 0x0000000200807308 */ /* 0x0007620000002400 */
[C---:B-1----:R-:W-:Y:S06]  /*4790*/  HMMA.16816.F32 R24, R16.reuse, R56, R24 ;  /* 0x000000381018723c */ /* 0x042fec0000001818 */
[----:B------:R-:W-:Y:S01]  /*47a0*/  HMMA.16816.F32 R16, R16, R58, R20 ;  /* 0x0000003a1010723c */ /* 0x000fe20000001814 */
[----:B---3--:R-:W-:-:S02]  /*47b0*/  IMAD.IADD R2, R123, 0x1, -R3 ;  /* 0x000000017b027824 */ /* 0x008fc400078e0a03 */
[----:B------:R-:W-:Y:S01]  /*47c0*/  FMUL.FTZ R3, R49, UR6 ;  /* 0x0000000631037c20 */ /* 0x000fe20008410000 */
[----:B------:R-:W-:Y:S02]  /*47d0*/  IMAD.SHL.U32 R123, R123, 0x2, RZ ;  /* 0x000000027b7b7824 */ /* 0x000fe400078e00ff */
[----:B------:R-:W-:Y:S01]  /*47e0*/  SHF.R.S32.HI R6, RZ, 0x1f, R2 ;  /* 0x0000001fff067819 */ /* 0x000fe20000011402 */
[----:B------:R1:W-:Y:S02]  /*47f0*/  MUFU.TANH R64, R3 ;  /* 0x0000000300407308 */ /* 0x0003e40000002400 */
[----:B------:R-:W-:Y:S02]  /*4800*/  LOP3.LUT R8, R123, 0x6, RZ, 0xc0, !PT ;  /* 0x000000067b087812 */ /* 0x000fe400078ec0ff */
[----:B------:R-:W-:Y:S02]  /*4810*/  LEA.HI R2, R6, R2, RZ, 0x2 ;  /* 0x0000000206027211 */ /* 0x000fe400078f10ff */
[----:B------:R-:W-:-:S02]  /*4820*/  LEA R6, R121, UR25, 0x4 ;  /* 0x0000001979067c11 */ /* 0x000fc4000f8e20ff */
[----:B------:R-:W-:-:S03]  /*4830*/  SHF.R.S32.HI R2, RZ, 0x2, R2 ;  /* 0x00000002ff027819 */ /* 0x000fc60000011402 */
[----:B------:R-:W-:Y:S01]  /*4840*/  HMMA.16816.F32 R24, R12, R36, R24 ;  /* 0x000000240c18723c */ /* 0x000fe20000001818 */
[----:B------:R-:W-:Y:S01]  /*4850*/  IADD3 R6, R6, 0x1, R2 ;  /* 0x0000000106067810 */ /* 0x000fe20007ffe002 */
[----:B------:R-:W-:-:S04]  /*4860*/  FMUL.FTZ R2, R51, UR6 ;  /* 0x0000000633027c20 */ /* 0x000fc80008410000 */
[----:B------:R-:W-:Y:S01]  /*4870*/  HMMA.16816.F32 R12, R12, R38, R16 ;  /* 0x000000260c0c723c */ /* 0x000fe20000001810 */
[----:B------:R3:W5:Y:S01]  /*4880*/  MUFU.TANH R11, R2 ;  /* 0x00000002000b7308 */ /* 0x0007620000002400 */
[----:B-1----:R-:W-:-:S07]  /*4890*/  FMUL.FTZ R3, R50, UR6 ;  /* 0x0000000632037c20 */ /* 0x002fce0008410000 */
[----:B------:R1:W5:Y:S01]  /*48a0*/  MUFU.TANH R49, R3 ;  /* 0x0000000300317308 */ /* 0x0003620000002400 */
[----:B---3--:R-:W-:-:S08]  /*48b0*/  IMAD.U32 R2, RZ, RZ, UR17 ;  /* 0x00000011ff027e24 */ /* 0x008fd0000f8e00ff */
[----:B------:R-:W-:Y:S01]  /*48c0*/  FMUL.FTZ R24, R24, UR6 ;  /* 0x0000000618187c20 */ /* 0x000fe20008410000 */
[----:B------:R-:W-:Y:S02]  /*48d0*/  IMAD R2, R2, 0x40, R8 ;  /* 0x0000004002027824 */ /* 0x000fe400078e0208 */
[----:B------:R-:W-:-:S03]  /*48e0*/  FMUL.FTZ R8, R53, UR6 ;  /* 0x0000000635087c20 */ /* 0x000fc60008410000 */
[----:B------:R-:W-:Y:S01]  /*48f0*/  FMUL.FTZ R14, R14, UR6 ;  /* 0x000000060e0e7c20 */ /* 0x000fe20008410000 */
[----:B------:R-:W-:Y:S01]  /*4900*/  MUFU.TANH R24, R24 ;  /* 0x0000001800187308 */ /* 0x000fe20000002400 */
[----:B-1----:R-:W-:Y:S02]  /*4910*/  IMAD.U32 R3, RZ, RZ, UR28 ;  /* 0x0000001cff037e24 */ /* 0x002fe4000f8e00ff */
[----:B------:R-:W-:Y:S01]  /*4920*/  FMUL.FTZ R12, R12, UR6 ;  /* 0x000000060c0c7c20 */ /* 0x000fe20008410000 */
[----:B------:R-:W-:Y:S02]  /*4930*/  VIADD R7, R2, 0x1 ;  /* 0x0000000102077836 */ /* 0x000fe40000000000 */
[----:B------:R-:W-:Y:S01]  /*4940*/  FMUL.FTZ R13, R13, UR6 ;  /* 0x000000060d0d7c20 */ /* 0x000fe20008410000 */
[----:B------:R-:W-:Y:S01]  /*4950*/  FMUL.FTZ R15, R15, UR6 ;  /* 0x000000060f0f7c20 */ /* 0x000fe20008410000 */
[----:B------:R-:W-:Y:S01]  /*4960*/  IADD3 R6, R3, -UR16, R6 ;  /* 0x8000001003067c10 */ /* 0x000fe2000fffe006 */
[----:B------:R-:W-:Y:S04]  /*4970*/  MUFU.TANH R47, R8 ;  /* 0x00000008002f7308 */ /* 0x000fe80000002400 */
[----:B------:R-:W-:-:S05]  /*4980*/  VIADD R6, R6, UR20 ;  /* 0x0000001406067c36 */ /* 0x000fca0008000000 */
[----:B------:R-:W-:Y:S01]  /*4990*/  VIADDMNMX R9, R6, 0x8, R3, PT ;  /* 0x0000000806097846 */ /* 0x000fe20003800103 */
[----:B------:R-:W-:Y:S01]  /*49a0*/  VIADD R3, R2, 0x8 ;  /* 0x0000000802037836 */ /* 0x000fe20000000000 */
[----:B------:R-:W-:Y:S01]  /*49b0*/  VIMNMX R10, R6, UR28, PT ;  /* 0x0000001c060a7c48 */ /* 0x000fe2000bfe0100 */
[----:B------:R-:W-:Y:S01]  /*49c0*/  FMUL.FTZ R6, R54, UR6 ;  /* 0x0000000636067c20 */ /* 0x000fe20008410000 */
[-C--:B------:R-:W-:Y:S01]  /*49d0*/  ISETP.GE.AND P3, PT, R7, R9.reuse, PT ;  /* 0x000000090700720c */ /* 0x080fe20003f66270 */
[----:B------:R-:W-:Y:S01]  /*49e0*/  MUFU.TANH R14, R14 ;  /* 0x0000000e000e7308 */ /* 0x000fe20000002400 */
[CC--:B------:R-:W-:Y:S02]  /*49f0*/  ISETP.GE.AND P4, PT, R3.reuse, R10.reuse, PT ;  /* 0x0000000a0300720c */ /* 0x0c0fe40003f86270 */
[----:B------:R-:W-:Y:S01]  /*4a00*/  ISETP.GE.AND P1, PT, R3, R9, PT ;  /* 0x000000090300720c */ /* 0x000fe20003f26270 */
[----:B------:R-:W-:Y:S01]  /*4a10*/  VIADD R3, R2, 0x9 ;  /* 0x0000000902037836 */ /* 0x000fe20000000000 */
[-C--:B------:R-:W-:Y:S01]  /*4a20*/  ISETP.GE.AND P6, PT, R7, R10.reuse, PT ;  /* 0x0000000a0700720c */ /* 0x080fe20003fc6270 */
[----:B------:R-:W-:Y:S01]  /*4a30*/  FMUL.FTZ R7, R55, UR6 ;  /* 0x0000000637077c20 */ /* 0x000fe20008410000 */
[----:B------:R-:W-:Y:S01]  /*4a40*/  FSEL R44, R89, -INF , !P3 ;  /* 0xff800000592c7808 */ /* 0x000fe20005800000 */
[----:B------:R1:W3:Y:S01]  /*4a50*/  MUFU.TANH R8, R6 ;  /* 0x0000000600087308 */ /* 0x0002e20000002400 */
[----:B------:R-:W-:-:S02]  /*4a60*/  ISETP.GE.AND P0, PT, R3, R10, PT ;  /* 0x0000000a0300720c */ /* 0x000fc40003f06270 */
[-C--:B------:R-:W-:Y:S01]  /*4a70*/  ISETP.GE.AND P5, PT, R3, R9.reuse, PT ;  /* 0x000000090300720c */ /* 0x080fe20003fa6270 */
[----:B------:R-:W-:Y:S01]  /*4a80*/  VIADD R3, R2, 0x11 ;  /* 0x0000001102037836 */ /* 0x000fe20000000000 */
[----:B------:R-:W-:Y:S02]  /*4a90*/  FSEL R42, R42, -INF , !P6 ;  /* 0xff8000002a2a7808 */ /* 0x000fe40007000000 */
[----:B----4-:R-:W-:Y:S01]  /*4aa0*/  FSEL R43, R43, -INF , !P4 ;  /* 0xff8000002b2b7808 */ /* 0x010fe20006000000 */
[----:B------:R4:W-:Y:S01]  /*4ab0*/  MUFU.TANH R30, R7 ;  /* 0x00000007001e7308 */ /* 0x0009e20000002400 */
[C---:B------:R-:W-:Y:S02]  /*4ac0*/  ISETP.GE.AND P3, PT, R3.reuse, R10, PT ;  /* 0x0000000a0300720c */ /* 0x040fe40003f66270 */
[----:B------:R-:W-:Y:S01]  /*4ad0*/  ISETP.GE.AND P4, PT, R3, R9, PT ;  /* 0x000000090300720c */ /* 0x000fe20003f86270 */
[----:B------:R-:W-:Y:S01]  /*4ae0*/  VIADD R3, R2, 0x18 ;  /* 0x0000001802037836 */ /* 0x000fe20000000000 */
[----:B--2---:R-:W-:-:S02]  /*4af0*/  FSEL R46, R65, -INF , !P1 ;  /* 0xff800000412e7808 */ /* 0x004fc40004800000 */
[----:B------:R-:W-:Y:S01]  /*4b00*/  FSEL R36, R88, -INF , !P0 ;  /* 0xff80000058247808 */ /* 0x000fe20004000000 */
[----:B------:R-:W-:Y:S01]  /*4b10*/  MUFU.TANH R12, R12 ;  /* 0x0000000c000c7308 */ /* 0x000fe20000002400 */
[C---:B-1----:R-:W-:Y:S01]  /*4b20*/  VIADD R6, R2.reuse, 0x10 ;  /* 0x0000001002067836 */ /* 0x042fe20000000000 */
[CC--:B------:R-:W-:Y:S02]  /*4b30*/  ISETP.GE.AND P1, PT, R3.reuse, R10.reuse, PT ;  /* 0x0000000a0300720c */ /* 0x0c0fe40003f26270 */
[-C--:B------:R-:W-:Y:S01]  /*4b40*/  ISETP.GE.AND P0, PT, R3, R9.reuse, PT ;  /* 0x000000090300720c */ /* 0x080fe20003f06270 */
[----:B------:R-:W-:Y:S01]  /*4b50*/  VIADD R3, R2, 0x19 ;  /* 0x0000001902037836 */ /* 0x000fe20000000000 */
[CC--:B------:R-:W-:Y:S02]  /*4b60*/  ISETP.GE.AND P2, PT, R6.reuse, R10.reuse, PT ;  /* 0x0000000a0600720c */ /* 0x0c0fe40003f46270 */
[----:B------:R-:W-:Y:S01]  /*4b70*/  ISETP.GE.AND P6, PT, R6, R9, PT ;  /* 0x000000090600720c */ /* 0x000fe20003fc6270 */
[----:B------:R-:W-:Y:S01]  /*4b80*/  FMUL.FTZ R6, R32, UR6 ;  /* 0x0000000620067c20 */ /* 0x000fe20008410000 */
[----:B-----5:R-:W-:Y:S01]  /*4b90*/  FSEL R45, R68, -INF , !P5 ;  /* 0xff800000442d7808 */ /* 0x020fe20006800000 */
[----:B----4-:R-:W-:Y:S01]  /*4ba0*/  FMUL.FTZ R7, R35, UR6 ;  /* 0x0000000623077c20 */ /* 0x010fe20008410000 */
[----:B------:R-:W-:Y:S01]  /*4bb0*/  FSEL R116, R116, -INF , !P2 ;  /* 0xff80000074747808 */ /* 0x000fe20005000000 */
[----:B------:R1:W2:Y:S01]  /*4bc0*/  MUFU.TANH R29, R6 ;  /* 0x00000006001d7308 */ /* 0x0002a20000002400 */
[----:B------:R-:W-:-:S02]  /*4bd0*/  ISETP.GE.AND P5, PT, R3, R10, PT ;  /* 0x0000000a0300720c */ /* 0x000fc40003fa6270 */
[----:B------:R-:W-:Y:S01]  /*4be0*/  ISETP.GE.AND P2, PT, R3, R9, PT ;  /* 0x000000090300720c */ /* 0x000fe20003f46270 */
[----:B------:R-:W-:Y:S01]  /*4bf0*/  VIADD R3, R2, 0x20 ;  /* 0x0000002002037836 */ /* 0x000fe20000000000 */
[----:B------:R-:W-:Y:S02]  /*4c00*/  FSEL R135, R135, -INF , !P4 ;  /* 0xff80000087877808 */ /* 0x000fe40006000000 */
[----:B------:R-:W-:Y:S01]  /*4c10*/  FSEL R128, R128, -INF , !P1 ;  /* 0xff80000080807808 */ /* 0x000fe20004800000 */
[----:B------:R4:W-:Y:S01]  /*4c20*/  MUFU.TANH R20, R7 ;  /* 0x0000000700147308 */ /* 0x0009e20000002400 */
[----:B------:R-:W-:Y:S02]  /*4c30*/  FSEL R134, R134, -INF , !P6 ;  /* 0xff80000086867808 */ /* 0x000fe40007000000 */
[----:B------:R-:W-:Y:S02]  /*4c40*/  ISETP.GE.AND P6, PT, R3, R10, PT ;  /* 0x0000000a0300720c */ /* 0x000fe40003fc6270 */
[----:B------:R-:W-:-:S02]  /*4c50*/  FSEL R117, R117, -INF , !P3 ;  /* 0xff80000075757808 */ /* 0x000fc40005800000 */
[----:B------:R-:W-:Y:S01]  /*4c60*/  FSEL R152, R11, -INF , !P2 ;  /* 0xff8000000b987808 */ /* 0x000fe20005000000 */
[----:B------:R-:W-:Y:S01]  /*4c70*/  MUFU.TANH R13, R13 ;  /* 0x0000000d000d7308 */ /* 0x000fe20000002400 */
[----:B-1----:R-:W-:Y:S01]  /*4c80*/  FMUL.FTZ R6, R33, UR6 ;  /* 0x0000000621067c20 */ /* 0x002fe20008410000 */
[----:B------:R-:W-:Y:S01]  /*4c90*/  FSEL R184, R48, -INF , !P6 ;  /* 0xff80000030b87808 */ /* 0x000fe20007000000 */
[----:B------:R-:W-:Y:S01]  /*4ca0*/  BAR.SYNC.DEFER_BLOCKING 0x0 ;  /* 0x0000000000007b1d */ /* 0x000fe20000010000 */
[----:B------:R-:W-:Y:S01]  /*4cb0*/  ISETP.GE.AND P3, PT, R3, R9, PT ;  /* 0x000000090300720c */ /* 0x000fe20003f66270 */
[----:B------:R-:W-:Y:S01]  /*4cc0*/  VIADD R3, R2, 0x28 ;  /* 0x0000002802037836 */ /* 0x000fe20000000000 */
[----:B------:R-:W-:Y:S02]  /*4cd0*/  FSEL R153, R49, -INF , !P0 ;  /* 0xff80000031997808 */ /* 0x000fe40004000000 */
[----:B---3--:R-:W-:Y:S01]  /*4ce0*/  FSEL R245, R8, -INF , !P3 ;  /* 0xff80000008f57808 */ /* 0x008fe20005800000 */
[----:B------:R1:W-:Y:S01]  /*4cf0*/  MUFU.TANH R28, R6 ;  /* 0x00000006001c7308 */ /* 0x0003e20000002400 */
[----:B----4-:R-:W-:Y:S01]  /*4d00*/  FMUL.FTZ R7, R25, UR6 ;  /* 0x0000000619077c20 */ /* 0x010fe20008410000 */
[----:B------:R-:W-:-:S02]  /*4d10*/  FSEL R133, R64, -INF , !P5 ;  /* 0xff80000040857808 */ /* 0x000fc40006800000 */
[C---:B------:R-:W-:Y:S02]  /*4d20*/  ISETP.GE.AND P0, PT, R3.reuse, R10, PT ;  /* 0x0000000a0300720c */ /* 0x040fe40003f06270 */
[----:B------:R-:W-:Y:S01]  /*4d30*/  ISETP.GE.AND P5, PT, R3, R9, PT ;  /* 0x000000090300720c */ /* 0x000fe20003fa6270 */
[----:B------:R-:W-:Y:S01]  /*4d40*/  VIADD R3, R2, 0x30 ;  /* 0x0000003002037836 */ /* 0x000fe20000000000 */
[----:B------:R3:W-:Y:S01]  /*4d50*/  MUFU.TANH R11, R7 ;  /* 0x00000007000b7308 */ /* 0x0007e20000002400 */
[----:B--2---:R-:W-:-:S03]  /*4d60*/  FSEL R186, R29, -INF , !P0 ;  /* 0xff8000001dba7808 */ /* 0x004fc60004000000 */
[----:B------:R-:W-:-:S04]  /*4d70*/  ISETP.GE.AND P3, PT, R3, R10, PT ;  /* 0x0000000a0300720c */ /* 0x000fc80003f66270 */
[----:B------:R-:W-:Y:S01]  /*4d80*/  FSEL R251, R24, -INF , !P3 ;  /* 0xff80000018fb7808 */ /* 0x000fe20005800000 */
[----:B-1----:R-:W-:Y:S01]  /*4d90*/  FMUL.FTZ R6, R34, UR6 ;  /* 0x0000000622067c20 */ /* 0x002fe20008410000 */
[----:B------:R-:W-:Y:S01]  /*4da0*/  ISETP.GE.AND P3, PT, R2, R9, PT ;  /* 0x000000090200720c */ /* 0x000fe20003f66270 */
[----:B------:R-:W-:Y:S03]  /*4db0*/  MUFU.TANH R15, R15 ;  /* 0x0000000f000f7308 */ /* 0x000fe60000002400 */
[----:B------:R-:W-:Y:S01]  /*4dc0*/  FSEL R34, R92, -INF , !P3 ;  /* 0xff8000005c227808 */ /* 0x000fe20005800000 */
[----:B---3--:R-:W-:-:S04]  /*4dd0*/  FMUL.FTZ R7, R27, UR6 ;  /* 0x000000061b077c20 */ /* 0x008fc80008410000 */
[----:B------:R1:W2:Y:S08]  /*4de0*/  MUFU.TANH R21, R6 ;  /* 0x0000000600157308 */ /* 0x0002b00000002400 */
[----:B------:R-:W-:Y:S01]  /*4df0*/  MUFU.TANH R7, R7 ;  /* 0x0000000700077308 */ /* 0x000fe20000002400 */
[----:B-1----:R-:W-:Y:S01]  /*4e00*/  VIADD R6, R2, 0x21 ;  /* 0x0000002102067836 */ /* 0x002fe20000000000 */
[----:B--2---:R-:W-:-:S04]  /*4e10*/  FSEL R246, R21, -INF , !P5 ;  /* 0xff80000015f67808 */ /* 0x004fc80006800000 */
[CC--:B------:R-:W-:Y:S02]  /*4e20*/  ISETP.GE.AND P4, PT, R6.reuse, R10.reuse, PT ;  /* 0x0000000a0600720c */ /* 0x0c0fe40003f86270 */
[-C--:B------:R-:W-:Y:S01]  /*4e30*/  ISETP.GE.AND P1, PT, R6, R9.reuse, PT ;  /* 0x000000090600720c */ /* 0x080fe20003f26270 */
[C---:B------:R-:W-:Y:S01]  /*4e40*/  VIADD R6, R2.reuse, 0x29 ;  /* 0x0000002902067836 */ /* 0x040fe20000000000 */
[----:B------:R-:W-:Y:S02]  /*4e50*/  FSEL R185, R47, -INF , !P4 ;  /* 0xff8000002fb97808 */ /* 0x000fe40006000000 */
[-C--:B------:R-:W-:Y:S01]  /*4e60*/  ISETP.GE.AND P4, PT, R3, R9.reuse, PT ;  /* 0x000000090300720c */ /* 0x080fe20003f86270 */
[----:B------:R-:W-:Y:S01]  /*4e70*/  VIADD R3, R2, 0x38 ;  /* 0x0000003802037836 */ /* 0x000fe20000000000 */
[C---:B------:R-:W-:Y:S02]  /*4e80*/  ISETP.GE.AND P2, PT, R6.reuse, R10, PT ;  /* 0x0000000a0600720c */ /* 0x040fe40003f46270 */
[----:B------:R-:W-:Y:S01]  /*4e90*/  ISETP.GE.AND P6, PT, R6, R9, PT ;  /* 0x000000090600720c */ /* 0x000fe20003fc6270 */
[----:B------:R-:W-:Y:S01]  /*4ea0*/  FMUL.FTZ R6, R26, UR6 ;  /* 0x000000061a067c20 */ /* 0x000fe20008410000 */
[----:B------:R-:W-:-:S02]  /*4eb0*/  FSEL R244, R30, -INF , !P1 ;  /* 0xff8000001ef47808 */ /* 0x000fc40004800000 */
[----:B------:R-:W-:Y:S01]  /*4ec0*/  FSEL R247, R20, -INF , !P6 ;  /* 0xff80000014f77808 */ /* 0x000fe20007000000 */
[----:B------:R1:W2:Y:S01]  /*4ed0*/  MUFU.TANH R8, R6 ;  /* 0x0000000600087308 */ /* 0x0002a20000002400 */
[-C--:B------:R-:W-:Y:S02]  /*4ee0*/  ISETP.GE.AND P6, PT, R2, R10.reuse, PT ;  /* 0x0000000a0200720c */ /* 0x080fe40003fc6270 */
[----:B------:R-:W-:Y:S02]  /*4ef0*/  FSEL R187, R28, -INF , !P2 ;  /* 0xff8000001cbb7808 */ /* 0x000fe40005000000 */
[C---:B------:R-:W-:Y:S02]  /*4f00*/  ISETP.GE.AND P2, PT, R3.reuse, R9, PT ;  /* 0x000000090300720c */ /* 0x040fe40003f46270 */
[----:B------:R-:W-:-:S04]  /*4f10*/  ISETP.GE.AND P5, PT, R3, R10, PT ;  /* 0x0000000a0300720c */ /* 0x000fc80003fa6270 */
[----:B------:R-:W-:Y:S01]  /*4f20*/  FSEL R252, R12, -INF , !P5 ;  /* 0xff8000000cfc7808 */ /* 0x000fe20006800000 */
[----:B-1----:R-:W-:Y:S01]  /*4f30*/  VIADD R6, R2, 0x31 ;  /* 0x0000003102067836 */ /* 0x002fe20000000000 */
[----:B--2---:R-:W-:Y:S01]  /*4f40*/  FSEL R164, R8, -INF , !P4 ;  /* 0xff80000008a47808 */ /* 0x004fe20006000000 */
[----:B------:R-:W-:-:S03]  /*4f50*/  VIADD R2, R2, 0x39 ;  /* 0x0000003902027836 */ /* 0x000fc60000000000 */
[-C--:B------:R-:W-:Y:S02]  /*4f60*/  ISETP.GE.AND P1, PT, R6, R10.reuse, PT ;  /* 0x0000000a0600720c */ /* 0x080fe40003f26270 */
[C---:B------:R-:W-:Y:S02]  /*4f70*/  ISETP.GE.AND P4, PT, R2.reuse, R10, PT ;  /* 0x0000000a0200720c */ /* 0x040fe40003f86270 */
[----:B------:R-:W-:Y:S02]  /*4f80*/  FSEL R250, R11, -INF , !P1 ;  /* 0xff8000000bfa7808 */ /* 0x000fe40004800000 */
[-C--:B------:R-:W-:Y:S02]  /*4f90*/  ISETP.GE.AND P1, PT, R2, R9.reuse, PT ;  /* 0x000000090200720c */ /* 0x080fe40003f26270 */
[----:B------:R-:W-:Y:S02]  /*4fa0*/  FSEL R2, R14, -INF , !P2 ;  /* 0xff8000000e027808 */ /* 0x000fe40005000000 */
[----:B------:R-:W-:-:S02]  /*4fb0*/  ISETP.GE.AND P0, PT, R6, R9, PT ;  /* 0x000000090600720c */ /* 0x000fc40003f06270 */
[----:B------:R-:W-:Y:S01]  /*4fc0*/  FSEL R11, R93, -INF , !P6 ;  /* 0xff8000005d0b7808 */ /* 0x000fe20007000000 */
[----:B------:R1:W-:Y:S01]  /*4fd0*/  STL [R1+0x40], R2 ;  /* 0x0000400201007387 */ /* 0x0003e20000100800 */
[----:B------:R-:W-:Y:S02]  /*4fe0*/  FSEL R173, R7, -INF , !P0 ;  /* 0xff80000007ad7808 */ /* 0x000fe40004000000 */
[----:B------:R-:W-:Y:S02]  /*4ff0*/  PLOP3.LUT P0, PT, PT, PT, UP0, 0x80, 0x0 ;  /* 0x000000000000781c */ /* 0x000fe40003f0f008 */
[----:B------:R-:W-:Y:S02]  /*5000*/  FSEL R174, R13, -INF , !P4 ;  /* 0xff8000000dae7808 */ /* 0x000fe40006000000 */
[----:B------:R-:W-:-:S09]  /*5010*/  FSEL R166, R15, -INF , !P1 ;  /* 0xff8000000fa67808 */ /* 0x000fd20004800000 */
[----:B------:R-:W-:Y:S05]  /*5020*/  @!P0 BRA `(.L_x_638) ;  /* 0x0000000800548947 */ /* 0x000fea0003800000 */
[----:B------:R-:W-:Y:S01]  /*5030*/  ULDC UR6, c[0x0][0x2d0] ;  /* 0x0000b40000067ab9 */ /* 0x000fe20000000800 */
[----:B------:R-:W-:Y:S01]  /*5040*/  UIADD3 UR7, UR19, -0x2, URZ ;  /* 0xfffffffe13077890 */ /* 0x000fe2000fffe03f */
[----:B------:R-:W-:Y:S01]  /*5050*/  ISETP.GE.AND P6, PT, R40, UR6, PT ;  /* 0x0000000628007c0c */ /* 0x000fe2000bfc6270 */
[----:B------:R-:W-:Y:S01]  /*5060*/  BSSY B0, `(.L_x_639) ;  /* 0x0000090000007945 */ /* 0x000fe20003800000 */
[----:B------:R-:W-:Y:S01]  /*5070*/  ISETP.GE.AND P5, PT, R129, UR6, PT ;  /* 0x0000000681007c0c */ /* 0x000fe2000bfa6270 */
[----:B------:R-:W-:Y:S01]  /*5080*/  UIMAD UR5, UR5, UR7, URZ ;  /* 0x00000007050572a4 */ /* 0x000fe2000f8e023f */
[----:B------:R-:W-:Y:S01]  /*5090*/  ISETP.GE.AND P4, PT, R127, UR6, PT ;  /* 0x000000067f007c0c */ /* 0x000fe2000bf86270 */
[----:B-1----:R-:W-:Y:S01]  /*50a0*/  IMAD.WIDE.U32 R2, R120, UR7, R124 ;  /* 0x0000000778027c25 */ /* 0x002fe2000f8e007c */
        /* <DEDUP_REMOVED lines=133> */
[----:B------:R-:W-:-:S04]  /*5900*/  LEA R2, P1, R3, UR6, 0x1 ;  /* 0x0000000603027c11 */ /* 0x000fc8000f8208ff */
[----:B------:R-:W-:-:S05]  /*5910*/  LEA.HI.X R3, R3, UR7, R6, 0x1, P1 ;  /* 0x0000000703037c11 */ /* 0x000fca00088f0c06 */
[----:B------:R-:W-:Y:S01]  /*5920*/  @!PT LDS RZ, [RZ] ;  /* 0x00000000fffff984 */ /* 0x000fe20000000800 */
[----:B------:R-:W-:Y:S01]  /*5930*/  @!PT LDS RZ, [RZ] ;  /* 0x00000000fffff984 */ /* 0x000fe20000000800 */
[----:B------:R-:W-:Y:S01]  /*5940*/  @!PT LDS RZ, [RZ] ;  /* 0x00000000fffff984 */ /* 0x000fe20000000800 */
[----:B------:R1:W-:Y:S04]  /*5950*/  LDGSTS.E.BYPASS.LTC128B.128 [R223+0xf800], desc[UR26][R2.64+0x180] ;  /* 0x0f80018002df7fae */ /* 0x0003e8000b901d5a */
.L_x_640:
[----:B------:R-:W-:Y:S05]  /*5960*/  BSYNC B0 ;  /* 0x0000000000007941 */ /* 0x000fea0003800000 */
.L_x_639:
[----:B------:R-:W0:Y:S02]  /*5970*/  LDGDEPBAR ;  /* 0x00000000000079af */ /* 0x000e240000000000 */
.L_x_638:
[----:B------:R-:W-:Y:S01]  /*5980*/  STL [R1+0x74], R201 ;  /* 0x000074c901007387 */ /* 0x000fe20000100800 */
[----:B-1----:R-:W-:Y:S01]  /*5990*/  FMNMX.FTZ R2, R11, R42, !PT ;  /* 0x0000002a0b027209 */ /* 0x002fe20007810000 */
[----:B------:R-:W-:Y:S02]  /*59a0*/  ULDC UR6, c[0x0][0x2ec] ;  /* 0x0000bb0000067ab9 */ /* 0x000fe40000000800 */
[----:B------:R-:W-:Y:S04]  /*59b0*/  STL [R1+0x70], R196 ;  /* 0x000070c401007387 */ /* 0x000fe80000100800 */
[----:B------:R1:W-:Y:S04]  /*59c0*/  STL [R1+0x6c], R10 ;  /* 0x00006c0a01007387 */ /* 0x0003e80000100800 */
[----:B-1----:R-:W2:Y:S01]  /*59d0*/  LDL.LU R10, [R1+0x40] ;  /* 0x00004000010a7983 */ /* 0x002ea20000300800 */
[----:B------:R-:W-:-:S02]  /*59e0*/  FMNMX.FTZ R2, R43, R2, !PT ;  /* 0x000000022b027209 */ /* 0x000fc40007810000 */
[----:B------:R-:W-:Y:S01]  /*59f0*/  LEA R197, R5, UR4, 0x1 ;  /* 0x0000000405c57c11 */ /* 0x000fe2000f8e08ff */
[----:B------:R-:W-:Y:S01]  /*5a00*/  STL [R1+0x68], R9 ;  /* 0x0000680901007387 */ /* 0x000fe20000100800 */
[----:B------:R-:W-:Y:S02]  /*5a10*/  FMNMX.FTZ R2, R36, R2, !PT ;  /* 0x0000000224027209 */ /* 0x000fe40007810000 */
[----:B------:R-:W-:Y:S01]  /*5a20*/  LEA R198, R4, R197, 0x1 ;  /* 0x000000c504c67211 */ /* 0x000fe200078e08ff */
[----:B---3--:R-:W-:Y:S01]  /*5a30*/  LDSM.16.MT88.4 R16, [R197+0x12000] ;  /* 0x01200000c510783b */ /* 0x008fe20000004200 */
[----:B------:R-:W-:Y:S01]  /*5a40*/  FMNMX.FTZ R2, R116, R2, !PT ;  /* 0x0000000274027209 */ /* 0x000fe20007810000 */
[C---:B------:R-:W-:Y:S01]  /*5a50*/  IMAD R200, R0.reuse, 0x2, R197 ;  /* 0x0000000200c87824 */ /* 0x040fe200078e02c5 */
[----:B------:R-:W-:Y:S01]  /*5a60*/  LEA R199, R0, R198, 0x1 ;  /* 0x000000c600c77211 */ /* 0x000fe200078e08ff */
        /* <DEDUP_REMOVED lines=26> */
[----:B------:R-:W-:-:S03]  /*5c10*/  FMNMX.FTZ R2, R247, R2, !PT ;  /* 0x00000002f7027209 */ /* 0x000fc60007810000 */
[----:B------:R-:W1:Y:S01]  /*5c20*/  SHFL.BFLY PT, R6, R132, 0x2, 0x1f ;  /* 0x0c401f0084067f89 */ /* 0x000e6200000e0000 */
[----:B------:R-:W-:-:S04]  /*5c30*/  FMNMX.FTZ R2, R164, R2, !PT ;  /* 0x00000002a4027209 */ /* 0x000fc80007810000 */
[----:B------:R-:W-:Y:S02]  /*5c40*/  FMNMX.FTZ R2, R173, R2, !PT ;  /* 0x00000002ad027209 */ /* 0x000fe40007810000 */
[----:B-1----:R-:W-:-:S05]  /*5c50*/  FMNMX.FTZ R132, R132, R6, !PT ;  /* 0x0000000684847209 */ /* 0x002fca0007810000 */
[----:B------:R-:W1:Y:S02]  /*5c60*/  SHFL.BFLY PT, R6, R132, 0x1, 0x1f ;  /* 0x0c201f0084067f89 */ /* 0x000e6400000e0000 */
[----:B-1----:R-:W-:-:S04]  /*5c70*/  FMNMX.FTZ R132, R132, R6, !PT ;  /* 0x0000000684847209 */ /* 0x002fc80007810000 */
[C---:B------:R-:W-:Y:S01]  /*5c80*/  FSETP.NEU.FTZ.AND P1, PT, R132.reuse, -INF , PT ;  /* 0xff8000008400780b */ /* 0x040fe20003f3d000 */
[----:B------:R-:W-:-:S05]  /*5c90*/  FMUL.FTZ R8, R132, UR6 ;  /* 0x0000000684087c20 */ /* 0x000fca0008410000 */
[----:B------:R-:W-:-:S05]  /*5ca0*/  FSEL R8, R8, RZ, P1 ;  /* 0x000000ff08087208 */ /* 0x000fca0000800000 */
[----:B------:R-:W-:-:S04]  /*5cb0*/  FFMA.FTZ R6, R43, UR6, -R8 ;  /* 0x000000062b067c23 */ /* 0x000fc80008010808 */
[----:B------:R1:W-:Y:S02]  /*5cc0*/  MUFU.EX2 R157, R6 ;  /* 0x00000006009d7308 */ /* 0x0003e40000000800 */
[----:B-1----:R-:W-:Y:S02]  /*5cd0*/  FFMA.FTZ R6, R36, UR6, -R8 ;  /* 0x0000000624067c23 */ /* 0x002fe40008010808 */
[----:B------:R-:W-:Y:S04]  /*5ce0*/  LDSM.16.MT88.4 R36, [R198+0x10000] ;  /* 0x01000000c624783b */ /* 0x000fe80000004200 */
[----:B------:R-:W1:Y:S01]  /*5cf0*/  MUFU.EX2 R167, R6 ;  /* 0x0000000600a77308 */ /* 0x000e620000000800 */
[----:B--2---:R-:W-:-:S04]  /*5d00*/  FMNMX.FTZ R2, R10, R2, !PT ;  /* 0x000000020a027209 */ /* 0x004fc80007810000 */
[----:B------:R-:W-:-:S05]  /*5d10*/  FMNMX.FTZ R2, R166, R2, !PT ;  /* 0x00000002a6027209 */ /* 0x000fca0007810000 */
[----:B------:R-:W2:Y:S02]  /*5d20*/  SHFL.BFLY PT, R3, R2, 0x2, 0x1f ;  /* 0x0c401f0002037f89 */ /* 0x000ea400000e0000 */
[----:B--2---:R-:W-:Y:S01]  /*5d30*/  FMNMX.FTZ R2, R2, R3, !PT ;  /* 0x0000000302027209 */ /* 0x004fe20007810000 */
[----:B------:R-:W-:-:S04]  /*5d40*/  FFMA.FTZ R3, R11, UR6, -R8 ;  /* 0x000000060b037c23 */ /* 0x000fc80008010808 */
[----:B------:R-:W2:Y:S01]  /*5d50*/  SHFL.BFLY PT, R7, R2, 0x1, 0x1f ;  /* 0x0c201f0002077f89 */ /* 0x000ea200000e0000 */
[----:B------:R2:W-:Y:S02]  /*5d60*/  MUFU.EX2 R230, R3 ;  /* 0x0000000300e67308 */ /* 0x0005e40000000800 */
[----:B--2---:R-:W-:Y:S01]  /*5d70*/  FMNMX.FTZ R3, R2, R7, !PT ;  /* 0x0000000702037209 */ /* 0x004fe20007810000 */
[----:B------:R-:W-:Y:S02]  /*5d80*/  FFMA.FTZ R2, R42, UR6, -R8 ;  /* 0x000000062a027c23 */ /* 0x000fe40008010808 */
[----:B------:R-:W2:Y:S01]  /*5d90*/  LDSM.16.MT88.4 R40, [R197+0x10000] ;  /* 0x01000000c528783b */ /* 0x000ea20000004200 */
[C---:B------:R-:W-:Y:S02]  /*5da0*/  FSETP.NEU.FTZ.AND P1, PT, R3.reuse, -INF , PT ;  /* 0xff8000000300780b */ /* 0x040fe40003f3d000 */
[----:B------:R3:W4:Y:S02]  /*5db0*/  MUFU.EX2 R231, R2 ;  /* 0x0000000200e77308 */ /* 0x0007240000000800 */
[----:B---3--:R-:W-:-:S05]  /*5dc0*/  FMUL.FTZ R2, R3, UR6 ;  /* 0x0000000603027c20 */ /* 0x008fca0008410000 */
[----:B------:R-:W-:-:S05]  /*5dd0*/  FSEL R2, R2, RZ, P1 ;  /* 0x000000ff02027208 */ /* 0x000fca0000800000 */
[--C-:B------:R-:W-:Y:S01]  /*5de0*/  FFMA.FTZ R6, R34, UR6, -R2.reuse ;  /* 0x0000000622067c23 */ /* 0x100fe20008010802 */
[--C-:B------:R-:W-:Y:S01]  /*5df0*/  FFMA.FTZ R0, R46, UR6, -R2.reuse ;  /* 0x000000062e007c23 */ /* 0x100fe20008010802 */
[----:B------:R-:W3:Y:S01]  /*5e00*/  LDSM.16.MT88.4 R32, [R200+0x12000] ;  /* 0x01200000c820783b */ /* 0x000ee20000004200 */
[--C-:B------:R-:W-:Y:S01]  /*5e10*/  FFMA.FTZ R4, R44, UR6, -R2.reuse ;  /* 0x000000062c047c23 */ /* 0x100fe20008010802 */
[----:B------:R1:W-:Y:S08]  /*5e20*/  MUFU.EX2 R9, R6 ;  /* 0x0000000600097308 */ /* 0x0003f00000000800 */
[----:B------:R4:W-:Y:S08]  /*5e30*/  MUFU.EX2 R158, R0 ;  /* 0x00000000009e7308 */ /* 0x0009f00000000800 */
[----:B------:R2:W2:Y:S01]  /*5e40*/  MUFU.EX2 R159, R4 ;  /* 0x00000004009f7308 */ /* 0x0004a20000000800 */
[----:B-1----:R-:W-:Y:S01]  /*5e50*/  F2FP.F16.F32.PACK_AB R6, R167, R157 ;  /* 0x0000009da706723e */ /* 0x002fe200000000ff */
[----:B----4-:R-:W-:-:S02]  /*5e60*/  FFMA.FTZ R0, R45, UR6, -R2 ;  /* 0x000000062d007c23 */ /* 0x010fc40008010802 */
[----:B------:R-:W-:Y:S04]  /*5e70*/  LDSM.16.MT88.4 R44, [R197+0x14000] ;  /* 0x01400000c52c783b */ /* 0x000fe80000004200 */
[----:B------:R1:W4:Y:S01]  /*5e80*/  MUFU.EX2 R172, R0 ;  /* 0x0000000000ac7308 */ /* 0x0003220000000800 */
[----:B--2---:R-:W-:Y:S02]  /*5e90*/  F2FP.F16.F32.PACK_AB R4, R231, R230 ;  /* 0x000000e6e704723e */ /* 0x004fe400000000ff */
[----:B------:R-:W-:Y:S01]  /*5ea0*/  F2FP.F16.F32.PACK_AB R5, R159, R9 ;  /* 0x000000099f05723e */ /* 0x000fe200000000ff */
[----:B-1----:R-:W-:Y:S01]  /*5eb0*/  FFMA.FTZ R0, R116, UR6, -R8 ;  /* 0x0000000674007c23 */ /* 0x002fe20008010808 */
[----:B----4-:R-:W-:-:S03]  /*5ec0*/  F2FP.F16.F32.PACK_AB R7, R172, R158 ;  /* 0x0000009eac07723e */ /* 0x010fc600000000ff */
[----:B------:R1:W2:Y:S04]  /*5ed0*/  MUFU.EX2 R136, R0 ;  /* 0x0000000000887308 */ /* 0x0002a80000000800 */
[C---:B------:R-:W-:Y:S06]  /*5ee0*/  HMMA.16816.F32 R108, R4.reuse, R16, RZ ;  /* 0x00000010046c723c */ /* 0x040fec00000018ff */
[C---:B------:R-:W-:Y:S01]  /*5ef0*/  HMMA.16816.F32 R124, R4.reuse, R18, RZ ;  /* 0x00000012047c723c */ /* 0x040fe200000018ff */
[----:B------:R-:W4:Y:S05]  /*5f00*/  LDSM.16.MT88.4 R16, [R197+0x16000] ;  /* 0x01600000c510783b */ /* 0x000f2a0000004200 */
[----:B------:R-:W-:Y:S01]  /*5f10*/  HMMA.16816.F32 R112, R4, R40, RZ ;  /* 0x000000280470723c */ /* 0x000fe200000018ff */
[----:B-1----:R-:W-:-:S04]  /*5f20*/  FFMA.FTZ R0, R117, UR6, -R8 ;  /* 0x0000000675007c23 */ /* 0x002fc80008010808 */
[----:B------:R1:W4:Y:S01]  /*5f30*/  MUFU.EX2 R140, R0 ;  /* 0x00000000008c7308 */ /* 0x0003220000000800 */
[C---:B------:R-:W-:Y:S01]  /*5f40*/  HMMA.16816.F32 R92, R4.reuse, R42, RZ ;  /* 0x0000002a045c723c */ /* 0x040fe200000018ff */
[----:B------:R-:W4:Y:S05]  /*5f50*/  LDSM.16.MT88.4 R40, [R200+0x16000] ;  /* 0x01600000c828783b */ /* 0x000f2a0000004200 */
[C---:B------:R-:W-:Y:S06]  /*5f60*/  HMMA.16816.F32 R80, R4.reuse, R36, RZ ;  /* 0x000000240450723c */ /* 0x040fec00000018ff */
[----:B------:R-:W-:Y:S01]  /*5f70*/  HMMA.16816.F32 R68, R4, R38, RZ ;  /* 0x000000260444723c */ /* 0x000fe200000018ff */
[----:B------:R-:W4:Y:S01]  /*5f80*/  LDSM.16.MT88.4 R36, [R200+0x14000] ;  /* 0x01400000c824783b */ /* 0x000f220000004200 */
[----:B-1----:R-:W-:-:S04]  /*5f90*/  FFMA.FTZ R0, R128, UR6, -R8 ;  /* 0x0000000680007c23 */ /* 0x002fc80008010808 */
[C---:B------:R-:W-:Y:S01]  /*5fa0*/  HMMA.16816.F32 R104, R4.reuse, R12, RZ ;  /* 0x0000000c0468723c */ /* 0x040fe200000018ff */
[----:B------:R1:W-:Y:S05]  /*5fb0*/  MUFU.EX2 R201, R0 ;  /* 0x0000000000c97308 */ /* 0x0003ea0000000800 */
[C---:B------:R-:W-:Y:S01]  /*5fc0*/  HMMA.16816.F32 R120, R4.reuse, R14, RZ ;  /* 0x0000000e0478723c */ /* 0x040fe200000018ff */
[----:B------:R-:W4:Y:S05]  /*5fd0*/  LDSM.16.MT88.4 R12, [R199+0x14000] ;  /* 0x01400000c70c783b */ /* 0x000f2a0000004200 */
[C---:B---3--:R-:W-:Y:S06]  /*5fe0*/  HMMA.16816.F32 R100, R4.reuse, R32, RZ ;  /* 0x000000200464723c */ /* 0x048fec00000018ff */
[----:B------:R-:W-:Y:S01]  /*5ff0*/  HMMA.16816.F32 R88, R4, R34, RZ ;  /* 0x000000220458723c */ /* 0x000fe200000018ff */
[----:B-1----:R-:W-:Y:S01]  /*6000*/  FFMA.FTZ R0, R133, UR6, -R8 ;  /* 0x0000000685007c23 */ /* 0x002fe20008010808 */
[----:B------:R-:W-:Y:S01]  /*6010*/  LDSM.16.MT88.4 R32, [R199+0x16000] ;  /* 0x01600000c720783b */ /* 0x000fe20000004200 */
[----:B--2---:R-:W-:-:S02]  /*6020*/  IMAD.MOV.U32 R133, RZ, RZ, R136 ;  /* 0x000000ffff857224 */ /* 0x004fc400078e0088 */
[----:B------:R1:W-:Y:S01]  /*6030*/  MUFU.EX2 R165, R0 ;  /* 0x0000000000a57308 */ /* 0x0003e20000000800 */
[C---:B------:R-:W-:Y:S06]  /*6040*/  HMMA.16816.F32 R96, R4.reuse, R28, RZ ;  /* 0x0000001c0460723c */ /* 0x040fec00000018ff */
[C---:B------:R-:W-:Y:S01]  /*6050*/  HMMA.16816.F32 R84, R4.reuse, R30, RZ ;  /* 0x0000001e0454723c */ /* 0x040fe200000018ff */
[----:B------:R-:W2:Y:S05]  /*6060*/  LDSM.16.MT88.4 R28, [R198+0x16000] ;  /* 0x01600000c61c783b */ /* 0x000eaa0000004200 */
[----:B------:R-:W-:Y:S01]  /*6070*/  HMMA.16816.F32 R76, R4, R24, RZ ;  /* 0x00000018044c723c */ /* 0x000fe200000018ff */
[----:B-1----:R-:W-:Y:S01]  /*6080*/  FFMA.FTZ R0, R134, UR6, -R2 ;  /* 0x0000000686007c23 */ /* 0x002fe20008010802 */
[----:B----4-:R-:W-:-:S04]  /*6090*/  MOV R134, R140 ;  /* 0x0000008c00867202 */ /* 0x010fc80000000f00 */
[C---:B------:R-:W-:Y:S01]  /*60a0*/  HMMA.16816.F32 R64, R4.reuse, R26, RZ ;  /* 0x0000001a0440723c */ /* 0x040fe200000018ff */
[----:B------:R-:W1:Y:S01]  /*60b0*/  LDSM.16.MT88.4 R24, [R197+0x10800] ;  /* 0x01080000c518783b */ /* 0x000e620000004200 */
[----:B------:R3:W4:Y:S04]  /*60c0*/  MUFU.EX2 R11, R0 ;  /* 0x00000000000b7308 */ /* 0x0007280000000800 */
[C---:B------:R-:W-:Y:S06]  /*60d0*/  HMMA.16816.F32 R144, R4.reuse, R16, RZ ;  /* 0x000000100490723c */ /* 0x040fec00000018ff */
[C---:B------:R-:W-:Y:S01]  /*60e0*/  HMMA.16816.F32 R148, R4.reuse, R18, RZ ;  /* 0x000000120494723c */ /* 0x040fe200000018ff */
[----:B------:R-:W1:Y:S05]  /*60f0*/  LDSM.16.MT88.4 R16, [R200+0x10800] ;  /* 0x01080000c810783b */ /* 0x000e6a0000004200 */
[----:B------:R-:W-:Y:S01]  /*6100*/  HMMA.16816.F32 R72, R4, R44, RZ ;  /* 0x0000002c0448723c */ /* 0x000fe200000018ff */
[----:B---3--:R-:W-:Y:S01]  /*6110*/  FFMA.FTZ R0, R135, UR6, -R2 ;  /* 0x0000000687007c23 */ /* 0x008fe20008010802 */
[----:B----4-:R-:W-:-:S03]  /*6120*/  IMAD.MOV.U32 R135, RZ, RZ, R11 ;  /* 0x000000ffff877224 */ /* 0x010fc600078e000b */
[----:B------:R3:W4:Y:S01]  /*6130*/  MUFU.EX2 R196, R0 ;  /* 0x0000000000c47308 */ /* 0x0007220000000800 */
[C---:B------:R-:W-:Y:S06]  /*6140*/  HMMA.16816.F32 R56, R4.reuse, R46, RZ ;  /* 0x0000002e0438723c */ /* 0x040fec00000018ff */
[C---:B------:R-:W-:Y:S06]  /*6150*/  HMMA.16816.F32 R44, R4.reuse, R48, RZ ;  /* 0x00000030042c723c */ /* 0x040fec00000018ff */
[----:B------:R-:W-:Y:S01]  /*6160*/  HMMA.16816.F32 R168, R4, R40, RZ ;  /* 0x0000002804a8723c */ /* 0x000fe200000018ff */
[----:B---3--:R-:W-:-:S05]  /*6170*/  FFMA.FTZ R0, R153, UR6, -R2 ;  /* 0x0000000699007c23 */ /* 0x008fca0008010802 */
[C---:B------:R-:W-:Y:S01]  /*6180*/  HMMA.16816.F32 R52, R4.reuse, R20, RZ ;  /* 0x000000140434723c */ /* 0x040fe200000018ff */
[----:B------:R3:W-:Y:S05]  /*6190*/  MUFU.EX2 R175, R0 ;  /* 0x0000000000af7308 */ /* 0x0007ea0000000800 */
[C---:B------:R-:W-:Y:S01]  /*61a0*/  HMMA.16816.F32 R60, R4.reuse, R22, RZ ;  /* 0x00000016043c723c */ /* 0x040fe200000018ff */
[----:B------:R-:W1:Y:S05]  /*61b0*/  LDSM.16.MT88.4 R20, [R198+0x10800] ;  /* 0x01080000c614783b */ /* 0x000e6a0000004200 */
[C---:B------:R-:W-:Y:S06]  /*61c0*/  HMMA.16816.F32 R48, R4.reuse, R50, RZ ;  /* 0x000000320430723c */ /* 0x040fec00000018ff */
[----:B------:R-:W-:Y:S01]  /*61d0*/  HMMA.16816.F32 R116, R4, R36, RZ ;  /* 0x000000240474723c */ /* 0x000fe200000018ff */
[----:B---3--:R-:W-:-:S04]  /*61e0*/  FFMA.FTZ R0, R152, UR6, -R2 ;  /* 0x0000000698007c23 */ /* 0x008fc80008010802 */
[----:B------:R-:W3:Y:S01]  /*61f0*/  MUFU.EX2 R11, R0 ;  /* 0x00000000000b7308 */ /* 0x000ee20000000800 */
[C---:B------:R-:W-:Y:S01]  /*6200*/  HMMA.16816.F32 R128, R4.reuse, R38, RZ ;  /* 0x000000260480723c */ /* 0x040fe200000018ff */
[----:B------:R-:W-:Y:S05]  /*6210*/  LDSM.16.MT88.4 R36, [R198+0x12800] ;  /* 0x01280000c624783b */ /* 0x000fea0000004200 */
[C---:B------:R-:W-:Y:S06]  /*6220*/  HMMA.16816.F32 R136, R4.reuse, R12, RZ ;  /* 0x0000000c0488723c */ /* 0x040fec00000018ff */
[C---:B------:R-:W-:Y:S01]  /*6230*/  HMMA.16816.F32 R140, R4.reuse, R14, RZ ;  /* 0x0000000e048c723c */ /* 0x040fe200000018ff */
[----:B------:R-:W-:Y:S05]  /*6240*/  LDSM.16.MT88.4 R12, [R199+0x10800] ;  /* 0x01080000c70c783b */ /* 0x000fea0000004200 */
[C---:B--2---:R-:W-:Y:S06]  /*6250*/  HMMA.16816.F32 R160, R4.reuse, R28, RZ ;  /* 0x0000001c04a0723c */ /* 0x044fec00000018ff */
[C---:B------:R-:W-:Y:S01]  /*6260*/  HMMA.16816.F32 R152, R4.reuse, R30, RZ ;  /* 0x0000001e0498723c */ /* 0x040fe200000018ff */
[----:B------:R-:W2:Y:S05]  /*6270*/  LDSM.16.MT88.4 R28, [R197+0x12800] ;  /* 0x01280000c51c783b */ /* 0x000eaa0000004200 */
[C---:B------:R-:W-:Y:S06]  /*6280*/  HMMA.16816.F32 R40, R4.reuse, R42, RZ ;  /* 0x0000002a0428723c */ /* 0x040fec00000018ff */
[C---:B------:R-:W-:Y:S06]  /*6290*/  HMMA.16816.F32 R236, R4.reuse, R32, RZ ;  /* 0x0000002004ec723c */ /* 0x040fec00000018ff */
[----:B------:R-:W-:Y:S01]  /*62a0*/  HMMA.16816.F32 R224, R4, R34, RZ ;  /* 0x0000002204e0723c */ /* 0x000fe200000018ff */
[----:B------:R-:W2:Y:S06]  /*62b0*/  LDSM.16.MT88.4 R32, [R200+0x12800] ;  /* 0x01280000c820783b */ /* 0x000eac0000004200 */
[----:B------:R-:W-:-:S02]  /*62c0*/  F2FP.F16.F32.PACK_AB R4, R134, R133 ;  /* 0x000000858604723e */ /* 0x000fc400000000ff */
[----:B----4-:R-:W-:Y:S02]  /*62d0*/  F2FP.F16.F32.PACK_AB R5, R196, R135 ;  /* 0x00000087c405723e */ /* 0x010fe400000000ff */
[----:B------:R-:W-:Y:S02]  /*62e0*/  F2FP.F16.F32.PACK_AB R6, R165, R201 ;  /* 0x000000c9a506723e */ /* 0x000fe400000000ff */
[----:B---3--:R-:W-:-:S07]  /*62f0*/  F2FP.F16.F32.PACK_AB R7, R11, R175 ;  /* 0x000000af0b07723e */ /* 0x008fce00000000ff */
[C---:B-1----:R-:W-:Y:S06]  /*6300*/  HMMA.16816.F32 R112, R4.reuse, R24, R112 ;  /* 0x000000180470723c */ /* 0x042fec0000001870 */
[C---:B------:R-:W-:Y:S06]  /*6310*/  HMMA.16816.F32 R188, R4.reuse, R18, R64 ;  /* 0x0000001204bc723c */ /* 0x040fec0000001840 */
[C---:B------:R-:W-:Y:S01]  /*6320*/  HMMA.16816.F32 R240, R4.reuse, R26, R92 ;  /* 0x0000001a04f0723c */ /* 0x040fe2000000185c */
[----:B------:R-:W-:Y:S05]  /*6330*/  LDSM.16.MT88.4 R24, [R199+0x12800] ;  /* 0x01280000c718783b */ /* 0x000fea0000004200 */
[C---:B------:R-:W-:Y:S06]  /*6340*/  HMMA.16816.F32 R232, R4.reuse, R20, R80 ;  /* 0x0000001404e8723c */ /* 0x040fec0000001850 */
[----:B------:R-:W-:Y:S01]  /*6350*/  MOV R229, R113 ;  /* 0x0000007100e57202 */ /* 0x000fe20000000f00 */
[----:B------:R-:W-:Y:S01]  /*6360*/  IMAD.MOV.U32 R228, RZ, RZ, R114 ;  /* 0x000000ffffe47224 */ /* 0x000fe200078e0072 */
[----:B------:R-:W-:Y:S01]  /*6370*/  MOV R0, R112 ;  /* 0x0000007000007202 */ /* 0x000fe20000000f00 */
[----:B------:R-:W-:Y:S01]  /*6380*/  IMAD.MOV.U32 R156, RZ, RZ, R115 ;  /* 0x000000ffff9c7224 */ /* 0x000fe200078e0073 */
[C---:B------:R-:W-:Y:S01]  /*6390*/  HMMA.16816.F32 R192, R4.reuse, R22, R68 ;  /* 0x0000001604c0723c */ /* 0x040fe20000001844 */
[----:B------:R-:W-:Y:S01]  /*63a0*/  LDSM.16.MT88.4 R20, [R200+0x14800] ;  /* 0x01480000c814783b */ /* 0x000fe20000004200 */
[----:B------:R-:W-:Y:S01]  /*63b0*/  MOV R67, R0 ;  /* 0x0000000000437202 */ /* 0x000fe20000000f00 */
[----:B------:R-:W-:Y:S01]  /*63c0*/  IMAD.MOV.U32 R66, RZ, RZ, R228 ;  /* 0x000000ffff427224 */ /* 0x000fe200078e00e4 */
[----:B------:R-:W-:Y:S01]  /*63d0*/  MOV R0, R166 ;  /* 0x000000a600007202 */ /* 0x000fe20000000f00 */
[----:B------:R-:W-:Y:S01]  /*63e0*/  IMAD.MOV.U32 R83, RZ, RZ, R165 ;  /* 0x000000ffff537224 */ /* 0x000fe200078e00a5 */
[C---:B------:R-:W-:Y:S01]  /*63f0*/  HMMA.16816.F32 R112, R4.reuse, R16, R76 ;  /* 0x000000100470723c */ /* 0x040fe2000000184c */
[----:B------:R-:W1:Y:S01]  /*6400*/  LDSM.16.MT88.4 R16, [R197+0x14800] ;  /* 0x01480000c510783b */ /* 0x000e620000004200 */
[----:B------:R-:W-:Y:S01]  /*6410*/  MOV R70, R231 ;  /* 0x000000e700467202 */ /* 0x000fe20000000f00 */
[----:B------:R-:W-:Y:S01]  /*6420*/  IMAD.MOV.U32 R69, RZ, RZ, R230 ;  /* 0x000000ffff457224 */ /* 0x000fe200078e00e6 */
[----:B------:R-:W-:Y:S01]  /*6430*/  MOV R65, R229 ;  /* 0x000000e500417202 */ /* 0x000fe20000000f00 */
[----:B------:R-:W-:Y:S01]  /*6440*/  IMAD.MOV.U32 R68, RZ, RZ, R167 ;  /* 0x000000ffff447224 */ /* 0x000fe200078e00a7 */
[C---:B--2---:R-:W-:Y:S01]  /*6450*/  HMMA.16816.F32 R108, R4.reuse, R28, R108 ;  /* 0x0000001c046c723c */ /* 0x044fe2000000186c */
[----:B------:R-:W-:Y:S01]  /*6460*/  IMAD.MOV.U32 R76, RZ, RZ, R175 ;  /* 0x000000ffff4c7224 */ /* 0x000fe200078e00af */
[----:B------:R-:W-:Y:S01]  /*6470*/  MOV R77, R174 ;  /* 0x000000ae004d7202 */ /* 0x000fe20000000f00 */
[----:B------:R-:W-:Y:S01]  /*6480*/  IMAD.MOV.U32 R78, RZ, RZ, R173 ;  /* 0x000000ffff4e7224 */ /* 0x000fe200078e00ad */
[----:B------:R-:W-:Y:S01]  /*6490*/  MOV R79, R172 ;  /* 0x000000ac004f7202 */ /* 0x000fe20000000f00 */
[----:B------:R-:W-:Y:S01]  /*64a0*/  IMAD.MOV.U32 R80, RZ, RZ, R159 ;  /* 0x000000ffff507224 */ /* 0x000fe200078e009f */
[----:B------:R-:W-:Y:S01]  /*64b0*/  HMMA.16816.F32 R28, R4, R30, R124 ;  /* 0x0000001e041c723c */ /* 0x000fe2000000187c */
[----:B------:R-:W-:Y:S01]  /*64c0*/  MOV R71, R164 ;  /* 0x000000a400477202 */ /* 0x000fe20000000f00 */
[----:B------:R-:W-:Y:S01]  /*64d0*/  IMAD.MOV.U32 R82, RZ, RZ, R157 ;  /* 0x000000ffff527224 */ /* 0x000fe200078e009d */
[----:B------:R-:W-:-:S03]  /*64e0*/  MOV R81, R158 ;  /* 0x0000009e00517202 */ /* 0x000fc60000000f00 */
[C---:B------:R-:W-:Y:S06]  /*64f0*/  HMMA.16816.F32 R176, R4.reuse, R12, R52 ;  /* 0x0000000c04b0723c */ /* 0x040fec0000001834 */
[C---:B------:R-:W-:Y:S01]  /*6500*/  HMMA.16816.F32 R180, R4.reuse, R14, R60 ;  /* 0x0000000e04b4723c */ /* 0x040fe2000000183c */
[----:B------:R-:W2:Y:S05]  /*6510*/  LDSM.16.MT88.4 R12, [R198+0x14800] ;  /* 0x01480000c60c783b */ /* 0x000eaa0000004200 */
[----:B------:R-:W-:Y:S01]  /*6520*/  HMMA.16816.F32 R172, R4, R34, R88 ;  /* 0x0000002204ac723c */ /* 0x000fe20000001858 */
[----:B------:R-:W-:Y:S01]  /*6530*/  MOV R95, R108 ;  /* 0x0000006c005f7202 */ /* 0x000fe20000000f00 */
[----:B------:R-:W-:Y:S01]  /*6540*/  IMAD.MOV.U32 R94, RZ, RZ, R109 ;  /* 0x000000ffff5e7224 */ /* 0x000fe200078e006d */
[----:B------:R-:W-:Y:S01]  /*6550*/  MOV R93, R110 ;  /* 0x0000006e005d7202 */ /* 0x000fe20000000f00 */
[----:B------:R-:W-:-:S02]  /*6560*/  IMAD.MOV.U32 R92, RZ, RZ, R111 ;  /* 0x000000ffff5c7224 */ /* 0x000fc400078e006f */
[C---:B------:R-:W-:Y:S01]  /*6570*/  HMMA.16816.F32 R228, R4.reuse, R32, R100 ;  /* 0x0000002004e4723c */ /* 0x040fe20000001864 */
[----:B------:R-:W-:Y:S01]  /*6580*/  MOV R91, R0 ;  /* 0x00000000005b7202 */ /* 0x000fe20000000f00 */
[----:B------:R-:W-:Y:S01]  /*6590*/  FFMA.FTZ R0, R184, UR6, -R8 ;  /* 0x00000006b8007c23 */ /* 0x000fe20008010808 */
[----:B------:R-:W-:Y:S01]  /*65a0*/  MOV R55, R30 ;  /* 0x0000001e00377202 */ /* 0x000fe20000000f00 */
[----:B------:R-:W-:Y:S01]  /*65b0*/  IMAD.MOV.U32 R54, RZ, RZ, R31 ;  /* 0x000000ffff367224 */ /* 0x000fe200078e001f */
[----:B------:R-:W-:Y:S01]  /*65c0*/  MOV R53, R28 ;  /* 0x0000001c00357202 */ /* 0x000fe20000000f00 */
[----:B------:R-:W-:Y:S01]  /*65d0*/  IMAD.MOV.U32 R52, RZ, RZ, R29 ;  /* 0x000000ffff347224 */ /* 0x000fe200078e001d */
[----:B------:R-:W3:Y:S01]  /*65e0*/  LDSM.16.MT88.4 R32, [R197+0x16800] ;  /* 0x01680000c520783b */ /* 0x000ee20000004200 */
[----:B------:R-:W-:Y:S01]  /*65f0*/  HMMA.16816.F32 R28, R4, R36, R104 ;  /* 0x00000024041c723c */ /* 0x000fe20000001868 */
[----:B------:R-:W-:Y:S02]  /*6600*/  IMAD.MOV.U32 R90, RZ, RZ, R11 ;  /* 0x000000ffff5a7224 */ /* 0x000fe400078e000b */
[----:B------:R-:W-:-:S03]  /*6610*/  IMAD.MOV.U32 R89, RZ, RZ, R71 ;  /* 0x000000ffff597224 */ /* 0x000fc600078e0047 */
[C---:B-1----:R-:W-:Y:S01]  /*6620*/  HMMA.16816.F32 R100, R4.reuse, R18, R56 ;  /* 0x000000120464723c */ /* 0x042fe20000001838 */
[----:B------:R1:W-:Y:S01]  /*6630*/  MUFU.EX2 R58, R0 ;  /* 0x00000000003a7308 */ /* 0x0003e20000000800 */
[----:B------:R-:W-:Y:S01]  /*6640*/  MOV R104, R76 ;  /* 0x0000004c00687202 */ /* 0x000fe20000000f00 */
[----:B------:R-:W-:Y:S01]  /*6650*/  IMAD.MOV.U32 R105, RZ, RZ, R77 ;  /* 0x000000ffff697224 */ /* 0x000fe200078e004d */
[----:B------:R-:W-:Y:S01]  /*6660*/  MOV R106, R78 ;  /* 0x0000004e006a7202 */ /* 0x000fe20000000f00 */
[----:B------:R-:W-:Y:S01]  /*6670*/  IMAD.MOV.U32 R107, RZ, RZ, R79 ;  /* 0x000000ffff6b7224 */ /* 0x000fe200078e004f */
[C---:B------:R-:W-:Y:S06]  /*6680*/  HMMA.16816.F32 R60, R4.reuse, R38, R120 ;  /* 0x00000026043c723c */ /* 0x040fec0000001878 */
[----:B------:R-:W-:Y:S01]  /*6690*/  HMMA.16816.F32 R164, R4, R24, R96 ;  /* 0x0000001804a4723c */ /* 0x000fe20000001860 */
[----:B------:R-:W-:Y:S01]  /*66a0*/  MOV R123, R80 ;  /* 0x00000050007b7202 */ /* 0x000fe20000000f00 */
[----:B------:R-:W-:Y:S01]  /*66b0*/  IMAD.MOV.U32 R122, RZ, RZ, R81 ;  /* 0x000000ffff7a7224 */ /* 0x000fe200078e0051 */
[----:B------:R-:W-:Y:S01]  /*66c0*/  MOV R121, R82 ;  /* 0x0000005200797202 */ /* 0x000fe20000000f00 */
[----:B------:R-:W-:-:S02]  /*66d0*/  IMAD.MOV.U32 R120, RZ, RZ, R83 ;  /* 0x000000ffff787224 */ /* 0x000fc400078e0053 */
[----:B-1----:R-:W-:Y:S01]  /*66e0*/  FFMA.FTZ R0, R185, UR6, -R8 ;  /* 0x00000006b9007c23 */ /* 0x002fe20008010808 */
[----:B------:R-:W-:Y:S01]  /*66f0*/  MOV R96, R156 ;  /* 0x0000009c00607202 */ /* 0x000fe20000000f00 */
[C---:B------:R-:W-:Y:S01]  /*6700*/  HMMA.16816.F32 R124, R4.reuse, R16, R72 ;  /* 0x00000010047c723c */ /* 0x040fe20000001848 */
[----:B------:R-:W-:Y:S01]  /*6710*/  MOV R111, R28 ;  /* 0x0000001c006f7202 */ /* 0x000fe20000000f00 */
[----:B------:R1:W-:Y:S01]  /*6720*/  MUFU.EX2 R11, R0 ;  /* 0x00000000000b7308 */ /* 0x0003e20000000800 */
        /* <DEDUP_REMOVED lines=8> */
[----:B------:R-:W-:Y:S01]  /*67b0*/  IMAD.MOV.U32 R73, RZ, RZ, R53 ;  /* 0x000000ffff497224 */ /* 0x000fe200078e0035 */
[----:B------:R-:W-:Y:S01]  /*67c0*/  MOV R16, R52 ;  /* 0x0000003400107202 */ /* 0x000fe20000000f00 */
[----:B------:R-:W4:Y:S01]  /*67d0*/  LDSM.16.MT88.4 R28, [R199+0x14800] ;  /* 0x01480000c71c783b */ /* 0x000f220000004200 */
[----:B------:R-:W-:Y:S01]  /*67e0*/  MOV R84, R68 ;  /* 0x0000004400547202 */ /* 0x000fe20000000f00 */
[----:B------:R-:W-:Y:S01]  /*67f0*/  IMAD.MOV.U32 R38, RZ, RZ, R61 ;  /* 0x000000ffff267224 */ /* 0x000fe200078e003d */
[----:B------:R-:W-:Y:S01]  /*6800*/  HMMA.16816.F32 R68, R4, R20, R116 ;  /* 0x000000140444723c */ /* 0x000fe20000001874 */
[----:B------:R-:W-:Y:S01]  /*6810*/  MOV R39, R63 ;  /* 0x0000003f00277202 */ /* 0x000fe20000000f00 */
[----:B------:R-:W-:-:S02]  /*6820*/  IMAD.MOV.U32 R36, RZ, RZ, R60 ;  /* 0x000000ffff247224 */ /* 0x000fc400078e003c */
[----:B-1----:R-:W-:Y:S01]  /*6830*/  FFMA.FTZ R0, R186, UR6, -R8 ;  /* 0x00000006ba007c23 */ /* 0x002fe20008010808 */
[----:B------:R-:W-:Y:S01]  /*6840*/  MOV R37, R62 ;  /* 0x0000003e00257202 */ /* 0x000fe20000000f00 */
[----:B------:R-:W-:Y:S01]  /*6850*/  LDSM.16.MT88.4 R24, [R198+0x16800] ;  /* 0x01680000c618783b */ /* 0x000fe20000004200 */
[C---:B--2---:R-:W-:Y:S01]  /*6860*/  HMMA.16816.F32 R80, R4.reuse, R12, R44 ;  /* 0x0000000c0450723c */ /* 0x044fe2000000182c */
[----:B------:R1:W2:Y:S01]  /*6870*/  MUFU.EX2 R119, R0 ;  /* 0x0000000000777308 */ /* 0x0002a20000000800 */
[----:B------:R-:W-:Y:S01]  /*6880*/  MOV R88, R39 ;  /* 0x0000002700587202 */ /* 0x000fe20000000f00 */
[----:B------:R-:W-:Y:S01]  /*6890*/  IMAD.MOV.U32 R98, RZ, RZ, R38 ;  /* 0x000000ffff627224 */ /* 0x000fe200078e0026 */
[----:B------:R-:W-:Y:S01]  /*68a0*/  MOV R99, R37 ;  /* 0x0000002500637202 */ /* 0x000fe20000000f00 */
[----:B------:R-:W-:Y:S01]  /*68b0*/  IMAD.MOV.U32 R97, RZ, RZ, R36 ;  /* 0x000000ffff617224 */ /* 0x000fe200078e0024 */
[C---:B------:R-:W-:Y:S01]  /*68c0*/  HMMA.16816.F32 R52, R4.reuse, R14, R48 ;  /* 0x0000000e0434723c */ /* 0x040fe20000001830 */
[----:B------:R-:W4:Y:S01]  /*68d0*/  LDSM.16.MT88.4 R12, [R199+0x16800] ;  /* 0x01680000c70c783b */ /* 0x000f220000004200 */
[----:B------:R-:W-:Y:S01]  /*68e0*/  IMAD.MOV.U32 R85, RZ, RZ, R67 ;  /* 0x000000ffff557224 */ /* 0x000fe200078e0043 */
[----:B------:R-:W-:Y:S01]  /*68f0*/  MOV R87, R66 ;  /* 0x0000004200577202 */ /* 0x000fe20000000f00 */
[----:B------:R-:W-:Y:S01]  /*6900*/  IMAD.MOV.U32 R86, RZ, RZ, R65 ;  /* 0x000000ffff567224 */ /* 0x000fe200078e0041 */
[----:B------:R-:W4:Y:S01]  /*6910*/  LDSM.16.MT88.4 R36, [R200+0x16800] ;  /* 0x01680000c824783b */ /* 0x000f220000004200 */
[C---:B------:R-:W-:Y:S01]  /*6920*/  HMMA.16816.F32 R48, R4.reuse, R22, R128 ;  /* 0x000000160430723c */ /* 0x040fe20000001880 */
[----:B------:R-:W-:Y:S01]  /*6930*/  IMAD.MOV.U32 R117, RZ, RZ, R74 ;  /* 0x000000ffff757224 */ /* 0x000fe200078e004a */
[----:B------:R-:W-:Y:S01]  /*6940*/  MOV R118, R75 ;  /* 0x0000004b00767202 */ /* 0x000fe20000000f00 */
[----:B------:R-:W4:Y:S01]  /*6950*/  LDSM.16.MT88.4 R20, [R197+0x11000] ;  /* 0x01100000c514783b */ /* 0x000f220000004200 */
[----:B------:R-:W-:Y:S01]  /*6960*/  IMAD.MOV.U32 R184, RZ, RZ, R72 ;  /* 0x000000ffffb87224 */ /* 0x000fe200078e0048 */
[----:B------:R-:W-:Y:S01]  /*6970*/  MOV R116, R73 ;  /* 0x0000004900747202 */ /* 0x000fe20000000f00 */
[----:B-1----:R-:W-:Y:S01]  /*6980*/  FFMA.FTZ R0, R187, UR6, -R8 ;  /* 0x00000006bb007c23 */ /* 0x002fe20008010808 */
[C---:B---3--:R-:W-:Y:S01]  /*6990*/  HMMA.16816.F32 R44, R4.reuse, R34, R148 ;  /* 0x00000022042c723c */ /* 0x048fe20000001894 */
[----:B------:R-:W-:Y:S01]  /*69a0*/  MOV R131, R17 ;  /* 0x0000001100837202 */ /* 0x000fe20000000f00 */
[----:B------:R-:W-:Y:S01]  /*69b0*/  IMAD.MOV.U32 R129, RZ, RZ, R16 ;  /* 0x000000ffff817224 */ /* 0x000fe200078e0010 */
[----:B------:R1:W3:Y:S01]  /*69c0*/  MUFU.EX2 R59, R0 ;  /* 0x00000000003b7308 */ /* 0x0002e20000000800 */
[----:B------:R-:W3:Y:S01]  /*69d0*/  LDSM.16.MT88.4 R16, [R198+0x11000] ;  /* 0x01100000c610783b */ /* 0x000ee20000004200 */
[----:B------:R-:W-:Y:S01]  /*69e0*/  IMAD.MOV.U32 R186, RZ, RZ, R84 ;  /* 0x000000ffffba7224 */ /* 0x000fe200078e0054 */
[----:B------:R-:W-:Y:S01]  /*69f0*/  HMMA.16816.F32 R60, R4, R32, R144 ;  /* 0x00000020043c723c */ /* 0x000fe20000001890 */
[----:B--2---:R-:W-:Y:S01]  /*6a00*/  MOV R151, R119 ;  /* 0x0000007700977202 */ /* 0x004fe20000000f00 */
[----:B------:R-:W-:Y:S01]  /*6a10*/  IMAD.MOV.U32 R185, RZ, RZ, R120 ;  /* 0x000000ffffb97224 */ /* 0x000fe200078e0078 */
[----:B------:R-:W-:Y:S01]  /*6a20*/  LDSM.16.MT88.4 R32, [R199+0x11000] ;  /* 0x01100000c720783b */ /* 0x000fe20000004200 */
[----:B------:R-:W-:-:S02]  /*6a30*/  IMAD.MOV.U32 R119, RZ, RZ, R88 ;  /* 0x000000ffff777224 */ /* 0x000fc400078e0058 */
[C---:B----4-:R-:W-:Y:S01]  /*6a40*/  HMMA.16816.F32 R76, R4.reuse, R30, R140 ;  /* 0x0000001e044c723c */ /* 0x050fe2000000188c */
[----:B------:R-:W-:Y:S01]  /*6a50*/  MOV R144, R85 ;  /* 0x0000005500907202 */ /* 0x000fe20000000f00 */
[----:B------:R-:W-:Y:S01]  /*6a60*/  IMAD.MOV.U32 R145, RZ, RZ, R86 ;  /* 0x000000ffff917224 */ /* 0x000fe200078e0056 */
[----:B------:R-:W-:Y:S01]  /*6a70*/  MOV R146, R87 ;  /* 0x0000005700927202 */ /* 0x000fe20000000f00 */
[----:B------:R-:W-:Y:S02]  /*6a80*/  IMAD.MOV.U32 R147, RZ, RZ, R96 ;  /* 0x000000ffff937224 */ /* 0x000fe400078e0060 */
[C---:B------:R-:W-:Y:S01]  /*6a90*/  HMMA.16816.F32 R64, R4.reuse, R28, R136 ;  /* 0x0000001c0440723c */ /* 0x040fe20000001888 */
[----:B------:R-:W-:Y:S01]  /*6aa0*/  MOV R140, R121 ;  /* 0x00000079008c7202 */ /* 0x000fe20000000f00 */
[----:B-1----:R-:W-:Y:S01]  /*6ab0*/  FFMA.FTZ R0, R245, UR6, -R2 ;  /* 0x00000006f5007c23 */ /* 0x002fe20008010802 */
[----:B------:R-:W-:Y:S01]  /*6ac0*/  MOV R142, R123 ;  /* 0x0000007b008e7202 */ /* 0x000fe20000000f00 */
[----:B------:R-:W-:Y:S01]  /*6ad0*/  IMAD.MOV.U32 R143, RZ, RZ, R118 ;  /* 0x000000ffff8f7224 */ /* 0x000fe200078e0076 */
[----:B------:R-:W-:Y:S01]  /*6ae0*/  MOV R245, R58 ;  /* 0x0000003a00f57202 */ /* 0x000fe20000000f00 */
[----:B------:R-:W-:Y:S01]  /*6af0*/  IMAD.MOV.U32 R141, RZ, RZ, R122 ;  /* 0x000000ffff8d7224 */ /* 0x000fe200078e007a */
[----:B------:R-:W-:Y:S01]  /*6b00*/  MOV R136, R117 ;  /* 0x0000007500887202 */ /* 0x000fe20000000f00 */
[----:B------:R-:W1:Y:S01]  /*6b10*/  MUFU.EX2 R0, R0 ;  /* 0x0000000000007308 */ /* 0x000e620000000800 */
[----:B---3--:R-:W-:Y:S01]  /*6b20*/  MOV R148, R59 ;  /* 0x0000003b00947202 */ /* 0x008fe20000000f00 */
[C---:B------:R-:W-:Y:S01]  /*6b30*/  HMMA.16816.F32 R84, R4.reuse, R14, R224 ;  /* 0x0000000e0454723c */ /* 0x040fe200000018e0 */
[----:B------:R-:W-:Y:S01]  /*6b40*/  IMAD.MOV.U32 R139, RZ, RZ, R131 ;  /* 0x000000ffff8b7224 */ /* 0x000fe200078e0083 */
[----:B------:R-:W-:Y:S01]  /*6b50*/  MOV R138, R129 ;  /* 0x00000081008a7202 */ /* 0x000fe20000000f00 */
[----:B------:R-:W-:Y:S01]  /*6b60*/  IMAD.MOV.U32 R137, RZ, RZ, R116 ;  /* 0x000000ffff897224 */ /* 0x000fe200078e0074 */
        /* <DEDUP_REMOVED lines=11> */
[----:B-1----:R-:W-:-:S02]  /*6c20*/  IMAD.MOV.U32 R150, RZ, RZ, R0 ;  /* 0x000000ffff967224 */ /* 0x002fc400078e0000 */
[----:B------:R-:W-:Y:S01]  /*6c30*/  FFMA.FTZ R0, R244, UR6, -R2 ;  /* 0x00000006f4007c23 */ /* 0x000fe20008010802 */
[----:B------:R-:W-:Y:S01]  /*6c40*/  MOV R123, R92 ;  /* 0x0000005c007b7202 */ /* 0x000fe20000000f00 */
[C---:B------:R-:W-:Y:S01]  /*6c50*/  HMMA.16816.F32 R72, R4.reuse, R26, R152 ;  /* 0x0000001a0448723c */ /* 0x040fe20000001898 */
[----:B------:R-:W-:Y:S01]  /*6c60*/  MOV R163, R140 ;  /* 0x0000008c00a37202 */ /* 0x000fe20000000f00 */
[----:B------:R1:W2:Y:S01]  /*6c70*/  MUFU.EX2 R128, R0 ;  /* 0x0000000000807308 */ /* 0x0002a20000000800 */
[----:B------:R-:W-:Y:S01]  /*6c80*/  MOV R149, R142 ;  /* 0x0000008e00957202 */ /* 0x000fe20000000f00 */
[----:B------:R-:W-:Y:S01]  /*6c90*/  IMAD.MOV.U32 R244, RZ, RZ, R141 ;  /* 0x000000fffff47224 */ /* 0x000fe200078e008d */
[----:B------:R-:W-:Y:S01]  /*6ca0*/  MOV R140, R136 ;  /* 0x00000088008c7202 */ /* 0x000fe20000000f00 */
[----:B------:R-:W-:Y:S01]  /*6cb0*/  HMMA.16816.F32 R92, R4, R36, R168 ;  /* 0x00000024045c723c */ /* 0x000fe200000018a8 */
[----:B------:R-:W-:Y:S01]  /*6cc0*/  IMAD.MOV.U32 R151, RZ, RZ, R143 ;  /* 0x000000ffff977224 */ /* 0x000fe200078e008f */
[----:B------:R-:W-:Y:S01]  /*6cd0*/  LDSM.16.MT88.4 R28, [R200+0x11000] ;  /* 0x01100000c81c783b */ /* 0x000fe20000004200 */
[----:B------:R-:W-:-:S03]  /*6ce0*/  IMAD.MOV.U32 R141, RZ, RZ, R201 ;  /* 0x000000ffff8d7224 */ /* 0x000fc600078e00c9 */
[C---:B------:R-:W-:Y:S01]  /*6cf0*/  HMMA.16816.F32 R96, R4.reuse, R38, R40 ;  /* 0x000000260460723c */ /* 0x040fe20000001828 */
[----:B------:R-:W-:Y:S01]  /*6d00*/  LDSM.16.MT88.4 R24, [R200+0x13000] ;  /* 0x01300000c818783b */ /* 0x000fe20000004200 */
[----:B-1----:R-:W-:Y:S01]  /*6d10*/  FFMA.FTZ R0, R246, UR6, -R2 ;  /* 0x00000006f6007c23 */ /* 0x002fe20008010802 */
[----:B------:R-:W-:Y:S01]  /*6d20*/  MOV R142, R196 ;  /* 0x000000c4008e7202 */ /* 0x000fe20000000f00 */
[----:B------:R-:W-:Y:S01]  /*6d30*/  IMAD.MOV.U32 R143, RZ, RZ, R10 ;  /* 0x000000ffff8f7224 */ /* 0x000fe200078e000a */
[----:B------:R-:W-:Y:S01]  /*6d40*/  LDSM.16.MT88.4 R36, [R198+0x13000] ;  /* 0x01300000c624783b */ /* 0x000fe20000004200 */
[----:B------:R1:W-:Y:S01]  /*6d50*/  MUFU.EX2 R130, R0 ;  /* 0x0000000000827308 */ /* 0x0003e20000000800 */
[----:B------:R-:W-:Y:S01]  /*6d60*/  IMAD.MOV.U32 R136, RZ, RZ, R137 ;  /* 0x000000ffff887224 */ /* 0x000fe200078e0089 */
[----:B------:R-:W-:Y:S01]  /*6d70*/  MOV R137, R138 ;  /* 0x0000008a00897202 */ /* 0x000fe20000000f00 */
[----:B------:R-:W-:Y:S01]  /*6d80*/  LDSM.16.MT88.4 R40, [R197+0x13000] ;  /* 0x01300000c528783b */ /* 0x000fe20000004200 */
[----:B------:R-:W-:Y:S01]  /*6d90*/  MOV R246, R143 ;  /* 0x0000008f00f67202 */ /* 0x000fe20000000f00 */
[----:B------:R-:W-:Y:S01]  /*6da0*/  IMAD.MOV.U32 R138, RZ, RZ, R139 ;  /* 0x000000ffff8a7224 */ /* 0x000fe200078e008b */
[----:B------:R-:W-:Y:S01]  /*6db0*/  MOV R227, R185 ;  /* 0x000000b900e37202 */ /* 0x000fe20000000f00 */
[----:B------:R3:W5:Y:S01]  /*6dc0*/  LDL.LU R201, [R1+0x74] ;  /* 0x0000740001c97983 */ /* 0x0007620000300800 */
[----:B-1----:R-:W-:Y:S01]  /*6dd0*/  FFMA.FTZ R0, R247, UR6, -R2 ;  /* 0x00000006f7007c23 */ /* 0x002fe20008010802 */
[----:B--2---:R-:W-:Y:S01]  /*6de0*/  IMAD.MOV.U32 R247, RZ, RZ, R128 ;  /* 0x000000fffff77224 */ /* 0x004fe200078e0080 */
[----:B------:R-:W-:Y:S01]  /*6df0*/  MOV R128, R91 ;  /* 0x0000005b00807202 */ /* 0x000fe20000000f00 */
[----:B------:R3:W5:Y:S01]  /*6e00*/  LDL.LU R196, [R1+0x70] ;  /* 0x0000700001c47983 */ /* 0x0007620000300800 */
[----:B------:R-:W1:Y:S01]  /*6e10*/  MUFU.EX2 R187, R0 ;  /* 0x0000000000bb7308 */ /* 0x000e620000000800 */
[----:B------:R-:W-:Y:S01]  /*6e20*/  HMMA.16816.F32 R88, R4, R12, R236 ;  /* 0x0000000c0458723c */ /* 0x000fe200000018ec */
[----:B------:R-:W-:Y:S01]  /*6e30*/  MOV R143, R106 ;  /* 0x0000006a008f7202 */ /* 0x000fe20000000f00 */
[----:B------:R-:W-:Y:S01]  /*6e40*/  LDSM.16.MT88.4 R12, [R198+0x15000] ;  /* 0x01500000c60c783b */ /* 0x000fe20000004200 */
[----:B------:R-:W-:-:S02]  /*6e50*/  MOV R139, R131 ;  /* 0x00000083008b7202 */ /* 0x000fc40000000f00 */
[----:B------:R-:W-:Y:S01]  /*6e60*/  MOV R185, R129 ;  /* 0x0000008100b97202 */ /* 0x000fe20000000f00 */
[----:B------:R3:W5:Y:S01]  /*6e70*/  LDL.LU R10, [R1+0x6c] ;  /* 0x00006c00010a7983 */ /* 0x0007620000300800 */
[----:B------:R-:W-:Y:S02]  /*6e80*/  F2FP.F16.F32.PACK_AB R4, R11, R245 ;  /* 0x000000f50b04723e */ /* 0x000fe400000000ff */
[----:B------:R-:W-:Y:S02]  /*6e90*/  F2FP.F16.F32.PACK_AB R5, R247, R150 ;  /* 0x00000096f705723e */ /* 0x000fe400000000ff */
[----:B------:R-:W-:Y:S01]  /*6ea0*/  F2FP.F16.F32.PACK_AB R6, R148, R224 ;  /* 0x000000e09406723e */ /* 0x000fe200000000ff */
[----:B------:R-:W-:Y:S01]  /*6eb0*/  IMAD.MOV.U32 R237, RZ, RZ, R149 ;  /* 0x000000ffffed7224 */ /* 0x000fe200078e0095 */
[----:B-1----:R-:W-:Y:S01]  /*6ec0*/  F2FP.F16.F32.PACK_AB R7, R187, R130 ;  /* 0x00000082bb07723e */ /* 0x002fe200000000ff */
        /* <DEDUP_REMOVED lines=9> */
[C---:B------:R-:W-:Y:S06]  /*6f60*/  HMMA.16816.F32 R144, R4.reuse, R20, R144 ;  /* 0x000000140490723c */ /* 0x040fec0000001890 */
[C---:B------:R-:W-:Y:S01]  /*6f70*/  HMMA.16816.F32 R104, R4.reuse, R22, R240 ;  /* 0x000000160468723c */ /* 0x040fe200000018f0 */
[----:B------:R-:W1:Y:S05]  /*6f80*/  LDSM.16.MT88.4 R20, [R199+0x13000] ;  /* 0x01300000c714783b */ /* 0x000e6a0000004200 */
[----:B------:R-:W-:Y:S07]  /*6f90*/  HMMA.16816.F32 R152, R4, R16, R232 ;  /* 0x000000100498723c */ /* 0x000fee00000018e8 */
[----:B------:R-:W-:Y:S01]  /*6fa0*/  MOV R232, R111 ;  /* 0x0000006f00e87202 */ /* 0x000fe20000000f00 */
[----:B------:R-:W-:Y:S01]  /*6fb0*/  IMAD.MOV.U32 R233, RZ, RZ, R110 ;  /* 0x000000ffffe97224 */ /* 0x000fe200078e006e */
[----:B------:R-:W-:Y:S01]  /*6fc0*/  MOV R234, R109 ;  /* 0x0000006d00ea7202 */ /* 0x000fe20000000f00 */
[----:B------:R-:W-:-:S02]  /*6fd0*/  IMAD.MOV.U32 R235, RZ, RZ, R108 ;  /* 0x000000ffffeb7224 */ /* 0x000fc400078e006c */
[C---:B------:R-:W-:Y:S01]  /*6fe0*/  HMMA.16816.F32 R108, R4.reuse, R18, R192 ;  /* 0x00000012046c723c */ /* 0x040fe200000018c0 */
[----:B------:R-:W2:Y:S01]  /*6ff0*/  LDSM.16.MT88.4 R16, [R197+0x15000] ;  /* 0x01500000c510783b */ /* 0x000ea20000004200 */
[----:B------:R-:W-:Y:S01]  /*7000*/  MOV R240, R116 ;  /* 0x0000007400f07202 */ /* 0x000fe20000000f00 */
[----:B------:R-:W-:Y:S01]  /*7010*/  IMAD.MOV.U32 R241, RZ, RZ, R117 ;  /* 0x000000fffff17224 */ /* 0x000fe200078e0075 */
[----:B------:R-:W-:Y:S01]  /*7020*/  MOV R242, R118 ;  /* 0x0000007600f27202 */ /* 0x000fe20000000f00 */
[----:B------:R-:W-:Y:S01]  /*7030*/  IMAD.MOV.U32 R243, RZ, RZ, R119 ;  /* 0x000000fffff37224 */ /* 0x000fe200078e0077 */
[----:B-1----:R-:W-:Y:S01]  /*7040*/  HMMA.16816.F32 R164, R4, R20, R164 ;  /* 0x0000001404a4723c */ /* 0x002fe200000018a4 */
[----:B------:R-:W-:Y:S02]  /*7050*/  IMAD.MOV.U32 R239, RZ, RZ, R163 ;  /* 0x000000ffffef7224 */ /* 0x000fe400078e00a3 */
[----:B------:R-:W-:Y:S01]  /*7060*/  IMAD.MOV.U32 R226, RZ, RZ, R0 ;  /* 0x000000ffffe27224 */ /* 0x000fe200078e0000 */
[----:B------:R-:W-:-:S02]  /*7070*/  MOV R0, R246 ;  /* 0x000000f600007202 */ /* 0x000fc40000000f00 */
[----:B------:R-:W-:Y:S01]  /*7080*/  HMMA.16816.F32 R160, R4, R28, R112 ;  /* 0x0000001c04a0723c */ /* 0x000fe20000001870 */
[----:B------:R-:W-:Y:S01]  /*7090*/  IMAD.MOV.U32 R246, RZ, RZ, R244 ;  /* 0x000000fffff67224 */ /* 0x000fe200078e00f4 */
[----:B------:R-:W-:-:S04]  /*70a0*/  MOV R244, R141 ;  /* 0x0000008d00f47202 */ /* 0x000fc80000000f00 */
[----:B------:R-:W-:Y:S01]  /*70b0*/  HMMA.16816.F32 R168, R4, R32, R176 ;  /* 0x0000002004a8723c */ /* 0x000fe200000018b0 */
[----:B------:R-:W-:-:S05]  /*70c0*/  MOV R225, R239 ;  /* 0x000000ef00e17202 */ /* 0x000fca0000000f00 */
[C---:B------:R-:W-:Y:S01]  /*70d0*/  HMMA.16816.F32 R112, R4.reuse, R30, R188 ;  /* 0x0000001e0470723c */ /* 0x040fe200000018bc */
[----:B------:R-:W1:Y:S05]  /*70e0*/  LDSM.16.MT88.4 R28, [R200+0x15000] ;  /* 0x01500000c81c783b */ /* 0x000e6a0000004200 */
[C---:B------:R-:W-:Y:S07]  /*70f0*/  HMMA.16816.F32 R176, R4.reuse, R36, R232 ;  /* 0x0000002404b0723c */ /* 0x040fee00000018e8 */
[----:B------:R-:W-:Y:S01]  /*7100*/  MOV R235, R237 ;  /* 0x000000ed00eb7202 */ /* 0x000fe20000000f00 */
[----:B------:R-:W-:Y:S01]  /*7110*/  IMAD.MOV.U32 R234, RZ, RZ, R238 ;  /* 0x000000ffffea7224 */ /* 0x000fe200078e00ee */
[C---:B------:R-:W-:Y:S06]  /*7120*/  HMMA.16816.F32 R240, R4.reuse, R38, R240 ;  /* 0x0000002604f0723c */ /* 0x040fec00000018f0 */
[----:B------:R-:W-:Y:S01]  /*7130*/  HMMA.16816.F32 R136, R4, R42, R136 ;  /* 0x0000002a0488723c */ /* 0x000fe20000001888 */
[----:B------:R-:W-:-:S02]  /*7140*/  MOV R38, R167 ;  /* 0x000000a700267202 */ /* 0x000fc40000000f00 */
[----:B------:R-:W-:-:S03]  /*7150*/  MOV R167, R235 ;  /* 0x000000eb00a77202 */ /* 0x000fc60000000f00 */
[C---:B------:R-:W-:Y:S01]  /*7160*/  HMMA.16816.F32 R116, R4.reuse, R34, R180 ;  /* 0x000000220474723c */ /* 0x040fe200000018b4 */
[----:B------:R-:W-:Y:S01]  /*7170*/  IMAD.MOV.U32 R43, RZ, RZ, R234 ;  /* 0x000000ffff2b7224 */ /* 0x000fe200078e00ea */
[----:B------:R-:W4:Y:S04]  /*7180*/  LDSM.16.MT88.4 R32, [R199+0x15000] ;  /* 0x01500000c720783b */ /* 0x000f280000004200 */
[C---:B------:R-:W-:Y:S06]  /*7190*/  HMMA.16816.F32 R180, R4.reuse, R24, R228 ;  /* 0x0000001804b4723c */ /* 0x040fec00000018e4 */
[C---:B------:R-:W-:Y:S01]  /*71a0*/  HMMA.16816.F32 R236, R4.reuse, R26, R172 ;  /* 0x0000001a04ec723c */ /* 0x040fe200000018ac */
[----:B------:R-:W3:Y:S05]  /*71b0*/  LDSM.16.MT88.4 R24, [R197+0x17000] ;  /* 0x01700000c518783b */ /* 0x000eea0000004200 */
[----:B------:R-:W-:Y:S01]  /*71c0*/  HMMA.16816.F32 R232, R4, R22, R156 ;  /* 0x0000001604e8723c */ /* 0x000fe2000000189c */
[----:B------:R-:W3:Y:S01]  /*71d0*/  LDSM.16.MT88.4 R20, [R198+0x17000] ;  /* 0x01700000c614783b */ /* 0x000ee20000004200 */
[----:B------:R-:W-:-:S04]  /*71e0*/  IMAD.MOV.U32 R141, RZ, RZ, R142 ;  /* 0x000000ffff8d7224 */ /* 0x000fc800078e008e */
[C---:B--2---:R-:W-:Y:S01]  /*71f0*/  HMMA.16816.F32 R228, R4.reuse, R18, R100 ;  /* 0x0000001204e4723c */ /* 0x044fe20000001864 */
[----:B------:R-:W-:Y:S01]  /*7200*/  MOV R159, R247 ;  /* 0x000000f7009f7202 */ /* 0x000fe20000000f00 */
[----:B------:R-:W-:Y:S01]  /*7210*/  IMAD.MOV.U32 R158, RZ, RZ, R246 ;  /* 0x000000ffff9e7224 */ /* 0x000fe200078e00f6 */
[----:B------:R-:W-:Y:S01]  /*7220*/  MOV R157, R244 ;  /* 0x000000f4009d7202 */ /* 0x000fe20000000f00 */
[----:B------:R-:W-:Y:S02]  /*7230*/  IMAD.MOV.U32 R156, RZ, RZ, R245 ;  /* 0x000000ffff9c7224 */ /* 0x000fe400078e00f5 */
[----:B------:R-:W-:Y:S01]  /*7240*/  HMMA.16816.F32 R244, R4, R16, R124 ;  /* 0x0000001004f4723c */ /* 0x000fe2000000187c */
[----:B------:R-:W2:Y:S01]  /*7250*/  LDSM.16.MT88.4 R16, [R200+0x17000] ;  /* 0x01700000c810783b */ /* 0x000ea20000004200 */
[----:B------:R-:W-:Y:S01]  /*7260*/  MOV R142, R143 ;  /* 0x0000008f008e7202 */ /* 0x000fe20000000f00 */
[----:B------:R-:W-:Y:S02]  /*7270*/  IMAD.MOV.U32 R143, RZ, RZ, R186 ;  /* 0x000000ffff8f7224 */ /* 0x000fe400078e00ba */
[----:B------:R-:W-:-:S02]  /*7280*/  IMAD.MOV.U32 R186, RZ, RZ, R128 ;  /* 0x000000ffffba7224 */ /* 0x000fc400078e0080 */
[----:B------:R-:W-:Y:S02]  /*7290*/  IMAD.MOV.U32 R124, RZ, RZ, R0 ;  /* 0x000000ffff7c7224 */ /* 0x000fe400078e0000 */
[----:B------:R-:W-:Y:S01]  /*72a0*/  FFMA.FTZ R0, R251, UR6, -R8 ;  /* 0x00000006fb007c23 */ /* 0x000fe20008010808 */
[----:B------:R-:W-:Y:S01]  /*72b0*/  IMAD.MOV.U32 R129, RZ, RZ, R164 ;  /* 0x000000ffff817224 */ /* 0x000fe200078e00a4 */
[----:B------:R-:W-:Y:S01]  /*72c0*/  MOV R128, R165 ;  /* 0x000000a500807202 */ /* 0x000fe20000000f00 */
[----:B------:R-:W-:Y:S01]  /*72d0*/  IMAD.MOV.U32 R39, RZ, RZ, R166 ;  /* 0x000000ffff277224 */ /* 0x000fe200078e00a6 */
[----:B------:R-:W-:Y:S01]  /*72e0*/  MOV R165, R225 ;  /* 0x000000e100a57202 */ /* 0x000fe20000000f00 */
[----:B------:R-:W-:Y:S01]  /*72f0*/  IMAD.MOV.U32 R166, RZ, RZ, R224 ;  /* 0x000000ffffa67224 */ /* 0x000fe200078e00e0 */
[----:B------:R-:W-:Y:S01]  /*7300*/  MOV R127, R227 ;  /* 0x000000e3007f7202 */ /* 0x000fe20000000f00 */
[----:B------:R-:W-:Y:S02]  /*7310*/  IMAD.MOV.U32 R164, RZ, RZ, R226 ;  /* 0x000000ffffa47224 */ /* 0x000fe400078e00e2 */
[----:B------:R-:W-:Y:S01]  /*7320*/  HMMA.16816.F32 R224, R4, R12, R80 ;  /* 0x0000000c04e0723c */ /* 0x000fe20000001850 */
[----:B------:R1:W4:Y:S01]  /*7330*/  MUFU.EX2 R12, R0 ;  /* 0x00000000000c7308 */ /* 0x0003220000000800 */
[----:B------:R-:W-:Y:S01]  /*7340*/  IMAD.MOV.U32 R125, RZ, RZ, R186 ;  /* 0x000000ffff7d7224 */ /* 0x000fe200078e00ba */
[----:B------:R-:W-:Y:S01]  /*7350*/  MOV R126, R185 ;  /* 0x000000b9007e7202 */ /* 0x000fe20000000f00 */
[----:B------:R-:W-:-:S02]  /*7360*/  IMAD.MOV.U32 R37, RZ, RZ, R182 ;  /* 0x000000ffff257224 */ /* 0x000fc400078e00b6 */
[----:B------:R-:W-:Y:S01]  /*7370*/  HMMA.16816.F32 R120, R4, R40, R120 ;  /* 0x000000280478723c */ /* 0x000fe20000001878 */
[----:B------:R-:W-:Y:S02]  /*7380*/  IMAD.MOV.U32 R83, RZ, RZ, R184 ;  /* 0x000000ffff537224 */ /* 0x000fe400078e00b8 */
[----:B-1----:R-:W-:-:S04]  /*7390*/  FFMA.FTZ R0, R250, UR6, -R8 ;  /* 0x00000006fa007c23 */ /* 0x002fc80008010808 */
[----:B------:R1:W2:Y:S01]  /*73a0*/  MUFU.EX2 R251, R0 ;  /* 0x0000000000fb7308 */ /* 0x0002a20000000800 */
[----:B------:R-:W-:Y:S01]  /*73b0*/  MOV R40, R181 ;  /* 0x000000b500287202 */ /* 0x000fe20000000f00 */
[----:B------:R-:W-:Y:S01]  /*73c0*/  IMAD.MOV.U32 R42, RZ, RZ, R180 ;  /* 0x000000ffff2a7224 */ /* 0x000fe200078e00b4 */
[----:B------:R-:W-:Y:S01]  /*73d0*/  HMMA.16816.F32 R192, R4, R14, R52 ;  /* 0x0000000e04c0723c */ /* 0x000fe20000001834 */
[----:B------:R-:W-:Y:S01]  /*73e0*/  IMAD.MOV.U32 R80, RZ, RZ, R125 ;  /* 0x000000ffff507224 */ /* 0x000fe200078e007d */
[----:B------:R-:W-:Y:S01]  /*73f0*/  MOV R125, R158 ;  /* 0x0000009e007d7202 */ /* 0x000fe20000000f00 */
[----:B------:R-:W-:Y:S02]  /*7400*/  IMAD.MOV.U32 R82, RZ, RZ, R127 ;  /* 0x000000ffff527224 */ /* 0x000fe400078e007f */
[----:B-1----:R-:W-:-:S04]  /*7410*/  FFMA.FTZ R0, R252, UR6, -R8 ;  /* 0x00000006fc007c23 */ /* 0x002fc80008010808 */
[----:B------:R1:W-:Y:S01]  /*7420*/  MUFU.EX2 R250, R0 ;  /* 0x0000000000fa7308 */ /* 0x0003e20000000800 */
[----:B------:R-:W-:Y:S01]  /*7430*/  MOV R55, R124 ;  /* 0x0000007c00377202 */ /* 0x000fe20000000f00 */
[----:B------:R-:W-:Y:S01]  /*7440*/  IMAD.MOV.U32 R124, RZ, RZ, R157 ;  /* 0x000000ffff7c7224 */ /* 0x000fe200078e009d */
[----:B----4-:R-:W-:Y:S01]  /*7450*/  MOV R252, R12 ;  /* 0x0000000c00fc7202 */ /* 0x010fe20000000f00 */
[----:B------:R-:W-:Y:S01]  /*7460*/  IMAD.MOV.U32 R158, RZ, RZ, R167 ;  /* 0x000000ffff9e7224 */ /* 0x000fe200078e00a7 */
[----:B------:R-:W4:Y:S01]  /*7470*/  LDSM.16.MT88.4 R12, [R199+0x17000] ;  /* 0x01700000c70c783b */ /* 0x000f220000004200 */
[----:B------:R-:W-:Y:S01]  /*7480*/  MOV R81, R126 ;  /* 0x0000007e00517202 */ /* 0x000fe20000000f00 */
[----:B------:R-:W-:Y:S01]  /*7490*/  IMAD.MOV.U32 R126, RZ, RZ, R159 ;  /* 0x000000ffff7e7224 */ /* 0x000fe200078e009f */
[----:B------:R-:W-:Y:S01]  /*74a0*/  MOV R127, R164 ;  /* 0x000000a4007f7202 */ /* 0x000fe20000000f00 */
[----:B------:R-:W-:Y:S01]  /*74b0*/  IMAD.MOV.U32 R164, RZ, RZ, R149 ;  /* 0x000000ffffa47224 */ /* 0x000fe200078e0095 */
[----:B------:R-:W-:Y:S01]  /*74c0*/  MOV R157, R166 ;  /* 0x000000a6009d7202 */ /* 0x000fe20000000f00 */
[----:B-1----:R-:W-:Y:S01]  /*74d0*/  FFMA.FTZ R0, R141, UR6, -R8 ;  /* 0x000000068d007c23 */ /* 0x002fe20008010808 */
[----:B------:R-:W-:Y:S01]  /*74e0*/  IMAD.MOV.U32 R141, RZ, RZ, R142 ;  /* 0x000000ffff8d7224 */ /* 0x000fe200078e008e */
[----:B------:R-:W-:Y:S01]  /*74f0*/  MOV R142, R143 ;  /* 0x0000008f008e7202 */ /* 0x000fe20000000f00 */
[----:B------:R-:W-:-:S02]  /*7500*/  IMAD.MOV.U32 R143, RZ, RZ, R135 ;  /* 0x000000ffff8f7224 */ /* 0x000fc400078e0087 */
[----:B------:R1:W-:Y:S01]  /*7510*/  MUFU.EX2 R135, R0 ;  /* 0x0000000000877308 */ /* 0x0003e20000000800 */
[----:B------:R-:W-:Y:S01]  /*7520*/  IMAD.MOV.U32 R166, RZ, RZ, R40 ;  /* 0x000000ffffa67224 */ /* 0x000fe200078e0028 */
[----:B------:R-:W-:Y:S01]  /*7530*/  MOV R167, R37 ;  /* 0x0000002500a77202 */ /* 0x000fe20000000f00 */
[----:B------:R-:W-:Y:S01]  /*7540*/  IMAD.MOV.U32 R40, RZ, RZ, R150 ;  /* 0x000000ffff287224 */ /* 0x000fe200078e0096 */
[----:B------:R-:W-:Y:S02]  /*7550*/  MOV R159, R43 ;  /* 0x0000002b009f7202 */ /* 0x000fe40000000f00 */
[----:B------:R-:W-:Y:S01]  /*7560*/  MOV R37, R151 ;  /* 0x0000009700257202 */ /* 0x000fe20000000f00 */
[----:B------:R-:W-:Y:S01]  /*7570*/  IMAD.MOV.U32 R151, RZ, RZ, R133 ;  /* 0x000000ffff977224 */ /* 0x000fe200078e0085 */
[----:B------:R-:W-:Y:S01]  /*7580*/  MOV R36, R183 ;  /* 0x000000b700247202 */ /* 0x000fe20000000f00 */
[C---:B------:R-:W-:Y:S01]  /*7590*/  HMMA.16816.F32 R188, R4.reuse, R28, R68 ;  /* 0x0000001c04bc723c */ /* 0x040fe20000001844 */
[----:B------:R-:W-:Y:S01]  /*75a0*/  MOV R43, R134 ;  /* 0x00000086002b7202 */ /* 0x000fe20000000f00 */
[----:B------:R-:W-:Y:S01]  /*75b0*/  IMAD.MOV.U32 R149, RZ, RZ, R142 ;  /* 0x000000ffff957224 */ /* 0x000fe200078e008e */
[----:B------:R-:W-:Y:S01]  /*75c0*/  MOV R150, R143 ;  /* 0x0000008f00967202 */ /* 0x000fe20000000f00 */
[----:B-1----:R-:W-:Y:S01]  /*75d0*/  FFMA.FTZ R0, R83, UR6, -R2 ;  /* 0x0000000653007c23 */ /* 0x002fe20008010802 */
        /* <DEDUP_REMOVED lines=25> */
[----:B------:R-:W1:Y:S02]  /*7770*/  LDSM.16.MT88.4 R148, [R198+0x11800] ;  /* 0x01180000c694783b */ /* 0x000e640000004200 */
[C---:B------:R-:W-:Y:S01]  /*7780*/  HMMA.16816.F32 R172, R4.reuse, R34, R76 ;  /* 0x0000002204ac723c */ /* 0x040fe2000000184c */
[----:B------:R2:W-:Y:S05]  /*7790*/  MUFU.EX2 R134, R0 ;  /* 0x0000000000867308 */ /* 0x0005ea0000000800 */
[C---:B------:R-:W-:Y:S06]  /*77a0*/  HMMA.16816.F32 R180, R4.reuse, R30, R48 ;  /* 0x0000001e04b4723c */ /* 0x040fec0000001830 */
[C---:B---3--:R-:W-:Y:S06]  /*77b0*/  HMMA.16816.F32 R100, R4.reuse, R24, R60 ;  /* 0x000000180464723c */ /* 0x048fec000000183c */
[----:B------:R-:W-:Y:S01]  /*77c0*/  HMMA.16816.F32 R32, R4, R26, R44 ;  /* 0x0000001a0420723c */ /* 0x000fe2000000182c */
[----:B--2---:R-:W-:-:S05]  /*77d0*/  FFMA.FTZ R0, R141, UR6, -R2 ;  /* 0x000000068d007c23 */ /* 0x004fca0008010802 */
[C---:B------:R-:W-:Y:S06]  /*77e0*/  HMMA.16816.F32 R28, R4.reuse, R20, R56 ;  /* 0x00000014041c723c */ /* 0x040fec0000001838 */
[C---:B------:R-:W-:Y:S01]  /*77f0*/  HMMA.16816.F32 R24, R4.reuse, R22, R72 ;  /* 0x000000160418723c */ /* 0x040fe20000001848 */
[----:B------:R-:W-:Y:S01]  /*7800*/  MOV R51, R80 ;  /* 0x0000005000337202 */ /* 0x000fe20000000f00 */
[----:B------:R-:W-:Y:S01]  /*7810*/  IMAD.MOV.U32 R78, RZ, RZ, R165 ;  /* 0x000000ffff4e7224 */ /* 0x000fe200078e00a5 */
[----:B------:R-:W-:Y:S01]  /*7820*/  MOV R79, R164 ;  /* 0x000000a4004f7202 */ /* 0x000fe20000000f00 */
[----:B------:R-:W-:Y:S01]  /*7830*/  IMAD.MOV.U32 R76, RZ, RZ, R167 ;  /* 0x000000ffff4c7224 */ /* 0x000fe200078e00a7 */
[----:B------:R-:W-:Y:S01]  /*7840*/  MOV R77, R166 ;  /* 0x000000a6004d7202 */ /* 0x000fe20000000f00 */
[----:B------:R-:W-:Y:S01]  /*7850*/  HMMA.16816.F32 R20, R4, R16, R92 ;  /* 0x000000100414723c */ /* 0x000fe2000000185c */
[----:B------:R2:W3:Y:S01]  /*7860*/  MUFU.EX2 R133, R0 ;  /* 0x0000000000857308 */ /* 0x0004e20000000800 */
[----:B------:R-:W-:Y:S04]  /*7870*/  LDSM.16.MT88.4 R164, [R199+0x11800] ;  /* 0x01180000c7a4783b */ /* 0x000fe80000004200 */
[----:B------:R-:W-:Y:S01]  /*7880*/  LDSM.16.MT88.4 R56, [R200+0x13800] ;  /* 0x01380000c838783b */ /* 0x000fe20000004200 */
[----:B------:R-:W-:Y:S01]  /*7890*/  MOV R95, R36 ;  /* 0x00000024005f7202 */ /* 0x000fe20000000f00 */
[----:B------:R-:W-:Y:S01]  /*78a0*/  IMAD.MOV.U32 R94, RZ, RZ, R37 ;  /* 0x000000ffff5e7224 */ /* 0x000fe200078e0025 */
[----:B------:R-:W-:Y:S01]  /*78b0*/  MOV R93, R42 ;  /* 0x0000002a005d7202 */ /* 0x000fe20000000f00 */
[----:B------:R-:W-:Y:S01]  /*78c0*/  IMAD.MOV.U32 R92, RZ, RZ, R43 ;  /* 0x000000ffff5c7224 */ /* 0x000fe200078e002b */
[----:B------:R-:W-:Y:S01]  /*78d0*/  MOV R37, R40 ;  /* 0x0000002800257202 */ /* 0x000fe20000000f00 */
[----:B------:R-:W-:Y:S01]  /*78e0*/  IMAD.MOV.U32 R36, RZ, RZ, R41 ;  /* 0x000000ffff247224 */ /* 0x000fe200078e0029 */
[----:B------:R-:W-:Y:S01]  /*78f0*/  MOV R70, R82 ;  /* 0x0000005200467202 */ /* 0x000fe20000000f00 */
[----:B------:R-:W1:Y:S01]  /*7900*/  LDSM.16.MT88.4 R40, [R197+0x13800] ;  /* 0x01380000c528783b */ /* 0x000e620000004200 */
[--C-:B--2---:R-:W-:Y:S01]  /*7910*/  FFMA.FTZ R0, R55, UR6, -R2.reuse ;  /* 0x0000000637007c23 */ /* 0x104fe20008010802 */
[----:B------:R-:W-:Y:S01]  /*7920*/  FFMA.FTZ R2, R51, UR6, -R2 ;  /* 0x0000000633027c23 */ /* 0x000fe20008010802 */
[----:B------:R-:W-:Y:S01]  /*7930*/  IMAD.MOV.U32 R71, RZ, RZ, R81 ;  /* 0x000000ffff477224 */ /* 0x000fe200078e0051 */
[----:B------:R-:W2:Y:S01]  /*7940*/  LDSM.16.MT88.4 R48, [R198+0x13800] ;  /* 0x01380000c630783b */ /* 0x000ea20000004200 */
[----:B------:R3:W-:Y:S01]  /*7950*/  MUFU.EX2 R11, R0 ;  /* 0x00000000000b7308 */ /* 0x0007e20000000800 */
[----:B------:R-:W-:Y:S01]  /*7960*/  MOV R55, R156 ;  /* 0x0000009c00377202 */ /* 0x000fe20000000f00 */
[----:B------:R-:W-:Y:S01]  /*7970*/  IMAD.MOV.U32 R65, RZ, RZ, R53 ;  /* 0x000000ffff417224 */ /* 0x000fe200078e0035 */
[----:B------:R-:W-:-:S02]  /*7980*/  MOV R64, R52 ;  /* 0x0000003400407202 */ /* 0x000fc40000000f00 */
[----:B------:R-:W-:Y:S02]  /*7990*/  MOV R66, R54 ;  /* 0x0000003600427202 */ /* 0x000fe40000000f00 */
[----:B------:R-:W-:Y:S01]  /*79a0*/  MOV R131, R9 ;  /* 0x0000000900837202 */ /* 0x000fe20000000f00 */
[----:B------:R-:W1:Y:S01]  /*79b0*/  MUFU.EX2 R8, R2 ;  /* 0x0000000200087308 */ /* 0x000e620000000800 */
        /* <DEDUP_REMOVED lines=14> */
[----:B----4-:R-:W-:Y:S01]  /*7aa0*/  HMMA.16816.F32 R124, R4, R12, R88 ;  /* 0x0000000c047c723c */ /* 0x010fe20000001858 */
[----:B------:R-:W-:Y:S01]  /*7ab0*/  IMAD.MOV.U32 R61, RZ, RZ, R128 ;  /* 0x000000ffff3d7224 */ /* 0x000fe200078e0080 */
[----:B---3--:R-:W-:Y:S01]  /*7ac0*/  MOV R0, R131 ;  /* 0x0000008300007202 */ /* 0x008fe20000000f00 */
[----:B------:R-:W3:Y:S01]  /*7ad0*/  LDSM.16.MT88.4 R140, [R197+0x11800] ;  /* 0x01180000c58c783b */ /* 0x000ee20000004200 */
[----:B------:R-:W-:-:S02]  /*7ae0*/  F2FP.F16.F32.PACK_AB R128, R251, R252 ;  /* 0x000000fcfb80723e */ /* 0x000fc400000000ff */
[----:B------:R-:W-:Y:S01]  /*7af0*/  HMMA.16816.F32 R12, R4, R14, R84 ;  /* 0x0000000e040c723c */ /* 0x000fe20000001854 */
[----:B------:R-:W-:Y:S01]  /*7b00*/  F2FP.F16.F32.PACK_AB R129, R133, R134 ;  /* 0x000000868581723e */ /* 0x000fe200000000ff */
[----:B------:R-:W4:Y:S01]  /*7b10*/  LDSM.16.MT88.4 R156, [R200+0x11800] ;  /* 0x01180000c89c783b */ /* 0x000f220000004200 */
[----:B-1----:R-:W-:Y:S01]  /*7b20*/  F2FP.F16.F32.PACK_AB R131, R8, R11 ;  /* 0x0000000b0883723e */ /* 0x002fe200000000ff */
[----:B------:R-:W-:Y:S01]  /*7b30*/  IMAD.MOV.U32 R63, RZ, RZ, R38 ;  /* 0x000000ffff3f7224 */ /* 0x000fe200078e0026 */
[----:B------:R-:W-:Y:S01]  /*7b40*/  MOV R62, R39 ;  /* 0x00000027003e7202 */ /* 0x000fe20000000f00 */
[----:B------:R-:W-:Y:S01]  /*7b50*/  IMAD.MOV.U32 R2, RZ, RZ, R55 ;  /* 0x000000ffff027224 */ /* 0x000fe200078e0037 */
[----:B------:R-:W-:Y:S01]  /*7b60*/  MOV R4, R130 ;  /* 0x0000008200047202 */ /* 0x000fe20000000f00 */
[----:B------:R-:W-:Y:S01]  /*7b70*/  LDSM.16.MT88.4 R72, [R197+0x15800] ;  /* 0x01580000c548783b */ /* 0x000fe20000004200 */
[----:B------:R-:W-:Y:S01]  /*7b80*/  F2FP.F16.F32.PACK_AB R130, R135, R250 ;  /* 0x000000fa8782723e */ /* 0x000fe200000000ff */
[----:B------:R-:W-:Y:S01]  /*7b90*/  IMAD.MOV.U32 R6, RZ, RZ, R53 ;  /* 0x000000ffff067224 */ /* 0x000fe200078e0035 */
[----:B------:R-:W-:Y:S01]  /*7ba0*/  MOV R5, R54 ;  /* 0x0000003600057202 */ /* 0x000fe20000000f00 */
[----:B------:R-:W-:Y:S01]  /*7bb0*/  IMAD.MOV.U32 R84, RZ, RZ, R67 ;  /* 0x000000ffff547224 */ /* 0x000fe200078e0043 */
[----:B------:R-:W-:Y:S01]  /*7bc0*/  MOV R85, R66 ;  /* 0x0000004200557202 */ /* 0x000fe20000000f00 */
[----:B------:R-:W-:Y:S02]  /*7bd0*/  LDSM.16.MT88.4 R88, [R200+0x15800] ;  /* 0x01580000c858783b */ /* 0x000fe40000004200 */
[C---:B------:R-:W-:Y:S02]  /*7be0*/  HMMA.16816.F32 R152, R128.reuse, R148, R152 ;  /* 0x000000948098723c */ /* 0x040fe40000001898 */
[----:B------:R-:W-:Y:S04]  /*7bf0*/  LDSM.16.MT88.4 R96, [R199+0x15800] ;  /* 0x01580000c760783b */ /* 0x000fe80000004200 */
[C---:B------:R-:W-:Y:S01]  /*7c00*/  HMMA.16816.F32 R148, R128.reuse, R150, R108 ;  /* 0x000000968094723c */ /* 0x040fe2000000186c */
[----:B------:R-:W-:Y:S01]  /*7c10*/  MOV R87, R64 ;  /* 0x0000004000577202 */ /* 0x000fe20000000f00 */
[----:B------:R1:W5:Y:S05]  /*7c20*/  LDL.LU R9, [R1+0x68] ;  /* 0x0000680001097983 */ /* 0x00036a0000300800 */
[----:B------:R-:W-:Y:S01]  /*7c30*/  IMAD.MOV.U32 R110, RZ, RZ, R36 ;  /* 0x000000ffff6e7224 */ /* 0x000fe200078e0024 */
[----:B------:R-:W-:Y:S01]  /*7c40*/  MOV R111, R37 ;  /* 0x00000025006f7202 */ /* 0x000fe20000000f00 */
[----:B------:R-:W-:Y:S01]  /*7c50*/  IMAD.MOV.U32 R109, RZ, RZ, R6 ;  /* 0x000000ffff6d7224 */ /* 0x000fe200078e0006 */
[----:B------:R-:W-:Y:S01]  /*7c60*/  MOV R108, R5 ;  /* 0x00000005006c7202 */ /* 0x000fe20000000f00 */
[----:B------:R-:W-:Y:S01]  /*7c70*/  HMMA.16816.F32 R36, R128, R40, R120 ;  /* 0x000000288024723c */ /* 0x000fe20000001878 */
[----:B------:R-:W-:Y:S01]  /*7c80*/  MOV R7, R52 ;  /* 0x0000003400077202 */ /* 0x000fe20000000f00 */
[----:B------:R-:W-:-:S04]  /*7c90*/  FADD.FTZ R0, R0, R109 ;  /* 0x0000006d00007221 */ /* 0x000fc80000010000 */
[C---:B------:R-:W-:Y:S01]  /*7ca0*/  HMMA.16816.F32 R40, R128.reuse, R42, R136 ;  /* 0x0000002a8028723c */ /* 0x040fe20000001888 */
[----:B------:R-:W-:Y:S01]  /*7cb0*/  FADD.FTZ R2, R2, R108 ;  /* 0x0000006c02027221 */ /* 0x000fe20000010000 */
[----:B------:R-:W-:Y:S01]  /*7cc0*/  MOV R52, R80 ;  /* 0x0000005000347202 */ /* 0x000fe20000000f00 */
[----:B------:R-:W-:Y:S01]  /*7cd0*/  IMAD.MOV.U32 R53, RZ, RZ, R81 ;  /* 0x000000ffff357224 */ /* 0x000fe200078e0051 */
[----:B------:R-:W-:Y:S01]  /*7ce0*/  MOV R54, R82 ;  /* 0x0000005200367202 */ /* 0x000fe20000000f00 */
[----:B------:R-:W-:Y:S01]  /*7cf0*/  IMAD.MOV.U32 R55, RZ, RZ, R83 ;  /* 0x000000ffff377224 */ /* 0x000fe200078e0053 */
[----:B------:R-:W-:Y:S01]  /*7d00*/  HMMA.16816.F32 R168, R128, R164, R168 ;  /* 0x000000a480a8723c */ /* 0x000fe200000018a8 */
[----:B------:R-:W-:Y:S01]  /*7d10*/  MOV R139, R110 ;  /* 0x0000006e008b7202 */ /* 0x000fe20000000f00 */
[----:B------:R-:W-:Y:S01]  /*7d20*/  IMAD.MOV.U32 R138, RZ, RZ, R111 ;  /* 0x000000ffff8a7224 */ /* 0x000fe200078e006f */
[----:B------:R-:W-:Y:S01]  /*7d30*/  MOV R110, R84 ;  /* 0x00000054006e7202 */ /* 0x000fe20000000f00 */
[----:B------:R-:W-:-:S02]  /*7d40*/  IMAD.MOV.U32 R111, RZ, RZ, R85 ;  /* 0x000000ffff6f7224 */ /* 0x000fc400078e0055 */
[C---:B--2---:R-:W-:Y:S01]  /*7d50*/  HMMA.16816.F32 R44, R128.reuse, R48, R176 ;  /* 0x00000030802c723c */ /* 0x044fe200000018b0 */
[----:B------:R-:W-:Y:S02]  /*7d60*/  IMAD.MOV.U32 R86, RZ, RZ, R65 ;  /* 0x000000ffff567224 */ /* 0x000fe400078e0041 */
[----:B------:R-:W-:Y:S01]  /*7d70*/  FADD.FTZ R0, R111, R0 ;  /* 0x000000006f007221 */ /* 0x000fe20000010000 */
[----:B------:R-:W-:Y:S01]  /*7d80*/  FADD.FTZ R2, R110, R2 ;  /* 0x000000026e027221 */ /* 0x000fe20000010000 */
[----:B------:R-:W-:Y:S01]  /*7d90*/  MOV R137, R4 ;  /* 0x0000000400897202 */ /* 0x000fe20000000f00 */
[----:B------:R-:W2:Y:S01]  /*7da0*/  LDSM.16.MT88.4 R64, [R199+0x13800] ;  /* 0x01380000c740783b */ /* 0x000ea20000004200 */
[C---:B------:R-:W-:Y:S01]  /*7db0*/  HMMA.16816.F32 R164, R128.reuse, R166, R116 ;  /* 0x000000a680a4723c */ /* 0x040fe20000001874 */
[----:B------:R-:W-:Y:S02]  /*7dc0*/  MOV R136, R7 ;  /* 0x0000000700887202 */ /* 0x000fe40000000f00 */
[----:B------:R-:W1:Y:S04]  /*7dd0*/  LDSM.16.MT88.4 R80, [R198+0x15800] ;  /* 0x01580000c650783b */ /* 0x000e680000004200 */
[----:B------:R-:W-:Y:S01]  /*7de0*/  MOV R116, R87 ;  /* 0x0000005700747202 */ /* 0x000fe20000000f00 */
[----:B------:R-:W-:Y:S01]  /*7df0*/  IMAD.MOV.U32 R117, RZ, RZ, R92 ;  /* 0x000000ffff757224 */ /* 0x000fe200078e005c */
[----:B------:R-:W-:Y:S01]  /*7e00*/  MOV R118, R94 ;  /* 0x0000005e00767202 */ /* 0x000fe20000000f00 */
[----:B------:R-:W-:Y:S01]  /*7e10*/  IMAD.MOV.U32 R119, RZ, RZ, R95 ;  /* 0x000000ffff777224 */ /* 0x000fe200078e005f */
[C---:B------:R-:W-:Y:S01]  /*7e20*/  HMMA.16816.F32 R52, R128.reuse, R56, R52 ;  /* 0x000000388034723c */ /* 0x040fe20000001834 */
[----:B------:R-:W-:Y:S01]  /*7e30*/  FADD.FTZ R0, R117, R0 ;  /* 0x0000000075007221 */ /* 0x000fe20000010000 */
[----:B------:R-:W-:Y:S01]  /*7e40*/  FADD.FTZ R2, R116, R2 ;  /* 0x0000000274027221 */ /* 0x000fe20000010000 */
[----:B------:R-:W-:Y:S02]  /*7e50*/  LDSM.16.MT88.4 R120, [R200+0x17800] ;  /* 0x01780000c878783b */ /* 0x000fe40000004200 */
[----:B------:R-:W-:Y:S01]  /*7e60*/  FADD.FTZ R0, R119, R0 ;  /* 0x0000000077007221 */ /* 0x000fe20000010000 */
[----:B------:R-:W-:Y:S01]  /*7e70*/  HMMA.16816.F32 R56, R128, R58, R236 ;  /* 0x0000003a8038723c */ /* 0x000fe200000018ec */
[----:B------:R-:W-:-:S05]  /*7e80*/  FADD.FTZ R2, R118, R2 ;  /* 0x0000000276027221 */ /* 0x000fca0000010000 */
[C---:B------:R-:W-:Y:S01]  /*7e90*/  HMMA.16816.F32 R48, R128.reuse, R50, R240 ;  /* 0x000000328030723c */ /* 0x040fe200000018f0 */
        /* <DEDUP_REMOVED lines=8> */
[----:B------:R-:W-:Y:S01]  /*7f20*/  MOV R240, R79 ;  /* 0x0000004f00f07202 */ /* 0x000fe20000000f00 */
[C---:B---3--:R-:W-:Y:S01]  /*7f30*/  HMMA.16816.F32 R144, R128.reuse, R140, R144 ;  /* 0x0000008c8090723c */ /* 0x048fe20000001890 */
[----:B------:R-:W-:Y:S01]  /*7f40*/  MOV R243, R71 ;  /* 0x0000004700f37202 */ /* 0x000fe20000000f00 */
[----:B------:R-:W-:Y:S01]  /*7f50*/  FADD.FTZ R0, R241, R0 ;  /* 0x00000000f1007221 */ /* 0x000fe20000010000 */
[----:B------:R-:W-:Y:S01]  /*7f60*/  MOV R242, R70 ;  /* 0x0000004600f27202 */ /* 0x000fe20000000f00 */
[----:B------:R-:W-:Y:S01]  /*7f70*/  FADD.FTZ R2, R240, R2 ;  /* 0x00000002f0027221 */ /* 0x000fe20000010000 */
[----:B------:R-:W-:Y:S01]  /*7f80*/  MOV R178, R93 ;  /* 0x0000005d00b27202 */ /* 0x000fe20000000f00 */
[----:B------:R-:W-:Y:S01]  /*7f90*/  FADD.FTZ R0, R243, R0 ;  /* 0x00000000f3007221 */ /* 0x000fe20000010000 */
[----:B----4-:R-:W-:Y:S01]  /*7fa0*/  HMMA.16816.F32 R160, R128, R156, R160 ;  /* 0x0000009c80a0723c */ /* 0x010fe200000018a0 */
[----:B------:R-:W-:Y:S01]  /*7fb0*/  FADD.FTZ R2, R242, R2 ;  /* 0x00000002f2027221 */ /* 0x000fe20000010000 */
[----:B------:R-:W-:Y:S01]  /*7fc0*/  LDSM.16.MT88.4 R4, [R199+0x17800] ;  /* 0x01780000c704783b */ /* 0x000fe20000004200 */
[----:B------:R-:W-:-:S02]  /*7fd0*/  FADD.FTZ R0, R177, R0 ;  /* 0x00000000b1007221 */ /* 0x000fc40000010000 */
[----:B------:R-:W-:Y:S02]  /*7fe0*/  FADD.FTZ R2, R176, R2 ;  /* 0x00000002b0027221 */ /* 0x000fe40000010000 */
[----:B------:R-:W-:Y:S02]  /*7ff0*/  FADD.FTZ R0, R179, R0 ;  /* 0x00000000b3007221 */ /* 0x000fe40000010000 */
[----:B------:R-:W-:Y:S01]  /*8000*/  FADD.FTZ R2, R178, R2 ;  /* 0x00000002b2027221 */ /* 0x000fe20000010000 */
[----:B------:R-:W-:Y:S01]  /*8010*/  HMMA.16816.F32 R140, R128, R142, R104 ;  /* 0x0000008e808c723c */ /* 0x000fe20000001868 */
[----:B------:R-:W-:Y:S01]  /*8020*/  FADD.FTZ R0, R137, R0 ;  /* 0x0000000089007221 */ /* 0x000fe20000010000 */
[----:B------:R-:W3:Y:S01]  /*8030*/  LDSM.16.MT88.4 R104, [R197+0x17800] ;  /* 0x01780000c568783b */ /* 0x000ee20000004200 */
[----:B------:R-:W-:-:S03]  /*8040*/  FADD.FTZ R2, R136, R2 ;  /* 0x0000000288027221 */ /* 0x000fc60000010000 */
        /* <DEDUP_REMOVED lines=11> */
[----:B------:R-:W-:-:S04]  /*8100*/  FADD.FTZ R2, R135, R2 ;  /* 0x0000000287027221 */ /* 0x000fc80000010000 */
[----:B------:R3:W-:Y:S04]  /*8110*/  STL [R1+0x4], R0 ;  /* 0x0000040001007387 */ /* 0x0007e80000100800 */
[----:B------:R3:W-:Y:S01]  /*8120*/  STL [R1], R2 ;  /* 0x0000000201007387 */ /* 0x0007e20000100800 */
[C---:B--2---:R-:W-:Y:S06]  /*8130*/  HMMA.16816.F32 R60, R128.reuse, R64, R60 ;  /* 0x00000040803c723c */ /* 0x044fec000000183c */
[C---:B------:R-:W-:Y:S06]  /*8140*/  HMMA.16816.F32 R68, R128.reuse, R72, R244 ;  /* 0x000000488044723c */ /* 0x040fec00000018f4 */
[C---:B-1----:R-:W-:Y:S06]  /*8150*/  HMMA.16816.F32 R76, R128.reuse, R80, R224 ;  /* 0x00000050804c723c */ /* 0x042fec00000018e0 */
[C---:B------:R-:W-:Y:S06]  /*8160*/  HMMA.16816.F32 R84, R128.reuse, R88, R188 ;  /* 0x000000588054723c */ /* 0x040fec00000018bc */
[C---:B------:R-:W-:Y:S06]  /*8170*/  HMMA.16816.F32 R92, R128.reuse, R96, R184 ;  /* 0x00000060805c723c */ /* 0x040fec00000018b8 */
        /* <DEDUP_REMOVED lines=50> */
[----:B-1----:R-:W-:Y:S01]  /*84a0*/  @!P6 LEA R6, P1, R4, R6, 0x1 ;  /* 0x000000060406e211 */ /* 0x002fe200078208ff */
[----:B------:R-:W-:-:S04]  /*84b0*/  ULDC UR4, c[0x0][0x39c] ;  /* 0x0000e70000047ab9 */ /* 0x000fc80000000800 */
        /* <DEDUP_REMOVED lines=97> */
[----:B------:R-:W-:-:S02]  /*8ad0*/  @!P3 LEA.HI.X R17, R0, R27, R5, 0x1, P0 ;  /* 0x0000001b0011b211 */ /* 0x000fc400000f0c05 */
        /* <DEDUP_REMOVED lines=25> */
[----:B------:R-:W-:Y:S04]  /*8c70*/  @P3 STS.128 [R223+0x17800], RZ ;  /* 0x017800ffdf003388 */ /* 0x000fe80000000c00 */
[----:B------:R-:W-:Y:S01]  /*8c80*/  @!PT LDS RZ, [RZ] ;  /* 0x00000000fffff984 */ /* 0x000fe20000000800 */
[----:B------:R-:W-:Y:S01]  /*8c90*/  @!PT LDS RZ, [RZ] ;  /* 0x00000000fffff984 */ /* 0x000fe20000000800 */
[----:B------:R-:W-:Y:S01]  /*8ca0*/  @!PT LDS RZ, [RZ] ;  /* 0x00000000fffff984 */ /* 0x000fe20000000800 */
[----:B------:R3:W-:Y:S04]  /*8cb0*/  @!P3 LDGSTS.E.BYPASS.LTC128B.128 [R223+0x17800], desc[UR26][R6.64+0x180] ;  /* 0x1780018006dfbfae */ /* 0x0007e8000b901d5a */
[----:B-----5:R-:W-:Y:S04]  /*8cc0*/  LDSM.16.M88.4 R20, [R196+0x8000] ;  /* 0x00800000c414783b */ /* 0x020fe80000000200 */
[----:B-1----:R-:W-:Y:S04]  /*8cd0*/  LDSM.16.M88.4 R16, [R196+0x8800] ;  /* 0x00880000c410783b */ /* 0x002fe80000000200 */
[----:B------:R-:W-:Y:S04]  /*8ce0*/  LDSM.16.M88.4 R176, [R196+0x9000] ;  /* 0x00900000c4b0783b */ /* 0x000fe80000000200 */
[----:B------:R-:W-:Y:S04]  /*8cf0*/  LDSM.16.M88.4 R172, [R196+0x9800] ;  /* 0x00980000c4ac783b */ /* 0x000fe80000000200 */
[----:B--2---:R-:W1:Y:S04]  /*8d00*/  LDSM.16.M88.4 R12, [R203] ;  /* 0x00000000cb0c783b */ /* 0x004e680000000200 */
[----:B------:R-:W-:Y:S04]  /*8d10*/  LDSM.16.M88.4 R136, [R207] ;  /* 0x00000000cf88783b */ /* 0x000fe80000000200 */
[----:B---3--:R-:W2:Y:S04]  /*8d20*/  LDSM.16.M88.4 R4, [R204] ;  /* 0x00000000cc04783b */ /* 0x008ea80000000200 */
[----:B------:R-:W3:Y:S04]  /*8d30*/  LDSM.16.M88.4 R184, [R222] ;  /* 0x00000000deb8783b */ /* 0x000ee80000000200 */
[----:B------:R-:W4:Y:S04]  /*8d40*/  LDSM.16.M88.4 R232, [R221] ;  /* 0x00000000dde8783b */ /* 0x000f280000000200 */
[----:B------:R-:W4:Y:S04]  /*8d50*/  LDSM.16.M88.4 R236, [R220] ;  /* 0x00000000dcec783b */ /* 0x000f280000000200 */
        /* <DEDUP_REMOVED lines=9> */
[C---:B------:R-:W-:Y:S06]  /*8df0*/  HMMA.16816.F32 R192, R12.reuse, R178, RZ ;  /* 0x000000b20cc0723c */ /* 0x040fec00000018ff */
[C---:B------:R-:W-:Y:S06]  /*8e00*/  HMMA.16816.F32 R228, R12.reuse, R172, RZ ;  /* 0x000000ac0ce4723c */ /* 0x040fec00000018ff */
[----:B------:R-:W-:Y:S01]  /*8e10*/  HMMA.16816.F32 R176, R12, R174, RZ ;  /* 0x000000ae0cb0723c */ /* 0x000fe200000018ff */
[----:B------:R-:W1:Y:S05]  /*8e20*/  LDSM.16.M88.4 R172, [R202+0x8800] ;  /* 0x00880000caac783b */ /* 0x000e6a0000000200 */
[C---:B--2---:R-:W-:Y:S01]  /*8e30*/  HMMA.16816.F32 R224, R4.reuse, R136, R32 ;  /* 0x0000008804e0723c */ /* 0x044fe20000001820 */
[----:B------:R-:W2:Y:S05]  /*8e40*/  LDSM.16.M88.4 R32, [R202+0x9000] ;  /* 0x00900000ca20783b */ /* 0x000eaa0000000200 */
[C---:B------:R-:W-:Y:S06]  /*8e50*/  HMMA.16816.F32 R180, R4.reuse, R138, R28 ;  /* 0x0000008a04b4723c */ /* 0x040fec000000181c */
[C---:B---3--:R-:W-:Y:S06]  /*8e60*/  HMMA.16816.F32 R28, R4.reuse, R186, R20 ;  /* 0x000000ba041c723c */ /* 0x048fec0000001814 */
[C---:B------:R-:W-:Y:S06]  /*8e70*/  HMMA.16816.F32 R136, R4.reuse, R184, R24 ;  /* 0x000000b80488723c */ /* 0x040fec0000001818 */
[C---:B----4-:R-:W-:Y:S06]  /*8e80*/  HMMA.16816.F32 R24, R4.reuse, R232, R188 ;  /* 0x000000e80418723c */ /* 0x050fec00000018bc */
[C---:B------:R-:W-:Y:S01]  /*8e90*/  HMMA.16816.F32 R20, R4.reuse, R234, R192 ;  /* 0x000000ea0414723c */ /* 0x040fe200000018c0 */
[----:B------:R-:W-:Y:S05]  /*8ea0*/  LDSM.16.M88.4 R232, [R201+0x800] ;  /* 0x00080000c9e8783b */ /* 0x000fea0000000200 */
[C---:B------:R-:W-:Y:S01]  /*8eb0*/  HMMA.16816.F32 R12, R4.reuse, R236, R228 ;  /* 0x000000ec040c723c */ /* 0x040fe200000018e4 */
[----:B------:R-:W-:Y:S05]  /*8ec0*/  LDSM.16.M88.4 R228, [R201] ;  /* 0x00000000c9e4783b */ /* 0x000fea0000000200 */
[----:B------:R-:W-:Y:S01]  /*8ed0*/  HMMA.16816.F32 R176, R4, R238, R176 ;  /* 0x000000ee04b0723c */ /* 0x000fe200000018b0 */
[----:B------:R-:W3:Y:S04]  /*8ee0*/  LDSM.16.M88.4 R4, [R205] ;  /* 0x00000000cd04783b */ /* 0x000ee80000000200 */
[----:B------:R-:W-:Y:S01]  /*8ef0*/  LDSM.16.M88.4 R236, [R196+0xb800] ;  /* 0x00b80000c4ec783b */ /* 0x000fe20000000200 */
[C---:B-1----:R-:W-:Y:S06]  /*8f00*/  HMMA.16816.F32 R192, R16.reuse, R246, R180 ;  /* 0x000000f610c0723c */ /* 0x042fec00000018b4 */
[C---:B------:R-:W-:Y:S01]  /*8f10*/  HMMA.16816.F32 R184, R16.reuse, R174, R28 ;  /* 0x000000ae10b8723c */ /* 0x040fe2000000181c */
[----:B------:R-:W1:Y:S05]  /*8f20*/  LDSM.16.M88.4 R28, [R201+0x1000] ;  /* 0x00100000c91c783b */ /* 0x000e6a0000000200 */
[C---:B------:R-:W-:Y:S01]  /*8f30*/  HMMA.16816.F32 R224, R16.reuse, R244, R224 ;  /* 0x000000f410e0723c */ /* 0x040fe200000018e0 */
[----:B------:R-:W-:Y:S05]  /*8f40*/  LDSM.16.M88.4 R244, [R202+0xb800] ;  /* 0x00b80000caf4783b */ /* 0x000fea0000000200 */
[C---:B------:R-:W-:Y:S01]  /*8f50*/  HMMA.16816.F32 R188, R16.reuse, R172, R136 ;  /* 0x000000ac10bc723c */ /* 0x040fe20000001888 */
[----:B------:R-:W-:Y:S05]  /*8f60*/  LDSM.16.M88.4 R172, [R196+0xa000] ;  /* 0x00a00000c4ac783b */ /* 0x000fea0000000200 */
[C---:B--2---:R-:W-:Y:S06]  /*8f70*/  HMMA.16816.F32 R180, R16.reuse, R32, R24 ;  /* 0x0000002010b4723c */ /* 0x044fec0000001818 */
[C---:B------:R-:W-:Y:S01]  /*8f80*/  HMMA.16816.F32 R136, R16.reuse, R34, R20 ;  /* 0x000000221088723c */ /* 0x040fe20000001814 */
[----:B------:R-:W2:Y:S05]  /*8f90*/  LDSM.16.M88.4 R20, [R201+0x1800] ;  /* 0x00180000c914783b */ /* 0x000eaa0000000200 */
[C---:B------:R-:W-:Y:S01]  /*8fa0*/  HMMA.16816.F32 R24, R16.reuse, R240, R12 ;  /* 0x000000f01018723c */ /* 0x040fe2000000180c */
[----:B------:R-:W4:Y:S05]  /*8fb0*/  LDSM.16.M88.4 R12, [R203+0x2000] ;  /* 0x00200000cb0c783b */ /* 0x000f2a0000000200 */
[----:B------:R-:W-:Y:S01]  /*8fc0*/  HMMA.16816.F32 R16, R16, R242, R176 ;  /* 0x000000f21010723c */ /* 0x000fe200000018b0 */
[----:B------:R-:W4:Y:S05]  /*8fd0*/  LDSM.16.M88.4 R240, [R196+0xa800] ;  /* 0x00a80000c4f0783b */ /* 0x000f2a0000000200 */
[C---:B---3--:R-:W-:Y:S01]  /*8fe0*/  HMMA.16816.F32 R176, R4.reuse, R230, R192 ;  /* 0x000000e604b0723c */ /* 0x048fe200000018c0 */
[----:B------:R-:W3:Y:S05]  /*8ff0*/  LDSM.16.M88.4 R192, [R196+0xb000] ;  /* 0x00b00000c4c0783b */ /* 0x000eea0000000200 */
[C---:B------:R-:W-:Y:S06]  /*9000*/  HMMA.16816.F32 R32, R4.reuse, R228, R224 ;  /* 0x000000e40420723c */ /* 0x040fec00000018e0 */
[C---:B------:R-:W-:Y:S06]  /*9010*/  HMMA.16816.F32 R188, R4.reuse, R232, R188 ;  /* 0x000000e804bc723c */ /* 0x040fec00000018bc */
[C---:B------:R-:W-:Y:S01]  /*9020*/  HMMA.16816.F32 R228, R4.reuse, R234, R184 ;  /* 0x000000ea04e4723c */ /* 0x040fe200000018b8 */
[----:B------:R-:W-:Y:S05]  /*9030*/  LDSM.16.M88.4 R232, [R217] ;  /* 0x00000000d9e8783b */ /* 0x000fea0000000200 */
[C---:B-1----:R-:W-:Y:S06]  /*9040*/  HMMA.16816.F32 R184, R4.reuse, R28, R180 ;  /* 0x0000001c04b8723c */ /* 0x042fec00000018b4 */
[C---:B------:R-:W-:Y:S01]  /*9050*/  HMMA.16816.F32 R136, R4.reuse, R30, R136 ;  /* 0x0000001e0488723c */ /* 0x040fe20000001888 */
[----:B------:R-:W-:Y:S05]  /*9060*/  LDSM.16.M88.4 R28, [R202+0xa000] ;  /* 0x00a00000ca1c783b */ /* 0x000fea0000000200 */
[C---:B--2---:R-:W-:Y:S06]  /*9070*/  HMMA.16816.F32 R24, R4.reuse, R20, R24 ;  /* 0x000000140418723c */ /* 0x044fec0000001818 */
[----:B------:R-:W-:Y:S01]  /*9080*/  HMMA.16816.F32 R16, R4, R22, R16 ;  /* 0x000000160410723c */ /* 0x000fe20000001810 */
[----:B------:R-:W-:Y:S05]  /*9090*/  LDSM.16.M88.4 R4, [R204+0x2000] ;  /* 0x00200000cc04783b */ /* 0x000fea0000000200 */
[C---:B----4-:R-:W-:Y:S06]  /*90a0*/  HMMA.16816.F32 R20, R12.reuse, R172, R32 ;  /* 0x000000ac0c14723c */ /* 0x050fec0000001820 */
[C---:B------:R-:W-:Y:S01]  /*90b0*/  HMMA.16816.F32 R176, R12.reuse, R174, R176 ;  /* 0x000000ae0cb0723c */ /* 0x040fe200000018b0 */
[----:B------:R-:W1:Y:S05]  /*90c0*/  LDSM.16.M88.4 R172, [R219] ;  /* 0x00000000dbac783b */ /* 0x000e6a0000000200 */
[C---:B------:R-:W-:Y:S01]  /*90d0*/  HMMA.16816.F32 R180, R12.reuse, R240, R188 ;  /* 0x000000f00cb4723c */ /* 0x040fe200000018bc */
[----:B------:R-:W2:Y:S05]  /*90e0*/  LDSM.16.M88.4 R188, [R218] ;  /* 0x00000000dabc783b */ /* 0x000eaa0000000200 */
[C---:B---3--:R-:W-:Y:S06]  /*90f0*/  HMMA.16816.F32 R224, R12.reuse, R192, R184 ;  /* 0x000000c00ce0723c */ /* 0x048fec00000018b8 */
[C---:B------:R-:W-:Y:S01]  /*9100*/  HMMA.16816.F32 R192, R12.reuse, R194, R136 ;  /* 0x000000c20cc0723c */ /* 0x040fe20000001888 */
[----:B------:R-:W3:Y:S05]  /*9110*/  LDSM.16.M88.4 R136, [R216] ;  /* 0x00000000d888783b */ /* 0x000eea0000000200 */
[C---:B------:R-:W-:Y:S01]  /*9120*/  HMMA.16816.F32 R228, R12.reuse, R242, R228 ;  /* 0x000000f20ce4723c */ /* 0x040fe200000018e4 */
[----:B------:R-:W-:Y:S05]  /*9130*/  LDSM.16.M88.4 R240, [R202+0xa800] ;  /* 0x00a80000caf0783b */ /* 0x000fea0000000200 */
[C---:B------:R-:W-:Y:S06]  /*9140*/  HMMA.16816.F32 R184, R12.reuse, R236, R24 ;  /* 0x000000ec0cb8723c */ /* 0x040fec0000001818 */
[----:B------:R-:W-:Y:S01]  /*9150*/  HMMA.16816.F32 R32, R12, R238, R16 ;  /* 0x000000ee0c20723c */ /* 0x000fe20000001810 */
[----:B------:R-:W4:Y:S04]  /*9160*/  LDSM.16.M88.4 R12, [R206+0x2000] ;  /* 0x00200000ce0c783b */ /* 0x000f280000000200 */
[----:B------:R-:W4:Y:S01]  /*9170*/  LDSM.16.M88.4 R236, [R202+0xb000] ;  /* 0x00b00000caec783b */ /* 0x000f220000000200 */
[C---:B-1----:R-:W-:Y:S06]  /*9180*/  HMMA.16816.F32 R24, R4.reuse, R172, R20 ;  /* 0x000000ac0418723c */ /* 0x042fec0000001814 */
[C---:B------:R-:W-:Y:S01]  /*9190*/  HMMA.16816.F32 R20, R4.reuse, R174, R176 ;  /* 0x000000ae0414723c */ /* 0x040fe200000018b0 */
[----:B------:R-:W-:Y:S05]  /*91a0*/  LDSM.16.M88.4 R172, [R201+0x2000] ;  /* 0x00200000c9ac783b */ /* 0x000fea0000000200 */
[C---:B--2---:R-:W-:Y:S06]  /*91b0*/  HMMA.16816.F32 R16, R4.reuse, R188, R180 ;  /* 0x000000bc0410723c */ /* 0x044fec00000018b4 */
[C---:B------:R-:W-:Y:S06]  /*91c0*/  HMMA.16816.F32 R180, R4.reuse, R190, R228 ;  /* 0x000000be04b4723c */ /* 0x040fec00000018e4 */
[C---:B------:R-:W-:Y:S06]  /*91d0*/  HMMA.16816.F32 R228, R4.reuse, R232, R224 ;  /* 0x000000e804e4723c */ /* 0x040fec00000018e0 */
[C---:B------:R-:W-:Y:S01]  /*91e0*/  HMMA.16816.F32 R224, R4.reuse, R234, R192 ;  /* 0x000000ea04e0723c */ /* 0x040fe200000018c0 */
[----:B------:R-:W-:Y:S05]  /*91f0*/  LDSM.16.M88.4 R232, [R196+0xc000] ;  /* 0x00c00000c4e8783b */ /* 0x000fea0000000200 */
[C---:B---3--:R-:W-:Y:S06]  /*9200*/  HMMA.16816.F32 R192, R4.reuse, R136, R184 ;  /* 0x0000008804c0723c */ /* 0x048fec00000018b8 */
[----:B------:R-:W-:Y:S01]  /*9210*/  HMMA.16816.F32 R184, R4, R138, R32 ;  /* 0x0000008a04b8723c */ /* 0x000fe20000001820 */
[----:B------:R-:W1:Y:S04]  /*9220*/  LDSM.16.M88.4 R4, [R205+0x2000] ;  /* 0x00200000cd04783b */ /* 0x000e680000000200 */
[----:B------:R-:W2:Y:S01]  /*9230*/  LDSM.16.M88.4 R136, [R201+0x2800] ;  /* 0x00280000c988783b */ /* 0x000ea20000000200 */
[C---:B----4-:R-:W-:Y:S03]  /*9240*/  HMMA.16816.F32 R188, R12.reuse, R28, R24 ;  /* 0x0000001c0cbc723c */ /* 0x050fe60000001818 */
[----:B------:R-:W3:Y:S03]  /*9250*/  LDSM.16.M88.4 R32, [R201+0x3000] ;  /* 0x00300000c920783b */ /* 0x000ee60000000200 */
[C---:B------:R-:W-:Y:S06]  /*9260*/  HMMA.16816.F32 R176, R12.reuse, R30, R20 ;  /* 0x0000001e0cb0723c */ /* 0x040fec0000001814 */
        /* <DEDUP_REMOVED lines=8> */
[----:B------:R-:W4:Y:S05]  /*92f0*/  LDSM.16.M88.4 R12, [R203+0x4000] ;  /* 0x00400000cb0c783b */ /* 0x000f2a0000000200 */
[C---:B-1----:R-:W-:Y:S06]  /*9300*/  HMMA.16816.F32 R228, R4.reuse, R172, R188 ;  /* 0x000000ac04e4723c */ /* 0x042fec00000018bc */
[C---:B------:R-:W-:Y:S01]  /*9310*/  HMMA.16816.F32 R224, R4.reuse, R174, R176 ;  /* 0x000000ae04e0723c */ /* 0x040fe200000018b0 */
[----:B------:R-:W-:Y:S05]  /*9320*/  LDSM.16.M88.4 R176, [R215] ;  /* 0x00000000d7b0783b */ /* 0x000fea0000000200 */
[C---:B--2---:R-:W-:Y:S06]  /*9330*/  HMMA.16816.F32 R192, R4.reuse, R136, R28 ;  /* 0x0000008804c0723c */ /* 0x044fec000000181c */
[C---:B------:R-:W-:Y:S01]  /*9340*/  HMMA.16816.F32 R188, R4.reuse, R138, R24 ;  /* 0x0000008a04bc723c */ /* 0x040fe20000001818 */
[----:B------:R-:W1:Y:S05]  /*9350*/  LDSM.16.M88.4 R136, [R196+0xd000] ;  /* 0x00d00000c488783b */ /* 0x000e6a0000000200 */
[C---:B---3--:R-:W-:Y:S01]  /*9360*/  HMMA.16816.F32 R172, R4.reuse, R32, R20 ;  /* 0x0000002004ac723c */ /* 0x048fe20000001814 */
[----:B------:R-:W2:Y:S05]  /*9370*/  LDSM.16.M88.4 R20, [R196+0xd800] ;  /* 0x00d80000c414783b */ /* 0x000eaa0000000200 */
[C---:B------:R-:W-:Y:S06]  /*9380*/  HMMA.16816.F32 R32, R4.reuse, R34, R16 ;  /* 0x000000220420723c */ /* 0x040fec0000001810 */
[C---:B----4-:R-:W-:Y:S06]  /*9390*/  HMMA.16816.F32 R28, R4.reuse, R240, R180 ;  /* 0x000000f0041c723c */ /* 0x050fec00000018b4 */
[----:B------:R-:W-:Y:S01]  /*93a0*/  HMMA.16816.F32 R16, R4, R242, R184 ;  /* 0x000000f20410723c */ /* 0x000fe200000018b8 */
[----:B------:R-:W3:Y:S04]  /*93b0*/  LDSM.16.M88.4 R4, [R204+0x4000] ;  /* 0x00400000cc04783b */ /* 0x000ee80000000200 */
[----:B------:R-:W-:Y:S01]  /*93c0*/  LDSM.16.M88.4 R240, [R202+0xd000] ;  /* 0x00d00000caf0783b */ /* 0x000fe20000000200 */
[C---:B------:R-:W-:Y:S03]  /*93d0*/  HMMA.16816.F32 R180, R12.reuse, R234, R224 ;  /* 0x000000ea0cb4723c */ /* 0x040fe600000018e0 */
[----:B------:R-:W4:Y:S03]  /*93e0*/  LDSM.16.M88.4 R224, [R214] ;  /* 0x00000000d6e0783b */ /* 0x000f260000000200 */
[C---:B------:R-:W-:Y:S01]  /*93f0*/  HMMA.16816.F32 R24, R12.reuse, R232, R228 ;  /* 0x000000e80c18723c */ /* 0x040fe200000018e4 */
[----:B------:R-:W4:Y:S05]  /*9400*/  LDSM.16.M88.4 R228, [R213] ;  /* 0x00000000d5e4783b */ /* 0x000f2a0000000200 */
[C---:B------:R-:W-:Y:S06]  /*9410*/  HMMA.16816.F32 R192, R12.reuse, R236, R192 ;  /* 0x000000ec0cc0723c */ /* 0x040fec00000018c0 */
[C---:B------:R-:W-:Y:S01]  /*9420*/  HMMA.16816.F32 R184, R12.reuse, R238, R188 ;  /* 0x000000ee0cb8723c */ /* 0x040fe200000018bc */
[----:B------:R-:W4:Y:S05]  /*9430*/  LDSM.16.M88.4 R236, [R212] ;  /* 0x00000000d4ec783b */ /* 0x000f2a0000000200 */
[C---:B-1----:R-:W-:Y:S06]  /*9440*/  HMMA.16816.F32 R172, R12.reuse, R136, R172 ;  /* 0x000000880cac723c */ /* 0x042fec00000018ac */
[C---:B------:R-:W-:Y:S06]  /*9450*/  HMMA.16816.F32 R188, R12.reuse, R138, R32 ;  /* 0x0000008a0cbc723c */ /* 0x040fec0000001820 */
[C---:B--2---:R-:W-:Y:S01]  /*9460*/  HMMA.16816.F32 R32, R12.reuse, R20, R28 ;  /* 0x000000140c20723c */ /* 0x044fe2000000181c */
[----:B------:R-:W-:Y:S05]  /*9470*/  LDSM.16.M88.4 R28, [R202+0xc000] ;  /* 0x00c00000ca1c783b */ /* 0x000fea0000000200 */
[----:B------:R-:W-:Y:S01]  /*9480*/  HMMA.16816.F32 R16, R12, R22, R16 ;  /* 0x000000160c10723c */ /* 0x000fe20000001810 */
[----:B------:R-:W1:Y:S05]  /*9490*/  LDSM.16.M88.4 R12, [R206+0x4000] ;  /* 0x00400000ce0c783b */ /* 0x000e6a0000000200 */
[C---:B---3--:R-:W-:Y:S06]  /*94a0*/  HMMA.16816.F32 R20, R4.reuse, R176, R24 ;  /* 0x000000b00414723c */ /* 0x048fec0000001818 */
[C---:B------:R-:W-:Y:S01]  /*94b0*/  HMMA.16816.F32 R24, R4.reuse, R178, R180 ;  /* 0x000000b20418723c */ /* 0x040fe200000018b4 */
[----:B------:R-:W2:Y:S04]  /*94c0*/  LDSM.16.M88.4 R180, [R202+0xc800] ;  /* 0x00c80000cab4783b */ /* 0x000ea80000000200 */
[----:B------:R-:W3:Y:S01]  /*94d0*/  LDSM.16.M88.4 R176, [R202+0xd800] ;  /* 0x00d80000cab0783b */ /* 0x000ee20000000200 */
[C---:B----4-:R-:W-:Y:S06]  /*94e0*/  HMMA.16816.F32 R136, R4.reuse, R224, R192 ;  /* 0x000000e00488723c */ /* 0x050fec00000018c0 */
[C---:B------:R-:W-:Y:S06]  /*94f0*/  HMMA.16816.F32 R192, R4.reuse, R228, R172 ;  /* 0x000000e404c0723c */ /* 0x040fec00000018ac */
[C---:B------:R-:W-:Y:S01]  /*9500*/  HMMA.16816.F32 R184, R4.reuse, R226, R184 ;  /* 0x000000e204b8723c */ /* 0x040fe200000018b8 */
[----:B------:R-:W-:Y:S05]  /*9510*/  LDSM.16.M88.4 R224, [R201+0x4000] ;  /* 0x00400000c9e0783b */ /* 0x000fea0000000200 */
[C---:B------:R-:W-:Y:S06]  /*9520*/  HMMA.16816.F32 R188, R4.reuse, R230, R188 ;  /* 0x000000e604bc723c */ /* 0x040fec00000018bc */
[C---:B------:R-:W-:Y:S06]  /*9530*/  HMMA.16816.F32 R232, R4.reuse, R236, R32 ;  /* 0x000000ec04e8723c */ /* 0x040fec0000001820 */
[----:B------:R-:W-:Y:S01]  /*9540*/  HMMA.16816.F32 R172, R4, R238, R16 ;  /* 0x000000ee04ac723c */ /* 0x000fe20000001810 */
[----:B------:R-:W4:Y:S04]  /*9550*/  LDSM.16.M88.4 R4, [R205+0x4000] ;  /* 0x00400000cd04783b */ /* 0x000f280000000200 */
[----:B------:R-:W4:Y:S01]  /*9560*/  LDSM.16.M88.4 R236, [R201+0x4800] ;  /* 0x00480000c9ec783b */ /* 0x000f220000000200 */
[C---:B-1----:R-:W-:Y:S03]  /*9570*/  HMMA.16816.F32 R16, R12.reuse, R28, R20 ;  /* 0x0000001c0c10723c */ /* 0x042fe60000001814 */
[----:B------:R-:W-:Y:S03]  /*9580*/  LDSM.16.M88.4 R20, [R203+0x6000] ;  /* 0x00600000cb14783b */ /* 0x000fe60000000200 */
[C---:B------:R-:W-:Y:S06]  /*9590*/  HMMA.16816.F32 R28, R12.reuse, R30, R24 ;  /* 0x0000001e0c1c723c */ /* 0x040fec0000001818 */
[C---:B--2---:R-:W-:Y:S06]  /*95a0*/  HMMA.16816.F32 R136, R12.reuse, R180, R136 ;  /* 0x000000b40c88723c */ /* 0x044fec0000001888 */
[C---:B------:R-:W-:Y:S01]  /*95b0*/  HMMA.16816.F32 R32, R12.reuse, R182, R184 ;  /* 0x000000b60c20723c */ /* 0x040fe200000018b8 */
[----:B------:R-:W1:Y:S04]  /*95c0*/  LDSM.16.M88.4 R184, [R196+0xe000] ;  /* 0x00e00000c4b8783b */ /* 0x000e680000000200 */
[----:B------:R-:W-:Y:S01]  /*95d0*/  LDSM.16.M88.4 R180, [R196+0xe800] ;  /* 0x00e80000c4b4783b */ /* 0x000fe20000000200 */
[C---:B------:R-:W-:Y:S03]  /*95e0*/  HMMA.16816.F32 R228, R12.reuse, R242, R188 ;  /* 0x000000f20ce4723c */ /* 0x040fe600000018bc */
[----:B------:R-:W2:Y:S03]  /*95f0*/  LDSM.16.M88.4 R188, [R201+0x5000] ;  /* 0x00500000c9bc783b */ /* 0x000ea60000000200 */
[----:B---3--:R-:W-:Y:S06]  /*9600*/  HMMA.16816.F32 R232, R12, R176, R232 ;  /* 0x000000b00ce8723c */ /* 0x008fec00000018e8 */
[----:B----4-:R-:W-:Y:S01]  /*9610*/  HMMA.16816.F32 R24, R4, R224, R16 ;  /* 0x000000e00418723c */ /* 0x010fe20000001810 */
[----:B------:R-:W-:Y:S05]  /*9620*/  LDSM.16.M88.4 R16, [R204+0x6000] ;  /* 0x00600000cc10783b */ /* 0x000fea0000000200 */
[C---:B------:R-:W-:Y:S06]  /*9630*/  HMMA.16816.F32 R192, R12.reuse, R240, R192 ;  /* 0x000000f00cc0723c */ /* 0x040fec00000018c0 */
[----:B------:R-:W-:Y:S06]  /*9640*/  HMMA.16816.F32 R176, R12, R178, R172 ;  /* 0x000000b20cb0723c */ /* 0x000fec00000018ac */
[C---:B------:R-:W-:Y:S01]  /*9650*/  HMMA.16816.F32 R12, R4.reuse, R226, R28 ;  /* 0x000000e2040c723c */ /* 0x040fe2000000181c */
[----:B------:R-:W-:Y:S05]  /*9660*/  LDSM.16.M88.4 R28, [R201+0x5800] ;  /* 0x00580000c91c783b */ /* 0x000fea0000000200 */
[C---:B------:R-:W-:Y:S01]  /*9670*/  HMMA.16816.F32 R172, R4.reuse, R236, R136 ;  /* 0x000000ec04ac723c */ /* 0x040fe20000001888 */
[----:B------:R-:W3:Y:S05]  /*9680*/  LDSM.16.M88.4 R136, [R211] ;  /* 0x00000000d388783b */ /* 0x000eea0000000200 */
[----:B------:R-:W-:Y:S06]  /*9690*/  HMMA.16816.F32 R224, R4, R238, R32 ;  /* 0x000000ee04e0723c */ /* 0x000fec0000001820 */
[----:B-1----:R-:W-:Y:S06]  /*96a0*/  HMMA.16816.F32 R32, R20, R184, R24 ;  /* 0x000000b81420723c */ /* 0x002fec0000001818 */
[----:B--2---:R-:W-:Y:S01]  /*96b0*/  HMMA.16816.F32 R240, R4, R188, R192 ;  /* 0x000000bc04f0723c */ /* 0x004fe200000018c0 */
[----:B------:R-:W-:Y:S05]  /*96c0*/  LDSM.16.M88.4 R192, [R201+0x6000] ;  /* 0x00600000c9c0783b */ /* 0x000fea0000000200 */
[----:B------:R-:W-:Y:S01]  /*96d0*/  HMMA.16816.F32 R24, R20, R186, R12 ;  /* 0x000000ba1418723c */ /* 0x000fe2000000180c */
[----:B------:R-:W-:Y:S05]  /*96e0*/  LDSM.16.M88.4 R12, [R206+0x6000] ;  /* 0x00600000ce0c783b */ /* 0x000fea0000000200 */
[----:B------:R-:W-:Y:S01]  /*96f0*/  HMMA.16816.F32 R236, R4, R190, R228 ;  /* 0x000000be04ec723c */ /* 0x000fe200000018e4 */
[----:B------:R-:W1:Y:S05]  /*9700*/  LDSM.16.M88.4 R188, [R202+0xe000] ;  /* 0x00e00000cabc783b */ /* 0x000e6a0000000200 */
[----:B------:R-:W-:Y:S01]  /*9710*/  HMMA.16816.F32 R184, R20, R180, R172 ;  /* 0x000000b414b8723c */ /* 0x000fe200000018ac */
[----:B------:R-:W2:Y:S05]  /*9720*/  LDSM.16.M88.4 R172, [R210] ;  /* 0x00000000d2ac783b */ /* 0x000eaa0000000200 */
[----:B---3--:R-:W-:Y:S06]  /*9730*/  HMMA.16816.F32 R32, R16, R136, R32 ;  /* 0x000000881020723c */ /* 0x008fec0000001820 */
[C---:B------:R-:W-:Y:S06]  /*9740*/  HMMA.16816.F32 R232, R4.reuse, R28, R232 ;  /* 0x0000001c04e8723c */ /* 0x040fec00000018e8 */
[----:B------:R-:W-:Y:S01]  /*9750*/  HMMA.16816.F32 R244, R4, R30, R176 ;  /* 0x0000001e04f4723c */ /* 0x000fe200000018b0 */
[----:B------:R-:W3:Y:S04]  /*9760*/  LDSM.16.M88.4 R4, [R205+0x6000] ;  /* 0x00600000cd04783b */ /* 0x000ee80000000200 */
[----:B------:R-:W4:Y:S01]  /*9770*/  LDSM.16.M88.4 R176, [R196+0xf000] ;  /* 0x00f00000c4b0783b */ /* 0x000f220000000200 */
[----:B------:R-:W-:Y:S06]  /*9780*/  HMMA.16816.F32 R28, R16, R138, R24 ;  /* 0x0000008a101c723c */ /* 0x000fec0000001818 */
[----:B------:R-:W-:Y:S01]  /*9790*/  HMMA.16816.F32 R136, R20, R182, R224 ;  /* 0x000000b61488723c */ /* 0x000fe200000018e0 */
[----:B------:R-:W4:Y:S05]  /*97a0*/  LDSM.16.M88.4 R224, [R202+0xe800] ;  /* 0x00e80000cae0783b */ /* 0x000f2a0000000200 */
[----:B-1----:R-:W-:Y:S06]  /*97b0*/  HMMA.16816.F32 R24, R12, R188, R32 ;  /* 0x000000bc0c18723c */ /* 0x002fec0000001820 */
[----:B--2---:R-:W-:Y:S01]  /*97c0*/  HMMA.16816.F32 R32, R16, R172, R184 ;  /* 0x000000ac1020723c */ /* 0x004fe200000018b8 */
[----:B------:R-:W1:Y:S05]  /*97d0*/  LDSM.16.M88.4 R184, [R209] ;  /* 0x00000000d1b8783b */ /* 0x000e6a0000000200 */
[----:B------:R-:W-:Y:S01]  /*97e0*/  HMMA.16816.F32 R180, R12, R190, R28 ;  /* 0x000000be0cb4723c */ /* 0x000fe2000000181c */
[----:B------:R-:W2:Y:S05]  /*97f0*/  LDSM.16.M88.4 R188, [R201+0x6800] ;  /* 0x00680000c9bc783b */ /* 0x000eaa0000000200 */
[----:B------:R-:W-:Y:S06]  /*9800*/  HMMA.16816.F32 R28, R16, R174, R136 ;  /* 0x000000ae101c723c */ /* 0x000fec0000001888 */
[----:B---3--:R-:W-:Y:S06]  /*9810*/  HMMA.16816.F32 R24, R4, R192, R24 ;  /* 0x000000c00418723c */ /* 0x008fec0000001818 */
[C---:B----4-:R-:W-:Y:S06]  /*9820*/  HMMA.16816.F32 R228, R20.reuse, R176, R240 ;  /* 0x000000b014e4723c */ /* 0x050fec00000018f0 */
[----:B------:R-:W-:Y:S06]  /*9830*/  HMMA.16816.F32 R176, R20, R178, R236 ;  /* 0x000000b214b0723c */ /* 0x000fec00000018ec */
[----:B------:R-:W-:Y:S06]  /*9840*/  HMMA.16816.F32 R32, R12, R224, R32 ;  /* 0x000000e00c20723c */ /* 0x000fec0000001820 */
[----:B------:R-:W-:Y:S01]  /*9850*/  FMUL.FTZ R0, R26, UR4 ;  /* 0x000000041a007c20 */ /* 0x000fe20008410000 */
[----:B------:R-:W-:Y:S01]  /*9860*/  FMUL.FTZ R24, R24, UR4 ;  /* 0x0000000418187c20 */ /* 0x000fe20008410000 */
[----:B------:R-:W-:Y:S01]  /*9870*/  FMUL.FTZ R25, R25, UR4 ;  /* 0x0000000419197c20 */ /* 0x000fe20008410000 */
[----:B------:R-:W-:Y:S01]  /*9880*/  HMMA.16816.F32 R172, R4, R194, R180 ;  /* 0x000000c204ac723c */ /* 0x000fe200000018b4 */
[----:B------:R-:W3:Y:S01]  /*9890*/  LDSM.16.M88.4 R192, [R202+0xf000] ;  /* 0x00f00000cac0783b */ /* 0x000ee20000000200 */
[----:B------:R-:W-:Y:S03]  /*98a0*/  MUFU.TANH R237, R24 ;  /* 0x0000001800ed7308 */ /* 0x000fe60000002400 */
[----:B------:R-:W-:Y:S01]  /*98b0*/  LDSM.16.M88.4 R180, [R208] ;  /* 0x00000000d0b4783b */ /* 0x000fe20000000200 */
[----:B-1----:R-:W-:Y:S04]  /*98c0*/  HMMA.16816.F32 R136, R16, R184, R228 ;  /* 0x000000b81088723c */ /* 0x002fe800000018e4 */
[----:B------:R1:W-:Y:S08]  /*98d0*/  MUFU.TANH R231, R0 ;  /* 0x0000000000e77308 */ /* 0x0003f00000002400 */
[----:B------:R4:W3:Y:S01]  /*98e0*/  MUFU.TANH R236, R25 ;  /* 0x0000001900ec7308 */ /* 0x0008e20000002400 */
[----:B-1----:R-:W-:-:S07]  /*98f0*/  FMUL.FTZ R0, R27, UR4 ;  /* 0x000000041b007c20 */ /* 0x002fce0008410000 */
[----:B------:R1:W-:Y:S01]  /*9900*/  MUFU.TANH R230, R0 ;  /* 0x0000000000e67308 */ /* 0x0003e20000002400 */
[----:B----4-:R-:W-:Y:S01]  /*9910*/  HMMA.16816.F32 R24, R12, R226, R28 ;  /* 0x000000e20c18723c */ /* 0x010fe2000000181c */
[----:B------:R-:W4:Y:S05]  /*9920*/  LDSM.16.M88.4 R224, [R196+0xf800] ;  /* 0x00f80000c4e0783b */ /* 0x000f2a0000000200 */
[----:B--2---:R-:W-:Y:S06]  /*9930*/  HMMA.16816.F32 R28, R4, R188, R32 ;  /* 0x000000bc041c723c */ /* 0x004fec0000001820 */
[----:B------:R-:W-:Y:S01]  /*9940*/  HMMA.16816.F32 R32, R16, R186, R176 ;  /* 0x000000ba1020723c */ /* 0x000fe200000018b0 */
[----:B-1----:R-:W-:Y:S01]  /*9950*/  FMUL.FTZ R0, R172, UR4 ;  /* 0x00000004ac007c20 */ /* 0x002fe20008410000 */
[----:B------:R-:W-:Y:S03]  /*9960*/  LDSM.16.M88.4 R176, [R201+0x7000] ;  /* 0x00700000c9b0783b */ /* 0x000fe60000000200 */
[----:B------:R1:W2:Y:S01]  /*9970*/  MUFU.TANH R228, R0 ;  /* 0x0000000000e47308 */ /* 0x0002a20000002400 */
[----:B---3--:R-:W-:Y:S01]  /*9980*/  HMMA.16816.F32 R136, R12, R192, R136 ;  /* 0x000000c00c88723c */ /* 0x008fe20000001888 */
[----:B------:R-:W3:Y:S01]  /*9990*/  LDSM.16.M88.4 R184, [R202+0xf800] ;  /* 0x00f80000cab8783b */ /* 0x000ee20000000200 */
[----:B-1----:R-:W-:-:S05]  /*99a0*/  FMUL.FTZ R0, R173, UR4 ;  /* 0x00000004ad007c20 */ /* 0x002fca0008410000 */
[----:B------:R1:W-:Y:S02]  /*99b0*/  MUFU.TANH R229, R0 ;  /* 0x0000000000e57308 */ /* 0x0003e40000002400 */
[----:B-1----:R-:W-:-:S06]  /*99c0*/  FMUL.FTZ R0, R174, UR4 ;  /* 0x00000004ae007c20 */ /* 0x002fcc0008410000 */
[----:B------:R1:W2:Y:S02]  /*99d0*/  MUFU.TANH R11, R0 ;  /* 0x00000000000b7308 */ /* 0x0002a40000002400 */
[----:B-1----:R-:W-:Y:S02]  /*99e0*/  FMUL.FTZ R0, R175, UR4 ;  /* 0x00000004af007c20 */ /* 0x002fe40008410000 */
[----:B------:R-:W-:Y:S04]  /*99f0*/  HMMA.16816.F32 R172, R4, R190, R24 ;  /* 0x000000be04ac723c */ /* 0x000fe80000001818 */
[----:B------:R1:W2:Y:S02]  /*9a00*/  MUFU.TANH R191, R0 ;  /* 0x0000000000bf7308 */ /* 0x0002a40000002400 */
[C---:B----4-:R-:W-:Y:S06]  /*9a10*/  HMMA.16816.F32 R24, R20.reuse, R224, R232 ;  /* 0x000000e01418723c */ /* 0x050fec00000018e8 */
[----:B------:R-:W-:Y:S01]  /*9a20*/  HMMA.16816.F32 R20, R20, R226, R244 ;  /* 0x000000e21414723c */ /* 0x000fe200000018f4 */
[----:B-1----:R-:W-:-:S04]  /*9a30*/  FMUL.FTZ R0, R28, UR4 ;  /* 0x000000041c007c20 */ /* 0x002fc80008410000 */
[----:B------:R1:W4:Y:S07]  /*9a40*/  MUFU.TANH R135, R0 ;  /* 0x0000000000877308 */ /* 0x00032e0000002400 */
[----:B------:R-:W-:-:S06]  /*9a50*/  FMUL.FTZ R175, R175, UR4 ;  /* 0x00000004afaf7c20 */ /* 0x000fcc0008410000 */
[C---:B------:R-:W-:Y:S06]  /*9a60*/  HMMA.16816.F32 R24, R16.reuse, R180, R24 ;  /* 0x000000b41018723c */ /* 0x040fec0000001818 */
[----:B------:R-:W-:Y:S01]  /*9a70*/  HMMA.16816.F32 R16, R16, R182, R20 ;  /* 0x000000b61010723c */ /* 0x000fe20000001814 */
[----:B-1----:R-:W-:-:S04]  /*9a80*/  FMUL.FTZ R0, R29, UR4 ;  /* 0x000000041d007c20 */ /* 0x002fc80008410000 */
[----:B------:R1:W-:-:S13]  /*9a90*/  MUFU.TANH R192, R0 ;  /* 0x0000000000c07308 */ /* 0x0003da0000002400 */
[----:B---3--:R-:W-:Y:S01]  /*9aa0*/  HMMA.16816.F32 R24, R12, R184, R24 ;  /* 0x000000b80c18723c */ /* 0x008fe20000001818 */
[----:B-1----:R-:W-:-:S04]  /*9ab0*/  FMUL.FTZ R0, R30, UR4 ;  /* 0x000000041e007c20 */ /* 0x002fc80008410000 */
[----:B------:R1:W3:Y:S02]  /*9ac0*/  MUFU.TANH R134, R0 ;  /* 0x0000000000867308 */ /* 0x0002e40000002400 */
[----:B-1----:R-:W-:Y:S02]  /*9ad0*/  FMUL.FTZ R0, R31, UR4 ;  /* 0x000000041f007c20 */ /* 0x002fe40008410000 */
[----:B------:R-:W-:Y:S04]  /*9ae0*/  HMMA.16816.F32 R28, R12, R194, R32 ;  /* 0x000000c20c1c723c */ /* 0x000fe80000001820 */
[----:B------:R1:W3:Y:S02]  /*9af0*/  MUFU.TANH R189, R0 ;  /* 0x0000000000bd7308 */ /* 0x0002e40000002400 */
[----:B------:R-:W-:Y:S01]  /*9b00*/  HMMA.16816.F32 R32, R4, R176, R136 ;  /* 0x000000b00420723c */ /* 0x000fe20000001888 */
[----:B------:R-:W2:Y:S01]  /*9b10*/  LDSM.16.M88.4 R136, [R201+0x7800] ;  /* 0x00780000c988783b */ /* 0x000ea20000000200 */
[----:B------:R-:W-:-:S04]  /*9b20*/  DEPBAR.LE SB0, 0x0 ;  /* 0x000080000000791a */ /* 0x000fc80000000000 */
[----:B------:R-:W-:Y:S01]  /*9b30*/  HMMA.16816.F32 R12, R12, R186, R16 ;  /* 0x000000ba0c0c723c */ /* 0x000fe20000001810 */
[----:B------:R-:W-:Y:S01]  /*9b40*/  MUFU.TANH R176, R175 ;  /* 0x000000af00b07308 */ /* 0x000fe20000002400 */
[----:B-1----:R-:W-:-:S07]  /*9b50*/  FMUL.FTZ R0, R172, UR4 ;  /* 0x00000004ac007c20 */ /* 0x002fce0008410000 */
[----:B------:R1:W3:Y:S03]  /*9b60*/  MUFU.TANH R188, R0 ;  /* 0x0000000000bc7308 */ /* 0x0002e60000002400 */
[----:B------:R-:W-:Y:S06]  /*9b70*/  HMMA.16816.F32 R28, R4, R178, R28 ;  /* 0x000000b2041c723c */ /* 0x000fec000000181c */
[----:B------:R-:W-:Y:S01]  /*9b80*/  FMUL.FTZ R35, R35, UR4 ;  /* 0x0000000423237c20 */ /* 0x000fe20008410000 */
[----:B------:R-:W-:Y:S01]  /*9b90*/  FMUL.FTZ R33, R33, UR4 ;  /* 0x0000000421217c20 */ /* 0x000fe20008410000 */
[----:B------:R-:W-:Y:S01]  /*9ba0*/  FMUL.FTZ R34, R34, UR4 ;  /* 0x0000000422227c20 */ /* 0x000fe20008410000 */
[----:B------:R-:W-:Y:S01]  /*9bb0*/  FMUL.FTZ R32, R32, UR4 ;  /* 0x0000000420207c20 */ /* 0x000fe20008410000 */
[----:B------:R-:W-:Y:S01]  /*9bc0*/  MUFU.TANH R20, R35 ;  /* 0x0000002300147308 */ /* 0x000fe20000002400 */
[----:B-1----:R-:W-:-:S07]  /*9bd0*/  FMUL.FTZ R0, R173, UR4 ;  /* 0x00000004ad007c20 */ /* 0x002fce0008410000 */
[----:B------:R-:W-:Y:S01]  /*9be0*/  MUFU.TANH R133, R34 ;  /* 0x0000002200857308 */ /* 0x000fe20000002400 */
[C---:B--2---:R-:W-:Y:S05]  /*9bf0*/  HMMA.16816.F32 R24, R4.reuse, R136, R24 ;  /* 0x000000880418723c */ /* 0x044fea0000001818 */
[----:B------:R-:W-:Y:S01]  /*9c00*/  FMUL.FTZ R28, R28, UR4 ;  /* 0x000000041c1c7c20 */ /* 0x000fe20008410000 */
[----:B------:R-:W-:Y:S01]  /*9c10*/  FMUL.FTZ R29, R29, UR4 ;  /* 0x000000041d1d7c20 */ /* 0x000fe20008410000 */
[----:B------:R1:W-:Y:S01]  /*9c20*/  MUFU.TANH R190, R0 ;  /* 0x0000000000be7308 */ /* 0x0003e20000002400 */
[----:B------:R-:W-:Y:S07]  /*9c30*/  HMMA.16816.F32 R12, R4, R138, R12 ;  /* 0x0000008a040c723c */ /* 0x000fee000000180c */
[----:B------:R-:W-:Y:S08]  /*9c40*/  MUFU.TANH R175, R32 ;  /* 0x0000002000af7308 */ /* 0x000ff00000002400 */
[----:B------:R-:W-:Y:S01]  /*9c50*/  MUFU.TANH R28, R28 ;  /* 0x0000001c001c7308 */ /* 0x000fe20000002400 */
[----:B-1----:R-:W-:Y:S01]  /*9c60*/  FMUL.FTZ R0, R174, UR4 ;  /* 0x00000004ae007c20 */ /* 0x002fe20008410000 */
[----:B------:R-:W-:Y:S01]  /*9c70*/  FMUL.FTZ R25, R25, UR4 ;  /* 0x0000000419197c20 */ /* 0x000fe20008410000 */
[----:B------:R-:W-:Y:S01]  /*9c80*/  FMUL.FTZ R5, R26, UR4 ;  /* 0x000000041a057c20 */ /* 0x000fe20008410000 */
[----:B------:R-:W-:-:S04]  /*9c90*/  FMUL.FTZ R24, R24, UR4 ;  /* 0x0000000418187c20 */ /* 0x000fc80008410000 */
[----:B------:R1:W2:Y:S01]  /*9ca0*/  MUFU.TANH R177, R0 ;  /* 0x0000000000b17308 */ /* 0x0002a20000002400 */
[----:B------:R-:W-:Y:S01]  /*9cb0*/  FMUL.FTZ R7, R12, UR4 ;  /* 0x000000040c077c20 */ /* 0x000fe20008410000 */
[----:B------:R-:W-:Y:S01]  /*9cc0*/  FMUL.FTZ R6, R13, UR4 ;  /* 0x000000040d067c20 */ /* 0x000fe20008410000 */
[----:B------:R-:W-:-:S05]  /*9cd0*/  FMUL.FTZ R14, R14, UR4 ;  /* 0x000000040e0e7c20 */ /* 0x000fca0008410000 */
[----:B------:R4:W2:Y:S08]  /*9ce0*/  MUFU.TANH R174, R33 ;  /* 0x0000002100ae7308 */ /* 0x0008b00000002400 */
[----:B------:R-:W-:Y:S01]  /*9cf0*/  MUFU.TANH R29, R29 ;  /* 0x0000001d001d7308 */ /* 0x000fe20000002400 */
[----:B-1----:R-:W-:-:S04]  /*9d00*/  IMAD.U32 R0, RZ, RZ, UR17 ;  /* 0x00000011ff007e24 */ /* 0x002fc8000f8e00ff */
[----:B------:R-:W-:-:S03]  /*9d10*/  IMAD R0, R0, 0x40, R2 ;  /* 0x0000004000007824 */ /* 0x000fc600078e0202 */
[----:B------:R-:W-:Y:S01]  /*9d20*/  MUFU.TANH R25, R25 ;  /* 0x0000001900197308 */ /* 0x000fe20000002400 */
[C---:B------:R-:W-:Y:S02]  /*9d30*/  VIADD R8, R0.reuse, 0x1 ;  /* 0x0000000100087836 */ /* 0x040fe40000000000 */
[C---:B------:R-:W-:Y:S02]  /*9d40*/  VIADD R2, R0.reuse, 0x8 ;  /* 0x0000000800027836 */ /* 0x040fe40000000000 */
[----:B------:R-:W-:Y:S01]  /*9d50*/  VIADD R4, R0, 0x20 ;  /* 0x0000002000047836 */ /* 0x000fe20000000000 */
[----:B------:R-:W-:Y:S01]  /*9d60*/  BAR.SYNC.DEFER_BLOCKING 0x0 ;  /* 0x0000000000007b1d */ /* 0x000fe20000010000 */
[-C--:B------:R-:W-:Y:S02]  /*9d70*/  ISETP.GE.AND P0, PT, R8, R10.reuse, PT ;  /* 0x0000000a0800720c */ /* 0x080fe40003f06270 */
[----:B------:R-:W-:Y:S02]  /*9d80*/  ISETP.GE.AND P1, PT, R2, R10, PT ;  /* 0x0000000a0200720c */ /* 0x000fe40003f26270 */
[----:B------:R-:W-:Y:S01]  /*9d90*/  FSEL R35, R236, -INF , !P0 ;  /* 0xff800000ec237808 */ /* 0x000fe20004000000 */
[----:B------:R-:W-:Y:S01]  /*9da0*/  MUFU.TANH R5, R5 ;  /* 0x0000000500057308 */ /* 0x000fe20000002400 */
[-C--:B------:R-:W-:Y:S01]  /*9db0*/  ISETP.GE.AND P0, PT, R2, R9.reuse, PT ;  /* 0x000000090200720c */ /* 0x080fe20003f06270 */
[----:B------:R-:W-:Y:S01]  /*9dc0*/  VIADD R2, R0, 0x9 ;  /* 0x0000000900027836 */ /* 0x000fe20000000000 */
[----:B------:R-:W-:Y:S01]  /*9dd0*/  ISETP.GE.AND P2, PT, R8, R9, PT ;  /* 0x000000090800720c */ /* 0x000fe20003f46270 */
[----:B------:R-:W-:Y:S01]  /*9de0*/  FMUL.FTZ R8, R30, UR4 ;  /* 0x000000041e087c20 */ /* 0x000fe20008410000 */
[----:B----4-:R-:W-:-:S02]  /*9df0*/  FSEL R33, R228, -INF , !P1 ;  /* 0xff800000e4217808 */ /* 0x010fc40004800000 */
[----:B------:R-:W-:Y:S01]  /*9e00*/  FSEL R34, R230, -INF , !P2 ;  /* 0xff800000e6227808 */ /* 0x000fe20005000000 */
[----:B------:R1:W-:Y:S01]  /*9e10*/  MUFU.TANH R16, R8 ;  /* 0x0000000800107308 */ /* 0x0003e20000002400 */
[CC--:B------:R-:W-:Y:S02]  /*9e20*/  ISETP.GE.AND P2, PT, R2.reuse, R10.reuse, PT ;  /* 0x0000000a0200720c */ /* 0x0c0fe40003f46270 */
[----:B------:R-:W-:Y:S01]  /*9e30*/  ISETP.GE.AND P1, PT, R2, R9, PT ;  /* 0x000000090200720c */ /* 0x000fe20003f26270 */
[----:B------:R-:W-:Y:S01]  /*9e40*/  VIADD R2, R0, 0x10 ;  /* 0x0000001000027836 */ /* 0x000fe20000000000 */
[----:B------:R-:W-:Y:S01]  /*9e50*/  FSEL R32, R11, -INF , !P0 ;  /* 0xff8000000b207808 */ /* 0x000fe20004000000 */
[----:B------:R-:W-:Y:S01]  /*9e60*/  FMUL.FTZ R11, R31, UR4 ;  /* 0x000000041f0b7c20 */ /* 0x000fe20008410000 */
[----:B------:R-:W-:Y:S01]  /*9e70*/  FSEL R30, R229, -INF , !P2 ;  /* 0xff800000e51e7808 */ /* 0x000fe20005000000 */
[----:B------:R-:W-:Y:S01]  /*9e80*/  MUFU.TANH R24, R24 ;  /* 0x0000001800187308 */ /* 0x000fe20000002400 */
[----:B------:R-:W-:-:S02]  /*9e90*/  ISETP.GE.AND P0, PT, R2, R10, PT ;  /* 0x0000000a0200720c */ /* 0x000fc40003f06270 */
[-C--:B------:R-:W-:Y:S01]  /*9ea0*/  ISETP.GE.AND P2, PT, R2, R9.reuse, PT ;  /* 0x000000090200720c */ /* 0x080fe20003f46270 */
[----:B------:R-:W-:Y:S01]  /*9eb0*/  VIADD R2, R0, 0x11 ;  /* 0x0000001100027836 */ /* 0x000fe20000000000 */
[----:B------:R-:W-:Y:S02]  /*9ec0*/  FSEL R31, R191, -INF , !P1 ;  /* 0xff800000bf1f7808 */ /* 0x000fe40004800000 */
[----:B------:R-:W-:Y:S01]  /*9ed0*/  FSEL R135, R135, -INF , !P0 ;  /* 0xff80000087877808 */ /* 0x000fe20004000000 */
[----:B------:R-:W4:Y:S01]  /*9ee0*/  MUFU.TANH R11, R11 ;  /* 0x0000000b000b7308 */ /* 0x000f220000002400 */
[----:B------:R-:W-:Y:S01]  /*9ef0*/  ISETP.GE.AND P1, PT, R2, R10, PT ;  /* 0x0000000a0200720c */ /* 0x000fe20003f26270 */
[----:B-1----:R-:W-:Y:S01]  /*9f00*/  VIADD R8, R0, 0x18 ;  /* 0x0000001800087836 */ /* 0x002fe20000000000 */
[----:B------:R-:W-:Y:S01]  /*9f10*/  ISETP.GE.AND P0, PT, R2, R9, PT ;  /* 0x000000090200720c */ /* 0x000fe20003f06270 */
[----:B------:R-:W-:Y:S01]  /*9f20*/  VIADD R2, R0, 0x19 ;  /* 0x0000001900027836 */ /* 0x000fe20000000000 */
[----:B---3--:R-:W-:-:S02]  /*9f30*/  FSEL R172, R134, -INF , !P2 ;  /* 0xff80000086ac7808 */ /* 0x008fc40005000000 */
[-C--:B------:R-:W-:Y:S01]  /*9f40*/  ISETP.GE.AND P2, PT, R8, R10.reuse, PT ;  /* 0x0000000a0800720c */ /* 0x080fe20003f46270 */
[----:B------:R-:W-:Y:S01]  /*9f50*/  MUFU.TANH R7, R7 ;  /* 0x0000000700077308 */ /* 0x000fe20000002400 */
[----:B------:R-:W-:Y:S02]  /*9f60*/  FSEL R134, R192, -INF , !P1 ;  /* 0xff800000c0867808 */ /* 0x000fe40004800000 */
[----:B------:R-:W-:Y:S02]  /*9f70*/  FSEL R173, R189, -INF , !P0 ;  /* 0xff800000bdad7808 */ /* 0x000fe40004000000 */
[----:B------:R-:W-:Y:S01]  /*9f80*/  ISETP.GE.AND P1, PT, R8, R9, PT ;  /* 0x000000090800720c */ /* 0x000fe20003f26270 */
[----:B------:R-:W-:Y:S01]  /*9f90*/  FMUL.FTZ R8, R27, UR4 ;  /* 0x000000041b087c20 */ /* 0x000fe20008410000 */
[----:B------:R-:W-:Y:S01]  /*9fa0*/  ISETP.GE.AND P0, PT, R2, R10, PT ;  /* 0x0000000a0200720c */ /* 0x000fe20003f06270 */
[----:B------:R-:W-:Y:S01]  /*9fb0*/  MUFU.TANH R6, R6 ;  /* 0x0000000600067308 */ /* 0x000fe20000002400 */
[----:B------:R-:W-:-:S02]  /*9fc0*/  FSEL R137, R188, -INF , !P2 ;  /* 0xff800000bc897808 */ /* 0x000fc40005000000 */
[-C--:B------:R-:W-:Y:S01]  /*9fd0*/  ISETP.GE.AND P2, PT, R2, R9.reuse, PT ;  /* 0x000000090200720c */ /* 0x080fe20003f46270 */
[----:B------:R-:W-:Y:S01]  /*9fe0*/  VIADD R2, R0, 0x21 ;  /* 0x0000002100027836 */ /* 0x000fe20000000000 */
[----:B--2---:R-:W-:Y:S02]  /*9ff0*/  FSEL R138, R177, -INF , !P1 ;  /* 0xff800000b18a7808 */ /* 0x004fe40004800000 */
[----:B------:R-:W-:Y:S01]  /*a000*/  FSEL R136, R190, -INF , !P0 ;  /* 0xff800000be887808 */ /* 0x000fe20004000000 */
[----:B------:R-:W1:Y:S01]  /*a010*/  MUFU.TANH R8, R8 ;  /* 0x0000000800087308 */ /* 0x000e620000002400 */
        /* <DEDUP_REMOVED lines=12> */
[----:B------:R-:W-:Y:S02]  /*a0e0*/  FSEL R251, R174, -INF , !P2 ;  /* 0xff800000aefb7808 */ /* 0x000fe40005000000 */
[C---:B------:R-:W-:Y:S02]  /*a0f0*/  ISETP.GE.AND P1, PT, R2.reuse, R10, PT ;  /* 0x0000000a0200720c */ /* 0x040fe40003f26270 */
[-C--:B------:R-:W-:Y:S01]  /*a100*/  ISETP.GE.AND P0, PT, R2, R9.reuse, PT ;  /* 0x000000090200720c */ /* 0x080fe20003f06270 */
[----:B------:R-:W-:Y:S01]  /*a110*/  VIADD R2, R0, 0x31 ;  /* 0x0000003100027836 */ /* 0x000fe20000000000 */
[----:B------:R-:W-:Y:S01]  /*a120*/  ISETP.GE.AND P2, PT, R4, R9, PT ;  /* 0x000000090400720c */ /* 0x000fe20003f46270 */
[----:B------:R-:W-:Y:S01]  /*a130*/  VIADD R4, R0, 0x30 ;  /* 0x0000003000047836 */ /* 0x000fe20000000000 */
[----:B----4-:R-:W-:-:S02]  /*a140*/  FSEL R232, R11, -INF , !P0 ;  /* 0xff8000000be87808 */ /* 0x010fc40004000000 */
[----:B------:R-:W-:Y:S02]  /*a150*/  FSEL R225, R16, -INF , !P2 ;  /* 0xff80000010e17808 */ /* 0x000fe40005000000 */
[----:B------:R-:W-:Y:S02]  /*a160*/  FSEL R174, R29, -INF , !P1 ;  /* 0xff8000001dae7808 */ /* 0x000fe40004800000 */
[-C--:B------:R-:W-:Y:S02]  /*a170*/  ISETP.GE.AND P0, PT, R2, R10.reuse, PT ;  /* 0x0000000a0200720c */ /* 0x080fe40003f06270 */
[C---:B------:R-:W-:Y:S02]  /*a180*/  ISETP.GE.AND P2, PT, R4.reuse, R10, PT ;  /* 0x0000000a0400720c */ /* 0x040fe40003f46270 */
[----:B------:R-:W-:Y:S01]  /*a190*/  ISETP.GE.AND P1, PT, R4, R9, PT ;  /* 0x000000090400720c */ /* 0x000fe20003f26270 */
[----:B------:R-:W-:Y:S01]  /*a1a0*/  FMUL.FTZ R4, R15, UR4 ;  /* 0x000000040f047c20 */ /* 0x000fe20008410000 */
[----:B------:R-:W-:-:S02]  /*a1b0*/  FSEL R238, R25, -INF , !P0 ;  /* 0xff80000019ee7808 */ /* 0x000fc40004000000 */
[-C--:B------:R-:W-:Y:S02]  /*a1c0*/  ISETP.GE.AND P0, PT, R0, R9.reuse, PT ;  /* 0x000000090000720c */ /* 0x080fe40003f06270 */
[----:B------:R-:W-:Y:S01]  /*a1d0*/  FSEL R243, R5, -INF , !P1 ;  /* 0xff80000005f37808 */ /* 0x000fe20004800000 */
[----:B------:R-:W-:Y:S01]  /*a1e0*/  MUFU.TANH R4, R4 ;  /* 0x0000000400047308 */ /* 0x000fe20000002400 */
[----:B------:R-:W-:Y:S02]  /*a1f0*/  FSEL R241, R24, -INF , !P2 ;  /* 0xff80000018f17808 */ /* 0x000fe40005000000 */
[----:B------:R-:W-:Y:S01]  /*a200*/  ISETP.GE.AND P2, PT, R2, R9, PT ;  /* 0x000000090200720c */ /* 0x000fe20003f46270 */
[C---:B------:R-:W-:Y:S01]  /*a210*/  VIADD R2, R0.reuse, 0x38 ;  /* 0x0000003800027836 */ /* 0x040fe20000000000 */
[----:B------:R-:W-:Y:S02]  /*a220*/  FSEL R18, R231, -INF , !P0 ;  /* 0xff800000e7127808 */ /* 0x000fe40004000000 */
[C---:B------:R-:W-:Y:S01]  /*a230*/  ISETP.GE.AND P1, PT, R0.reuse, R10, PT ;  /* 0x0000000a0000720c */ /* 0x040fe20003f26270 */
[----:B------:R-:W2:Y:S01]  /*a240*/  MUFU.TANH R5, R14 ;  /* 0x0000000e00057308 */ /* 0x000ea20000002400 */
[----:B------:R-:W-:Y:S01]  /*a250*/  PLOP3.LUT P0, PT, PT, PT, UP0, 0x80, 0x0 ;  /* 0x000000000000781c */ /* 0x000fe20003f0f008 */
[----:B------:R-:W-:Y:S01]  /*a260*/  VIADD R0, R0, 0x39 ;  /* 0x0000003900007836 */ /* 0x000fe20000000000 */
[----:B-1----:R-:W-:-:S02]  /*a270*/  FSEL R234, R8, -INF , !P2 ;  /* 0xff80000008ea7808 */ /* 0x002fc40005000000 */
[----:B------:R-:W-:Y:S02]  /*a280*/  FSEL R19, R237, -INF , !P1 ;  /* 0xff800000ed137808 */ /* 0x000fe40004800000 */
[-C--:B------:R-:W-:Y:S02]  /*a290*/  ISETP.GE.AND P2, PT, R2, R10.reuse, PT ;  /* 0x0000000a0200720c */ /* 0x080fe40003f46270 */
[----:B------:R-:W-:Y:S02]  /*a2a0*/  ISETP.GE.AND P1, PT, R0, R10, PT ;  /* 0x0000000a0000720c */ /* 0x000fe40003f26270 */
[----:B------:R-:W-:Y:S02]  /*a2b0*/  FSEL R242, R7, -INF , !P2 ;  /* 0xff80000007f27808 */ /* 0x000fe40005000000 */
[----:B------:R-:W-:Y:S02]  /*a2c0*/  FSEL R239, R6, -INF , !P1 ;  /* 0xff80000006ef7808 */ /* 0x000fe40004800000 */
[----:B------:R-:W-:-:S02]  /*a2d0*/  ISETP.GE.AND P2, PT, R2, R9, PT ;  /* 0x000000090200720c */ /* 0x000fc40003f46270 */
[----:B------:R-:W-:Y:S02]  /*a2e0*/  ISETP.GE.AND P1, PT, R0, R9, PT ;  /* 0x000000090000720c */ /* 0x000fe40003f26270 */
[----:B--2---:R-:W-:Y:S02]  /*a2f0*/  FSEL R233, R5, -INF , !P2 ;  /* 0xff80000005e97808 */ /* 0x004fe40005000000 */
[----:B------:R-:W-:Y:S01]  /*a300*/  FSEL R193, R4, -INF , !P1 ;  /* 0xff80000004c17808 */ /* 0x000fe20004800000 */
[----:B------:R-:W-:Y:S08]  /*a310*/  @!P0 BRA `(.L_x_642) ;  /* 0x00000008005c8947 */ /* 0x000ff00003800000 */
        /* <DEDUP_REMOVED lines=84> */
[----:B---3--:R-:W-:Y:S02]  /*a860*/  @!P6 LEA R12, P1, R0, R12, 0x1 ;  /* 0x0000000c000ce211 */ /* 0x008fe400078208ff */
        /* <DEDUP_REMOVED lines=64> */
.L_x_644:
[----:B------:R-:W-:Y:S05]  /*ac70*/  BSYNC B0 ;  /* 0x0000000000007941 */ /* 0x000fea0003800000 */
.L_x_643:
[----:B------:R-:W0:Y:S02]  /*ac80*/  LDGDEPBAR ;  /* 0x00000000000079af */ /* 0x000e240000000000 */
.L_x_642:
[----:B-12---:R-:W2:Y:S01]  /*ac90*/  LDL.LU R6, [R1+0x4] ;  /* 0x0000040001067983 */ /* 0x006ea20000300800 */
[----:B------:R-:W-:Y:S02]  /*aca0*/  MOV R28, R241 ;  /* 0x000000f1001c7202 */ /* 0x000fe40000000f00 */
[----:B------:R-:W-:Y:S01]  /*acb0*/  MOV R29, R242 ;  /* 0x000000f2001d7202 */ /* 0x000fe20000000f00 */
[----:B------:R-:W3:Y:S01]  /*acc0*/  LDL.LU R7, [R1] ;  /* 0x0000000001077983 */ /* 0x000ee20000300800 */
[----:B------:R-:W-:-:S03]  /*acd0*/  FMNMX.FTZ R0, R132, R19, !PT ;  /* 0x0000001384007209 */ /* 0x000fc60007810000 */
[----:B------:R-:W-:Y:S01]  /*ace0*/  LDSM.16.MT88.4 R12, [R197+0x10000] ;  /* 0x01000000c50c783b */ /* 0x000fe20000004200 */
[----:B------:R-:W-:-:S03]  /*acf0*/  FMNMX.FTZ R0, R35, R0, !PT ;  /* 0x0000000023007209 */ /* 0x000fc60007810000 */
[----:B------:R-:W-:Y:S01]  /*ad00*/  LDSM.16.MT88.4 R20, [R200+0x10000] ;  /* 0x01000000c814783b */ /* 0x000fe20000004200 */
        /* <DEDUP_REMOVED lines=31> */
[----:B------:R-:W4:Y:S01]  /*af00*/  SHFL.BFLY PT, R4, R2, 0x2, 0x1f ;  /* 0x0c401f0002047f89 */ /* 0x000f2200000e0000 */
[----:B-1----:R-:W-:-:S05]  /*af10*/  FMNMX.FTZ R0, R0, R5, !PT ;  /* 0x0000000500007209 */ /* 0x002fca0007810000 */
[----:B------:R-:W1:Y:S01]  /*af20*/  SHFL.BFLY PT, R5, R0, 0x1, 0x1f ;  /* 0x0c201f0000057f89 */ /* 0x000e6200000e0000 */
[----:B----4-:R-:W-:-:S05]  /*af30*/  FMNMX.FTZ R2, R2, R4, !PT ;  /* 0x0000000402027209 */ /* 0x010fca0007810000 */
[----:B------:R-:W4:Y:S01]  /*af40*/  SHFL.BFLY PT, R4, R2, 0x1, 0x1f ;  /* 0x0c201f0002047f89 */ /* 0x000f2200000e0000 */
[----:B-1----:R-:W-:-:S04]  /*af50*/  FMNMX.FTZ R133, R0, R5, !PT ;  /* 0x0000000500857209 */ /* 0x002fc80007810000 */
[C---:B------:R-:W-:Y:S01]  /*af60*/  FSETP.NEU.FTZ.AND P2, PT, R133.reuse, -INF , PT ;  /* 0xff8000008500780b */ /* 0x040fe20003f5d000 */
[----:B------:R-:W-:-:S05]  /*af70*/  FMUL.FTZ R9, R133, UR6 ;  /* 0x0000000685097c20 */ /* 0x000fca0008410000 */
[----:B------:R-:W-:-:S05]  /*af80*/  FSEL R9, R9, RZ, P2 ;  /* 0x000000ff09097208 */ /* 0x000fca0001000000 */
[----:B------:R-:W-:Y:S01]  /*af90*/  FFMA.FTZ R0, R35, UR6, -R9 ;  /* 0x0000000623007c23 */ /* 0x000fe20008010809 */
[----:B----4-:R-:W-:-:S03]  /*afa0*/  FMNMX.FTZ R11, R2, R4, !PT ;  /* 0x00000004020b7209 */ /* 0x010fc60007810000 */
[----:B------:R1:W-:Y:S01]  /*afb0*/  MUFU.EX2 R24, R0 ;  /* 0x0000000000187308 */ /* 0x0003e20000000800 */
[C---:B------:R-:W-:Y:S01]  /*afc0*/  FSETP.NEU.FTZ.AND P1, PT, R11.reuse, -INF , PT ;  /* 0xff8000000b00780b */ /* 0x040fe20003f3d000 */
[----:B------:R-:W-:Y:S01]  /*afd0*/  FMUL.FTZ R8, R11, UR6 ;  /* 0x000000060b087c20 */ /* 0x000fe20008410000 */
[----:B-1----:R-:W-:-:S05]  /*afe0*/  FFMA.FTZ R0, R33, UR6, -R9 ;  /* 0x0000000621007c23 */ /* 0x002fca0008010809 */
[----:B------:R1:W-:Y:S01]  /*aff0*/  MUFU.EX2 R33, R0 ;  /* 0x0000000000217308 */ /* 0x0003e20000000800 */
[----:B------:R-:W-:Y:S01]  /*b000*/  FSEL R8, R8, RZ, P1 ;  /* 0x000000ff08087208 */ /* 0x000fe20000800000 */
[----:B-1----:R-:W-:-:S06]  /*b010*/  FFMA.FTZ R0, R30, UR6, -R9 ;  /* 0x000000061e007c23 */ /* 0x002fcc0008010809 */
[----:B------:R1:W4:Y:S01]  /*b020*/  MUFU.EX2 R2, R0 ;  /* 0x0000000000027308 */ /* 0x0003220000000800 */
[----:B------:R-:W-:Y:S01]  /*b030*/  FSEL R4, R133, RZ, P2 ;  /* 0x000000ff85047208 */ /* 0x000fe20001000000 */
[----:B-1----:R-:W-:-:S06]  /*b040*/  FFMA.FTZ R0, R34, UR6, -R8 ;  /* 0x0000000622007c23 */ /* 0x002fcc0008010808 */
[----:B------:R1:W-:Y:S01]  /*b050*/  MUFU.EX2 R5, R0 ;  /* 0x0000000000057308 */ /* 0x0003e20000000800 */
[----:B------:R-:W-:Y:S01]  /*b060*/  FFMA.FTZ R19, R19, UR6, -R9 ;  /* 0x0000000613137c23 */ /* 0x000fe20008010809 */
[----:B------:R-:W-:Y:S01]  /*b070*/  FADD.FTZ R4, R132, -R4 ;  /* 0x8000000484047221 */ /* 0x000fe20000010000 */
[----:B-1----:R-:W-:-:S05]  /*b080*/  FFMA.FTZ R0, R32, UR6, -R8 ;  /* 0x0000000620007c23 */ /* 0x002fca0008010808 */
[----:B------:R1:W-:Y:S01]  /*b090*/  MUFU.EX2 R35, R0 ;  /* 0x0000000000237308 */ /* 0x0003e20000000800 */
[--C-:B------:R-:W-:Y:S01]  /*b0a0*/  FFMA.FTZ R18, R18, UR6, -R8.reuse ;  /* 0x0000000612127c23 */ /* 0x100fe20008010808 */
[----:B------:R-:W-:Y:S01]  /*b0b0*/  FMUL.FTZ R4, R4, UR6 ;  /* 0x0000000604047c20 */ /* 0x000fe20008410000 */
[----:B-1----:R-:W-:Y:S01]  /*b0c0*/  FFMA.FTZ R0, R31, UR6, -R8 ;  /* 0x000000061f007c23 */ /* 0x002fe20008010808 */
[----:B----4-:R-:W-:Y:S01]  /*b0d0*/  IMAD.MOV.U32 R31, RZ, RZ, R2 ;  /* 0x000000ffff1f7224 */ /* 0x010fe200078e0002 */
[----:B------:R-:W-:-:S03]  /*b0e0*/  FSEL R2, R11, RZ, P1 ;  /* 0x000000ff0b027208 */ /* 0x000fc60000800000 */
[----:B------:R1:W-:Y:S08]  /*b0f0*/  MUFU.EX2 R32, R0 ;  /* 0x0000000000207308 */ /* 0x0003f00000000800 */
[----:B------:R-:W4:Y:S01]  /*b100*/  MUFU.EX2 R10, R19 ;  /* 0x00000013000a7308 */ /* 0x000f220000000800 */
[----:B-1----:R-:W-:-:S04]  /*b110*/  FADD.FTZ R0, R3, -R2 ;  /* 0x8000000203007221 */ /* 0x002fc80000010000 */
[----:B------:R-:W-:-:S03]  /*b120*/  FMUL.FTZ R0, R0, UR6 ;  /* 0x0000000600007c20 */ /* 0x000fc60008410000 */
[----:B------:R1:W5:Y:S08]  /*b130*/  MUFU.EX2 R176, R18 ;  /* 0x0000001200b07308 */ /* 0x0003700000000800 */
[----:B------:R2:W2:Y:S08]  /*b140*/  MUFU.EX2 R2, R4 ;  /* 0x0000000400027308 */ /* 0x0004b00000000800 */
[----:B------:R-:W3:Y:S01]  /*b150*/  MUFU.EX2 R0, R0 ;  /* 0x0000000000007308 */ /* 0x000ee20000000800 */
[----:B----4-:R-:W-:Y:S01]  /*b160*/  MOV R30, R10 ;  /* 0x0000000a001e7202 */ /* 0x010fe20000000f00 */
[----:B-1----:R-:W1:Y:S01]  /*b170*/  LDSM.16.MT88.4 R16, [R198+0x10000] ;  /* 0x01000000c610783b */ /* 0x002e620000004200 */
[----:B------:R-:W-:-:S04]  /*b180*/  MOV R3, R5 ;  /* 0x0000000500037202 */ /* 0x000fc80000000f00 */
[----:B-----5:R-:W-:Y:S02]  /*b190*/  F2FP.F16.F32.PACK_AB R5, R3, R176 ;  /* 0x000000b00305723e */ /* 0x020fe400000000ff */
[----:B--2---:R-:W-:Y:S01]  /*b1a0*/  F2FP.F16.F32.PACK_AB R4, R24, R30 ;  /* 0x0000001e1804723e */ /* 0x004fe200000000ff */
[-C--:B------:R-:W-:Y:S01]  /*b1b0*/  FMUL.FTZ R144, R144, R2.reuse ;  /* 0x0000000290907220 */ /* 0x080fe20000410000 */
[-C--:B------:R-:W-:Y:S01]  /*b1c0*/  FMUL.FTZ R145, R145, R2.reuse ;  /* 0x0000000291917220 */ /* 0x080fe20000410000 */
[-C--:B------:R-:W-:Y:S01]  /*b1d0*/  FMUL.FTZ R140, R140, R2.reuse ;  /* 0x000000028c8c7220 */ /* 0x080fe20000410000 */
[----:B------:R-:W-:Y:S01]  /*b1e0*/  FMUL.FTZ R141, R141, R2 ;  /* 0x000000028d8d7220 */ /* 0x000fe20000410000 */
[----:B------:R-:W-:Y:S02]  /*b1f0*/  MOV R177, R6 ;  /* 0x0000000600b17202 */ /* 0x000fe40000000f00 */
[----:B------:R-:W-:Y:S01]  /*b200*/  F2FP.F16.F32.PACK_AB R6, R31, R33 ;  /* 0x000000211f06723e */ /* 0x000fe200000000ff */
[-C--:B---3--:R-:W-:Y:S01]  /*b210*/  FMUL.FTZ R146, R146, R0.reuse ;  /* 0x0000000092927220 */ /* 0x088fe20000410000 */
[----:B------:R-:W-:Y:S01]  /*b220*/  MOV R10, R7 ;  /* 0x00000007000a7202 */ /* 0x000fe20000000f00 */
[-C--:B------:R-:W-:Y:S01]  /*b230*/  FMUL.FTZ R147, R147, R0.reuse ;  /* 0x0000000093937220 */ /* 0x080fe20000410000 */
[----:B------:R-:W-:Y:S01]  /*b240*/  F2FP.F16.F32.PACK_AB R7, R32, R35 ;  /* 0x000000232007723e */ /* 0x000fe200000000ff */
[-C--:B------:R-:W-:Y:S01]  /*b250*/  FMUL.FTZ R142, R142, R0.reuse ;  /* 0x000000008e8e7220 */ /* 0x080fe20000410000 */
[----:B------:R-:W-:Y:S01]  /*b260*/  FMUL.FTZ R143, R143, R0 ;  /* 0x000000008f8f7220 */ /* 0x000fe20000410000 */
[----:B------:R-:W-:-:S04]  /*b270*/  MOV R132, R243 ;  /* 0x000000f300847202 */ /* 0x000fc80000000f00 */
[C---:B------:R-:W-:Y:S06]  /*b280*/  HMMA.16816.F32 R240, R4.reuse, R12, R144 ;  /* 0x0000000c04f0723c */ /* 0x040fec0000001890 */
[----:B------:R-:W-:Y:S01]  /*b290*/  HMMA.16816.F32 R244, R4, R14, R140 ;  /* 0x0000000e04f4723c */ /* 0x000fe2000000188c */
        /* <DEDUP_REMOVED lines=9> */
[----:B------:R-:W-:Y:S01]  /*b330*/  MOV R146, R232 ;  /* 0x000000e800927202 */ /* 0x000fe20000000f00 */
[----:B------:R-:W-:Y:S01]  /*b340*/  IMAD.MOV.U32 R142, RZ, RZ, R235 ;  /* 0x000000ffff8e7224 */ /* 0x000fe200078e00eb */
[----:B------:R-:W-:-:S02]  /*b350*/  MOV R145, R233 ;  /* 0x000000e900917202 */ /* 0x000fc40000000f00 */
[----:B------:R-:W-:Y:S02]  /*b360*/  MOV R143, R234 ;  /* 0x000000ea008f7202 */ /* 0x000fe40000000f00 */
[----:B------:R-:W-:Y:S01]  /*b370*/  MOV R140, R238 ;  /* 0x000000ee008c7202 */ /* 0x000fe20000000f00 */
[C---:B-1----:R-:W-:Y:S01]  /*b380*/  HMMA.16816.F32 R232, R4.reuse, R18, R148 ;  /* 0x0000001204e8723c */ /* 0x042fe20000001894 */
[----:B------:R-:W-:Y:S01]  /*b390*/  MOV R34, R239 ;  /* 0x000000ef00227202 */ /* 0x000fe20000000f00 */
        /* <DEDUP_REMOVED lines=9> */
[----:B------:R-:W1:Y:S01]  /*b430*/  LDSM.16.MT88.4 R16, [R200+0x12000] ;  /* 0x01200000c810783b */ /* 0x000e620000004200 */
        /* <DEDUP_REMOVED lines=8> */
[----:B------:R-:W-:Y:S01]  /*b4c0*/  IMAD.MOV.U32 R147, RZ, RZ, R225 ;  /* 0x000000ffff937224 */ /* 0x000fe200078e00e1 */
[C---:B------:R-:W-:Y:S06]  /*b4d0*/  HMMA.16816.F32 R228, R4.reuse, R22, R156 ;  /* 0x0000001604e4723c */ /* 0x040fec000000189c */
[C---:B------:R-:W-:Y:S01]  /*b4e0*/  HMMA.16816.F32 R224, R4.reuse, R20, R160 ;  /* 0x0000001404e0723c */ /* 0x040fe200000018a0 */
[----:B------:R-:W3:Y:S05]  /*b4f0*/  LDSM.16.MT88.4 R20, [R198+0x12000] ;  /* 0x01200000c614783b */ /* 0x000eea0000004200 */
[C---:B--2---:R-:W-:Y:S06]  /*b500*/  HMMA.16816.F32 R188, R4.reuse, R12, R36 ;  /* 0x0000000c04bc723c */ /* 0x044fec0000001824 */
        /* <DEDUP_REMOVED lines=11> */
[----:B------:R-:W-:-:S02]  /*b5c0*/  IMAD.MOV.U32 R150, RZ, RZ, R176 ;  /* 0x000000ffff967224 */ /* 0x000fc400078e00b0 */
[-C--:B------:R-:W-:Y:S01]  /*b5d0*/  FMUL.FTZ R44, R44, R2.reuse ;  /* 0x000000022c2c7220 */ /* 0x080fe20000410000 */
[-C--:B------:R-:W-:Y:S01]  /*b5e0*/  FMUL.FTZ R45, R45, R2.reuse ;  /* 0x000000022d2d7220 */ /* 0x080fe20000410000 */
[C---:B-1----:R-:W-:Y:S01]  /*b5f0*/  HMMA.16816.F32 R184, R4.reuse, R16, R52 ;  /* 0x0000001004b8723c */ /* 0x042fe20000001834 */
[-C--:B------:R-:W-:Y:S01]  /*b600*/  FMUL.FTZ R48, R48, R2.reuse ;  /* 0x0000000230307220 */ /* 0x080fe20000410000 */
[----:B------:R-:W-:Y:S01]  /*b610*/  FMUL.FTZ R49, R49, R2 ;  /* 0x0000000231317220 */ /* 0x000fe20000410000 */
[-C--:B------:R-:W-:Y:S01]  /*b620*/  FMUL.FTZ R46, R46, R0.reuse ;  /* 0x000000002e2e7220 */ /* 0x080fe20000410000 */
[-C--:B------:R-:W-:Y:S01]  /*b630*/  FMUL.FTZ R47, R47, R0.reuse ;  /* 0x000000002f2f7220 */ /* 0x080fe20000410000 */
[-C--:B------:R-:W-:Y:S01]  /*b640*/  FMUL.FTZ R50, R50, R0.reuse ;  /* 0x0000000032327220 */ /* 0x080fe20000410000 */
[C---:B------:R-:W-:Y:S01]  /*b650*/  HMMA.16816.F32 R176, R4.reuse, R18, R56 ;  /* 0x0000001204b0723c */ /* 0x040fe20000001838 */
        /* <DEDUP_REMOVED lines=11> */
[----:B---3--:R-:W-:Y:S01]  /*b710*/  HMMA.16816.F32 R152, R4, R20, R44 ;  /* 0x000000140498723c */ /* 0x008fe2000000182c */
[----:B------:R-:W3:Y:S01]  /*b720*/  LDSM.16.MT88.4 R24, [R199+0x10000] ;  /* 0x01000000c718783b */ /* 0x000ee20000004200 */
[----:B------:R-:W-:Y:S01]  /*b730*/  MOV R41, R145 ;  /* 0x0000009100297202 */ /* 0x000fe20000000f00 */
[----:B------:R-:W-:Y:S01]  /*b740*/  IMAD.MOV.U32 R43, RZ, RZ, R147 ;  /* 0x000000ffff2b7224 */ /* 0x000fe200078e0093 */
[----:B------:R-:W-:-:S02]  /*b750*/  MOV R40, R144 ;  /* 0x0000009000287202 */ /* 0x000fc40000000f00 */
[----:B------:R-:W-:Y:S01]  /*b760*/  HMMA.16816.F32 R156, R4, R22, R48 ;  /* 0x00000016049c723c */ /* 0x000fe20000001830 */
[----:B------:R-:W4:Y:S01]  /*b770*/  LDSM.16.MT88.4 R20, [R197+0x14000] ;  /* 0x01400000c514783b */ /* 0x000f220000004200 */
[----:B------:R-:W-:-:S04]  /*b780*/  MOV R42, R146 ;  /* 0x00000092002a7202 */ /* 0x000fc80000000f00 */
[C---:B--2---:R-:W-:Y:S06]  /*b790*/  HMMA.16816.F32 R180, R4.reuse, R12, R60 ;  /* 0x0000000c04b4723c */ /* 0x044fec000000183c */
        /* <DEDUP_REMOVED lines=12> */
[----:B------:R-:W-:Y:S01]  /*b860*/  MOV R39, R140 ;  /* 0x0000008c00277202 */ /* 0x000fe20000000f00 */
[-C--:B------:R-:W-:Y:S01]  /*b870*/  FMUL.FTZ R164, R164, R2.reuse ;  /* 0x00000002a4a47220 */ /* 0x080fe20000410000 */
[----:B------:R-:W-:Y:S01]  /*b880*/  MOV R38, R141 ;  /* 0x0000008d00267202 */ /* 0x000fe20000000f00 */
[----:B------:R-:W-:Y:S01]  /*b890*/  FMUL.FTZ R165, R165, R2 ;  /* 0x00000002a5a57220 */ /* 0x000fe20000410000 */
[----:B------:R-:W-:Y:S01]  /*b8a0*/  MOV R36, R143 ;  /* 0x0000008f00247202 */ /* 0x000fe20000000f00 */
        /* <DEDUP_REMOVED lines=21> */
[----:B---3--:R-:W-:Y:S01]  /*ba00*/  HMMA.16816.F32 R192, R4, R26, R164 ;  /* 0x0000001a04c0723c */ /* 0x008fe200000018a4 */
[----:B------:R-:W-:-:S02]  /*ba10*/  MOV R63, R150 ;  /* 0x00000096003f7202 */ /* 0x000fc40000000f00 */
[----:B------:R-:W-:-:S03]  /*ba20*/  MOV R62, R151 ;  /* 0x00000097003e7202 */ /* 0x000fc60000000f00 */
[C---:B----4-:R-:W-:Y:S06]  /*ba30*/  HMMA.16816.F32 R164, R4.reuse, R20, R68 ;  /* 0x0000001404a4723c */ /* 0x050fec0000001844 */
[C---:B------:R-:W-:Y:S01]  /*ba40*/  HMMA.16816.F32 R148, R4.reuse, R22, R72 ;  /* 0x000000160494723c */ /* 0x040fe20000001848 */
[----:B------:R-:W3:Y:S05]  /*ba50*/  LDSM.16.MT88.4 R20, [R199+0x14000] ;  /* 0x01400000c714783b */ /* 0x000eea0000004200 */
[C---:B--2---:R-:W-:Y:S06]  /*ba60*/  HMMA.16816.F32 R84, R4.reuse, R12, R84 ;  /* 0x0000000c0454723c */ /* 0x044fec0000001854 */
        /* <DEDUP_REMOVED lines=14> */
[----:B------:R-:W-:Y:S01]  /*bb50*/  MOV R47, R3 ;  /* 0x00000003002f7202 */ /* 0x000fe20000000f00 */
[----:B------:R-:W-:Y:S01]  /*bb60*/  FFMA.FTZ R3, R135, UR6, -R9 ;  /* 0x0000000687037c23 */ /* 0x000fe20008010809 */
[C---:B------:R-:W-:Y:S01]  /*bb70*/  HMMA.16816.F32 R168, R4.reuse, R24, R168 ;  /* 0x0000001804a8723c */ /* 0x040fe200000018a8 */
[-C--:B------:R-:W-:Y:S01]  /*bb80*/  FMUL.FTZ R92, R92, R2.reuse ;  /* 0x000000025c5c7220 */ /* 0x080fe20000410000 */
[-C--:B------:R-:W-:Y:S01]  /*bb90*/  FMUL.FTZ R93, R93, R2.reuse ;  /* 0x000000025d5d7220 */ /* 0x080fe20000410000 */
[----:B------:R4:W-:Y:S01]  /*bba0*/  MUFU.EX2 R65, R3 ;  /* 0x0000000300417308 */ /* 0x0009e20000000800 */
[-C--:B------:R-:W-:Y:S01]  /*bbb0*/  FMUL.FTZ R96, R96, R2.reuse ;  /* 0x0000000260607220 */ /* 0x080fe20000410000 */
[----:B------:R-:W-:Y:S01]  /*bbc0*/  FMUL.FTZ R97, R97, R2 ;  /* 0x0000000261617220 */ /* 0x000fe20000410000 */
[C---:B-1----:R-:W-:Y:S01]  /*bbd0*/  HMMA.16816.F32 R100, R4.reuse, R16, R100 ;  /* 0x000000100464723c */ /* 0x042fe20000001864 */
[-C--:B------:R-:W-:Y:S01]  /*bbe0*/  FMUL.FTZ R94, R94, R0.reuse ;  /* 0x000000005e5e7220 */ /* 0x080fe20000410000 */
[-C--:B------:R-:W-:Y:S01]  /*bbf0*/  FMUL.FTZ R95, R95, R0.reuse ;  /* 0x000000005f5f7220 */ /* 0x080fe20000410000 */
[-C--:B------:R-:W-:Y:S01]  /*bc00*/  FMUL.FTZ R98, R98, R0.reuse ;  /* 0x0000000062627220 */ /* 0x080fe20000410000 */
[----:B------:R-:W-:Y:S01]  /*bc10*/  FMUL.FTZ R99, R99, R0 ;  /* 0x0000000063637220 */ /* 0x000fe20000410000 */
[----:B------:R-:W1:Y:S01]  /*bc20*/  LDSM.16.MT88.4 R24, [R200+0x16000] ;  /* 0x01600000c818783b */ /* 0x000e620000004200 */
[----:B------:R-:W-:Y:S01]  /*bc30*/  HMMA.16816.F32 R104, R4, R18, R104 ;  /* 0x000000120468723c */ /* 0x000fe20000001868 */
[----:B------:R-:W-:-:S02]  /*bc40*/  FMUL.FTZ R108, R108, R2 ;  /* 0x000000026c6c7220 */ /* 0x000fc40000410000 */
[----:B------:R-:W5:Y:S01]  /*bc50*/  LDSM.16.MT88.4 R16, [R199+0x16000] ;  /* 0x01600000c710783b */ /* 0x000f620000004200 */
[----:B------:R-:W-:Y:S01]  /*bc60*/  FMUL.FTZ R109, R109, R2 ;  /* 0x000000026d6d7220 */ /* 0x000fe20000410000 */
[-C--:B------:R-:W-:Y:S01]  /*bc70*/  FMUL.FTZ R110, R110, R0.reuse ;  /* 0x000000006e6e7220 */ /* 0x080fe20000410000 */
[----:B------:R-:W-:Y:S01]  /*bc80*/  FMUL.FTZ R111, R111, R0 ;  /* 0x000000006f6f7220 */ /* 0x000fe20000410000 */
[----:B----4-:R-:W-:Y:S01]  /*bc90*/  FFMA.FTZ R3, R134, UR6, -R9 ;  /* 0x0000000686037c23 */ /* 0x010fe20008010809 */
[-C--:B------:R-:W-:Y:S01]  /*bca0*/  FMUL.FTZ R112, R112, R2.reuse ;  /* 0x0000000270707220 */ /* 0x080fe20000410000 */
[----:B------:R-:W-:Y:S01]  /*bcb0*/  FMUL.FTZ R113, R113, R2 ;  /* 0x0000000271717220 */ /* 0x000fe20000410000 */
[-C--:B------:R-:W-:Y:S01]  /*bcc0*/  FMUL.FTZ R114, R114, R0.reuse ;  /* 0x0000000072727220 */ /* 0x080fe20000410000 */
[----:B------:R-:W-:Y:S01]  /*bcd0*/  FMUL.FTZ R115, R115, R0 ;  /* 0x0000000073737220 */ /* 0x000fe20000410000 */
[----:B------:R4:W5:Y:S01]  /*bce0*/  MUFU.EX2 R72, R3 ;  /* 0x0000000300487308 */ /* 0x0009620000000800 */
[----:B---3--:R-:W-:Y:S01]  /*bcf0*/  HMMA.16816.F32 R92, R4, R20, R92 ;  /* 0x00000014045c723c */ /* 0x008fe2000000185c */
[----:B------:R-:W-:Y:S01]  /*bd00*/  MOV R134, R28 ;  /* 0x0000001c00867202 */ /* 0x000fe20000000f00 */
[----:B------:R-:W-:Y:S01]  /*bd10*/  IMAD.MOV.U32 R66, RZ, RZ, R32 ;  /* 0x000000ffff427224 */ /* 0x000fe200078e0020 */
[----:B------:R-:W-:-:S03]  /*bd20*/  MOV R71, R34 ;  /* 0x0000002200477202 */ /* 0x000fc60000000f00 */
[C---:B------:R-:W-:Y:S01]  /*bd30*/  HMMA.16816.F32 R96, R4.reuse, R22, R96 ;  /* 0x000000160460723c */ /* 0x040fe20000001860 */
[----:B------:R-:W3:Y:S01]  /*bd40*/  LDSM.16.MT88.4 R20, [R197+0x10800] ;  /* 0x01080000c514783b */ /* 0x000ee20000004200 */
[----:B------:R-:W-:Y:S02]  /*bd50*/  MOV R50, R33 ;  /* 0x0000002100327202 */ /* 0x000fe40000000f00 */
[----:B------:R-:W-:Y:S02]  /*bd60*/  MOV R49, R35 ;  /* 0x0000002300317202 */ /* 0x000fe40000000f00 */
[----:B--2---:R-:W-:Y:S01]  /*bd70*/  HMMA.16816.F32 R108, R4, R12, R108 ;  /* 0x0000000c046c723c */ /* 0x004fe2000000186c */
[----:B----4-:R-:W-:-:S05]  /*bd80*/  FFMA.FTZ R3, R136, UR6, -R9 ;  /* 0x0000000688037c23 */ /* 0x010fca0008010809 */
[----:B------:R-:W-:Y:S01]  /*bd90*/  HMMA.16816.F32 R112, R4, R14, R112 ;  /* 0x0000000e0470723c */ /* 0x000fe20000001870 */
[----:B------:R-:W2:Y:S01]  /*bda0*/  LDSM.16.MT88.4 R12, [R198+0x10800] ;  /* 0x01080000c60c783b */ /* 0x000ea20000004200 */
[----:B------:R4:W-:Y:S01]  /*bdb0*/  MUFU.EX2 R79, R3 ;  /* 0x00000003004f7308 */ /* 0x0009e20000000800 */
[----:B------:R-:W-:Y:S02]  /*bdc0*/  MOV R28, R10 ;  /* 0x0000000a001c7202 */ /* 0x000fe40000000f00 */
[----:B------:R-:W2:Y:S01]  /*bdd0*/  LDSM.16.MT88.4 R32, [R200+0x10800] ;  /* 0x01080000c820783b */ /* 0x000ea20000004200 */
[----:B------:R-:W-:Y:S01]  /*bde0*/  MOV R136, R47 ;  /* 0x0000002f00887202 */ /* 0x000fe20000000f00 */
[----:B------:R-:W-:Y:S01]  /*bdf0*/  IMAD.MOV.U32 R47, RZ, RZ, R36 ;  /* 0x000000ffff2f7224 */ /* 0x000fe200078e0024 */
[----:B------:R-:W-:Y:S01]  /*be00*/  MOV R46, R37 ;  /* 0x00000025002e7202 */ /* 0x000fe20000000f00 */
[----:B------:R-:W-:Y:S01]  /*be10*/  FFMA.FTZ R10, R137, UR6, -R9 ;  /* 0x00000006890a7c23 */ /* 0x000fe20008010809 */
[----:B------:R-:W-:-:S02]  /*be20*/  MOV R45, R38 ;  /* 0x00000026002d7202 */ /* 0x000fc40000000f00 */
[----:B------:R-:W-:Y:S01]  /*be30*/  MOV R44, R39 ;  /* 0x00000027002c7202 */ /* 0x000fe20000000f00 */
[----:B------:R-:W-:Y:S01]  /*be40*/  IMAD.MOV.U32 R48, RZ, RZ, R29 ;  /* 0x000000ffff307224 */ /* 0x000fe200078e001d */
[----:B------:R-:W2:Y:S01]  /*be50*/  LDSM.16.MT88.4 R36, [R199+0x10800] ;  /* 0x01080000c724783b */ /* 0x000ea20000004200 */
[----:B----4-:R-:W-:Y:S01]  /*be60*/  FFMA.FTZ R3, R173, UR6, -R8 ;  /* 0x00000006ad037c23 */ /* 0x010fe20008010808 */
[----:B------:R-:W-:-:S03]  /*be70*/  MOV R67, R31 ;  /* 0x0000001f00437202 */ /* 0x000fc60000000f00 */
[----:B------:R4:W-:Y:S01]  /*be80*/  MUFU.EX2 R60, R3 ;  /* 0x00000003003c7308 */ /* 0x0009e20000000800 */
[----:B------:R-:W-:Y:S02]  /*be90*/  MOV R51, R30 ;  /* 0x0000001e00337202 */ /* 0x000fe40000000f00 */
[----:B------:R-:W-:Y:S02]  /*bea0*/  MOV R59, R28 ;  /* 0x0000001c003b7202 */ /* 0x000fe40000000f00 */
[----:B------:R-:W2:Y:S03]  /*beb0*/  LDSM.16.MT88.4 R28, [R197+0x12800] ;  /* 0x01280000c51c783b */ /* 0x000ea60000004200 */
[----:B------:R1:W-:Y:S01]  /*bec0*/  MUFU.EX2 R61, R10 ;  /* 0x0000000a003d7308 */ /* 0x0003e20000000800 */
[----:B----4-:R-:W-:-:S07]  /*bed0*/  FFMA.FTZ R3, R138, UR6, -R8 ;  /* 0x000000068a037c23 */ /* 0x010fce0008010808 */
[----:B------:R4:W-:Y:S01]  /*bee0*/  MUFU.EX2 R137, R3 ;  /* 0x0000000300897308 */ /* 0x0009e20000000800 */
[----:B-1----:R-:W-:-:S07]  /*bef0*/  FFMA.FTZ R10, R172, UR6, -R8 ;  /* 0x00000006ac0a7c23 */ /* 0x002fce0008010808 */
[----:B------:R-:W1:Y:S01]  /*bf00*/  MUFU.EX2 R64, R10 ;  /* 0x0000000a00407308 */ /* 0x000e620000000800 */
[----:B----4-:R-:W-:-:S07]  /*bf10*/  FFMA.FTZ R3, R139, UR6, -R8 ;  /* 0x000000068b037c23 */ /* 0x010fce0008010808 */
[----:B------:R4:W3:Y:S01]  /*bf20*/  MUFU.EX2 R78, R3 ;  /* 0x00000003004e7308 */ /* 0x0008e20000000800 */
        /* <DEDUP_REMOVED lines=16> */
[C---:B------:R-:W-:Y:S06]  /*c030*/  HMMA.16816.F32 R116, R4.reuse, R24, R116 ;  /* 0x000000180474723c */ /* 0x040fec0000001874 */
[C---:B------:R-:W-:Y:S01]  /*c040*/  HMMA.16816.F32 R120, R4.reuse, R26, R120 ;  /* 0x0000001a0478723c */ /* 0x040fe20000001878 */
[----:B----4-:R-:W-:Y:S01]  /*c050*/  FFMA.FTZ R3, R250, UR6, -R9 ;  /* 0x00000006fa037c23 */ /* 0x010fe20008010809 */
[----:B------:R-:W-:Y:S01]  /*c060*/  MOV R135, R48 ;  /* 0x0000003000877202 */ /* 0x000fe20000000f00 */
[----:B------:R-:W-:Y:S01]  /*c070*/  IMAD.MOV.U32 R77, RZ, RZ, R50 ;  /* 0x000000ffff4d7224 */ /* 0x000fe200078e0032 */
[----:B------:R-:W-:Y:S01]  /*c080*/  MOV R76, R49 ;  /* 0x00000031004c7202 */ /* 0x000fe20000000f00 */
[----:B------:R-:W-:Y:S01]  /*c090*/  IMAD.MOV.U32 R69, RZ, RZ, R43 ;  /* 0x000000ffff457224 */ /* 0x000fe200078e002b */
[C---:B-----5:R-:W-:Y:S01]  /*c0a0*/  HMMA.16816.F32 R124, R4.reuse, R16, R124 ;  /* 0x00000010047c723c */ /* 0x060fe2000000187c */
[----:B------:R-:W-:Y:S01]  /*c0b0*/  MOV R74, R40 ;  /* 0x00000028004a7202 */ /* 0x000fe20000000f00 */
[----:B------:R-:W-:Y:S01]  /*c0c0*/  IMAD.MOV.U32 R70, RZ, RZ, R46 ;  /* 0x000000ffff467224 */ /* 0x000fe200078e002e */
[----:B------:R-:W-:Y:S01]  /*c0d0*/  MOV R75, R41 ;  /* 0x00000029004b7202 */ /* 0x000fe20000000f00 */
[----:B------:R-:W4:Y:S02]  /*c0e0*/  LDSM.16.MT88.4 R24, [R198+0x12800] ;  /* 0x01280000c618783b */ /* 0x000f240000004200 */
[----:B------:R-:W-:Y:S01]  /*c0f0*/  HMMA.16816.F32 R128, R4, R18, R128 ;  /* 0x000000120480723c */ /* 0x000fe20000001880 */
[----:B------:R-:W-:Y:S01]  /*c100*/  MOV R68, R42 ;  /* 0x0000002a00447202 */ /* 0x000fe20000000f00 */
[----:B------:R-:W-:Y:S05]  /*c110*/  LDSM.16.MT88.4 R16, [R199+0x12800] ;  /* 0x01280000c710783b */ /* 0x000fea0000004200 */
[----:B------:R-:W-:-:S02]  /*c120*/  F2FP.F16.F32.PACK_AB R4, R72, R65 ;  /* 0x000000414804723e */ /* 0x000fc400000000ff */
[----:B-1----:R-:W-:Y:S02]  /*c130*/  F2FP.F16.F32.PACK_AB R5, R60, R64 ;  /* 0x000000403c05723e */ /* 0x002fe400000000ff */
[----:B------:R-:W-:Y:S02]  /*c140*/  F2FP.F16.F32.PACK_AB R6, R79, R61 ;  /* 0x0000003d4f06723e */ /* 0x000fe400000000ff */
[----:B---3--:R-:W-:Y:S02]  /*c150*/  F2FP.F16.F32.PACK_AB R7, R78, R137 ;  /* 0x000000894e07723e */ /* 0x008fe400000000ff */
[----:B------:R-:W-:-:S05]  /*c160*/  MOV R73, R47 ;  /* 0x0000002f00497202 */ /* 0x000fca0000000f00 */
[C---:B------:R-:W-:Y:S07]  /*c170*/  HMMA.16816.F32 R52, R4.reuse, R20, R240 ;  /* 0x000000140434723c */ /* 0x040fee00000018f0 */
[----:B------:R-:W-:Y:S02]  /*c180*/  MOV R242, R59 ;  /* 0x0000003b00f27202 */ /* 0x000fe40000000f00 */
[----:B------:R-:W-:Y:S01]  /*c190*/  MOV R240, R51 ;  /* 0x0000003300f07202 */ /* 0x000fe20000000f00 */
[C---:B------:R-:W-:Y:S01]  /*c1a0*/  HMMA.16816.F32 R56, R4.reuse, R22, R244 ;  /* 0x000000160438723c */ /* 0x040fe200000018f4 */
[----:B------:R1:W-:Y:S01]  /*c1b0*/  MUFU.EX2 R245, R3 ;  /* 0x0000000300f57308 */ /* 0x0003e20000000800 */
[----:B------:R-:W3:Y:S04]  /*c1c0*/  LDSM.16.MT88.4 R20, [R200+0x12800] ;  /* 0x01280000c814783b */ /* 0x000ee80000004200 */
[C---:B--2---:R-:W-:Y:S06]  /*c1d0*/  HMMA.16816.F32 R48, R4.reuse, R12, R236 ;  /* 0x0000000c0430723c */ /* 0x044fec00000018ec */
[----:B------:R-:W-:Y:S01]  /*c1e0*/  HMMA.16816.F32 R40, R4, R32, R224 ;  /* 0x000000200428723c */ /* 0x000fe200000018e0 */
[----:B------:R-:W-:-:S02]  /*c1f0*/  MOV R239, R71 ;  /* 0x0000004700ef7202 */ /* 0x000fc40000000f00 */
[----:B------:R-:W-:Y:S02]  /*c200*/  MOV R237, R134 ;  /* 0x0000008600ed7202 */ /* 0x000fe40000000f00 */
[----:B------:R-:W-:Y:S01]  /*c210*/  MOV R238, R44 ;  /* 0x0000002c00ee7202 */ /* 0x000fe20000000f00 */
[----:B-1----:R-:W-:Y:S01]  /*c220*/  FFMA.FTZ R3, R251, UR6, -R9 ;  /* 0x00000006fb037c23 */ /* 0x002fe20008010809 */
[----:B------:R-:W-:Y:S01]  /*c230*/  MOV R71, R45 ;  /* 0x0000002d00477202 */ /* 0x000fe20000000f00 */
[----:B------:R-:W-:Y:S01]  /*c240*/  IMAD.MOV.U32 R224, RZ, RZ, R60 ;  /* 0x000000ffffe07224 */ /* 0x000fe200078e003c */
[----:B------:R-:W-:Y:S01]  /*c250*/  MOV R225, R61 ;  /* 0x0000003d00e17202 */ /* 0x000fe20000000f00 */
[C---:B------:R-:W-:Y:S01]  /*c260*/  HMMA.16816.F32 R44, R4.reuse, R14, R232 ;  /* 0x0000000e042c723c */ /* 0x040fe200000018e8 */
[----:B------:R-:W-:Y:S02]  /*c270*/  MOV R236, R62 ;  /* 0x0000003e00ec7202 */ /* 0x000fe40000000f00 */
[----:B------:R-:W-:Y:S01]  /*c280*/  MOV R134, R63 ;  /* 0x0000003f00867202 */ /* 0x000fe20000000f00 */
[----:B------:R1:W2:Y:S01]  /*c290*/  MUFU.EX2 R244, R3 ;  /* 0x0000000300f47308 */ /* 0x0002a20000000800 */
[----:B------:R-:W-:Y:S01]  /*c2a0*/  MOV R241, R71 ;  /* 0x0000004700f17202 */ /* 0x000fe20000000f00 */
[C---:B------:R-:W-:Y:S01]  /*c2b0*/  HMMA.16816.F32 R60, R4.reuse, R34, R228 ;  /* 0x00000022043c723c */ /* 0x040fe200000018e4 */
[----:B------:R-:W-:Y:S01]  /*c2c0*/  MOV R233, R64 ;  /* 0x0000004000e97202 */ /* 0x000fe20000000f00 */
[----:B------:R-:W-:Y:S01]  /*c2d0*/  IMAD.MOV.U32 R234, RZ, RZ, R65 ;  /* 0x000000ffffea7224 */ /* 0x000fe200078e0041 */
[----:B------:R-:W-:Y:S01]  /*c2e0*/  MOV R235, R66 ;  /* 0x0000004200eb7202 */ /* 0x000fe20000000f00 */
[----:B------:R-:W5:Y:S03]  /*c2f0*/  LDSM.16.MT88.4 R12, [R197+0x14800] ;  /* 0x01480000c50c783b */ /* 0x000f660000004200 */
[----:B------:R-:W-:Y:S01]  /*c300*/  MOV R228, R67 ;  /* 0x0000004300e47202 */ /* 0x000fe20000000f00 */
[C---:B------:R-:W-:Y:S01]  /*c310*/  HMMA.16816.F32 R168, R4.reuse, R36, R168 ;  /* 0x0000002404a8723c */ /* 0x040fe200000018a8 */
[----:B------:R-:W-:Y:S01]  /*c320*/  MOV R226, R137 ;  /* 0x0000008900e27202 */ /* 0x000fe20000000f00 */
[----:B------:R-:W-:Y:S04]  /*c330*/  LDSM.16.MT88.4 R32, [R199+0x14800] ;  /* 0x01480000c720783b */ /* 0x000fe80000004200 */
[----:B------:R-:W-:Y:S01]  /*c340*/  HMMA.16816.F32 R64, R4, R38, R192 ;  /* 0x000000260440723c */ /* 0x000fe200000018c0 */
[----:B-1----:R-:W-:Y:S01]  /*c350*/  FFMA.FTZ R3, R252, UR6, -R9 ;  /* 0x00000006fc037c23 */ /* 0x002fe20008010809 */
[----:B------:R-:W-:Y:S01]  /*c360*/  IMAD.MOV.U32 R229, RZ, RZ, R77 ;  /* 0x000000ffffe57224 */ /* 0x000fe200078e004d */
[----:B------:R-:W-:Y:S01]  /*c370*/  MOV R231, R135 ;  /* 0x0000008700e77202 */ /* 0x000fe20000000f00 */
[----:B------:R-:W1:Y:S03]  /*c380*/  LDSM.16.MT88.4 R36, [R198+0x14800] ;  /* 0x01480000c624783b */ /* 0x000e660000004200 */
[----:B------:R-:W-:-:S02]  /*c390*/  MOV R194, R68 ;  /* 0x0000004400c27202 */ /* 0x000fc40000000f00 */
[----:B------:R-:W-:Y:S02]  /*c3a0*/  MOV R193, R69 ;  /* 0x0000004500c17202 */ /* 0x000fe40000000f00 */
[----:B------:R-:W-:Y:S02]  /*c3b0*/  MOV R192, R70 ;  /* 0x0000004600c07202 */ /* 0x000fe40000000f00 */
[----:B------:R-:W-:Y:S01]  /*c3c0*/  HMMA.16816.F32 R68, R4, R28, R188 ;  /* 0x0000001c0444723c */ /* 0x000fe200000018bc */
[----:B------:R4:W-:Y:S01]  /*c3d0*/  MUFU.EX2 R243, R3 ;  /* 0x0000000300f37308 */ /* 0x0009e20000000800 */
[----:B------:R-:W-:-:S05]  /*c3e0*/  MOV R195, R73 ;  /* 0x0000004900c37202 */ /* 0x000fca0000000f00 */
[----:B------:R-:W-:Y:S01]  /*c3f0*/  IMAD.MOV.U32 R190, RZ, RZ, R174 ;  /* 0x000000ffffbe7224 */ /* 0x000fe200078e00ae */
[----:B------:R-:W-:Y:S02]  /*c400*/  MOV R191, R175 ;  /* 0x000000af00bf7202 */ /* 0x000fe40000000f00 */
[----:B------:R-:W-:Y:S01]  /*c410*/  MOV R230, R76 ;  /* 0x0000004c00e67202 */ /* 0x000fe20000000f00 */
[----:B----4-:R-:W-:Y:S01]  /*c420*/  FFMA.FTZ R3, R190, UR6, -R9 ;  /* 0x00000006be037c23 */ /* 0x010fe20008010809 */
[----:B------:R-:W-:Y:S02]  /*c430*/  MOV R190, R191 ;  /* 0x000000bf00be7202 */ /* 0x000fe40000000f00 */
[----:B------:R-:W-:Y:S02]  /*c440*/  MOV R191, R192 ;  /* 0x000000c000bf7202 */ /* 0x000fe40000000f00 */
[----:B------:R-:W-:Y:S01]  /*c450*/  MOV R192, R193 ;  /* 0x000000c100c07202 */ /* 0x000fe20000000f00 */
[----:B------:R-:W-:Y:S01]  /*c460*/  IMAD.MOV.U32 R193, RZ, RZ, R194 ;  /* 0x000000ffffc17224 */ /* 0x000fe200078e00c2 */
[----:B------:R-:W-:-:S02]  /*c470*/  MOV R194, R195 ;  /* 0x000000c300c27202 */ /* 0x000fc40000000f00 */
[----:B------:R-:W-:Y:S02]  /*c480*/  MOV R195, R228 ;  /* 0x000000e400c37202 */ /* 0x000fe40000000f00 */
[----:B------:R-:W-:Y:S02]  /*c490*/  MOV R228, R229 ;  /* 0x000000e500e47202 */ /* 0x000fe40000000f00 */
[----:B------:R-:W-:Y:S01]  /*c4a0*/  MOV R229, R230 ;  /* 0x000000e600e57202 */ /* 0x000fe20000000f00 */
[----:B------:R-:W-:Y:S01]  /*c4b0*/  IMAD.MOV.U32 R230, RZ, RZ, R231 ;  /* 0x000000ffffe67224 */ /* 0x000fe200078e00e7 */
[----:B------:R-:W-:Y:S02]  /*c4c0*/  MOV R227, R136 ;  /* 0x0000008800e37202 */ /* 0x000fe40000000f00 */
[----:B------:R-:W-:Y:S02]  /*c4d0*/  MOV R231, R224 ;  /* 0x000000e000e77202 */ /* 0x000fe40000000f00 */
[----:B------:R-:W-:-:S02]  /*c4e0*/  MOV R224, R225 ;  /* 0x000000e100e07202 */ /* 0x000fc40000000f00 */
[----:B------:R-:W-:Y:S02]  /*c4f0*/  MOV R225, R226 ;  /* 0x000000e200e17202 */ /* 0x000fe40000000f00 */
[----:B------:R-:W-:Y:S01]  /*c500*/  MOV R226, R227 ;  /* 0x000000e300e27202 */ /* 0x000fe20000000f00 */
[----:B------:R-:W-:Y:S01]  /*c510*/  IMAD.MOV.U32 R227, RZ, RZ, R238 ;  /* 0x000000ffffe37224 */ /* 0x000fe200078e00ee */
[----:B------:R-:W-:Y:S02]  /*c520*/  MOV R238, R239 ;  /* 0x000000ef00ee7202 */ /* 0x000fe40000000f00 */
[----:B------:R-:W-:Y:S01]  /*c530*/  MOV R239, R240 ;  /* 0x000000f000ef7202 */ /* 0x000fe20000000f00 */
[----:B------:R-:W-:Y:S01]  /*c540*/  IMAD.MOV.U32 R135, RZ, RZ, R75 ;  /* 0x000000ffff877224 */ /* 0x000fe200078e004b */
[----:B------:R-:W-:Y:S02]  /*c550*/  MOV R240, R242 ;  /* 0x000000f200f07202 */ /* 0x000fe40000000f00 */
[----:B------:R-:W-:Y:S01]  /*c560*/  MOV R232, R72 ;  /* 0x0000004800e87202 */ /* 0x000fe20000000f00 */
[----:B------:R4:W-:Y:S01]  /*c570*/  MUFU.EX2 R242, R3 ;  /* 0x0000000300f27308 */ /* 0x0009e20000000800 */
[----:B------:R-:W-:-:S02]  /*c580*/  MOV R10, R74 ;  /* 0x0000004a000a7202 */ /* 0x000fc40000000f00 */
[----:B------:R-:W-:Y:S01]  /*c590*/  HMMA.16816.F32 R72, R4, R30, R160 ;  /* 0x0000001e0448723c */ /* 0x000fe200000018a0 */
[----:B------:R-:W2:Y:S01]  /*c5a0*/  LDSM.16.MT88.4 R28, [R200+0x14800] ;  /* 0x01480000c81c783b */ /* 0x000ea20000004200 */
[----:B----4-:R-:W-:Y:S01]  /*c5b0*/  FFMA.FTZ R3, R190, UR6, -R8 ;  /* 0x00000006be037c23 */ /* 0x010fe20008010808 */
[----:B------:R-:W-:Y:S01]  /*c5c0*/  MOV R190, R191 ;  /* 0x000000bf00be7202 */ /* 0x000fe20000000f00 */
[----:B------:R-:W-:Y:S01]  /*c5d0*/  IMAD.MOV.U32 R191, RZ, RZ, R192 ;  /* 0x000000ffffbf7224 */ /* 0x000fe200078e00c0 */
[----:B------:R-:W-:Y:S02]  /*c5e0*/  MOV R192, R193 ;  /* 0x000000c100c07202 */ /* 0x000fe40000000f00 */
        /* <DEDUP_REMOVED lines=12> */
[----:B------:R-:W-:Y:S01]  /*c6b0*/  MOV R239, R240 ;  /* 0x000000f000ef7202 */ /* 0x000fe20000000f00 */
[----:B------:R-:W-:Y:S02]  /*c6c0*/  IMAD.MOV.U32 R240, RZ, RZ, R241 ;  /* 0x000000fffff07224 */ /* 0x000fe400078e00f1 */
[----:B------:R4:W-:Y:S01]  /*c6d0*/  MUFU.EX2 R241, R3 ;  /* 0x0000000300f17308 */ /* 0x0009e20000000800 */
[----:B------:R-:W-:Y:S01]  /*c6e0*/  MOV R247, R78 ;  /* 0x0000004e00f77202 */ /* 0x000fe20000000f00 */
[----:B------:R-:W-:Y:S01]  /*c6f0*/  HMMA.16816.F32 R156, R4, R26, R156 ;  /* 0x0000001a049c723c */ /* 0x000fe2000000189c */
[----:B------:R-:W-:Y:S01]  /*c700*/  MOV R246, R79 ;  /* 0x0000004f00f67202 */ /* 0x000fe20000000f00 */
[----:B----4-:R-:W-:Y:S01]  /*c710*/  FFMA.FTZ R3, R190, UR6, -R8 ;  /* 0x00000006be037c23 */ /* 0x010fe20008010808 */
[----:B------:R-:W-:Y:S02]  /*c720*/  MOV R190, R191 ;  /* 0x000000bf00be7202 */ /* 0x000fe40000000f00 */
[----:B------:R-:W-:-:S02]  /*c730*/  MOV R191, R192 ;  /* 0x000000c000bf7202 */ /* 0x000fc40000000f00 */
[----:B------:R-:W-:Y:S02]  /*c740*/  MOV R192, R193 ;  /* 0x000000c100c07202 */ /* 0x000fe40000000f00 */
        /* <DEDUP_REMOVED lines=8> */
[----:B------:R-:W-:Y:S01]  /*c7d0*/  MOV R225, R226 ;  /* 0x000000e200e17202 */ /* 0x000fe20000000f00 */
[C---:B------:R-:W-:Y:S01]  /*c7e0*/  HMMA.16816.F32 R76, R4.reuse, R24, R152 ;  /* 0x00000018044c723c */ /* 0x040fe20000001898 */
[----:B------:R-:W-:Y:S01]  /*c7f0*/  MOV R226, R227 ;  /* 0x000000e300e27202 */ /* 0x000fe20000000f00 */
[----:B------:R-:W-:Y:S01]  /*c800*/  LDSM.16.MT88.4 R24, [R200+0x16800] ;  /* 0x01680000c818783b */ /* 0x000fe20000004200 */
[----:B------:R-:W-:Y:S01]  /*c810*/  MOV R227, R238 ;  /* 0x000000ee00e37202 */ /* 0x000fe20000000f00 */
[----:B------:R-:W-:Y:S02]  /*c820*/  IMAD.MOV.U32 R238, RZ, RZ, R239 ;  /* 0x000000ffffee7224 */ /* 0x000fe400078e00ef */
[C---:B---3--:R-:W-:Y:S01]  /*c830*/  HMMA.16816.F32 R184, R4.reuse, R20, R184 ;  /* 0x0000001404b8723c */ /* 0x048fe200000018b8 */
[----:B------:R-:W-:Y:S02]  /*c840*/  MOV R239, R240 ;  /* 0x000000f000ef7202 */ /* 0x000fe40000000f00 */
[----:B------:R3:W4:Y:S03]  /*c850*/  MUFU.EX2 R240, R3 ;  /* 0x0000000300f07308 */ /* 0x0007260000000800 */
[C---:B------:R-:W-:Y:S01]  /*c860*/  HMMA.16816.F32 R176, R4.reuse, R22, R176 ;  /* 0x0000001604b0723c */ /* 0x040fe200000018b0 */
[----:B------:R-:W-:Y:S05]  /*c870*/  LDSM.16.MT88.4 R20, [R199+0x16800] ;  /* 0x01680000c714783b */ /* 0x000fea0000004200 */
[C---:B-----5:R-:W-:Y:S06]  /*c880*/  HMMA.16816.F32 R164, R4.reuse, R12, R164 ;  /* 0x0000000c04a4723c */ /* 0x060fec00000018a4 */
[----:B------:R-:W-:Y:S01]  /*c890*/  HMMA.16816.F32 R148, R4, R14, R148 ;  /* 0x0000000e0494723c */ /* 0x000fe20000001894 */
[----:B------:R-:W5:Y:S01]  /*c8a0*/  LDSM.16.MT88.4 R12, [R197+0x16800] ;  /* 0x01680000c50c783b */ /* 0x000f620000004200 */
[----:B---3--:R-:W-:-:S04]  /*c8b0*/  FFMA.FTZ R3, R190, UR6, -R8 ;  /* 0x00000006be037c23 */ /* 0x008fc80008010808 */
[----:B-1----:R-:W-:Y:S01]  /*c8c0*/  HMMA.16816.F32 R140, R4, R36, R140 ;  /* 0x00000024048c723c */ /* 0x002fe2000000188c */
[----:B------:R-:W-:-:S05]  /*c8d0*/  MOV R190, R191 ;  /* 0x000000bf00be7202 */ /* 0x000fca0000000f00 */
[C---:B------:R-:W-:Y:S01]  /*c8e0*/  HMMA.16816.F32 R136, R4.reuse, R38, R80 ;  /* 0x000000260488723c */ /* 0x040fe20000001850 */
[----:B------:R-:W1:Y:S01]  /*c8f0*/  LDSM.16.MT88.4 R36, [R198+0x16800] ;  /* 0x01680000c624783b */ /* 0x000e620000004200 */
[----:B------:R-:W-:Y:S02]  /*c900*/  MOV R191, R192 ;  /* 0x000000c000bf7202 */ /* 0x000fe40000000f00 */
[----:B------:R-:W-:Y:S01]  /*c910*/  MOV R192, R193 ;  /* 0x000000c100c07202 */ /* 0x000fe20000000f00 */
[----:B------:R-:W-:Y:S01]  /*c920*/  IMAD.MOV.U32 R193, RZ, RZ, R194 ;  /* 0x000000ffffc17224 */ /* 0x000fe200078e00c2 */
[----:B--2---:R-:W-:Y:S01]  /*c930*/  HMMA.16816.F32 R80, R4, R28, R84 ;  /* 0x0000001c0450723c */ /* 0x004fe20000001854 */
[----:B------:R-:W-:Y:S02]  /*c940*/  MOV R194, R195 ;  /* 0x000000c300c27202 */ /* 0x000fe40000000f00 */
[----:B------:R-:W-:-:S03]  /*c950*/  MOV R195, R228 ;  /* 0x000000e400c37202 */ /* 0x000fc60000000f00 */
[----:B------:R-:W-:Y:S01]  /*c960*/  HMMA.16816.F32 R88, R4, R30, R88 ;  /* 0x0000001e0458723c */ /* 0x000fe20000001858 */
[----:B------:R-:W2:Y:S01]  /*c970*/  LDSM.16.MT88.4 R28, [R197+0x11000] ;  /* 0x01100000c51c783b */ /* 0x000ea20000004200 */
[----:B------:R-:W-:-:S04]  /*c980*/  MOV R228, R229 ;  /* 0x000000e500e47202 */ /* 0x000fc80000000f00 */
[----:B------:R-:W-:Y:S01]  /*c990*/  HMMA.16816.F32 R180, R4, R16, R180 ;  /* 0x0000001004b4723c */ /* 0x000fe200000018b4 */
[----:B------:R-:W-:Y:S01]  /*c9a0*/  MOV R229, R230 ;  /* 0x000000e600e57202 */ /* 0x000fe20000000f00 */
[----:B------:R-:W-:-:S04]  /*c9b0*/  IMAD.MOV.U32 R230, RZ, RZ, R231 ;  /* 0x000000ffffe67224 */ /* 0x000fc800078e00e7 */
[----:B------:R-:W-:Y:S01]  /*c9c0*/  HMMA.16816.F32 R172, R4, R18, R144 ;  /* 0x0000001204ac723c */ /* 0x000fe20000001890 */
[----:B------:R-:W3:Y:S01]  /*c9d0*/  LDSM.16.MT88.4 R16, [R198+0x11000] ;  /* 0x01100000c610783b */ /* 0x000ee20000004200 */
[----:B------:R-:W-:Y:S02]  /*c9e0*/  MOV R231, R224 ;  /* 0x000000e000e77202 */ /* 0x000fe40000000f00 */
[----:B------:R-:W-:Y:S02]  /*c9f0*/  MOV R224, R225 ;  /* 0x000000e100e07202 */ /* 0x000fe40000000f00 */
[----:B------:R-:W-:Y:S02]  /*ca00*/  MOV R225, R226 ;  /* 0x000000e200e17202 */ /* 0x000fe40000000f00 */
[----:B------:R-:W-:Y:S01]  /*ca10*/  MOV R226, R227 ;  /* 0x000000e300e27202 */ /* 0x000fe20000000f00 */
[----:B------:R-:W-:Y:S01]  /*ca20*/  IMAD.MOV.U32 R227, RZ, RZ, R238 ;  /* 0x000000ffffe37224 */ /* 0x000fe200078e00ee */
[----:B------:R-:W-:-:S02]  /*ca30*/  MOV R238, R239 ;  /* 0x000000ef00ee7202 */ /* 0x000fc40000000f00 */
[----:B------:R4:W-:Y:S01]  /*ca40*/  MUFU.EX2 R239, R3 ;  /* 0x0000000300ef7308 */ /* 0x0009e20000000800 */
[----:B------:R-:W-:Y:S02]  /*ca50*/  IMAD.MOV.U32 R163, RZ, RZ, R194 ;  /* 0x000000ffffa37224 */ /* 0x000fe400078e00c2 */
[----:B------:R-:W-:Y:S02]  /*ca60*/  IMAD.MOV.U32 R194, RZ, RZ, R231 ;  /* 0x000000ffffc27224 */ /* 0x000fe400078e00e7 */
[----:B------:R-:W-:Y:S02]  /*ca70*/  IMAD.MOV.U32 R231, RZ, RZ, R238 ;  /* 0x000000ffffe77224 */ /* 0x000fe400078e00ee */
[----:B----4-:R-:W-:-:S04]  /*ca80*/  FFMA.FTZ R3, R190, UR6, -R8 ;  /* 0x00000006be037c23 */ /* 0x010fc80008010808 */
[----:B------:R4:W2:Y:S01]  /*ca90*/  MUFU.EX2 R238, R3 ;  /* 0x0000000300ee7308 */ /* 0x0008a20000000800 */
[----:B------:R-:W-:Y:S01]  /*caa0*/  HMMA.16816.F32 R92, R4, R32, R92 ;  /* 0x00000020045c723c */ /* 0x000fe2000000185c */
[----:B------:R-:W-:-:S05]  /*cab0*/  MOV R189, R191 ;  /* 0x000000bf00bd7202 */ /* 0x000fca0000000f00 */
[C---:B------:R-:W-:Y:S01]  /*cac0*/  HMMA.16816.F32 R96, R4.reuse, R34, R96 ;  /* 0x000000220460723c */ /* 0x040fe20000001860 */
[----:B------:R-:W-:Y:S01]  /*cad0*/  MOV R188, R192 ;  /* 0x000000c000bc7202 */ /* 0x000fe20000000f00 */
[----:B------:R-:W-:Y:S04]  /*cae0*/  LDSM.16.MT88.4 R32, [R198+0x13000] ;  /* 0x01300000c620783b */ /* 0x000fe80000004200 */
[----:B-----5:R-:W-:Y:S01]  /*caf0*/  HMMA.16816.F32 R100, R4, R12, R100 ;  /* 0x0000000c0464723c */ /* 0x020fe20000001864 */
[----:B------:R-:W-:-:S05]  /*cb00*/  MOV R162, R193 ;  /* 0x000000c100a27202 */ /* 0x000fca0000000f00 */
[C---:B------:R-:W-:Y:S01]  /*cb10*/  HMMA.16816.F32 R104, R4.reuse, R14, R104 ;  /* 0x0000000e0468723c */ /* 0x040fe20000001868 */
[----:B------:R-:W5:Y:S05]  /*cb20*/  LDSM.16.MT88.4 R12, [R200+0x11000] ;  /* 0x01100000c80c783b */ /* 0x000f6a0000004200 */
[C---:B-1----:R-:W-:Y:S06]  /*cb30*/  HMMA.16816.F32 R108, R4.reuse, R36, R108 ;  /* 0x00000024046c723c */ /* 0x042fec000000186c */
[C---:B------:R-:W-:Y:S06]  /*cb40*/  HMMA.16816.F32 R112, R4.reuse, R38, R112 ;  /* 0x000000260470723c */ /* 0x040fec0000001870 */
[C---:B------:R-:W-:Y:S06]  /*cb50*/  HMMA.16816.F32 R116, R4.reuse, R24, R116 ;  /* 0x000000180474723c */ /* 0x040fec0000001874 */
[C---:B------:R-:W-:Y:S06]  /*cb60*/  HMMA.16816.F32 R120, R4.reuse, R26, R120 ;  /* 0x0000001a0478723c */ /* 0x040fec0000001878 */
[C---:B------:R-:W-:Y:S06]  /*cb70*/  HMMA.16816.F32 R124, R4.reuse, R20, R124 ;  /* 0x00000014047c723c */ /* 0x040fec000000187c */
[----:B------:R-:W-:Y:S01]  /*cb80*/  HMMA.16816.F32 R128, R4, R22, R128 ;  /* 0x000000160480723c */ /* 0x000fe20000001880 */
[----:B------:R-:W-:Y:S01]  /*cb90*/  MOV R190, R195 ;  /* 0x000000c300be7202 */ /* 0x000fe20000000f00 */
[----:B------:R-:W1:Y:S01]  /*cba0*/  LDSM.16.MT88.4 R36, [R199+0x11000] ;  /* 0x01100000c724783b */ /* 0x000e620000004200 */
[----:B------:R-:W-:-:S02]  /*cbb0*/  MOV R191, R228 ;  /* 0x000000e400bf7202 */ /* 0x000fc40000000f00 */
[----:B------:R-:W-:Y:S01]  /*cbc0*/  MOV R192, R229 ;  /* 0x000000e500c07202 */ /* 0x000fe20000000f00 */
[----:B------:R-:W-:Y:S01]  /*cbd0*/  LDSM.16.MT88.4 R20, [R199+0x13000] ;  /* 0x01300000c714783b */ /* 0x000fe20000004200 */
[----:B------:R-:W-:Y:S02]  /*cbe0*/  F2FP.F16.F32.PACK_AB R4, R244, R245 ;  /* 0x000000f5f404723e */ /* 0x000fe400000000ff */
[----:B------:R-:W-:Y:S01]  /*cbf0*/  F2FP.F16.F32.PACK_AB R5, R240, R241 ;  /* 0x000000f1f005723e */ /* 0x000fe200000000ff */
[----:B----4-:R-:W-:Y:S01]  /*cc00*/  FFMA.FTZ R3, R237, UR6, -R9 ;  /* 0x00000006ed037c23 */ /* 0x010fe20008010809 */
[----:B------:R-:W-:Y:S01]  /*cc10*/  F2FP.F16.F32.PACK_AB R6, R242, R243 ;  /* 0x000000f3f206723e */ /* 0x000fe200000000ff */
[----:B------:R-:W-:Y:S01]  /*cc20*/  LDSM.16.MT88.4 R24, [R197+0x13000] ;  /* 0x01300000c518783b */ /* 0x000fe20000004200 */
[----:B--2---:R-:W-:Y:S02]  /*cc30*/  F2FP.F16.F32.PACK_AB R7, R238, R239 ;  /* 0x000000efee07723e */ /* 0x004fe400000000ff */
[----:B------:R-:W-:-:S02]  /*cc40*/  MOV R193, R230 ;  /* 0x000000e600c17202 */ /* 0x000fc40000000f00 */
[----:B------:R-:W-:Y:S02]  /*cc50*/  MOV R195, R224 ;  /* 0x000000e000c37202 */ /* 0x000fe40000000f00 */
[----:B------:R-:W-:Y:S01]  /*cc60*/  MOV R228, R225 ;  /* 0x000000e100e47202 */ /* 0x000fe20000000f00 */
[----:B------:R-:W-:Y:S01]  /*cc70*/  HMMA.16816.F32 R144, R4, R28, R52 ;  /* 0x0000001c0490723c */ /* 0x000fe20000001834 */
[----:B------:R-:W-:Y:S02]  /*cc80*/  MOV R229, R226 ;  /* 0x000000e200e57202 */ /* 0x000fe40000000f00 */
[----:B------:R-:W-:-:S03]  /*cc90*/  MOV R230, R227 ;  /* 0x000000e300e67202 */ /* 0x000fc60000000f00 */
[C---:B------:R-:W-:Y:S01]  /*cca0*/  HMMA.16816.F32 R224, R4.reuse, R30, R56 ;  /* 0x0000001e04e0723c */ /* 0x040fe20000001838 */
[----:B------:R-:W2:Y:S05]  /*ccb0*/  LDSM.16.MT88.4 R28, [R200+0x13000] ;  /* 0x01300000c81c783b */ /* 0x000eaa0000004200 */
[C---:B---3--:R-:W-:Y:S06]  /*ccc0*/  HMMA.16816.F32 R152, R4.reuse, R16, R48 ;  /* 0x000000100498723c */ /* 0x048fec0000001830 */
[----:B------:R-:W-:Y:S01]  /*ccd0*/  HMMA.16816.F32 R52, R4, R18, R44 ;  /* 0x000000120434723c */ /* 0x000fe2000000182c */
[----:B------:R-:W3:Y:S01]  /*cce0*/  LDSM.16.MT88.4 R16, [R197+0x15000] ;  /* 0x01500000c510783b */ /* 0x000ee20000004200 */
[----:B------:R-:W-:-:S02]  /*ccf0*/  MOV R59, R162 ;  /* 0x000000a2003b7202 */ /* 0x000fc40000000f00 */
[----:B------:R-:W-:Y:S02]  /*cd00*/  MOV R58, R163 ;  /* 0x000000a3003a7202 */ /* 0x000fe40000000f00 */
[C---:B-----5:R-:W-:Y:S06]  /*cd10*/  HMMA.16816.F32 R160, R4.reuse, R12, R40 ;  /* 0x0000000c04a0723c */ /* 0x060fec0000001828 */
[----:B------:R-:W-:Y:S01]  /*cd20*/  HMMA.16816.F32 R44, R4, R14, R60 ;  /* 0x0000000e042c723c */ /* 0x000fe2000000183c */
[----:B------:R-:W4:Y:S01]  /*cd30*/  LDSM.16.MT88.4 R12, [R198+0x15000] ;  /* 0x01500000c60c783b */ /* 0x000f220000004200 */
[----:B------:R-:W-:Y:S01]  /*cd40*/  MOV R51, R229 ;  /* 0x000000e500337202 */ /* 0x000fe20000000f00 */
[----:B------:R-:W-:Y:S01]  /*cd50*/  IMAD.MOV.U32 R41, RZ, RZ, R232 ;  /* 0x000000ffff297224 */ /* 0x000fe200078e00e8 */
[----:B------:R-:W-:-:S02]  /*cd60*/  MOV R50, R230 ;  /* 0x000000e600327202 */ /* 0x000fc40000000f00 */
[C---:B-1----:R-:W-:Y:S01]  /*cd70*/  HMMA.16816.F32 R168, R4.reuse, R36, R168 ;  /* 0x0000002404a8723c */ /* 0x042fe200000018a8 */
[----:B------:R-:W-:Y:S02]  /*cd80*/  MOV R40, R231 ;  /* 0x000000e700287202 */ /* 0x000fe40000000f00 */
[----:B------:R-:W-:Y:S02]  /*cd90*/  MOV R42, R233 ;  /* 0x000000e9002a7202 */ /* 0x000fe40000000f00 */
[----:B------:R-:W-:Y:S01]  /*cda0*/  MOV R43, R234 ;  /* 0x000000ea002b7202 */ /* 0x000fe20000000f00 */
[C---:B------:R-:W-:Y:S01]  /*cdb0*/  HMMA.16816.F32 R36, R4.reuse, R38, R64 ;  /* 0x000000260424723c */ /* 0x040fe20000001840 */
[----:B------:R-:W-:Y:S01]  /*cdc0*/  MOV R48, R235 ;  /* 0x000000eb00307202 */ /* 0x000fe20000000f00 */
[----:B------:R1:W-:Y:S04]  /*cdd0*/  MUFU.EX2 R237, R3 ;  /* 0x0000000300ed7308 */ /* 0x0003e80000000800 */
[----:B--2---:R-:W-:Y:S01]  /*cde0*/  HMMA.16816.F32 R232, R4, R28, R184 ;  /* 0x0000001c04e8723c */ /* 0x004fe200000018b8 */
[----:B------:R-:W-:Y:S01]  /*cdf0*/  MOV R67, R228 ;  /* 0x000000e400437202 */ /* 0x000fe20000000f00 */
[----:B------:R-:W-:-:S04]  /*ce00*/  IMAD.MOV.U32 R66, RZ, RZ, R195 ;  /* 0x000000ffff427224 */ /* 0x000fc800078e00c3 */
[C---:B------:R-:W-:Y:S06]  /*ce10*/  HMMA.16816.F32 R228, R4.reuse, R20, R180 ;  /* 0x0000001404e4723c */ /* 0x040fec00000018b4 */
[----:B---3--:R-:W-:Y:S01]  /*ce20*/  HMMA.16816.F32 R180, R4, R16, R164 ;  /* 0x0000001004b4723c */ /* 0x008fe200000018a4 */
[----:B-1----:R-:W-:-:S05]  /*ce30*/  FFMA.FTZ R3, R66, UR6, -R9 ;  /* 0x0000000642037c23 */ /* 0x002fca0008010809 */
[----:B------:R-:W-:Y:S01]  /*ce40*/  HMMA.16816.F32 R184, R4, R18, R148 ;  /* 0x0000001204b8723c */ /* 0x000fe20000001894 */
[----:B------:R-:W1:Y:S01]  /*ce50*/  LDSM.16.MT88.4 R16, [R200+0x17000] ;  /* 0x01700000c810783b */ /* 0x000e620000004200 */
[----:B------:R-:W-:Y:S01]  /*ce60*/  MOV R66, R67 ;  /* 0x0000004300427202 */ /* 0x000fe20000000f00 */
[----:B------:R-:W-:Y:S01]  /*ce70*/  IMAD.MOV.U32 R67, RZ, RZ, R40 ;  /* 0x000000ffff437224 */ /* 0x000fe200078e0028 */
[----:B------:R-:W-:Y:S01]  /*ce80*/  MOV R49, R194 ;  /* 0x000000c200317202 */ /* 0x000fe20000000f00 */
[----:B------:R-:W-:Y:S01]  /*ce90*/  IMAD.MOV.U32 R65, RZ, RZ, R190 ;  /* 0x000000ffff417224 */ /* 0x000fe200078e00be */
[----:B------:R-:W-:Y:S01]  /*cea0*/  MOV R40, R41 ;  /* 0x0000002900287202 */ /* 0x000fe20000000f00 */
[----:B------:R-:W-:Y:S01]  /*ceb0*/  LDSM.16.MT88.4 R148, [R198+0x11800] ;  /* 0x01180000c694783b */ /* 0x000fe20000004200 */
[----:B------:R-:W-:Y:S02]  /*cec0*/  MOV R41, R42 ;  /* 0x0000002a00297202 */ /* 0x000fe40000000f00 */
[----:B------:R-:W-:-:S02]  /*ced0*/  MOV R42, R43 ;  /* 0x0000002b002a7202 */ /* 0x000fc40000000f00 */
[----:B------:R-:W-:Y:S02]  /*cee0*/  MOV R56, R189 ;  /* 0x000000bd00387202 */ /* 0x000fe40000000f00 */
[----:B------:R-:W-:Y:S02]  /*cef0*/  MOV R57, R188 ;  /* 0x000000bc00397202 */ /* 0x000fe40000000f00 */
[----:B------:R-:W-:Y:S02]  /*cf00*/  MOV R252, R191 ;  /* 0x000000bf00fc7202 */ /* 0x000fe40000000f00 */
[----:B------:R-:W-:Y:S02]  /*cf10*/  MOV R251, R192 ;  /* 0x000000c000fb7202 */ /* 0x000fe40000000f00 */
[----:B------:R-:W-:Y:S01]  /*cf20*/  MOV R250, R193 ;  /* 0x000000c100fa7202 */ /* 0x000fe20000000f00 */
[----:B------:R-:W-:Y:S01]  /*cf30*/  HMMA.16816.F32 R60, R4, R24, R68 ;  /* 0x00000018043c723c */ /* 0x000fe20000001844 */
[----:B------:R-:W-:Y:S01]  /*cf40*/  MOV R43, R48 ;  /* 0x00000030002b7202 */ /* 0x000fe20000000f00 */
[----:B------:R-:W-:Y:S01]  /*cf50*/  IMAD.MOV.U32 R48, RZ, RZ, R49 ;  /* 0x000000ffff307224 */ /* 0x000fe200078e0031 */
[----:B------:R-:W-:Y:S01]  /*cf60*/  MOV R49, R236 ;  /* 0x000000ec00317202 */ /* 0x000fe20000000f00 */
[----:B------:R-:W-:Y:S01]  /*cf70*/  LDSM.16.MT88.4 R164, [R199+0x11800] ;  /* 0x01180000c7a4783b */ /* 0x000fe20000004200 */
[----:B------:R2:W3:Y:S02]  /*cf80*/  MUFU.EX2 R236, R3 ;  /* 0x0000000300ec7308 */ /* 0x0004e40000000800 */
[----:B--2---:R-:W-:Y:S01]  /*cf90*/  FFMA.FTZ R3, R65, UR6, -R9 ;  /* 0x0000000641037c23 */ /* 0x004fe20008010809 */
[----:B------:R-:W-:-:S05]  /*cfa0*/  MOV R65, R135 ;  /* 0x0000008700417202 */ /* 0x000fca0000000f00 */
[----:B------:R2:W-:Y:S01]  /*cfb0*/  MUFU.EX2 R135, R3 ;  /* 0x0000000300877308 */ /* 0x0005e20000000800 */
[----:B------:R-:W-:Y:S01]  /*cfc0*/  HMMA.16816.F32 R192, R4, R30, R176 ;  /* 0x0000001e04c0723c */ /* 0x000fe200000018b0 */
[----:B------:R-:W-:Y:S01]  /*cfd0*/  LDSM.16.MT88.4 R28, [R197+0x17000] ;  /* 0x01700000c51c783b */ /* 0x000fe20000004200 */
[----:B--2---:R-:W-:Y:S01]  /*cfe0*/  FFMA.FTZ R3, R66, UR6, -R9 ;  /* 0x0000000642037c23 */ /* 0x004fe20008010809 */
[----:B------:R-:W-:Y:S02]  /*cff0*/  MOV R66, R67 ;  /* 0x0000004300427202 */ /* 0x000fe40000000f00 */
[----:B------:R-:W-:Y:S01]  /*d000*/  MOV R67, R40 ;  /* 0x0000002800437202 */ /* 0x000fe20000000f00 */
[----:B------:R-:W-:Y:S01]  /*d010*/  IMAD.MOV.U32 R40, RZ, RZ, R41 ;  /* 0x000000ffff287224 */ /* 0x000fe200078e0029 */
[----:B------:R-:W-:Y:S02]  /*d020*/  MOV R41, R42 ;  /* 0x0000002a00297202 */ /* 0x000fe40000000f00 */
[----:B------:R-:W-:-:S02]  /*d030*/  MOV R42, R43 ;  /* 0x0000002b002a7202 */ /* 0x000fc40000000f00 */
[----:B------:R-:W-:Y:S02]  /*d040*/  MOV R43, R48 ;  /* 0x00000030002b7202 */ /* 0x000fe40000000f00 */
[----:B------:R-:W-:Y:S01]  /*d050*/  MOV R48, R49 ;  /* 0x0000003100307202 */ /* 0x000fe20000000f00 */
[----:B------:R-:W-:Y:S02]  /*d060*/  IMAD.MOV.U32 R49, RZ, RZ, R134 ;  /* 0x000000ffff317224 */ /* 0x000fe400078e0086 */
[----:B------:R2:W-:Y:S01]  /*d070*/  MUFU.EX2 R134, R3 ;  /* 0x0000000300867308 */ /* 0x0005e20000000800 */
[C---:B------:R-:W-:Y:S01]  /*d080*/  HMMA.16816.F32 R188, R4.reuse, R22, R172 ;  /* 0x0000001604bc723c */ /* 0x040fe200000018ac */
[----:B------:R-:W-:Y:S05]  /*d090*/  LDSM.16.MT88.4 R20, [R198+0x17000] ;  /* 0x01700000c614783b */ /* 0x000fea0000004200 */
[C---:B----4-:R-:W-:Y:S01]  /*d0a0*/  HMMA.16816.F32 R176, R4.reuse, R12, R140 ;  /* 0x0000000c04b0723c */ /* 0x050fe2000000188c */
[----:B------:R-:W-:Y:S05]  /*d0b0*/  LDSM.16.MT88.4 R140, [R197+0x11800] ;  /* 0x01180000c58c783b */ /* 0x000fea0000004200 */
[----:B------:R-:W-:Y:S01]  /*d0c0*/  HMMA.16816.F32 R172, R4, R14, R136 ;  /* 0x0000000e04ac723c */ /* 0x000fe20000001888 */
[----:B------:R-:W4:Y:S01]  /*d0d0*/  LDSM.16.MT88.4 R12, [R199+0x17000] ;  /* 0x01700000c70c783b */ /* 0x000f220000004200 */
[----:B--2---:R-:W-:-:S04]  /*d0e0*/  FFMA.FTZ R3, R132, UR6, -R8 ;  /* 0x0000000684037c23 */ /* 0x004fc80008010808 */
[----:B------:R2:W-:Y:S01]  /*d0f0*/  MUFU.EX2 R132, R3 ;  /* 0x0000000300847308 */ /* 0x0005e20000000800 */
[C---:B-1----:R-:W-:Y:S06]  /*d100*/  HMMA.16816.F32 R116, R4.reuse, R16, R116 ;  /* 0x000000100474723c */ /* 0x042fec0000001874 */
[----:B------:R-:W-:Y:S01]  /*d110*/  HMMA.16816.F32 R16, R4, R18, R120 ;  /* 0x000000120410723c */ /* 0x000fe20000001878 */
[----:B--2---:R-:W-:Y:S01]  /*d120*/  FFMA.FTZ R3, R56, UR6, -R8 ;  /* 0x0000000638037c23 */ /* 0x004fe20008010808 */
        /* <DEDUP_REMOVED lines=8> */
[----:B------:R-:W1:Y:S01]  /*d1b0*/  LDSM.16.MT88.4 R56, [R200+0x13800] ;  /* 0x01380000c838783b */ /* 0x000e620000004200 */
[----:B------:R2:W5:Y:S02]  /*d1c0*/  MUFU.EX2 R10, R3 ;  /* 0x00000003000a7308 */ /* 0x0005640000000800 */
[----:B--2---:R-:W-:-:S06]  /*d1d0*/  FFMA.FTZ R3, R65, UR6, -R8 ;  /* 0x0000000641037c23 */ /* 0x004fcc0008010808 */
[----:B------:R2:W-:Y:S02]  /*d1e0*/  MUFU.EX2 R9, R3 ;  /* 0x0000000300097308 */ /* 0x0005e40000000800 */
[----:B--2---:R-:W-:-:S06]  /*d1f0*/  FFMA.FTZ R3, R66, UR6, -R8 ;  /* 0x0000000642037c23 */ /* 0x004fcc0008010808 */
[----:B------:R-:W2:Y:S01]  /*d200*/  MUFU.EX2 R8, R3 ;  /* 0x0000000300087308 */ /* 0x000ea20000000800 */
[C---:B----4-:R-:W-:Y:S06]  /*d210*/  HMMA.16816.F32 R124, R4.reuse, R12, R124 ;  /* 0x0000000c047c723c */ /* 0x050fec000000187c */
[----:B------:R-:W-:Y:S07]  /*d220*/  HMMA.16816.F32 R12, R4, R14, R128 ;  /* 0x0000000e040c723c */ /* 0x000fee0000001880 */
[----:B---3--:R-:W-:-:S02]  /*d230*/  F2FP.F16.F32.PACK_AB R128, R236, R237 ;  /* 0x000000edec80723e */ /* 0x008fc400000000ff */
[----:B-----5:R-:W-:Y:S02]  /*d240*/  F2FP.F16.F32.PACK_AB R129, R10, R132 ;  /* 0x000000840a81723e */ /* 0x020fe400000000ff */
[----:B------:R-:W-:Y:S02]  /*d250*/  F2FP.F16.F32.PACK_AB R130, R134, R135 ;  /* 0x000000878682723e */ /* 0x000fe400000000ff */
[----:B--2---:R-:W-:Y:S01]  /*d260*/  F2FP.F16.F32.PACK_AB R131, R8, R9 ;  /* 0x000000090883723e */ /* 0x004fe200000000ff */
[C---:B------:R-:W-:Y:S06]  /*d270*/  HMMA.16816.F32 R108, R4.reuse, R20, R108 ;  /* 0x00000014046c723c */ /* 0x040fec000000186c */
[----:B------:R-:W-:Y:S06]  /*d280*/  HMMA.16816.F32 R20, R4, R22, R112 ;  /* 0x000000160414723c */ /* 0x000fec0000001870 */
[----:B------:R-:W-:Y:S01]  /*d290*/  HMMA.16816.F32 R152, R128, R148, R152 ;  /* 0x000000948098723c */ /* 0x000fe20000001898 */
[----:B------:R-:W-:-:S02]  /*d2a0*/  MOV R113, R50 ;  /* 0x0000003200717202 */ /* 0x000fc40000000f00 */
[----:B------:R-:W-:Y:S01]  /*d2b0*/  MOV R112, R51 ;  /* 0x0000003300707202 */ /* 0x000fe20000000f00 */
[----:B------:R-:W-:Y:S01]  /*d2c0*/  IMAD.MOV.U32 R115, RZ, RZ, R48 ;  /* 0x000000ffff737224 */ /* 0x000fe200078e0030 */
[----:B------:R-:W-:Y:S01]  /*d2d0*/  MOV R114, R49 ;  /* 0x0000003100727202 */ /* 0x000fe20000000f00 */
[----:B------:R-:W-:Y:S06]  /*d2e0*/  HMMA.16816.F32 R148, R128, R150, R52 ;  /* 0x000000968094723c */ /* 0x000fec0000001834 */
[C---:B------:R-:W-:Y:S01]  /*d2f0*/  HMMA.16816.F32 R68, R4.reuse, R26, R72 ;  /* 0x0000001a0444723c */ /* 0x040fe20000001848 */
[----:B------:R-:W2:Y:S05]  /*d300*/  LDSM.16.MT88.4 R24, [R200+0x15000] ;  /* 0x01500000c818783b */ /* 0x000eaa0000004200 */
[----:B------:R-:W-:Y:S01]  /*d310*/  HMMA.16816.F32 R76, R4, R32, R76 ;  /* 0x00000020044c723c */ /* 0x000fe2000000184c */
[----:B------:R-:W-:Y:S01]  /*d320*/  IMAD.MOV.U32 R75, RZ, RZ, R67 ;  /* 0x000000ffff4b7224 */ /* 0x000fe200078e0043 */
[----:B------:R-:W-:Y:S01]  /*d330*/  MOV R67, R43 ;  /* 0x0000002b00437202 */ /* 0x000fe20000000f00 */
[----:B------:R-:W-:Y:S03]  /*d340*/  LDSM.16.MT88.4 R48, [R198+0x13800] ;  /* 0x01380000c630783b */ /* 0x000fe60000004200 */
[C---:B-1----:R-:W-:Y:S06]  /*d350*/  HMMA.16816.F32 R52, R128.reuse, R56, R232 ;  /* 0x000000388034723c */ /* 0x042fec00000018e8 */
[----:B------:R-:W-:Y:S01]  /*d360*/  HMMA.16816.F32 R56, R128, R58, R192 ;  /* 0x0000003a8038723c */ /* 0x000fe200000018c0 */
[----:B------:R-:W-:-:S06]  /*d370*/  MOV R232, R120 ;  /* 0x0000007800e87202 */ /* 0x000fcc0000000f00 */
[----:B------:R-:W-:Y:S02]  /*d380*/  MOV R192, R112 ;  /* 0x0000007000c07202 */ /* 0x000fe40000000f00 */
[----:B------:R-:W-:Y:S01]  /*d390*/  MOV R193, R113 ;  /* 0x0000007100c17202 */ /* 0x000fe20000000f00 */
[----:B------:R-:W-:Y:S01]  /*d3a0*/  IMAD.MOV.U32 R195, RZ, RZ, R115 ;  /* 0x000000ffffc37224 */ /* 0x000fe200078e0073 */
[----:B------:R-:W-:Y:S01]  /*d3b0*/  MOV R194, R114 ;  /* 0x0000007200c27202 */ /* 0x000fe20000000f00 */
[----:B------:R-:W-:Y:S01]  /*d3c0*/  HMMA.16816.F32 R84, R4, R34, R156 ;  /* 0x000000220454723c */ /* 0x000fe2000000189c */
[----:B------:R-:W1:Y:S01]  /*d3d0*/  LDSM.16.MT88.4 R32, [R199+0x15000] ;  /* 0x01500000c720783b */ /* 0x000e620000004200 */
[----:B------:R-:W-:Y:S01]  /*d3e0*/  MOV R3, R67 ;  /* 0x0000004300037202 */ /* 0x000fe20000000f00 */
[----:B------:R-:W-:Y:S01]  /*d3f0*/  FFMA.FTZ R2, R193, R2, R192 ;  /* 0x00000002c1027223 */ /* 0x000fe200000100c0 */
[----:B------:R-:W-:Y:S01]  /*d400*/  FFMA.FTZ R0, R195, R0, R194 ;  /* 0x00000000c3007223 */ /* 0x000fe200000100c2 */
[----:B------:R-:W-:Y:S01]  /*d410*/  MOV R233, R121 ;  /* 0x0000007900e97202 */ /* 0x000fe20000000f00 */
[----:B------:R-:W-:Y:S01]  /*d420*/  IMAD.MOV.U32 R234, RZ, RZ, R122 ;  /* 0x000000ffffea7224 */ /* 0x000fe200078e007a */
[----:B------:R-:W-:Y:S01]  /*d430*/  MOV R66, R42 ;  /* 0x0000002a00427202 */ /* 0x000fe20000000f00 */
[----:B------:R-:W-:Y:S01]  /*d440*/  FADD.FTZ R2, R232, R2 ;  /* 0x00000002e8027221 */ /* 0x000fe20000010000 */
[----:B------:R-:W-:Y:S01]  /*d450*/  FADD.FTZ R3, R3, R0 ;  /* 0x0000000003037221 */ /* 0x000fe20000010000 */
[C---:B------:R-:W-:Y:S01]  /*d460*/  HMMA.16816.F32 R144, R128.reuse, R140, R144 ;  /* 0x0000008c8090723c */ /* 0x040fe20000001890 */
[----:B------:R-:W-:Y:S01]  /*d470*/  MOV R65, R41 ;  /* 0x0000002900417202 */ /* 0x000fe20000000f00 */
[----:B------:R-:W-:Y:S01]  /*d480*/  FADD.FTZ R0, R233, R2 ;  /* 0x00000002e9007221 */ /* 0x000fe20000010000 */
[----:B------:R-:W-:Y:S01]  /*d490*/  MOV R235, R123 ;  /* 0x0000007b00eb7202 */ /* 0x000fe20000000f00 */
[----:B------:R-:W-:Y:S01]  /*d4a0*/  FADD.FTZ R2, R234, R3 ;  /* 0x00000003ea027221 */ /* 0x000fe20000010000 */
[----:B------:R-:W-:Y:S01]  /*d4b0*/  MOV R64, R40 ;  /* 0x0000002800407202 */ /* 0x000fe20000000f00 */
[----:B------:R-:W-:Y:S01]  /*d4c0*/  HMMA.16816.F32 R140, R128, R142, R224 ;  /* 0x0000008e808c723c */ /* 0x000fe200000018e0 */
[----:B------:R-:W3:Y:S01]  /*d4d0*/  LDSM.16.MT88.4 R156, [R200+0x11800] ;  /* 0x01180000c89c783b */ /* 0x000ee20000004200 */
[----:B------:R-:W-:-:S03]  /*d4e0*/  FADD.FTZ R0, R235, R0 ;  /* 0x00000000eb007221 */ /* 0x000fc60000010000 */
[----:B------:R-:W4:Y:S02]  /*d4f0*/  LDSM.16.MT88.4 R40, [R197+0x13800] ;  /* 0x01380000c528783b */ /* 0x000f240000004200 */
[----:B------:R-:W-:Y:S01]  /*d500*/  MOV R224, R66 ;  /* 0x0000004200e07202 */ /* 0x000fe20000000f00 */
[----:B------:R-:W-:Y:S01]  /*d510*/  IMAD.MOV.U32 R225, RZ, RZ, R65 ;  /* 0x000000ffffe17224 */ /* 0x000fe200078e0041 */
[----:B------:R-:W-:Y:S01]  /*d520*/  MOV R226, R64 ;  /* 0x0000004000e27202 */ /* 0x000fe20000000f00 */
[C---:B--2---:R-:W-:Y:S01]  /*d530*/  HMMA.16816.F32 R136, R4.reuse, R24, R80 ;  /* 0x000000180488723c */ /* 0x044fe20000001850 */
[----:B------:R-:W-:Y:S01]  /*d540*/  MOV R227, R75 ;  /* 0x0000004b00e37202 */ /* 0x000fe20000000f00 */
[----:B------:R-:W-:Y:S01]  /*d550*/  FADD.FTZ R2, R224, R2 ;  /* 0x00000002e0027221 */ /* 0x000fe20000010000 */
[----:B------:R-:W-:Y:S01]  /*d560*/  FADD.FTZ R0, R225, R0 ;  /* 0x00000000e1007221 */ /* 0x000fe20000010000 */
[----:B------:R-:W2:Y:S02]  /*d570*/  LDSM.16.MT88.4 R64, [R199+0x13800] ;  /* 0x01380000c740783b */ /* 0x000ea40000004200 */
[----:B------:R-:W-:Y:S01]  /*d580*/  FADD.FTZ R2, R226, R2 ;  /* 0x00000002e2027221 */ /* 0x000fe20000010000 */
[----:B------:R-:W-:Y:S01]  /*d590*/  FADD.FTZ R0, R227, R0 ;  /* 0x00000000e3007221 */ /* 0x000fe20000010000 */
[----:B------:R-:W-:Y:S01]  /*d5a0*/  HMMA.16816.F32 R100, R4, R28, R100 ;  /* 0x0000001c0464723c */ /* 0x000fe20000001864 */
[----:B------:R-:W5:Y:S01]  /*d5b0*/  LDSM.16.MT88.4 R72, [R197+0x15800] ;  /* 0x01580000c548783b */ /* 0x000f620000004200 */
[----:B------:R-:W-:Y:S01]  /*d5c0*/  FADD.FTZ R2, R252, R2 ;  /* 0x00000002fc027221 */ /* 0x000fe20000010000 */
[----:B------:R-:W-:-:S02]  /*d5d0*/  FADD.FTZ R0, R251, R0 ;  /* 0x00000000fb007221 */ /* 0x000fc40000010000 */
[----:B------:R-:W5:Y:S01]  /*d5e0*/  LDSM.16.MT88.4 R80, [R198+0x15800] ;  /* 0x01580000c650783b */ /* 0x000f620000004200 */
[----:B------:R-:W-:Y:S01]  /*d5f0*/  FADD.FTZ R2, R250, R2 ;  /* 0x00000002fa027221 */ /* 0x000fe20000010000 */
[----:B------:R-:W-:Y:S01]  /*d600*/  FADD.FTZ R3, R246, R0 ;  /* 0x00000000f6037221 */ /* 0x000fe20000010000 */
[----:B-1----:R-:W-:Y:S01]  /*d610*/  HMMA.16816.F32 R92, R4, R32, R92 ;  /* 0x00000020045c723c */ /* 0x002fe2000000185c */
[----:B------:R-:W-:Y:S01]  /*d620*/  LDSM.16.MT88.4 R112, [R198+0x17800] ;  /* 0x01780000c670783b */ /* 0x000fe20000004200 */
[----:B------:R-:W-:Y:S01]  /*d630*/  FADD.FTZ R0, R247, R2 ;  /* 0x00000002f7007221 */ /* 0x000fe20000010000 */
[----:B------:R-:W-:Y:S02]  /*d640*/  FADD.FTZ R2, R245, R3 ;  /* 0x00000003f5027221 */ /* 0x000fe40000010000 */
[----:B------:R-:W-:Y:S01]  /*d650*/  LDSM.16.MT88.4 R120, [R200+0x17800] ;  /* 0x01780000c878783b */ /* 0x000fe20000004200 */
[----:B------:R-:W-:Y:S01]  /*d660*/  FADD.FTZ R0, R241, R0 ;  /* 0x00000000f1007221 */ /* 0x000fe20000010000 */
[----:B------:R-:W-:-:S03]  /*d670*/  FADD.FTZ R2, R244, R2 ;  /* 0x00000002f4027221 */ /* 0x000fc60000010000 */
[----:B------:R-:W-:Y:S01]  /*d680*/  FADD.FTZ R0, R240, R0 ;  /* 0x00000000f0007221 */ /* 0x000fe20000010000 */
[----:B------:R-:W-:Y:S01]  /*d690*/  HMMA.16816.F32 R24, R4, R26, R88 ;  /* 0x0000001a0418723c */ /* 0x000fe20000001858 */
[----:B------:R-:W-:Y:S01]  /*d6a0*/  FADD.FTZ R2, R243, R2 ;  /* 0x00000002f3027221 */ /* 0x000fe20000010000 */
[----:B------:R-:W1:Y:S01]  /*d6b0*/  LDSM.16.MT88.4 R88, [R200+0x15800] ;  /* 0x01580000c858783b */ /* 0x000e620000004200 */
[----:B------:R-:W-:-:S03]  /*d6c0*/  FADD.FTZ R0, R239, R0 ;  /* 0x00000000ef007221 */ /* 0x000fc60000010000 */
[----:B------:R-:W-:Y:S01]  /*d6d0*/  HMMA.16816.F32 R32, R4, R34, R96 ;  /* 0x000000220420723c */ /* 0x000fe20000001860 */
[----:B------:R-:W1:Y:S01]  /*d6e0*/  LDSM.16.MT88.4 R96, [R199+0x15800] ;  /* 0x01580000c760783b */ /* 0x000e620000004200 */
[----:B------:R-:W-:-:S04]  /*d6f0*/  FADD.FTZ R2, R242, R2 ;  /* 0x00000002f2027221 */ /* 0x000fc80000010000 */
[----:B------:R-:W-:Y:S01]  /*d700*/  HMMA.16816.F32 R28, R4, R30, R104 ;  /* 0x0000001e041c723c */ /* 0x000fe20000001868 */
[----:B------:R-:W1:Y:S01]  /*d710*/  LDSM.16.MT88.4 R104, [R197+0x17800] ;  /* 0x01780000c568783b */ /* 0x000e620000004200 */
[----:B------:R-:W-:-:S03]  /*d720*/  FADD.FTZ R0, R238, R0 ;  /* 0x00000000ee007221 */ /* 0x000fc60000010000 */
[----:B------:R-:W1:Y:S01]  /*d730*/  LDSM.16.MT88.4 R4, [R199+0x17800] ;  /* 0x01780000c704783b */ /* 0x000e620000004200 */
        /* <DEDUP_REMOVED lines=8> */
[----:B------:R1:W-:Y:S04]  /*d7c0*/  STL [R1], R2 ;  /* 0x0000000201007387 */ /* 0x0003e80000100800 */
[----:B------:R1:W-:Y:S01]  /*d7d0*/  STL [R1+0x4], R0 ;  /* 0x0000040001007387 */ /* 0x0003e20000100800 */
[C---:B---3--:R-:W-:Y:S06]  /*d7e0*/  HMMA.16816.F32 R160, R128.reuse, R156, R160 ;  /* 0x0000009c80a0723c */ /* 0x048fec00000018a0 */
[----:B------:R-:W-:Y:S01]  /*d7f0*/  HMMA.16816.F32 R168, R128, R164, R168 ;  /* 0x000000a480a8723c */ /* 0x000fe200000018a8 */
[----:B------:R-:W-:-:S05]  /*d800*/  @UP0 UIADD3 UR19, UR19, -0x3, URZ ;  /* 0xfffffffd13130890 */ /* 0x000fca000fffe03f */
[C---:B------:R-:W-:Y:S06]  /*d810*/  HMMA.16816.F32 R156, R128.reuse, R158, R44 ;  /* 0x0000009e809c723c */ /* 0x040fec000000182c */
[C---:B------:R-:W-:Y:S06]  /*d820*/  HMMA.16816.F32 R164, R128.reuse, R166, R36 ;  /* 0x000000a680a4723c */ /* 0x040fec0000001824 */
[C---:B----4-:R-:W-:Y:S06]  /*d830*/  HMMA.16816.F32 R36, R128.reuse, R40, R60 ;  /* 0x000000288024723c */ /* 0x050fec000000183c */
[----:B------:R-:W-:Y:S01]  /*d840*/  HMMA.16816.F32 R44, R128, R48, R76 ;  /* 0x00000030802c723c */ /* 0x000fe2000000184c */
[----:B------:R-:W-:-:S05]  /*d850*/  MOV R3, R11 ;  /* 0x0000000b00037202 */ /* 0x000fca0000000f00 */
[----:B------:R-:W-:Y:S01]  /*d860*/  HMMA.16816.F32 R40, R128, R42, R68 ;  /* 0x0000002a8028723c */ /* 0x000fe20000001844 */
[----:B------:R-:W-:-:S05]  /*d870*/  MOV R132, R133 ;  /* 0x0000008500847202 */ /* 0x000fca0000000f00 */
[----:B------:R-:W-:Y:S01]  /*d880*/  HMMA.16816.F32 R48, R128, R50, R84 ;  /* 0x000000328030723c */ /* 0x000fe20000001854 */
[----:B------:R-:W-:-:S05]  /*d890*/  @P0 MOV R3, R11 ;  /* 0x0000000b00030202 */ /* 0x000fca0000000f00 */
[----:B--2---:R-:W-:Y:S01]  /*d8a0*/  HMMA.16816.F32 R60, R128, R64, R228 ;  /* 0x00000040803c723c */ /* 0x004fe200000018e4 */
[----:B------:R-:W-:-:S05]  /*d8b0*/  @P0 MOV R132, R133 ;  /* 0x0000008500840202 */ /* 0x000fca0000000f00 */
[C---:B-----5:R-:W-:Y:S06]  /*d8c0*/  HMMA.16816.F32 R68, R128.reuse, R72, R180 ;  /* 0x000000488044723c */ /* 0x060fec00000018b4 */
[C---:B------:R-:W-:Y:S06]  /*d8d0*/  HMMA.16816.F32 R76, R128.reuse, R80, R176 ;  /* 0x00000050804c723c */ /* 0x040fec00000018b0 */
[C---:B-1----:R-:W-:Y:S06]  /*d8e0*/  HMMA.16816.F32 R84, R128.reuse, R88, R136 ;  /* 0x000000588054723c */ /* 0x042fec0000001888 */
        /* <DEDUP_REMOVED lines=16> */
.L_x_641:
[----:B------:R-:W-:-:S12]  /*d9f0*/  UIADD3 UR19, UR17, -0x1, URZ ;  /* 0xffffffff11137890 */ /* 0x000fd8000fffe03f */
.L_x_645:
[----:B------:R-:W-:-:S13]  /*da00*/  ISETP.LE.AND P0, PT, RZ, UR19, PT ;  /* 0x00000013ff007c0c */ /* 0x000fda000bf03270 */
[----:B------:R-:W-:Y:S05]  /*da10*/  @!P0 BRA `(.L_x_646) ;  /* 0x0000004400f88947 */ /* 0x000fea0003800000 */
[----:B------:R-:W1:Y:S01]  /*da20*/  S2R R0, SR_TID.X ;  /* 0x0000000000007919 */ /* 0x000e620000002100 */
[----:B------:R-:W-:Y:S01]  /*da30*/  ULDC UR6, c[0x0][0x2d0] ;  /* 0x0000b40000067ab9 */ /* 0x000fe20000000800 */
[----:B------:R-:W-:Y:S01]  /*da40*/  ULDC UR5, c[0x0][0x260] ;  /* 0x0000980000057ab9 */ /* 0x000fe20000000800 */
[----:B------:R-:W-:Y:S01]  /*da50*/  IMAD.U32 R2, RZ, RZ, UR21 ;  /* 0x00000015ff027e24 */ /* 0x000fe2000f8e00ff */
[----:B------:R-:W-:Y:S01]  /*da60*/  ULDC UR4, c[0x0][0x268] ;  /* 0x00009a0000047ab9 */ /* 0x000fe20000000800 */
[----:B------:R-:W-:Y:S01]  /*da70*/  IMAD.U32 R6, RZ, RZ, UR5 ;  /* 0x00000005ff067e24 */ /* 0x000fe2000f8e00ff */
[----:B------:R-:W-:Y:S01]  /*da80*/  SHF.R.S32.HI R231, RZ, 0x1f, R248 ;  /* 0x0000001fffe77819 */ /* 0x000fe200000114f8 */
[----:B------:R-:W-:Y:S01]  /*da90*/  IMAD.MOV.U32 R134, RZ, RZ, R3 ;  /* 0x000000ffff867224 */ /* 0x000fe200078e0003 */
[----:B------:R-:W-:Y:S01]  /*daa0*/  IADD3 R236, P2, R248, 0x10, RZ ;  /* 0x00000010f8ec7810 */ /* 0x000fe20007f5e0ff */
[----:B------:R-:W-:Y:S01]  /*dab0*/  IMAD.MOV.U32 R133, RZ, RZ, R132 ;  /* 0x000000ffff857224 */ /* 0x000fe200078e0084 */
[----:B------:R-:W-:Y:S01]  /*dac0*/  ULDC UR10, c[0x0][0x2d0] ;  /* 0x0000b400000a7ab9 */ /* 0x000fe20000000800 */
[----:B------:R-:W-:Y:S01]  /*dad0*/  IMAD.MOV.U32 R230, RZ, RZ, R248 ;  /* 0x000000ffffe67224 */ /* 0x000fe200078e00f8 */
[----:B------:R-:W-:Y:S01]  /*dae0*/  ULDC.64 UR8, c[0x0][0x248] ;  /* 0x0000920000087ab9 */ /* 0x000fe20000000a00 */
[----:B------:R-:W-:Y:S01]  /*daf0*/  IMAD.X R237, RZ, RZ, R231, P2 ;  /* 0x000000ffffed7224 */ /* 0x000fe200010e06e7 */
[----:B-1----:R-:W-:-:S04]  /*db00*/  SHF.R.S32.HI R4, RZ, 0x1f, R0 ;  /* 0x0000001fff047819 */ /* 0x002fc80000011400 */
[----:B------:R-:W-:-:S04]  /*db10*/  LEA.HI R4, R4, R0, RZ, 0x3 ;  /* 0x0000000004047211 */ /* 0x000fc800078f18ff */
[----:B------:R-:W-:-:S05]  /*db20*/  LOP3.LUT R4, R4, 0xfffffff8, RZ, 0xc0, !PT ;  /* 0xfffffff804047812 */ /* 0x000fca00078ec0ff */
[----:B------:R-:W-:Y:S02]  /*db30*/  IMAD.IADD R4, R0, 0x1, -R4 ;  /* 0x0000000100047824 */ /* 0x000fe400078e0a04 */
[----:B------:R-:W-:Y:S01]  /*db40*/  IMAD.U32 R0, RZ, RZ, UR4 ;  /* 0x00000004ff007e24 */ /* 0x000fe2000f8e00ff */
[----:B------:R-:W-:Y:S01]  /*db50*/  ULDC.64 UR4, c[0x0][0x220] ;  /* 0x0000880000047ab9 */ /* 0x000fe20000000a00 */
[----:B------:R-:W-:-:S05]  /*db60*/  IMAD.SHL.U32 R4, R4, 0x8, RZ ;  /* 0x0000000804047824 */ /* 0x000fca00078e00ff */
[--C-:B------:R-:W-:Y:S02]  /*db70*/  SHF.R.S32.HI R5, RZ, 0x1f, R4.reuse ;  /* 0x0000001fff057819 */ /* 0x100fe40000011404 */
[----:B------:R-:W-:Y:S01]  /*db80*/  ISETP.GE.AND P6, PT, R4, UR6, PT ;  /* 0x0000000604007c0c */ /* 0x000fe2000bfc6270 */
[----:B------:R-:W-:Y:S01]  /*db90*/  ULDC.64 UR6, c[0x0][0x218] ;  /* 0x0000860000067ab9 */ /* 0x000fe20000000a00 */
[----:B------:R-:W-:-:S04]  /*dba0*/  IMAD.WIDE.U32 R6, R6, UR18, R4 ;  /* 0x0000001206067c25 */ /* 0x000fc8000f8e0004 */
[----:B------:R-:W-:Y:S01]  /*dbb0*/  IMAD.WIDE.U32 R4, R0, UR18, R4 ;  /* 0x0000001200047c25 */ /* 0x000fe2000f8e0004 */
[----:B------:R-:W-:-:S03]  /*dbc0*/  IADD3 R239, P1, R6, UR22, RZ ;  /* 0x0000001606ef7c10 */ /* 0x000fc6000ff3e0ff */
[----:B------:R-:W-:Y:S01]  /*dbd0*/  IMAD.U32 R0, RZ, RZ, UR23 ;  /* 0x00000017ff007e24 */ /* 0x000fe2000f8e00ff */
[----:B------:R-:W-:Y:S02]  /*dbe0*/  IADD3.X R2, R2, UR13, R7, P1, !PT ;  /* 0x0000000d02027c10 */ /* 0x000fe40008ffe407 */
[----:B-----5:R-:W1:Y:S01]  /*dbf0*/  @!P6 LDC.64 R10, c[0x0][0x220] ;  /* 0x00008800ff0aeb82 */ /* 0x020e620000000a00 */
[C---:B------:R-:W-:Y:S01]  /*dc00*/  LEA R240, P1, R239.reuse, UR6, 0x1 ;  /* 0x00000006eff07c11 */ /* 0x040fe2000f8208ff */
[----:B------:R-:W-:Y:S01]  /*dc10*/  UMOV UR13, URZ ;  /* 0x0000003f000d7c82 */ /* 0x000fe20008000000 */
[----:B------:R-:W-:Y:S02]  /*dc20*/  IADD3 R229, P0, R4, UR24, RZ ;  /* 0x0000001804e57c10 */ /* 0x000fe4000ff1e0ff */
[----:B------:R-:W-:Y:S01]  /*dc30*/  LEA.HI.X R239, R239, UR7, R2, 0x1, P1 ;  /* 0x00000007efef7c11 */ /* 0x000fe200088f0c02 */
[----:B------:R-:W-:Y:S01]  /*dc40*/  ULDC.64 UR6, c[0x0][0x250] ;  /* 0x0000940000067ab9 */ /* 0x000fe20000000a00 */
[----:B------:R-:W-:Y:S01]  /*dc50*/  IADD3.X R4, R0, UR12, R5, P0, !PT ;  /* 0x0000000c00047c10 */ /* 0x000fe200087fe405 */
[----:B------:R-:W2:Y:S01]  /*dc60*/  @!P6 LDC.64 R8, c[0x0][0x220] ;  /* 0x00008800ff08eb82 */ /* 0x000ea20000000a00 */
[----:B------:R-:W-:Y:S01]  /*dc70*/  LEA R238, P0, R229, UR4, 0x1 ;  /* 0x00000004e5ee7c11 */ /* 0x000fe2000f8008ff */
[----:B------:R-:W-:Y:S01]  /*dc80*/  ULDC UR4, c[0x0][0x2ec] ;  /* 0x0000bb0000047ab9 */ /* 0x000fe20000000800 */
[----:B------:R-:W-:-:S02]  /*dc90*/  IADD3 R234, P1, R248, 0x20, RZ ;  /* 0x00000020f8ea7810 */ /* 0x000fc40007f3e0ff */
[----:B------:R-:W-:Y:S01]  /*dca0*/  LEA.HI.X R229, R229, UR5, R4, 0x1, P0 ;  /* 0x00000005e5e57c11 */ /* 0x000fe200080f0c04 */
[----:B------:R-:W-:Y:S01]  /*dcb0*/  ULDC UR5, c[0x0][0x39c] ;  /* 0x0000e70000057ab9 */ /* 0x000fe20000000800 */
[----:B------:R-:W-:Y:S01]  /*dcc0*/  IADD3 R232, P0, R248, 0x30, RZ ;  /* 0x00000030f8e87810 */ /* 0x000fe20007f1e0ff */
[----:B------:R-:W3:Y:S01]  /*dcd0*/  @!P6 LDC.64 R6, c[0x0][0x220] ;  /* 0x00008800ff06eb82 */ /* 0x000ee20000000a00 */
[----:B-1----:R-:W-:Y:S04]  /*dce0*/  @!P6 STL.64 [R1+0x30], R10 ;  /* 0x0000300a0100e387 */ /* 0x002fe80000100a00 */
[----:B--2---:R-:W-:Y:S04]  /*dcf0*/  @!P6 STL.64 [R1+0x28], R8 ;  /* 0x000028080100e387 */ /* 0x004fe80000100a00 */
[----:B---3--:R1:W-:Y:S02]  /*dd00*/  @!P6 STL.64 [R1+0x20], R6 ;  /* 0x000020060100e387 */ /* 0x0083e40000100a00 */
[----:B-1----:R-:W1:Y:S02]  /*dd10*/  @!P6 LDC.64 R6, c[0x0][0x220] ;  /* 0x00008800ff06eb82 */ /* 0x002e640000000a00 */
[----:B-1----:R1:W-:Y:S04]  /*dd20*/  @!P6 STL.64 [R1+0x18], R6 ;  /* 0x000018060100e387 */ /* 0x0023e80000100a00 */
[----:B------:R-:W2:Y:S04]  /*dd30*/  LDL.LU.64 R10, [R1+0x58] ;  /* 0x00005800010a7983 */ /* 0x000ea80000300a00 */
[----:B------:R-:W3:Y:S01]  /*dd40*/  LDL.LU.64 R8, [R1+0x60] ;  /* 0x0000600001087983 */ /* 0x000ee20000300a00 */
[----:B------:R-:W-:-:S02]  /*dd50*/  IMAD.X R235, RZ, RZ, R231, P1 ;  /* 0x000000ffffeb7224 */ /* 0x000fc400008e06e7 */
[----:B------:R-:W-:Y:S02]  /*dd60*/  IMAD.X R233, RZ, RZ, R231, P0 ;  /* 0x000000ffffe97224 */ /* 0x000fe400000e06e7 */
[----:B--2---:R-:W-:Y:S02]  /*dd70*/  IMAD.MOV.U32 R3, RZ, RZ, R11 ;  /* 0x000000ffff037224 */ /* 0x004fe400078e000b */
[----:B---3--:R-:W-:-:S05]  /*dd80*/  IMAD.MOV.U32 R2, RZ, RZ, R8 ;  /* 0x000000ffff027224 */ /* 0x008fca00078e0008 */
[----:B------:R1:W-:Y:S01]  /*dd90*/  STL.64 [R1+0x10], R2 ;  /* 0x0000100201007387 */ /* 0x0003e20000100a00 */
[----:B------:R-:W-:Y:S05]  /*dda0*/  BRA `(.L_x_647) ;  /* 0x0000000400c07947 */ /* 0x000fea0003800000 */
.L_x_649:
        /* <DEDUP_REMOVED lines=15> */
[----:B--2---:R-:W-:Y:S04]  /*dea0*/  LEA R12, P1, R10, R244, 0x6 ;  /* 0x000000f40a0c7211 */ /* 0x004fe800078230ff */
[----:B-1----:R-:W-:Y:S02]  /*deb0*/  @!P6 LEA R18, P2, R12, R18, 0x1 ;  /* 0x000000120c12e211 */ /* 0x002fe400078408ff */
[----:B---3--:R-:W-:Y:S02]  /*dec0*/  LEA.HI.X R13, R10, R243, R13, 0x6, P1 ;  /* 0x000000f30a0d7211 */ /* 0x008fe400008f340d */
[C---:B------:R-:W-:Y:S02]  /*ded0*/  IADD3 R11, P1, R12.reuse, UR32, RZ ;  /* 0x000000200c0b7c10 */ /* 0x040fe4000ff3e0ff */
[----:B------:R-:W-:Y:S02]  /*dee0*/  @!P6 LEA.HI.X R19, R12, R19, R13, 0x1, P2 ;  /* 0x000000130c13e211 */ /* 0x000fe400010f0c0d */
[----:B-----5:R-:W-:Y:S02]  /*def0*/  @!P6 LEA R16, P2, R11, R16, 0x1 ;  /* 0x000000100b10e211 */ /* 0x020fe400078408ff */
        /* <DEDUP_REMOVED lines=14> */
[C---:B------:R-:W-:Y:S03]  /*dfe0*/  IADD3 R13, P1, R10.reuse, UR32, RZ ;  /* 0x000000200a0d7c10 */ /* 0x040fe6000ff3e0ff */
[----:B------:R1:W-:Y:S01]  /*dff0*/  @P4 STS.128 [R223+0xc000], RZ ;  /* 0x00c000ffdf004388 */ /* 0x0003e20000000c00 */
[----:B------:R-:W-:Y:S02]  /*e000*/  IADD3.X R11, R15, UR31, RZ, P1, !PT ;  /* 0x0000001f0f0b7c10 */ /* 0x000fe40008ffe4ff */
[----:B------:R-:W-:Y:S01]  /*e010*/  @!P6 LEA.HI.X R15, R10, R21, R15, 0x1, P2 ;  /* 0x000000150a0fe211 */ /* 0x000fe200010f0c0f */
[----:B------:R-:W-:Y:S01]  /*e020*/  @!PT LDS RZ, [RZ] ;  /* 0x00000000fffff984 */ /* 0x000fe20000000800 */
[----:B------:R-:W-:Y:S01]  /*e030*/  @!PT LDS RZ, [RZ] ;  /* 0x00000000fffff984 */ /* 0x000fe20000000800 */
[----:B------:R-:W-:Y:S01]  /*e040*/  @!PT LDS RZ, [RZ] ;  /* 0x00000000fffff984 */ /* 0x000fe20000000800 */
[----:B------:R1:W-:Y:S01]  /*e050*/  @!P4 LDGSTS.E.BYPASS.LTC128B.128 [R223+0xc000], desc[UR26][R8.64+0x100] ;  /* 0x0c00010008dfcfae */ /* 0x0003e2000b901d5a */
[C---:B------:R-:W-:Y:S03]  /*e060*/  @!P6 LEA R12, P1, R13.reuse, R22, 0x1 ;  /* 0x000000160d0ce211 */ /* 0x040fe600078208ff */
[----:B------:R1:W-:Y:S01]  /*e070*/  @P3 STS.128 [R223+0xe000], RZ ;  /* 0x00e000ffdf003388 */ /* 0x0003e20000000c00 */
[----:B------:R-:W-:Y:S03]  /*e080*/  @!P6 LEA.HI.X R13, R13, R23, R11, 0x1, P1 ;  /* 0x000000170d0de211 */ /* 0x000fe600008f0c0b */
        /* <DEDUP_REMOVED lines=66> */
.L_x_647:
[----:B--2---:R-:W2:Y:S01]  /*e4b0*/  LDL.64 R14, [R1+0x10] ;  /* 0x00001000010e7983 */ /* 0x004ea20000100a00 */
[----:B------:R-:W-:Y:S01]  /*e4c0*/  UIADD3 UR12, -UR13, UR19, URZ ;  /* 0x000000130d0c7290 */ /* 0x000fe2000fffe13f */
[----:B------:R-:W-:Y:S04]  /*e4d0*/  DEPBAR.LE SB0, 0x0 ;  /* 0x000080000000791a */ /* 0x000fe80000000000 */
[----:B-1----:R-:W3:Y:S01]  /*e4e0*/  LDL R7, [R1+0x30] ;  /* 0x0000300001077983 */ /* 0x002ee20000100800 */
[----:B------:R-:W-:Y:S01]  /*e4f0*/  IMAD.U32 R2, RZ, RZ, UR12 ;  /* 0x0000000cff027e24 */ /* 0x000fe2000f8e00ff */
        /* <DEDUP_REMOVED lines=10> */
[----:B------:R-:W-:Y:S03]  /*e5a0*/  IMAD.WIDE.U32 R18, R2, UR6, RZ ;  /* 0x0000000602127c25 */ /* 0x000fe6000f8e00ff */
[----:B------:R-:W5:Y:S01]  /*e5b0*/  LDL R10, [R1+0x20] ;  /* 0x00002000010a7983 */ /* 0x000f620000100800 */
[----:B------:R-:W-:Y:S03]  /*e5c0*/  IMAD R8, R3, UR6, RZ ;  /* 0x0000000603087c24 */ /* 0x000fe6000f8e02ff */
        /* <DEDUP_REMOVED lines=12> */
[----:B---3--:R-:W-:Y:S02]  /*e690*/  @!P6 LEA R16, P0, R4, R7, 0x1 ;  /* 0x000000070410e211 */ /* 0x008fe400078008ff */
[----:B------:R-:W-:Y:S01]  /*e6a0*/  IADD3.X R7, R6, UR35, RZ, P1, !PT ;  /* 0x0000002306077c10 */ /* 0x000fe20008ffe4ff */
[----:B------:R-:W-:Y:S01]  /*e6b0*/  UIADD3 UR11, UR11, -UR13, URZ ;  /* 0x8000000d0b0b7290 */ /* 0x000fe2000fffe03f */
[----:B----4-:R-:W-:Y:S02]  /*e6c0*/  ISETP.GE.AND P5, PT, R22, UR10, PT ;  /* 0x0000000a16007c0c */ /* 0x010fe4000bfa6270 */
[----:B------:R-:W-:Y:S02]  /*e6d0*/  IADD3 R0, P1, R5, UR36, RZ ;  /* 0x0000002405007c10 */ /* 0x000fe4000ff3e0ff */
[----:B-----5:R-:W-:Y:S01]  /*e6e0*/  @!P6 LEA.HI.X R17, R4, R12, R6, 0x1, P0 ;  /* 0x0000000c0411e211 */ /* 0x020fe200000f0c06 */
[----:B------:R-:W-:Y:S01]  /*e6f0*/  IMAD R6, R2, UR7, R8 ;  /* 0x0000000702067c24 */ /* 0x000fe2000f8e0208 */
[----:B------:R-:W-:Y:S02]  /*e700*/  IADD3.X R3, R7, UR35, RZ, P1, !PT ;  /* 0x0000002307037c10 */ /* 0x000fe40008ffe4ff */
[----:B------:R-:W-:Y:S01]  /*e710*/  @!P6 IADD3 R4, P0, R0, UR36, RZ ;  /* 0x000000240004ec10 */ /* 0x000fe2000ff1e0ff */
[----:B------:R-:W-:Y:S01]  /*e720*/  IMAD.IADD R6, R19, 0x1, R6 ;  /* 0x0000000113067824 */ /* 0x000fe200078e0206 */
[----:B------:R-:W-:Y:S01]  /*e730*/  LEA R8, P3, R18, R238, 0x1 ;  /* 0x000000ee12087211 */ /* 0x000fe200078608ff */
[----:B------:R-:W-:Y:S01]  /*e740*/  @!PT LDS RZ, [RZ] ;  /* 0x00000000fffff984 */ /* 0x000fe20000000800 */
[----:B------:R-:W-:Y:S01]  /*e750*/  @!PT LDS RZ, [RZ] ;  /* 0x00000000fffff984 */ /* 0x000fe20000000800 */
[----:B------:R-:W-:Y:S01]  /*e760*/  @!PT LDS RZ, [RZ] ;  /* 0x00000000fffff984 */ /* 0x000fe20000000800 */
[----:B------:R-:W-:Y:S01]  /*e770*/  @!P6 LDGSTS.E.BYPASS.LTC128B.128 [R223+0x10000], desc[UR26][R16.64] ;  /* 0x1000000010dfefae */ /* 0x000fe2000b901d5a */
[----:B------:R-:W-:Y:S02]  /*e780*/  ISETP.GE.AND P4, PT, R21, UR10, PT ;  /* 0x0000000a15007c0c */ /* 0x000fe4000bf86270 */
[----:B------:R-:W-:Y:S01]  /*e790*/  @!P6 LEA R12, P1, R0, R10, 0x1 ;  /* 0x0000000a000ce211 */ /* 0x000fe200078208ff */
[----:B------:R-:W-:Y:S01]  /*e7a0*/  @P5 STS.128 [R223+0x12000], RZ ;  /* 0x012000ffdf005388 */ /* 0x000fe20000000c00 */
[----:B------:R-:W-:Y:S02]  /*e7b0*/  @!P6 IADD3.X R2, R3, UR35, RZ, P0, !PT ;  /* 0x000000230302ec10 */ /* 0x000fe400087fe4ff */
[----:B------:R-:W-:Y:S02]  /*e7c0*/  @!P6 LEA R10, P0, R4, R9, 0x1 ;  /* 0x00000009040ae211 */ /* 0x000fe400078008ff */
[----:B------:R-:W-:Y:S01]  /*e7d0*/  LEA.HI.X R9, R18, R229, R6, 0x1, P3 ;  /* 0x000000e512097211 */ /* 0x000fe200018f0c06 */
[----:B------:R-:W-:Y:S01]  /*e7e0*/  IMAD.U32 R6, RZ, RZ, UR12 ;  /* 0x0000000cff067e24 */ /* 0x000fe2000f8e00ff */
[C---:B------:R-:W-:Y:S02]  /*e7f0*/  @!P6 LEA R14, P2, R5.reuse, R11, 0x1 ;  /* 0x0000000b050ee211 */ /* 0x040fe400078408ff */
[----:B------:R-:W-:Y:S01]  /*e800*/  ISETP.GE.AND P3, PT, R20, UR10, PT ;  /* 0x0000000a14007c0c */ /* 0x000fe2000bf66270 */
[----:B------:R-:W-:Y:S01]  /*e810*/  @!PT LDS RZ, [RZ] ;  /* 0x00000000fffff984 */ /* 0x000fe20000000800 */
[----:B------:R-:W-:Y:S01]  /*e820*/  @!PT LDS RZ, [RZ] ;  /* 0x00000000fffff984 */ /* 0x000fe20000000800 */
[----:B------:R-:W-:Y:S01]  /*e830*/  @!PT LDS RZ, [RZ] ;  /* 0x00000000fffff984 */ /* 0x000fe20000000800 */
[----:B------:R-:W-:Y:S01]  /*e840*/  @!P5 LDGSTS.E.BYPASS.LTC128B.128 [R223+0x12000], desc[UR26][R8.64+0x80] ;  /* 0x1200008008dfdfae */ /* 0x000fe2000b901d5a */
[----:B------:R-:W-:Y:S01]  /*e850*/  @!P6 LEA.HI.X R11, R4, R23, R2, 0x1, P0 ;  /* 0x00000017040be211 */ /* 0x000fe200000f0c02 */
[----:B------:R-:W-:Y:S02]  /*e860*/  IMAD.U32 R4, RZ, RZ, UR12 ;  /* 0x0000000cff047e24 */ /* 0x000fe4000f8e00ff */
[----:B------:R-:W-:Y:S01]  /*e870*/  @P4 STS.128 [R223+0x14000], RZ ;  /* 0x014000ffdf004388 */ /* 0x000fe20000000c00 */
[----:B------:R-:W-:Y:S01]  /*e880*/  IMAD.U32 R2, RZ, RZ, UR12 ;  /* 0x0000000cff027e24 */ /* 0x000fe2000f8e00ff */
[----:B------:R-:W-:Y:S01]  /*e890*/  @!P6 LEA.HI.X R15, R5, R25, R7, 0x1, P2 ;  /* 0x00000019050fe211 */ /* 0x000fe200010f0c07 */
        /* <DEDUP_REMOVED lines=8> */
[----:B------:R-:W-:Y:S01]  /*e920*/  LEA R4, P1, R4, R234, 0x6 ;  /* 0x000000ea04047211 */ /* 0x000fe200078230ff */
[----:B------:R-:W-:Y:S01]  /*e930*/  IMAD.U32 R0, RZ, RZ, UR12 ;  /* 0x0000000cff007e24 */ /* 0x000fe2000f8e00ff */
[----:B------:R-:W-:Y:S01]  /*e940*/  LEA R2, P0, R2, R232, 0x6 ;  /* 0x000000e802027211 */ /* 0x000fe200078030ff */
[----:B------:R-:W-:Y:S01]  /*e950*/  @P3 STS.128 [R223+0x16000], RZ ;  /* 0x016000ffdf003388 */ /* 0x000fe20000000c00 */
[----:B------:R-:W-:Y:S01]  /*e960*/  LEA.HI.X.SX32 R7, R5, R237, 0x6, P2 ;  /* 0x000000ed05077211 */ /* 0x000fe200010f36ff */
[----:B------:R-:W-:Y:S01]  /*e970*/  IMAD.WIDE.U32 R22, R6, UR6, RZ ;  /* 0x0000000606167c25 */ /* 0x000fe2000f8e00ff */
[----:B------:R-:W-:Y:S01]  /*e980*/  LEA.HI.X.SX32 R5, R3, R235, 0x6, P1 ;  /* 0x000000eb03057211 */ /* 0x000fe200008f36ff */
[----:B------:R-:W-:Y:S01]  /*e990*/  @!PT LDS RZ, [RZ] ;  /* 0x00000000fffff984 */ /* 0x000fe20000000800 */
[----:B------:R-:W-:Y:S01]  /*e9a0*/  @!PT LDS RZ, [RZ] ;  /* 0x00000000fffff984 */ /* 0x000fe20000000800 */
[----:B------:R-:W-:Y:S01]  /*e9b0*/  @!PT LDS RZ, [RZ] ;  /* 0x00000000fffff984 */ /* 0x000fe20000000800 */
[----:B------:R-:W-:Y:S01]  /*e9c0*/  @!P3 LDGSTS.E.BYPASS.LTC128B.128 [R223+0x16000], desc[UR26][R8.64+0x180] ;  /* 0x1600018008dfbfae */ /* 0x000fe2000b901d5a */
[----:B------:R-:W-:Y:S01]  /*e9d0*/  LEA.HI.X.SX32 R3, R0, R233, 0x6, P0 ;  /* 0x000000e900037211 */ /* 0x000fe200000f36ff */
[----:B------:R-:W-:Y:S02]  /*e9e0*/  IMAD R0, R7, UR6, RZ ;  /* 0x0000000607007c24 */ /* 0x000fe4000f8e02ff */
[----:B------:R-:W-:Y:S01]  /*e9f0*/  @P6 STS.128 [R223+0x10800], RZ ;  /* 0x010800ffdf006388 */ /* 0x000fe20000000c00 */
[----:B------:R-:W-:Y:S02]  /*ea00*/  IMAD R5, R5, UR6, RZ ;  /* 0x0000000605057c24 */ /* 0x000fe4000f8e02ff */
[----:B------:R-:W-:Y:S01]  /*ea10*/  IMAD R0, R6, UR7, R0 ;  /* 0x0000000706007c24 */ /* 0x000fe2000f8e0200 */
[-C--:B------:R-:W-:Y:S01]  /*ea20*/  LEA R6, P2, R22, R238.reuse, 0x1 ;  /* 0x000000ee16067211 */ /* 0x080fe200078408ff */
[----:B------:R-:W-:Y:S01]  /*ea30*/  @!PT LDS RZ, [RZ] ;  /* 0x00000000fffff984 */ /* 0x000fe20000000800 */
[----:B------:R-:W-:Y:S01]  /*ea40*/  @!PT LDS RZ, [RZ] ;  /* 0x00000000fffff984 */ /* 0x000fe20000000800 */
[----:B------:R-:W-:Y:S01]  /*ea50*/  @!PT LDS RZ, [RZ] ;  /* 0x00000000fffff984 */ /* 0x000fe20000000800 */
[----:B------:R-:W-:Y:S01]  /*ea60*/  @!P6 LDGSTS.E.BYPASS.LTC128B.128 [R223+0x10800], desc[UR26][R14.64] ;  /* 0x108000000edfefae */ /* 0x000fe2000b901d5a */
[C---:B------:R-:W-:Y:S02]  /*ea70*/  IMAD R5, R4.reuse, UR7, R5 ;  /* 0x0000000704057c24 */ /* 0x040fe4000f8e0205 */
[----:B------:R-:W-:Y:S01]  /*ea80*/  IMAD.IADD R0, R23, 0x1, R0 ;  /* 0x0000000117007824 */ /* 0x000fe200078e0200 */
[----:B------:R-:W-:Y:S01]  /*ea90*/  @P5 STS.128 [R223+0x12800], RZ ;  /* 0x012800ffdf005388 */ /* 0x000fe20000000c00 */
[----:B------:R-:W-:Y:S03]  /*eaa0*/  IMAD.WIDE.U32 R20, R4, UR6, RZ ;  /* 0x0000000604147c25 */ /* 0x000fe6000f8e00ff */
[-C--:B------:R-:W-:Y:S01]  /*eab0*/  LEA.HI.X R7, R22, R229.reuse, R0, 0x1, P2 ;  /* 0x000000e516077211 */ /* 0x080fe200010f0c00 */
[----:B------:R-:W-:Y:S01]  /*eac0*/  IMAD.IADD R5, R21, 0x1, R5 ;  /* 0x0000000115057824 */ /* 0x000fe200078e0205 */
[CC--:B------:R-:W-:Y:S01]  /*ead0*/  LEA R4, P1, R20.reuse, R238.reuse, 0x1 ;  /* 0x000000ee14047211 */ /* 0x0c0fe200078208ff */
[----:B------:R-:W-:Y:S02]  /*eae0*/  IMAD R3, R3, UR6, RZ ;  /* 0x0000000603037c24 */ /* 0x000fe4000f8e02ff */
[----:B------:R-:W-:Y:S01]  /*eaf0*/  @!PT LDS RZ, [RZ] ;  /* 0x00000000fffff984 */ /* 0x000fe20000000800 */
[----:B------:R-:W-:Y:S01]  /*eb00*/  @!PT LDS RZ, [RZ] ;  /* 0x00000000fffff984 */ /* 0x000fe20000000800 */
[----:B------:R-:W-:Y:S01]  /*eb10*/  @!PT LDS RZ, [RZ] ;  /* 0x00000000fffff984 */ /* 0x000fe20000000800 */
[----:B------:R-:W-:Y:S01]  /*eb20*/  @!P5 LDGSTS.E.BYPASS.LTC128B.128 [R223+0x12800], desc[UR26][R6.64+0x80] ;  /* 0x1280008006dfdfae */ /* 0x000fe2000b901d5a */
[----:B------:R-:W-:Y:S01]  /*eb30*/  LEA.HI.X R5, R20, R229, R5, 0x1, P1 ;  /* 0x000000e514057211 */ /* 0x000fe200008f0c05 */
[C---:B------:R-:W-:Y:S02]  /*eb40*/  IMAD.WIDE.U32 R18, R2.reuse, UR6, RZ ;  /* 0x0000000602127c25 */ /* 0x040fe4000f8e00ff */
[----:B------:R-:W-:Y:S02]  /*eb50*/  @P4 STS.128 [R223+0x14800], RZ ;  /* 0x014800ffdf004388 */ /* 0x000fe40000000c00 */
[----:B------:R-:W-:Y:S01]  /*eb60*/  IMAD R3, R2, UR7, R3 ;  /* 0x0000000702037c24 */ /* 0x000fe2000f8e0203 */
[C---:B------:R-:W-:Y:S01]  /*eb70*/  LEA R2, P0, R18.reuse, R238, 0x1 ;  /* 0x000000ee12027211 */ /* 0x040fe200078008ff */
[----:B------:R-:W-:Y:S01]  /*eb80*/  @!PT LDS RZ, [RZ] ;  /* 0x00000000fffff984 */ /* 0x000fe20000000800 */
[----:B------:R-:W-:Y:S01]  /*eb90*/  @!PT LDS RZ, [RZ] ;  /* 0x00000000fffff984 */ /* 0x000fe20000000800 */
[----:B------:R-:W-:Y:S01]  /*eba0*/  @!PT LDS RZ, [RZ] ;  /* 0x00000000fffff984 */ /* 0x000fe20000000800 */
[----:B------:R-:W-:Y:S01]  /*ebb0*/  @!P4 LDGSTS.E.BYPASS.LTC128B.128 [R223+0x14800], desc[UR26][R6.64+0x100] ;  /* 0x1480010006dfcfae */ /* 0x000fe2000b901d5a */
[----:B------:R-:W-:Y:S02]  /*ebc0*/  IMAD.U32 R0, RZ, RZ, UR11 ;  /* 0x0000000bff007e24 */ /* 0x000fe4000f8e00ff */
[----:B------:R-:W-:Y:S01]  /*ebd0*/  IADD3 R3, R19, R3, RZ ;  /* 0x0000000313037210 */ /* 0x000fe20007ffe0ff */
[----:B------:R-:W-:Y:S03]  /*ebe0*/  @P3 STS.128 [R223+0x16800], RZ ;  /* 0x016800ffdf003388 */ /* 0x000fe60000000c00 */
[----:B------:R-:W-:Y:S01]  /*ebf0*/  LEA.HI.X R3, R18, R229, R3, 0x1, P0 ;  /* 0x000000e512037211 */ /* 0x000fe200000f0c03 */
        /* <DEDUP_REMOVED lines=52> */
[----:B------:R-:W-:Y:S03]  /*ef40*/  IMAD.U32 R3, RZ, RZ, UR11 ;  /* 0x0000000bff037e24 */ /* 0x000fe6000f8e00ff */
[----:B------:R-:W2:Y:S01]  /*ef50*/  LDSM.16.M88.4 R176, [R207] ;  /* 0x00000000cfb0783b */ /* 0x000ea20000000200 */
[----:B------:R-:W-:Y:S03]  /*ef60*/  LEA R2, P0, R2, R236, 0x6 ;  /* 0x000000ec02027211 */ /* 0x000fe600078030ff */
[----:B------:R-:W2:Y:S04]  /*ef70*/  LDSM.16.M88.4 R180, [R222] ;  /* 0x00000000deb4783b */ /* 0x000ea80000000200 */
[----:B------:R-:W2:Y:S04]  /*ef80*/  LDSM.16.M88.4 R184, [R221] ;  /* 0x00000000ddb8783b */ /* 0x000ea80000000200 */
[----:B------:R-:W-:Y:S01]  /*ef90*/  LDSM.16.M88.4 R188, [R202+0x8000] ;  /* 0x00800000cabc783b */ /* 0x000fe20000000200 */
[C---:B-1----:R-:W-:Y:S03]  /*efa0*/  HMMA.16816.F32 R4, R32.reuse, R8, RZ ;  /* 0x000000082004723c */ /* 0x042fe600000018ff */
[----:B------:R-:W-:Y:S03]  /*efb0*/  LDSM.16.M88.4 R192, [R202+0x8800] ;  /* 0x00880000cac0783b */ /* 0x000fe60000000200 */
        /* <DEDUP_REMOVED lines=8> */
[C---:B--2---:R-:W-:Y:S06]  /*f040*/  HMMA.16816.F32 R4, R172.reuse, R176, R4 ;  /* 0x000000b0ac04723c */ /* 0x044fec0000001804 */
[C---:B------:R-:W-:Y:S01]  /*f050*/  HMMA.16816.F32 R8, R172.reuse, R178, R8 ;  /* 0x000000b2ac08723c */ /* 0x040fe20000001808 */
[----:B------:R-:W2:Y:S05]  /*f060*/  LDSM.16.M88.4 R176, [R206] ;  /* 0x00000000ceb0783b */ /* 0x000eaa0000000200 */
        /* <DEDUP_REMOVED lines=8> */
[----:B------:R-:W-:Y:S04]  /*f0f0*/  LDSM.16.M88.4 R136, [R205] ;  /* 0x00000000cd88783b */ /* 0x000fe80000000200 */
[----:B------:R-:W1:Y:S01]  /*f100*/  LDSM.16.M88.4 R172, [R201] ;  /* 0x00000000c9ac783b */ /* 0x000e620000000200 */
        /* <DEDUP_REMOVED lines=21> */
[----:B------:R-:W5:Y:S05]  /*f260*/  LDSM.16.M88.4 R192, [R196+0xb800] ;  /* 0x00b80000c4c0783b */ /* 0x000f6a0000000200 */
[C---:B---3--:R-:W-:Y:S06]  /*f270*/  HMMA.16816.F32 R28, R136.reuse, R180, R28 ;  /* 0x000000b4881c723c */ /* 0x048fec000000181c */
[----:B------:R-:W-:Y:S01]  /*f280*/  HMMA.16816.F32 R32, R136, R182, R32 ;  /* 0x000000b68820723c */ /* 0x000fe20000001820 */
[----:B------:R-:W-:Y:S04]  /*f290*/  LDSM.16.M88.4 R136, [R204+0x2000] ;  /* 0x00200000cc88783b */ /* 0x000fe80000000200 */
[----:B------:R-:W3:Y:S01]  /*f2a0*/  LDSM.16.M88.4 R180, [R219] ;  /* 0x00000000dbb4783b */ /* 0x000ee20000000200 */
        /* <DEDUP_REMOVED lines=8> */
[----:B------:R-:W-:Y:S05]  /*f330*/  LDSM.16.M88.4 R188, [R206+0x2000] ;  /* 0x00200000cebc783b */ /* 0x000fea0000000200 */
[C---:B-----5:R-:W-:Y:S06]  /*f340*/  HMMA.16816.F32 R28, R176.reuse, R192, R28 ;  /* 0x000000c0b01c723c */ /* 0x060fec000000181c */
[----:B------:R-:W-:Y:S01]  /*f350*/  HMMA.16816.F32 R32, R176, R194, R32 ;  /* 0x000000c2b020723c */ /* 0x000fe20000001820 */
[----:B------:R-:W2:Y:S04]  /*f360*/  LDSM.16.M88.4 R176, [R216] ;  /* 0x00000000d8b0783b */ /* 0x000ea80000000200 */
        /* <DEDUP_REMOVED lines=26> */
[----:B------:R-:W-:Y:S01]  /*f510*/  LDSM.16.M88.4 R188, [R196+0xc800] ;  /* 0x00c80000c4bc783b */ /* 0x000fe20000000200 */
[C---:B--2---:R-:W-:Y:S06]  /*f520*/  HMMA.16816.F32 R4, R172.reuse, R176, R4 ;  /* 0x000000b0ac04723c */ /* 0x044fec0000001804 */
[C---:B------:R-:W-:Y:S01]  /*f530*/  HMMA.16816.F32 R8, R172.reuse, R178, R8 ;  /* 0x000000b2ac08723c */ /* 0x040fe20000001808 */
[----:B------:R-:W1:Y:S05]  /*f540*/  LDSM.16.M88.4 R176, [R196+0xc000] ;  /* 0x00c00000c4b0783b */ /* 0x000e6a0000000200 */
[C---:B-----5:R-:W-:Y:S06]  /*f550*/  HMMA.16816.F32 R12, R172.reuse, R192, R12 ;  /* 0x000000c0ac0c723c */ /* 0x060fec000000180c */
        /* <DEDUP_REMOVED lines=9> */
[C---:B-1----:R-:W-:Y:S06]  /*f5f0*/  HMMA.16816.F32 R4, R136.reuse, R176, R4 ;  /* 0x000000b08804723c */ /* 0x042fec0000001804 */
[C---:B------:R-:W-:Y:S01]  /*f600*/  HMMA.16816.F32 R8, R136.reuse, R178, R8 ;  /* 0x000000b28808723c */ /* 0x040fe20000001808 */
[----:B------:R-:W1:Y:S05]  /*f610*/  LDSM.16.M88.4 R176, [R214] ;  /* 0x00000000d6b0783b */ /* 0x000e6a0000000200 */
[C---:B------:R-:W-:Y:S06]  /*f620*/  HMMA.16816.F32 R12, R136.reuse, R188, R12 ;  /* 0x000000bc880c723c */ /* 0x040fec000000180c */
[C---:B------:R-:W-:Y:S01]  /*f630*/  HMMA.16816.F32 R16, R136.reuse, R190, R16 ;  /* 0x000000be8810723c */ /* 0x040fe20000001810 */
[----:B------:R-:W5:Y:S05]  /*f640*/  LDSM.16.M88.4 R188, [R213] ;  /* 0x00000000d5bc783b */ /* 0x000f6a0000000200 */
        /* <DEDUP_REMOVED lines=15> */
[----:B------:R-:W-:Y:S05]  /*f740*/  LDSM.16.M88.4 R188, [R205+0x4000] ;  /* 0x00400000cdbc783b */ /* 0x000fea0000000200 */
[C---:B--2---:R-:W-:Y:S06]  /*f750*/  HMMA.16816.F32 R28, R172.reuse, R192, R28 ;  /* 0x000000c0ac1c723c */ /* 0x044fec000000181c */
[----:B------:R-:W-:Y:S01]  /*f760*/  HMMA.16816.F32 R32, R172, R194, R32 ;  /* 0x000000c2ac20723c */ /* 0x000fe20000001820 */
[----:B------:R-:W1:Y:S04]  /*f770*/  LDSM.16.M88.4 R172, [R202+0xd000] ;  /* 0x00d00000caac783b */ /* 0x000e680000000200 */
[----:B------:R-:W2:Y:S01]  /*f780*/  LDSM.16.M88.4 R192, [R201+0x4000] ;  /* 0x00400000c9c0783b */ /* 0x000ea20000000200 */
        /* <DEDUP_REMOVED lines=9> */
[C---:B------:R-:W-:Y:S06]  /*f820*/  HMMA.16816.F32 R28, R136.reuse, R176, R28 ;  /* 0x000000b0881c723c */ /* 0x040fec000000181c */
        /* <DEDUP_REMOVED lines=15> */
[----:B------:R-:W-:Y:S01]  /*f920*/  LDSM.16.M88.4 R188, [R210] ;  /* 0x00000000d2bc783b */ /* 0x000fe20000000200 */
[C---:B-----5:R-:W-:Y:S06]  /*f930*/  HMMA.16816.F32 R4, R172.reuse, R176, R4 ;  /* 0x000000b0ac04723c */ /* 0x060fec0000001804 */
[C---:B------:R-:W-:Y:S01]  /*f940*/  HMMA.16816.F32 R8, R172.reuse, R178, R8 ;  /* 0x000000b2ac08723c */ /* 0x040fe20000001808 */
[----:B------:R-:W1:Y:S05]  /*f950*/  LDSM.16.M88.4 R176, [R211] ;  /* 0x00000000d3b0783b */ /* 0x000e6a0000000200 */
[C---:B--2---:R-:W-:Y:S06]  /*f960*/  HMMA.16816.F32 R12, R172.reuse, R192, R12 ;  /* 0x000000c0ac0c723c */ /* 0x044fec000000180c */
[C---:B------:R-:W-:Y:S01]  /*f970*/  HMMA.16816.F32 R16, R172.reuse, R194, R16 ;  /* 0x000000c2ac10723c */ /* 0x040fe20000001810 */
[----:B------:R-:W2:Y:S05]  /*f980*/  LDSM.16.M88.4 R192, [R209] ;  /* 0x00000000d1c0783b */ /* 0x000eaa0000000200 */
        /* <DEDUP_REMOVED lines=21> */
[C---:B------:R-:W-:Y:S06]  /*fae0*/  HMMA.16816.F32 R8, R172.reuse, R186, R8 ;  /* 0x000000baac08723c */ /* 0x040fec0000001808 */
[C---:B-1----:R-:W-:Y:S06]  /*faf0*/  HMMA.16816.F32 R12, R172.reuse, R176, R12 ;  /* 0x000000b0ac0c723c */ /* 0x042fec000000180c */
[C---:B------:R-:W-:Y:S06]  /*fb00*/  HMMA.16816.F32 R16, R172.reuse, R178, R16 ;  /* 0x000000b2ac10723c */ /* 0x040fec0000001810 */
[C---:B-----5:R-:W-:Y:S06]  /*fb10*/  HMMA.16816.F32 R20, R172.reuse, R188, R20 ;  /* 0x000000bcac14723c */ /* 0x060fec0000001814 */
[C---:B------:R-:W-:Y:S06]  /*fb20*/  HMMA.16816.F32 R24, R172.reuse, R190, R24 ;  /* 0x000000beac18723c */ /* 0x040fec0000001818 */
[C---:B--2---:R-:W-:Y:S06]  /*fb30*/  HMMA.16816.F32 R28, R172.reuse, R192, R28 ;  /* 0x000000c0ac1c723c */ /* 0x044fec000000181c */
[----:B------:R-:W-:Y:S01]  /*fb40*/  HMMA.16816.F32 R32, R172, R194, R32 ;  /* 0x000000c2ac20723c */ /* 0x000fe20000001820 */
[----:B------:R-:W1:Y:S05]  /*fb50*/  LDSM.16.M88.4 R172, [R201+0x6800] ;  /* 0x00680000c9ac783b */ /* 0x000e6a0000000200 */
[C---:B---3--:R-:W-:Y:S06]  /*fb60*/  HMMA.16816.F32 R4, R136.reuse, R180, R4 ;  /* 0x000000b48804723c */ /* 0x048fec0000001804 */
[C---:B------:R-:W-:Y:S11]  /*fb70*/  HMMA.16816.F32 R8, R136.reuse, R182, R8 ;  /* 0x000000b68808723c */ /* 0x040ff60000001808 */
[----:B------:R-:W-:Y:S07]  /*fb80*/  @!UPT UIADD3 URZ, URZ, URZ, URZ ;  /* 0x0000003f3f3ff290 */ /* 0x000fee000fffe03f */
[----:B------:R-:W-:Y:S01]  /*fb90*/  FMUL.FTZ R4, R4, UR5 ;  /* 0x0000000504047c20 */ /* 0x000fe20008410000 */
[----:B------:R-:W-:Y:S01]  /*fba0*/  FMUL.FTZ R6, R6, UR5 ;  /* 0x0000000506067c20 */ /* 0x000fe20008410000 */
[----:B------:R-:W-:Y:S01]  /*fbb0*/  FMUL.FTZ R5, R5, UR5 ;  /* 0x0000000505057c20 */ /* 0x000fe20008410000 */
[----:B------:R-:W-:Y:S01]  /*fbc0*/  FMUL.FTZ R178, R7, UR5 ;  /* 0x0000000507b27c20 */ /* 0x000fe20008410000 */
[----:B------:R-:W2:Y:S02]  /*fbd0*/  MUFU.TANH R176, R4 ;  /* 0x0000000400b07308 */ /* 0x000ea40000002400 */
[----:B------:R-:W-:Y:S01]  /*fbe0*/  FMUL.FTZ R8, R8, UR5 ;  /* 0x0000000508087c20 */ /* 0x000fe20008410000 */
[----:B------:R-:W-:Y:S01]  /*fbf0*/  FMUL.FTZ R10, R10, UR5 ;  /* 0x000000050a0a7c20 */ /* 0x000fe20008410000 */
[----:B------:R-:W-:Y:S01]  /*fc00*/  FMUL.FTZ R9, R9, UR5 ;  /* 0x0000000509097c20 */ /* 0x000fe20008410000 */
[----:B------:R-:W-:Y:S01]  /*fc10*/  FMUL.FTZ R11, R11, UR5 ;  /* 0x000000050b0b7c20 */ /* 0x000fe20008410000 */
[C---:B-1----:R-:W-:Y:S04]  /*fc20*/  HMMA.16816.F32 R12, R136.reuse, R172, R12 ;  /* 0x000000ac880c723c */ /* 0x042fe8000000180c */
[----:B------:R-:W1:Y:S02]  /*fc30*/  MUFU.TANH R177, R6 ;  /* 0x0000000600b17308 */ /* 0x000e640000002400 */
[C---:B------:R-:W-:Y:S08]  /*fc40*/  HMMA.16816.F32 R16, R136.reuse, R174, R16 ;  /* 0x000000ae8810723c */ /* 0x040ff00000001810 */
[----:B------:R3:W4:Y:S10]  /*fc50*/  MUFU.TANH R181, R5 ;  /* 0x0000000500b57308 */ /* 0x0007340000002400 */
[----:B------:R-:W-:Y:S01]  /*fc60*/  MUFU.TANH R173, R8 ;  /* 0x0000000800ad7308 */ /* 0x000fe20000002400 */
[----:B------:R-:W-:Y:S09]  /*fc70*/  FMUL.FTZ R12, R12, UR5 ;  /* 0x000000050c0c7c20 */ /* 0x000ff20008410000 */
[----:B------:R-:W-:Y:S01]  /*fc80*/  MUFU.TANH R180, R10 ;  /* 0x0000000a00b47308 */ /* 0x000fe20000002400 */
[----:B---3--:R-:W3:Y:S01]  /*fc90*/  LDSM.16.M88.4 R4, [R201+0x7000] ;  /* 0x00700000c904783b */ /* 0x008ee20000000200 */
[----:B------:R-:W-:Y:S01]  /*fca0*/  FMUL.FTZ R13, R13, UR5 ;  /* 0x000000050d0d7c20 */ /* 0x000fe20008410000 */
[----:B------:R-:W-:Y:S01]  /*fcb0*/  FMUL.FTZ R14, R14, UR5 ;  /* 0x000000050e0e7c20 */ /* 0x000fe20008410000 */
[----:B------:R-:W-:Y:S01]  /*fcc0*/  FMUL.FTZ R15, R15, UR5 ;  /* 0x000000050f0f7c20 */ /* 0x000fe20008410000 */
[----:B------:R-:W-:Y:S01]  /*fcd0*/  FMUL.FTZ R16, R16, UR5 ;  /* 0x0000000510107c20 */ /* 0x000fe20008410000 */
[----:B------:R-:W-:Y:S01]  /*fce0*/  FMUL.FTZ R18, R18, UR5 ;  /* 0x0000000512127c20 */ /* 0x000fe20008410000 */
[----:B------:R-:W-:Y:S03]  /*fcf0*/  FMUL.FTZ R17, R17, UR5 ;  /* 0x0000000511117c20 */ /* 0x000fe60008410000 */
[----:B------:R-:W-:Y:S01]  /*fd00*/  MUFU.TANH R179, R9 ;  /* 0x0000000900b37308 */ /* 0x000fe20000002400 */
[----:B------:R-:W-:Y:S09]  /*fd10*/  FMUL.FTZ R19, R19, UR5 ;  /* 0x0000000513137c20 */ /* 0x000ff20008410000 */
[----:B------:R5:W-:Y:S10]  /*fd20*/  MUFU.TANH R172, R11 ;  /* 0x0000000b00ac7308 */ /* 0x000bf40000002400 */
[----:B------:R-:W-:Y:S10]  /*fd30*/  MUFU.TANH R174, R12 ;  /* 0x0000000c00ae7308 */ /* 0x000ff40000002400 */
[----:B------:R2:W-:Y:S01]  /*fd40*/  MUFU.TANH R175, R13 ;  /* 0x0000000d00af7308 */ /* 0x0005e20000002400 */
[----:B-----5:R-:W5:Y:S01]  /*fd50*/  LDSM.16.M88.4 R8, [R201+0x7800] ;  /* 0x00780000c908783b */ /* 0x020f620000000200 */
[----:B------:R-:W-:Y:S08]  /*fd60*/  DEPBAR.LE SB0, 0x0 ;  /* 0x000080000000791a */ /* 0x000ff00000000000 */
[----:B------:R-:W-:Y:S01]  /*fd70*/  MUFU.TANH R183, R14 ;  /* 0x0000000e00b77308 */ /* 0x000fe20000002400 */
[----:B------:R-:W-:Y:S01]  /*fd80*/  BAR.SYNC.DEFER_BLOCKING 0x0 ;  /* 0x0000000000007b1d */ /* 0x000fe20000010000 */
[C---:B---3--:R-:W-:Y:S08]  /*fd90*/  HMMA.16816.F32 R20, R136.reuse, R4, R20 ;  /* 0x000000048814723c */ /* 0x048ff00000001814 */
[----:B------:R3:W-:Y:S03]  /*fda0*/  MUFU.TANH R182, R15 ;  /* 0x0000000f00b67308 */ /* 0x0007e60000002400 */
[----:B------:R-:W-:Y:S01]  /*fdb0*/  IMAD.U32 R4, RZ, RZ, UR11 ;  /* 0x0000000bff047e24 */ /* 0x000fe2000f8e00ff */
[C---:B------:R-:W-:Y:S03]  /*fdc0*/  HMMA.16816.F32 R24, R136.reuse, R6, R24 ;  /* 0x000000068818723c */ /* 0x040fe60000001818 */
[----:B--2---:R-:W-:Y:S01]  /*fdd0*/  IMAD.WIDE.U32 R12, R2, UR8, RZ ;  /* 0x00000008020c7c25 */ /* 0x004fe2000f8e00ff */
[----:B------:R-:W-:Y:S02]  /*fde0*/  LEA R4, P1, R4, R230, 0x6 ;  /* 0x000000e604047211 */ /* 0x000fe400078230ff */
[----:B------:R-:W2:Y:S02]  /*fdf0*/  MUFU.TANH R178, R178 ;  /* 0x000000b200b27308 */ /* 0x000ea40000002400 */
[----:B------:R-:W-:Y:S03]  /*fe00*/  LEA.HI.X.SX32 R5, R3, R231, 0x6, P1 ;  /* 0x000000e703057211 */ /* 0x000fe600008f36ff */
[----:B------:R-:W-:Y:S02]  /*fe10*/  LEA.HI.X.SX32 R3, R0, R237, 0x6, P0 ;  /* 0x000000ed00037211 */ /* 0x000fe400000f36ff */
[----:B------:R-:W-:Y:S03]  /*fe20*/  IMAD R5, R5, UR8, RZ ;  /* 0x0000000805057c24 */ /* 0x000fe6000f8e02ff */
[----:B------:R-:W2:Y:S01]  /*fe30*/  MUFU.TANH R184, R16 ;  /* 0x0000001000b87308 */ /* 0x000ea20000002400 */
[----:B---3--:R-:W-:Y:S01]  /*fe40*/  IMAD.WIDE.U32 R14, R4, UR8, RZ ;  /* 0x00000008040e7c25 */ /* 0x008fe2000f8e00ff */
[-C--:B------:R-:W-:Y:S03]  /*fe50*/  LEA R6, P0, R12, R240.reuse, 0x1 ;  /* 0x000000f00c067211 */ /* 0x080fe600078008ff */
[----:B------:R-:W-:Y:S01]  /*fe60*/  FMUL.FTZ R20, R20, UR5 ;  /* 0x0000000514147c20 */ /* 0x000fe20008410000 */
[----:B------:R-:W-:Y:S02]  /*fe70*/  IMAD R0, R3, UR8, RZ ;  /* 0x0000000803007c24 */ /* 0x000fe4000f8e02ff */
[----:B------:R-:W-:Y:S01]  /*fe80*/  FMUL.FTZ R22, R22, UR5 ;  /* 0x0000000516167c20 */ /* 0x000fe20008410000 */
[----:B------:R-:W-:Y:S01]  /*fe90*/  IMAD R5, R4, UR9, R5 ;  /* 0x0000000904057c24 */ /* 0x000fe2000f8e0205 */
[----:B------:R-:W3:Y:S01]  /*fea0*/  MUFU.TANH R186, R18 ;  /* 0x0000001200ba7308 */ /* 0x000ee20000002400 */
[C---:B-----5:R-:W-:Y:S01]  /*feb0*/  HMMA.16816.F32 R28, R136.reuse, R8, R28 ;  /* 0x00000008881c723c */ /* 0x060fe2000000181c */
[----:B------:R-:W-:Y:S01]  /*fec0*/  MOV R4, UR11 ;  /* 0x0000000b00047c02 */ /* 0x000fe20008000f00 */
[----:B------:R-:W-:Y:S02]  /*fed0*/  IMAD.U32 R3, RZ, RZ, UR11 ;  /* 0x0000000bff037e24 */ /* 0x000fe4000f8e00ff */
[----:B------:R-:W-:Y:S01]  /*fee0*/  FMUL.FTZ R21, R21, UR5 ;  /* 0x0000000515157c20 */ /* 0x000fe20008410000 */
[----:B------:R-:W-:Y:S02]  /*fef0*/  IMAD R2, R2, UR9, R0 ;  /* 0x0000000902027c24 */ /* 0x000fe4000f8e0200 */
[----:B------:R-:W-:Y:S01]  /*ff00*/  FMUL.FTZ R23, R23, UR5 ;  /* 0x0000000517177c20 */ /* 0x000fe20008410000 */
[----:B------:R-:W-:Y:S01]  /*ff10*/  IMAD.IADD R5, R15, 0x1, R5 ;  /* 0x000000010f057824 */ /* 0x000fe200078e0205 */
[----:B------:R-:W5:Y:S02]  /*ff20*/  MUFU.TANH R185, R17 ;  /* 0x0000001100b97308 */ /* 0x000f640000002400 */
[----:B------:R-:W-:Y:S01]  /*ff30*/  IMAD.IADD R2, R13, 0x1, R2 ;  /* 0x000000010d027824 */ /* 0x000fe200078e0202 */
[----:B------:R-:W-:Y:S01]  /*ff40*/  HMMA.16816.F32 R32, R136, R10, R32 ;  /* 0x0000000a8820723c */ /* 0x000fe20000001820 */
[----:B------:R-:W-:Y:S02]  /*ff50*/  IMAD.U32 R0, RZ, RZ, UR11 ;  /* 0x0000000bff007e24 */ /* 0x000fe4000f8e00ff */
[----:B------:R-:W-:Y:S01]  /*ff60*/  LEA R8, P1, R14, R240, 0x1 ;  /* 0x000000f00e087211 */ /* 0x000fe200078208ff */
[----:B------:R-:W-:Y:S01]  /*ff70*/  FMUL.FTZ R24, R24, UR5 ;  /* 0x0000000518187c20 */ /* 0x000fe20008410000 */
[-C--:B------:R-:W-:Y:S02]  /*ff80*/  LEA.HI.X R7, R12, R239.reuse, R2, 0x1, P0 ;  /* 0x000000ef0c077211 */ /* 0x080fe400000f0c02 */
[----:B------:R-:W5:Y:S01]  /*ff90*/  MUFU.TANH R187, R19 ;  /* 0x0000001300bb7308 */ /* 0x000f620000002400 */
[----:B------:R-:W-:Y:S03]  /*ffa0*/  IMAD.U32 R2, RZ, RZ, UR11 ;  /* 0x0000000bff027e24 */ /* 0x000fe6000f8e00ff */
[----:B------:R-:W-:Y:S02]  /*ffb0*/  LEA.HI.X R9, R14, R239, R5, 0x1, P1 ;  /* 0x000000ef0e097211 */ /* 0x000fe400008f0c05 */
[----:B------:R-:W-:Y:S01]  /*ffc0*/  LEA R4, P1, R4, R234, 0x6 ;  /* 0x000000ea04047211 */ /* 0x000fe200078230ff */
[----:B------:R-:W-:Y:S01]  /*ffd0*/  FMUL.FTZ R26, R26, UR5 ;  /* 0x000000051a1a7c20 */ /* 0x000fe20008410000 */
[----:B------:R-:W-:Y:S02]  /*ffe0*/  LEA R2, P0, R2, R232, 0x6 ;  /* 0x000000e802027211 */ /* 0x000fe400078030ff */
[----:B------:R-:W5:Y:S01]  /*fff0*/  MUFU.TANH R189, R20 ;  /* 0x0000001400bd7308 */ /* 0x000f620000002400 */
[----:B------:R-:W-:Y:S01]  /*10000*/  LEA.HI.X.SX32 R5, R3, R235, 0x6, P1 ;  /* 0x000000eb03057211 */ /* 0x000fe200008f36ff */
[----:B------:R-:W-:Y:S01]  /*10010*/  IMAD.WIDE.U32 R10, R4, UR8, RZ ;  /* 0x00000008040a7c25 */ /* 0x000fe2000f8e00ff */
[----:B------:R-:W-:Y:S03]  /*10020*/  LEA.HI.X.SX32 R3, R0, R233, 0x6, P0 ;  /* 0x000000e900037211 */ /* 0x000fe600000f36ff */
[----:B------:R-:W-:Y:S01]  /*10030*/  FMUL.FTZ R25, R25, UR5 ;  /* 0x0000000519197c20 */ /* 0x000fe20008410000 */
[----:B------:R-:W-:Y:S01]  /*10040*/  IMAD R0, R5, UR8, RZ ;  /* 0x0000000805007c24 */ /* 0x000fe2000f8e02ff */
[----:B------:R-:W-:Y:S02]  /*10050*/  FMNMX.FTZ R5, R176, R133, !PT ;  /* 0x00000085b0057209 */ /* 0x000fe40007810000 */
[----:B------:R-:W5:Y:S01]  /*10060*/  MUFU.TANH R193, R22 ;  /* 0x0000001600c17308 */ /* 0x000f620000002400 */
[----:B------:R-:W-:Y:S01]  /*10070*/  IMAD R12, R3, UR8, RZ ;  /* 0x00000008030c7c24 */ /* 0x000fe2000f8e02ff */
[----:B-1----:R-:W-:Y:S01]  /*10080*/  FMNMX.FTZ R3, R177, R134, !PT ;  /* 0x00000086b1037209 */ /* 0x002fe20007810000 */
[----:B------:R-:W-:Y:S01]  /*10090*/  IMAD R0, R4, UR9, R0 ;  /* 0x0000000904007c24 */ /* 0x000fe2000f8e0200 */
[----:B----4-:R-:W-:Y:S01]  /*100a0*/  FMNMX.FTZ R5, R181, R5, !PT ;  /* 0x00000005b5057209 */ /* 0x010fe20007810000 */
[----:B------:R-:W-:Y:S01]  /*100b0*/  IMAD R14, R2, UR9, R12 ;  /* 0x00000009020e7c24 */ /* 0x000fe2000f8e020c */
[----:B--2---:R-:W-:Y:S01]  /*100c0*/  FMNMX.FTZ R3, R178, R3, !PT ;  /* 0x00000003b2037209 */ /* 0x004fe20007810000 */
[----:B------:R-:W-:Y:S03]  /*100d0*/  IMAD.WIDE.U32 R12, R2, UR8, RZ ;  /* 0x00000008020c7c25 */ /* 0x000fe6000f8e00ff */
[----:B------:R-:W1:Y:S01]  /*100e0*/  MUFU.TANH R188, R21 ;  /* 0x0000001500bc7308 */ /* 0x000e620000002400 */
[----:B------:R-:W-:Y:S01]  /*100f0*/  FMNMX.FTZ R4, R173, R5, !PT ;  /* 0x00000005ad047209 */ /* 0x000fe20007810000 */
[----:B------:R-:W-:Y:S01]  /*10100*/  FMUL.FTZ R27, R27, UR5 ;  /* 0x000000051b1b7c20 */ /* 0x000fe20008410000 */
[----:B------:R-:W-:Y:S01]  /*10110*/  FMNMX.FTZ R3, R180, R3, !PT ;  /* 0x00000003b4037209 */ /* 0x000fe20007810000 */
[----:B------:R-:W-:Y:S01]  /*10120*/  FMUL.FTZ R28, R28, UR5 ;  /* 0x000000051c1c7c20 */ /* 0x000fe20008410000 */
[----:B------:R-:W-:Y:S01]  /*10130*/  FMNMX.FTZ R5, R179, R4, !PT ;  /* 0x00000004b3057209 */ /* 0x000fe20007810000 */
[----:B------:R-:W-:Y:S04]  /*10140*/  FMUL.FTZ R30, R30, UR5 ;  /* 0x000000051e1e7c20 */ /* 0x000fe80008410000 */
[----:B------:R-:W2:Y:S01]  /*10150*/  MUFU.TANH R194, R23 ;  /* 0x0000001700c27308 */ /* 0x000ea20000002400 */
[----:B------:R-:W-:Y:S01]  /*10160*/  FMNMX.FTZ R2, R172, R3, !PT ;  /* 0x00000003ac027209 */ /* 0x000fe20007810000 */
[----:B------:R-:W-:Y:S01]  /*10170*/  FMUL.FTZ R29, R29, UR5 ;  /* 0x000000051d1d7c20 */ /* 0x000fe20008410000 */
[----:B------:R-:W-:Y:S01]  /*10180*/  FMNMX.FTZ R3, R174, R5, !PT ;  /* 0x00000005ae037209 */ /* 0x000fe20007810000 */
[----:B------:R-:W-:Y:S01]  /*10190*/  IMAD.IADD R5, R11, 0x1, R0 ;  /* 0x000000010b057824 */ /* 0x000fe200078e0200 */
[----:B------:R-:W-:Y:S01]  /*101a0*/  LEA R4, P0, R10, R240, 0x1 ;  /* 0x000000f00a047211 */ /* 0x000fe200078008ff */
[----:B------:R-:W-:Y:S01]  /*101b0*/  FMUL.FTZ R31, R31, UR5 ;  /* 0x000000051f1f7c20 */ /* 0x000fe20008410000 */
[----:B------:R-:W-:Y:S03]  /*101c0*/  FMNMX.FTZ R0, R183, R2, !PT ;  /* 0x00000002b7007209 */ /* 0x000fe60007810000 */
[----:B------:R-:W4:Y:S01]  /*101d0*/  MUFU.TANH R192, R24 ;  /* 0x0000001800c07308 */ /* 0x000f220000002400 */
[----:B------:R-:W-:Y:S01]  /*101e0*/  FMNMX.FTZ R11, R175, R3, !PT ;  /* 0x00000003af0b7209 */ /* 0x000fe20007810000 */
[----:B------:R-:W-:Y:S01]  /*101f0*/  FMUL.FTZ R32, R32, UR5 ;  /* 0x0000000520207c20 */ /* 0x000fe20008410000 */
[----:B------:R-:W-:Y:S01]  /*10200*/  LEA.HI.X R5, R10, R239, R5, 0x1, P0 ;  /* 0x000000ef0a057211 */ /* 0x000fe200000f0c05 */
[----:B------:R-:W-:Y:S01]  /*10210*/  FMUL.FTZ R34, R34, UR5 ;  /* 0x0000000522227c20 */ /* 0x000fe20008410000 */
[----:B------:R-:W-:Y:S01]  /*10220*/  FMNMX.FTZ R10, R182, R0, !PT ;  /* 0x00000000b60a7209 */ /* 0x000fe20007810000 */
[----:B------:R-:W-:Y:S01]  /*10230*/  FMUL.FTZ R0, R35, UR5 ;  /* 0x0000000523007c20 */ /* 0x000fe20008410000 */
[----:B------:R-:W-:Y:S03]  /*10240*/  FMNMX.FTZ R11, R184, R11, !PT ;  /* 0x0000000bb80b7209 */ /* 0x000fe60007810000 */
[----:B------:R-:W4:Y:S01]  /*10250*/  MUFU.TANH R195, R26 ;  /* 0x0000001a00c37308 */ /* 0x000f220000002400 */
[----:B---3--:R-:W-:Y:S01]  /*10260*/  FMNMX.FTZ R10, R186, R10, !PT ;  /* 0x0000000aba0a7209 */ /* 0x008fe20007810000 */
[----:B------:R-:W-:Y:S01]  /*10270*/  FMUL.FTZ R33, R33, UR5 ;  /* 0x0000000521217c20 */ /* 0x000fe20008410000 */
[----:B-----5:R-:W-:Y:S01]  /*10280*/  FMNMX.FTZ R11, R185, R11, !PT ;  /* 0x0000000bb90b7209 */ /* 0x020fe20007810000 */
[----:B------:R-:W-:Y:S01]  /*10290*/  IMAD.IADD R14, R13, 0x1, R14 ;  /* 0x000000010d0e7824 */ /* 0x000fe200078e020e */
[----:B------:R-:W-:Y:S02]  /*102a0*/  FMNMX.FTZ R10, R187, R10, !PT ;  /* 0x0000000abb0a7209 */ /* 0x000fe40007810000 */
[----:B------:R-:W-:Y:S03]  /*102b0*/  FMNMX.FTZ R11, R189, R11, !PT ;  /* 0x0000000bbd0b7209 */ /* 0x000fe60007810000 */
[----:B------:R-:W3:Y:S01]  /*102c0*/  MUFU.TANH R190, R25 ;  /* 0x0000001900be7308 */ /* 0x000ee20000002400 */
[----:B------:R-:W-:Y:S02]  /*102d0*/  FMNMX.FTZ R10, R193, R10, !PT ;  /* 0x0000000ac10a7209 */ /* 0x000fe40007810000 */
[----:B-1----:R-:W-:Y:S02]  /*102e0*/  FMNMX.FTZ R11, R188, R11, !PT ;  /* 0x0000000bbc0b7209 */ /* 0x002fe40007810000 */
[----:B------:R-:W-:Y:S02]  /*102f0*/  LEA R2, P0, R12, R240, 0x1 ;  /* 0x000000f00c027211 */ /* 0x000fe400078008ff */
[----:B--2---:R-:W-:Y:S03]  /*10300*/  FMNMX.FTZ R10, R194, R10, !PT ;  /* 0x0000000ac20a7209 */ /* 0x004fe60007810000 */
[----:B------:R-:W1:Y:S01]  /*10310*/  MUFU.TANH R191, R27 ;  /* 0x0000001b00bf7308 */ /* 0x000e620000002400 */
[----:B----4-:R-:W-:Y:S02]  /*10320*/  FMNMX.FTZ R11, R192, R11, !PT ;  /* 0x0000000bc00b7209 */ /* 0x010fe40007810000 */
[----:B------:R-:W-:Y:S02]  /*10330*/  LEA.HI.X R3, R12, R239, R14, 0x1, P0 ;  /* 0x000000ef0c037211 */ /* 0x000fe400000f0c0e */
[----:B------:R-:W-:Y:S02]  /*10340*/  FMNMX.FTZ R10, R195, R10, !PT ;  /* 0x0000000ac30a7209 */ /* 0x000fe40007810000 */
[----:B------:R-:W-:Y:S03]  /*10350*/  ISETP.LT.AND P0, PT, RZ, UR12, PT ;  /* 0x0000000cff007c0c */ /* 0x000fe6000bf01270 */
[----:B------:R-:W2:Y:S01]  /*10360*/  MUFU.TANH R226, R28 ;  /* 0x0000001c00e27308 */ /* 0x000ea20000002400 */
[----:B---3--:R-:W-:Y:S09]  /*10370*/  FMNMX.FTZ R11, R190, R11, !PT ;  /* 0x0000000bbe0b7209 */ /* 0x008ff20007810000 */
[----:B------:R-:W-:Y:S01]  /*10380*/  MUFU.TANH R228, R30 ;  /* 0x0000001e00e47308 */ /* 0x000fe20000002400 */
[----:B-1----:R-:W-:Y:S09]  /*10390*/  FMNMX.FTZ R10, R191, R10, !PT ;  /* 0x0000000abf0a7209 */ /* 0x002ff20007810000 */
[----:B------:R-:W1:Y:S01]  /*103a0*/  MUFU.TANH R224, R29 ;  /* 0x0000001d00e07308 */ /* 0x000e620000002400 */
[----:B--2---:R-:W-:Y:S09]  /*103b0*/  FMNMX.FTZ R11, R226, R11, !PT ;  /* 0x0000000be20b7209 */ /* 0x004ff20007810000 */
[----:B------:R2:W-:Y:S10]  /*103c0*/  MUFU.TANH R136, R0 ;  /* 0x0000000000887308 */ /* 0x0005f40000002400 */
[----:B------:R-:W3:Y:S01]  /*103d0*/  MUFU.TANH R227, R31 ;  /* 0x0000001f00e37308 */ /* 0x000ee20000002400 */
[----:B-1----:R-:W-:Y:S09]  /*103e0*/  FMNMX.FTZ R132, R224, R11, !PT ;  /* 0x0000000be0847209 */ /* 0x002ff20007810000 */
[----:B------:R-:W1:Y:S01]  /*103f0*/  MUFU.TANH R225, R32 ;  /* 0x0000002000e17308 */ /* 0x000e620000002400 */
[----:B--2---:R-:W-:Y:S09]  /*10400*/  FMNMX.FTZ R0, R228, R10, !PT ;  /* 0x0000000ae4007209 */ /* 0x004ff20007810000 */
[----:B------:R-:W2:Y:S01]  /*10410*/  MUFU.TANH R135, R34 ;  /* 0x0000002200877308 */ /* 0x000ea20000002400 */
[----:B---3--:R-:W-:Y:S09]  /*10420*/  FMNMX.FTZ R0, R227, R0, !PT ;  /* 0x00000000e3007209 */ /* 0x008ff20007810000 */
[----:B------:R-:W3:Y:S01]  /*10430*/  MUFU.TANH R139, R33 ;  /* 0x00000021008b7308 */ /* 0x000ee20000002400 */
[----:B-1----:R-:W-:Y:S02]  /*10440*/  FMNMX.FTZ R132, R225, R132, !PT ;  /* 0x00000084e1847209 */ /* 0x002fe40007810000 */
[----:B--2---:R-:W-:Y:S02]  /*10450*/  FMNMX.FTZ R0, R135, R0, !PT ;  /* 0x0000000087007209 */ /* 0x004fe40007810000 */
[----:B---3--:R-:W-:Y:S01]  /*10460*/  FMNMX.FTZ R132, R139, R132, !PT ;  /* 0x000000848b847209 */ /* 0x008fe20007810000 */
[----:B------:R-:W-:Y:S06]  /*10470*/  @P0 BRA `(.L_x_649) ;  /* 0xffffffd8004c0947 */ /* 0x000fec000383ffff */
.L_x_648:
[----:B-1----:R-:W1:Y:S01]  /*10480*/  SHFL.BFLY PT, R3, R132, 0x2, 0x1f ;  /* 0x0c401f0084037f89 */ /* 0x002e6200000e0000 */
[----:B------:R-:W-:Y:S01]  /*10490*/  FMNMX.FTZ R0, R136, R0, !PT ;  /* 0x0000000088007209 */ /* 0x000fe20007810000 */
[----:B------:R-:W-:Y:S06]  /*104a0*/  UIADD3 UR13, UR13, 0x1, URZ ;  /* 0x000000010d0d7890 */ /* 0x000fec000fffe03f */
[----:B------:R-:W-:Y:S08]  /*104b0*/  LDSM.16.MT88.4 R12, [R197+0x10000] ;  /* 0x01000000c50c783b */ /* 0x000ff00000004200 */
[----:B------:R-:W2:Y:S08]  /*104c0*/  SHFL.BFLY PT, R2, R0, 0x2, 0x1f ;  /* 0x0c401f0000027f89 */ /* 0x000eb000000e0000 */
[----:B------:R-:W-:Y:S08]  /*104d0*/  LDSM.16.MT88.4 R20, [R198+0x10000] ;  /* 0x01000000c614783b */ /* 0x000ff00000004200 */
[----:B------:R-:W-:Y:S01]  /*104e0*/  LDSM.16.MT88.4 R28, [R200+0x10000] ;  /* 0x01000000c81c783b */ /* 0x000fe20000004200 */
[----:B-1----:R-:W-:Y:S07]  /*104f0*/  FMNMX.FTZ R132, R132, R3, !PT ;  /* 0x0000000384847209 */ /* 0x002fee0007810000 */
[----:B------:R-:W1:Y:S01]  /*10500*/  SHFL.BFLY PT, R4, R132, 0x1, 0x1f ;  /* 0x0c201f0084047f89 */ /* 0x000e6200000e0000 */
[----:B--2---:R-:W-:Y:S07]  /*10510*/  FMNMX.FTZ R0, R0, R2, !PT ;  /* 0x0000000200007209 */ /* 0x004fee0007810000 */
[----:B------:R-:W2:Y:S01]  /*10520*/  SHFL.BFLY PT, R3, R0, 0x1, 0x1f ;  /* 0x0c201f0000037f89 */ /* 0x000ea200000e0000 */
[----:B-1----:R-:W-:Y:S04]  /*10530*/  FMNMX.FTZ R132, R132, R4, !PT ;  /* 0x0000000484847209 */ /* 0x002fe80007810000 */
[C---:B------:R-:W-:Y:S01]  /*10540*/  FSETP.NEU.FTZ.AND P1, PT, R132.reuse, -INF , PT ;  /* 0xff8000008400780b */ /* 0x040fe20003f3d000 */
[C---:B------:R-:W-:Y:S01]  /*10550*/  FADD.FTZ R2, -R132.reuse, R133 ;  /* 0x0000008584027221 */ /* 0x040fe20000010100 */
[----:B------:R-:W-:Y:S01]  /*10560*/  FMUL.FTZ R133, R132, UR4 ;  /* 0x0000000484857c20 */ /* 0x000fe20008410000 */
[----:B--2---:R-:W-:Y:S02]  /*10570*/  FMNMX.FTZ R3, R0, R3, !PT ;  /* 0x0000000300037209 */ /* 0x004fe40007810000 */
[----:B------:R-:W-:Y:S02]  /*10580*/  FMUL.FTZ R2, R2, UR4 ;  /* 0x0000000402027c20 */ /* 0x000fe40008410000 */
[----:B------:R-:W-:Y:S02]  /*10590*/  FSEL R133, R133, RZ, P1 ;  /* 0x000000ff85857208 */ /* 0x000fe40000800000 */
[C---:B------:R-:W-:Y:S01]  /*105a0*/  FSETP.NEU.FTZ.AND P1, PT, R3.reuse, -INF , PT ;  /* 0xff8000000300780b */ /* 0x040fe20003f3d000 */
[C---:B------:R-:W-:Y:S01]  /*105b0*/  FADD.FTZ R0, -R3.reuse, R134 ;  /* 0x0000008603007221 */ /* 0x040fe20000010100 */
[----:B------:R-:W-:Y:S01]  /*105c0*/  FMUL.FTZ R134, R3, UR4 ;  /* 0x0000000403867c20 */ /* 0x000fe20008410000 */
[--C-:B------:R-:W-:Y:S01]  /*105d0*/  FFMA.FTZ R4, R176, UR4, -R133.reuse ;  /* 0x00000004b0047c23 */ /* 0x100fe20008010885 */
[--C-:B------:R-:W-:Y:S01]  /*105e0*/  FFMA.FTZ R8, R179, UR4, -R133.reuse ;  /* 0x00000004b3087c23 */ /* 0x100fe20008010885 */
[----:B------:R-:W-:Y:S01]  /*105f0*/  FMUL.FTZ R0, R0, UR4 ;  /* 0x0000000400007c20 */ /* 0x000fe20008410000 */
[----:B------:R-:W1:Y:S01]  /*10600*/  MUFU.EX2 R2, R2 ;  /* 0x0000000200027308 */ /* 0x000e620000000800 */
[----:B------:R-:W-:Y:S01]  /*10610*/  FSEL R134, R134, RZ, P1 ;  /* 0x000000ff86867208 */ /* 0x000fe20000800000 */
[--C-:B------:R-:W-:Y:S04]  /*10620*/  FFMA.FTZ R137, R174, UR4, -R133.reuse ;  /* 0x00000004ae897c23 */ /* 0x100fe80008010885 */
[--C-:B------:R-:W-:Y:S01]  /*10630*/  FFMA.FTZ R138, R182, UR4, -R134.reuse ;  /* 0x00000004b68a7c23 */ /* 0x100fe20008010886 */
[--C-:B------:R-:W-:Y:S03]  /*10640*/  FFMA.FTZ R135, R135, UR4, -R134.reuse ;  /* 0x0000000487877c23 */ /* 0x100fe60008010886 */
[----:B------:R2:W-:Y:S10]  /*10650*/  MUFU.EX2 R176, R4 ;  /* 0x0000000400b07308 */ /* 0x0005f40000000800 */
[----:B------:R-:W3:Y:S01]  /*10660*/  MUFU.EX2 R0, R0 ;  /* 0x0000000000007308 */ /* 0x000ee20000000800 */
[C---:B-1----:R-:W-:Y:S01]  /*10670*/  FMUL.FTZ R9, R2.reuse, R141 ;  /* 0x0000008d02097220 */ /* 0x042fe20000410000 */
[C---:B------:R-:W-:Y:S01]  /*10680*/  FMUL.FTZ R16, R2.reuse, R148 ;  /* 0x0000009402107220 */ /* 0x040fe20000410000 */
[C---:B------:R-:W-:Y:S01]  /*10690*/  FMUL.FTZ R17, R2.reuse, R149 ;  /* 0x0000009502117220 */ /* 0x040fe20000410000 */
[C---:B------:R-:W-:Y:S01]  /*106a0*/  FMUL.FTZ R24, R2.reuse, R156 ;  /* 0x0000009c02187220 */ /* 0x040fe20000410000 */
[C---:B------:R-:W-:Y:S01]  /*106b0*/  FMUL.FTZ R25, R2.reuse, R157 ;  /* 0x0000009d02197220 */ /* 0x040fe20000410000 */
[C---:B------:R-:W-:Y:S01]  /*106c0*/  FMUL.FTZ R32, R2.reuse, R164 ;  /* 0x000000a402207220 */ /* 0x040fe20000410000 */
[C---:B------:R-:W-:Y:S01]  /*106d0*/  FMUL.FTZ R33, R2.reuse, R165 ;  /* 0x000000a502217220 */ /* 0x040fe20000410000 */
[C---:B------:R-:W-:Y:S01]  /*106e0*/  FMUL.FTZ R36, R2.reuse, R36 ;  /* 0x0000002402247220 */ /* 0x040fe20000410000 */
[--C-:B--2---:R-:W-:Y:S01]  /*106f0*/  FFMA.FTZ R4, R181, UR4, -R133.reuse ;  /* 0x00000004b5047c23 */ /* 0x104fe20008010885 */
[C---:B------:R-:W-:Y:S01]  /*10700*/  FMUL.FTZ R37, R2.reuse, R37 ;  /* 0x0000002502257220 */ /* 0x040fe20000410000 */
[C---:B------:R-:W-:Y:S01]  /*10710*/  FMUL.FTZ R40, R2.reuse, R40 ;  /* 0x0000002802287220 */ /* 0x040fe20000410000 */
[C---:B------:R-:W-:Y:S01]  /*10720*/  FMUL.FTZ R41, R2.reuse, R41 ;  /* 0x0000002902297220 */ /* 0x040fe20000410000 */
[----:B------:R1:W2:Y:S01]  /*10730*/  MUFU.EX2 R5, R4 ;  /* 0x0000000400057308 */ /* 0x0002a20000000800 */
[C---:B------:R-:W-:Y:S01]  /*10740*/  FMUL.FTZ R44, R2.reuse, R44 ;  /* 0x0000002c022c7220 */ /* 0x040fe20000410000 */
[C---:B------:R-:W-:Y:S01]  /*10750*/  FMUL.FTZ R45, R2.reuse, R45 ;  /* 0x0000002d022d7220 */ /* 0x040fe20000410000 */
[----:B------:R-:W-:Y:S01]  /*10760*/  FMUL.FTZ R48, R2, R48 ;  /* 0x0000003002307220 */ /* 0x000fe20000410000 */
[C---:B---3--:R-:W-:Y:S01]  /*10770*/  FMUL.FTZ R6, R0.reuse, R146 ;  /* 0x0000009200067220 */ /* 0x048fe20000410000 */
[C---:B------:R-:W-:Y:S01]  /*10780*/  FMUL.FTZ R7, R0.reuse, R147 ;  /* 0x0000009300077220 */ /* 0x040fe20000410000 */
[C---:B------:R-:W-:Y:S01]  /*10790*/  FMUL.FTZ R10, R0.reuse, R142 ;  /* 0x0000008e000a7220 */ /* 0x040fe20000410000 */
[C---:B------:R-:W-:Y:S01]  /*107a0*/  FMUL.FTZ R11, R0.reuse, R143 ;  /* 0x0000008f000b7220 */ /* 0x040fe20000410000 */
[C---:B------:R-:W-:Y:S01]  /*107b0*/  FMUL.FTZ R18, R0.reuse, R150 ;  /* 0x0000009600127220 */ /* 0x040fe20000410000 */
[C---:B------:R-:W-:Y:S01]  /*107c0*/  FMUL.FTZ R19, R0.reuse, R151 ;  /* 0x0000009700137220 */ /* 0x040fe20000410000 */
[C---:B------:R-:W-:Y:S01]  /*107d0*/  FMUL.FTZ R26, R0.reuse, R158 ;  /* 0x0000009e001a7220 */ /* 0x040fe20000410000 */
[C---:B------:R-:W-:Y:S01]  /*107e0*/  FMUL.FTZ R27, R0.reuse, R159 ;  /* 0x0000009f001b7220 */ /* 0x040fe20000410000 */
[----:B------:R-:W-:Y:S01]  /*107f0*/  LDSM.16.MT88.4 R148, [R197+0x12000] ;  /* 0x01200000c594783b */ /* 0x000fe20000004200 */
[C---:B------:R-:W-:Y:S01]  /*10800*/  FMUL.FTZ R34, R0.reuse, R166 ;  /* 0x000000a600227220 */ /* 0x040fe20000410000 */
[C---:B------:R-:W-:Y:S01]  /*10810*/  FMUL.FTZ R35, R0.reuse, R167 ;  /* 0x000000a700237220 */ /* 0x040fe20000410000 */
[C---:B------:R-:W-:Y:S01]  /*10820*/  FMUL.FTZ R38, R0.reuse, R38 ;  /* 0x0000002600267220 */ /* 0x040fe20000410000 */
[C---:B------:R-:W-:Y:S01]  /*10830*/  FMUL.FTZ R39, R0.reuse, R39 ;  /* 0x0000002700277220 */ /* 0x040fe20000410000 */
[--C-:B-1----:R-:W-:Y:S01]  /*10840*/  FFMA.FTZ R4, R177, UR4, -R134.reuse ;  /* 0x00000004b1047c23 */ /* 0x102fe20008010886 */
[----:B--2---:R-:W-:Y:S01]  /*10850*/  MOV R177, R5 ;  /* 0x0000000500b17202 */ /* 0x004fe20000000f00 */
[C---:B------:R-:W-:Y:S01]  /*10860*/  FMUL.FTZ R42, R0.reuse, R42 ;  /* 0x0000002a002a7220 */ /* 0x040fe20000410000 */
[----:B------:R1:W2:Y:S01]  /*10870*/  MUFU.EX2 R5, R8 ;  /* 0x0000000800057308 */ /* 0x0002a20000000800 */
[C---:B------:R-:W-:Y:S01]  /*10880*/  FMUL.FTZ R43, R0.reuse, R43 ;  /* 0x0000002b002b7220 */ /* 0x040fe20000410000 */
[C---:B------:R-:W-:Y:S01]  /*10890*/  FMUL.FTZ R46, R0.reuse, R46 ;  /* 0x0000002e002e7220 */ /* 0x040fe20000410000 */
[----:B------:R-:W-:Y:S01]  /*108a0*/  FMUL.FTZ R47, R0, R47 ;  /* 0x0000002f002f7220 */ /* 0x000fe20000410000 */
[----:B------:R-:W-:Y:S01]  /*108b0*/  FMUL.FTZ R49, R2, R49 ;  /* 0x0000003102317220 */ /* 0x000fe20000410000 */
[C---:B------:R-:W-:Y:S01]  /*108c0*/  FMUL.FTZ R50, R0.reuse, R50 ;  /* 0x0000003200327220 */ /* 0x040fe20000410000 */
[----:B------:R-:W-:Y:S01]  /*108d0*/  FMUL.FTZ R51, R0, R51 ;  /* 0x0000003300337220 */ /* 0x000fe20000410000 */
[C---:B------:R-:W-:Y:S03]  /*108e0*/  FMUL.FTZ R52, R2.reuse, R52 ;  /* 0x0000003402347220 */ /* 0x040fe60000410000 */
[----:B------:R3:W-:Y:S01]  /*108f0*/  MUFU.EX2 R181, R4 ;  /* 0x0000000400b57308 */ /* 0x0007e20000000800 */
        /* <DEDUP_REMOVED lines=8> */
[C---:B-1----:R-:W-:Y:S01]  /*10980*/  FMUL.FTZ R8, R2.reuse, R140 ;  /* 0x0000008c02087220 */ /* 0x042fe20000410000 */
[----:B------:R-:W-:Y:S01]  /*10990*/  FMUL.FTZ R61, R2, R61 ;  /* 0x0000003d023d7220 */ /* 0x000fe20000410000 */
[----:B------:R-:W1:Y:S01]  /*109a0*/  LDSM.16.MT88.4 R140, [R199+0x10000] ;  /* 0x01000000c78c783b */ /* 0x000e620000004200 */
[C---:B------:R-:W-:Y:S01]  /*109b0*/  FMUL.FTZ R62, R0.reuse, R62 ;  /* 0x0000003e003e7220 */ /* 0x040fe20000410000 */
[----:B------:R-:W-:Y:S01]  /*109c0*/  FMUL.FTZ R63, R0, R63 ;  /* 0x0000003f003f7220 */ /* 0x000fe20000410000 */
[C---:B------:R-:W-:Y:S01]  /*109d0*/  FMUL.FTZ R64, R2.reuse, R64 ;  /* 0x0000004002407220 */ /* 0x040fe20000410000 */
[----:B------:R-:W-:Y:S01]  /*109e0*/  FMUL.FTZ R65, R2, R65 ;  /* 0x0000004102417220 */ /* 0x000fe20000410000 */
[----:B------:R-:W-:Y:S01]  /*109f0*/  FMUL.FTZ R66, R0, R66 ;  /* 0x0000004200427220 */ /* 0x000fe20000410000 */
[--C-:B---3--:R-:W-:Y:S01]  /*10a00*/  FFMA.FTZ R4, R178, UR4, -R134.reuse ;  /* 0x00000004b2047c23 */ /* 0x108fe20008010886 */
[----:B------:R-:W-:Y:S01]  /*10a10*/  FMUL.FTZ R67, R0, R67 ;  /* 0x0000004300437220 */ /* 0x000fe20000410000 */
[----:B------:R3:W-:Y:S01]  /*10a20*/  MUFU.EX2 R251, R137 ;  /* 0x0000008900fb7308 */ /* 0x0007e20000000800 */
[C---:B------:R-:W-:Y:S01]  /*10a30*/  FMUL.FTZ R68, R2.reuse, R68 ;  /* 0x0000004402447220 */ /* 0x040fe20000410000 */
[----:B------:R-:W-:Y:S01]  /*10a40*/  FMUL.FTZ R69, R2, R69 ;  /* 0x0000004502457220 */ /* 0x000fe20000410000 */
[C---:B------:R-:W-:Y:S01]  /*10a50*/  FMUL.FTZ R70, R0.reuse, R70 ;  /* 0x0000004600467220 */ /* 0x040fe20000410000 */
[----:B------:R-:W-:Y:S01]  /*10a60*/  FMUL.FTZ R71, R0, R71 ;  /* 0x0000004700477220 */ /* 0x000fe20000410000 */
[C---:B------:R-:W-:Y:S01]  /*10a70*/  FMUL.FTZ R72, R2.reuse, R72 ;  /* 0x0000004802487220 */ /* 0x040fe20000410000 */
[----:B------:R-:W-:Y:S01]  /*10a80*/  FMUL.FTZ R73, R2, R73 ;  /* 0x0000004902497220 */ /* 0x000fe20000410000 */
[C---:B------:R-:W-:Y:S03]  /*10a90*/  FMUL.FTZ R74, R0.reuse, R74 ;  /* 0x0000004a004a7220 */ /* 0x040fe60000410000 */
[----:B------:R4:W5:Y:S01]  /*10aa0*/  MUFU.EX2 R178, R4 ;  /* 0x0000000400b27308 */ /* 0x0009620000000800 */
        /* <DEDUP_REMOVED lines=8> */
[--C-:B---3--:R-:W-:Y:S01]  /*10b30*/  FFMA.FTZ R137, R175, UR4, -R133.reuse ;  /* 0x00000004af897c23 */ /* 0x108fe20008010885 */
[----:B------:R-:W-:Y:S01]  /*10b40*/  FMUL.FTZ R83, R0, R83 ;  /* 0x0000005300537220 */ /* 0x000fe20000410000 */
[C---:B------:R-:W-:Y:S01]  /*10b50*/  FMUL.FTZ R84, R2.reuse, R84 ;  /* 0x0000005402547220 */ /* 0x040fe20000410000 */
[----:B------:R-:W-:Y:S01]  /*10b60*/  FMUL.FTZ R85, R2, R85 ;  /* 0x0000005502557220 */ /* 0x000fe20000410000 */
[----:B------:R3:W-:Y:S01]  /*10b70*/  MUFU.EX2 R250, R137 ;  /* 0x0000008900fa7308 */ /* 0x0007e20000000800 */
[C---:B------:R-:W-:Y:S01]  /*10b80*/  FMUL.FTZ R86, R0.reuse, R86 ;  /* 0x0000005600567220 */ /* 0x040fe20000410000 */
[----:B------:R-:W-:Y:S01]  /*10b90*/  FMUL.FTZ R87, R0, R87 ;  /* 0x0000005700577220 */ /* 0x000fe20000410000 */
[C---:B------:R-:W-:Y:S01]  /*10ba0*/  FMUL.FTZ R88, R2.reuse, R88 ;  /* 0x0000005802587220 */ /* 0x040fe20000410000 */
[--C-:B----4-:R-:W-:Y:S01]  /*10bb0*/  FFMA.FTZ R4, R173, UR4, -R133.reuse ;  /* 0x00000004ad047c23 */ /* 0x110fe20008010885 */
[----:B------:R-:W-:Y:S01]  /*10bc0*/  FMUL.FTZ R89, R2, R89 ;  /* 0x0000005902597220 */ /* 0x000fe20000410000 */
[C---:B------:R-:W-:Y:S01]  /*10bd0*/  FMUL.FTZ R90, R0.reuse, R90 ;  /* 0x0000005a005a7220 */ /* 0x040fe20000410000 */
[----:B------:R-:W-:Y:S03]  /*10be0*/  FMUL.FTZ R91, R0, R91 ;  /* 0x0000005b005b7220 */ /* 0x000fe60000410000 */
[----:B------:R4:W1:Y:S01]  /*10bf0*/  MUFU.EX2 R173, R4 ;  /* 0x0000000400ad7308 */ /* 0x0008620000000800 */
        /* <DEDUP_REMOVED lines=8> */
[--C-:B---3--:R-:W-:Y:S01]  /*10c80*/  FFMA.FTZ R137, R183, UR4, -R134.reuse ;  /* 0x00000004b7897c23 */ /* 0x108fe20008010886 */
[C---:B------:R-:W-:Y:S01]  /*10c90*/  FMUL.FTZ R100, R2.reuse, R100 ;  /* 0x0000006402647220 */ /* 0x040fe20000410000 */
[----:B------:R-:W-:Y:S01]  /*10ca0*/  FMUL.FTZ R101, R2, R101 ;  /* 0x0000006502657220 */ /* 0x000fe20000410000 */
[C---:B------:R-:W-:Y:S01]  /*10cb0*/  FMUL.FTZ R102, R0.reuse, R102 ;  /* 0x0000006600667220 */ /* 0x040fe20000410000 */
[----:B------:R3:W-:Y:S01]  /*10cc0*/  MUFU.EX2 R249, R137 ;  /* 0x0000008900f97308 */ /* 0x0007e20000000800 */
[----:B------:R-:W-:Y:S01]  /*10cd0*/  FMUL.FTZ R103, R0, R103 ;  /* 0x0000006700677220 */ /* 0x000fe20000410000 */
[C---:B------:R-:W-:Y:S01]  /*10ce0*/  FMUL.FTZ R104, R2.reuse, R104 ;  /* 0x0000006802687220 */ /* 0x040fe20000410000 */
[----:B------:R-:W-:Y:S01]  /*10cf0*/  FMUL.FTZ R105, R2, R105 ;  /* 0x0000006902697220 */ /* 0x000fe20000410000 */
[--C-:B----4-:R-:W-:Y:S01]  /*10d00*/  FFMA.FTZ R4, R180, UR4, -R134.reuse ;  /* 0x00000004b4047c23 */ /* 0x110fe20008010886 */
[----:B--2---:R-:W-:Y:S01]  /*10d10*/  MOV R180, R5 ;  /* 0x0000000500b47202 */ /* 0x004fe20000000f00 */
[----:B------:R-:W-:Y:S01]  /*10d20*/  FMUL.FTZ R5, R2, R145 ;  /* 0x0000009102057220 */ /* 0x000fe20000410000 */
[----:B-----5:R-:W-:Y:S03]  /*10d30*/  F2FP.F16.F32.PACK_AB R145, R178, R181 ;  /* 0x000000b5b291723e */ /* 0x020fe600000000ff */
[----:B------:R2:W-:Y:S01]  /*10d40*/  MUFU.EX2 R179, R4 ;  /* 0x0000000400b37308 */ /* 0x0005e20000000800 */
[----:B-1----:R-:W-:Y:S01]  /*10d50*/  F2FP.F16.F32.PACK_AB R146, R180, R173 ;  /* 0x000000adb492723e */ /* 0x002fe200000000ff */
[C---:B------:R-:W-:Y:S01]  /*10d60*/  FMUL.FTZ R106, R0.reuse, R106 ;  /* 0x0000006a006a7220 */ /* 0x040fe20000410000 */
[----:B------:R-:W-:Y:S01]  /*10d70*/  FMUL.FTZ R107, R0, R107 ;  /* 0x0000006b006b7220 */ /* 0x000fe20000410000 */
[C---:B------:R-:W-:Y:S01]  /*10d80*/  FMUL.FTZ R108, R2.reuse, R108 ;  /* 0x0000006c026c7220 */ /* 0x040fe20000410000 */
[----:B------:R-:W-:Y:S01]  /*10d90*/  FMUL.FTZ R109, R2, R109 ;  /* 0x0000006d026d7220 */ /* 0x000fe20000410000 */
[C---:B------:R-:W-:Y:S01]  /*10da0*/  FMUL.FTZ R110, R0.reuse, R110 ;  /* 0x0000006e006e7220 */ /* 0x040fe20000410000 */
[----:B------:R-:W-:Y:S03]  /*10db0*/  FMUL.FTZ R111, R0, R111 ;  /* 0x0000006f006f7220 */ /* 0x000fe60000410000 */
[----:B------:R1:W-:Y:S01]  /*10dc0*/  MUFU.EX2 R248, R138 ;  /* 0x0000008a00f87308 */ /* 0x0003e20000000800 */
[--C-:B---3--:R-:W-:Y:S01]  /*10dd0*/  FFMA.FTZ R137, R184, UR4, -R133.reuse ;  /* 0x00000004b8897c23 */ /* 0x108fe20008010885 */
[----:B------:R-:W-:Y:S01]  /*10de0*/  LDSM.16.MT88.4 R156, [R197+0x10800] ;  /* 0x01080000c59c783b */ /* 0x000fe20000004200 */
[C---:B------:R-:W-:Y:S01]  /*10df0*/  FMUL.FTZ R112, R2.reuse, R112 ;  /* 0x0000007002707220 */ /* 0x040fe20000410000 */
[----:B------:R-:W-:Y:S01]  /*10e00*/  FMUL.FTZ R113, R2, R113 ;  /* 0x0000007102717220 */ /* 0x000fe20000410000 */
[C---:B------:R-:W-:Y:S01]  /*10e10*/  FMUL.FTZ R114, R0.reuse, R114 ;  /* 0x0000007200727220 */ /* 0x040fe20000410000 */
[----:B------:R-:W-:Y:S01]  /*10e20*/  FMUL.FTZ R115, R0, R115 ;  /* 0x0000007300737220 */ /* 0x000fe20000410000 */
[----:B------:R-:W-:Y:S03]  /*10e30*/  FMUL.FTZ R116, R2, R116 ;  /* 0x0000007402747220 */ /* 0x000fe60000410000 */
[----:B------:R3:W-:Y:S01]  /*10e40*/  MUFU.EX2 R246, R137 ;  /* 0x0000008900f67308 */ /* 0x0007e20000000800 */
[--C-:B--2---:R-:W-:Y:S01]  /*10e50*/  FFMA.FTZ R4, R172, UR4, -R134.reuse ;  /* 0x00000004ac047c23 */ /* 0x104fe20008010886 */
[----:B------:R-:W-:Y:S01]  /*10e60*/  FMUL.FTZ R117, R2, R117 ;  /* 0x0000007502757220 */ /* 0x000fe20000410000 */
[C---:B------:R-:W-:Y:S01]  /*10e70*/  FMUL.FTZ R118, R0.reuse, R118 ;  /* 0x0000007600767220 */ /* 0x040fe20000410000 */
[----:B------:R-:W-:Y:S01]  /*10e80*/  FMUL.FTZ R119, R0, R119 ;  /* 0x0000007700777220 */ /* 0x000fe20000410000 */
[C---:B------:R-:W-:Y:S01]  /*10e90*/  FMUL.FTZ R120, R2.reuse, R120 ;  /* 0x0000007802787220 */ /* 0x040fe20000410000 */
[----:B------:R-:W-:Y:S01]  /*10ea0*/  FMUL.FTZ R121, R2, R121 ;  /* 0x0000007902797220 */ /* 0x000fe20000410000 */
[C---:B------:R-:W-:Y:S03]  /*10eb0*/  FMUL.FTZ R122, R0.reuse, R122 ;  /* 0x0000007a007a7220 */ /* 0x040fe60000410000 */
[----:B------:R2:W4:Y:S01]  /*10ec0*/  MUFU.EX2 R252, R4 ;  /* 0x0000000400fc7308 */ /* 0x0005220000000800 */
[--C-:B-1----:R-:W-:Y:S01]  /*10ed0*/  FFMA.FTZ R138, R187, UR4, -R134.reuse ;  /* 0x00000004bb8a7c23 */ /* 0x102fe20008010886 */
[----:B------:R-:W-:Y:S01]  /*10ee0*/  FMUL.FTZ R123, R0, R123 ;  /* 0x0000007b007b7220 */ /* 0x000fe20000410000 */
[C---:B------:R-:W-:Y:S01]  /*10ef0*/  FMUL.FTZ R124, R2.reuse, R124 ;  /* 0x0000007c027c7220 */ /* 0x040fe20000410000 */
[----:B------:R-:W-:Y:S01]  /*10f00*/  FMUL.FTZ R125, R2, R125 ;  /* 0x0000007d027d7220 */ /* 0x000fe20000410000 */
[C---:B------:R-:W-:Y:S01]  /*10f10*/  FMUL.FTZ R126, R0.reuse, R126 ;  /* 0x0000007e007e7220 */ /* 0x040fe20000410000 */
[----:B------:R-:W-:Y:S01]  /*10f20*/  FMUL.FTZ R127, R0, R127 ;  /* 0x0000007f007f7220 */ /* 0x000fe20000410000 */
[C---:B------:R-:W-:Y:S03]  /*10f30*/  FMUL.FTZ R128, R2.reuse, R128 ;  /* 0x0000008002807220 */ /* 0x040fe60000410000 */
[----:B------:R-:W-:Y:S01]  /*10f40*/  MUFU.EX2 R244, R138 ;  /* 0x0000008a00f47308 */ /* 0x000fe20000000800 */
[--C-:B---3--:R-:W-:Y:S01]  /*10f50*/  FFMA.FTZ R137, R185, UR4, -R133.reuse ;  /* 0x00000004b9897c23 */ /* 0x108fe20008010885 */
[----:B------:R-:W-:Y:S01]  /*10f60*/  FMUL.FTZ R129, R2, R129 ;  /* 0x0000008102817220 */ /* 0x000fe20000410000 */
[C---:B------:R-:W-:Y:S01]  /*10f70*/  FMUL.FTZ R130, R0.reuse, R130 ;  /* 0x0000008200827220 */ /* 0x040fe20000410000 */
[----:B------:R-:W-:Y:S01]  /*10f80*/  FMUL.FTZ R131, R0, R131 ;  /* 0x0000008300837220 */ /* 0x000fe20000410000 */
[----:B------:R-:W-:Y:S05]  /*10f90*/  LDSM.16.MT88.4 R164, [R199+0x11000] ;  /* 0x01100000c7a4783b */ /* 0x000fea0000004200 */
[----:B------:R1:W3:Y:S01]  /*10fa0*/  MUFU.EX2 R247, R137 ;  /* 0x0000008900f77308 */ /* 0x0002e20000000800 */
[----:B--2---:R-:W-:Y:S01]  /*10fb0*/  FMUL.FTZ R4, R2, R144 ;  /* 0x0000009002047220 */ /* 0x004fe20000410000 */
[----:B------:R-:W-:Y:S02]  /*10fc0*/  F2FP.F16.F32.PACK_AB R144, R177, R176 ;  /* 0x000000b0b190723e */ /* 0x000fe400000000ff */
[----:B----4-:R-:W-:Y:S06]  /*10fd0*/  F2FP.F16.F32.PACK_AB R147, R252, R179 ;  /* 0x000000b3fc93723e */ /* 0x010fec00000000ff */
[----:B------:R-:W-:Y:S01]  /*10fe0*/  MUFU.EX2 R135, R135 ;  /* 0x0000008700877308 */ /* 0x000fe20000000800 */
[C---:B------:R-:W-:Y:S06]  /*10ff0*/  HMMA.16816.F32 R4, R144.reuse, R12, R4 ;  /* 0x0000000c9004723c */ /* 0x040fec0000001804 */
[C---:B------:R-:W-:Y:S05]  /*11000*/  HMMA.16816.F32 R8, R144.reuse, R14, R8 ;  /* 0x0000000e9008723c */ /* 0x040fea0000001808 */
[C---:B------:R-:W-:Y:S01]  /*11010*/  FMUL.FTZ R12, R2.reuse, R152 ;  /* 0x00000098020c7220 */ /* 0x040fe20000410000 */
[----:B------:R-:W-:Y:S01]  /*11020*/  FMUL.FTZ R13, R2, R153 ;  /* 0x00000099020d7220 */ /* 0x000fe20000410000 */
[C---:B------:R-:W-:Y:S01]  /*11030*/  FMUL.FTZ R14, R0.reuse, R154 ;  /* 0x0000009a000e7220 */ /* 0x040fe20000410000 */
[----:B------:R-:W-:Y:S02]  /*11040*/  FMUL.FTZ R15, R0, R155 ;  /* 0x0000009b000f7220 */ /* 0x000fe40000410000 */
[----:B------:R-:W2:Y:S01]  /*11050*/  LDSM.16.MT88.4 R152, [R198+0x12000] ;  /* 0x01200000c698783b */ /* 0x000ea20000004200 */
[--C-:B-1----:R-:W-:Y:S04]  /*11060*/  FFMA.FTZ R137, R186, UR4, -R134.reuse ;  /* 0x00000004ba897c23 */ /* 0x102fe80008010886 */
[C---:B------:R-:W-:Y:S01]  /*11070*/  HMMA.16816.F32 R12, R144.reuse, R20, R12 ;  /* 0x00000014900c723c */ /* 0x040fe2000000180c */
[----:B------:R1:W4:Y:S05]  /*11080*/  MUFU.EX2 R245, R137 ;  /* 0x0000008900f57308 */ /* 0x00032a0000000800 */
[C---:B------:R-:W-:Y:S05]  /*11090*/  HMMA.16816.F32 R16, R144.reuse, R22, R16 ;  /* 0x000000169010723c */ /* 0x040fea0000001810 */
[C---:B------:R-:W-:Y:S01]  /*110a0*/  FMUL.FTZ R20, R2.reuse, R160 ;  /* 0x000000a002147220 */ /* 0x040fe20000410000 */
[----:B------:R-:W-:Y:S01]  /*110b0*/  FMUL.FTZ R21, R2, R161 ;  /* 0x000000a102157220 */ /* 0x000fe20000410000 */
[C---:B------:R-:W-:Y:S01]  /*110c0*/  FMUL.FTZ R22, R0.reuse, R162 ;  /* 0x000000a200167220 */ /* 0x040fe20000410000 */
[----:B------:R-:W-:Y:S02]  /*110d0*/  FMUL.FTZ R23, R0, R163 ;  /* 0x000000a300177220 */ /* 0x000fe40000410000 */
[----:B------:R-:W-:Y:S01]  /*110e0*/  LDSM.16.MT88.4 R160, [R198+0x10800] ;  /* 0x01080000c6a0783b */ /* 0x000fe20000004200 */
[--C-:B-1----:R-:W-:Y:S04]  /*110f0*/  FFMA.FTZ R137, R189, UR4, -R133.reuse ;  /* 0x00000004bd897c23 */ /* 0x102fe80008010885 */
[C---:B------:R-:W-:Y:S01]  /*11100*/  HMMA.16816.F32 R20, R144.reuse, R28, R20 ;  /* 0x0000001c9014723c */ /* 0x040fe20000001814 */
[----:B------:R1:W-:Y:S05]  /*11110*/  MUFU.EX2 R243, R137 ;  /* 0x0000008900f37308 */ /* 0x0003ea0000000800 */
        /* <DEDUP_REMOVED lines=9> */
[C---:B------:R-:W-:Y:S01]  /*111b0*/  HMMA.16816.F32 R32, R144.reuse, R142, R32 ;  /* 0x0000008e9020723c */ /* 0x040fe20000001820 */
[----:B------:R-:W5:Y:S05]  /*111c0*/  LDSM.16.MT88.4 R140, [R200+0x12000] ;  /* 0x01200000c88c783b */ /* 0x000f6a0000004200 */
[C---:B------:R-:W-:Y:S06]  /*111d0*/  HMMA.16816.F32 R36, R144.reuse, R148, R36 ;  /* 0x000000949024723c */ /* 0x040fec0000001824 */
[C---:B------:R-:W-:Y:S01]  /*111e0*/  HMMA.16816.F32 R40, R144.reuse, R150, R40 ;  /* 0x000000969028723c */ /* 0x040fe20000001828 */
[----:B------:R-:W3:Y:S04]  /*111f0*/  LDSM.16.MT88.4 R148, [R199+0x12000] ;  /* 0x01200000c794783b */ /* 0x000ee80000004200 */
[--C-:B-1----:R-:W-:Y:S01]  /*11200*/  FFMA.FTZ R137, R193, UR4, -R134.reuse ;  /* 0x00000004c1897c23 */ /* 0x102fe20008010886 */
[C---:B--2---:R-:W-:Y:S03]  /*11210*/  HMMA.16816.F32 R44, R144.reuse, R152, R44 ;  /* 0x00000098902c723c */ /* 0x044fe6000000182c */
[----:B------:R1:W-:Y:S03]  /*11220*/  MUFU.EX2 R241, R137 ;  /* 0x0000008900f17308 */ /* 0x0003e60000000800 */
[C---:B------:R-:W-:Y:S01]  /*11230*/  HMMA.16816.F32 R48, R144.reuse, R154, R48 ;  /* 0x0000009a9030723c */ /* 0x040fe20000001830 */
[----:B------:R-:W2:Y:S04]  /*11240*/  LDSM.16.MT88.4 R152, [R197+0x14000] ;  /* 0x01400000c598783b */ /* 0x000ea80000004200 */
[--C-:B-1----:R-:W-:Y:S01]  /*11250*/  FFMA.FTZ R137, R194, UR4, -R134.reuse ;  /* 0x00000004c2897c23 */ /* 0x102fe20008010886 */
[C---:B-----5:R-:W-:Y:S03]  /*11260*/  HMMA.16816.F32 R52, R144.reuse, R140, R52 ;  /* 0x0000008c9034723c */ /* 0x060fe60000001834 */
[----:B------:R1:W-:Y:S03]  /*11270*/  MUFU.EX2 R194, R137 ;  /* 0x0000008900c27308 */ /* 0x0003e60000000800 */
[C---:B------:R-:W-:Y:S01]  /*11280*/  HMMA.16816.F32 R56, R144.reuse, R142, R56 ;  /* 0x0000008e9038723c */ /* 0x040fe20000001838 */
[----:B------:R-:W5:Y:S05]  /*11290*/  LDSM.16.MT88.4 R140, [R198+0x14000] ;  /* 0x01400000c68c783b */ /* 0x000f6a0000004200 */
[C---:B---3--:R-:W-:Y:S06]  /*112a0*/  HMMA.16816.F32 R60, R144.reuse, R148, R60 ;  /* 0x00000094903c723c */ /* 0x048fec000000183c */
        /* <DEDUP_REMOVED lines=17> */
[----:B------:R1:W-:Y:S02]  /*113c0*/  MUFU.EX2 R190, R137 ;  /* 0x0000008900be7308 */ /* 0x0003e40000000800 */
[----:B------:R-:W-:Y:S01]  /*113d0*/  MOV R195, R180 ;  /* 0x000000b400c37202 */ /* 0x000fe20000000f00 */
[C---:B------:R-:W-:Y:S01]  /*113e0*/  HMMA.16816.F32 R96, R144.reuse, R154, R96 ;  /* 0x0000009a9060723c */ /* 0x040fe20000001860 */
[----:B------:R-:W2:Y:S04]  /*113f0*/  LDSM.16.MT88.4 R152, [R200+0x16000] ;  /* 0x01600000c898783b */ /* 0x000ea80000004200 */
[--C-:B-1----:R-:W-:Y:S01]  /*11400*/  FFMA.FTZ R137, R191, UR4, -R134.reuse ;  /* 0x00000004bf897c23 */ /* 0x102fe20008010886 */
[----:B------:R-:W-:Y:S01]  /*11410*/  MOV R191, R179 ;  /* 0x000000b300bf7202 */ /* 0x000fe20000000f00 */
[C---:B-----5:R-:W-:Y:S02]  /*11420*/  HMMA.16816.F32 R100, R144.reuse, R140, R100 ;  /* 0x0000008c9064723c */ /* 0x060fe40000001864 */
[----:B------:R1:W-:Y:S04]  /*11430*/  MUFU.EX2 R189, R137 ;  /* 0x0000008900bd7308 */ /* 0x0003e80000000800 */
[C---:B------:R-:W-:Y:S01]  /*11440*/  HMMA.16816.F32 R104, R144.reuse, R142, R104 ;  /* 0x0000008e9068723c */ /* 0x040fe20000001868 */
[----:B------:R-:W5:Y:S05]  /*11450*/  LDSM.16.MT88.4 R140, [R199+0x16000] ;  /* 0x01600000c78c783b */ /* 0x000f6a0000004200 */
[C---:B---3--:R-:W-:Y:S06]  /*11460*/  HMMA.16816.F32 R108, R144.reuse, R148, R108 ;  /* 0x00000094906c723c */ /* 0x048fec000000186c */
[C---:B------:R-:W-:Y:S05]  /*11470*/  HMMA.16816.F32 R112, R144.reuse, R150, R112 ;  /* 0x000000969070723c */ /* 0x040fea0000001870 */
[----:B------:R-:W-:Y:S01]  /*11480*/  F2FP.F16.F32.PACK_AB R148, R250, R251 ;  /* 0x000000fbfa94723e */ /* 0x000fe200000000ff */
[C---:B--2---:R-:W-:Y:S05]  /*11490*/  HMMA.16816.F32 R116, R144.reuse, R152, R116 ;  /* 0x000000989074723c */ /* 0x044fea0000001874 */
[----:B------:R-:W-:Y:S01]  /*114a0*/  F2FP.F16.F32.PACK_AB R149, R248, R249 ;  /* 0x000000f9f895723e */ /* 0x000fe200000000ff */
[C---:B------:R-:W-:Y:S01]  /*114b0*/  HMMA.16816.F32 R120, R144.reuse, R154, R120 ;  /* 0x0000009a9078723c */ /* 0x040fe20000001878 */
[----:B------:R-:W2:Y:S04]  /*114c0*/  LDSM.16.MT88.4 R152, [R200+0x10800] ;  /* 0x01080000c898783b */ /* 0x000ea80000004200 */
[----:B------:R-:W-:Y:S01]  /*114d0*/  F2FP.F16.F32.PACK_AB R150, R247, R246 ;  /* 0x000000f6f796723e */ /* 0x000fe200000000ff */
[--C-:B-1----:R-:W-:Y:S01]  /*114e0*/  FFMA.FTZ R137, R226, UR4, -R133.reuse ;  /* 0x00000004e2897c23 */ /* 0x102fe20008010885 */
[----:B----4-:R-:W-:Y:S03]  /*114f0*/  F2FP.F16.F32.PACK_AB R151, R244, R245 ;  /* 0x000000f5f497723e */ /* 0x010fe600000000ff */
[----:B------:R1:W-:Y:S01]  /*11500*/  MUFU.EX2 R188, R137 ;  /* 0x0000008900bc7308 */ /* 0x0003e20000000800 */
[----:B------:R-:W-:Y:S02]  /*11510*/  MOV R226, R173 ;  /* 0x000000ad00e27202 */ /* 0x000fe40000000f00 */
[----:B------:R-:W-:Y:S01]  /*11520*/  LDSM.16.MT88.4 R172, [R199+0x11800] ;  /* 0x01180000c7ac783b */ /* 0x000fe20000004200 */
[C---:B-----5:R-:W-:Y:S06]  /*11530*/  HMMA.16816.F32 R124, R144.reuse, R140, R124 ;  /* 0x0000008c907c723c */ /* 0x060fec000000187c */
[----:B------:R-:W-:Y:S01]  /*11540*/  HMMA.16816.F32 R128, R144, R142, R128 ;  /* 0x0000008e9080723c */ /* 0x000fe20000001880 */
[----:B------:R-:W3:Y:S04]  /*11550*/  LDSM.16.MT88.4 R140, [R199+0x10800] ;  /* 0x01080000c78c783b */ /* 0x000ee80000004200 */
[--C-:B-1----:R-:W-:Y:S01]  /*11560*/  FFMA.FTZ R137, R224, UR4, -R133.reuse ;  /* 0x00000004e0897c23 */ /* 0x102fe20008010885 */
[C---:B------:R-:W-:Y:S03]  /*11570*/  HMMA.16816.F32 R4, R148.reuse, R156, R4 ;  /* 0x0000009c9404723c */ /* 0x040fe60000001804 */
[----:B------:R-:W1:Y:S01]  /*11580*/  LDSM.16.MT88.4 R144, [R197+0x12800] ;  /* 0x01280000c590783b */ /* 0x000e620000004200 */
[----:B------:R4:W5:Y:S01]  /*11590*/  MUFU.EX2 R187, R137 ;  /* 0x0000008900bb7308 */ /* 0x0009620000000800 */
[----:B------:R-:W-:Y:S01]  /*115a0*/  MOV R224, R178 ;  /* 0x000000b200e07202 */ /* 0x000fe20000000f00 */
[C---:B------:R-:W-:Y:S05]  /*115b0*/  HMMA.16816.F32 R8, R148.reuse, R158, R8 ;  /* 0x0000009e9408723c */ /* 0x040fea0000001808 */
[----:B------:R-:W5:Y:S01]  /*115c0*/  LDSM.16.MT88.4 R156, [R198+0x12800] ;  /* 0x01280000c69c783b */ /* 0x000f620000004200 */
[C---:B------:R-:W-:Y:S06]  /*115d0*/  HMMA.16816.F32 R12, R148.reuse, R160, R12 ;  /* 0x000000a0940c723c */ /* 0x040fec000000180c */
[C---:B------:R-:W-:Y:S01]  /*115e0*/  HMMA.16816.F32 R16, R148.reuse, R162, R16 ;  /* 0x000000a29410723c */ /* 0x040fe20000001810 */
[----:B------:R-:W5:Y:S04]  /*115f0*/  LDSM.16.MT88.4 R160, [R200+0x12800] ;  /* 0x01280000c8a0783b */ /* 0x000f680000004200 */
[--C-:B----4-:R-:W-:Y:S01]  /*11600*/  FFMA.FTZ R137, R228, UR4, -R134.reuse ;  /* 0x00000004e4897c23 */ /* 0x110fe20008010886 */
[C---:B--2---:R-:W-:Y:S03]  /*11610*/  HMMA.16816.F32 R20, R148.reuse, R152, R20 ;  /* 0x000000989414723c */ /* 0x044fe60000001814 */
[----:B------:R2:W-:Y:S02]  /*11620*/  MUFU.EX2 R186, R137 ;  /* 0x0000008900ba7308 */ /* 0x0005e40000000800 */
[----:B------:R-:W-:Y:S01]  /*11630*/  MOV R228, R177 ;  /* 0x000000b100e47202 */ /* 0x000fe20000000f00 */
[C---:B------:R-:W-:Y:S01]  /*11640*/  HMMA.16816.F32 R24, R148.reuse, R154, R24 ;  /* 0x0000009a9418723c */ /* 0x040fe20000001818 */
[----:B------:R-:W4:Y:S05]  /*11650*/  LDSM.16.MT88.4 R152, [R199+0x12800] ;  /* 0x01280000c798783b */ /* 0x000f2a0000004200 */
[C---:B---3--:R-:W-:Y:S06]  /*11660*/  HMMA.16816.F32 R28, R148.reuse, R140, R28 ;  /* 0x0000008c941c723c */ /* 0x048fec000000181c */
[C---:B------:R-:W-:Y:S01]  /*11670*/  HMMA.16816.F32 R32, R148.reuse, R142, R32 ;  /* 0x0000008e9420723c */ /* 0x040fe20000001820 */
[----:B------:R-:W3:Y:S04]  /*11680*/  LDSM.16.MT88.4 R140, [R197+0x14800] ;  /* 0x01480000c58c783b */ /* 0x000ee80000004200 */
[--C-:B--2---:R-:W-:Y:S01]  /*11690*/  FFMA.FTZ R137, R227, UR4, -R134.reuse ;  /* 0x00000004e3897c23 */ /* 0x104fe20008010886 */
[C---:B-1----:R-:W-:Y:S03]  /*116a0*/  HMMA.16816.F32 R36, R148.reuse, R144, R36 ;  /* 0x000000909424723c */ /* 0x042fe60000001824 */
[----:B------:R-:W2:Y:S01]  /*116b0*/  LDL.LU R227, [R1+0x4] ;  /* 0x0000040001e37983 */ /* 0x000ea20000300800 */
[----:B------:R1:W3:Y:S01]  /*116c0*/  MUFU.EX2 R185, R137 ;  /* 0x0000008900b97308 */ /* 0x0002e20000000800 */
[----:B------:R-:W-:Y:S01]  /*116d0*/  FFMA.FTZ R134, R136, UR4, -R134 ;  /* 0x0000000488867c23 */ /* 0x000fe20008010886 */
[C---:B------:R-:W-:Y:S01]  /*116e0*/  HMMA.16816.F32 R40, R148.reuse, R146, R40 ;  /* 0x000000929428723c */ /* 0x040fe20000001828 */
[----:B------:R-:W3:Y:S04]  /*116f0*/  LDSM.16.MT88.4 R144, [R198+0x14800] ;  /* 0x01480000c690783b */ /* 0x000ee80000004200 */
[----:B-----5:R-:W-:Y:S01]  /*11700*/  F2FP.F16.F32.PACK_AB R136, R187, R188 ;  /* 0x000000bcbb88723e */ /* 0x020fe200000000ff */
[C---:B------:R-:W-:Y:S02]  /*11710*/  HMMA.16816.F32 R44, R148.reuse, R156, R44 ;  /* 0x0000009c942c723c */ /* 0x040fe4000000182c */
[----:B------:R-:W-:Y:S04]  /*11720*/  MUFU.EX2 R134, R134 ;  /* 0x0000008600867308 */ /* 0x000fe80000000800 */
[C---:B------:R-:W-:Y:S01]  /*11730*/  HMMA.16816.F32 R48, R148.reuse, R158, R48 ;  /* 0x0000009e9430723c */ /* 0x040fe20000001830 */
[----:B------:R-:W5:Y:S04]  /*11740*/  LDSM.16.MT88.4 R156, [R200+0x14800] ;  /* 0x01480000c89c783b */ /* 0x000f680000004200 */
[--C-:B-1----:R-:W-:Y:S01]  /*11750*/  FFMA.FTZ R137, R225, UR4, -R133.reuse ;  /* 0x00000004e1897c23 */ /* 0x102fe20008010885 */
[C---:B------:R-:W-:Y:S03]  /*11760*/  HMMA.16816.F32 R52, R148.reuse, R160, R52 ;  /* 0x000000a09434723c */ /* 0x040fe60000001834 */
[----:B------:R1:W-:Y:S02]  /*11770*/  MUFU.EX2 R184, R137 ;  /* 0x0000008900b87308 */ /* 0x0003e40000000800 */
[----:B------:R-:W-:Y:S01]  /*11780*/  MOV R225, R181 ;  /* 0x000000b500e17202 */ /* 0x000fe20000000f00 */
[C---:B------:R-:W-:Y:S01]  /*11790*/  HMMA.16816.F32 R56, R148.reuse, R162, R56 ;  /* 0x000000a29438723c */ /* 0x040fe20000001838 */
[----:B------:R-:W5:Y:S04]  /*117a0*/  LDSM.16.MT88.4 R160, [R199+0x14800] ;  /* 0x01480000c7a0783b */ /* 0x000f680000004200 */
[----:B------:R-:W-:Y:S01]  /*117b0*/  FFMA.FTZ R133, R139, UR4, -R133 ;  /* 0x000000048b857c23 */ /* 0x000fe20008010885 */
[C---:B----4-:R-:W-:Y:S03]  /*117c0*/  HMMA.16816.F32 R60, R148.reuse, R152, R60 ;  /* 0x00000098943c723c */ /* 0x050fe6000000183c */
[----:B------:R-:W-:Y:S02]  /*117d0*/  LDSM.16.MT88.4 R180, [R198+0x13800] ;  /* 0x01380000c6b4783b */ /* 0x000fe40000004200 */
[----:B------:R-:W4:Y:S01]  /*117e0*/  MUFU.EX2 R133, R133 ;  /* 0x0000008500857308 */ /* 0x000f220000000800 */
[C---:B------:R-:W-:Y:S05]  /*117f0*/  HMMA.16816.F32 R64, R148.reuse, R154, R64 ;  /* 0x0000009a9440723c */ /* 0x040fea0000001840 */
[----:B------:R-:W5:Y:S01]  /*11800*/  LDSM.16.MT88.4 R152, [R197+0x16800] ;  /* 0x01680000c598783b */ /* 0x000f620000004200 */
[C---:B---3--:R-:W-:Y:S05]  /*11810*/  HMMA.16816.F32 R68, R148.reuse, R140, R68 ;  /* 0x0000008c9444723c */ /* 0x048fea0000001844 */
[----:B-1----:R-:W-:Y:S01]  /*11820*/  F2FP.F16.F32.PACK_AB R137, R185, R186 ;  /* 0x000000bab989723e */ /* 0x002fe200000000ff */
[C---:B------:R-:W-:Y:S01]  /*11830*/  HMMA.16816.F32 R72, R148.reuse, R142, R72 ;  /* 0x0000008e9448723c */ /* 0x040fe20000001848 */
[----:B------:R-:W1:Y:S04]  /*11840*/  LDSM.16.MT88.4 R140, [R198+0x16800] ;  /* 0x01680000c68c783b */ /* 0x000e680000004200 */
[----:B----4-:R-:W-:Y:S01]  /*11850*/  F2FP.F16.F32.PACK_AB R138, R133, R184 ;  /* 0x000000b8858a723e */ /* 0x010fe200000000ff */
[C---:B------:R-:W-:Y:S05]  /*11860*/  HMMA.16816.F32 R76, R148.reuse, R144, R76 ;  /* 0x00000090944c723c */ /* 0x040fea000000184c */
[----:B------:R-:W-:Y:S01]  /*11870*/  F2FP.F16.F32.PACK_AB R139, R134, R135 ;  /* 0x00000087868b723e */ /* 0x000fe200000000ff */
[C---:B------:R-:W-:Y:S01]  /*11880*/  HMMA.16816.F32 R80, R148.reuse, R146, R80 ;  /* 0x000000929450723c */ /* 0x040fe20000001850 */
[----:B------:R-:W3:Y:S05]  /*11890*/  LDSM.16.MT88.4 R144, [R200+0x16800] ;  /* 0x01680000c890783b */ /* 0x000eea0000004200 */
        /* <DEDUP_REMOVED lines=9> */
[C---:B-1----:R-:W-:Y:S06]  /*11930*/  HMMA.16816.F32 R108, R148.reuse, R140, R108 ;  /* 0x0000008c946c723c */ /* 0x042fec000000186c */
[C---:B------:R-:W-:Y:S05]  /*11940*/  HMMA.16816.F32 R112, R148.reuse, R142, R112 ;  /* 0x0000008e9470723c */ /* 0x040fea0000001870 */
[----:B------:R-:W-:Y:S01]  /*11950*/  F2FP.F16.F32.PACK_AB R140, R242, R243 ;  /* 0x000000f3f28c723e */ /* 0x000fe200000000ff */
[C---:B---3--:R-:W-:Y:S05]  /*11960*/  HMMA.16816.F32 R116, R148.reuse, R144, R116 ;  /* 0x000000909474723c */ /* 0x048fea0000001874 */
[----:B------:R-:W-:Y:S01]  /*11970*/  F2FP.F16.F32.PACK_AB R141, R194, R241 ;  /* 0x000000f1c28d723e */ /* 0x000fe200000000ff */
[C---:B------:R-:W-:Y:S01]  /*11980*/  HMMA.16816.F32 R120, R148.reuse, R146, R120 ;  /* 0x000000929478723c */ /* 0x040fe20000001878 */
[----:B------:R-:W1:Y:S04]  /*11990*/  LDSM.16.MT88.4 R144, [R200+0x11000] ;  /* 0x01100000c890783b */ /* 0x000e680000004200 */
[----:B------:R-:W-:Y:S01]  /*119a0*/  F2FP.F16.F32.PACK_AB R142, R192, R193 ;  /* 0x000000c1c08e723e */ /* 0x000fe200000000ff */
[C---:B----4-:R-:W-:Y:S05]  /*119b0*/  HMMA.16816.F32 R124, R148.reuse, R156, R124 ;  /* 0x0000009c947c723c */ /* 0x050fea000000187c */
[----:B------:R-:W-:Y:S01]  /*119c0*/  F2FP.F16.F32.PACK_AB R143, R189, R190 ;  /* 0x000000bebd8f723e */ /* 0x000fe200000000ff */
[----:B------:R-:W-:Y:S01]  /*119d0*/  HMMA.16816.F32 R128, R148, R158, R128 ;  /* 0x0000009e9480723c */ /* 0x000fe20000001880 */
[----:B------:R-:W3:Y:S05]  /*119e0*/  LDSM.16.MT88.4 R148, [R197+0x13000] ;  /* 0x01300000c594783b */ /* 0x000eea0000004200 */
[C---:B-----5:R-:W-:Y:S03]  /*119f0*/  HMMA.16816.F32 R4, R140.reuse, R152, R4 ;  /* 0x000000988c04723c */ /* 0x060fe60000001804 */
[----:B------:R-:W-:Y:S03]  /*11a00*/  LDSM.16.MT88.4 R156, [R200+0x13000] ;  /* 0x01300000c89c783b */ /* 0x000fe60000004200 */
[C---:B------:R-:W-:Y:S05]  /*11a10*/  HMMA.16816.F32 R8, R140.reuse, R154, R8 ;  /* 0x0000009a8c08723c */ /* 0x040fea0000001808 */
[----:B------:R-:W4:Y:S01]  /*11a20*/  LDSM.16.MT88.4 R152, [R198+0x13000] ;  /* 0x01300000c698783b */ /* 0x000f220000004200 */
        /* <DEDUP_REMOVED lines=34> */
[C---:B------:R-:W-:Y:S06]  /*11c50*/  HMMA.16816.F32 R104, R140.reuse, R146, R104 ;  /* 0x000000928c68723c */ /* 0x040fec0000001868 */
[C---:B------:R-:W-:Y:S05]  /*11c60*/  HMMA.16816.F32 R108, R140.reuse, R160, R108 ;  /* 0x000000a08c6c723c */ /* 0x040fea000000186c */
[----:B--2---:R-:W-:Y:S01]  /*11c70*/  FFMA.FTZ R0, R0, R227, R225 ;  /* 0x000000e300007223 */ /* 0x004fe200000100e1 */
[C---:B------:R-:W-:Y:S05]  /*11c80*/  HMMA.16816.F32 R112, R140.reuse, R162, R112 ;  /* 0x000000a28c70723c */ /* 0x040fea0000001870 */
[----:B------:R-:W-:Y:S01]  /*11c90*/  MOV R161, R176 ;  /* 0x000000b000a17202 */ /* 0x000fe20000000f00 */
[C---:B---3--:R-:W-:Y:S01]  /*11ca0*/  HMMA.16816.F32 R116, R140.reuse, R148, R116 ;  /* 0x000000948c74723c */ /* 0x048fe20000001874 */
[----:B------:R-:W1:Y:S04]  /*11cb0*/  LDSM.16.MT88.4 R176, [R197+0x13800] ;  /* 0x01380000c5b0783b */ /* 0x000e680000004200 */
[----:B------:R-:W-:Y:S01]  /*11cc0*/  FADD.FTZ R0, R224, R0 ;  /* 0x00000000e0007221 */ /* 0x000fe20000010000 */
[C---:B------:R-:W-:Y:S05]  /*11cd0*/  HMMA.16816.F32 R120, R140.reuse, R150, R120 ;  /* 0x000000968c78723c */ /* 0x040fea0000001878 */
[----:B------:R-:W-:Y:S01]  /*11ce0*/  FADD.FTZ R0, R191, R0 ;  /* 0x00000000bf007221 */ /* 0x000fe20000010000 */
[C---:B----4-:R-:W-:Y:S05]  /*11cf0*/  HMMA.16816.F32 R124, R140.reuse, R152, R124 ;  /* 0x000000988c7c723c */ /* 0x050fea000000187c */
[----:B------:R-:W-:Y:S01]  /*11d00*/  FADD.FTZ R0, R252, R0 ;  /* 0x00000000fc007221 */ /* 0x000fe20000010000 */
[----:B------:R-:W-:Y:S05]  /*11d10*/  HMMA.16816.F32 R128, R140, R154, R128 ;  /* 0x0000009a8c80723c */ /* 0x000fea0000001880 */
[----:B------:R-:W-:Y:S01]  /*11d20*/  FADD.FTZ R0, R249, R0 ;  /* 0x00000000f9007221 */ /* 0x000fe20000010000 */
[C---:B-----5:R-:W-:Y:S01]  /*11d30*/  HMMA.16816.F32 R144, R136.reuse, R156, R4 ;  /* 0x0000009c8890723c */ /* 0x060fe20000001804 */
[----:B------:R-:W2:Y:S04]  /*11d40*/  LDSM.16.MT88.4 R4, [R200+0x13800] ;  /* 0x01380000c804783b */ /* 0x000ea80000004200 */
[----:B------:R-:W-:Y:S01]  /*11d50*/  FADD.FTZ R0, R248, R0 ;  /* 0x00000000f8007221 */ /* 0x000fe20000010000 */
[C---:B------:R-:W-:Y:S03]  /*11d60*/  HMMA.16816.F32 R140, R136.reuse, R158, R8 ;  /* 0x0000009e888c723c */ /* 0x040fe60000001808 */
[----:B------:R-:W3:Y:S02]  /*11d70*/  LDSM.16.MT88.4 R8, [R199+0x13800] ;  /* 0x01380000c708783b */ /* 0x000ee40000004200 */
[----:B------:R-:W-:Y:S01]  /*11d80*/  FADD.FTZ R0, R245, R0 ;  /* 0x00000000f5007221 */ /* 0x000fe20000010000 */
[C---:B------:R-:W-:Y:S05]  /*11d90*/  HMMA.16816.F32 R152, R136.reuse, R164, R12 ;  /* 0x000000a48898723c */ /* 0x040fea000000180c */
[----:B------:R-:W-:Y:S01]  /*11da0*/  FADD.FTZ R0, R244, R0 ;  /* 0x00000000f4007221 */ /* 0x000fe20000010000 */
[C---:B------:R-:W-:Y:S01]  /*11db0*/  HMMA.16816.F32 R148, R136.reuse, R166, R16 ;  /* 0x000000a68894723c */ /* 0x040fe20000001810 */
[----:B------:R-:W-:Y:S04]  /*11dc0*/  LDSM.16.MT88.4 R16, [R198+0x15800] ;  /* 0x01580000c610783b */ /* 0x000fe80000004200 */
[----:B------:R-:W-:Y:S01]  /*11dd0*/  MOV R15, R161 ;  /* 0x000000a1000f7202 */ /* 0x000fe20000000f00 */
[----:B------:R-:W-:Y:S01]  /*11de0*/  FADD.FTZ R0, R241, R0 ;  /* 0x00000000f1007221 */ /* 0x000fe20000010000 */
[C---:B------:R-:W-:Y:S02]  /*11df0*/  HMMA.16816.F32 R160, R136.reuse, R168, R20 ;  /* 0x000000a888a0723c */ /* 0x040fe40000001814 */
[----:B------:R-:W-:Y:S02]  /*11e00*/  LDSM.16.MT88.4 R20, [R200+0x15800] ;  /* 0x01580000c814783b */ /* 0x000fe40000004200 */
[----:B------:R-:W-:Y:S02]  /*11e10*/  FADD.FTZ R0, R194, R0 ;  /* 0x00000000c2007221 */ /* 0x000fe40000010000 */
[C---:B------:R-:W-:Y:S04]  /*11e20*/  HMMA.16816.F32 R156, R136.reuse, R170, R24 ;  /* 0x000000aa889c723c */ /* 0x040fe80000001818 */
[----:B------:R-:W-:Y:S01]  /*11e30*/  LDSM.16.MT88.4 R24, [R199+0x15800] ;  /* 0x01580000c718783b */ /* 0x000fe20000004200 */
[----:B------:R-:W-:Y:S01]  /*11e40*/  FADD.FTZ R0, R190, R0 ;  /* 0x00000000be007221 */ /* 0x000fe20000010000 */
[C---:B------:R-:W-:Y:S05]  /*11e50*/  HMMA.16816.F32 R168, R136.reuse, R172, R28 ;  /* 0x000000ac88a8723c */ /* 0x040fea000000181c */
[----:B------:R-:W-:Y:S01]  /*11e60*/  FADD.FTZ R0, R189, R0 ;  /* 0x00000000bd007221 */ /* 0x000fe20000010000 */
[C---:B------:R-:W-:Y:S01]  /*11e70*/  HMMA.16816.F32 R164, R136.reuse, R174, R32 ;  /* 0x000000ae88a4723c */ /* 0x040fe20000001820 */
[----:B------:R-:W4:Y:S04]  /*11e80*/  LDL.LU R31, [R1] ;  /* 0x00000000011f7983 */ /* 0x000f280000300800 */
[----:B------:R-:W-:Y:S01]  /*11e90*/  MOV R30, R15 ;  /* 0x0000000f001e7202 */ /* 0x000fe20000000f00 */
[C---:B-1----:R-:W-:Y:S01]  /*11ea0*/  HMMA.16816.F32 R36, R136.reuse, R176, R36 ;  /* 0x000000b08824723c */ /* 0x042fe20000001824 */
[----:B------:R-:W1:Y:S04]  /*11eb0*/  LDSM.16.MT88.4 R12, [R197+0x15800] ;  /* 0x01580000c50c783b */ /* 0x000e680000004200 */
[----:B------:R-:W-:Y:S01]  /*11ec0*/  FADD.FTZ R0, R186, R0 ;  /* 0x00000000ba007221 */ /* 0x000fe20000010000 */
[C---:B------:R-:W-:Y:S05]  /*11ed0*/  HMMA.16816.F32 R40, R136.reuse, R178, R40 ;  /* 0x000000b28828723c */ /* 0x040fea0000001828 */
[----:B------:R-:W-:Y:S01]  /*11ee0*/  FADD.FTZ R0, R185, R0 ;  /* 0x00000000b9007221 */ /* 0x000fe20000010000 */
[C---:B------:R-:W-:Y:S05]  /*11ef0*/  HMMA.16816.F32 R44, R136.reuse, R180, R44 ;  /* 0x000000b4882c723c */ /* 0x040fea000000182c */
[----:B------:R-:W-:Y:S01]  /*11f00*/  FADD.FTZ R0, R135, R0 ;  /* 0x0000000087007221 */ /* 0x000fe20000010000 */
[C---:B------:R-:W-:Y:S05]  /*11f10*/  HMMA.16816.F32 R48, R136.reuse, R182, R48 ;  /* 0x000000b68830723c */ /* 0x040fea0000001830 */
[----:B------:R-:W-:Y:S01]  /*11f20*/  FADD.FTZ R0, R134, R0 ;  /* 0x0000000086007221 */ /* 0x000fe20000010000 */
[C---:B--2---:R-:W-:Y:S05]  /*11f30*/  HMMA.16816.F32 R52, R136.reuse, R4, R52 ;  /* 0x000000048834723c */ /* 0x044fea0000001834 */
[----:B------:R-:W-:Y:S01]  /*11f40*/  MOV R134, R3 ;  /* 0x0000000300867202 */ /* 0x000fe20000000f00 */
        /* <DEDUP_REMOVED lines=11> */
[C---:B------:R-:W-:Y:S06]  /*12000*/  HMMA.16816.F32 R84, R136.reuse, R20, R84 ;  /* 0x000000148854723c */ /* 0x040fec0000001854 */
[C---:B------:R-:W-:Y:S06]  /*12010*/  HMMA.16816.F32 R88, R136.reuse, R22, R88 ;  /* 0x000000168858723c */ /* 0x040fec0000001858 */
[C---:B------:R-:W-:Y:S06]  /*12020*/  HMMA.16816.F32 R92, R136.reuse, R24, R92 ;  /* 0x00000018885c723c */ /* 0x040fec000000185c */
[C---:B------:R-:W-:Y:S06]  /*12030*/  HMMA.16816.F32 R96, R136.reuse, R26, R96 ;  /* 0x0000001a8860723c */ /* 0x040fec0000001860 */
[C---:B--2---:R-:W-:Y:S06]  /*12040*/  HMMA.16816.F32 R100, R136.reuse, R4, R100 ;  /* 0x000000048864723c */ /* 0x044fec0000001864 */
[C---:B------:R-:W-:Y:S06]  /*12050*/  HMMA.16816.F32 R104, R136.reuse, R6, R104 ;  /* 0x000000068868723c */ /* 0x040fec0000001868 */
[C---:B---3--:R-:W-:Y:S06]  /*12060*/  HMMA.16816.F32 R108, R136.reuse, R8, R108 ;  /* 0x00000008886c723c */ /* 0x048fec000000186c */
[C---:B------:R-:W-:Y:S06]  /*12070*/  HMMA.16816.F32 R112, R136.reuse, R10, R112 ;  /* 0x0000000a8870723c */ /* 0x040fec0000001870 */
[C---:B-1----:R-:W-:Y:S06]  /*12080*/  HMMA.16816.F32 R116, R136.reuse, R12, R116 ;  /* 0x0000000c8874723c */ /* 0x042fec0000001874 */
[C---:B------:R-:W-:Y:S06]  /*12090*/  HMMA.16816.F32 R120, R136.reuse, R14, R120 ;  /* 0x0000000e8878723c */ /* 0x040fec0000001878 */
[C---:B-----5:R-:W-:Y:S06]  /*120a0*/  HMMA.16816.F32 R124, R136.reuse, R16, R124 ;  /* 0x00000010887c723c */ /* 0x060fec000000187c */
[----:B------:R-:W-:Y:S05]  /*120b0*/  HMMA.16816.F32 R128, R136, R18, R128 ;  /* 0x000000128880723c */ /* 0x000fea0000001880 */
[----:B----4-:R-:W-:Y:S06]  /*120c0*/  FFMA.FTZ R2, R2, R31, R30 ;  /* 0x0000001f02027223 */ /* 0x010fec000001001e */
[----:B------:R-:W-:Y:S04]  /*120d0*/  FADD.FTZ R2, R228, R2 ;  /* 0x00000002e4027221 */ /* 0x000fe80000010000 */
        /* <DEDUP_REMOVED lines=13> */
[----:B------:R-:W-:Y:S01]  /*121b0*/  FADD.FTZ R2, R133, R2 ;  /* 0x0000000285027221 */ /* 0x000fe20000010000 */
[----:B------:R-:W-:Y:S04]  /*121c0*/  MOV R133, R132 ;  /* 0x0000008400857202 */ /* 0x000fe80000000f00 */
[----:B------:R2:W-:Y:S04]  /*121d0*/  STL [R1], R2 ;  /* 0x0000000201007387 */ /* 0x0005e80000100800 */
[----:B------:R2:W-:Y:S01]  /*121e0*/  STL [R1+0x4], R0 ;  /* 0x0000040001007387 */ /* 0x0005e20000100800 */
[----:B------:R-:W-:Y:S05]  /*121f0*/  @P0 BRA `(.L_x_647) ;  /* 0xffffffc000ac0947 */ /* 0x000fea000383ffff */
.L_x_646:
[----:B------:R-:W3:Y:S04]  /*12200*/  LDL.LU R13, [R1] ;  /* 0x00000000010d7983 */ /* 0x000ee80000300800 */
[----:B------:R-:W4:Y:S01]  /*12210*/  LDL.LU R12, [R1+0x4] ;  /* 0x00000400010c7983 */ /* 0x000f220000300800 */
[----:B------:R-:W1:Y:S01]  /*12220*/  S2UR UR6, SR_CgaCtaId ;  /* 0x00000000000679c3 */ /* 0x000e620000008800 */
[----:B------:R-:W-:Y:S01]  /*12230*/  UISETP.NE.AND UP0, UPT, UR14, -0x1, UPT ;  /* 0xffffffff0e00788c */ /* 0x000fe2000bf05270 */
[----:B------:R-:W-:Y:S01]  /*12240*/  IMAD.MOV.U32 R172, RZ, RZ, 0x20 ;  /* 0x00000020ffac7424 */ /* 0x000fe200078e00ff */
[----:B-----5:R-:W2:Y:S01]  /*12250*/  S2R R10, SR_TID.X ;  /* 0x00000000000a7919 */ /* 0x020ea20000002100 */
[----:B------:R-:W-:-:S03]  /*12260*/  IMAD.MOV.U32 R134, RZ, RZ, 0x40 ;  /* 0x00000040ff867424 */ /* 0x000fc600078e00ff */
[----:B------:R-:W-:-:S05]  /*12270*/  PLOP3.LUT P0, PT, PT, PT, UP0, 0x80, 0x0 ;  /* 0x000000000000781c */ /* 0x000fca0003f0f008 */
[----:B------:R-:W-:Y:S02]  /*12280*/  @UP0 ULDC.64 UR4, c[0x0][0x298] ;  /* 0x0000a60000040ab9 */ /* 0x000fe40000000a00 */
[----:B------:R-:W-:-:S03]  /*12290*/  @UP0 UIMAD.WIDE.U32 UR8, UR14, UR4, URZ ;  /* 0x000000040e0802a5 */ /* 0x000fc6000f8e003f */
[----:B------:R-:W-:Y:S01]  /*122a0*/  UMOV UR4, 0x400 ;  /* 0x0000040000047882 */ /* 0x000fe20000000000 */
[----:B------:R-:W-:Y:S02]  /*122b0*/  @UP0 UIMAD UR7, UR14, UR5, UR9 ;  /* 0x000000050e0702a4 */ /* 0x000fe4000f8e0209 */
[----:B-1----:R-:W-:Y:S01]  /*122c0*/  ULEA UR6, UR6, UR4, 0x18 ;  /* 0x0000000406067291 */ /* 0x002fe2000f8ec03f */
[----:B--2---:R-:W-:-:S04]  /*122d0*/  SHF.R.S32.HI R11, RZ, 0x1f, R10 ;  /* 0x0000001fff0b7819 */ /* 0x004fc8000001140a */
        /* <DEDUP_REMOVED lines=10> */
[----:B------:R-:W-:-:S04]  /*12380*/  IMAD.IADD R0, R4, 0x1, -R0 ;  /* 0x0000000104007824 */ /* 0x000fc800078e0a00 */
[C---:B------:R-:W-:Y:S01]  /*12390*/  IMAD.SHL.U32 R4, R0.reuse, 0x40, RZ ;  /* 0x0000004000047824 */ /* 0x040fe200078e00ff */
[----:B------:R-:W-:-:S04]  /*123a0*/  R2P PR, R0, 0x6 ;  /* 0x0000000600007804 */ /* 0x000fc80000000000 */
[----:B------:R-:W-:Y:S02]  /*123b0*/  LOP3.LUT R4, R4, 0x1c0, RZ, 0xc0, !PT ;  /* 0x000001c004047812 */ /* 0x000fe400078ec0ff */
[----:B------:R-:W-:Y:S02]  /*123c0*/  SEL R172, R172, 0xffffffe0, !P1 ;  /* 0xffffffe0acac7807 */ /* 0x000fe40004800000 */
[----:B------:R-:W-:Y:S02]  /*123d0*/  LEA.HI R5, R4, R4, RZ, 0x1d ;  /* 0x0000000404057211 */ /* 0x000fe400078fe8ff */
[----:B------:R-:W-:-:S03]  /*123e0*/  SEL R134, R134, 0xffffffc0, !P2 ;  /* 0xffffffc086867807 */ /* 0x000fc60005000000 */
[----:B------:R-:W-:-:S05]  /*123f0*/  IMAD.U32 R5, R6, 0x2, R5 ;  /* 0x0000000206057824 */ /* 0x000fca00078e0005 */
[----:B------:R-:W-:Y:S01]  /*12400*/  LEA R31, R5, UR6, 0x1 ;  /* 0x00000006051f7c11 */ /* 0x000fe2000f8e08ff */
[----:B---3--:R-:W1:Y:S04]  /*12410*/  SHFL.BFLY PT, R7, R13, 0x2, 0x1f ;  /* 0x0c401f000d077f89 */ /* 0x008e6800000e0000 */
[----:B----4-:R-:W2:Y:S01]  /*12420*/  SHFL.BFLY PT, R8, R12, 0x2, 0x1f ;  /* 0x0c401f000c087f89 */ /* 0x010ea200000e0000 */
[----:B-1----:R-:W-:Y:S01]  /*12430*/  FADD.FTZ R2, R7, R13 ;  /* 0x0000000d07027221 */ /* 0x002fe20000010000 */
[----:B--2---:R-:W-:-:S04]  /*12440*/  FADD.FTZ R4, R8, R12 ;  /* 0x0000000c08047221 */ /* 0x004fc80000010000 */
[----:B------:R1:W2:Y:S04]  /*12450*/  SHFL.BFLY PT, R6, R2, 0x1, 0x1f ;  /* 0x0c201f0002067f89 */ /* 0x0002a800000e0000 */
[----:B------:R1:W3:Y:S01]  /*12460*/  SHFL.BFLY PT, R7, R4, 0x1, 0x1f ;  /* 0x0c201f0004077f89 */ /* 0x0002e200000e0000 */
[----:B------:R-:W-:Y:S05]  /*12470*/  @P0 BRA `(.L_x_650) ;  /* 0x00000000001c0947 */ /* 0x000fea0003800000 */
[----:B------:R-:W4:Y:S01]  /*12480*/  S2UR UR7, SR_CTAID.Y ;  /* 0x00000000000779c3 */ /* 0x000f220000002600 */
[----:B------:R-:W-:Y:S01]  /*12490*/  ULDC.64 UR4, c[0x0][0x290] ;  /* 0x0000a40000047ab9 */ /* 0x000fe20000000a00 */
[----:B----4-:R-:W-:Y:S02]  /*124a0*/  USHF.R.S32.HI UR6, URZ, 0x1f, UR7 ;  /* 0x0000001f3f067899 */ /* 0x010fe40008011407 */
[----:B------:R-:W-:Y:S02]  /*124b0*/  UIMAD.WIDE.U32 UR8, UR7, UR4, URZ ;  /* 0x00000004070872a5 */ /* 0x000fe4000f8e003f */
[----:B------:R-:W-:-:S04]  /*124c0*/  UIMAD UR6, UR6, UR4, URZ ;  /* 0x00000004060672a4 */ /* 0x000fc8000f8e023f */
[----:B------:R-:W-:-:S04]  /*124d0*/  UIMAD UR5, UR7, UR5, UR6 ;  /* 0x00000005070572a4 */ /* 0x000fc8000f8e0206 */
[----:B------:R-:W-:-:S12]  /*124e0*/  UIADD3 UR7, UR9, UR5, URZ ;  /* 0x0000000509077290 */ /* 0x000fd8000fffe03f */
.L_x_650:
[----:B------:R-:W-:Y:S01]  /*124f0*/  ULDC.U8 UR4, c[0x0][0x3d8] ;  /* 0x0000f60000047ab9 */ /* 0x000fe20000000000 */
[----:B------:R-:W-:Y:S01]  /*12500*/  ULDC.U8 UR6, c[0x0][0x3d9] ;  /* 0x0000f64000067ab9 */ /* 0x000fe20000000000 */
[----:B------:R-:W-:Y:S02]  /*12510*/  ISETP.NE.AND P2, PT, RZ, UR4, PT ;  /* 0x00000004ff007c0c */ /* 0x000fe4000bf45270 */
[----:B------:R-:W-:Y:S02]  /*12520*/  CS2R R136, SRZ ;  /* 0x0000000000887805 */ /* 0x000fe4000001ff00 */
        /* <DEDUP_REMOVED lines=11> */
.L_x_651:
[----:B------:R-:W4:Y:S01]  /*125e0*/  S2UR UR4, SR_CTAID.X ;  /* 0x00000000000479c3 */ /* 0x000f220000002500 */
[----:B------:R-:W-:Y:S01]  /*125f0*/  ISETP.NE.AND P3, PT, RZ, UR6, PT ;  /* 0x00000006ff007c0c */ /* 0x000fe2000bf65270 */
[----:B--2---:R-:W-:Y:S01]  /*12600*/  FADD.FTZ R135, R2, R6 ;  /* 0x0000000602877221 */ /* 0x004fe20000010000 */
[----:B---3--:R-:W-:Y:S01]  /*12610*/  FADD.FTZ R138, R4, R7 ;  /* 0x00000007048a7221 */ /* 0x008fe20000010000 */
[----:B------:R-:W-:Y:S01]  /*12620*/  LEA.HI R183, R11, R10, RZ, 0x3 ;  /* 0x0000000a0bb77211 */ /* 0x000fe200078f18ff */
[----:B------:R-:W-:Y:S01]  /*12630*/  BSSY B0, `(.L_x_652) ;  /* 0x0000161000007945 */ /* 0x000fe20003800000 */
[----:B------:R-:W-:Y:S02]  /*12640*/  LOP3.LUT R0, R0, 0x1, RZ, 0xc0, !PT ;  /* 0x0000000100007812 */ /* 0x000fe400078ec0ff */
[----:B------:R-:W-:Y:S02]  /*12650*/  FSETP.NE.FTZ.AND P5, PT, R135, RZ, PT ;  /* 0x000000ff8700720b */ /* 0x000fe40003fb5000 */
[----:B------:R-:W-:-:S02]  /*12660*/  FSETP.NE.FTZ.AND P4, PT, R138, RZ, PT ;  /* 0x000000ff8a00720b */ /* 0x000fc40003f95000 */
[----:B-1----:R-:W-:Y:S02]  /*12670*/  SHF.R.S32.HI R2, RZ, 0x3, R183 ;  /* 0x00000003ff027819 */ /* 0x002fe400000114b7 */
[----:B------:R-:W-:Y:S01]  /*12680*/  ISETP.NE.U32.AND P1, PT, R0, 0x1, PT ;  /* 0x000000010000780c */ /* 0x000fe20003f25070 */
[----:B------:R-:W1:Y:S01]  /*12690*/  @!P3 LDC R139, c[0x0][0x2c4] ;  /* 0x0000b100ff8bbb82 */ /* 0x000e620000000800 */
[----:B------:R-:W-:Y:S02]  /*126a0*/  MOV R0, 0x3f800000 ;  /* 0x3f80000000007802 */ /* 0x000fe40000000f00 */
[----:B------:R-:W-:Y:S02]  /*126b0*/  PLOP3.LUT P0, PT, PT, PT, PT, 0x8, 0x0 ;  /* 0x000000000000781c */ /* 0x000fe40003f0e170 */
[----:B------:R-:W-:Y:S02]  /*126c0*/  @!P3 PLOP3.LUT P0, PT, P2, PT, PT, 0x80, 0x0 ;  /* 0x000000000000b81c */ /* 0x000fe4000170f070 */
[----:B------:R-:W2:Y:S01]  /*126d0*/  @P5 MUFU.RCP R0, R135 ;  /* 0x0000008700005308 */ /* 0x000ea20000001000 */
[----:B------:R-:W-:Y:S01]  /*126e0*/  LOP3.LUT R9, R9, 0xffffffe0, RZ, 0xc0, !PT ;  /* 0xffffffe009097812 */ /* 0x000fe200078ec0ff */
[----:B----4-:R-:W-:Y:S01]  /*126f0*/  UIMAD UR6, UR4, -0x40, UR16 ;  /* 0xffffffc0040678a4 */ /* 0x010fe2000f8e0210 */
[----:B------:R-:W-:-:S02]  /*12700*/  LEA.HI.SX32 R5, R183, 0x10, 0x1d ;  /* 0x00000010b7057811 */ /* 0x000fc400078feaff */
[----:B------:R-:W-:Y:S02]  /*12710*/  LEA.HI.SX32 R4, R183, 0x20, 0x1d ;  /* 0x00000020b7047811 */ /* 0x000fe400078feaff */
[C---:B------:R-:W-:Y:S02]  /*12720*/  IADD3 R133, R31.reuse, -0x10, RZ ;  /* 0xfffffff01f857810 */ /* 0x040fe40007ffe0ff */
[----:B------:R-:W-:Y:S02]  /*12730*/  ISETP.GE.AND P2, PT, R2, UR6, PT ;  /* 0x0000000602007c0c */ /* 0x000fe4000bf46270 */
[----:B------:R-:W-:Y:S02]  /*12740*/  MOV R2, 0x3f800000 ;  /* 0x3f80000000027802 */ /* 0x000fe40000000f00 */
[----:B------:R-:W-:Y:S02]  /*12750*/  @P1 IADD3 R133, R31, 0x10, RZ ;  /* 0x000000101f851810 */ /* 0x000fe40007ffe0ff */
[----:B------:R-:W-:-:S02]  /*12760*/  IADD3 R185, -R9, R10, RZ ;  /* 0x0000000a09b97210 */ /* 0x000fc40007ffe1ff */
[----:B------:R-:W3:Y:S01]  /*12770*/  @P4 MUFU.RCP R2, R138 ;  /* 0x0000008a00024308 */ /* 0x000ee20000001000 */
[C---:B--2---:R-:W-:Y:S01]  /*12780*/  FMUL.FTZ R182, R0.reuse, R144 ;  /* 0x0000009000b67220 */ /* 0x044fe20000410000 */
[C---:B------:R-:W-:Y:S01]  /*12790*/  FMUL.FTZ R173, R0.reuse, R145 ;  /* 0x0000009100ad7220 */ /* 0x040fe20000410000 */
[C---:B------:R-:W-:Y:S01]  /*127a0*/  FMUL.FTZ R176, R0.reuse, R168 ;  /* 0x000000a800b07220 */ /* 0x040fe20000410000 */
[----:B------:R-:W-:Y:S01]  /*127b0*/  ISETP.GE.AND P1, PT, R5, UR6, PT ;  /* 0x0000000605007c0c */ /* 0x000fe2000bf26270 */
[----:B-1----:R-:W1:Y:S01]  /*127c0*/  @P0 LDC R139, c[0x0][0x2e4] ;  /* 0x0000b900ff8b0b82 */ /* 0x002e620000000800 */
[C---:B------:R-:W-:Y:S01]  /*127d0*/  FMUL.FTZ R181, R0.reuse, R140 ;  /* 0x0000008c00b57220 */ /* 0x040fe20000410000 */
[C---:B------:R-:W-:Y:S01]  /*127e0*/  FMUL.FTZ R175, R0.reuse, R164 ;  /* 0x000000a400af7220 */ /* 0x040fe20000410000 */
[C---:B------:R-:W-:Y:S01]  /*127f0*/  FMUL.FTZ R174, R0.reuse, R36 ;  /* 0x0000002400ae7220 */ /* 0x040fe20000410000 */
[----:B------:R-:W-:Y:S01]  /*12800*/  FMUL.FTZ R168, R0, R40 ;  /* 0x0000002800a87220 */ /* 0x000fe20000410000 */
        /* <DEDUP_REMOVED lines=144> */
[----:B---3--:R-:W-:Y:S01]  /*13110*/  IADD3 R6, R134, R133, RZ ;  /* 0x0000008586067210 */ /* 0x008fe20007ffe0ff */
[----:B------:R2:W-:Y:S01]  /*13120*/  STS [R0], R2 ;  /* 0x0000000200007388 */ /* 0x0005e20000000800 */
[----:B------:R-:W-:Y:S02]  /*13130*/  F2FP.F16.F32.PACK_AB R51, R167, R166 ;  /* 0x000000a6a733723e */ /* 0x000fe400000000ff */
        /* <DEDUP_REMOVED lines=10> */
[----:B------:R-:W-:Y:S01]  /*131e0*/  STS [R4], R10 ;  /* 0x0000000a04007388 */ /* 0x000fe20000000800 */
        /* <DEDUP_REMOVED lines=17> */
[----:B----4-:R-:W1:Y:S01]  /*13300*/  @!P3 LDC R7, c[0x0][0x270] ;  /* 0x00009c00ff07bb82 */ /* 0x010e620000000800 */
[----:B------:R-:W-:Y:S01]  /*13310*/  F2FP.F16.F32.PACK_AB R34, R34, R68 ;  /* 0x000000442222723e */ /* 0x000fe200000000ff */
[----:B------:R-:W-:Y:S01]  /*13320*/  STS [R5], R52 ;  /* 0x0000003405007388 */ /* 0x000fe20000000800 */
[----:B------:R-:W-:Y:S02]  /*13330*/  F2FP.F16.F32.PACK_AB R33, R71, R33 ;  /* 0x000000214721723e */ /* 0x000fe400000000ff */
[----:B------:R-:W-:Y:S01]  /*13340*/  F2FP.F16.F32.PACK_AB R32, R32, R72 ;  /* 0x000000482020723e */ /* 0x000fe200000000ff */
[----:B------:R-:W-:Y:S01]  /*13350*/  STS [R5+0x400], R51 ;  /* 0x0004003305007388 */ /* 0x000fe20000000800 */
[----:B------:R-:W-:Y:S01]  /*13360*/  F2FP.F16.F32.PACK_AB R30, R75, R30 ;  /* 0x0000001e4b1e723e */ /* 0x000fe200000000ff */
[----:B-----5:R-:W3:Y:S01]  /*13370*/  @P3 LDC.64 R10, c[0x0][0x2c0] ;  /* 0x0000b000ff0a3b82 */ /* 0x020ee20000000a00 */
        /* <DEDUP_REMOVED lines=62> */
[----:B------:R5:W-:Y:S01]  /*13760*/  STS [R31+0x6400], R16 ;  /* 0x006400101f007388 */ /* 0x000be20000000800 */
[----:B----4-:R-:W4:Y:S03]  /*13770*/  S2R R28, SR_TID.X ;  /* 0x00000000001c7919 */ /* 0x010f260000002100 */
[----:B------:R2:W-:Y:S04]  /*13780*/  STS [R133+0x6000], R15 ;  /* 0x0060000f85007388 */ /* 0x0005e80000000800 */
[----:B------:R-:W-:Y:S04]  /*13790*/  STS [R133+0x6400], R14 ;  /* 0x0064000e85007388 */ /* 0x000fe80000000800 */
[----:B------:R-:W-:Y:S04]  /*137a0*/  STS [R0+0x6000], R13 ;  /* 0x0060000d00007388 */ /* 0x000fe80000000800 */
[----:B------:R1:W-:Y:S04]  /*137b0*/  STS [R0+0x6400], R12 ;  /* 0x0064000c00007388 */ /* 0x0003e80000000800 */
[----:B------:R-:W-:Y:S01]  /*137c0*/  STS [R67+0x6000], R63 ;  /* 0x0060003f43007388 */ /* 0x000fe20000000800 */
[----:B-----5:R-:W-:-:S03]  /*137d0*/  MOV R16, 0x7f800000 ;  /* 0x7f80000000107802 */ /* 0x020fc60000000f00 */
[----:B------:R-:W-:Y:S04]  /*137e0*/  STS [R67+0x6400], R62 ;  /* 0x0064003e43007388 */ /* 0x000fe80000000800 */
[----:B------:R-:W-:Y:S01]  /*137f0*/  STS [R4+0x6000], R61 ;  /* 0x0060003d04007388 */ /* 0x000fe20000000800 */
[----:B--2---:R-:W-:-:S03]  /*13800*/  MOV R15, 0x7f800000 ;  /* 0x7f800000000f7802 */ /* 0x004fc60000000f00 */
[----:B------:R2:W-:Y:S01]  /*13810*/  STS [R4+0x6400], R60 ;  /* 0x0064003c04007388 */ /* 0x0005e20000000800 */
[----:B----4-:R-:W-:-:S03]  /*13820*/  SHF.R.S32.HI R17, RZ, 0x1f, R28 ;  /* 0x0000001fff117819 */ /* 0x010fc6000001141c */
[----:B------:R-:W-:Y:S04]  /*13830*/  STS [R6+0x6000], R59 ;  /* 0x0060003b06007388 */ /* 0x000fe80000000800 */
[----:B------:R-:W-:Y:S01]  /*13840*/  STS [R6+0x6400], R58 ;  /* 0x0064003a06007388 */ /* 0x000fe20000000800 */
[CC--:B-1----:R-:W-:Y:S01]  /*13850*/  LEA.HI R0, R17.reuse, R28.reuse, RZ, 0x5 ;  /* 0x0000001c11007211 */ /* 0x0c2fe200078f28ff */
[----:B------:R-:W1:Y:S01]  /*13860*/  @P5 LDC R12, c[0x0][0x2e8] ;  /* 0x0000ba00ff0c5b82 */ /* 0x000e620000000800 */
[----:B------:R-:W-:Y:S01]  /*13870*/  LEA.HI R17, R17, R28, RZ, 0x3 ;  /* 0x0000001c11117211 */ /* 0x000fe200078f18ff */
[----:B------:R-:W-:Y:S01]  /*13880*/  STS [R2+0x6000], R57 ;  /* 0x0060003902007388 */ /* 0x000fe20000000800 */
[----:B------:R-:W-:-:S03]  /*13890*/  LOP3.LUT R0, R0, 0xffffffe0, RZ, 0xc0, !PT ;  /* 0xffffffe000007812 */ /* 0x000fc600078ec0ff */
[----:B------:R4:W-:Y:S01]  /*138a0*/  STS [R2+0x6400], R66 ;  /* 0x0064004202007388 */ /* 0x0009e20000000800 */
[----:B------:R-:W-:-:S03]  /*138b0*/  IADD3 R0, -R0, R28, RZ ;  /* 0x0000001c00007210 */ /* 0x000fc60007ffe1ff */
[----:B------:R-:W-:Y:S04]  /*138c0*/  STS [R5+0x6000], R65 ;  /* 0x0060004105007388 */ /* 0x000fe80000000800 */
[----:B------:R5:W-:Y:S01]  /*138d0*/  STS [R5+0x6400], R64 ;  /* 0x0064004005007388 */ /* 0x000be20000000800 */
[----:B--2---:R-:W-:Y:S01]  /*138e0*/  @P3 MOV R4, 0x1 ;  /* 0x0000000100043802 */ /* 0x004fe20000000f00 */
[----:B------:R-:W-:Y:S01]  /*138f0*/  @!P3 IMAD R4, R139, R7, RZ ;  /* 0x000000078b04b224 */ /* 0x000fe200078e02ff */
[----:B------:R-:W-:Y:S06]  /*13900*/  BAR.SYNC.DEFER_BLOCKING 0x0 ;  /* 0x0000000000007b1d */ /* 0x000fec0000010000 */
[----:B------:R-:W2:Y:S01]  /*13910*/  @P5 MUFU.LG2 R7, R135 ;  /* 0x0000008700075308 */ /* 0x000ea20000000c00 */
[----:B------:R-:W5:Y:S01]  /*13920*/  S2R R8, SR_CTAID.Y ;  /* 0x0000000000087919 */ /* 0x000f620000002600 */
[----:B------:R-:W1:Y:S01]  /*13930*/  S2R R18, SR_CTAID.Z ;  /* 0x0000000000127919 */ /* 0x000e620000002700 */
[----:B----4-:R-:W-:-:S04]  /*13940*/  SHF.R.S32.HI R2, RZ, 0x1f, R184 ;  /* 0x0000001fff027819 */ /* 0x010fc800000114b8 */
[----:B------:R-:W-:-:S04]  /*13950*/  LEA.HI R2, R2, R184, RZ, 0x2 ;  /* 0x000000b802027211 */ /* 0x000fc800078f10ff */
[----:B------:R-:W-:Y:S01]  /*13960*/  LOP3.LUT R2, R2, 0xffffffc, RZ, 0xc0, !PT ;  /* 0x0ffffffc02027812 */ /* 0x000fe200078ec0ff */
[----:B------:R4:W4:Y:S01]  /*13970*/  LDS.128 R32, [R223+0x1800] ;  /* 0x00180000df207984 */ /* 0x0009220000000c00 */
[----:B-----5:R-:W-:Y:S02]  /*13980*/  IMAD R5, R8, R4, RZ ;  /* 0x0000000408057224 */ /* 0x020fe400078e02ff */
[----:B---3--:R-:W-:Y:S01]  /*13990*/  @P3 IMAD R4, R11, R10, RZ ;  /* 0x0000000a0b043224 */ /* 0x008fe200078e02ff */
[----:B------:R-:W3:Y:S01]  /*139a0*/  @P4 MUFU.LG2 R8, R138 ;  /* 0x0000008a00084308 */ /* 0x000ee20000000c00 */
[----:B------:R-:W5:Y:S01]  /*139b0*/  @P4 LDC R11, c[0x0][0x2e8] ;  /* 0x0000ba00ff0b4b82 */ /* 0x000f620000000800 */
[----:B------:R-:W-:Y:S02]  /*139c0*/  SHF.R.S32.HI R10, RZ, 0x1f, R0 ;  /* 0x0000001fff0a7819 */ /* 0x000fe40000011400 */
[----:B------:R-:W-:Y:S01]  /*139d0*/  SEL R6, R5, RZ, !P6 ;  /* 0x000000ff05067207 */ /* 0x000fe20007000000 */
[----:B--2---:R-:W-:Y:S01]  /*139e0*/  @P5 FMUL.FTZ R5, R7, 0.69314718246459960938 ;  /* 0x3f31721807055820 */ /* 0x004fe20000410000 */
[----:B------:R-:W-:-:S02]  /*139f0*/  LOP3.LUT P6, RZ, R185, 0x3, RZ, 0xc0, !PT ;  /* 0x00000003b9ff7812 */ /* 0x000fc400078cc0ff */
[----:B------:R-:W-:Y:S01]  /*13a00*/  @!P3 MOV R4, R139 ;  /* 0x0000008b0004b202 */ /* 0x000fe20000000f00 */
[----:B-1----:R-:W-:Y:S01]  /*13a10*/  @P5 FFMA.FTZ R16, R132, R12, R5 ;  /* 0x0000000c84105223 */ /* 0x002fe20000010005 */
[----:B------:R-:W-:Y:S01]  /*13a20*/  LEA.HI R7, R10, R0, RZ, 0x2 ;  /* 0x000000000a077211 */ /* 0x000fe200078f10ff */
[----:B------:R-:W-:Y:S01]  /*13a30*/  IMAD R0, R9, UR4, RZ ;  /* 0x0000000409007c24 */ /* 0x000fe2000f8e02ff */
[----:B------:R-:W-:Y:S01]  /*13a40*/  IADD3 R10, R184, -R2, RZ ;  /* 0x80000002b80a7210 */ /* 0x000fe20007ffe0ff */
[----:B------:R-:W-:Y:S01]  /*13a50*/  IMAD R2, R18, R4, R6 ;  /* 0x0000000412027224 */ /* 0x000fe200078e0206 */
[----:B------:R-:W-:Y:S02]  /*13a60*/  SHF.R.S32.HI R5, RZ, 0x2, R7 ;  /* 0x00000002ff057819 */ /* 0x000fe40000011407 */
[----:B------:R-:W-:Y:S01]  /*13a70*/  SHF.L.U32 R0, R0, 0x6, RZ ;  /* 0x0000000600007819 */ /* 0x000fe200000006ff */
[----:B---3--:R-:W-:Y:S01]  /*13a80*/  @P4 FMUL.FTZ R8, R8, 0.69314718246459960938 ;  /* 0x3f31721808084820 */ /* 0x008fe20000410000 */
[----:B------:R-:W-:-:S02]  /*13a90*/  LOP3.LUT R4, R17, 0xfffffff8, RZ, 0xc0, !PT ;  /* 0xfffffff811047812 */ /* 0x000fc400078ec0ff */
[----:B------:R-:W-:Y:S02]  /*13aa0*/  IADD3 R6, P5, P3, R0, R136, R2 ;  /* 0x0000008800067210 */ /* 0x000fe40007bbe002 */
[----:B------:R-:W-:Y:S02]  /*13ab0*/  SHF.R.S32.HI R7, RZ, 0x1f, R0 ;  /* 0x0000001fff077819 */ /* 0x000fe40000011400 */
[----:B------:R-:W-:Y:S01]  /*13ac0*/  SHF.R.S32.HI R2, RZ, 0x1f, R2 ;  /* 0x0000001fff027819 */ /* 0x000fe20000011402 */
[----:B-----5:R-:W-:Y:S01]  /*13ad0*/  @P4 FFMA.FTZ R15, R3, R11, R8 ;  /* 0x0000000b030f4223 */ /* 0x020fe20000010008 */
[----:B------:R-:W-:Y:S02]  /*13ae0*/  LEA R0, R10, R5, 0x4 ;  /* 0x000000050a007211 */ /* 0x000fe400078e20ff */
[----:B------:R-:W-:Y:S02]  /*13af0*/  IADD3 R14, -R4, R28, RZ ;  /* 0x0000001c040e7210 */ /* 0x000fe40007ffe1ff */
[----:B------:R-:W-:Y:S01]  /*13b00*/  IADD3.X R5, R7, R137, R2, P5, P3 ;  /* 0x0000008907057210 */ /* 0x000fe20002fe6402 */
[----:B----4-:R-:W-:Y:S06]  /*13b10*/  @P6 BRA `(.L_x_653) ;  /* 0x0000000000486947 */ /* 0x010fec0003800000 */
        /* <DEDUP_REMOVED lines=18> */
.L_x_653:
[----:B------:R-:W-:Y:S05]  /*13c40*/  BSYNC B0 ;  /* 0x0000000000007941 */ /* 0x000fea0003800000 */
.L_x_652:
        /* <DEDUP_REMOVED lines=43> */
.L_x_655:
[----:B------:R-:W-:Y:S05]  /*13f00*/  BSYNC B0 ;  /* 0x0000000000007941 */ /* 0x000fea0003800000 */
.L_x_654:
        /* <DEDUP_REMOVED lines=27> */
.L_x_657:
[----:B------:R-:W-:Y:S05]  /*140c0*/  BSYNC B0 ;  /* 0x0000000000007941 */ /* 0x000fea0003800000 */
.L_x_656:
        /* <DEDUP_REMOVED lines=27> */
.L_x_659:
[----:B------:R-:W-:Y:S05]  /*14280*/  BSYNC B0 ;  /* 0x0000000000007941 */ /* 0x000fea0003800000 */
.L_x_658:
[----:B-1----:R1:W1:Y:S04]  /*14290*/  LDS.128 R20, [R223+0x3800] ;  /* 0x00380000df147984 */ /* 0x0022680000000c00 */
        /* <DEDUP_REMOVED lines=24> */
[----:B------:R-:W-:Y:S01]  /*14420*/  STG.E.128 desc[UR26][R2.64+0x180], R12 ;  /* 0x0001800c02007986 */ /* 0x000fe2000c101d1a */
[----:B------:R-:W-:Y:S05]  /*14430*/  EXIT ;  /* 0x000000000000794d */ /* 0x000fea0003800000 */
.L_x_611:
        /* <DEDUP_REMOVED lines=28> */
[----:B------:R-:W-:Y:S01]  /*14600*/  @UP4 UIMAD UR7, UR14, UR7, UR13 ;  /* 0x000000070e0742a4 */ /* 0x000fe2000f8e020d */
        /* <DEDUP_REMOVED lines=11> */
[C---:B------:R-:W-:Y:S01]  /*146c0*/  VIADD R18, R0.reuse, 0x80 ;  /* 0x0000008000127836 */ /* 0x040fe20000000000 */
[----:B------:R-:W-:Y:S01]  /*146d0*/  @!UP2 UIMAD UR17, UR8, UR9, URZ ;  /* 0x000000090811a2a4 */ /* 0x000fe2000f8e023f */
[----:B------:R-:W-:Y:S01]  /*146e0*/  IADD3 R17, R0, 0xc0, RZ ;  /* 0x000000c000117810 */ /* 0x000fe20007ffe0ff */
[----:B------:R-:W-:-:S02]  /*146f0*/  @UP2 UIMAD UR11, UR5, UR4, URZ ;  /* 0x00000004050b22a4 */ /* 0x000fc4000f8e023f */
        /* <DEDUP_REMOVED lines=20> */
[----:B------:R-:W-:-:S02]  /*14840*/  USHF.R.S32.HI UR4, URZ, 0x1f, UR6 ;  /* 0x0000001f3f047899 */ /* 0x000fc40008011406 */
[----:B------:R-:W-:Y:S02]  /*14850*/  @!UP3 USHF.R.S32.HI UR23, URZ, 0x1f, UR14 ;  /* 0x0000001f3f17b899 */ /* 0x000fe4000801140e */
        /* <DEDUP_REMOVED lines=23> */
.L_x_661:
[----:B------:R-:W-:Y:S05]  /*149d0*/  BSYNC B0 ;  /* 0x0000000000007941 */ /* 0x000fea0003800000 */
.L_x_660:
        /* <DEDUP_REMOVED lines=25> */
.L_x_663:
[----:B------:R-:W-:Y:S05]  /*14b70*/  BSYNC B0 ;  /* 0x0000000000007941 */ /* 0x000fea0003800000 */
.L_x_662:
        /* <DEDUP_REMOVED lines=24> */
.L_x_665:
[----:B------:R-:W-:Y:S05]  /*14d00*/  BSYNC B0 ;  /* 0x0000000000007941 */ /* 0x000fea0003800000 */
.L_x_664:
        /* <DEDUP_REMOVED lines=27> */
.L_x_667:
[----:B------:R-:W-:Y:S05]  /*14ec0*/  BSYNC B0 ;  /* 0x0000000000007941 */ /* 0x000fea0003800000 */
.L_x_666:
        /* <DEDUP_REMOVED lines=10> */
.L_x_669:
[----:B------:R-:W-:Y:S05]  /*14f70*/  BSYNC B0 ;  /* 0x0000000000007941 */ /* 0x000fea0003800000 */
.L_x_668:
        /* <DEDUP_REMOVED lines=10> */
.L_x_671:
[----:B------:R-:W-:Y:S05]  /*15020*/  BSYNC B0 ;  /* 0x0000000000007941 */ /* 0x000fea0003800000 */
.L_x_670:
        /* <DEDUP_REMOVED lines=10> */
.L_x_673:
[----:B------:R-:W-:Y:S05]  /*150d0*/  BSYNC B0 ;  /* 0x0000000000007941 */ /* 0x000fea0003800000 */
.L_x_672:
        /* <DEDUP_REMOVED lines=10> */
.L_x_674:
        /* <DEDUP_REMOVED lines=16> */
.L_x_1268:


//--------------------- .text._ZN5flash16flash_fwd_kernelI23Flash_fwd_kernel_traitsILi256ELi64ELi64ELi4ELb0ELb0EN7cutlass6half_tE19Flash_kernel_traitsILi256ELi64ELi64ELi4ES3_EELb1ELb1ELb0ELb1ELb0ELb0ELb0ELb1EEEvNS_16Flash_fwd_paramsE --------------------------
	.section	.text._ZN5flash16flash_fwd_kernelI23Flash_fwd_kernel_traitsILi256ELi64ELi64ELi4ELb0ELb0EN7cutlass6half_tE19Flash_kernel_traitsILi256ELi64ELi64ELi4ES3_EELb1ELb1ELb0ELb1ELb0ELb0ELb0ELb1EEEvNS_16Flash_fwd_paramsE,"ax",@progbits
	.align	128
        .global         _ZN5flash16flash_fwd_kernelI23Flash_fwd_kernel_traitsILi256ELi64ELi64ELi4ELb0ELb0EN7cutlass6half_tE19Flash_kernel_traitsILi256ELi64ELi64ELi4ES3_EELb1ELb1ELb0ELb1ELb0ELb0ELb0ELb1EEEvNS_16Flash_fwd_paramsE
        .type           _ZN5flash16flash_fwd_kernelI23Flash_fwd_kernel_traitsILi256ELi64ELi64ELi4ELb0ELb0EN7cutlass6half_tE19Flash_kernel_traitsILi256ELi64ELi64ELi4ES3_EELb1ELb1ELb0ELb1ELb0ELb0ELb0ELb1EEEvNS_16Flash_fwd_paramsE,@function
        .size           _ZN5flash16flash_fwd_kernelI23Flash_fwd_kernel_traitsILi256ELi64ELi64ELi4ELb0ELb0EN7cutlass6half_tE19Flash_kernel_traitsILi256ELi64ELi64ELi4ES3_EELb1ELb1ELb0ELb1ELb0ELb0ELb0ELb1EEEvNS_16Flash_fwd_paramsE,(.L_x_1269 - _ZN5flash16flash_fwd_kernelI23Flash_fwd_kernel_traitsILi256ELi64ELi64ELi4ELb0ELb0EN7cutlass6half_tE19Flash_kernel_traitsILi256ELi64ELi64ELi4ES3_EELb1ELb1ELb0ELb1ELb0ELb0ELb0ELb1EEEvNS_16Flash_fwd_paramsE)
        .other          _ZN5flash16flash_fwd_kernelI23Flash_fwd_kernel_traitsILi256ELi64ELi64ELi4ELb0ELb0EN7cutlass6half_tE19Flash_kernel_traitsILi256ELi64ELi64ELi4ES3_EELb1ELb1ELb0ELb1ELb0ELb0ELb0ELb1EEEvNS_16Flash_fwd_paramsE,@"STO_CUDA_ENTRY STV_DEFAULT"
_ZN5flash16flash_fwd_kernelI23Flash_fwd_kernel_traitsILi256ELi64ELi64ELi4ELb0ELb0EN7cutlass6half_tE19Flash_kernel_traitsILi256ELi64ELi64ELi4ES3_EELb1ELb1ELb0ELb1ELb0ELb0ELb0ELb1EEEvNS_16Flash_fwd_paramsE:
.text._ZN5flash16flash_fwd_kernelI23Flash_fwd_kernel_traitsILi256ELi64ELi64ELi4ELb0ELb0EN7cutlass6half_tE19Flash_kernel_traitsILi256ELi64ELi64ELi4ES3_EELb1ELb1ELb0ELb1ELb0ELb0ELb0ELb1EEEvNS_16Flash_fwd_paramsE:
        /* <DEDUP_REMOVED lines=23> */
[----:B------:R-:W-:Y:S02]  /*0170*/  UISETP.NE.AND.EX UP2, UPT, UR7, URZ, UPT, UP2 ;  /* 0x0000003f0700728c */ /* 0x000fe4000bf45320 */
[----:B----4-:R-:W-:Y:S01]  /*0180*/  ULOP3.LUT UR4, UR30, UR17, UR31, 0xfe, !UPT ;  /* 0x000000111e047292 */ /* 0x010fe2000f8efe1f */
[----:B------:R-:W-:-:S03]  /*0190*/  ULDC.64 UR6, c[0x0][0x2f8] ;  /* 0x0000be0000067ab9 */ /* 0x000fc60000000a00 */
[----:B------:R-:W-:Y:S01]  /*01a0*/  PLOP3.LUT P0, PT, PT, PT, UP2, 0x80, 0x0 ;  /* 0x000000000000781c */ /* 0x000fe20003f0f028 */
[----:B------:R-:W-:Y:S01]  /*01b0*/  UISETP.EQ.U32.AND UP0, UPT, UR6, URZ, UPT ;  /* 0x0000003f0600728c */ /* 0x000fe2000bf02070 */
[----:B------:R-:W-:Y:S01]  /*01c0*/  LOP3.LUT P3, RZ, R114, UR4, RZ, 0xfc, !PT ;  /* 0x0000000472ff7c12 */ /* 0x000fe2000f86fcff */
[----:B------:R-:W-:Y:S02]  /*01d0*/  ULDC.64 UR4, c[0x0][0x300] ;  /* 0x0000c00000047ab9 */ /* 0x000fe40000000a00 */
[----:B------:R-:W-:-:S03]  /*01e0*/  UISETP.NE.U32.AND UP1, UPT, UR4, URZ, UPT ;  /* 0x0000003f0400728c */ /* 0x000fc6000bf25070 */
[----:B------:R-:W-:Y:S01]  /*01f0*/  ULDC.U8 UR4, c[0x0][0x3c2] ;  /* 0x0000f08000047ab9 */ /* 0x000fe20000000000 */
[----:B------:R-:W-:Y:S02]  /*0200*/  UISETP.NE.AND.EX UP1, UPT, UR5, URZ, UPT, UP1 ;  /* 0x0000003f0500728c */ /* 0x000fe4000bf25310 */
[----:B------:R-:W-:-:S03]  /*0210*/  UISETP.NE.AND UP3, UPT, UR4, URZ, UPT ;  /* 0x0000003f0400728c */ /* 0x000fc6000bf65270 */
[----:B------:R-:W-:Y:S01]  /*0220*/  ULDC.64 UR4, c[0x0][0x2f8] ;  /* 0x0000be0000047ab9 */ /* 0x000fe20000000a00 */
[----:B------:R-:W1:Y:S01]  /*0230*/  @!P3 LDC.64 R6, c[0x0][0x3b8] ;  /* 0x0000ee00ff06bb82 */ /* 0x000e620000000a00 */
        /* <DEDUP_REMOVED lines=12> */
[----:B------:R-:W-:Y:S01]  /*0300*/  @UP1 ULDC.64 UR8, c[0x0][0x300] ;  /* 0x0000c00000081ab9 */ /* 0x000fe20000000a00 */
[----:B-1----:R-:W-:Y:S02]  /*0310*/  @!P3 IMAD.MOV.U32 R4, RZ, RZ, R9 ;  /* 0x000000ffff04b224 */ /* 0x002fe400078e0009 */
[----:B------:R-:W-:-:S05]  /*0320*/  @!P3 IMAD.MOV.U32 R5, RZ, RZ, R8 ;  /* 0x000000ffff05b224 */ /* 0x000fca00078e0008 */
[----:B------:R1:W-:Y:S01]  /*0330*/  @!P3 STG.E.64 desc[UR32][R6.64+0x8], R4 ;  /* 0x000008040600b986 */ /* 0x0003e2000c101b20 */
[----:B------:R-:W-:Y:S01]  /*0340*/  PLOP3.LUT P2, PT, PT, PT, UP0, 0x80, 0x0 ;  /* 0x000000000000781c */ /* 0x000fe20003f4f008 */
[----:B------:R-:W-:Y:S02]  /*0350*/  @UP1 UIMAD.WIDE UR8, UR31, 0x4, UR8 ;  /* 0x000000041f0818a5 */ /* 0x000fe4000f8e0208 */
[----:B-1----:R-:W2:Y:S04]  /*0360*/  @P0 LDG.E R7, desc[UR32][R2.64] ;  /* 0x0000002002070981 */ /* 0x002ea8000c1e1900 */
[----:B------:R1:W3:Y:S01]  /*0370*/  @P0 LDG.E R6, desc[UR32][R2.64+0x4] ;  /* 0x0000042002060981 */ /* 0x0002e2000c1e1900 */
[----:B------:R-:W-:Y:S02]  /*0380*/  IMAD.U32 R4, RZ, RZ, UR8 ;  /* 0x00000008ff047e24 */ /* 0x000fe4000f8e00ff */
[----:B------:R-:W-:-:S05]  /*0390*/  IMAD.U32 R5, RZ, RZ, UR9 ;  /* 0x00000009ff057e24 */ /* 0x000fca000f8e00ff */
[----:B------:R4:W5:Y:S01]  /*03a0*/  @P1 LDG.E R4, desc[UR32][R4.64] ;  /* 0x0000002004041981 */ /* 0x000962000c1e1900 */
[----:B-1----:R-:W-:Y:S02]  /*03b0*/  IMAD.U32 R2, RZ, RZ, UR4 ;  /* 0x00000004ff027e24 */ /* 0x002fe4000f8e00ff */
[----:B------:R-:W-:Y:S01]  /*03c0*/  IMAD.U32 R3, RZ, RZ, UR5 ;  /* 0x00000005ff037e24 */ /* 0x000fe2000f8e00ff */
[----:B------:R-:W-:Y:S01]  /*03d0*/  UMOV UR16, 0xffffffff ;  /* 0xffffffff00107882 */ /* 0x000fe20000000000 */
[----:B------:R-:W-:Y:S01]  /*03e0*/  UMOV UR4, URZ ;  /* 0x0000003f00047c82 */ /* 0x000fe20008000000 */
[----:B------:R-:W-:Y:S01]  /*03f0*/  UMOV UR10, 0xffffffff ;  /* 0xffffffff000a7882 */ /* 0x000fe20000000000 */
[----:B------:R-:W-:Y:S01]  /*0400*/  SHF.R.S32.HI R28, RZ, 0x1f, R114 ;  /* 0x0000001fff1c7819 */ /* 0x000fe20000011472 */
[----:B------:R-:W5:Y:S01]  /*0410*/  @!P2 LDG.E R0, desc[UR32][R2.64] ;  /* 0x000000200200a981 */ /* 0x000f62000c1e1900 */
[----:B------:R-:W-:Y:S02]  /*0420*/  ULDC.U8 UR5, c[0x0][0x388] ;  /* 0x0000e20000057ab9 */ /* 0x000fe40000000000 */
[----:B----4-:R-:W-:-:S02]  /*0430*/  LEA.HI R5, R28, R114, RZ, 0x5 ;  /* 0x000000721c057211 */ /* 0x010fc400078f28ff */
[----:B--2---:R-:W-:Y:S02]  /*0440*/  @P0 R2UR UR16, R7 ;  /* 0x00000000071002ca */ /* 0x004fe400000e0000 */
[----:B---3--:R-:W-:Y:S02]  /*0450*/  @P0 R2UR UR18, R6 ;  /* 0x00000000061202ca */ /* 0x008fe400000e0000 */
[----:B------:R-:W-:-:S04]  /*0460*/  ISETP.NE.U32.AND P0, PT, RZ, UR6, PT ;  /* 0x00000006ff007c0c */ /* 0x000fc8000bf05070 */
[----:B------:R-:W-:-:S07]  /*0470*/  ISETP.NE.AND.EX P0, PT, RZ, UR7, PT, P0 ;  /* 0x00000007ff007c0c */ /* 0x000fce000bf05300 */
[----:B------:R-:W-:Y:S01]  /*0480*/  @UP2 UIADD3 UR18, UR18, -UR16, URZ ;  /* 0x8000001012122290 */ /* 0x000fe2000fffe03f */
[----:B-----5:R-:W-:-:S06]  /*0490*/  @P1 R2UR UR4, R4 ;  /* 0x00000000040412ca */ /* 0x020fcc00000e0000 */
[----:B------:R-:W-:Y:S01]  /*04a0*/  @!UP2 ULDC UR18, c[0x0][0x2c4] ;  /* 0x0000b1000012aab9 */ /* 0x000fe20000000800 */
[----:B------:R-:W-:Y:S01]  /*04b0*/  @!P2 R2UR UR10, R0 ;  /* 0x00000000000aa2ca */ /* 0x000fe200000e0000 */
        /* <DEDUP_REMOVED lines=8> */
.L_x_675:
[----:B------:R-:W-:-:S05]  /*0540*/  ULDC UR8, c[0x0][0x2c8] ;  /* 0x0000b20000087ab9 */ /* 0x000fca0000000800 */
.L_x_676:
        /* <DEDUP_REMOVED lines=81> */
.L_x_678:
[----:B------:R-:W-:Y:S01]  /*0a60*/  ULDC UR6, c[0x0][0x278] ;  /* 0x00009e0000067ab9 */ /* 0x000fe20000000800 */
[----:B------:R-:W2:Y:S01]  /*0a70*/  S2R R2, SR_CTAID.Z ;  /* 0x0000000000027919 */ /* 0x000ea20000002700 */
[----:B------:R-:W-:Y:S01]  /*0a80*/  IMAD.U32 R0, RZ, RZ, UR6 ;  /* 0x00000006ff007e24 */ /* 0x000fe2000f8e00ff */
[----:B------:R-:W-:Y:S01]  /*0a90*/  UMOV UR14, URZ ;  /* 0x0000003f000e7c82 */ /* 0x000fe20008000000 */
[----:B------:R-:W-:Y:S01]  /*0aa0*/  SHF.R.S32.HI R3, RZ, 0x1f, R4 ;  /* 0x0000001fff037819 */ /* 0x000fe20000011404 */
[----:B------:R-:W-:Y:S01]  /*0ab0*/  IMAD.U32 R14, RZ, RZ, UR17 ;  /* 0x00000011ff0e7e24 */ /* 0x000fe2000f8e00ff */
[----:B------:R-:W-:Y:S01]  /*0ac0*/  SHF.R.S32.HI R39, RZ, 0x5, R5 ;  /* 0x00000005ff277819 */ /* 0x000fe20000011405 */
[----:B------:R-:W-:Y:S01]  /*0ad0*/  USHF.R.S32.HI UR29, URZ, 0x1f, UR30 ;  /* 0x0000001f3f1d7899 */ /* 0x000fe2000801141e */
        /* <DEDUP_REMOVED lines=9> */
[----:B--2---:R-:W-:-:S04]  /*0b70*/  IABS R0, R2 ;  /* 0x0000000200007213 */ /* 0x004fc80000000000 */
        /* <DEDUP_REMOVED lines=10> */
[----:B------:R2:W-:Y:S01]  /*0c20*/  STL.64 [R1], R30 ;  /* 0x0000001e01007387 */ /* 0x0005e20000100a00 */
[----:B------:R-:W-:Y:S01]  /*0c30*/  LOP3.LUT R0, R0, 0x1c0, RZ, 0xc0, !PT ;  /* 0x000001c000007812 */ /* 0x000fe200078ec0ff */
[----:B------:R-:W-:-:S02]  /*0c40*/  IMAD.SHL.U32 R36, R26, 0x8, RZ ;  /* 0x000000081a247824 */ /* 0x000fc400078e00ff */
[----:B------:R-:W-:Y:S02]  /*0c50*/  IMAD.WIDE R14, R14, 0x40, R30 ;  /* 0x000000400e0e7825 */ /* 0x000fe400078e021e */
[----:B------:R-:W-:Y:S01]  /*0c60*/  UMOV UR11, UR15 ;  /* 0x0000000f000b7c82 */ /* 0x000fe20008000000 */
[----:B------:R-:W-:Y:S01]  /*0c70*/  LOP3.LUT R2, R0, 0x38, R36, 0xf8, !PT ;  /* 0x0000003800027812 */ /* 0x000fe200078ef824 */
[----:B------:R-:W-:Y:S01]  /*0c80*/  UIMAD.WIDE.U32 UR14, UR11, UR7, URZ ;  /* 0x000000070b0e72a5 */ /* 0x000fe2000f8e003f */
[----:B------:R-:W-:Y:S02]  /*0c90*/  SHF.R.U32.HI R0, RZ, 0x3, R0 ;  /* 0x00000003ff007819 */ /* 0x000fe40000011600 */
[----:B------:R-:W-:Y:S02]  /*0ca0*/  SHF.R.S32.HI R37, RZ, 0x1f, R36 ;  /* 0x0000001fff257819 */ /* 0x000fe40000011424 */
[----:B------:R-:W-:Y:S02]  /*0cb0*/  LOP3.LUT R202, R2, R0, RZ, 0x3c, !PT ;  /* 0x0000000002ca7212 */ /* 0x000fe400078e3cff */
[----:B------:R-:W-:Y:S01]  /*0cc0*/  UMOV UR21, UR15 ;  /* 0x0000000f00157c82 */ /* 0x000fe20008000000 */
[----:B------:R-:W-:Y:S01]  /*0cd0*/  SHF.R.S32.HI R2, RZ, 0x1f, R5 ;  /* 0x0000001fff027819 */ /* 0x000fe20000011405 */
[----:B------:R-:W-:Y:S01]  /*0ce0*/  UIADD3 UR11, -UR21, URZ, URZ ;  /* 0x0000003f150b7290 */ /* 0x000fe2000fffe13f */
[----:B------:R-:W-:-:S02]  /*0cf0*/  LOP3.LUT R0, R3, 0x7ffffffc, RZ, 0xc0, !PT ;  /* 0x7ffffffc03007812 */ /* 0x000fc400078ec0ff */
[----:B------:R-:W-:Y:S01]  /*0d00*/  LEA.HI R2, R2, R39, RZ, 0x2 ;  /* 0x0000002702027211 */ /* 0x000fe200078f10ff */
[----:B------:R-:W-:Y:S02]  /*0d10*/  UIMAD UR7, UR9, UR11, UR7 ;  /* 0x0000000b090772a4 */ /* 0x000fe4000f8e0207 */
[----:B------:R-:W-:Y:S01]  /*0d20*/  IMAD.IADD R4, R4, 0x1, -R0 ;  /* 0x0000000104047824 */ /* 0x000fe200078e0a00 */
[----:B------:R-:W-:Y:S01]  /*0d30*/  LOP3.LUT R0, R2, 0xffffffc, RZ, 0xc0, !PT ;  /* 0x0ffffffc02007812 */ /* 0x000fe200078ec0ff */
[----:B------:R-:W-:Y:S01]  /*0d40*/  UISETP.GT.U32.AND UP1, UPT, UR9, UR7, UPT ;  /* 0x000000070900728c */ /* 0x000fe2000bf24070 */
[----:B------:R-:W-:-:S03]  /*0d50*/  LEA.HI R2, R28, R114, RZ, 0x6 ;  /* 0x000000721c027211 */ /* 0x000fc600078f30ff */
[----:B------:R-:W-:Y:S02]  /*0d60*/  IMAD.IADD R0, R39, 0x1, -R0 ;  /* 0x0000000127007824 */ /* 0x000fe400078e0a00 */
[----:B------:R-:W-:Y:S02]  /*0d70*/  IMAD.SHL.U32 R3, R2, 0x8, RZ ;  /* 0x0000000802037824 */ /* 0x000fe400078e00ff */
[----:B------:R-:W-:Y:S02]  /*0d80*/  IMAD R2, R0, 0x10, R25 ;  /* 0x0000001000027824 */ /* 0x000fe400078e0219 */
[----:B------:R-:W-:Y:S01]  /*0d90*/  IMAD.SHL.U32 R0, R4, 0x2, RZ ;  /* 0x0000000204007824 */ /* 0x000fe200078e00ff */
[----:B------:R-:W-:Y:S01]  /*0da0*/  @!UP1 UIADD3 UR7, UR7, -UR9, URZ ;  /* 0x8000000907079290 */ /* 0x000fe2000fffe03f */
[----:B------:R-:W-:Y:S01]  /*0db0*/  LOP3.LUT R202, R202, 0xfffffe00, R3, 0xf8, !PT ;  /* 0xfffffe00caca7812 */ /* 0x000fe200078ef803 */
[----:B------:R-:W-:Y:S01]  /*0dc0*/  @!UP1 UIADD3 UR21, UR21, 0x1, URZ ;  /* 0x0000000115159890 */ /* 0x000fe2000fffe03f */
[----:B------:R-:W-:Y:S01]  /*0dd0*/  IMAD R112, R2, UR23, R0 ;  /* 0x0000001702707c24 */ /* 0x000fe2000f8e0200 */
[----:B------:R-:W-:-:S02]  /*0de0*/  UISETP.GE.U32.AND UP2, UPT, UR7, UR9, UPT ;  /* 0x000000090700728c */ /* 0x000fc4000bf46070 */
[----:B------:R-:W-:Y:S02]  /*0df0*/  ULOP3.LUT UR9, UR30, UR6, URZ, 0x3c, !UPT ;  /* 0x000000061e097292 */ /* 0x000fe4000f8e3c3f */
[----:B------:R-:W-:Y:S02]  /*0e00*/  @UP0 UIADD3 UR7, UR4, UR10, URZ ;  /* 0x0000000a04070290 */ /* 0x000fe4000fffe03f */
[----:B------:R-:W-:Y:S01]  /*0e10*/  UISETP.GE.AND UP1, UPT, UR9, URZ, UPT ;  /* 0x0000003f0900728c */ /* 0x000fe2000bf26270 */
[----:B------:R-:W-:Y:S02]  /*0e20*/  @UP0 ULDC.64 UR10, c[0x0][0x250] ;  /* 0x00009400000a0ab9 */ /* 0x000fe40000000a00 */
[----:B------:R-:W-:Y:S02]  /*0e30*/  @UP0 UIMAD.WIDE.U32 UR14, UR7, UR10, URZ ;  /* 0x0000000a070e02a5 */ /* 0x000fe4000f8e003f */
[----:B------:R-:W-:Y:S02]  /*0e40*/  @UP2 UIADD3 UR21, UR21, 0x1, URZ ;  /* 0x0000000115152890 */ /* 0x000fe4000fffe03f */
[----:B------:R-:W-:-:S02]  /*0e50*/  UISETP.NE.AND UP2, UPT, UR6, URZ, UPT ;  /* 0x0000003f0600728c */ /* 0x000fc4000bf45270 */
[----:B------:R-:W-:Y:S02]  /*0e60*/  @UP0 UIMAD UR7, UR7, UR11, URZ ;  /* 0x0000000b070702a4 */ /* 0x000fe4000f8e023f */
[----:B------:R-:W-:Y:S01]  /*0e70*/  @!UP1 UIADD3 UR21, -UR21, URZ, URZ ;  /* 0x0000003f15159290 */ /* 0x000fe2000fffe13f */
[----:B------:R-:W-:Y:S01]  /*0e80*/  @UP0 UMOV UR28, UR14 ;  /* 0x0000000e001c0c82 */ /* 0x000fe20008000000 */
[----:B------:R-:W-:-:S05]  /*0e90*/  @UP0 UIADD3 UR27, UR15, UR7, URZ ;  /* 0x000000070f1b0290 */ /* 0x000fca000fffe03f */
[----:B------:R-:W-:-:S04]  /*0ea0*/  @!UP2 ULOP3.LUT UR21, URZ, UR6, URZ, 0x33, !UPT ;  /* 0x000000063f15a292 */ /* 0x000fc8000f8e333f */
        /* <DEDUP_REMOVED lines=15> */
.L_x_679:
[----:B------:R-:W-:Y:S01]  /*0fa0*/  ULDC.64 UR6, c[0x0][0x258] ;  /* 0x0000960000067ab9 */ /* 0x000fe20000000a00 */
[----:B------:R-:W-:Y:S01]  /*0fb0*/  IMAD R0, R31, UR12, RZ ;  /* 0x0000000c1f007c24 */ /* 0x000fe2000f8e02ff */
[----:B------:R-:W-:Y:S01]  /*0fc0*/  IADD3 R2, P0, R36, UR20, RZ ;  /* 0x0000001424027c10 */ /* 0x000fe2000ff1e0ff */
[----:B------:R-:W-:Y:S01]  /*0fd0*/  UIMAD UR15, UR29, UR6, URZ ;  /* 0x000000061d0f72a4 */ /* 0x000fe2000f8e023f */
[----:B------:R-:W2:Y:S01]  /*0fe0*/  S2UR UR4, SR_CgaCtaId ;  /* 0x00000000000479c3 */ /* 0x000ea20000008800 */
[----:B------:R-:W-:Y:S01]  /*0ff0*/  IMAD R6, R30, UR13, R0 ;  /* 0x0000000d1e067c24 */ /* 0x000fe2000f8e0200 */
[----:B------:R-:W-:Y:S01]  /*1000*/  IADD3.X R3, R37, UR8, RZ, P0, !PT ;  /* 0x0000000825037c10 */ /* 0x000fe200087fe4ff */
[----:B------:R-:W-:Y:S01]  /*1010*/  IMAD.U32 R0, RZ, RZ, UR6 ;  /* 0x00000006ff007e24 */ /* 0x000fe2000f8e00ff */
[C---:B------:R-:W-:Y:S01]  /*1020*/  IADD3 R123, R36.reuse, 0x40, RZ ;  /* 0x00000040247b7810 */ /* 0x040fe20007ffe0ff */
[----:B------:R-:W-:Y:S01]  /*1030*/  UIMAD UR15, UR30, UR7, UR15 ;  /* 0x000000071e0f72a4 */ /* 0x000fe2000f8e020f */
[C---:B------:R-:W-:Y:S01]  /*1040*/  VIADD R122, R36.reuse, 0x80 ;  /* 0x00000080247a7836 */ /* 0x040fe20000000000 */
[----:B------:R-:W-:Y:S01]  /*1050*/  ULDC.64 UR8, c[0x0][0x260] ;  /* 0x0000980000087ab9 */ /* 0x000fe20000000a00 */
[----:B------:R-:W-:Y:S01]  /*1060*/  ULDC.64 UR6, c[0x0][0x268] ;  /* 0x00009a0000067ab9 */ /* 0x000fe20000000a00 */
[----:B------:R-:W-:Y:S01]  /*1070*/  IADD3 R119, R36, 0xc0, RZ ;  /* 0x000000c024777810 */ /* 0x000fe20007ffe0ff */
[----:B------:R-:W-:Y:S01]  /*1080*/  IMAD.U32 R18, RZ, RZ, UR8 ;  /* 0x00000008ff127e24 */ /* 0x000fe2000f8e00ff */
[----:B------:R-:W-:Y:S01]  /*1090*/  MOV R29, UR6 ;  /* 0x00000006001d7c02 */ /* 0x000fe20008000f00 */
[----:B------:R-:W-:Y:S01]  /*10a0*/  IMAD.WIDE.U32 R4, R30, UR12, R36 ;  /* 0x0000000c1e047c25 */ /* 0x000fe2000f8e0024 */
[----:B------:R3:W-:Y:S01]  /*10b0*/  STL [R1+0x8c], R123 ;  /* 0x00008c7b01007387 */ /* 0x0007e20000100800 */
[----:B------:R-:W-:Y:S01]  /*10c0*/  UIADD3 UR39, -UR34, UR18, URZ ;  /* 0x0000001222277290 */ /* 0x000fe2000fffe13f */
[----:B------:R-:W-:Y:S01]  /*10d0*/  BSSY B0, `(.L_x_680) ;  /* 0x0000043000007945 */ /* 0x000fe20003800000 */
[----:B------:R-:W-:Y:S01]  /*10e0*/  UMOV UR41, 0x400 ;  /* 0x0000040000297882 */ /* 0x000fe20000000000 */
[----:B------:R3:W-:Y:S01]  /*10f0*/  STL [R1+0x88], R122 ;  /* 0x0000887a01007387 */ /* 0x0007e20000100800 */
[----:B------:R-:W-:Y:S01]  /*1100*/  IADD3 R10, P0, R4, UR26, RZ ;  /* 0x0000001a040a7c10 */ /* 0x000fe2000ff1e0ff */
[----:B------:R-:W-:Y:S01]  /*1110*/  UIMAD UR38, UR14, UR8, URZ ;  /* 0x000000080e2672a4 */ /* 0x000fe2000f8e023f */
[----:B------:R-:W-:Y:S01]  /*1120*/  IMAD.WIDE.U32 R16, R0, UR30, R2 ;  /* 0x0000001e00107c25 */ /* 0x000fe2000f8e0002 */
[----:B------:R3:W-:Y:S01]  /*1130*/  STL [R1+0x90], R119 ;  /* 0x0000907701007387 */ /* 0x0007e20000100800 */
[----:B------:R-:W-:Y:S01]  /*1140*/  IADD3.X R11, R5, UR25, R6, P0, !PT ;  /* 0x00000019050b7c10 */ /* 0x000fe200087fe406 */
[----:B------:R-:W-:Y:S01]  /*1150*/  UIADD3 UR20, UR22, -0x1, URZ ;  /* 0xffffffff16147890 */ /* 0x000fe2000fffe03f */
[C---:B------:R-:W-:Y:S01]  /*1160*/  ISETP.GE.AND P0, PT, R30.reuse, UR39, PT ;  /* 0x000000271e007c0c */ /* 0x040fe2000bf06270 */
[----:B------:R3:W-:Y:S01]  /*1170*/  STL [R1+0xe0], R18 ;  /* 0x0000e01201007387 */ /* 0x0007e20000100800 */
[----:B------:R-:W-:Y:S01]  /*1180*/  UIMAD UR14, UR14, UR6, URZ ;  /* 0x000000060e0e72a4 */ /* 0x000fe2000f8e023f */
[----:B------:R-:W-:Y:S01]  /*1190*/  VIADD R13, R17, UR15 ;  /* 0x0000000f110d7c36 */ /* 0x000fe20008000000 */
[----:B--2---:R-:W-:Y:S01]  /*11a0*/  ULEA UR4, UR4, UR41, 0x18 ;  /* 0x0000002904047291 */ /* 0x004fe2000f8ec03f */
[----:B------:R3:W-:Y:S01]  /*11b0*/  STL [R1+0xe4], R29 ;  /* 0x0000e41d01007387 */ /* 0x0007e20000100800 */
[----:B------:R-:W-:Y:S01]  /*11c0*/  UIMAD UR9, UR21, UR9, UR38 ;  /* 0x00000009150972a4 */ /* 0x000fe2000f8e0226 */
[C---:B------:R-:W-:Y:S01]  /*11d0*/  VIADD R22, R30.reuse, 0x10 ;  /* 0x000000101e167836 */ /* 0x040fe20000000000 */
[----:B------:R-:W-:Y:S01]  /*11e0*/  USHF.R.S32.HI UR19, URZ, 0x1f, UR20 ;  /* 0x0000001f3f137899 */ /* 0x000fe20008011414 */
[C---:B------:R-:W-:Y:S01]  /*11f0*/  IADD3 R23, R30.reuse, 0x20, RZ ;  /* 0x000000201e177810 */ /* 0x040fe20007ffe0ff */
[----:B------:R-:W-:Y:S01]  /*1200*/  UIMAD UR38, UR21, UR7, UR14 ;  /* 0x00000007152672a4 */ /* 0x000fe2000f8e020e */
[----:B------:R-:W-:Y:S01]  /*1210*/  VIADD R24, R30, 0x30 ;  /* 0x000000301e187836 */ /* 0x000fe20000000000 */
[----:B------:R-:W-:Y:S01]  /*1220*/  LEA R202, R202, UR4, 0x1 ;  /* 0x00000004caca7c11 */ /* 0x000fe2000f8e08ff */
[----:B------:R-:W-:Y:S09]  /*1230*/  @P0 BRA `(.L_x_681) ;  /* 0x0000000000b00947 */ /* 0x000ff20003800000 */
        /* <DEDUP_REMOVED lines=10> */
[----:B------:R-:W2:Y:S01]  /*12e0*/  @!P5 LDC.64 R6, c[0x0][0x210] ;  /* 0x00008400ff06db82 */ /* 0x000ea20000000a00 */
[----:B------:R4:W-:Y:S07]  /*12f0*/  @P5 STS.128 [R202], RZ ;  /* 0x000000ffca005388 */ /* 0x0009ee0000000c00 */
        /* <DEDUP_REMOVED lines=9> */
[----:B------:R4:W-:Y:S03]  /*1390*/  @!P5 LDGSTS.E.BYPASS.LTC128B.128 [R202], desc[UR32][R6.64] ;  /* 0x0000000006cadfae */ /* 0x0009e6000b901d60 */
        /* <DEDUP_REMOVED lines=22> */
.L_x_681:
[----:B------:R-:W-:Y:S05]  /*1500*/  BSYNC B0 ;  /* 0x0000000000007941 */ /* 0x000fea0003800000 */
.L_x_680:
[----:B------:R-:W-:Y:S01]  /*1510*/  IMAD.WIDE.U32 R32, R18, UR21, R10 ;  /* 0x0000001512207c25 */ /* 0x000fe2000f8e000a */
[----:B------:R-:W-:Y:S01]  /*1520*/  ISETP.GE.AND P1, PT, R22, UR39, PT ;  /* 0x0000002716007c0c */ /* 0x000fe2000bf26270 */
[----:B------:R-:W-:Y:S01]  /*1530*/  ULEA UR6, UR22, UR40, 0x6 ;  /* 0x0000002816067291 */ /* 0x000fe2000f8e303f */
[----:B------:R-:W-:Y:S01]  /*1540*/  BSSY B0, `(.L_x_682) ;  /* 0x000003b000007945 */ /* 0x000fe20003800000 */
[----:B------:R-:W-:Y:S01]  /*1550*/  IMAD R0, R31, UR10, RZ ;  /* 0x0000000a1f007c24 */ /* 0x000fe2000f8e02ff */
[----:B------:R1:W-:Y:S01]  /*1560*/  STL.64 [R1+0xa0], R32 ;  /* 0x0000a02001007387 */ /* 0x0003e20000100a00 */
[----:B------:R-:W-:Y:S01]  /*1570*/  UIADD3 UR6, UR6, -0x40, URZ ;  /* 0xffffffc006067890 */ /* 0x000fe2000fffe03f */
[----:B------:R-:W-:Y:S01]  /*1580*/  ISETP.GE.AND P5, PT, R23, UR39, PT ;  /* 0x0000002717007c0c */ /* 0x000fe2000bfa6270 */
[----:B------:R-:W-:Y:S01]  /*1590*/  UIMAD UR8, UR20, -0x40, UR35 ;  /* 0xffffffc0140878a4 */ /* 0x000fe2000f8e0223 */
[----:B------:R-:W-:Y:S01]  /*15a0*/  ISETP.GE.AND P6, PT, R24, UR39, PT ;  /* 0x0000002718007c0c */ /* 0x000fe2000bfc6270 */
[----:B------:R-:W-:-:S02]  /*15b0*/  IMAD.WIDE.U32 R20, R30, UR10, R36 ;  /* 0x0000000a1e147c25 */ /* 0x000fc4000f8e0024 */
[----:B------:R-:W-:Y:S02]  /*15c0*/  IADD3 R155, P0, R112, UR6, RZ ;  /* 0x00000006709b7c10 */ /* 0x000fe4000ff1e0ff */
[----:B------:R-:W-:Y:S01]  /*15d0*/  MOV R113, UR6 ;  /* 0x0000000600717c02 */ /* 0x000fe20008000f00 */
[----:B------:R-:W-:Y:S01]  /*15e0*/  IMAD R27, R30, UR11, R0 ;  /* 0x0000000b1e1b7c24 */ /* 0x000fe2000f8e0200 */
[----:B------:R-:W-:Y:S09]  /*15f0*/  @P1 BRA `(.L_x_683) ;  /* 0x0000000000bc1947 */ /* 0x000ff20003800000 */
[----:B------:R-:W-:Y:S01]  /*1600*/  ULDC UR14, c[0x0][0x2d0] ;  /* 0x0000b400000e7ab9 */ /* 0x000fe20000000800 */
[----:B----4-:R-:W-:Y:S01]  /*1610*/  IADD3 R4, P1, R14, 0x10, RZ ;  /* 0x000000100e047810 */ /* 0x010fe20007f3e0ff */
        /* <DEDUP_REMOVED lines=45> */
.L_x_683:
[----:B------:R-:W-:Y:S05]  /*18f0*/  BSYNC B0 ;  /* 0x0000000000007941 */ /* 0x000fea0003800000 */
.L_x_682:
        /* <DEDUP_REMOVED lines=49> */
.L_x_685:
[----:B------:R-:W-:Y:S05]  /*1c10*/  BSYNC B0 ;  /* 0x0000000000007941 */ /* 0x000fea0003800000 */
.L_x_684:
        /* <DEDUP_REMOVED lines=18> */
[----:B---3--:R-:W3:Y:S01]  /*1d40*/  @!P3 LDC.64 R18, c[0x0][0x210] ;  /* 0x00008400ff12bb82 */ /* 0x008ee20000000a00 */
        /* <DEDUP_REMOVED lines=30> */
.L_x_687:
[----:B------:R-:W-:Y:S05]  /*1f30*/  BSYNC B0 ;  /* 0x0000000000007941 */ /* 0x000fea0003800000 */
.L_x_686:
[----:B------:R-:W-:Y:S01]  /*1f40*/  VIADD R121, R33, UR9 ;  /* 0x0000000921797c36 */ /* 0x000fe20008000000 */
[----:B------:R-:W-:Y:S01]  /*1f50*/  MOV R120, R32 ;  /* 0x0000002000787202 */ /* 0x000fe20000000f00 */
[----:B------:R-:W-:Y:S01]  /*1f60*/  USHF.L.U64.HI UR14, UR12, 0x6, UR13 ;  /* 0x000000060c0e7899 */ /* 0x000fe2000801020d */
[----:B------:R-:W-:Y:S01]  /*1f70*/  ISETP.GE.AND P2, PT, R30, UR8, PT ;  /* 0x000000081e007c0c */ /* 0x000fe2000bf46270 */
[----:B------:R-:W-:Y:S01]  /*1f80*/  USHF.L.U32 UR15, UR12, 0x6, URZ ;  /* 0x000000060c0f7899 */ /* 0x000fe2000800063f */
[----:B------:R-:W-:Y:S01]  /*1f90*/  IMAD.U32 R16, RZ, RZ, UR20 ;  /* 0x00000014ff107e24 */ /* 0x000fe2000f8e00ff */
[----:B------:R3:W-:Y:S01]  /*1fa0*/  STL.64 [R1+0x98], R120 ;  /* 0x0000987801007387 */ /* 0x0007e20000100a00 */
[----:B------:R-:W-:Y:S01]  /*1fb0*/  UIMAD UR6, UR14, UR20, URZ ;  /* 0x000000140e0672a4 */ /* 0x000fe2000f8e023f */
[----:B------:R-:W-:Y:S01]  /*1fc0*/  BSSY B0, `(.L_x_688) ;  /* 0x000002c000007945 */ /* 0x000fe20003800000 */
[----:B------:R-:W-:Y:S01]  /*1fd0*/  ISETP.GE.AND P1, PT, R22, UR8, PT ;  /* 0x0000000816007c0c */ /* 0x000fe2000bf26270 */
[----:B-12-4-:R-:W-:Y:S01]  /*1fe0*/  IMAD.WIDE.U32 R2, R16, UR15, R120 ;  /* 0x0000000f10027c25 */ /* 0x016fe2000f8e0078 */
[----:B------:R-:W-:-:S06]  /*1ff0*/  UIMAD UR6, UR19, UR15, UR6 ;  /* 0x0000000f130672a4 */ /* 0x000fcc000f8e0206 */
[----:B------:R-:W-:Y:S01]  /*2000*/  IADD3 R5, R3, UR6, RZ ;  /* 0x0000000603057c10 */ /* 0x000fe2000fffe0ff */
[----:B------:R-:W-:Y:S06]  /*2010*/  @P2 BRA `(.L_x_689) ;  /* 0x0000000000982947 */ /* 0x000fec0003800000 */
        /* <DEDUP_REMOVED lines=38> */
.L_x_689:
[----:B------:R-:W-:Y:S05]  /*2280*/  BSYNC B0 ;  /* 0x0000000000007941 */ /* 0x000fea0003800000 */
.L_x_688:
[----:B------:R-:W-:Y:S01]  /*2290*/  USHF.L.U64.HI UR39, UR12, 0x4, UR13 ;  /* 0x000000040c277899 */ /* 0x000fe2000801020d */
[----:B------:R-:W-:Y:S01]  /*22a0*/  BSSY B0, `(.L_x_690) ;  /* 0x000002d000007945 */ /* 0x000fe20003800000 */
[----:B------:R-:W-:Y:S01]  /*22b0*/  USHF.L.U32 UR40, UR12, 0x4, URZ ;  /* 0x000000040c287899 */ /* 0x000fe2000800063f */
[----:B------:R-:W-:Y:S02]  /*22c0*/  ISETP.GE.AND P5, PT, R23, UR8, PT ;  /* 0x0000000817007c0c */ /* 0x000fe4000bfa6270 */
[----:B------:R-:W-:Y:S01]  /*22d0*/  ISETP.GE.AND P6, PT, R24, UR8, PT ;  /* 0x0000000818007c0c */ /* 0x000fe2000bfc6270 */
[----:B------:R-:W-:-:S12]  /*22e0*/  @P1 BRA `(.L_x_691) ;  /* 0x0000000000a01947 */ /* 0x000fd80003800000 */
[----:B------:R-:W-:Y:S01]  /*22f0*/  ULDC UR6, c[0x0][0x2d0] ;  /* 0x0000b40000067ab9 */ /* 0x000fe20000000800 */
[----:B------:R-:W-:Y:S02]  /*2300*/  IADD3 R0, P1, R2, UR40, RZ ;  /* 0x0000002802007c10 */ /* 0x000fe4000ff3e0ff */
[----:B------:R-:W-:Y:S02]  /*2310*/  ISETP.GE.AND P2, PT, R36, UR6, PT ;  /* 0x0000000624007c0c */ /* 0x000fe4000bf46270 */
[----:B------:R-:W-:Y:S02]  /*2320*/  ISETP.GE.AND P4, PT, R123, UR6, PT ;  /* 0x000000067b007c0c */ /* 0x000fe4000bf86270 */
[----:B------:R-:W-:Y:S02]  /*2330*/  ISETP.GE.AND P3, PT, R122, UR6, PT ;  /* 0x000000067a007c0c */ /* 0x000fe4000bf66270 */
[----:B--2---:R-:W-:-:S07]  /*2340*/  IADD3.X R10, R5, UR39, RZ, P1, !PT ;  /* 0x00000027050a7c10 */ /* 0x004fce0008ffe4ff */
[----:B-1----:R-:W1:Y:S01]  /*2350*/  @!P2 LDC.64 R6, c[0x0][0x218] ;  /* 0x00008600ff06ab82 */ /* 0x002e620000000a00 */
        /* <DEDUP_REMOVED lines=33> */
.L_x_691:
[----:B------:R-:W-:Y:S05]  /*2570*/  BSYNC B0 ;  /* 0x0000000000007941 */ /* 0x000fea0003800000 */
.L_x_690:
[----:B------:R-:W-:Y:S04]  /*2580*/  BSSY B0, `(.L_x_692) ;  /* 0x000002c000007945 */ /* 0x000fe80003800000 */
[----:B------:R-:W-:Y:S05]  /*2590*/  @P5 BRA `(.L_x_693) ;  /* 0x0000000000a85947 */ /* 0x000fea0003800000 */
[----:B------:R-:W-:Y:S01]  /*25a0*/  ULDC UR6, c[0x0][0x2d0] ;  /* 0x0000b40000067ab9 */ /* 0x000fe20000000800 */
[----:B-12-4-:R-:W-:Y:S01]  /*25b0*/  IMAD.U32 R6, RZ, RZ, UR12 ;  /* 0x0000000cff067e24 */ /* 0x016fe2000f8e00ff */
[----:B------:R-:W-:Y:S01]  /*25c0*/  ISETP.GE.AND P4, PT, R123, UR6, PT ;  /* 0x000000067b007c0c */ /* 0x000fe2000bf86270 */
[----:B------:R-:W-:Y:S01]  /*25d0*/  IMAD.U32 R12, RZ, RZ, UR13 ;  /* 0x0000000dff0c7e24 */ /* 0x000fe2000f8e00ff */
[----:B------:R-:W-:Y:S02]  /*25e0*/  ISETP.GE.AND P5, PT, R36, UR6, PT ;  /* 0x0000000624007c0c */ /* 0x000fe4000bfa6270 */
[----:B------:R-:W-:Y:S02]  /*25f0*/  ISETP.GE.AND P3, PT, R122, UR6, PT ;  /* 0x000000067a007c0c */ /* 0x000fe4000bf66270 */
[----:B------:R-:W-:-:S04]  /*2600*/  LEA R0, P1, R6, R2, 0x5 ;  /* 0x0000000206007211 */ /* 0x000fc800078228ff */
[----:B------:R-:W-:-:S03]  /*2610*/  LEA.HI.X R12, R6, R5, R12, 0x5, P1 ;  /* 0x00000005060c7211 */ /* 0x000fc600008f2c0c */
        /* <DEDUP_REMOVED lines=34> */
.L_x_693:
[----:B------:R-:W-:Y:S05]  /*2840*/  BSYNC B0 ;  /* 0x0000000000007941 */ /* 0x000fea0003800000 */
.L_x_692:
        /* <DEDUP_REMOVED lines=45> */
.L_x_695:
[----:B------:R-:W-:Y:S05]  /*2b20*/  BSYNC B0 ;  /* 0x0000000000007941 */ /* 0x000fea0003800000 */
.L_x_694:
        /* <DEDUP_REMOVED lines=11> */
[----:B------:R-:W-:-:S04]  /*2be0*/  DEPBAR.LE SB0, 0x0 ;  /* 0x000080000000791a */ /* 0x000fc80000000000 */
[----:B------:R-:W-:Y:S02]  /*2bf0*/  @UP1 UIMAD UR7, UR31, UR7, UR41 ;  /* 0x000000071f0712a4 */ /* 0x000fe4000f8e0229 */
[----:B------:R-:W-:Y:S02]  /*2c00*/  @UP1 ULEA UR12, UP0, UR42, UR12, 0x2 ;  /* 0x0000000c2a0c1291 */ /* 0x000fe4000f80103f */
[----:B------:R-:W-:Y:S01]  /*2c10*/  @UP1 UIADD3 UR7, UR43, UR7, URZ ;  /* 0x000000072b071290 */ /* 0x000fe2000fffe03f */
[----:B-12-4-:R-:W-:Y:S01]  /*2c20*/  LEA R6, R39, UR34, 0x4 ;  /* 0x0000002227067c11 */ /* 0x016fe2000f8e20ff */
[----:B------:R-:W-:Y:S02]  /*2c30*/  @UP1 ULDC UR6, c[0x0][0x2e8] ;  /* 0x0000ba0000061ab9 */ /* 0x000fe40000000800 */
[----:B------:R-:W-:Y:S01]  /*2c40*/  @UP1 ULEA.HI.X UR13, UR42, UR13, UR7, 0x2, UP0 ;  /* 0x0000000d2a0d1291 */ /* 0x000fe200080f1407 */
[----:B------:R-:W-:-:S05]  /*2c50*/  IMAD.U32 R2, RZ, RZ, UR12 ;  /* 0x0000000cff027e24 */ /* 0x000fca000f8e00ff */
[----:B------:R-:W-:-:S05]  /*2c60*/  IMAD.U32 R3, RZ, RZ, UR13 ;  /* 0x0000000dff037e24 */ /* 0x000fca000f8e00ff */
[----:B------:R1:W2:Y:S01]  /*2c70*/  @P2 LDG.E R10, desc[UR32][R2.64] ;  /* 0x00000020020a2981 */ /* 0x0002a2000c1e1900 */
[----:B------:R-:W-:Y:S01]  /*2c80*/  IADD3 R6, R6, 0x1, R25 ;  /* 0x0000000106067810 */ /* 0x000fe20007ffe019 */
[----:B------:R-:W2:Y:S01]  /*2c90*/  @P2 MUFU.RCP R7, UR6 ;  /* 0x0000000600072d08 */ /* 0x000ea20008001000 */
[----:B------:R-:W-:Y:S01]  /*2ca0*/  USHF.L.U64.HI UR12, UR10, 0x6, UR11 ;  /* 0x000000060a0c7899 */ /* 0x000fe2000801020b */
[----:B------:R-:W-:Y:S01]  /*2cb0*/  BSSY B0, `(.L_x_696) ;  /* 0x000005a000007945 */ /* 0x000fe20003800000 */
[----:B------:R-:W-:Y:S01]  /*2cc0*/  USHF.L.U32 UR13, UR10, 0x6, URZ ;  /* 0x000000060a0d7899 */ /* 0x000fe2000800063f */
[----:B------:R-:W-:Y:S01]  /*2cd0*/  BAR.SYNC.DEFER_BLOCKING 0x0 ;  /* 0x0000000000007b1d */ /* 0x000fe20000010000 */
[----:B------:R-:W-:Y:S01]  /*2ce0*/  UIMAD UR7, UR12, UR20, URZ ;  /* 0x000000140c0772a4 */ /* 0x000fe2000f8e023f */
[----:B------:R-:W-:-:S03]  /*2cf0*/  ISETP.GE.AND P1, PT, R22, UR8, PT ;  /* 0x0000000816007c0c */ /* 0x000fc6000bf26270 */
[----:B------:R-:W-:-:S03]  /*2d00*/  UIMAD UR7, UR19, UR13, UR7 ;  /* 0x0000000d130772a4 */ /* 0x000fc6000f8e0207 */
        /* <DEDUP_REMOVED lines=8> */
[----:B------:R-:W-:Y:S01]  /*2d90*/  LOP3.LUT R4, R3, 0xfffffffe, RZ, 0xc0, !PT ;  /* 0xfffffffe03047812 */ /* 0x000fe200078ec0ff */
[----:B------:R-:W-:Y:S01]  /*2da0*/  IMAD.U32 R3, RZ, RZ, UR35 ;  /* 0x00000023ff037e24 */ /* 0x000fe2000f8e00ff */
[C---:B------:R-:W-:Y:S01]  /*2db0*/  LOP3.LUT R5, R8.reuse, 0xfffffff8, RZ, 0xc0, !PT ;  /* 0xfffffff808057812 */ /* 0x040fe200078ec0ff */
[----:B------:R-:W-:Y:S02]  /*2dc0*/  IMAD.SHL.U32 R8, R8, 0x40, RZ ;  /* 0x0000004008087824 */ /* 0x000fe400078e00ff */
[----:B------:R-:W-:Y:S01]  /*2dd0*/  IMAD.IADD R13, R2, 0x1, -R4 ;  /* 0x00000001020d7824 */ /* 0x000fe200078e0a04 */
[----:B------:R-:W-:Y:S01]  /*2de0*/  IADD3 R2, P3, R20, UR28, RZ ;  /* 0x0000001c14027c10 */ /* 0x000fe2000ff7e0ff */
[----:B------:R-:W-:Y:S01]  /*2df0*/  IMAD.IADD R38, R0, 0x1, -R5 ;  /* 0x0000000100267824 */ /* 0x000fe200078e0a05 */
[----:B------:R-:W-:Y:S01]  /*2e00*/  IADD3 R9, R3, -UR18, R6 ;  /* 0x8000001203097c10 */ /* 0x000fe2000fffe006 */
[----:B------:R-:W-:Y:S01]  /*2e10*/  IMAD.SHL.U32 R0, R26, 0x40, RZ ;  /* 0x000000401a007824 */ /* 0x000fe200078e00ff */
[----:B------:R-:W-:Y:S01]  /*2e20*/  IADD3.X R3, R21, UR27, R27, P3, !PT ;  /* 0x0000001b15037c10 */ /* 0x000fe20009ffe41b */
[C---:B------:R-:W-:Y:S01]  /*2e30*/  IMAD.SHL.U32 R5, R30.reuse, 0x8, RZ ;  /* 0x000000081e057824 */ /* 0x040fe200078e00ff */
[----:B------:R-:W-:Y:S01]  /*2e40*/  ISETP.GE.AND P3, PT, R30, UR8, PT ;  /* 0x000000081e007c0c */ /* 0x000fe2000bf66270 */
[----:B------:R-:W-:Y:S01]  /*2e50*/  IMAD.SHL.U32 R4, R38, 0x40, RZ ;  /* 0x0000004026047824 */ /* 0x000fe200078e00ff */
[----:B------:R-:W-:Y:S01]  /*2e60*/  LOP3.LUT R0, R0, 0x1c0, RZ, 0xc0, !PT ;  /* 0x000001c000007812 */ /* 0x000fe200078ec0ff */
[----:B------:R-:W-:-:S03]  /*2e70*/  IMAD.WIDE.U32 R32, R29, UR21, R2 ;  /* 0x000000151d207c25 */ /* 0x000fc6000f8e0002 */
[----:B------:R-:W-:Y:S01]  /*2e80*/  LOP3.LUT R5, R0, 0x8, R5, 0xf8, !PT ;  /* 0x0000000800057812 */ /* 0x000fe200078ef805 */
[----:B------:R-:W-:Y:S01]  /*2e90*/  VIADD R19, R33, UR38 ;  /* 0x0000002621137c36 */ /* 0x000fe20008000000 */
[----:B------:R-:W-:Y:S01]  /*2ea0*/  SHF.R.U32.HI R0, RZ, 0x3, R0 ;  /* 0x00000003ff007819 */ /* 0x000fe20000011600 */
[----:B---3--:R-:W-:Y:S01]  /*2eb0*/  IMAD.MOV.U32 R18, RZ, RZ, R32 ;  /* 0x000000ffff127224 */ /* 0x008fe200078e0020 */
[----:B------:R1:W-:Y:S01]  /*2ec0*/  STL.64 [R1+0xc8], R32 ;  /* 0x0000c82001007387 */ /* 0x0003e20000100a00 */
[----:B------:R-:W-:Y:S01]  /*2ed0*/  IMAD.SHL.U32 R6, R13, 0x8, RZ ;  /* 0x000000080d067824 */ /* 0x000fe200078e00ff */
[----:B------:R-:W-:Y:S01]  /*2ee0*/  LOP3.LUT R14, R5, R0, RZ, 0x3c, !PT ;  /* 0x00000000050e7212 */ /* 0x000fe200078e3cff */
[----:B------:R-:W-:Y:S01]  /*2ef0*/  VIADD R134, R9, UR24 ;  /* 0x0000001809867c36 */ /* 0x000fe20008000000 */
[----:B------:R1:W-:Y:S01]  /*2f00*/  STL.64 [R1+0xb8], R18 ;  /* 0x0000b81201007387 */ /* 0x0003e20000100a00 */
[----:B------:R-:W-:-:S03]  /*2f10*/  LOP3.LUT R4, R4, 0x1c0, RZ, 0xc0, !PT ;  /* 0x000001c004047812 */ /* 0x000fc600078ec0ff */
[----:B------:R1:W-:Y:S01]  /*2f20*/  @P3 STS.128 [R202+0x10000], RZ ;  /* 0x010000ffca003388 */ /* 0x0003e20000000c00 */
[----:B------:R-:W-:Y:S02]  /*2f30*/  LOP3.LUT R3, R4, 0x8, R6, 0xf8, !PT ;  /* 0x0000000804037812 */ /* 0x000fe400078ef806 */
[----:B------:R-:W-:Y:S01]  /*2f40*/  SHF.R.U32.HI R2, RZ, 0x3, R4 ;  /* 0x00000003ff027819 */ /* 0x000fe20000011604 */
[----:B------:R1:W-:Y:S01]  /*2f50*/  @P3 STS.128 [R202+0x12000], RZ ;  /* 0x012000ffca003388 */ /* 0x0003e20000000c00 */
[----:B------:R-:W-:Y:S02]  /*2f60*/  IMAD.WIDE.U32 R4, R16, UR13, R18 ;  /* 0x0000000d10047c25 */ /* 0x000fe4000f8e0012 */
[----:B------:R-:W-:Y:S01]  /*2f70*/  LOP3.LUT R12, R3, R2, RZ, 0x3c, !PT ;  /* 0x00000002030c7212 */ /* 0x000fe200078e3cff */
[----:B------:R1:W-:Y:S01]  /*2f80*/  @P3 STS.128 [R202+0x14000], RZ ;  /* 0x014000ffca003388 */ /* 0x0003e20000000c00 */
[----:B------:R-:W-:-:S03]  /*2f90*/  VIADD R9, R5, UR7 ;  /* 0x0000000705097c36 */ /* 0x000fc60008000000 */
[----:B------:R1:W-:Y:S01]  /*2fa0*/  @P3 STS.128 [R202+0x16000], RZ ;  /* 0x016000ffca003388 */ /* 0x0003e20000000c00 */
        /* <DEDUP_REMOVED lines=13> */
[C---:B------:R-:W-:Y:S02]  /*3080*/  @!P5 LEA.HI.X R7, R4.reuse, R7, R9, 0x1, P2 ;  /* 0x000000070407d211 */ /* 0x040fe400010f0c09 */
        /* <DEDUP_REMOVED lines=28> */
.L_x_697:
[----:B------:R-:W-:Y:S05]  /*3250*/  BSYNC B0 ;  /* 0x0000000000007941 */ /* 0x000fea0003800000 */
.L_x_696:
[----:B------:R3:W-:Y:S01]  /*3260*/  @P1 STS.128 [R202+0x10800], RZ ;  /* 0x010800ffca001388 */ /* 0x0007e20000000c00 */
[----:B--2---:R-:W-:Y:S01]  /*3270*/  LOP3.LUT R6, R12, 0xfffffe00, R8, 0xf8, !PT ;  /* 0xfffffe000c067812 */ /* 0x004fe200078ef808 */
[----:B------:R-:W-:Y:S01]  /*3280*/  USHF.L.U64.HI UR24, UR10, 0x4, UR11 ;  /* 0x000000040a187899 */ /* 0x000fe2000801020b */
[----:B------:R-:W-:Y:S01]  /*3290*/  BSSY B0, `(.L_x_698) ;  /* 0x0000032000007945 */ /* 0x000fe20003800000 */
[----:B------:R3:W-:Y:S01]  /*32a0*/  @P1 STS.128 [R202+0x12800], RZ ;  /* 0x012800ffca001388 */ /* 0x0007e20000000c00 */
[----:B------:R-:W-:Y:S01]  /*32b0*/  USHF.L.U32 UR29, UR10, 0x4, URZ ;  /* 0x000000040a1d7899 */ /* 0x000fe2000800063f */
[----:B------:R-:W-:Y:S01]  /*32c0*/  ISETP.GE.AND P6, PT, R23, UR8, PT ;  /* 0x0000000817007c0c */ /* 0x000fe2000bfc6270 */
[----:B------:R-:W-:Y:S01]  /*32d0*/  IMAD R0, R13, 0x200, R14 ;  /* 0x000002000d007824 */ /* 0x000fe200078e020e */
[----:B------:R3:W-:Y:S01]  /*32e0*/  @P1 STS.128 [R202+0x14800], RZ ;  /* 0x014800ffca001388 */ /* 0x0007e20000000c00 */
[----:B------:R-:W-:Y:S01]  /*32f0*/  ISETP.GE.AND P3, PT, R24, UR8, PT ;  /* 0x0000000818007c0c */ /* 0x000fe2000bf66270 */
[----:B-1----:R-:W-:-:S02]  /*3300*/  IMAD R2, R39, 0x400, R6 ;  /* 0x0000040027027824 */ /* 0x002fc400078e0206 */
[----:B------:R3:W-:Y:S01]  /*3310*/  @P1 STS.128 [R202+0x16800], RZ ;  /* 0x016800ffca001388 */ /* 0x0007e20000000c00 */
[----:B------:R-:W-:Y:S09]  /*3320*/  @P1 BRA `(.L_x_699) ;  /* 0x0000000000a01947 */ /* 0x000ff20003800000 */
[----:B------:R-:W-:Y:S01]  /*3330*/  ULDC UR6, c[0x0][0x2d0] ;  /* 0x0000b40000067ab9 */ /* 0x000fe20000000800 */
[----:B------:R-:W-:Y:S02]  /*3340*/  IADD3 R3, P1, R4, UR29, RZ ;  /* 0x0000001d04037c10 */ /* 0x000fe4000ff3e0ff */
[----:B------:R-:W-:Y:S02]  /*3350*/  ISETP.GE.AND P2, PT, R36, UR6, PT ;  /* 0x0000000624007c0c */ /* 0x000fe4000bf46270 */
[----:B------:R-:W-:Y:S02]  /*3360*/  ISETP.GE.AND P5, PT, R123, UR6, PT ;  /* 0x000000067b007c0c */ /* 0x000fe4000bfa6270 */
[----:B------:R-:W-:Y:S02]  /*3370*/  ISETP.GE.AND P4, PT, R122, UR6, PT ;  /* 0x000000067a007c0c */ /* 0x000fe4000bf86270 */
[----:B------:R-:W-:-:S07]  /*3380*/  IADD3.X R7, R9, UR24, RZ, P1, !PT ;  /* 0x0000001809077c10 */ /* 0x000fce0008ffe4ff */
[----:B------:R-:W1:Y:S01]  /*3390*/  @!P2 LDC.64 R10, c[0x0][0x220] ;  /* 0x00008800ff0aab82 */ /* 0x000e620000000a00 */
[----:B------:R2:W-:Y:S07]  /*33a0*/  @P2 STS.128 [R202+0x10800], RZ ;  /* 0x010800ffca002388 */ /* 0x0005ee0000000c00 */
[----:B------:R-:W4:Y:S08]  /*33b0*/  @!P5 LDC.64 R12, c[0x0][0x220] ;  /* 0x00008800ff0cdb82 */ /* 0x000f300000000a00 */
[----:B------:R-:W5:Y:S01]  /*33c0*/  @!P4 LDC.64 R14, c[0x0][0x220] ;  /* 0x00008800ff0ecb82 */ /* 0x000f620000000a00 */
[----:B-1----:R-:W-:-:S04]  /*33d0*/  @!P2 LEA R10, P1, R3, R10, 0x1 ;  /* 0x0000000a030aa211 */ /* 0x002fc800078208ff */
        /* <DEDUP_REMOVED lines=29> */
.L_x_699:
[----:B------:R-:W-:Y:S05]  /*35b0*/  BSYNC B0 ;  /* 0x0000000000007941 */ /* 0x000fea0003800000 */
.L_x_698:
        /* <DEDUP_REMOVED lines=14> */
[----:B------:R-:W1:Y:S02]  /*36a0*/  @!P5 LDC.64 R12, c[0x0][0x220] ;  /* 0x00008800ff0cdb82 */ /* 0x000e640000000a00 */
[----:B------:R2:W-:Y:S06]  /*36b0*/  @P6 STS.128 [R202+0x11000], RZ ;  /* 0x011000ffca006388 */ /* 0x0005ec0000000c00 */
[----:B------:R-:W5:Y:S08]  /*36c0*/  @!P6 LDC.64 R14, c[0x0][0x220] ;  /* 0x00008800ff0eeb82 */ /* 0x000f700000000a00 */
[----:B------:R-:W3:Y:S01]  /*36d0*/  @!P4 LDC.64 R16, c[0x0][0x220] ;  /* 0x00008800ff10cb82 */ /* 0x000ee20000000a00 */
[----:B-1----:R-:W-:-:S04]  /*36e0*/  @!P5 LEA R12, P1, R3, R12, 0x1 ;  /* 0x0000000c030cd211 */ /* 0x002fc800078208ff */
[----:B------:R-:W-:Y:S02]  /*36f0*/  @!P5 LEA.HI.X R13, R3, R13, R7, 0x1, P1 ;  /* 0x0000000d030dd211 */ /* 0x000fe400008f0c07 */
        /* <DEDUP_REMOVED lines=28> */
.L_x_701:
[----:B------:R-:W-:Y:S05]  /*38c0*/  BSYNC B0 ;  /* 0x0000000000007941 */ /* 0x000fea0003800000 */
.L_x_700:
[----:B------:R1:W-:Y:S01]  /*38d0*/  @P3 STS.128 [R202+0x11800], RZ ;  /* 0x011800ffca003388 */ /* 0x0003e20000000c00 */
[----:B------:R-:W-:Y:S01]  /*38e0*/  R2P PR, R26, 0x6 ;  /* 0x000000061a007804 */ /* 0x000fe20000000000 */
[----:B------:R-:W-:Y:S01]  /*38f0*/  IMAD.MOV.U32 R7, RZ, RZ, 0x10 ;  /* 0x00000010ff077424 */ /* 0x000fe200078e00ff */
[----:B------:R-:W-:Y:S01]  /*3900*/  BSSY B0, `(.L_x_702) ;  /* 0x0000035000007945 */ /* 0x000fe20003800000 */
[----:B------:R1:W-:Y:S01]  /*3910*/  @P3 STS.128 [R202+0x13800], RZ ;  /* 0x013800ffca003388 */ /* 0x0003e20000000c00 */
[----:B------:R-:W-:Y:S01]  /*3920*/  IMAD.MOV.U32 R56, RZ, RZ, 0x20 ;  /* 0x00000020ff387424 */ /* 0x000fe200078e00ff */
[----:B------:R-:W-:Y:S02]  /*3930*/  LEA R198, R2, UR4, 0x1 ;  /* 0x0000000402c67c11 */ /* 0x000fe4000f8e08ff */
[----:B------:R1:W-:Y:S01]  /*3940*/  @P3 STS.128 [R202+0x15800], RZ ;  /* 0x015800ffca003388 */ /* 0x0003e20000000c00 */
[----:B------:R-:W-:Y:S02]  /*3950*/  LEA R189, R0, UR4, 0x1 ;  /* 0x0000000400bd7c11 */ /* 0x000fe4000f8e08ff */
[----:B------:R-:W-:Y:S01]  /*3960*/  SEL R2, R56, 0xffffffe0, !P2 ;  /* 0xffffffe038027807 */ /* 0x000fe20005000000 */
[----:B------:R1:W-:Y:S01]  /*3970*/  @P3 STS.128 [R202+0x17800], RZ ;  /* 0x017800ffca003388 */ /* 0x0003e20000000c00 */
[----:B------:R-:W-:Y:S01]  /*3980*/  SEL R0, R7, 0xfffffff0, !P1 ;  /* 0xfffffff007007807 */ /* 0x000fe20004800000 */
[----:B------:R-:W-:Y:S06]  /*3990*/  @P3 BRA `(.L_x_703) ;  /* 0x0000000000ac3947 */ /* 0x000fec0003800000 */
        /* <DEDUP_REMOVED lines=9> */
[----:B--2---:R-:W2:Y:S01]  /*3a30*/  @!P6 LDC.64 R12, c[0x0][0x220] ;  /* 0x00008800ff0ceb82 */ /* 0x004ea20000000a00 */
        /* <DEDUP_REMOVED lines=33> */
.L_x_703:
[----:B------:R-:W-:Y:S05]  /*3c50*/  BSYNC B0 ;  /* 0x0000000000007941 */ /* 0x000fea0003800000 */
.L_x_702:
[----:B-12---:R-:W-:Y:S01]  /*3c60*/  LDSM.16.M88.4 R8, [R198] ;  /* 0x00000000c608783b */ /* 0x006fe20000000200 */
[----:B------:R-:W-:Y:S01]  /*3c70*/  LOP3.LUT P1, RZ, R38, 0x2, RZ, 0xc0, !PT ;  /* 0x0000000226ff7812 */ /* 0x000fe2000782c0ff */
[--C-:B------:R-:W-:Y:S01]  /*3c80*/  IMAD R195, R2, 0x2, R189.reuse ;  /* 0x0000000202c37824 */ /* 0x100fe200078e02bd */
[----:B------:R-:W-:Y:S01]  /*3c90*/  UISETP.GE.AND UP0, UPT, UR22, 0x2, UPT ;  /* 0x000000021600788c */ /* 0x000fe2000bf06270 */
[----:B------:R-:W1:Y:S01]  /*3ca0*/  LDSM.16.M88.4 R24, [R189+0x8000] ;  /* 0x00800000bd18783b */ /* 0x000e620000000200 */
[----:B------:R-:W-:Y:S01]  /*3cb0*/  SEL R5, R7, 0xfffffff0, !P1 ;  /* 0xfffffff007057807 */ /* 0x000fe20004800000 */
[----:B------:R-:W-:Y:S01]  /*3cc0*/  IMAD R7, R0, 0x2, R189 ;  /* 0x0000000200077824 */ /* 0x000fe200078e02bd */
[----:B------:R-:W-:Y:S01]  /*3cd0*/  LOP3.LUT P1, RZ, R38, 0x4, RZ, 0xc0, !PT ;  /* 0x0000000426ff7812 */ /* 0x000fe2000782c0ff */
[----:B------:R-:W2:Y:S01]  /*3ce0*/  LDSM.16.M88.4 R20, [R189+0x8800] ;  /* 0x00880000bd14783b */ /* 0x000ea20000000200 */
[----:B------:R-:W-:Y:S01]  /*3cf0*/  VIADD R3, R189, 0x8000 ;  /* 0x00008000bd037836 */ /* 0x000fe20000000000 */
[----:B------:R-:W-:Y:S01]  /*3d00*/  UIADD3 UR11, UR37, 0x646e171e, URZ ;  /* 0x646e171e250b7890 */ /* 0x000fe2000fffe03f */
[----:B------:R-:W-:Y:S01]  /*3d10*/  IMAD R199, R5, 0x2, R198 ;  /* 0x0000000205c77824 */ /* 0x000fe200078e02c6 */
[----:B------:R-:W5:Y:S01]  /*3d20*/  LDSM.16.M88.4 R16, [R189+0x9000] ;  /* 0x00900000bd10783b */ /* 0x000f620000000200 */
[----:B------:R-:W-:Y:S01]  /*3d30*/  SEL R4, R56, 0xffffffe0, !P1 ;  /* 0xffffffe038047807 */ /* 0x000fe20004800000 */
[----:B------:R-:W-:Y:S01]  /*3d40*/  IMAD R197, R0, 0x2, R3 ;  /* 0x0000000200c57824 */ /* 0x000fe200078e0203 */
[----:B------:R-:W-:Y:S01]  /*3d50*/  UIADD3 UR10, UR36, -0x4ab325aa, URZ ;  /* 0xb54cda56240a7890 */ /* 0x000fe2000fffe03f */
[----:B------:R-:W3:Y:S01]  /*3d60*/  LDSM.16.M88.4 R28, [R189+0x9800] ;  /* 0x00980000bd1c783b */ /* 0x000ee20000000200 */
[----:B------:R-:W-:-:S02]  /*3d70*/  IMAD.SHL.U32 R114, R114, 0x2, RZ ;  /* 0x0000000272727824 */ /* 0x000fc400078e00ff */
[C---:B------:R-:W-:Y:S01]  /*3d80*/  IMAD R201, R4.reuse, 0x2, R198 ;  /* 0x0000000204c97824 */ /* 0x040fe200078e02c6 */
[----:B------:R-:W-:Y:S01]  /*3d90*/  LDSM.16.M88.4 R12, [R199] ;  /* 0x00000000c70c783b */ /* 0x000fe20000000200 */
[----:B------:R-:W-:Y:S01]  /*3da0*/  IMAD R200, R4, 0x2, R199 ;  /* 0x0000000204c87824 */ /* 0x000fe200078e02c7 */
[----:B------:R-:W-:Y:S01]  /*3db0*/  LOP3.LUT R115, R114, 0x6, RZ, 0xc0, !PT ;  /* 0x0000000672737812 */ /* 0x000fe200078ec0ff */
[----:B------:R-:W-:Y:S01]  /*3dc0*/  IMAD R194, R2, 0x2, R197 ;  /* 0x0000000202c27824 */ /* 0x000fe200078e02c5 */
[----:B------:R-:W4:Y:S01]  /*3dd0*/  LDSM.16.M88.4 R44, [R7+0x8000] ;  /* 0x00800000072c783b */ /* 0x000f220000000200 */
[----:B------:R-:W-:Y:S02]  /*3de0*/  IMAD.U32 R2, RZ, RZ, UR17 ;  /* 0x00000011ff027e24 */ /* 0x000fe4000f8e00ff */
[----:B------:R-:W-:Y:S01]  /*3df0*/  IMAD.U32 R0, RZ, RZ, UR20 ;  /* 0x00000014ff007e24 */ /* 0x000fe2000f8e00ff */
[----:B------:R-:W4:Y:S01]  /*3e00*/  LDSM.16.M88.4 R52, [R7+0x8800] ;  /* 0x008800000734783b */ /* 0x000f220000000200 */
[----:B------:R-:W-:-:S02]  /*3e10*/  IMAD R137, R2, 0x4, R39 ;  /* 0x0000000402897824 */ /* 0x000fc400078e0227 */
[----:B------:R-:W-:Y:S01]  /*3e20*/  IMAD.U32 R2, RZ, RZ, UR35 ;  /* 0x00000023ff027e24 */ /* 0x000fe2000f8e00ff */
[----:B------:R-:W4:Y:S01]  /*3e30*/  LDSM.16.M88.4 R64, [R7+0x9000] ;  /* 0x009000000740783b */ /* 0x000f220000000200 */
[----:B------:R-:W-:-:S03]  /*3e40*/  IMAD R0, R0, 0x40, R115 ;  /* 0x0000004000007824 */ /* 0x000fc600078e0273 */
[----:B------:R-:W4:Y:S01]  /*3e50*/  LDSM.16.M88.4 R56, [R7+0x9800] ;  /* 0x009800000738783b */ /* 0x000f220000000200 */
[----:B------:R-:W-:Y:S01]  /*3e60*/  VIADD R3, R0, 0x1 ;  /* 0x0000000100037836 */ /* 0x000fe20000000000 */
[----:B------:R-:W-:Y:S01]  /*3e70*/  VIADDMNMX R133, R134, 0x8, R2, PT ;  /* 0x0000000886857846 */ /* 0x000fe20003800102 */
[----:B------:R-:W-:Y:S01]  /*3e80*/  VIADD R2, R0, 0x8 ;  /* 0x0000000800027836 */ /* 0x000fe20000000000 */
[----:B------:R-:W-:Y:S01]  /*3e90*/  LDSM.16.M88.4 R68, [R195+0x8000] ;  /* 0x00800000c344783b */ /* 0x000fe20000000200 */
[----:B------:R-:W-:Y:S02]  /*3ea0*/  VIMNMX R134, R134, UR35, PT ;  /* 0x0000002386867c48 */ /* 0x000fe4000bfe0100 */
[C---:B------:R-:W-:Y:S01]  /*3eb0*/  ISETP.GE.AND P3, PT, R3.reuse, R133, PT ;  /* 0x000000850300720c */ /* 0x040fe20003f66270 */
[----:B-1----:R-:W-:Y:S01]  /*3ec0*/  HMMA.16816.F32 R32, R8, R24, RZ ;  /* 0x000000180820723c */ /* 0x002fe200000018ff */
[----:B------:R-:W-:Y:S01]  /*3ed0*/  LDSM.16.M88.4 R84, [R195+0x8800] ;  /* 0x00880000c354783b */ /* 0x000fe20000000200 */
[----:B------:R-:W-:-:S02]  /*3ee0*/  ISETP.GE.AND P6, PT, R3, R134, PT ;  /* 0x000000860300720c */ /* 0x000fc40003fc6270 */
[----:B------:R-:W-:Y:S01]  /*3ef0*/  I2FP.F32.S32 R3, R3 ;  /* 0x0000000300037245 */ /* 0x000fe20000201400 */
[----:B------:R-:W-:Y:S01]  /*3f00*/  LDSM.16.M88.4 R92, [R195+0x9000] ;  /* 0x00900000c35c783b */ /* 0x000fe20000000200 */
[C---:B------:R-:W-:Y:S01]  /*3f10*/  HMMA.16816.F32 R24, R8.reuse, R26, RZ ;  /* 0x0000001a0818723c */ /* 0x040fe200000018ff */
[C---:B------:R-:W-:Y:S02]  /*3f20*/  ISETP.GE.AND P4, PT, R2.reuse, R134, PT ;  /* 0x000000860200720c */ /* 0x040fe40003f86270 */
[----:B------:R-:W-:Y:S01]  /*3f30*/  LDSM.16.M88.4 R88, [R195+0x9800] ;  /* 0x00980000c358783b */ /* 0x000fe20000000200 */
[----:B------:R-:W-:Y:S02]  /*3f40*/  ISETP.GE.AND P1, PT, R2, R133, PT ;  /* 0x000000850200720c */ /* 0x000fe40003f26270 */
[----:B--2---:R-:W-:Y:S01]  /*3f50*/  HMMA.16816.F32 R40, R8, R20, RZ ;  /* 0x000000140828723c */ /* 0x004fe200000018ff */
[----:B------:R-:W-:Y:S01]  /*3f60*/  LDSM.16.M88.4 R96, [R194] ;  /* 0x00000000c260783b */ /* 0x000fe20000000200 */
[----:B------:R-:W-:-:S03]  /*3f70*/  I2FP.F32.S32 R2, R2 ;  /* 0x0000000200027245 */ /* 0x000fc60000201400 */
[----:B------:R-:W-:Y:S01]  /*3f80*/  LDSM.16.M88.4 R100, [R194+0x800] ;  /* 0x00080000c264783b */ /* 0x000fe20000000200 */
[C---:B------:R-:W-:Y:S03]  /*3f90*/  HMMA.16816.F32 R20, R8.reuse, R22, RZ ;  /* 0x000000160814723c */ /* 0x040fe600000018ff */
[----:B------:R-:W-:Y:S03]  /*3fa0*/  LDSM.16.M88.4 R108, [R194+0x1000] ;  /* 0x00100000c26c783b */ /* 0x000fe60000000200 */
[C---:B-----5:R-:W-:Y:S01]  /*3fb0*/  HMMA.16816.F32 R48, R8.reuse, R16, RZ ;  /* 0x000000100830723c */ /* 0x060fe200000018ff */
[----:B------:R-:W-:Y:S04]  /*3fc0*/  LDSM.16.M88.4 R104, [R189+0xb000] ;  /* 0x00b00000bd68783b */ /* 0x000fe80000000200 */
[----:B------:R-:W0:Y:S01]  /*3fd0*/  LDGDEPBAR ;  /* 0x00000000000079af */ /* 0x000e220000000000 */
[C---:B------:R-:W-:Y:S03]  /*3fe0*/  HMMA.16816.F32 R76, R8.reuse, R18, RZ ;  /* 0x00000012084c723c */ /* 0x040fe600000018ff */
[----:B------:R-:W-:Y:S03]  /*3ff0*/  LDSM.16.M88.4 R16, [R200] ;  /* 0x00000000c810783b */ /* 0x000fe60000000200 */
[C---:B---3--:R-:W-:Y:S01]  /*4000*/  HMMA.16816.F32 R80, R8.reuse, R28, RZ ;  /* 0x0000001c0850723c */ /* 0x048fe200000018ff */
[----:B------:R-:W-:Y:S05]  /*4010*/  STL [R1+0xb0], R137 ;  /* 0x0000b08901007387 */ /* 0x000fea0000100800 */
[----:B------:R-:W-:Y:S01]  /*4020*/  HMMA.16816.F32 R72, R8, R30, RZ ;  /* 0x0000001e0848723c */ /* 0x000fe200000018ff */
[----:B------:R-:W1:Y:S05]  /*4030*/  LDSM.16.M88.4 R8, [R201] ;  /* 0x00000000c908783b */ /* 0x000e6a0000000200 */
[C---:B----4-:R-:W-:Y:S06]  /*4040*/  HMMA.16816.F32 R60, R12.reuse, R44, R32 ;  /* 0x0000002c0c3c723c */ /* 0x050fec0000001820 */
[C---:B------:R-:W-:Y:S06]  /*4050*/  HMMA.16816.F32 R28, R12.reuse, R46, R24 ;  /* 0x0000002e0c1c723c */ /* 0x040fec0000001818 */
[C---:B------:R-:W-:Y:S06]  /*4060*/  HMMA.16816.F32 R24, R12.reuse, R52, R40 ;  /* 0x000000340c18723c */ /* 0x040fec0000001828 */
[C---:B------:R-:W-:Y:S06]  /*4070*/  HMMA.16816.F32 R20, R12.reuse, R54, R20 ;  /* 0x000000360c14723c */ /* 0x040fec0000001814 */
[C---:B------:R-:W-:Y:S06]  /*4080*/  HMMA.16816.F32 R32, R12.reuse, R64, R48 ;  /* 0x000000400c20723c */ /* 0x040fec0000001830 */
[C---:B------:R-:W-:Y:S01]  /*4090*/  HMMA.16816.F32 R48, R12.reuse, R66, R76 ;  /* 0x000000420c30723c */ /* 0x040fe2000000184c */
[----:B------:R-:W-:Y:S05]  /*40a0*/  LDSM.16.M88.4 R76, [R189+0xb800] ;  /* 0x00b80000bd4c783b */ /* 0x000fea0000000200 */
[C---:B------:R-:W-:Y:S01]  /*40b0*/  HMMA.16816.F32 R44, R12.reuse, R56, R80 ;  /* 0x000000380c2c723c */ /* 0x040fe20000001850 */
[----:B------:R-:W-:Y:S05]  /*40c0*/  LDSM.16.M88.4 R80, [R7+0xa000] ;  /* 0x00a000000750783b */ /* 0x000fea0000000200 */
        /* <DEDUP_REMOVED lines=8> */
[----:B------:R-:W2:Y:S05]  /*4150*/  LDSM.16.M88.4 R84, [R189+0xa800] ;  /* 0x00a80000bd54783b */ /* 0x000eaa0000000200 */
[C---:B------:R-:W-:Y:S06]  /*4160*/  HMMA.16816.F32 R20, R8.reuse, R92, R32 ;  /* 0x0000005c0814723c */ /* 0x040fec0000001820 */
[C---:B------:R-:W-:Y:S01]  /*4170*/  HMMA.16816.F32 R64, R8.reuse, R94, R48 ;  /* 0x0000005e0840723c */ /* 0x040fe20000001830 */
[----:B------:R-:W-:Y:S05]  /*4180*/  LDSM.16.M88.4 R92, [R7+0xb000] ;  /* 0x00b00000075c783b */ /* 0x000fea0000000200 */
[C---:B------:R-:W-:Y:S06]  /*4190*/  HMMA.16816.F32 R44, R8.reuse, R88, R44 ;  /* 0x00000058082c723c */ /* 0x040fec000000182c */
[----:B------:R-:W-:Y:S01]  /*41a0*/  HMMA.16816.F32 R28, R8, R90, R40 ;  /* 0x0000005a081c723c */ /* 0x000fe20000001828 */
[----:B------:R-:W3:Y:S04]  /*41b0*/  LDSM.16.M88.4 R8, [R199+0x2000] ;  /* 0x00200000c708783b */ /* 0x000ee80000000200 */
[----:B------:R-:W4:Y:S01]  /*41c0*/  LDSM.16.M88.4 R88, [R7+0xa800] ;  /* 0x00a800000758783b */ /* 0x000f220000000200 */
[C---:B------:R-:W-:Y:S06]  /*41d0*/  HMMA.16816.F32 R32, R16.reuse, R96, R60 ;  /* 0x000000601020723c */ /* 0x040fec000000183c */
        /* <DEDUP_REMOVED lines=8> */
[C---:B-1----:R-:W-:Y:S06]  /*4260*/  HMMA.16816.F32 R56, R16.reuse, R68, R44 ;  /* 0x000000441038723c */ /* 0x042fec000000182c */
[----:B------:R-:W-:Y:S01]  /*4270*/  HMMA.16816.F32 R28, R16, R70, R28 ;  /* 0x00000046101c723c */ /* 0x000fe2000000181c */
[----:B------:R-:W-:Y:S04]  /*4280*/  LDSM.16.M88.4 R16, [R201+0x2000] ;  /* 0x00200000c910783b */ /* 0x000fe80000000200 */
[----:B------:R-:W-:Y:S01]  /*4290*/  LDSM.16.M88.4 R68, [R194+0x2000] ;  /* 0x00200000c244783b */ /* 0x000fe20000000200 */
[C---:B------:R-:W-:Y:S06]  /*42a0*/  HMMA.16816.F32 R32, R12.reuse, R72, R32 ;  /* 0x000000480c20723c */ /* 0x040fec0000001820 */
[C---:B------:R-:W-:Y:S01]  /*42b0*/  HMMA.16816.F32 R40, R12.reuse, R74, R40 ;  /* 0x0000004a0c28723c */ /* 0x040fe20000001828 */
[----:B------:R-:W-:Y:S05]  /*42c0*/  LDSM.16.M88.4 R72, [R195+0xa800] ;  /* 0x00a80000c348783b */ /* 0x000fea0000000200 */
[C---:B--2---:R-:W-:Y:S01]  /*42d0*/  HMMA.16816.F32 R52, R12.reuse, R86, R24 ;  /* 0x000000560c34723c */ /* 0x044fe20000001818 */
[----:B------:R-:W1:Y:S05]  /*42e0*/  LDSM.16.M88.4 R24, [R7+0xb800] ;  /* 0x00b800000718783b */ /* 0x000e6a0000000200 */
[C---:B------:R-:W-:Y:S01]  /*42f0*/  HMMA.16816.F32 R44, R12.reuse, R84, R48 ;  /* 0x000000540c2c723c */ /* 0x040fe20000001830 */
[----:B------:R-:W2:Y:S04]  /*4300*/  LDSM.16.M88.4 R48, [R195+0xa000] ;  /* 0x00a00000c330783b */ /* 0x000ea80000000200 */
[----:B------:R-:W5:Y:S01]  /*4310*/  LDSM.16.M88.4 R84, [R195+0xb000] ;  /* 0x00b00000c354783b */ /* 0x000f620000000200 */
[C---:B------:R-:W-:Y:S06]  /*4320*/  HMMA.16816.F32 R20, R12.reuse, R104, R20 ;  /* 0x000000680c14723c */ /* 0x040fec0000001814 */
[C---:B------:R-:W-:Y:S06]  /*4330*/  HMMA.16816.F32 R60, R12.reuse, R106, R60 ;  /* 0x0000006a0c3c723c */ /* 0x040fec000000183c */
        /* <DEDUP_REMOVED lines=23> */
[C---:B-----5:R-:W-:Y:S06]  /*44b0*/  HMMA.16816.F32 R20, R16.reuse, R84, R20 ;  /* 0x000000541014723c */ /* 0x060fec0000001814 */
[C---:B------:R-:W-:Y:S01]  /*44c0*/  HMMA.16816.F32 R60, R16.reuse, R86, R60 ;  /* 0x00000056103c723c */ /* 0x040fe2000000183c */
[----:B------:R-:W-:Y:S05]  /*44d0*/  LDSM.16.M88.4 R84, [R7+0xc800] ;  /* 0x00c800000754783b */ /* 0x000fea0000000200 */
[C---:B------:R-:W-:Y:S06]  /*44e0*/  HMMA.16816.F32 R56, R16.reuse, R64, R56 ;  /* 0x000000401038723c */ /* 0x040fec0000001838 */
[----:B------:R-:W-:Y:S01]  /*44f0*/  HMMA.16816.F32 R28, R16, R66, R28 ;  /* 0x00000042101c723c */ /* 0x000fe2000000181c */
[----:B------:R-:W4:Y:S04]  /*4500*/  LDSM.16.M88.4 R64, [R189+0xd800] ;  /* 0x00d80000bd40783b */ /* 0x000f280000000200 */
[----:B------:R-:W5:Y:S01]  /*4510*/  LDSM.16.M88.4 R16, [R199+0x4000] ;  /* 0x00400000c710783b */ /* 0x000f620000000200 */
[C---:B------:R-:W-:Y:S06]  /*4520*/  HMMA.16816.F32 R32, R12.reuse, R68, R32 ;  /* 0x000000440c20723c */ /* 0x040fec0000001820 */
[C---:B------:R-:W-:Y:S01]  /*4530*/  HMMA.16816.F32 R40, R12.reuse, R70, R40 ;  /* 0x000000460c28723c */ /* 0x040fe20000001828 */
[----:B------:R-:W-:Y:S05]  /*4540*/  LDSM.16.M88.4 R68, [R195+0xc000] ;  /* 0x00c00000c344783b */ /* 0x000fea0000000200 */
[C---:B---3--:R-:W-:Y:S06]  /*4550*/  HMMA.16816.F32 R44, R12.reuse, R80, R44 ;  /* 0x000000500c2c723c */ /* 0x048fec000000182c */
[C---:B------:R-:W-:Y:S01]  /*4560*/  HMMA.16816.F32 R52, R12.reuse, R82, R52 ;  /* 0x000000520c34723c */ /* 0x040fe20000001834 */
[----:B------:R-:W-:Y:S05]  /*4570*/  LDSM.16.M88.4 R80, [R195+0xc800] ;  /* 0x00c80000c350783b */ /* 0x000fea0000000200 */
[C---:B------:R-:W-:Y:S06]  /*4580*/  HMMA.16816.F32 R20, R12.reuse, R96, R20 ;  /* 0x000000600c14723c */ /* 0x040fec0000001814 */
[C---:B------:R-:W-:Y:S01]  /*4590*/  HMMA.16816.F32 R60, R12.reuse, R98, R60 ;  /* 0x000000620c3c723c */ /* 0x040fe2000000183c */
[----:B------:R-:W-:Y:S05]  /*45a0*/  LDSM.16.M88.4 R96, [R7+0xf000] ;  /* 0x00f000000760783b */ /* 0x000fea0000000200 */
[C---:B-1----:R-:W-:Y:S06]  /*45b0*/  HMMA.16816.F32 R56, R12.reuse, R24, R56 ;  /* 0x000000180c38723c */ /* 0x042fec0000001838 */
[----:B------:R-:W-:Y:S01]  /*45c0*/  HMMA.16816.F32 R28, R12, R26, R28 ;  /* 0x0000001a0c1c723c */ /* 0x000fe2000000181c */
[----:B------:R-:W-:Y:S05]  /*45d0*/  LDSM.16.M88.4 R12, [R201+0x4000] ;  /* 0x00400000c90c783b */ /* 0x000fea0000000200 */
[C---:B--2---:R-:W-:Y:S06]  /*45e0*/  HMMA.16816.F32 R32, R8.reuse, R48, R32 ;  /* 0x000000300820723c */ /* 0x044fec0000001820 */
[C---:B------:R-:W-:Y:S01]  /*45f0*/  HMMA.16816.F32 R40, R8.reuse, R50, R40 ;  /* 0x000000320828723c */ /* 0x040fe20000001828 */
[----:B------:R-:W1:Y:S05]  /*4600*/  LDSM.16.M88.4 R48, [R7+0xd800] ;  /* 0x00d800000730783b */ /* 0x000e6a0000000200 */
[C---:B------:R-:W-:Y:S06]  /*4610*/  HMMA.16816.F32 R44, R8.reuse, R76, R44 ;  /* 0x0000004c082c723c */ /* 0x040fec000000182c */
[C---:B------:R-:W-:Y:S01]  /*4620*/  HMMA.16816.F32 R52, R8.reuse, R78, R52 ;  /* 0x0000004e0834723c */ /* 0x040fe20000001834 */
[----:B------:R-:W-:Y:S05]  /*4630*/  LDSM.16.M88.4 R76, [R194+0x4000] ;  /* 0x00400000c24c783b */ /* 0x000fea0000000200 */
[C---:B------:R-:W-:Y:S06]  /*4640*/  HMMA.16816.F32 R24, R8.reuse, R88, R20 ;  /* 0x000000580818723c */ /* 0x040fec0000001814 */
[C---:B------:R-:W-:Y:S01]  /*4650*/  HMMA.16816.F32 R60, R8.reuse, R90, R60 ;  /* 0x0000005a083c723c */ /* 0x040fe2000000183c */
[----:B------:R-:W-:Y:S05]  /*4660*/  LDSM.16.M88.4 R88, [R194+0x5000] ;  /* 0x00500000c258783b */ /* 0x000fea0000000200 */
[C---:B----4-:R-:W-:Y:S06]  /*4670*/  HMMA.16816.F32 R56, R8.reuse, R64, R56 ;  /* 0x000000400838723c */ /* 0x050fec0000001838 */
[----:B------:R-:W-:Y:S01]  /*4680*/  HMMA.16816.F32 R20, R8, R66, R28 ;  /* 0x000000420814723c */ /* 0x000fe2000000181c */
[----:B------:R-:W2:Y:S04]  /*4690*/  LDSM.16.M88.4 R64, [R195+0xd800] ;  /* 0x00d80000c340783b */ /* 0x000ea80000000200 */
[----:B------:R-:W3:Y:S01]  /*46a0*/  LDSM.16.M88.4 R8, [R200+0x4000] ;  /* 0x00400000c808783b */ /* 0x000ee20000000200 */
[C---:B-----5:R-:W-:Y:S06]  /*46b0*/  HMMA.16816.F32 R32, R16.reuse, R72, R32 ;  /* 0x000000481020723c */ /* 0x060fec0000001820 */
[C---:B------:R-:W-:Y:S01]  /*46c0*/  HMMA.16816.F32 R40, R16.reuse, R74, R40 ;  /* 0x0000004a1028723c */ /* 0x040fe20000001828 */
[----:B------:R-:W-:Y:S05]  /*46d0*/  LDSM.16.M88.4 R72, [R189+0xe000] ;  /* 0x00e00000bd48783b */ /* 0x000fea0000000200 */
        /* <DEDUP_REMOVED lines=10> */
[C---:B------:R-:W-:Y:S06]  /*4780*/  HMMA.16816.F32 R16, R12.reuse, R68, R32 ;  /* 0x000000440c10723c */ /* 0x040fec0000001820 */
[C---:B------:R-:W-:Y:S01]  /*4790*/  HMMA.16816.F32 R40, R12.reuse, R70, R40 ;  /* 0x000000460c28723c */ /* 0x040fe20000001828 */
[----:B------:R-:W-:Y:S05]  /*47a0*/  LDSM.16.M88.4 R68, [R7+0xe000] ;  /* 0x00e000000744783b */ /* 0x000fea0000000200 */
[C---:B------:R-:W-:Y:S06]  /*47b0*/  HMMA.16816.F32 R44, R12.reuse, R80, R44 ;  /* 0x000000500c2c723c */ /* 0x040fec000000182c */
[C---:B------:R-:W-:Y:S01]  /*47c0*/  HMMA.16816.F32 R52, R12.reuse, R82, R52 ;  /* 0x000000520c34723c */ /* 0x040fe20000001834 */
[----:B------:R-:W5:Y:S05]  /*47d0*/  LDSM.16.M88.4 R80, [R189+0xe800] ;  /* 0x00e80000bd50783b */ /* 0x000f6a0000000200 */
[C---:B------:R-:W-:Y:S06]  /*47e0*/  HMMA.16816.F32 R32, R12.reuse, R92, R28 ;  /* 0x0000005c0c20723c */ /* 0x040fec000000181c */
[C---:B------:R-:W-:Y:S01]  /*47f0*/  HMMA.16816.F32 R60, R12.reuse, R94, R60 ;  /* 0x0000005e0c3c723c */ /* 0x040fe2000000183c */
[----:B------:R-:W-:Y:S05]  /*4800*/  LDSM.16.M88.4 R92, [R195+0xf000] ;  /* 0x00f00000c35c783b */ /* 0x000fea0000000200 */
[C---:B--2---:R-:W-:Y:S06]  /*4810*/  HMMA.16816.F32 R56, R12.reuse, R64, R56 ;  /* 0x000000400c38723c */ /* 0x044fec0000001838 */
[----:B------:R-:W-:Y:S01]  /*4820*/  HMMA.16816.F32 R28, R12, R66, R24 ;  /* 0x000000420c1c723c */ /* 0x000fe20000001818 */
[----:B------:R-:W2:Y:S05]  /*4830*/  LDSM.16.M88.4 R64, [R189+0xf800] ;  /* 0x00f80000bd40783b */ /* 0x000eaa0000000200 */
[C---:B---3--:R-:W-:Y:S01]  /*4840*/  HMMA.16816.F32 R24, R8.reuse, R76, R16 ;  /* 0x0000004c0818723c */ /* 0x048fe20000001810 */
[----:B------:R-:W3:Y:S05]  /*4850*/  LDSM.16.M88.4 R16, [R199+0x6000] ;  /* 0x00600000c710783b */ /* 0x000eea0000000200 */
        /* <DEDUP_REMOVED lines=11> */
[C---:B-----5:R-:W-:Y:S06]  /*4910*/  HMMA.16816.F32 R28, R20.reuse, R72, R24 ;  /* 0x00000048141c723c */ /* 0x060fec0000001818 */
[C---:B------:R-:W-:Y:S01]  /*4920*/  HMMA.16816.F32 R24, R20.reuse, R74, R12 ;  /* 0x0000004a1418723c */ /* 0x040fe2000000180c */
[----:B------:R1:W4:Y:S05]  /*4930*/  LDSM.16.M88.4 R72, [R7+0xf800] ;  /* 0x00f800000748783b */ /* 0x00032a0000000200 */
[C---:B------:R-:W-:Y:S06]  /*4940*/  HMMA.16816.F32 R12, R20.reuse, R80, R44 ;  /* 0x00000050140c723c */ /* 0x040fec000000182c */
[C---:B------:R-:W-:Y:S01]  /*4950*/  HMMA.16816.F32 R52, R20.reuse, R82, R52 ;  /* 0x000000521434723c */ /* 0x040fe20000001834 */
[----:B------:R-:W5:Y:S05]  /*4960*/  LDSM.16.M88.4 R80, [R195+0xe000] ;  /* 0x00e00000c350783b */ /* 0x000f6a0000000200 */
[C---:B------:R-:W-:Y:S06]  /*4970*/  HMMA.16816.F32 R48, R20.reuse, R100, R40 ;  /* 0x000000641430723c */ /* 0x040fec0000001828 */
[----:B------:R-:W-:Y:S01]  /*4980*/  HMMA.16816.F32 R60, R20, R102, R60 ;  /* 0x00000066143c723c */ /* 0x000fe2000000183c */
[----:B-1----:R-:W-:-:S04]  /*4990*/  SHF.R.S32.HI R7, RZ, 0x1f, R112 ;  /* 0x0000001fff077819 */ /* 0x002fc80000011470 */
[----:B------:R-:W-:Y:S01]  /*49a0*/  LEA.HI.X.SX32 R146, R113, R7, 0x1, P0 ;  /* 0x0000000771927211 */ /* 0x000fe200000f0eff */
[----:B--2---:R-:W-:Y:S01]  /*49b0*/  HMMA.16816.F32 R56, R20, R64, R56 ;  /* 0x000000401438723c */ /* 0x004fe20000001838 */
[----:B------:R-:W-:-:S05]  /*49c0*/  VIADD R7, R0, 0x9 ;  /* 0x0000000900077836 */ /* 0x000fca0000000000 */
[----:B------:R-:W-:Y:S01]  /*49d0*/  HMMA.16816.F32 R44, R20, R66, R32 ;  /* 0x00000042142c723c */ /* 0x000fe20000001820 */
[----:B------:R-:W1:Y:S01]  /*49e0*/  LDSM.16.M88.4 R64, [R195+0xf800] ;  /* 0x00f80000c340783b */ /* 0x000e620000000200 */
[C---:B------:R-:W-:Y:S02]  /*49f0*/  ISETP.GE.AND P0, PT, R7.reuse, R134, PT ;  /* 0x000000860700720c */ /* 0x040fe40003f06270 */
[----:B------:R-:W-:Y:S02]  /*4a00*/  ISETP.GE.AND P5, PT, R7, R133, PT ;  /* 0x000000850700720c */ /* 0x000fe40003fa6270 */
[----:B---3--:R-:W-:Y:S01]  /*4a10*/  HMMA.16816.F32 R40, R16, R68, R28 ;  /* 0x000000441028723c */ /* 0x008fe2000000181c */
[----:B------:R-:W-:-:S05]  /*4a20*/  I2FP.F32.S32 R7, R7 ;  /* 0x0000000700077245 */ /* 0x000fca0000201400 */
[C---:B------:R-:W-:Y:S01]  /*4a30*/  HMMA.16816.F32 R32, R16.reuse, R70, R24 ;  /* 0x000000461020723c */ /* 0x040fe20000001818 */
[----:B------:R-:W-:Y:S05]  /*4a40*/  LDSM.16.M88.4 R68, [R194+0x6000] ;  /* 0x00600000c244783b */ /* 0x000fea0000000200 */
[C---:B------:R-:W-:Y:S01]  /*4a50*/  HMMA.16816.F32 R24, R16.reuse, R76, R12 ;  /* 0x0000004c1018723c */ /* 0x040fe2000000180c */
[----:B------:R-:W2:Y:S05]  /*4a60*/  LDSM.16.M88.4 R12, [R200+0x6000] ;  /* 0x00600000c80c783b */ /* 0x000eaa0000000200 */
[C---:B------:R-:W-:Y:S01]  /*4a70*/  HMMA.16816.F32 R20, R16.reuse, R78, R52 ;  /* 0x0000004e1014723c */ /* 0x040fe20000001834 */
[----:B------:R-:W3:Y:S05]  /*4a80*/  LDSM.16.M88.4 R76, [R194+0x6800] ;  /* 0x00680000c24c783b */ /* 0x000eea0000000200 */
[C---:B------:R-:W-:Y:S06]  /*4a90*/  HMMA.16816.F32 R28, R16.reuse, R96, R48 ;  /* 0x00000060101c723c */ /* 0x040fec0000001830 */
[----:B------:R-:W-:Y:S01]  /*4aa0*/  HMMA.16816.F32 R52, R16, R98, R60 ;  /* 0x000000621034723c */ /* 0x000fe2000000183c */
[----:B------:R-:W3:Y:S01]  /*4ab0*/  LDSM.16.M88.4 R60, [R194+0x7800] ;  /* 0x00780000c23c783b */ /* 0x000ee20000000200 */
[----:B------:R-:W-:-:S04]  /*4ac0*/  DEPBAR.LE SB0, 0x0 ;  /* 0x000080000000791a */ /* 0x000fc80000000000 */
[C---:B----4-:R-:W-:Y:S06]  /*4ad0*/  HMMA.16816.F32 R56, R16.reuse, R72, R56 ;  /* 0x000000481038723c */ /* 0x050fec0000001838 */
[----:B------:R-:W-:Y:S06]  /*4ae0*/  HMMA.16816.F32 R48, R16, R74, R44 ;  /* 0x0000004a1030723c */ /* 0x000fec000000182c */
[C---:B-----5:R-:W-:Y:S06]  /*4af0*/  HMMA.16816.F32 R44, R8.reuse, R80, R40 ;  /* 0x00000050082c723c */ /* 0x060fec0000001828 */
[C---:B------:R-:W-:Y:S06]  /*4b00*/  HMMA.16816.F32 R40, R8.reuse, R82, R32 ;  /* 0x000000520828723c */ /* 0x040fec0000001820 */
[C---:B------:R-:W-:Y:S06]  /*4b10*/  HMMA.16816.F32 R32, R8.reuse, R88, R24 ;  /* 0x000000580820723c */ /* 0x040fec0000001818 */
[C---:B------:R-:W-:Y:S06]  /*4b20*/  HMMA.16816.F32 R16, R8.reuse, R92, R28 ;  /* 0x0000005c0810723c */ /* 0x040fec000000181c */
[C---:B------:R-:W-:Y:S06]  /*4b30*/  HMMA.16816.F32 R20, R8.reuse, R90, R20 ;  /* 0x0000005a0814723c */ /* 0x040fec0000001814 */
[C---:B------:R-:W-:Y:S06]  /*4b40*/  HMMA.16816.F32 R24, R8.reuse, R94, R52 ;  /* 0x0000005e0818723c */ /* 0x040fec0000001834 */
[C---:B-1----:R-:W-:Y:S06]  /*4b50*/  HMMA.16816.F32 R28, R8.reuse, R64, R56 ;  /* 0x00000040081c723c */ /* 0x042fec0000001838 */
[----:B------:R-:W-:Y:S06]  /*4b60*/  HMMA.16816.F32 R8, R8, R66, R48 ;  /* 0x000000420808723c */ /* 0x000fec0000001830 */
[C---:B--2---:R-:W-:Y:S06]  /*4b70*/  HMMA.16816.F32 R48, R12.reuse, R68, R44 ;  /* 0x000000440c30723c */ /* 0x044fec000000182c */
[C---:B------:R-:W-:Y:S06]  /*4b80*/  HMMA.16816.F32 R40, R12.reuse, R70, R40 ;  /* 0x000000460c28723c */ /* 0x040fec0000001828 */
[C---:B---3--:R-:W-:Y:S06]  /*4b90*/  HMMA.16816.F32 R32, R12.reuse, R76, R32 ;  /* 0x0000004c0c20723c */ /* 0x048fec0000001820 */
[C---:B------:R-:W-:Y:S06]  /*4ba0*/  HMMA.16816.F32 R44, R12.reuse, R60, R28 ;  /* 0x0000003c0c2c723c */ /* 0x040fec000000181c */
[C---:B------:R-:W-:Y:S06]  /*4bb0*/  HMMA.16816.F32 R28, R12.reuse, R62, R8 ;  /* 0x0000003e0c1c723c */ /* 0x040fec0000001808 */
[----:B------:R-:W-:Y:S01]  /*4bc0*/  HMMA.16816.F32 R20, R12, R78, R20 ;  /* 0x0000004e0c14723c */ /* 0x000fe20000001814 */
[C---:B------:R-:W-:Y:S01]  /*4bd0*/  FFMA.FTZ R10, R3.reuse, UR19, R49 ;  /* 0x00000013030a7c23 */ /* 0x040fe20008010031 */
[----:B------:R-:W-:Y:S01]  /*4be0*/  FFMA.FTZ R8, R3, UR19, R51 ;  /* 0x0000001303087c23 */ /* 0x000fe20008010033 */
[----:B------:R-:W-:-:S02]  /*4bf0*/  VIADD R3, R0, 0x10 ;  /* 0x0000001000037836 */ /* 0x000fc40000000000 */
[----:B------:R-:W-:Y:S01]  /*4c00*/  FFMA.FTZ R9, R2, UR19, R40 ;  /* 0x0000001302097c23 */ /* 0x000fe20008010028 */
[C---:B------:R-:W-:Y:S01]  /*4c10*/  HMMA.16816.F32 R16, R12.reuse, R84, R16 ;  /* 0x000000540c10723c */ /* 0x040fe20000001810 */
[----:B------:R-:W-:Y:S01]  /*4c20*/  FSEL R38, R8, -INF , !P3 ;  /* 0xff80000008267808 */ /* 0x000fe20005800000 */
[----:B------:R-:W-:Y:S01]  /*4c30*/  BAR.SYNC.DEFER_BLOCKING 0x0 ;  /* 0x0000000000007b1d */ /* 0x000fe20000010000 */
[----:B------:R-:W-:Y:S02]  /*4c40*/  ISETP.GE.AND P2, PT, R3, R134, PT ;  /* 0x000000860300720c */ /* 0x000fe40003f46270 */
[----:B------:R-:W-:Y:S01]  /*4c50*/  FSEL R53, R9, -INF , !P4 ;  /* 0xff80000009357808 */ /* 0x000fe20006000000 */
[----:B------:R-:W-:Y:S01]  /*4c60*/  HMMA.16816.F32 R24, R12, R86, R24 ;  /* 0x000000560c18723c */ /* 0x000fe20000001818 */
[----:B------:R-:W-:-:S06]  /*4c70*/  FFMA.FTZ R9, R7, UR19, R43 ;  /* 0x0000001307097c23 */ /* 0x000fcc000801002b */
[----:B------:R-:W-:Y:S01]  /*4c80*/  FFMA.FTZ R13, R2, UR19, R42 ;  /* 0x00000013020d7c23 */ /* 0x000fe2000801002a */
[----:B------:R-:W-:Y:S01]  /*4c90*/  VIADD R2, R0, 0x11 ;  /* 0x0000001100027836 */ /* 0x000fe20000000000 */
[----:B------:R-:W-:Y:S01]  /*4ca0*/  FSEL R42, R10, -INF , !P6 ;  /* 0xff8000000a2a7808 */ /* 0x000fe20007000000 */
[----:B------:R-:W-:Y:S01]  /*4cb0*/  FFMA.FTZ R12, R7, UR19, R41 ;  /* 0x00000013070c7c23 */ /* 0x000fe20008010029 */
[----:B------:R-:W-:Y:S01]  /*4cc0*/  ISETP.GE.AND P6, PT, R3, R133, PT ;  /* 0x000000850300720c */ /* 0x000fe20003fc6270 */
[----:B------:R-:W-:Y:S01]  /*4cd0*/  VIADD R7, R0, 0x18 ;  /* 0x0000001800077836 */ /* 0x000fe20000000000 */
[----:B------:R-:W-:Y:S02]  /*4ce0*/  I2FP.F32.S32 R3, R3 ;  /* 0x0000000300037245 */ /* 0x000fe40000201400 */
[C---:B------:R-:W-:Y:S02]  /*4cf0*/  ISETP.GE.AND P3, PT, R2.reuse, R134, PT ;  /* 0x000000860200720c */ /* 0x040fe40003f66270 */
[----:B------:R-:W-:Y:S01]  /*4d00*/  ISETP.GE.AND P4, PT, R2, R133, PT ;  /* 0x000000850200720c */ /* 0x000fe20003f86270 */
[C---:B------:R-:W-:Y:S01]  /*4d10*/  FFMA.FTZ R11, R3.reuse, UR19, R32 ;  /* 0x00000013030b7c23 */ /* 0x040fe20008010020 */
[----:B------:R-:W-:Y:S01]  /*4d20*/  I2FP.F32.S32 R2, R2 ;  /* 0x0000000200027245 */ /* 0x000fe20000201400 */
[----:B------:R-:W-:Y:S01]  /*4d30*/  FFMA.FTZ R8, R3, UR19, R34 ;  /* 0x0000001303087c23 */ /* 0x000fe20008010022 */
[----:B------:R-:W-:Y:S01]  /*4d40*/  VIADD R3, R0, 0x19 ;  /* 0x0000001900037836 */ /* 0x000fe20000000000 */
[----:B------:R-:W-:-:S02]  /*4d50*/  FSEL R49, R12, -INF , !P0 ;  /* 0xff8000000c317808 */ /* 0x000fc40004000000 */
        /* <DEDUP_REMOVED lines=8> */
[CC--:B------:R-:W-:Y:S02]  /*4de0*/  ISETP.GE.AND P5, PT, R3.reuse, R134.reuse, PT ;  /* 0x000000860300720c */ /* 0x0c0fe40003fa6270 */
        /* <DEDUP_REMOVED lines=31> */
[C---:B------:R-:W-:Y:S01]  /*4fe0*/  ISETP.GE.AND P2, PT, R2.reuse, R134, PT ;  /* 0x000000860200720c */ /* 0x040fe20003f46270 */
[----:B------:R-:W-:Y:S01]  /*4ff0*/  FFMA.FTZ R8, R3, UR19, R26 ;  /* 0x0000001303087c23 */ /* 0x000fe2000801001a */
[----:B------:R-:W-:Y:S01]  /*5000*/  ISETP.GE.AND P6, PT, R2, R133, PT ;  /* 0x000000850200720c */ /* 0x000fe20003fc6270 */
[C---:B------:R-:W-:Y:S01]  /*5010*/  VIADD R3, R0.reuse, 0x31 ;  /* 0x0000003100037836 */ /* 0x040fe20000000000 */
        /* <DEDUP_REMOVED lines=8> */
[C---:B------:R-:W-:Y:S02]  /*50a0*/  ISETP.GE.AND P1, PT, R3.reuse, R134, PT ;  /* 0x000000860300720c */ /* 0x040fe40003f26270 */
[----:B------:R-:W-:Y:S02]  /*50b0*/  ISETP.GE.AND P0, PT, R3, R133, PT ;  /* 0x000000850300720c */ /* 0x000fe40003f06270 */
[----:B------:R-:W-:Y:S02]  /*50c0*/  FSEL R107, R14, -INF , !P3 ;  /* 0xff8000000e6b7808 */ /* 0x000fe40005800000 */
[----:B------:R-:W-:-:S02]  /*50d0*/  FSEL R106, R12, -INF , !P4 ;  /* 0xff8000000c6a7808 */ /* 0x000fc40006000000 */
[----:B------:R-:W-:Y:S02]  /*50e0*/  I2FP.F32.S32 R3, R3 ;  /* 0x0000000300037245 */ /* 0x000fe40000201400 */
[C---:B------:R-:W-:Y:S02]  /*50f0*/  ISETP.GE.AND P3, PT, R7.reuse, R134, PT ;  /* 0x000000860700720c */ /* 0x040fe40003f66270 */
[----:B------:R-:W-:Y:S01]  /*5100*/  ISETP.GE.AND P4, PT, R7, R133, PT ;  /* 0x000000850700720c */ /* 0x000fe20003f86270 */
[C---:B------:R-:W-:Y:S01]  /*5110*/  FFMA.FTZ R11, R3.reuse, UR19, R47 ;  /* 0x00000013030b7c23 */ /* 0x040fe2000801002f */
[----:B------:R-:W-:Y:S01]  /*5120*/  FSEL R113, R8, -INF , !P5 ;  /* 0xff80000008717808 */ /* 0x000fe20006800000 */
[----:B------:R-:W-:Y:S01]  /*5130*/  FFMA.FTZ R8, R3, UR19, R45 ;  /* 0x0000001303087c23 */ /* 0x000fe2000801002d */
[----:B------:R-:W-:Y:S02]  /*5140*/  FSEL R111, R10, -INF , !P2 ;  /* 0xff8000000a6f7808 */ /* 0x000fe40005000000 */
[----:B------:R-:W-:-:S02]  /*5150*/  I2FP.F32.S32 R7, R7 ;  /* 0x0000000700077245 */ /* 0x000fc40000201400 */
[C---:B------:R-:W-:Y:S02]  /*5160*/  ISETP.GE.AND P5, PT, R2.reuse, R134, PT ;  /* 0x000000860200720c */ /* 0x040fe40003fa6270 */
[----:B------:R-:W-:Y:S01]  /*5170*/  ISETP.GE.AND P2, PT, R2, R133, PT ;  /* 0x000000850200720c */ /* 0x000fe20003f46270 */
[C---:B------:R-:W-:Y:S01]  /*5180*/  FFMA.FTZ R9, R7.reuse, UR19, R44 ;  /* 0x0000001307097c23 */ /* 0x040fe2000801002c */
[----:B------:R-:W-:Y:S01]  /*5190*/  I2FP.F32.S32 R2, R2 ;  /* 0x0000000200027245 */ /* 0x000fe20000201400 */
[----:B------:R-:W-:Y:S01]  /*51a0*/  FFMA.FTZ R7, R7, UR19, R46 ;  /* 0x0000001307077c23 */ /* 0x000fe2000801002e */
[----:B------:R-:W-:Y:S02]  /*51b0*/  FSEL R114, R11, -INF , !P0 ;  /* 0xff8000000b727808 */ /* 0x000fe40004000000 */
[----:B------:R-:W-:Y:S01]  /*51c0*/  PLOP3.LUT P0, PT, PT, PT, UP0, 0x80, 0x0 ;  /* 0x000000000000781c */ /* 0x000fe20003f0f008 */
[C---:B------:R-:W-:Y:S01]  /*51d0*/  FFMA.FTZ R12, R2.reuse, UR19, R28 ;  /* 0x00000013020c7c23 */ /* 0x040fe2000801001c */
[----:B------:R-:W-:Y:S01]  /*51e0*/  FFMA.FTZ R10, R2, UR19, R30 ;  /* 0x00000013020a7c23 */ /* 0x000fe2000801001e */
[----:B------:R-:W-:Y:S01]  /*51f0*/  VIADD R2, R0, 0x39 ;  /* 0x0000003900027836 */ /* 0x000fe20000000000 */
[----:B------:R-:W-:-:S02]  /*5200*/  FSEL R110, R13, -INF , !P6 ;  /* 0xff8000000d6e7808 */ /* 0x000fc40007000000 */
[----:B------:R-:W-:Y:S02]  /*5210*/  FSEL R116, R9, -INF , !P3 ;  /* 0xff80000009747808 */ /* 0x000fe40005800000 */
[----:B------:R-:W-:Y:S02]  /*5220*/  FSEL R117, R7, -INF , !P4 ;  /* 0xff80000007757808 */ /* 0x000fe40006000000 */
[----:B------:R-:W-:Y:S02]  /*5230*/  FSEL R115, R8, -INF , !P1 ;  /* 0xff80000008737808 */ /* 0x000fe40004800000 */
[CC--:B------:R-:W-:Y:S02]  /*5240*/  ISETP.GE.AND P6, PT, R0.reuse, R134.reuse, PT ;  /* 0x000000860000720c */ /* 0x0c0fe40003fc6270 */
[----:B------:R-:W-:Y:S02]  /*5250*/  ISETP.GE.AND P3, PT, R0, R133, PT ;  /* 0x000000850000720c */ /* 0x000fe40003f66270 */
[----:B------:R-:W-:-:S02]  /*5260*/  ISETP.GE.AND P4, PT, R2, R134, PT ;  /* 0x000000860200720c */ /* 0x000fc40003f86270 */
[----:B------:R-:W-:Y:S02]  /*5270*/  ISETP.GE.AND P1, PT, R2, R133, PT ;  /* 0x000000850200720c */ /* 0x000fe40003f26270 */
[----:B------:R-:W-:Y:S02]  /*5280*/  I2FP.F32.S32 R0, R0 ;  /* 0x0000000000007245 */ /* 0x000fe40000201400 */
[----:B------:R-:W-:Y:S02]  /*5290*/  I2FP.F32.S32 R2, R2 ;  /* 0x0000000200027245 */ /* 0x000fe40000201400 */
[----:B------:R-:W-:Y:S01]  /*52a0*/  FSEL R136, R12, -INF , !P5 ;  /* 0xff8000000c887808 */ /* 0x000fe20006800000 */
[C---:B------:R-:W-:Y:S01]  /*52b0*/  FFMA.FTZ R7, R0.reuse, UR19, R48 ;  /* 0x0000001300077c23 */ /* 0x040fe20008010030 */
[----:B------:R-:W-:Y:S01]  /*52c0*/  FFMA.FTZ R0, R0, UR19, R50 ;  /* 0x0000001300007c23 */ /* 0x000fe20008010032 */
[C---:B------:R-:W-:Y:S01]  /*52d0*/  FFMA.FTZ R3, R2.reuse, UR19, R29 ;  /* 0x0000001302037c23 */ /* 0x040fe2000801001d */
[----:B------:R-:W-:Y:S01]  /*52e0*/  FFMA.FTZ R2, R2, UR19, R31 ;  /* 0x0000001302027c23 */ /* 0x000fe2000801001f */
        /* <DEDUP_REMOVED lines=154> */
.L_x_706:
[----:B------:R-:W-:Y:S05]  /*5c90*/  BSYNC B0 ;  /* 0x0000000000007941 */ /* 0x000fea0003800000 */
.L_x_705:
[----:B------:R-:W0:Y:S02]  /*5ca0*/  LDGDEPBAR ;  /* 0x00000000000079af */ /* 0x000e240000000000 */
.L_x_704:
[----:B------:R-:W-:Y:S01]  /*5cb0*/  FMNMX.FTZ R3, R30, R38, !PT ;  /* 0x000000261e037209 */ /* 0x000fe20007810000 */
[----:B------:R-:W-:Y:S01]  /*5cc0*/  IMAD.WIDE.U32 R138, R137, -0x326172a9, RZ ;  /* 0xcd9e8d57898a7825 */ /* 0x000fe200078e00ff */
[----:B------:R-:W-:Y:S01]  /*5cd0*/  FMNMX.FTZ R0, R31, R42, !PT ;  /* 0x0000002a1f007209 */ /* 0x000fe20007810000 */
[----:B------:R-:W-:Y:S01]  /*5ce0*/  USHF.L.U32 UR44, UR20, 0x1, URZ ;  /* 0x00000001142c7899 */ /* 0x000fe2000800063f */
[----:B------:R-:W-:Y:S01]  /*5cf0*/  FMNMX.FTZ R3, R33, R3, !PT ;  /* 0x0000000321037209 */ /* 0x000fe20007810000 */
[----:B------:R-:W-:Y:S01]  /*5d00*/  UIADD3 UR6, UR37, -0x4498517b, URZ ;  /* 0xbb67ae8525067890 */ /* 0x000fe2000fffe03f */
[----:B------:R-:W-:Y:S01]  /*5d10*/  FMNMX.FTZ R0, R53, R0, !PT ;  /* 0x0000000035007209 */ /* 0x000fe20007810000 */
[----:B------:R-:W-:Y:S01]  /*5d20*/  ULOP3.LUT UR7, UR44, UR37, URZ, 0x3c, !UPT ;  /* 0x000000252c077292 */ /* 0x000fe2000f8e3c3f */
[----:B------:R-:W-:Y:S01]  /*5d30*/  FMNMX.FTZ R3, R35, R3, !PT ;  /* 0x0000000323037209 */ /* 0x000fe20007810000 */
[----:B------:R-:W-:Y:S01]  /*5d40*/  IMAD.WIDE.U32 R104, R132, -0x2daee0ad, RZ ;  /* 0xd2511f5384687825 */ /* 0x000fe200078e00ff */
[----:B------:R-:W-:Y:S01]  /*5d50*/  FMNMX.FTZ R0, R49, R0, !PT ;  /* 0x0000000031007209 */ /* 0x000fe20007810000 */
[----:B------:R-:W-:Y:S01]  /*5d60*/  UIADD3 UR43, UR36, -0x61c88647, URZ ;  /* 0x9e3779b9242b7890 */ /* 0x000fe2000fffe03f */
[----:B------:R-:W-:Y:S01]  /*5d70*/  FMNMX.FTZ R3, R34, R3, !PT ;  /* 0x0000000322037209 */ /* 0x000fe20007810000 */
[----:B------:R-:W-:Y:S01]  /*5d80*/  UIADD3 UR42, UR36, 0x3c6ef372, URZ ;  /* 0x3c6ef372242a7890 */ /* 0x000fe2000fffe03f */
[----:B------:R-:W-:Y:S01]  /*5d90*/  FMNMX.FTZ R0, R39, R0, !PT ;  /* 0x0000000027007209 */ /* 0x000fe20007810000 */
[----:B------:R-:W-:Y:S01]  /*5da0*/  ULDC UR8, c[0x0][0x2ec] ;  /* 0x0000bb0000087ab9 */ /* 0x000fe20000000800 */
        /* <DEDUP_REMOVED lines=24> */
[----:B------:R-:W-:Y:S02]  /*5f30*/  LOP3.LUT R7, R118, UR36, RZ, 0x3c, !PT ;  /* 0x0000002476077c12 */ /* 0x000fe4000f8e3cff */
[----:B------:R-:W-:Y:S02]  /*5f40*/  FMNMX.FTZ R3, R129, R3, !PT ;  /* 0x0000000381037209 */ /* 0x000fe40007810000 */
[----:B-1-3--:R-:W-:Y:S01]  /*5f50*/  LOP3.LUT R8, R105, UR7, RZ, 0x3c, !PT ;  /* 0x0000000769087c12 */ /* 0x00afe2000f8e3cff */
[----:B------:R-:W-:Y:S01]  /*5f60*/  STL [R1+0xc0], R7 ;  /* 0x0000c00701007387 */ /* 0x000fe20000100800 */
[----:B------:R-:W-:Y:S01]  /*5f70*/  UIADD3 UR7, UR36, 0x1715609d, URZ ;  /* 0x1715609d24077890 */ /* 0x000fe2000fffe03f */
[----:B------:R-:W-:Y:S01]  /*5f80*/  LEA R190, R6, UR4, 0x1 ;  /* 0x0000000406be7c11 */ /* 0x000fe2000f8e08ff */
[----:B------:R-:W-:Y:S01]  /*5f90*/  UIADD3 UR4, UR44, 0x1, URZ ;  /* 0x000000012c047890 */ /* 0x000fe2000fffe03f */
[----:B------:R-:W1:Y:S03]  /*5fa0*/  SHFL.BFLY PT, R2, R3, 0x2, 0x1f ;  /* 0x0c401f0003027f89 */ /* 0x000e6600000e0000 */
[--C-:B------:R-:W-:Y:S01]  /*5fb0*/  IMAD R193, R4, 0x2, R190.reuse ;  /* 0x0000000204c17824 */ /* 0x100fe200078e02be */
[----:B------:R-:W-:Y:S01]  /*5fc0*/  LDSM.16.MT88.4 R76, [R190+0x10800] ;  /* 0x01080000be4c783b */ /* 0x000fe20000004200 */
[----:B------:R-:W-:Y:S01]  /*5fd0*/  IMAD R191, R5, 0x2, R190 ;  /* 0x0000000205bf7824 */ /* 0x000fe200078e02be */
[----:B------:R-:W-:-:S02]  /*5fe0*/  ULOP3.LUT UR4, UR4, UR37, URZ, 0x3c, !UPT ;  /* 0x0000002504047292 */ /* 0x000fc4000f8e3c3f */
[----:B------:R-:W-:Y:S01]  /*5ff0*/  LDSM.16.MT88.4 R92, [R190+0x12000] ;  /* 0x01200000be5c783b */ /* 0x000fe20000004200 */
[----:B------:R-:W-:-:S03]  /*6000*/  IMAD R192, R4, 0x2, R191 ;  /* 0x0000000204c07824 */ /* 0x000fc600078e02bf */
[----:B------:R-:W-:Y:S04]  /*6010*/  LDSM.16.MT88.4 R68, [R193+0x10800] ;  /* 0x01080000c144783b */ /* 0x000fe80000004200 */
[----:B------:R-:W-:Y:S04]  /*6020*/  LDSM.16.MT88.4 R64, [R192+0x10000] ;  /* 0x01000000c040783b */ /* 0x000fe80000004200 */
[----:B------:R-:W-:Y:S01]  /*6030*/  LDSM.16.MT88.4 R84, [R191+0x10800] ;  /* 0x01080000bf54783b */ /* 0x000fe20000004200 */
[----:B-1----:R-:W-:-:S03]  /*6040*/  FMNMX.FTZ R3, R3, R2, !PT ;  /* 0x0000000203037209 */ /* 0x002fc60007810000 */
[----:B------:R-:W-:Y:S01]  /*6050*/  LDSM.16.MT88.4 R72, [R191+0x12000] ;  /* 0x01200000bf48783b */ /* 0x000fe20000004200 */
[----:B------:R-:W-:Y:S02]  /*6060*/  FMNMX.FTZ R2, R136, R0, !PT ;  /* 0x0000000088027209 */ /* 0x000fe40007810000 */
[----:B------:R-:W-:Y:S01]  /*6070*/  LOP3.LUT R0, R139, R7, RZ, 0x3c, !PT ;  /* 0x000000078b007212 */ /* 0x000fe200078e3cff */
[----:B------:R-:W1:Y:S01]  /*6080*/  SHFL.BFLY PT, R9, R3, 0x1, 0x1f ;  /* 0x0c201f0003097f89 */ /* 0x000e6200000e0000 */
[----:B------:R-:W-:-:S03]  /*6090*/  FMNMX.FTZ R7, R131, R2, !PT ;  /* 0x0000000283077209 */ /* 0x000fc60007810000 */
[----:B------:R-:W-:Y:S01]  /*60a0*/  IMAD.WIDE.U32 R100, R0, -0x2daee0ad, RZ ;  /* 0xd2511f5300647825 */ /* 0x000fe200078e00ff */
[----:B------:R-:W-:Y:S04]  /*60b0*/  LDSM.16.MT88.4 R56, [R192+0x10800] ;  /* 0x01080000c038783b */ /* 0x000fe80000004200 */
[----:B------:R-:W2:Y:S01]  /*60c0*/  SHFL.BFLY PT, R12, R7, 0x2, 0x1f ;  /* 0x0c401f00070c7f89 */ /* 0x000ea200000e0000 */
[----:B------:R-:W-:Y:S01]  /*60d0*/  LOP3.LUT R0, R101, UR6, R104, 0x96, !PT ;  /* 0x0000000665007c12 */ /* 0x000fe2000f8e9668 */
[----:B------:R-:W-:Y:S02]  /*60e0*/  UIADD3 UR6, UR37, -0x56f99767, URZ ;  /* 0xa906689925067890 */ /* 0x000fe4000fffe03f */
[----:B------:R-:W-:Y:S02]  /*60f0*/  LDSM.16.MT88.4 R88, [R193+0x12000] ;  /* 0x01200000c158783b */ /* 0x000fe40000004200 */
[----:B------:R-:W-:-:S02]  /*6100*/  IMAD.WIDE.U32 R80, R0, -0x326172a9, RZ ;  /* 0xcd9e8d5700507825 */ /* 0x000fc400078e00ff */
[----:B------:R-:W-:Y:S01]  /*6110*/  LDSM.16.MT88.4 R96, [R191+0x12800] ;  /* 0x01280000bf60783b */ /* 0x000fe20000004200 */
[----:B-1----:R-:W-:Y:S01]  /*6120*/  FMNMX.FTZ R3, R3, R9, !PT ;  /* 0x0000000903037209 */ /* 0x002fe20007810000 */
[----:B------:R-:W-:-:S03]  /*6130*/  IMAD.WIDE.U32 R8, R8, -0x326172a9, RZ ;  /* 0xcd9e8d5708087825 */ /* 0x000fc600078e00ff */
[C---:B------:R-:W-:Y:S01]  /*6140*/  FSETP.NEU.FTZ.AND P1, PT, R3.reuse, -INF , PT ;  /* 0xff8000000300780b */ /* 0x040fe20003f3d000 */
[----:B------:R-:W-:Y:S01]  /*6150*/  FMUL.FTZ R2, R3, UR8 ;  /* 0x0000000803027c20 */ /* 0x000fe20008410000 */
[----:B------:R-:W-:Y:S02]  /*6160*/  LOP3.LUT R9, R9, UR43, R138, 0x96, !PT ;  /* 0x0000002b09097c12 */ /* 0x000fe4000f8e968a */
[----:B------:R-:W-:Y:S02]  /*6170*/  LOP3.LUT R10, R81, UR42, R8, 0x96, !PT ;  /* 0x0000002a510a7c12 */ /* 0x000fe4000f8e9608 */
[----:B--2---:R-:W-:Y:S01]  /*6180*/  FMNMX.FTZ R7, R7, R12, !PT ;  /* 0x0000000c07077209 */ /* 0x004fe20007810000 */
[----:B------:R-:W-:Y:S01]  /*6190*/  IMAD.WIDE.U32 R8, R9, -0x2daee0ad, RZ ;  /* 0xd2511f5309087825 */ /* 0x000fe200078e00ff */
[----:B------:R-:W-:-:S03]  /*61a0*/  FSEL R2, R2, RZ, P1 ;  /* 0x000000ff02027208 */ /* 0x000fc60000800000 */
[----:B------:R-:W-:Y:S01]  /*61b0*/  IMAD.WIDE.U32 R10, R10, -0x2daee0ad, RZ ;  /* 0xd2511f530a0a7825 */ /* 0x000fe200078e00ff */
[----:B------:R-:W1:Y:S03]  /*61c0*/  SHFL.BFLY PT, R132, R7, 0x1, 0x1f ;  /* 0x0c201f0007847f89 */ /* 0x000e6600000e0000 */
[----:B------:R-:W-:Y:S01]  /*61d0*/  FFMA.FTZ R0, R30, UR8, -R2 ;  /* 0x000000081e007c23 */ /* 0x000fe20008010802 */
[----:B------:R-:W-:Y:S02]  /*61e0*/  LOP3.LUT R9, R9, UR41, R100, 0x96, !PT ;  /* 0x0000002909097c12 */ /* 0x000fe4000f8e9664 */
[----:B------:R-:W-:Y:S01]  /*61f0*/  LOP3.LUT R12, R11, UR34, R8, 0x96, !PT ;  /* 0x000000220b0c7c12 */ /* 0x000fe2000f8e9608 */
[----:B------:R2:W-:Y:S01]  /*6200*/  MUFU.EX2 R104, R0 ;  /* 0x0000000000687308 */ /* 0x0005e20000000800 */
[----:B------:R-:W-:Y:S01]  /*6210*/  FFMA.FTZ R11, R33, UR8, -R2 ;  /* 0x00000008210b7c23 */ /* 0x000fe20008010802 */
[----:B------:R-:W-:-:S04]  /*6220*/  IMAD.WIDE.U32 R8, R9, -0x326172a9, RZ ;  /* 0xcd9e8d5709087825 */ /* 0x000fc800078e00ff */
[----:B------:R-:W-:Y:S01]  /*6230*/  IMAD.WIDE.U32 R12, R12, -0x326172a9, RZ ;  /* 0xcd9e8d570c0c7825 */ /* 0x000fe200078e00ff */
[----:B------:R-:W-:Y:S01]  /*6240*/  LOP3.LUT R9, R9, UR35, R80, 0x96, !PT ;  /* 0x0000002309097c12 */ /* 0x000fe2000f8e9650 */
[----:B------:R-:W-:Y:S02]  /*6250*/  MUFU.EX2 R137, R11 ;  /* 0x0000000b00897308 */ /* 0x000fe40000000800 */
[----:B--2---:R-:W-:Y:S01]  /*6260*/  FFMA.FTZ R0, R38, UR8, -R2 ;  /* 0x0000000826007c23 */ /* 0x004fe20008010802 */
[----:B-1----:R-:W-:-:S05]  /*6270*/  FMNMX.FTZ R132, R7, R132, !PT ;  /* 0x0000008407847209 */ /* 0x002fca0007810000 */
[----:B------:R1:W-:Y:S01]  /*6280*/  MUFU.EX2 R239, R0 ;  /* 0x0000000000ef7308 */ /* 0x0003e20000000800 */
[C---:B------:R-:W-:Y:S01]  /*6290*/  FSETP.NEU.FTZ.AND P1, PT, R132.reuse, -INF , PT ;  /* 0xff8000008400780b */ /* 0x040fe20003f3d000 */
[----:B------:R-:W-:-:S05]  /*62a0*/  FMUL.FTZ R7, R132, UR8 ;  /* 0x0000000884077c20 */ /* 0x000fca0008410000 */
[----:B------:R-:W-:-:S05]  /*62b0*/  FSEL R7, R7, RZ, P1 ;  /* 0x000000ff07077208 */ /* 0x000fca0000800000 */
[----:B------:R-:W-:Y:S01]  /*62c0*/  FFMA.FTZ R6, R43, UR8, -R7 ;  /* 0x000000082b067c23 */ /* 0x000fe20008010807 */
[----:B-1----:R-:W-:Y:S01]  /*62d0*/  LOP3.LUT R0, R13, UR31, R8, 0x96, !PT ;  /* 0x0000001f0d007c12 */ /* 0x002fe2000f8e9608 */
[----:B------:R-:W-:Y:S02]  /*62e0*/  IMAD.WIDE.U32 R8, R9, -0x2daee0ad, RZ ;  /* 0xd2511f5309087825 */ /* 0x000fe400078e00ff */
[----:B------:R-:W-:Y:S02]  /*62f0*/  MUFU.EX2 R162, R6 ;  /* 0x0000000600a27308 */ /* 0x000fe40000000800 */
[----:B------:R-:W-:-:S04]  /*6300*/  IMAD.WIDE.U32 R102, R0, -0x2daee0ad, RZ ;  /* 0xd2511f5300667825 */ /* 0x000fc800078e00ff */
[----:B------:R-:W-:Y:S01]  /*6310*/  FFMA.FTZ R0, R35, UR8, -R2 ;  /* 0x0000000823007c23 */ /* 0x000fe20008010802 */
[----:B------:R-:W-:-:S03]  /*6320*/  LOP3.LUT R16, R103, UR6, R8, 0x96, !PT ;  /* 0x0000000667107c12 */ /* 0x000fc6000f8e9608 */
[----:B------:R1:W-:Y:S01]  /*6330*/  MUFU.EX2 R152, R0 ;  /* 0x0000000000987308 */ /* 0x0003e20000000800 */
[----:B------:R-:W-:Y:S01]  /*6340*/  LOP3.LUT R8, R9, UR30, R10, 0x96, !PT ;  /* 0x0000001e09087c12 */ /* 0x000fe2000f8e960a */
[----:B------:R-:W-:Y:S01]  /*6350*/  FFMA.FTZ R9, R32, UR8, -R2 ;  /* 0x0000000820097c23 */ /* 0x000fe20008010802 */
[----:B------:R-:W-:-:S04]  /*6360*/  IMAD.WIDE.U32 R16, R16, -0x326172a9, RZ ;  /* 0xcd9e8d5710107825 */ /* 0x000fc800078e00ff */
[----:B------:R-:W-:Y:S01]  /*6370*/  IMAD.WIDE.U32 R82, R8, -0x326172a9, RZ ;  /* 0xcd9e8d5708527825 */ /* 0x000fe200078e00ff */
[----:B------:R2:W-:Y:S01]  /*6380*/  MUFU.EX2 R147, R9 ;  /* 0x0000000900937308 */ /* 0x0005e20000000800 */
[----:B------:R-:W-:-:S03]  /*6390*/  SHF.R.U32.HI R14, RZ, 0x18, R16 ;  /* 0x00000018ff0e7819 */ /* 0x000fc60000011610 */
[----:B------:R-:W-:Y:S01]  /*63a0*/  LOP3.LUT R18, R83, UR7, R12, 0x96, !PT ;  /* 0x0000000753127c12 */ /* 0x000fe2000f8e960c */
[----:B-1----:R-:W-:-:S04]  /*63b0*/  FFMA.FTZ R0, R34, UR8, -R2 ;  /* 0x0000000822007c23 */ /* 0x002fc80008010802 */
[----:B------:R-:W-:Y:S01]  /*63c0*/  IMAD.WIDE.U32 R18, R18, -0x2daee0ad, RZ ;  /* 0xd2511f5312127825 */ /* 0x000fe200078e00ff */
[----:B------:R-:W1:Y:S01]  /*63d0*/  LDSM.16.MT88.4 R32, [R190+0x10000] ;  /* 0x01000000be20783b */ /* 0x000e620000004200 */
[----:B------:R3:W-:Y:S01]  /*63e0*/  MUFU.EX2 R180, R0 ;  /* 0x0000000000b47308 */ /* 0x0007e20000000800 */
[----:B------:R-:W-:Y:S02]  /*63f0*/  LOP3.LUT R12, R18, 0xff, RZ, 0xc0, !PT ;  /* 0x000000ff120c7812 */ /* 0x000fe400078ec0ff */
[C---:B--2---:R-:W-:Y:S02]  /*6400*/  LOP3.LUT R9, R16.reuse, 0xff, RZ, 0xc0, !PT ;  /* 0x000000ff10097812 */ /* 0x044fe400078ec0ff */
[----:B---3--:R-:W-:-:S04]  /*6410*/  LOP3.LUT R0, R16, 0xffff, RZ, 0xc0, !PT ;  /* 0x0000ffff10007812 */ /* 0x008fc800078ec0ff */
[----:B------:R-:W-:Y:S01]  /*6420*/  SHF.R.U32.HI R8, RZ, 0x8, R0 ;  /* 0x00000008ff087819 */ /* 0x000fe20000011600 */
[--C-:B------:R-:W-:Y:S02]  /*6430*/  FFMA.FTZ R0, R31, UR8, -R7.reuse ;  /* 0x000000081f007c23 */ /* 0x100fe40008010807 */
[----:B------:R-:W2:Y:S01]  /*6440*/  LDSM.16.MT88.4 R28, [R191+0x10000] ;  /* 0x01000000bf1c783b */ /* 0x000ea20000004200 */
[----:B------:R-:W-:Y:S01]  /*6450*/  PRMT R22, R9, 0x5410, R8 ;  /* 0x0000541009167816 */ /* 0x000fe20000000008 */
[----:B------:R-:W-:Y:S01]  /*6460*/  FFMA.FTZ R9, R42, UR8, -R7 ;  /* 0x000000082a097c23 */ /* 0x000fe20008010807 */
[----:B------:R-:W-:Y:S01]  /*6470*/  SHF.R.U32.HI R8, RZ, 0x10, R16 ;  /* 0x00000010ff087819 */ /* 0x000fe20000011610 */
[----:B------:R3:W-:Y:S08]  /*6480*/  MUFU.EX2 R101, R0 ;  /* 0x0000000000657308 */ /* 0x0007f00000000800 */
[----:B------:R4:W5:Y:S01]  /*6490*/  MUFU.EX2 R83, R9 ;  /* 0x0000000900537308 */ /* 0x0009620000000800 */
[----:B---3--:R-:W-:-:S04]  /*64a0*/  LOP3.LUT R0, R17, UR10, R82, 0x96, !PT ;  /* 0x0000000a11007c12 */ /* 0x008fc8000f8e9652 */
[C---:B------:R-:W-:Y:S02]  /*64b0*/  LOP3.LUT R11, R0.reuse, 0xffff, RZ, 0xc0, !PT ;  /* 0x0000ffff000b7812 */ /* 0x040fe400078ec0ff */
[----:B------:R-:W-:Y:S02]  /*64c0*/  LOP3.LUT R15, R0, 0xff, RZ, 0xc0, !PT ;  /* 0x000000ff000f7812 */ /* 0x000fe400078ec0ff */
[----:B----4-:R-:W-:Y:S01]  /*64d0*/  LOP3.LUT R9, R8, 0xff, RZ, 0xc0, !PT ;  /* 0x000000ff08097812 */ /* 0x010fe200078ec0ff */
[----:B------:R-:W-:Y:S01]  /*64e0*/  FFMA.FTZ R8, R39, UR8, -R7 ;  /* 0x0000000827087c23 */ /* 0x000fe20008010807 */
[--C-:B------:R-:W-:Y:S02]  /*64f0*/  SHF.R.U32.HI R10, RZ, 0x10, R0.reuse ;  /* 0x00000010ff0a7819 */ /* 0x100fe40000011600 */
[----:B------:R-:W-:Y:S01]  /*6500*/  SHF.R.U32.HI R13, RZ, 0x18, R0 ;  /* 0x00000018ff0d7819 */ /* 0x000fe20000011600 */
[----:B------:R3:W-:Y:S01]  /*6510*/  MUFU.EX2 R145, R8 ;  /* 0x0000000800917308 */ /* 0x0007e20000000800 */
[----:B------:R-:W-:-:S02]  /*6520*/  LOP3.LUT R0, R18, 0xffff, RZ, 0xc0, !PT ;  /* 0x0000ffff12007812 */ /* 0x000fc400078ec0ff */
[----:B------:R-:W-:Y:S02]  /*6530*/  SHF.R.U32.HI R11, RZ, 0x8, R11 ;  /* 0x00000008ff0b7819 */ /* 0x000fe4000001160b */
[----:B------:R-:W-:Y:S02]  /*6540*/  SHF.R.U32.HI R0, RZ, 0x8, R0 ;  /* 0x00000008ff007819 */ /* 0x000fe40000011600 */
[----:B------:R-:W-:Y:S01]  /*6550*/  PRMT R21, R9, 0x5410, R14 ;  /* 0x0000541009157816 */ /* 0x000fe2000000000e */
[----:B------:R-:W-:Y:S01]  /*6560*/  FFMA.FTZ R9, R53, UR8, -R7 ;  /* 0x0000000835097c23 */ /* 0x000fe20008010807 */
[----:B------:R-:W-:Y:S02]  /*6570*/  LOP3.LUT R10, R10, 0xff, RZ, 0xc0, !PT ;  /* 0x000000ff0a0a7812 */ /* 0x000fe400078ec0ff */
[----:B------:R-:W-:Y:S01]  /*6580*/  PRMT R36, R12, 0x5410, R0 ;  /* 0x000054100c247816 */ /* 0x000fe20000000000 */
[----:B------:R4:W-:Y:S01]  /*6590*/  MUFU.EX2 R208, R9 ;  /* 0x0000000900d07308 */ /* 0x0009e20000000800 */
[----:B------:R-:W-:-:S02]  /*65a0*/  LOP3.LUT R0, R19, UR11, R102, 0x96, !PT ;  /* 0x0000000b13007c12 */ /* 0x000fc4000f8e9666 */
[----:B------:R-:W-:Y:S01]  /*65b0*/  PRMT R20, R15, 0x5410, R11 ;  /* 0x000054100f147816 */ /* 0x000fe2000000000b */
[----:B---3--:R-:W-:Y:S01]  /*65c0*/  FFMA.FTZ R8, R40, UR8, -R7 ;  /* 0x0000000828087c23 */ /* 0x008fe20008010807 */
[----:B------:R-:W-:Y:S02]  /*65d0*/  PRMT R15, R10, 0x5410, R13 ;  /* 0x000054100a0f7816 */ /* 0x000fe4000000000d */
[----:B------:R-:W-:Y:S01]  /*65e0*/  LOP3.LUT R13, R0, 0xff, RZ, 0xc0, !PT ;  /* 0x000000ff000d7812 */ /* 0x000fe200078ec0ff */
[----:B------:R3:W1:Y:S01]  /*65f0*/  MUFU.EX2 R144, R8 ;  /* 0x0000000800907308 */ /* 0x0006620000000800 */
[----:B------:R-:W-:Y:S02]  /*6600*/  SHF.R.U32.HI R11, RZ, 0x18, R0 ;  /* 0x00000018ff0b7819 */ /* 0x000fe40000011600 */
[----:B------:R-:W-:Y:S02]  /*6610*/  SHF.R.U32.HI R14, RZ, 0x18, R18 ;  /* 0x00000018ff0e7819 */ /* 0x000fe40000011612 */
[----:B----4-:R-:W-:-:S02]  /*6620*/  SHF.R.U32.HI R9, RZ, 0x10, R0 ;  /* 0x00000010ff097819 */ /* 0x010fc40000011600 */
[----:B---3--:R-:W-:-:S04]  /*6630*/  SHF.R.U32.HI R8, RZ, 0x10, R18 ;  /* 0x00000010ff087819 */ /* 0x008fc80000011612 */
[----:B------:R-:W-:Y:S02]  /*6640*/  LOP3.LUT R12, R8, 0xff, RZ, 0xc0, !PT ;  /* 0x000000ff080c7812 */ /* 0x000fe400078ec0ff */
[----:B------:R-:W-:Y:S01]  /*6650*/  LOP3.LUT R8, R0, 0xffff, RZ, 0xc0, !PT ;  /* 0x0000ffff00087812 */ /* 0x000fe200078ec0ff */
[----:B------:R-:W-:Y:S01]  /*6660*/  FFMA.FTZ R0, R49, UR8, -R7 ;  /* 0x0000000831007c23 */ /* 0x000fe20008010807 */
[----:B------:R-:W-:Y:S02]  /*6670*/  PRMT R14, R12, 0x5410, R14 ;  /* 0x000054100c0e7816 */ /* 0x000fe4000000000e */
[----:B------:R-:W-:Y:S01]  /*6680*/  SHF.R.U32.HI R10, RZ, 0x8, R8 ;  /* 0x00000008ff0a7819 */ /* 0x000fe20000011608 */
[----:B------:R1:W3:Y:S01]  /*6690*/  MUFU.EX2 R224, R0 ;  /* 0x0000000000e07308 */ /* 0x0002e20000000800 */
[----:B------:R-:W-:Y:S01]  /*66a0*/  LOP3.LUT R8, R9, 0xff, RZ, 0xc0, !PT ;  /* 0x000000ff09087812 */ /* 0x000fe200078ec0ff */
[----:B------:R-:W-:Y:S01]  /*66b0*/  FFMA.FTZ R9, R41, UR8, -R2 ;  /* 0x0000000829097c23 */ /* 0x000fe20008010802 */
[----:B------:R-:W-:Y:S01]  /*66c0*/  PRMT R13, R13, 0x5410, R10 ;  /* 0x000054100d0d7816 */ /* 0x000fe2000000000a */
[----:B------:R-:W-:Y:S01]  /*66d0*/  FFMA.FTZ R10, R52, UR8, -R2 ;  /* 0x00000008340a7c23 */ /* 0x000fe20008010802 */
[----:B------:R-:W-:Y:S01]  /*66e0*/  PRMT R12, R8, 0x5410, R11 ;  /* 0x00005410080c7816 */ /* 0x000fe2000000000b */
[----:B------:R-:W-:Y:S01]  /*66f0*/  LDSM.16.MT88.4 R52, [R190+0x12800] ;  /* 0x01280000be34783b */ /* 0x000fe20000004200 */
[----:B-----5:R-:W-:Y:S01]  /*6700*/  F2FP.F16.F32.PACK_AB R8, R83, R101 ;  /* 0x000000655308723e */ /* 0x020fe200000000ff */
[----:B------:R4:W-:Y:S03]  /*6710*/  MUFU.EX2 R163, R9 ;  /* 0x0000000900a37308 */ /* 0x0009e60000000800 */
[----:B------:R-:W-:-:S02]  /*6720*/  PRMT R218, R8, 0x7610, R218 ;  /* 0x0000761008da7816 */ /* 0x000fc400000000da */
[----:B------:R-:W-:Y:S01]  /*6730*/  PRMT R216, R8, 0x7632, R216 ;  /* 0x0000763208d87816 */ /* 0x000fe200000000d8 */
[----:B------:R-:W-:Y:S02]  /*6740*/  IMAD.U32 R8, RZ, RZ, UR5 ;  /* 0x00000005ff087e24 */ /* 0x000fe4000f8e00ff */
[----:B------:R-:W-:Y:S01]  /*6750*/  MUFU.EX2 R160, R10 ;  /* 0x0000000a00a07308 */ /* 0x000fe20000000800 */
[----:B-1----:R-:W-:Y:S02]  /*6760*/  F2FP.F16.F32.PACK_AB R0, R144, R145 ;  /* 0x000000919000723e */ /* 0x002fe400000000ff */
[----:B---3--:R-:W-:Y:S02]  /*6770*/  F2FP.F16.F32.PACK_AB R6, R224, R208 ;  /* 0x000000d0e006723e */ /* 0x008fe400000000ff */
[C---:B------:R-:W-:Y:S02]  /*6780*/  PRMT R223, R0.reuse, 0x7610, R223 ;  /* 0x0000761000df7816 */ /* 0x040fe400000000df */
[----:B------:R-:W-:-:S02]  /*6790*/  PRMT R222, R0, 0x7632, R222 ;  /* 0x0000763200de7816 */ /* 0x000fc400000000de */
[----:B------:R-:W-:Y:S01]  /*67a0*/  F2FP.F16.F32.PACK_AB R0, R239, R104 ;  /* 0x00000068ef00723e */ /* 0x000fe200000000ff */
[----:B----4-:R-:W-:Y:S01]  /*67b0*/  FFMA.FTZ R9, R51, UR8, -R7 ;  /* 0x0000000833097c23 */ /* 0x010fe20008010807 */
[----:B------:R-:W-:Y:S01]  /*67c0*/  PRMT R217, R6, 0x7610, R217 ;  /* 0x0000761006d97816 */ /* 0x000fe200000000d9 */
[----:B------:R-:W-:Y:S01]  /*67d0*/  FADD.FTZ R239, R104, R239 ;  /* 0x000000ef68ef7221 */ /* 0x000fe20000010000 */
[C---:B------:R-:W-:Y:S01]  /*67e0*/  PRMT R215, R0.reuse, 0x7610, R215 ;  /* 0x0000761000d77816 */ /* 0x040fe200000000d7 */
[----:B------:R1:W3:Y:S01]  /*67f0*/  MUFU.EX2 R161, R9 ;  /* 0x0000000900a17308 */ /* 0x0002e20000000800 */
[----:B------:R-:W-:Y:S02]  /*6800*/  PRMT R221, R0, 0x7632, R221 ;  /* 0x0000763200dd7816 */ /* 0x000fe400000000dd */
[----:B------:R-:W-:Y:S02]  /*6810*/  LEA R0, R8, UR5, 0x10 ;  /* 0x0000000508007c11 */ /* 0x000fe4000f8e80ff */
[----:B------:R-:W-:-:S02]  /*6820*/  F2FP.F16.F32.PACK_AB R8, R152, R137 ;  /* 0x000000899808723e */ /* 0x000fc400000000ff */
[----:B------:R-:W-:Y:S02]  /*6830*/  PRMT R214, R6, 0x7632, R214 ;  /* 0x0000763206d67816 */ /* 0x000fe400000000d6 */
[--C-:B------:R-:W-:Y:S02]  /*6840*/  HSET2.LE.AND R6, R20, R0.reuse, PT ;  /* 0x0000000014067233 */ /* 0x100fe40003803000 */
[C---:B------:R-:W-:Y:S02]  /*6850*/  PRMT R220, R8.reuse, 0x7610, R220 ;  /* 0x0000761008dc7816 */ /* 0x040fe400000000dc */
[----:B------:R-:W-:Y:S02]  /*6860*/  PRMT R219, R8, 0x7632, R219 ;  /* 0x0000763208db7816 */ /* 0x000fe400000000db */
[----:B------:R-:W-:Y:S02]  /*6870*/  PRMT R8, R218, 0x5410, R216 ;  /* 0x00005410da087816 */ /* 0x000fe400000000d8 */
[----:B------:R-:W-:-:S02]  /*6880*/  HSET2.LE.AND R11, R21, R0, PT ;  /* 0x00000000150b7233 */ /* 0x000fc40003803000 */
[----:B------:R-:W-:Y:S02]  /*6890*/  LOP3.LUT R8, R6, R8, RZ, 0xc0, !PT ;  /* 0x0000000806087212 */ /* 0x000fe400078ec0ff */
[--C-:B------:R-:W-:Y:S02]  /*68a0*/  HSET2.LE.AND R6, R22, R0.reuse, PT ;  /* 0x0000000016067233 */ /* 0x100fe40003803000 */
[----:B------:R-:W4:Y:S01]  /*68b0*/  LDSM.16.MT88.4 R20, [R193+0x10000] ;  /* 0x01000000c114783b */ /* 0x000f220000004200 */
[----:B-1----:R-:W-:Y:S02]  /*68c0*/  HSET2.LE.AND R9, R15, R0, PT ;  /* 0x000000000f097233 */ /* 0x002fe40003803000 */
[----:B------:R-:W-:Y:S02]  /*68d0*/  PRMT R10, R215, 0x5410, R221 ;  /* 0x00005410d70a7816 */ /* 0x000fe400000000dd */
[----:B------:R-:W-:Y:S02]  /*68e0*/  PRMT R5, R220, 0x5410, R219 ;  /* 0x00005410dc057816 */ /* 0x000fe400000000db */
[----:B------:R-:W-:-:S02]  /*68f0*/  LOP3.LUT R9, R9, R10, RZ, 0xc0, !PT ;  /* 0x0000000a09097212 */ /* 0x000fc400078ec0ff */
[----:B------:R-:W-:Y:S02]  /*6900*/  PRMT R10, R217, 0x5410, R214 ;  /* 0x00005410d90a7816 */ /* 0x000fe400000000d6 */
[----:B------:R-:W-:Y:S02]  /*6910*/  LOP3.LUT R11, R11, R5, RZ, 0xc0, !PT ;  /* 0x000000050b0b7212 */ /* 0x000fe400078ec0ff */
[----:B---3--:R-:W-:Y:S02]  /*6920*/  F2FP.F16.F32.PACK_AB R5, R161, R162 ;  /* 0x000000a2a105723e */ /* 0x008fe400000000ff */
[----:B------:R-:W-:Y:S02]  /*6930*/  LOP3.LUT R10, R6, R10, RZ, 0xc0, !PT ;  /* 0x0000000a060a7212 */ /* 0x000fe400078ec0ff */
[----:B------:R-:W-:Y:S02]  /*6940*/  F2FP.F16.F32.PACK_AB R6, R147, R180 ;  /* 0x000000b49306723e */ /* 0x000fe400000000ff */
[----:B------:R-:W-:-:S02]  /*6950*/  PRMT R212, R5, 0x7610, R212 ;  /* 0x0000761005d47816 */ /* 0x000fc400000000d4 */
[----:B------:R-:W-:Y:S01]  /*6960*/  PRMT R196, R5, 0x7632, R196 ;  /* 0x0000763205c47816 */ /* 0x000fe200000000c4 */
[C---:B------:R-:W-:Y:S01]  /*6970*/  HMMA.16816.F32 R24, R8.reuse, R32, RZ ;  /* 0x000000200818723c */ /* 0x040fe200000018ff */
[----:B------:R-:W-:Y:S02]  /*6980*/  F2FP.F16.F32.PACK_AB R5, R160, R163 ;  /* 0x000000a3a005723e */ /* 0x000fe400000000ff */
[C---:B------:R-:W-:Y:S02]  /*6990*/  PRMT R213, R6.reuse, 0x7610, R213 ;  /* 0x0000761006d57816 */ /* 0x040fe400000000d5 */
[----:B------:R-:W-:Y:S01]  /*69a0*/  PRMT R203, R6, 0x7632, R203 ;  /* 0x0000763206cb7816 */ /* 0x000fe200000000cb */
[----:B------:R-:W-:Y:S01]  /*69b0*/  HMMA.16816.F32 R60, R8, R34, RZ ;  /* 0x00000022083c723c */ /* 0x000fe200000018ff */
[C---:B------:R-:W-:Y:S02]  /*69c0*/  PRMT R188, R5.reuse, 0x7610, R188 ;  /* 0x0000761005bc7816 */ /* 0x040fe400000000bc */
[----:B------:R-:W-:-:S02]  /*69d0*/  PRMT R179, R5, 0x7632, R179 ;  /* 0x0000763205b37816 */ /* 0x000fc400000000b3 */
[--C-:B------:R-:W-:Y:S01]  /*69e0*/  HSET2.LE.AND R4, R13, R0.reuse, PT ;  /* 0x000000000d047233 */ /* 0x100fe20003803000 */
[C---:B--2---:R-:W-:Y:S01]  /*69f0*/  HMMA.16816.F32 R48, R8.reuse, R28, RZ ;  /* 0x0000001c0830723c */ /* 0x044fe200000018ff */
[--C-:B------:R-:W-:Y:S02]  /*6a00*/  HSET2.LE.AND R5, R12, R0.reuse, PT ;  /* 0x000000000c057233 */ /* 0x100fe40003803000 */
[----:B------:R-:W-:Y:S02]  /*6a10*/  PRMT R6, R223, 0x5410, R222 ;  /* 0x00005410df067816 */ /* 0x000fe400000000de */
[----:B------:R-:W-:Y:S01]  /*6a20*/  PRMT R13, R213, 0x5410, R203 ;  /* 0x00005410d50d7816 */ /* 0x000fe200000000cb */
[----:B----4-:R-:W-:Y:S01]  /*6a30*/  HMMA.16816.F32 R40, R8, R20, RZ ;  /* 0x000000140828723c */ /* 0x010fe200000018ff */
[----:B------:R-:W-:Y:S02]  /*6a40*/  LOP3.LUT R12, R4, R6, RZ, 0xc0, !PT ;  /* 0x00000006040c7212 */ /* 0x000fe400078ec0ff */
[----:B------:R-:W-:-:S02]  /*6a50*/  HSET2.LE.AND R4, R36, R0, PT ;  /* 0x0000000024047233 */ /* 0x000fc40003803000 */
[----:B------:R-:W-:Y:S01]  /*6a60*/  LOP3.LUT R13, R5, R13, RZ, 0xc0, !PT ;  /* 0x0000000d050d7212 */ /* 0x000fe200078ec0ff */
[C---:B------:R-:W-:Y:S01]  /*6a70*/  HMMA.16816.F32 R36, R8.reuse, R22, RZ ;  /* 0x000000160824723c */ /* 0x040fe200000018ff */
[----:B------:R-:W-:Y:S02]  /*6a80*/  PRMT R5, R212, 0x5410, R196 ;  /* 0x00005410d4057816 */ /* 0x000fe400000000c4 */
[----:B------:R-:W-:Y:S02]  /*6a90*/  HSET2.LE.AND R6, R14, R0, PT ;  /* 0x000000000e067233 */ /* 0x000fe40003803000 */
[----:B------:R-:W-:Y:S01]  /*6aa0*/  LOP3.LUT R14, R4, R5, RZ, 0xc0, !PT ;  /* 0x00000005040e7212 */ /* 0x000fe200078ec0ff */
[----:B------:R-:W-:Y:S01]  /*6ab0*/  HMMA.16816.F32 R20, R8, R94, RZ ;  /* 0x0000005e0814723c */ /* 0x000fe200000018ff */
[----:B------:R-:W-:-:S04]  /*6ac0*/  PRMT R4, R188, 0x5410, R179 ;  /* 0x00005410bc047816 */ /* 0x000fc800000000b3 */
[----:B------:R-:W-:Y:S01]  /*6ad0*/  LOP3.LUT R15, R6, R4, RZ, 0xc0, !PT ;  /* 0x00000004060f7212 */ /* 0x000fe200078ec0ff */
[----:B------:R-:W-:Y:S06]  /*6ae0*/  HMMA.16816.F32 R44, R8, R30, RZ ;  /* 0x0000001e082c723c */ /* 0x000fec00000018ff */
[----:B------:R-:W-:Y:S06]  /*6af0*/  HMMA.16816.F32 R164, R12, R76, R24 ;  /* 0x0000004c0ca4723c */ /* 0x000fec0000001818 */
[----:B------:R-:W-:Y:S01]  /*6b00*/  HMMA.16816.F32 R24, R8, R92, RZ ;  /* 0x0000005c0818723c */ /* 0x000fe200000018ff */
[----:B------:R-:W-:Y:S05]  /*6b10*/  LDSM.16.MT88.4 R92, [R190+0x14000] ;  /* 0x01400000be5c783b */ /* 0x000fea0000004200 */
[----:B------:R-:W-:Y:S06]  /*6b20*/  HMMA.16816.F32 R36, R12, R70, R36 ;  /* 0x000000460c24723c */ /* 0x000fec0000001824 */
[C---:B------:R-:W-:Y:S06]  /*6b30*/  HMMA.16816.F32 R32, R8.reuse, R64, RZ ;  /* 0x000000400820723c */ /* 0x040fec00000018ff */
[----:B------:R-:W-:Y:S01]  /*6b40*/  HMMA.16816.F32 R28, R8, R66, RZ ;  /* 0x00000042081c723c */ /* 0x000fe200000018ff */
[----:B------:R-:W1:Y:S05]  /*6b50*/  LDSM.16.MT88.4 R64, [R192+0x12000] ;  /* 0x01200000c040783b */ /* 0x000e6a0000004200 */
[C---:B------:R-:W-:Y:S01]  /*6b60*/  HMMA.16816.F32 R140, R12.reuse, R78, R60 ;  /* 0x0000004e0c8c723c */ /* 0x040fe2000000183c */
[----:B------:R-:W-:Y:S05]  /*6b70*/  LDSM.16.MT88.4 R76, [R193+0x12800] ;  /* 0x01280000c14c783b */ /* 0x000fea0000004200 */
[----:B------:R-:W-:Y:S01]  /*6b80*/  HMMA.16816.F32 R24, R12, R52, R24 ;  /* 0x000000340c18723c */ /* 0x000fe20000001818 */
[----:B------:R-:W-:-:S02]  /*6b90*/  IMAD.MOV.U32 R207, RZ, RZ, R37 ;  /* 0x000000ffffcf7224 */ /* 0x000fc400078e0025 */
[----:B------:R-:W-:Y:S02]  /*6ba0*/  IMAD.MOV.U32 R206, RZ, RZ, R38 ;  /* 0x000000ffffce7224 */ /* 0x000fe400078e0026 */
[----:B------:R-:W-:Y:S01]  /*6bb0*/  IMAD.MOV.U32 R205, RZ, RZ, R39 ;  /* 0x000000ffffcd7224 */ /* 0x000fe200078e0027 */
[----:B------:R-:W-:Y:S01]  /*6bc0*/  HMMA.16816.F32 R20, R12, R54, R20 ;  /* 0x000000360c14723c */ /* 0x000fe20000001814 */
[----:B------:R-:W-:-:S05]  /*6bd0*/  IMAD.MOV.U32 R204, RZ, RZ, R36 ;  /* 0x000000ffffcc7224 */ /* 0x000fca00078e0024 */
[----:B------:R-:W-:Y:S01]  /*6be0*/  HMMA.16816.F32 R156, R12, R84, R48 ;  /* 0x000000540c9c723c */ /* 0x000fe20000001830 */
[----:B------:R-:W2:Y:S05]  /*6bf0*/  LDSM.16.MT88.4 R48, [R191+0x14000] ;  /* 0x01400000bf30783b */ /* 0x000eaa0000004200 */
[----:B------:R-:W-:Y:S01]  /*6c00*/  HMMA.16816.F32 R60, R8, R72, RZ ;  /* 0x00000048083c723c */ /* 0x000fe200000018ff */
[----:B------:R-:W-:Y:S02]  /*6c10*/  IMAD.MOV.U32 R6, RZ, RZ, R142 ;  /* 0x000000ffff067224 */ /* 0x000fe400078e008e */
[----:B------:R-:W-:Y:S02]  /*6c20*/  IMAD.MOV.U32 R238, RZ, RZ, R143 ;  /* 0x000000ffffee7224 */ /* 0x000fe400078e008f */
[----:B------:R-:W-:Y:S01]  /*6c30*/  IMAD.MOV.U32 R237, RZ, RZ, R140 ;  /* 0x000000ffffed7224 */ /* 0x000fe200078e008c */
[----:B------:R-:W-:Y:S01]  /*6c40*/  HMMA.16816.F32 R36, R12, R56, R32 ;  /* 0x000000380c24723c */ /* 0x000fe20000001820 */
[----:B------:R-:W-:-:S02]  /*6c50*/  IMAD.MOV.U32 R236, RZ, RZ, R141 ;  /* 0x000000ffffec7224 */ /* 0x000fc400078e008d */
[----:B------:R-:W-:Y:S02]  /*6c60*/  IMAD.MOV.U32 R187, RZ, RZ, R25 ;  /* 0x000000ffffbb7224 */ /* 0x000fe400078e0019 */
[----:B------:R-:W-:Y:S01]  /*6c70*/  IMAD.MOV.U32 R186, RZ, RZ, R26 ;  /* 0x000000ffffba7224 */ /* 0x000fe200078e001a */
[----:B------:R-:W-:Y:S01]  /*6c80*/  HMMA.16816.F32 R248, R12, R58, R28 ;  /* 0x0000003a0cf8723c */ /* 0x000fe2000000181c */
[----:B------:R-:W-:Y:S01]  /*6c90*/  IMAD.MOV.U32 R185, RZ, RZ, R27 ;  /* 0x000000ffffb97224 */ /* 0x000fe200078e001b */
[----:B------:R-:W-:Y:S01]  /*6ca0*/  LDSM.16.MT88.4 R56, [R190+0x14800] ;  /* 0x01480000be38783b */ /* 0x000fe20000004200 */
[----:B------:R-:W-:Y:S02]  /*6cb0*/  IMAD.MOV.U32 R184, RZ, RZ, R24 ;  /* 0x000000ffffb87224 */ /* 0x000fe400078e0018 */
[----:B------:R-:W-:Y:S01]  /*6cc0*/  IMAD.MOV.U32 R154, RZ, RZ, R22 ;  /* 0x000000ffff9a7224 */ /* 0x000fe200078e0016 */
[----:B------:R-:W-:Y:S01]  /*6cd0*/  HMMA.16816.F32 R28, R8, R74, RZ ;  /* 0x0000004a081c723c */ /* 0x000fe200000018ff */
[----:B------:R-:W3:Y:S01]  /*6ce0*/  LDSM.16.MT88.4 R72, [R193+0x14000] ;  /* 0x01400000c148783b */ /* 0x000ee20000004200 */
[----:B------:R-:W-:-:S02]  /*6cf0*/  IMAD.MOV.U32 R153, RZ, RZ, R23 ;  /* 0x000000ffff997224 */ /* 0x000fc400078e0017 */
[----:B------:R-:W-:Y:S02]  /*6d00*/  IMAD.MOV.U32 R5, RZ, RZ, R20 ;  /* 0x000000ffff057224 */ /* 0x000fe400078e0014 */
[----:B------:R-:W-:Y:S01]  /*6d10*/  HMMA.16816.F32 R140, R12, R86, R44 ;  /* 0x000000560c8c723c */ /* 0x000fe2000000182c */
[----:B------:R-:W4:Y:S01]  /*6d20*/  LDSM.16.MT88.4 R44, [R192+0x12800] ;  /* 0x01280000c02c783b */ /* 0x000f220000004200 */
[----:B------:R-:W-:-:S04]  /*6d30*/  IMAD.MOV.U32 R4, RZ, RZ, R21 ;  /* 0x000000ffff047224 */ /* 0x000fc800078e0015 */
        /* <DEDUP_REMOVED lines=8> */
[----:B------:R-:W-:Y:S01]  /*6dc0*/  HMMA.16816.F32 R244, R12, R96, R60 ;  /* 0x000000600cf4723c */ /* 0x000fe2000000183c */
[----:B------:R-:W5:Y:S01]  /*6dd0*/  LDSM.16.MT88.4 R60, [R191+0x14800] ;  /* 0x01480000bf3c783b */ /* 0x000f620000004200 */
[----:B------:R-:W-:-:S02]  /*6de0*/  IMAD.MOV.U32 R91, RZ, RZ, R163 ;  /* 0x000000ffff5b7224 */ /* 0x000fc400078e00a3 */
[----:B------:R-:W-:Y:S02]  /*6df0*/  IMAD.MOV.U32 R90, RZ, RZ, R162 ;  /* 0x000000ffff5a7224 */ /* 0x000fe400078e00a2 */
[----:B------:R-:W-:Y:S01]  /*6e00*/  HMMA.16816.F32 R148, R12, R68, R40 ;  /* 0x000000440c94723c */ /* 0x000fe20000001828 */
[----:B------:R-:W-:Y:S01]  /*6e10*/  LDSM.16.MT88.4 R68, [R192+0x14000] ;  /* 0x01400000c044783b */ /* 0x000fe20000004200 */
[----:B------:R-:W-:-:S04]  /*6e20*/  IMAD.MOV.U32 R139, RZ, RZ, R88 ;  /* 0x000000ffff8b7224 */ /* 0x000fc800078e0058 */
[C---:B-1----:R-:W-:Y:S06]  /*6e30*/  HMMA.16816.F32 R40, R8.reuse, R64, RZ ;  /* 0x000000400828723c */ /* 0x042fec00000018ff */
[----:B------:R-:W-:Y:S01]  /*6e40*/  HMMA.16816.F32 R36, R8, R66, RZ ;  /* 0x000000420824723c */ /* 0x000fe200000018ff */
[----:B------:R-:W1:Y:S05]  /*6e50*/  LDSM.16.MT88.4 R64, [R193+0x14800] ;  /* 0x01480000c140783b */ /* 0x000e6a0000004200 */
[----:B------:R-:W-:Y:S06]  /*6e60*/  HMMA.16816.F32 R232, R12, R98, R28 ;  /* 0x000000620ce8723c */ /* 0x000fec000000181c */
[----:B--2---:R-:W-:Y:S06]  /*6e70*/  HMMA.16816.F32 R28, R8, R48, RZ ;  /* 0x00000030081c723c */ /* 0x004fec00000018ff */
[----:B------:R-:W-:Y:S06]  /*6e80*/  HMMA.16816.F32 R240, R12, R76, R24 ;  /* 0x0000004c0cf0723c */ /* 0x000fec0000001818 */
[----:B------:R-:W-:Y:S06]  /*6e90*/  HMMA.16816.F32 R24, R8, R50, RZ ;  /* 0x000000320818723c */ /* 0x000fec00000018ff */
[----:B------:R-:W-:Y:S06]  /*6ea0*/  HMMA.16816.F32 R76, R12, R78, R20 ;  /* 0x0000004e0c4c723c */ /* 0x000fec0000001814 */
[C---:B---3--:R-:W-:Y:S06]  /*6eb0*/  HMMA.16816.F32 R20, R8.reuse, R72, RZ ;  /* 0x000000480814723c */ /* 0x048fec00000018ff */
[----:B------:R-:W-:Y:S01]  /*6ec0*/  HMMA.16816.F32 R32, R8, R94, RZ ;  /* 0x0000005e0820723c */ /* 0x000fe200000018ff */
[----:B------:R-:W-:-:S02]  /*6ed0*/  IMAD.MOV.U32 R72, RZ, RZ, R146 ;  /* 0x000000ffff487224 */ /* 0x000fc400078e0092 */
[----:B------:R-:W-:-:S03]  /*6ee0*/  IMAD.MOV.U32 R73, RZ, RZ, R145 ;  /* 0x000000ffff497224 */ /* 0x000fc600078e0091 */
[----:B----4-:R-:W-:Y:S01]  /*6ef0*/  HMMA.16816.F32 R228, R12, R44, R40 ;  /* 0x0000002c0ce4723c */ /* 0x010fe20000001828 */
[----:B------:R-:W-:Y:S05]  /*6f00*/  LDSM.16.MT88.4 R40, [R192+0x14800] ;  /* 0x01480000c028783b */ /* 0x000fea0000004200 */
[----:B------:R-:W-:Y:S06]  /*6f10*/  HMMA.16816.F32 R52, R8, R92, RZ ;  /* 0x0000005c0834723c */ /* 0x000fec00000018ff */
[C---:B------:R-:W-:Y:S01]  /*6f20*/  HMMA.16816.F32 R84, R12.reuse, R46, R36 ;  /* 0x0000002e0c54723c */ /* 0x040fe20000001824 */
[----:B------:R-:W2:Y:S04]  /*6f30*/  LDSM.16.MT88.4 R36, [R190+0x16000] ;  /* 0x01600000be24783b */ /* 0x000ea80000004200 */
[----:B------:R-:W3:Y:S01]  /*6f40*/  LDSM.16.MT88.4 R44, [R190+0x16800] ;  /* 0x01680000be2c783b */ /* 0x000ee20000004200 */
[C---:B-----5:R-:W-:Y:S06]  /*6f50*/  HMMA.16816.F32 R208, R12.reuse, R60, R28 ;  /* 0x0000003c0cd0723c */ /* 0x060fec000000181c */
[----:B------:R-:W-:Y:S01]  /*6f60*/  HMMA.16816.F32 R96, R12, R58, R32 ;  /* 0x0000003a0c60723c */ /* 0x000fe20000001820 */
[----:B------:R-:W-:-:S02]  /*6f70*/  IMAD.MOV.U32 R61, RZ, RZ, R161 ;  /* 0x000000ffff3d7224 */ /* 0x000fc400078e00a1 */
[----:B------:R-:W-:-:S03]  /*6f80*/  IMAD.MOV.U32 R60, RZ, RZ, R160 ;  /* 0x000000ffff3c7224 */ /* 0x000fc600078e00a0 */
[----:B------:R-:W-:Y:S01]  /*6f90*/  HMMA.16816.F32 R160, R12, R62, R24 ;  /* 0x0000003e0ca0723c */ /* 0x000fe20000001818 */
[----:B------:R-:W-:Y:S02]  /*6fa0*/  IMAD.MOV.U32 R59, RZ, RZ, R147 ;  /* 0x000000ffff3b7224 */ /* 0x000fe400078e0093 */
[----:B------:R-:W-:-:S03]  /*6fb0*/  IMAD.MOV.U32 R58, RZ, RZ, R180 ;  /* 0x000000ffff3a7224 */ /* 0x000fc600078e00b4 */
[----:B------:R-:W-:Y:S01]  /*6fc0*/  HMMA.16816.F32 R32, R8, R74, RZ ;  /* 0x0000004a0820723c */ /* 0x000fe200000018ff */
[----:B------:R-:W-:Y:S02]  /*6fd0*/  IMAD.MOV.U32 R63, RZ, RZ, R224 ;  /* 0x000000ffff3f7224 */ /* 0x000fe400078e00e0 */
[----:B------:R-:W-:-:S03]  /*6fe0*/  IMAD.MOV.U32 R62, RZ, RZ, R155 ;  /* 0x000000ffff3e7224 */ /* 0x000fc600078e009b */
[----:B-1----:R-:W-:Y:S01]  /*6ff0*/  HMMA.16816.F32 R224, R12, R64, R20 ;  /* 0x000000400ce0723c */ /* 0x002fe20000001814 */
[----:B------:R-:W-:Y:S02]  /*7000*/  IMAD.MOV.U32 R75, RZ, RZ, R183 ;  /* 0x000000ffff4b7224 */ /* 0x000fe400078e00b7 */
[----:B------:R-:W-:-:S03]  /*7010*/  IMAD.MOV.U32 R74, RZ, RZ, R89 ;  /* 0x000000ffff4a7224 */ /* 0x000fc600078e0059 */
[----:B------:R-:W-:Y:S06]  /*7020*/  HMMA.16816.F32 R20, R8, R68, RZ ;  /* 0x000000440814723c */ /* 0x000fec00000018ff */
[----:B------:R-:W-:Y:S01]  /*7030*/  HMMA.16816.F32 R92, R12, R56, R52 ;  /* 0x000000380c5c723c */ /* 0x000fe20000001834 */
[----:B------:R-:W-:Y:S02]  /*7040*/  IMAD.MOV.U32 R69, RZ, RZ, R152 ;  /* 0x000000ffff457224 */ /* 0x000fe400078e0098 */
[----:B------:R-:W-:-:S03]  /*7050*/  IMAD.MOV.U32 R68, RZ, RZ, R181 ;  /* 0x000000ffff447224 */ /* 0x000fc600078e00b5 */
[C---:B------:R-:W-:Y:S01]  /*7060*/  HMMA.16816.F32 R24, R8.reuse, R70, RZ ;  /* 0x000000460818723c */ /* 0x040fe200000018ff */
[----:B------:R-:W-:Y:S01]  /*7070*/  IMAD.MOV.U32 R53, RZ, RZ, R4 ;  /* 0x000000ffff357224 */ /* 0x000fe200078e0004 */
[----:B------:R-:W-:Y:S01]  /*7080*/  LOP3.LUT R4, R105, UR4, RZ, 0x3c, !PT ;  /* 0x0000000469047c12 */ /* 0x000fe2000f8e3cff */
[----:B------:R-:W-:Y:S02]  /*7090*/  IMAD.MOV.U32 R52, RZ, RZ, R5 ;  /* 0x000000ffff347224 */ /* 0x000fe400078e0005 */
[----:B------:R-:W-:Y:S01]  /*70a0*/  IMAD.MOV.U32 R57, RZ, RZ, R6 ;  /* 0x000000ffff397224 */ /* 0x000fe200078e0006 */
[----:B--2---:R-:W-:Y:S01]  /*70b0*/  HMMA.16816.F32 R28, R8, R36, RZ ;  /* 0x00000024081c723c */ /* 0x004fe200000018ff */
[----:B------:R-:W-:-:S04]  /*70c0*/  IMAD.WIDE.U32 R4, R4, -0x326172a9, RZ ;  /* 0xcd9e8d5704047825 */ /* 0x000fc800078e00ff */
[----:B------:R-:W-:Y:S01]  /*70d0*/  IMAD.MOV.U32 R56, RZ, RZ, R144 ;  /* 0x000000ffff387224 */ /* 0x000fe200078e0090 */
[----:B------:R-:W-:Y:S01]  /*70e0*/  LOP3.LUT R5, R5, UR43, R138, 0x96, !PT ;  /* 0x0000002b05057c12 */ /* 0x000fe2000f8e968a */
[----:B------:R-:W-:Y:S01]  /*70f0*/  IMAD.MOV.U32 R54, RZ, RZ, R154 ;  /* 0x000000ffff367224 */ /* 0x000fe200078e009a */
[----:B------:R-:W-:Y:S01]  /*7100*/  LOP3.LUT R6, R81, UR42, R4, 0x96, !PT ;  /* 0x0000002a51067c12 */ /* 0x000fe2000f8e9604 */
[----:B------:R-:W-:Y:S01]  /*7110*/  IMAD.MOV.U32 R55, RZ, RZ, R153 ;  /* 0x000000ffff377224 */ /* 0x000fe200078e0099 */
[----:B------:R-:W-:Y:S01]  /*7120*/  HMMA.16816.F32 R144, R12, R40, R20 ;  /* 0x000000280c90723c */ /* 0x000fe20000001814 */
[----:B------:R-:W-:Y:S01]  /*7130*/  IMAD.WIDE.U32 R4, R5, -0x2daee0ad, RZ ;  /* 0xd2511f5305047825 */ /* 0x000fe200078e00ff */
[----:B------:R-:W-:-:S03]  /*7140*/  SHF.R.U32.HI R37, RZ, 0x10, R18 ;  /* 0x00000010ff257819 */ /* 0x000fc60000011612 */
[----:B------:R-:W-:Y:S01]  /*7150*/  IMAD.MOV.U32 R138, RZ, RZ, R182 ;  /* 0x000000ffff8a7224 */ /* 0x000fe200078e00b6 */
[----:B------:R-:W-:Y:S01]  /*7160*/  HMMA.16816.F32 R152, R12, R66, R32 ;  /* 0x000000420c98723c */ /* 0x000fe20000001820 */
[----:B------:R-:W-:Y:S01]  /*7170*/  IMAD.WIDE.U32 R22, R6, -0x2daee0ad, RZ ;  /* 0xd2511f5306167825 */ /* 0x000fe200078e00ff */
[----:B------:R-:W-:Y:S02]  /*7180*/  LOP3.LUT R5, R5, UR41, R100, 0x96, !PT ;  /* 0x0000002905057c12 */ /* 0x000fe4000f8e9664 */
[----:B------:R-:W-:Y:S01]  /*7190*/  SHF.R.U32.HI R41, RZ, 0x10, R16 ;  /* 0x00000010ff297819 */ /* 0x000fe20000011610 */
[----:B------:R-:W-:Y:S01]  /*71a0*/  IMAD.MOV.U32 R71, RZ, RZ, R90 ;  /* 0x000000ffff477224 */ /* 0x000fe200078e005a */
[----:B------:R-:W-:Y:S01]  /*71b0*/  HMMA.16816.F32 R32, R8, R38, RZ ;  /* 0x000000260820723c */ /* 0x000fe200000018ff */
[----:B------:R-:W-:Y:S01]  /*71c0*/  LOP3.LUT R6, R23, UR34, R4, 0x96, !PT ;  /* 0x0000002217067c12 */ /* 0x000fe2000f8e9604 */
[----:B------:R-:W-:-:S04]  /*71d0*/  IMAD.WIDE.U32 R4, R5, -0x326172a9, RZ ;  /* 0xcd9e8d5705047825 */ /* 0x000fc800078e00ff */
[----:B------:R-:W-:Y:S01]  /*71e0*/  IMAD.WIDE.U32 R20, R6, -0x326172a9, RZ ;  /* 0xcd9e8d5706147825 */ /* 0x000fe200078e00ff */
[----:B------:R-:W-:Y:S01]  /*71f0*/  LOP3.LUT R6, R5, UR35, R80, 0x96, !PT ;  /* 0x0000002305067c12 */ /* 0x000fe2000f8e9650 */
[C---:B------:R-:W-:Y:S02]  /*7200*/  HMMA.16816.F32 R64, R12.reuse, R42, R24 ;  /* 0x0000002a0c40723c */ /* 0x040fe40000001818 */
[----:B------:R-:W-:Y:S01]  /*7210*/  IMAD.MOV.U32 R70, RZ, RZ, R91 ;  /* 0x000000ffff467224 */ /* 0x000fe200078e005b */
[C-C-:B------:R-:W-:Y:S01]  /*7220*/  LOP3.LUT R23, R21.reuse, UR31, R4.reuse, 0x96, !PT ;  /* 0x0000001f15177c12 */ /* 0x140fe2000f8e9604 */
[----:B------:R-:W-:Y:S01]  /*7230*/  IMAD.MOV.U32 R81, RZ, RZ, R69 ;  /* 0x000000ffff517224 */ /* 0x000fe200078e0045 */
[----:B------:R-:W-:Y:S01]  /*7240*/  LOP3.LUT R21, R21, UR31, R4, 0x96, !PT ;  /* 0x0000001f15157c12 */ /* 0x000fe2000f8e9604 */
[----:B---3--:R-:W-:Y:S01]  /*7250*/  HMMA.16816.F32 R88, R12, R44, R28 ;  /* 0x0000002c0c58723c */ /* 0x008fe2000000181c */
[----:B------:R-:W-:Y:S01]  /*7260*/  LOP3.LUT R26, R5, UR35, R80, 0x96, !PT ;  /* 0x00000023051a7c12 */ /* 0x000fe2000f8e9650 */
[----:B------:R-:W-:Y:S01]  /*7270*/  IMAD.WIDE.U32 R4, R6, -0x2daee0ad, RZ ;  /* 0xd2511f5306047825 */ /* 0x000fe200078e00ff */
[----:B------:R-:W-:-:S02]  /*7280*/  LOP3.LUT R42, R16, 0xffff, RZ, 0xc0, !PT ;  /* 0x0000ffff102a7812 */ /* 0x000fc400078ec0ff */
[----:B------:R-:W-:Y:S01]  /*7290*/  LOP3.LUT R43, R18, 0xffff, RZ, 0xc0, !PT ;  /* 0x0000ffff122b7812 */ /* 0x000fe200078ec0ff */
[----:B------:R-:W-:Y:S01]  /*72a0*/  IMAD.WIDE.U32 R24, R23, -0x2daee0ad, RZ ;  /* 0xd2511f5317187825 */ /* 0x000fe200078e00ff */
[----:B------:R-:W-:Y:S02]  /*72b0*/  LOP3.LUT R22, R5, UR30, R22, 0x96, !PT ;  /* 0x0000001e05167c12 */ /* 0x000fe4000f8e9616 */
[----:B------:R-:W-:Y:S01]  /*72c0*/  LOP3.LUT R28, R17, UR10, R82, 0x96, !PT ;  /* 0x0000000a111c7c12 */ /* 0x000fe2000f8e9652 */
[----:B------:R-:W-:Y:S01]  /*72d0*/  HMMA.16816.F32 R180, R12, R46, R32 ;  /* 0x0000002e0cb4723c */ /* 0x000fe20000001820 */
[----:B------:R-:W-:Y:S01]  /*72e0*/  LOP3.LUT R4, R25, UR6, R4, 0x96, !PT ;  /* 0x0000000619047c12 */ /* 0x000fe2000f8e9604 */
[----:B------:R-:W-:Y:S01]  /*72f0*/  IMAD R6, R26, -0x2daee0ad, RZ ;  /* 0xd2511f531a067824 */ /* 0x000fe200078e02ff */
[----:B------:R-:W-:Y:S01]  /*7300*/  LOP3.LUT R26, R16, 0xff, RZ, 0xc0, !PT ;  /* 0x000000ff101a7812 */ /* 0x000fe200078ec0ff */
[----:B------:R-:W-:Y:S01]  /*7310*/  IMAD.MOV.U32 R82, RZ, RZ, R138 ;  /* 0x000000ffff527224 */ /* 0x000fe200078e008a */
[----:B------:R-:W-:Y:S01]  /*7320*/  SHF.R.U32.HI R25, RZ, 0x18, R16 ;  /* 0x00000018ff197819 */ /* 0x000fe20000011610 */
[----:B------:R-:W-:Y:S01]  /*7330*/  IMAD.WIDE.U32 R4, R4, -0x326172a9, RZ ;  /* 0xcd9e8d5704047825 */ /* 0x000fe200078e00ff */
[----:B------:R-:W-:-:S02]  /*7340*/  LOP3.LUT R34, R18, 0xff, RZ, 0xc0, !PT ;  /* 0x000000ff12227812 */ /* 0x000fc400078ec0ff */
[----:B------:R-:W-:Y:S01]  /*7350*/  ISETP.LE.U32.AND P6, PT, R26, UR5, PT ;  /* 0x000000051a007c0c */ /* 0x000fe2000bfc3070 */
[----:B------:R-:W-:Y:S01]  /*7360*/  IMAD.WIDE.U32 R32, R21, -0x2daee0ad, RZ ;  /* 0xd2511f5315207825 */ /* 0x000fe200078e00ff */
[C---:B------:R-:W-:Y:S02]  /*7370*/  LOP3.LUT R23, R4.reuse, 0xff, RZ, 0xc0, !PT ;  /* 0x000000ff04177812 */ /* 0x040fe400078ec0ff */
[----:B------:R-:W-:Y:S01]  /*7380*/  LOP3.LUT R30, R4, 0xffff, RZ, 0xc0, !PT ;  /* 0x0000ffff041e7812 */ /* 0x000fe200078ec0ff */
[----:B------:R-:W-:Y:S01]  /*7390*/  IMAD.WIDE.U32 R16, R22, -0x326172a9, RZ ;  /* 0xcd9e8d5716107825 */ /* 0x000fe200078e00ff */
[----:B------:R-:W-:Y:S02]  /*73a0*/  LOP3.LUT R21, R33, UR6, R6, 0x96, !PT ;  /* 0x0000000621157c12 */ /* 0x000fe4000f8e9606 */
[----:B------:R-:W-:Y:S01]  /*73b0*/  SHF.R.U32.HI R27, RZ, 0x10, R4 ;  /* 0x00000010ff1b7819 */ /* 0x000fe20000011604 */
[----:B------:R-:W-:Y:S01]  /*73c0*/  IMAD.MOV.U32 R138, RZ, RZ, R70 ;  /* 0x000000ffff8a7224 */ /* 0x000fe200078e0046 */
[----:B------:R-:W-:Y:S01]  /*73d0*/  SHF.R.U32.HI R22, RZ, 0x18, R4 ;  /* 0x00000018ff167819 */ /* 0x000fe20000011604 */
[----:B------:R-:W-:Y:S01]  /*73e0*/  IMAD.MOV.U32 R80, RZ, RZ, R71 ;  /* 0x000000ffff507224 */ /* 0x000fe200078e0047 */
[----:B------:R-:W-:Y:S01]  /*73f0*/  LOP3.LUT R6, R5, UR10, R16, 0x96, !PT ;  /* 0x0000000a05067c12 */ /* 0x000fe2000f8e9610 */
[----:B------:R-:W-:Y:S01]  /*7400*/  IMAD.WIDE.U32 R4, R21, -0x326172a9, RZ ;  /* 0xcd9e8d5715047825 */ /* 0x000fe200078e00ff */
[----:B------:R-:W-:-:S03]  /*7410*/  ISETP.LE.U32.AND P3, PT, R23, UR5, PT ;  /* 0x0000000517007c0c */ /* 0x000fc6000bf63070 */
[----:B------:R-:W-:Y:S01]  /*7420*/  @!P6 HADD2 R126, -R217.H0_H0, -RZ.H0_H0 ;  /* 0xa00000ffd97ee230 */ /* 0x000fe20000000900 */
[----:B------:R-:W-:Y:S02]  /*7430*/  LOP3.LUT R31, R17, UR7, R20, 0x96, !PT ;  /* 0x00000007111f7c12 */ /* 0x000fe4000f8e9614 */
[C---:B------:R-:W-:Y:S02]  /*7440*/  LOP3.LUT R35, R4.reuse, 0xffff, RZ, 0xc0, !PT ;  /* 0x0000ffff04237812 */ /* 0x040fe400078ec0ff */
[----:B------:R-:W-:Y:S02]  /*7450*/  LOP3.LUT R36, R4, 0xff, RZ, 0xc0, !PT ;  /* 0x000000ff04247812 */ /* 0x000fe400078ec0ff */
[--C-:B------:R-:W-:Y:S02]  /*7460*/  SHF.R.U32.HI R39, RZ, 0x10, R4.reuse ;  /* 0x00000010ff277819 */ /* 0x100fe40000011604 */
[----:B------:R-:W-:Y:S01]  /*7470*/  SHF.R.U32.HI R38, RZ, 0x18, R4 ;  /* 0x00000018ff267819 */ /* 0x000fe20000011604 */
[----:B------:R-:W-:Y:S01]  /*7480*/  FFMA.FTZ R4, R108, UR8, -R7 ;  /* 0x000000086c047c23 */ /* 0x000fe20008010807 */
[----:B------:R-:W-:-:S02]  /*7490*/  LOP3.LUT R29, R5, UR10, R16, 0x96, !PT ;  /* 0x0000000a051d7c12 */ /* 0x000fc4000f8e9610 */
[----:B------:R-:W-:Y:S01]  /*74a0*/  LOP3.LUT R5, R6, 0xff, RZ, 0xc0, !PT ;  /* 0x000000ff06057812 */ /* 0x000fe200078ec0ff */
[----:B------:R1:W-:Y:S01]  /*74b0*/  MUFU.EX2 R105, R4 ;  /* 0x0000000400697308 */ /* 0x0003e20000000800 */
[----:B------:R-:W-:Y:S02]  /*74c0*/  LOP3.LUT R16, R19, UR11, R102, 0x96, !PT ;  /* 0x0000000b13107c12 */ /* 0x000fe4000f8e9666 */
[----:B------:R-:W-:Y:S02]  /*74d0*/  ISETP.LE.U32.AND P4, PT, R5, UR5, PT ;  /* 0x0000000505007c0c */ /* 0x000fe4000bf83070 */
[----:B------:R-:W-:Y:S01]  /*74e0*/  SHF.R.U32.HI R33, RZ, 0x18, R18 ;  /* 0x00000018ff217819 */ /* 0x000fe20000011612 */
[----:B------:R-:W-:Y:S01]  /*74f0*/  FFMA.FTZ R18, R110, UR8, -R2 ;  /* 0x000000086e127c23 */ /* 0x000fe20008010802 */
[----:B------:R-:W-:Y:S01]  /*7500*/  LOP3.LUT R40, R17, UR7, R20, 0x96, !PT ;  /* 0x0000000711287c12 */ /* 0x000fe2000f8e9614 */
[----:B------:R-:W-:Y:S01]  /*7510*/  ULDC.64 UR6, c[0x0][0x2a8] ;  /* 0x0000aa0000067ab9 */ /* 0x000fe20000000a00 */
[----:B------:R-:W-:Y:S01]  /*7520*/  ISETP.LE.U32.AND P1, PT, R22, UR5, PT ;  /* 0x0000000516007c0c */ /* 0x000fe2000bf23070 */
[----:B------:R2:W-:Y:S01]  /*7530*/  MUFU.EX2 R103, R18 ;  /* 0x0000001200677308 */ /* 0x0005e20000000800 */
[----:B------:R-:W-:Y:S01]  /*7540*/  ISETP.LE.U32.AND P2, PT, R25, UR5, PT ;  /* 0x0000000519007c0c */ /* 0x000fe2000bf43070 */
[----:B------:R-:W-:Y:S01]  /*7550*/  LDSM.16.MT88.4 R20, [R191+0x16800] ;  /* 0x01680000bf14783b */ /* 0x000fe20000004200 */
[----:B------:R-:W-:Y:S01]  /*7560*/  @!P6 PRMT R217, R126, 0x5410, RZ ;  /* 0x000054107ed9e816 */ /* 0x000fe200000000ff */
[----:B-1----:R-:W-:-:S04]  /*7570*/  FFMA.FTZ R4, R106, UR8, -R7 ;  /* 0x000000086a047c23 */ /* 0x002fc80008010807 */
[----:B------:R1:W3:Y:S01]  /*7580*/  MUFU.EX2 R51, R4 ;  /* 0x0000000400337308 */ /* 0x0002e20000000800 */
[----:B--2---:R-:W-:-:S07]  /*7590*/  FFMA.FTZ R18, R115, UR8, -R7 ;  /* 0x0000000873127c23 */ /* 0x004fce0008010807 */
[----:B------:R-:W-:Y:S01]  /*75a0*/  MUFU.EX2 R19, R18 ;  /* 0x0000001200137308 */ /* 0x000fe20000000800 */
[----:B-1----:R-:W-:Y:S02]  /*75b0*/  LOP3.LUT R4, R6, 0xffff, RZ, 0xc0, !PT ;  /* 0x0000ffff06047812 */ /* 0x002fe400078ec0ff */
[----:B---3--:R-:W-:Y:S02]  /*75c0*/  F2FP.F16.F32.PACK_AB R5, R51, R105 ;  /* 0x000000693305723e */ /* 0x008fe400000000ff */
[----:B------:R-:W-:Y:S02]  /*75d0*/  SHF.R.U32.HI R4, RZ, 0x8, R4 ;  /* 0x00000008ff047819 */ /* 0x000fe40000011604 */
[C---:B------:R-:W-:Y:S02]  /*75e0*/  PRMT R178, R5.reuse, 0x7610, R178 ;  /* 0x0000761005b27816 */ /* 0x040fe400000000b2 */
[----:B------:R-:W-:Y:S02]  /*75f0*/  LOP3.LUT R4, R4, 0xffff, RZ, 0xc0, !PT ;  /* 0x0000ffff04047812 */ /* 0x000fe400078ec0ff */
[----:B------:R-:W-:Y:S01]  /*7600*/  PRMT R177, R5, 0x7632, R177 ;  /* 0x0000763205b17816 */ /* 0x000fe200000000b1 */
[----:B------:R-:W-:Y:S01]  /*7610*/  @!P4 HADD2 R106, -R178.H0_H0, -RZ.H0_H0 ;  /* 0xa00000ffb26ac230 */ /* 0x000fe20000000900 */
[----:B------:R-:W-:Y:S01]  /*7620*/  ISETP.LE.U32.AND P5, PT, R4, UR5, PT ;  /* 0x0000000504007c0c */ /* 0x000fe2000bfa3070 */
[----:B------:R-:W-:Y:S01]  /*7630*/  FFMA.FTZ R4, R107, UR8, -R2 ;  /* 0x000000086b047c23 */ /* 0x000fe20008010802 */
[----:B------:R-:W-:Y:S01]  /*7640*/  PRMT R49, R178, 0x5410, R177 ;  /* 0x00005410b2317816 */ /* 0x000fe200000000b1 */
[----:B------:R-:W-:Y:S01]  /*7650*/  FFMA.FTZ R5, R112, UR8, -R7 ;  /* 0x0000000870057c23 */ /* 0x000fe20008010807 */
[----:B------:R-:W-:Y:S01]  /*7660*/  @!P4 PRMT R178, R106, 0x5410, RZ ;  /* 0x000054106ab2c816 */ /* 0x000fe200000000ff */
[----:B------:R1:W-:Y:S01]  /*7670*/  MUFU.EX2 R100, R4 ;  /* 0x0000000400647308 */ /* 0x0003e20000000800 */
[----:B------:R-:W-:-:S02]  /*7680*/  IMAD.MOV.U32 R106, RZ, RZ, R56 ;  /* 0x000000ffff6a7224 */ /* 0x000fc400078e0038 */
[----:B------:R-:W-:-:S05]  /*7690*/  IMAD.MOV.U32 R56, RZ, RZ, R238 ;  /* 0x000000ffff387224 */ /* 0x000fca00078e00ee */
[----:B------:R-:W-:-:S05]  /*76a0*/  @!P5 HADD2 R107, -R177.H0_H0, -RZ.H0_H0 ;  /* 0xa00000ffb16bd230 */ /* 0x000fca0000000900 */
[----:B------:R-:W-:Y:S02]  /*76b0*/  @!P5 PRMT R177, R107, 0x5410, RZ ;  /* 0x000054106bb1d816 */ /* 0x000fe400000000ff */
[----:B------:R2:W-:Y:S01]  /*76c0*/  MUFU.EX2 R107, R5 ;  /* 0x00000005006b7308 */ /* 0x0005e20000000800 */
[----:B-1----:R-:W-:-:S07]  /*76d0*/  FFMA.FTZ R4, R109, UR8, -R2 ;  /* 0x000000086d047c23 */ /* 0x002fce0008010802 */
[----:B------:R1:W-:Y:S01]  /*76e0*/  MUFU.EX2 R50, R4 ;  /* 0x0000000400327308 */ /* 0x0003e20000000800 */
[----:B--2---:R-:W-:-:S07]  /*76f0*/  FFMA.FTZ R5, R111, UR8, -R7 ;  /* 0x000000086f057c23 */ /* 0x004fce0008010807 */
[----:B------:R-:W2:Y:S01]  /*7700*/  MUFU.EX2 R102, R5 ;  /* 0x0000000500667308 */ /* 0x000ea20000000800 */
[----:B-1----:R-:W-:-:S04]  /*7710*/  SHF.R.U32.HI R4, RZ, 0x18, R6 ;  /* 0x00000018ff047819 */ /* 0x002fc80000011606 */
[----:B------:R-:W-:Y:S02]  /*7720*/  ISETP.LE.U32.AND P4, PT, R4, UR5, PT ;  /* 0x0000000504007c0c */ /* 0x000fe4000bf83070 */
[----:B------:R-:W-:Y:S01]  /*7730*/  SHF.R.U32.HI R4, RZ, 0x10, R6 ;  /* 0x00000010ff047819 */ /* 0x000fe20000011606 */
[----:B------:R-:W-:-:S03]  /*7740*/  FFMA.FTZ R6, R113, UR8, -R2 ;  /* 0x0000000871067c23 */ /* 0x000fc60008010802 */
[----:B------:R-:W-:Y:S01]  /*7750*/  LOP3.LUT R4, R4, 0xff, RZ, 0xc0, !PT ;  /* 0x000000ff04047812 */ /* 0x000fe200078ec0ff */
[----:B------:R-:W1:Y:S01]  /*7760*/  MUFU.EX2 R45, R6 ;  /* 0x00000006002d7308 */ /* 0x000e620000000800 */
[----:B--2---:R-:W-:Y:S02]  /*7770*/  F2FP.F16.F32.PACK_AB R17, R102, R107 ;  /* 0x0000006b6611723e */ /* 0x004fe400000000ff */
[----:B------:R-:W-:Y:S02]  /*7780*/  ISETP.LE.U32.AND P5, PT, R4, UR5, PT ;  /* 0x0000000504007c0c */ /* 0x000fe4000bfa3070 */
[----:B------:R-:W-:Y:S02]  /*7790*/  F2FP.F16.F32.PACK_AB R4, R50, R100 ;  /* 0x000000643204723e */ /* 0x000fe400000000ff */
[----:B------:R-:W-:Y:S02]  /*77a0*/  PRMT R174, R17, 0x7610, R174 ;  /* 0x0000761011ae7816 */ /* 0x000fe400000000ae */
[----:B------:R-:W-:-:S02]  /*77b0*/  PRMT R176, R4, 0x7632, R176 ;  /* 0x0000763204b07816 */ /* 0x000fc400000000b0 */
[----:B------:R-:W-:Y:S01]  /*77c0*/  PRMT R175, R4, 0x7610, R175 ;  /* 0x0000761004af7816 */ /* 0x000fe200000000af */
[----:B------:R-:W-:Y:S01]  /*77d0*/  @!P3 HADD2 R110, -R174.H0_H0, -RZ.H0_H0 ;  /* 0xa00000ffae6eb230 */ /* 0x000fe20000000900 */
[----:B------:R-:W-:Y:S01]  /*77e0*/  LOP3.LUT R4, R27, 0xff, RZ, 0xc0, !PT ;  /* 0x000000ff1b047812 */ /* 0x000fe200078ec0ff */
[----:B------:R-:W-:Y:S01]  /*77f0*/  @!P4 HADD2 R108, -R176.H0_H0, -RZ.H0_H0 ;  /* 0xa00000ffb06cc230 */ /* 0x000fe20000000900 */
[----:B------:R-:W-:Y:S01]  /*7800*/  PRMT R48, R175, 0x5410, R176 ;  /* 0x00005410af307816 */ /* 0x000fe200000000b0 */
[----:B------:R-:W-:Y:S01]  /*7810*/  @!P5 HADD2 R109, -R175.H0_H0, -RZ.H0_H0 ;  /* 0xa00000ffaf6dd230 */ /* 0x000fe20000000900 */
[----:B------:R-:W-:Y:S02]  /*7820*/  PRMT R173, R17, 0x7632, R173 ;  /* 0x0000763211ad7816 */ /* 0x000fe400000000ad */
[----:B------:R-:W-:Y:S01]  /*7830*/  @!P4 PRMT R176, R108, 0x5410, RZ ;  /* 0x000054106cb0c816 */ /* 0x000fe200000000ff */
[----:B------:R-:W-:Y:S01]  /*7840*/  IMAD.MOV.U32 R108, RZ, RZ, R207 ;  /* 0x000000ffff6c7224 */ /* 0x000fe200078e00cf */
[----:B------:R-:W-:-:S02]  /*7850*/  ISETP.LE.U32.AND P4, PT, R4, UR5, PT ;  /* 0x0000000504007c0c */ /* 0x000fc4000bf83070 */
[----:B------:R-:W-:Y:S01]  /*7860*/  SHF.R.U32.HI R4, RZ, 0x8, R30 ;  /* 0x00000008ff047819 */ /* 0x000fe2000001161e */
[----:B------:R-:W-:Y:S01]  /*7870*/  IMAD.MOV.U32 R30, RZ, RZ, R74 ;  /* 0x000000ffff1e7224 */ /* 0x000fe200078e004a */
[----:B------:R-:W-:Y:S01]  /*7880*/  @!P5 PRMT R175, R109, 0x5410, RZ ;  /* 0x000054106dafd816 */ /* 0x000fe200000000ff */
[----:B------:R-:W-:Y:S01]  /*7890*/  IMAD.MOV.U32 R74, RZ, RZ, R58 ;  /* 0x000000ffff4a7224 */ /* 0x000fe200078e003a */
[----:B------:R-:W-:Y:S01]  /*78a0*/  LOP3.LUT R4, R4, 0xffff, RZ, 0xc0, !PT ;  /* 0x0000ffff04047812 */ /* 0x000fe200078ec0ff */
[----:B------:R-:W-:Y:S01]  /*78b0*/  IMAD.MOV.U32 R109, RZ, RZ, R204 ;  /* 0x000000ffff6d7224 */ /* 0x000fe200078e00cc */
[----:B------:R-:W-:Y:S01]  /*78c0*/  PRMT R47, R174, 0x5410, R173 ;  /* 0x00005410ae2f7816 */ /* 0x000fe200000000ad */
[----:B------:R-:W-:Y:S01]  /*78d0*/  IMAD.MOV.U32 R58, RZ, RZ, R236 ;  /* 0x000000ffff3a7224 */ /* 0x000fe200078e00ec */
[----:B------:R-:W-:Y:S01]  /*78e0*/  ISETP.LE.U32.AND P5, PT, R4, UR5, PT ;  /* 0x0000000504007c0c */ /* 0x000fe2000bfa3070 */
[----:B------:R-:W-:Y:S01]  /*78f0*/  IMAD.WIDE.U32 R4, R31, -0x2daee0ad, RZ ;  /* 0xd2511f531f047825 */ /* 0x000fe200078e00ff */
[----:B------:R-:W-:-:S03]  /*7900*/  @!P3 PRMT R174, R110, 0x5410, RZ ;  /* 0x000054106eaeb816 */ /* 0x000fc600000000ff */
[----:B-1----:R-:W-:Y:S01]  /*7910*/  IMAD.MOV.U32 R110, RZ, RZ, R45 ;  /* 0x000000ffff6e7224 */ /* 0x002fe200078e002d */
[----:B------:R-:W-:Y:S01]  /*7920*/  LOP3.LUT R6, R5, UR11, R24, 0x96, !PT ;  /* 0x0000000b05067c12 */ /* 0x000fe2000f8e9618 */
[----:B------:R-:W-:Y:S01]  /*7930*/  IMAD.MOV.U32 R31, RZ, RZ, R68 ;  /* 0x000000ffff1f7224 */ /* 0x000fe200078e0044 */
[----:B------:R-:W1:Y:S01]  /*7940*/  LDSM.16.MT88.4 R24, [R191+0x16000] ;  /* 0x01600000bf18783b */ /* 0x000e620000004200 */
[----:B------:R-:W-:Y:S01]  /*7950*/  IMAD.MOV.U32 R68, RZ, RZ, R205 ;  /* 0x000000ffff447224 */ /* 0x000fe200078e00cd */
[----:B------:R-:W-:Y:S02]  /*7960*/  SHF.R.U32.HI R17, RZ, 0x10, R6 ;  /* 0x00000010ff117819 */ /* 0x000fe40000011606 */
[--C-:B------:R-:W-:Y:S01]  /*7970*/  SHF.R.U32.HI R236, RZ, 0x10, R4.reuse ;  /* 0x00000010ffec7819 */ /* 0x100fe20000011604 */
[----:B------:R-:W-:Y:S01]  /*7980*/  @!P5 HADD2 R111, -R173.H0_H0, -RZ.H0_H0 ;  /* 0xa00000ffad6fd230 */ /* 0x000fe20000000900 */
[----:B------:R-:W-:Y:S02]  /*7990*/  LOP3.LUT R17, R17, 0xff, RZ, 0xc0, !PT ;  /* 0x000000ff11117812 */ /* 0x000fe400078ec0ff */
[----:B------:R-:W-:-:S02]  /*79a0*/  SHF.R.U32.HI R238, RZ, 0x18, R4 ;  /* 0x00000018ffee7819 */ /* 0x000fc40000011604 */
[----:B------:R-:W-:Y:S02]  /*79b0*/  ISETP.LE.U32.AND P3, PT, R17, UR5, PT ;  /* 0x0000000511007c0c */ /* 0x000fe4000bf63070 */
[----:B------:R-:W-:Y:S02]  /*79c0*/  F2FP.F16.F32.PACK_AB R17, R103, R110 ;  /* 0x0000006e6711723e */ /* 0x000fe400000000ff */
[----:B------:R-:W-:Y:S01]  /*79d0*/  @!P5 PRMT R173, R111, 0x5410, RZ ;  /* 0x000054106fadd816 */ /* 0x000fe200000000ff */
[----:B------:R-:W-:Y:S01]  /*79e0*/  IMAD.MOV.U32 R111, RZ, RZ, R82 ;  /* 0x000000ffff6f7224 */ /* 0x000fe200078e0052 */
[C---:B------:R-:W-:Y:S01]  /*79f0*/  PRMT R172, R17.reuse, 0x7632, R172 ;  /* 0x0000763211ac7816 */ /* 0x040fe200000000ac */
[----:B------:R-:W-:Y:S01]  /*7a00*/  IMAD.MOV.U32 R82, RZ, RZ, R206 ;  /* 0x000000ffff527224 */ /* 0x000fe200078e00ce */
[----:B------:R-:W-:Y:S01]  /*7a10*/  PRMT R171, R17, 0x7610, R171 ;  /* 0x0000761011ab7816 */ /* 0x000fe200000000ab */
[----:B------:R-:W-:Y:S02]  /*7a20*/  FFMA.FTZ R17, R116, UR8, -R7 ;  /* 0x0000000874117c23 */ /* 0x000fe40008010807 */
[----:B------:R-:W-:Y:S01]  /*7a30*/  @!P1 HADD2 R112, -R172.H0_H0, -RZ.H0_H0 ;  /* 0xa00000ffac709230 */ /* 0x000fe20000000900 */
[----:B------:R-:W-:Y:S01]  /*7a40*/  PRMT R46, R171, 0x5410, R172 ;  /* 0x00005410ab2e7816 */ /* 0x000fe200000000ac */
[----:B------:R2:W3:Y:S01]  /*7a50*/  MUFU.EX2 R70, R17 ;  /* 0x0000001100467308 */ /* 0x0004e20000000800 */
[----:B------:R-:W-:-:S02]  /*7a60*/  @!P4 HADD2 R113, -R171.H0_H0, -RZ.H0_H0 ;  /* 0xa00000ffab71c230 */ /* 0x000fc40000000900 */
[----:B------:R-:W-:Y:S01]  /*7a70*/  IMAD.MOV.U32 R126, RZ, RZ, R82 ;  /* 0x000000ffff7e7224 */ /* 0x000fe200078e0052 */
[----:B------:R-:W-:Y:S01]  /*7a80*/  @!P1 PRMT R172, R112, 0x5410, RZ ;  /* 0x0000541070ac9816 */ /* 0x000fe200000000ff */
[----:B------:R-:W-:Y:S01]  /*7a90*/  IMAD.MOV.U32 R112, RZ, RZ, R75 ;  /* 0x000000ffff707224 */ /* 0x000fe200078e004b */
[----:B------:R-:W-:Y:S01]  /*7aa0*/  @!P4 PRMT R171, R113, 0x5410, RZ ;  /* 0x0000541071abc816 */ /* 0x000fe200000000ff */
[----:B------:R-:W-:Y:S02]  /*7ab0*/  IMAD.MOV.U32 R113, RZ, RZ, R185 ;  /* 0x000000ffff717224 */ /* 0x000fe400078e00b9 */
[----:B------:R-:W-:Y:S02]  /*7ac0*/  IMAD.MOV.U32 R75, RZ, RZ, R59 ;  /* 0x000000ffff4b7224 */ /* 0x000fe400078e003b */
[----:B------:R-:W-:Y:S02]  /*7ad0*/  IMAD.MOV.U32 R59, RZ, RZ, R57 ;  /* 0x000000ffff3b7224 */ /* 0x000fe400078e0039 */
[----:B------:R-:W-:Y:S01]  /*7ae0*/  IMAD.MOV.U32 R57, RZ, RZ, R237 ;  /* 0x000000ffff397224 */ /* 0x000fe200078e00ed */
[----:B------:R-:W-:-:S02]  /*7af0*/  LOP3.LUT R237, R4, 0xffff, RZ, 0xc0, !PT ;  /* 0x0000ffff04ed7812 */ /* 0x000fc400078ec0ff */
[----:B------:R-:W-:Y:S02]  /*7b00*/  LOP3.LUT R5, R39, 0xff, RZ, 0xc0, !PT ;  /* 0x000000ff27057812 */ /* 0x000fe400078ec0ff */
        /* <DEDUP_REMOVED lines=14> */
[----:B--2---:R-:W-:Y:S01]  /*7bf0*/  FFMA.FTZ R17, R114, UR8, -R2 ;  /* 0x0000000872117c23 */ /* 0x004fe20008010802 */
[----:B------:R-:W-:Y:S01]  /*7c00*/  @!P5 HADD2 R114, -R170.H0_H0, -RZ.H0_H0 ;  /* 0xa00000ffaa72d230 */ /* 0x000fe20000000900 */
[----:B------:R-:W-:Y:S01]  /*7c10*/  PRMT R45, R170, 0x5410, R169 ;  /* 0x00005410aa2d7816 */ /* 0x000fe200000000a9 */
[----:B------:R-:W-:Y:S01]  /*7c20*/  @!P1 HADD2 R115, -R169.H0_H0, -RZ.H0_H0 ;  /* 0xa00000ffa9739230 */ /* 0x000fe20000000900 */
[----:B------:R-:W2:Y:S02]  /*7c30*/  MUFU.EX2 R71, R17 ;  /* 0x0000001100477308 */ /* 0x000ea40000000800 */
[----:B------:R-:W-:Y:S01]  /*7c40*/  @!P5 PRMT R170, R114, 0x5410, RZ ;  /* 0x0000541072aad816 */ /* 0x000fe200000000ff */
[----:B------:R-:W-:Y:S01]  /*7c50*/  IMAD.MOV.U32 R114, RZ, RZ, R186 ;  /* 0x000000ffff727224 */ /* 0x000fe200078e00ba */
[----:B------:R-:W-:-:S02]  /*7c60*/  ISETP.LE.U32.AND P5, PT, R6, UR5, PT ;  /* 0x0000000506007c0c */ /* 0x000fc4000bfa3070 */
[--C-:B------:R-:W-:Y:S02]  /*7c70*/  SHF.R.U32.HI R6, RZ, 0x18, R16.reuse ;  /* 0x00000018ff067819 */ /* 0x100fe40000011610 */
[----:B------:R-:W-:Y:S01]  /*7c80*/  @!P1 PRMT R169, R115, 0x5410, RZ ;  /* 0x0000541073a99816 */ /* 0x000fe200000000ff */
[----:B------:R-:W-:Y:S01]  /*7c90*/  IMAD.MOV.U32 R115, RZ, RZ, R187 ;  /* 0x000000ffff737224 */ /* 0x000fe200078e00bb */
[----:B------:R-:W-:Y:S02]  /*7ca0*/  ISETP.LE.U32.AND P1, PT, R6, UR5, PT ;  /* 0x0000000506007c0c */ /* 0x000fe4000bf23070 */
[----:B------:R-:W-:Y:S02]  /*7cb0*/  SHF.R.U32.HI R6, RZ, 0x10, R16 ;  /* 0x00000010ff067819 */ /* 0x000fe40000011610 */
[----:B--2---:R-:W-:-:S03]  /*7cc0*/  F2FP.F16.F32.PACK_AB R17, R71, R69 ;  /* 0x000000454711723e */ /* 0x004fc600000000ff */
[----:B------:R-:W-:Y:S01]  /*7cd0*/  @!P5 HADD2 R118, -R223.H0_H0, -RZ.H0_H0 ;  /* 0xa00000ffdf76d230 */ /* 0x000fe20000000900 */
[C---:B------:R-:W-:Y:S02]  /*7ce0*/  PRMT R168, R17.reuse, 0x7632, R168 ;  /* 0x0000763211a87816 */ /* 0x040fe400000000a8 */
[----:B------:R-:W-:-:S03]  /*7cf0*/  PRMT R135, R17, 0x7610, R135 ;  /* 0x0000761011877816 */ /* 0x000fc60000000087 */
[----:B------:R-:W-:Y:S01]  /*7d00*/  @!P1 HADD2 R119, -R203.H0_H0, -RZ.H0_H0 ;  /* 0xa00000ffcb779230 */ /* 0x000fe20000000900 */
[----:B------:R-:W-:Y:S01]  /*7d10*/  LOP3.LUT R17, R6, 0xff, RZ, 0xc0, !PT ;  /* 0x000000ff06117812 */ /* 0x000fe200078ec0ff */
[----:B------:R-:W-:Y:S01]  /*7d20*/  @!P4 HADD2 R116, -R168.H0_H0, -RZ.H0_H0 ;  /* 0xa00000ffa874c230 */ /* 0x000fe20000000900 */
[----:B------:R-:W-:Y:S01]  /*7d30*/  LOP3.LUT R6, R16, 0xffff, RZ, 0xc0, !PT ;  /* 0x0000ffff10067812 */ /* 0x000fe200078ec0ff */
[----:B------:R-:W-:Y:S01]  /*7d40*/  @!P3 HADD2 R117, -R135.H0_H0, -RZ.H0_H0 ;  /* 0xa00000ff8775b230 */ /* 0x000fe20000000900 */
[----:B------:R-:W-:Y:S02]  /*7d50*/  PRMT R44, R135, 0x5410, R168 ;  /* 0x00005410872c7816 */ /* 0x000fe400000000a8 */
[----:B------:R-:W-:Y:S01]  /*7d60*/  @!P4 PRMT R168, R116, 0x5410, RZ ;  /* 0x0000541074a8c816 */ /* 0x000fe200000000ff */
[----:B------:R-:W-:Y:S01]  /*7d70*/  IMAD.MOV.U32 R116, RZ, RZ, R184 ;  /* 0x000000ffff747224 */ /* 0x000fe200078e00b8 */
[----:B------:R-:W-:Y:S01]  /*7d80*/  @!P3 PRMT R135, R117, 0x5410, RZ ;  /* 0x000054107587b816 */ /* 0x000fe200000000ff */
[----:B------:R-:W-:Y:S01]  /*7d90*/  IMAD.MOV.U32 R117, RZ, RZ, R19 ;  /* 0x000000ffff757224 */ /* 0x000fe200078e0013 */
[----:B------:R-:W-:-:S02]  /*7da0*/  ISETP.LE.U32.AND P4, PT, R17, UR5, PT ;  /* 0x0000000511007c0c */ /* 0x000fc4000bf83070 */
[----:B------:R-:W-:Y:S01]  /*7db0*/  SHF.R.U32.HI R6, RZ, 0x8, R6 ;  /* 0x00000008ff067819 */ /* 0x000fe20000011606 */
[----:B-1----:R-:W-:Y:S01]  /*7dc0*/  HMMA.16816.F32 R16, R8, R24, RZ ;  /* 0x000000180810723c */ /* 0x002fe200000018ff */
[----:B------:R-:W-:Y:S01]  /*7dd0*/  @!P5 PRMT R223, R118, 0x5410, RZ ;  /* 0x0000541076dfd816 */ /* 0x000fe200000000ff */
[----:B------:R-:W-:Y:S01]  /*7de0*/  IMAD.MOV.U32 R118, RZ, RZ, R58 ;  /* 0x000000ffff767224 */ /* 0x000fe200078e003a */
[----:B------:R-:W-:Y:S02]  /*7df0*/  LOP3.LUT R6, R6, 0xffff, RZ, 0xc0, !PT ;  /* 0x0000ffff06067812 */ /* 0x000fe400078ec0ff */
[----:B------:R-:W-:Y:S01]  /*7e00*/  @!P1 PRMT R203, R119, 0x5410, RZ ;  /* 0x0000541077cb9816 */ /* 0x000fe200000000ff */
[----:B------:R-:W-:Y:S01]  /*7e10*/  IMAD.MOV.U32 R119, RZ, RZ, R57 ;  /* 0x000000ffff777224 */ /* 0x000fe200078e0039 */
[----:B------:R-:W-:Y:S02]  /*7e20*/  ISETP.LE.U32.AND P3, PT, R6, UR5, PT ;  /* 0x0000000506007c0c */ /* 0x000fe4000bf63070 */
[----:B------:R-:W-:Y:S01]  /*7e30*/  SHF.R.U32.HI R6, RZ, 0x10, R28 ;  /* 0x00000010ff067819 */ /* 0x000fe2000001161c */
[----:B------:R-:W-:-:S03]  /*7e40*/  @!P4 HADD2 R120, -R213.H0_H0, -RZ.H0_H0 ;  /* 0xa00000ffd578c230 */ /* 0x000fc60000000900 */
[----:B------:R-:W-:Y:S02]  /*7e50*/  LOP3.LUT R6, R6, 0xff, RZ, 0xc0, !PT ;  /* 0x000000ff06067812 */ /* 0x000fe400078ec0ff */
[----:B------:R-:W-:Y:S01]  /*7e60*/  @!P4 PRMT R213, R120, 0x5410, RZ ;  /* 0x0000541078d5c816 */ /* 0x000fe200000000ff */
[----:B------:R-:W-:Y:S01]  /*7e70*/  IMAD.MOV.U32 R120, RZ, RZ, R116 ;  /* 0x000000ffff787224 */ /* 0x000fe200078e0074 */
[----:B------:R-:W-:Y:S01]  /*7e80*/  ISETP.LE.U32.AND P5, PT, R6, UR5, PT ;  /* 0x0000000506007c0c */ /* 0x000fe2000bfa3070 */
[----:B------:R-:W-:Y:S01]  /*7e90*/  IMAD.MOV.U32 R116, RZ, RZ, R59 ;  /* 0x000000ffff747224 */ /* 0x000fe200078e003b */
[----:B------:R-:W-:Y:S01]  /*7ea0*/  LOP3.LUT R6, R28, 0xffff, RZ, 0xc0, !PT ;  /* 0x0000ffff1c067812 */ /* 0x000fe200078ec0ff */
[----:B------:R-:W-:-:S03]  /*7eb0*/  @!P3 HADD2 R121, -R222.H0_H0, -RZ.H0_H0 ;  /* 0xa00000ffde79b230 */ /* 0x000fc60000000900 */
[----:B------:R-:W-:Y:S01]  /*7ec0*/  SHF.R.U32.HI R6, RZ, 0x8, R6 ;  /* 0x00000008ff067819 */ /* 0x000fe20000011606 */
[----:B------:R-:W-:Y:S01]  /*7ed0*/  HMMA.16816.F32 R184, R12, R20, R16 ;  /* 0x000000140cb8723c */ /* 0x000fe20000001810 */
[----:B------:R-:W-:Y:S01]  /*7ee0*/  @!P3 PRMT R222, R121, 0x5410, RZ ;  /* 0x0000541079deb816 */ /* 0x000fe200000000ff */
[----:B------:R-:W-:Y:S01]  /*7ef0*/  IMAD.MOV.U32 R121, RZ, RZ, R115 ;  /* 0x000000ffff797224 */ /* 0x000fe200078e0073 */
[----:B------:R-:W-:Y:S01]  /*7f00*/  LOP3.LUT R6, R6, 0xffff, RZ, 0xc0, !PT ;  /* 0x0000ffff06067812 */ /* 0x000fe200078ec0ff */
[----:B------:R-:W-:Y:S02]  /*7f10*/  IMAD.MOV.U32 R115, RZ, RZ, R30 ;  /* 0x000000ffff737224 */ /* 0x000fe400078e001e */
[----:B------:R-:W-:Y:S01]  /*7f20*/  HMMA.16816.F32 R16, R8, R26, RZ ;  /* 0x0000001a0810723c */ /* 0x000fe200000018ff */
[----:B------:R-:W-:Y:S01]  /*7f30*/  ISETP.LE.U32.AND P3, PT, R6, UR5, PT ;  /* 0x0000000506007c0c */ /* 0x000fe2000bf63070 */
[----:B------:R-:W-:Y:S01]  /*7f40*/  @!P5 HADD2 R122, -R215.H0_H0, -RZ.H0_H0 ;  /* 0xa00000ffd77ad230 */ /* 0x000fe20000000900 */
[----:B------:R-:W-:Y:S01]  /*7f50*/  LOP3.LUT R6, R28, 0xff, RZ, 0xc0, !PT ;  /* 0x000000ff1c067812 */ /* 0x000fe200078ec0ff */
[----:B------:R-:W-:Y:S03]  /*7f60*/  LDSM.16.MT88.4 R24, [R193+0x16800] ;  /* 0x01680000c118783b */ /* 0x000fe60000004200 */
[----:B------:R-:W-:-:S02]  /*7f70*/  ISETP.LE.U32.AND P1, PT, R6, UR5, PT ;  /* 0x0000000506007c0c */ /* 0x000fc4000bf23070 */
[----:B------:R-:W-:Y:S02]  /*7f80*/  SHF.R.U32.HI R6, RZ, 0x18, R28 ;  /* 0x00000018ff067819 */ /* 0x000fe4000001161c */
[----:B------:R-:W-:Y:S01]  /*7f90*/  @!P5 PRMT R215, R122, 0x5410, RZ ;  /* 0x000054107ad7d816 */ /* 0x000fe200000000ff */
[----:B------:R-:W-:Y:S01]  /*7fa0*/  IMAD.MOV.U32 R122, RZ, RZ, R114 ;  /* 0x000000ffff7a7224 */ /* 0x000fe200078e0072 */
[----:B------:R-:W-:Y:S01]  /*7fb0*/  ISETP.LE.U32.AND P4, PT, R6, UR5, PT ;  /* 0x0000000506007c0c */ /* 0x000fe2000bf83070 */
[----:B------:R-:W-:Y:S01]  /*7fc0*/  IMAD.MOV.U32 R114, RZ, RZ, R31 ;  /* 0x000000ffff727224 */ /* 0x000fe200078e001f */
[----:B------:R-:W-:Y:S01]  /*7fd0*/  LOP3.LUT R6, R41, 0xff, RZ, 0xc0, !PT ;  /* 0x000000ff29067812 */ /* 0x000fe200078ec0ff */
[----:B------:R-:W-:Y:S01]  /*7fe0*/  @!P3 HADD2 R124, -R216.H0_H0, -RZ.H0_H0 ;  /* 0xa00000ffd87cb230 */ /* 0x000fe20000000900 */
[----:B------:R-:W-:-:S03]  /*7ff0*/  ISETP.LE.U32.AND P5, PT, R33, UR5, PT ;  /* 0x0000000521007c0c */ /* 0x000fc6000bfa3070 */
[----:B------:R-:W-:Y:S01]  /*8000*/  @!P1 HADD2 R125, -R218.H0_H0, -RZ.H0_H0 ;  /* 0xa00000ffda7d9230 */ /* 0x000fe20000000900 */
[----:B------:R-:W-:Y:S01]  /*8010*/  @!P3 PRMT R216, R124, 0x5410, RZ ;  /* 0x000054107cd8b816 */ /* 0x000fe200000000ff */
[----:B------:R-:W-:Y:S01]  /*8020*/  IMAD.MOV.U32 R124, RZ, RZ, R109 ;  /* 0x000000ffff7c7224 */ /* 0x000fe200078e006d */
[----:B------:R-:W-:Y:S01]  /*8030*/  ISETP.LE.U32.AND P3, PT, R34, UR5, PT ;  /* 0x0000000522007c0c */ /* 0x000fe2000bf63070 */
[----:B------:R-:W-:Y:S01]  /*8040*/  HMMA.16816.F32 R204, R12, R22, R16 ;  /* 0x000000160ccc723c */ /* 0x000fe20000001810 */
[----:B------:R-:W1:Y:S01]  /*8050*/  LDSM.16.MT88.4 R20, [R193+0x16000] ;  /* 0x01600000c114783b */ /* 0x000e620000004200 */
[----:B------:R-:W-:Y:S01]  /*8060*/  @!P4 HADD2 R123, -R221.H0_H0, -RZ.H0_H0 ;  /* 0xa00000ffdd7bc230 */ /* 0x000fe20000000900 */
[----:B------:R-:W-:Y:S01]  /*8070*/  @!P1 PRMT R218, R125, 0x5410, RZ ;  /* 0x000054107dda9816 */ /* 0x000fe200000000ff */
[----:B------:R-:W-:Y:S01]  /*8080*/  IMAD.MOV.U32 R125, RZ, RZ, R108 ;  /* 0x000000ffff7d7224 */ /* 0x000fe200078e006c */
[----:B------:R-:W-:Y:S02]  /*8090*/  ISETP.LE.U32.AND P1, PT, R6, UR5, PT ;  /* 0x0000000506007c0c */ /* 0x000fe4000bf23070 */
[----:B------:R-:W-:-:S02]  /*80a0*/  LOP3.LUT R16, R4, 0xff, RZ, 0xc0, !PT ;  /* 0x000000ff04107812 */ /* 0x000fc400078ec0ff */
[----:B------:R-:W-:Y:S02]  /*80b0*/  SHF.R.U32.HI R4, RZ, 0x8, R42 ;  /* 0x00000008ff047819 */ /* 0x000fe4000001162a */
[----:B------:R-:W-:Y:S02]  /*80c0*/  SHF.R.U32.HI R6, RZ, 0x8, R35 ;  /* 0x00000008ff067819 */ /* 0x000fe40000011623 */
[----:B------:R-:W-:Y:S02]  /*80d0*/  LOP3.LUT R4, R4, 0xffff, RZ, 0xc0, !PT ;  /* 0x0000ffff04047812 */ /* 0x000fe400078ec0ff */
[----:B------:R-:W-:Y:S01]  /*80e0*/  @!P4 PRMT R221, R123, 0x5410, RZ ;  /* 0x000054107bddc816 */ /* 0x000fe200000000ff */
[----:B------:R-:W-:Y:S01]  /*80f0*/  IMAD.MOV.U32 R123, RZ, RZ, R113 ;  /* 0x000000ffff7b7224 */ /* 0x000fe200078e0071 */
[----:B------:R-:W-:Y:S01]  /*8100*/  ISETP.LE.U32.AND P4, PT, R4, UR5, PT ;  /* 0x0000000504007c0c */ /* 0x000fe2000bf83070 */
[----:B------:R-:W-:Y:S01]  /*8110*/  @!P1 HADD2 R128, -R220.H0_H0, -RZ.H0_H0 ;  /* 0xa00000ffdc809230 */ /* 0x000fe20000000900 */
[----:B------:R-:W-:Y:S01]  /*8120*/  PRMT R35, R5, 0x5410, R38 ;  /* 0x0000541005237816 */ /* 0x000fe20000000026 */
[----:B------:R-:W-:Y:S01]  /*8130*/  IMAD.WIDE.U32 R4, R40, -0x2daee0ad, RZ ;  /* 0xd2511f5328047825 */ /* 0x000fe200078e00ff */
[----:B------:R-:W-:-:S02]  /*8140*/  PRMT R36, R36, 0x5410, R6 ;  /* 0x0000541024247816 */ /* 0x000fc40000000006 */
        /* <DEDUP_REMOVED lines=8> */
[--C-:B------:R-:W-:Y:S01]  /*81d0*/  SHF.R.U32.HI R31, RZ, 0x10, R4.reuse ;  /* 0x00000010ff1f7819 */ /* 0x100fe20000011604 */
[----:B------:R-:W-:Y:S01]  /*81e0*/  IMAD.MOV.U32 R39, RZ, RZ, R111 ;  /* 0x000000ffff277224 */ /* 0x000fe200078e006f */
[----:B------:R-:W-:Y:S01]  /*81f0*/  SHF.R.U32.HI R30, RZ, 0x18, R4 ;  /* 0x00000018ff1e7819 */ /* 0x000fe20000011604 */
[----:B------:R-:W-:Y:S01]  /*8200*/  IMAD.MOV.U32 R111, RZ, RZ, R107 ;  /* 0x000000ffff6f7224 */ /* 0x000fe200078e006b */
[----:B------:R-:W-:Y:S01]  /*8210*/  LOP3.LUT R4, R37, 0xff, RZ, 0xc0, !PT ;  /* 0x000000ff25047812 */ /* 0x000fe200078ec0ff */
[----:B------:R-:W-:Y:S01]  /*8220*/  IMAD.MOV.U32 R37, RZ, RZ, R118 ;  /* 0x000000ffff257224 */ /* 0x000fe200078e0076 */
[----:B------:R-:W-:Y:S01]  /*8230*/  @!P4 PRMT R214, R127, 0x5410, RZ ;  /* 0x000054107fd6c816 */ /* 0x000fe200000000ff */
[----:B------:R-:W-:Y:S01]  /*8240*/  IMAD.MOV.U32 R127, RZ, RZ, R68 ;  /* 0x000000ffff7f7224 */ /* 0x000fe200078e0044 */
[----:B------:R-:W-:Y:S01]  /*8250*/  ISETP.LE.U32.AND P6, PT, R4, UR5, PT ;  /* 0x0000000504007c0c */ /* 0x000fe2000bfc3070 */
[----:B------:R-:W-:Y:S01]  /*8260*/  IMAD.MOV.U32 R116, RZ, RZ, R51 ;  /* 0x000000ffff747224 */ /* 0x000fe200078e0033 */
[----:B------:R-:W-:Y:S01]  /*8270*/  LOP3.LUT R4, R29, 0xffff, RZ, 0xc0, !PT ;  /* 0x0000ffff1d047812 */ /* 0x000fe200078ec0ff */
[----:B------:R-:W-:Y:S01]  /*8280*/  IMAD.MOV.U32 R107, RZ, RZ, R61 ;  /* 0x000000ffff6b7224 */ /* 0x000fe200078e003d */
[----:B------:R-:W-:-:S02]  /*8290*/  ISETP.LE.U32.AND P4, PT, R16, UR5, PT ;  /* 0x0000000510007c0c */ /* 0x000fc4000bf83070 */
[----:B------:R-:W-:Y:S02]  /*82a0*/  SHF.R.U32.HI R5, RZ, 0x8, R4 ;  /* 0x00000008ff057819 */ /* 0x000fe40000011604 */
[----:B------:R-:W-:Y:S02]  /*82b0*/  LOP3.LUT R4, R29, 0xff, RZ, 0xc0, !PT ;  /* 0x000000ff1d047812 */ /* 0x000fe400078ec0ff */
[----:B------:R-:W-:Y:S02]  /*82c0*/  SHF.R.U32.HI R16, RZ, 0x18, R29 ;  /* 0x00000018ff107819 */ /* 0x000fe4000001161d */
[----:B------:R-:W-:Y:S02]  /*82d0*/  PRMT R34, R4, 0x5410, R5 ;  /* 0x0000541004227816 */ /* 0x000fe40000000005 */
[----:B------:R-:W-:Y:S02]  /*82e0*/  SHF.R.U32.HI R4, RZ, 0x10, R29 ;  /* 0x00000010ff047819 */ /* 0x000fe4000001161d */
[----:B------:R-:W-:-:S02]  /*82f0*/  SHF.R.U32.HI R5, RZ, 0x8, R43 ;  /* 0x00000008ff057819 */ /* 0x000fc4000001162b */
[----:B------:R-:W-:-:S04]  /*8300*/  LOP3.LUT R4, R4, 0xff, RZ, 0xc0, !PT ;  /* 0x000000ff04047812 */ /* 0x000fc800078ec0ff */
[----:B------:R-:W-:Y:S02]  /*8310*/  PRMT R33, R4, 0x5410, R16 ;  /* 0x0000541004217816 */ /* 0x000fe40000000010 */
[----:B-1----:R-:W-:Y:S01]  /*8320*/  HMMA.16816.F32 R16, R8, R20, RZ ;  /* 0x000000140810723c */ /* 0x002fe200000018ff */
[----:B------:R-:W-:Y:S02]  /*8330*/  LOP3.LUT R4, R5, 0xffff, RZ, 0xc0, !PT ;  /* 0x0000ffff05047812 */ /* 0x000fe400078ec0ff */
[----:B------:R-:W-:Y:S02]  /*8340*/  SHF.R.U32.HI R5, RZ, 0x8, R28 ;  /* 0x00000008ff057819 */ /* 0x000fe4000001161c */
[----:B------:R-:W-:Y:S02]  /*8350*/  ISETP.LE.U32.AND P1, PT, R4, UR5, PT ;  /* 0x0000000504007c0c */ /* 0x000fe4000bf23070 */
[----:B------:R-:W-:Y:S02]  /*8360*/  LOP3.LUT R4, R31, 0xff, RZ, 0xc0, !PT ;  /* 0x000000ff1f047812 */ /* 0x000fe400078ec0ff */
[----:B------:R-:W-:-:S15]  /*8370*/  PRMT R32, R32, 0x5410, R5 ;  /* 0x0000541020207816 */ /* 0x000fde0000000005 */
[----:B------:R-:W-:Y:S06]  /*8380*/  HMMA.16816.F32 R56, R12, R24, R16 ;  /* 0x000000180c38723c */ /* 0x000fec0000001810 */
[----:B------:R-:W-:Y:S01]  /*8390*/  HMMA.16816.F32 R16, R8, R22, RZ ;  /* 0x000000160810723c */ /* 0x000fe200000018ff */
[----:B------:R-:W-:Y:S02]  /*83a0*/  PRMT R25, R4, 0x5410, R30 ;  /* 0x0000541004197816 */ /* 0x000fe4000000001e */
[----:B------:R-:W-:-:S04]  /*83b0*/  LOP3.LUT R4, R6, 0xffff, RZ, 0xc0, !PT ;  /* 0x0000ffff06047812 */ /* 0x000fc800078ec0ff */
[----:B------:R-:W-:Y:S02]  /*83c0*/  SHF.R.U32.HI R5, RZ, 0x8, R4 ;  /* 0x00000008ff057819 */ /* 0x000fe40000011604 */
[----:B------:R-:W-:-:S04]  /*83d0*/  LOP3.LUT R4, R6, 0xff, RZ, 0xc0, !PT ;  /* 0x000000ff06047812 */ /* 0x000fc800078ec0ff */
[----:B------:R-:W-:Y:S02]  /*83e0*/  PRMT R24, R4, 0x5410, R5 ;  /* 0x0000541004187816 */ /* 0x000fe40000000005 */
[--C-:B------:R-:W-:Y:S02]  /*83f0*/  SHF.R.U32.HI R4, RZ, 0x10, R6.reuse ;  /* 0x00000010ff047819 */ /* 0x100fe40000011606 */
[----:B------:R-:W-:Y:S02]  /*8400*/  SHF.R.U32.HI R6, RZ, 0x18, R6 ;  /* 0x00000018ff067819 */ /* 0x000fe40000011606 */
[----:B------:R-:W-:-:S05]  /*8410*/  LOP3.LUT R4, R4, 0xff, RZ, 0xc0, !PT ;  /* 0x000000ff04047812 */ /* 0x000fca00078ec0ff */
[----:B------:R-:W-:Y:S07]  /*8420*/  HMMA.16816.F32 R40, R12, R26, R16 ;  /* 0x0000001a0c28723c */ /* 0x000fee0000001810 */
[--C-:B------:R-:W-:Y:S01]  /*8430*/  FFMA.FTZ R18, R130, UR8, -R2.reuse ;  /* 0x0000000882127c23 */ /* 0x100fe20008010802 */
[----:B------:R-:W-:Y:S01]  /*8440*/  FFMA.FTZ R16, R129, UR8, -R2 ;  /* 0x0000000881107c23 */ /* 0x000fe20008010802 */
[----:B------:R-:W-:Y:S01]  /*8450*/  PRMT R19, R4, 0x5410, R6 ;  /* 0x0000541004137816 */ /* 0x000fe20000000006 */
[--C-:B------:R-:W-:Y:S01]  /*8460*/  FFMA.FTZ R17, R136, UR8, -R7.reuse ;  /* 0x0000000888117c23 */ /* 0x100fe20008010807 */
[----:B------:R-:W-:Y:S01]  /*8470*/  FFMA.FTZ R2, R131, UR8, -R7 ;  /* 0x0000000883027c23 */ /* 0x000fe20008010807 */
[----:B------:R-:W-:Y:S01]  /*8480*/  MUFU.EX2 R109, R18 ;  /* 0x00000012006d7308 */ /* 0x000fe20000000800 */
[----:B------:R-:W1:Y:S01]  /*8490*/  LDSM.16.MT88.4 R4, [R192+0x16000] ;  /* 0x01600000c004783b */ /* 0x000e620000004200 */
[----:B------:R-:W-:Y:S01]  /*84a0*/  FADD.FTZ R27, R101, R83 ;  /* 0x00000053651b7221 */ /* 0x000fe20000010000 */
[----:B------:R-:W-:-:S05]  /*84b0*/  IMAD.MOV.U32 R136, RZ, RZ, R80 ;  /* 0x000000ffff887224 */ /* 0x000fca00078e0050 */
[----:B------:R-:W-:Y:S08]  /*84c0*/  MUFU.EX2 R82, R17 ;  /* 0x0000001100527308 */ /* 0x000ff00000000800 */
[----:B------:R2:W3:Y:S08]  /*84d0*/  MUFU.EX2 R68, R2 ;  /* 0x0000000200447308 */ /* 0x0004f00000000800 */
[----:B------:R-:W4:Y:S01]  /*84e0*/  MUFU.EX2 R108, R16 ;  /* 0x00000010006c7308 */ /* 0x000f220000000800 */
[--C-:B--2---:R-:W-:Y:S01]  /*84f0*/  HSET2.LE.AND R2, R34, R0.reuse, PT ;  /* 0x0000000022027233 */ /* 0x104fe20003803000 */
[C---:B-1----:R-:W-:Y:S06]  /*8500*/  HMMA.16816.F32 R28, R8.reuse, R4, RZ ;  /* 0x00000004081c723c */ /* 0x042fec00000018ff */
[----:B------:R-:W-:Y:S01]  /*8510*/  HMMA.16816.F32 R20, R8, R6, RZ ;  /* 0x000000060814723c */ /* 0x000fe200000018ff */
[----:B------:R-:W-:-:S02]  /*8520*/  HSET2.LE.AND R5, R33, R0, PT ;  /* 0x0000000021057233 */ /* 0x000fc40003803000 */
[----:B------:R-:W-:Y:S02]  /*8530*/  LOP3.LUT R4, R2, R49, RZ, 0xc0, !PT ;  /* 0x0000003102047212 */ /* 0x000fe400078ec0ff */
[----:B---3--:R-:W-:Y:S02]  /*8540*/  F2FP.F16.F32.PACK_AB R2, R68, R82 ;  /* 0x000000524402723e */ /* 0x008fe400000000ff */
[--C-:B------:R-:W-:Y:S01]  /*8550*/  HSET2.LE.AND R6, R36, R0.reuse, PT ;  /* 0x0000000024067233 */ /* 0x100fe20003803000 */
[----:B------:R-:W-:Y:S01]  /*8560*/  IMAD.MOV.U32 R36, RZ, RZ, R119 ;  /* 0x000000ffff247224 */ /* 0x000fe200078e0077 */
[--C-:B------:R-:W-:Y:S02]  /*8570*/  HSET2.LE.AND R7, R35, R0.reuse, PT ;  /* 0x0000000023077233 */ /* 0x100fe40003803000 */
[--C-:B------:R-:W-:Y:S02]  /*8580*/  HSET2.LE.AND R9, R32, R0.reuse, PT ;  /* 0x0000000020097233 */ /* 0x100fe40003803000 */
[----:B------:R-:W-:-:S02]  /*8590*/  HSET2.LE.AND R10, R25, R0, PT ;  /* 0x00000000190a7233 */ /* 0x000fc40003803000 */
[--C-:B------:R-:W-:Y:S02]  /*85a0*/  HSET2.LE.AND R8, R24, R0.reuse, PT ;  /* 0x0000000018087233 */ /* 0x100fe40003803000 */
[----:B------:R-:W-:Y:S02]  /*85b0*/  HSET2.LE.AND R0, R19, R0, PT ;  /* 0x0000000013007233 */ /* 0x000fe40003803000 */
[C---:B------:R-:W-:Y:S02]  /*85c0*/  PRMT R26, R2.reuse, 0x7610, R26 ;  /* 0x00007610021a7816 */ /* 0x040fe4000000001a */
[----:B------:R-:W-:Y:S02]  /*85d0*/  PRMT R25, R2, 0x7632, R25 ;  /* 0x0000763202197816 */ /* 0x000fe40000000019 */
[----:B------:R-:W-:Y:S02]  /*85e0*/  LOP3.LUT R129, R0, R44, RZ, 0xc0, !PT ;  /* 0x0000002c00817212 */ /* 0x000fe400078ec0ff */
[----:B----4-:R-:W-:-:S02]  /*85f0*/  F2FP.F16.F32.PACK_AB R0, R108, R109 ;  /* 0x0000006d6c00723e */ /* 0x010fc400000000ff */
[----:B------:R-:W-:Y:S02]  /*8600*/  LOP3.LUT R128, R8, R45, RZ, 0xc0, !PT ;  /* 0x0000002d08807212 */ /* 0x000fe400078ec0ff */
[C---:B------:R-:W-:Y:S02]  /*8610*/  PRMT R24, R0.reuse, 0x7610, R24 ;  /* 0x0000761000187816 */ /* 0x040fe40000000018 */
[----:B------:R-:W-:Y:S02]  /*8620*/  PRMT R2, R0, 0x7632, R2 ;  /* 0x0000763200027816 */ /* 0x000fe40000000002 */
[----:B------:R-:W-:Y:S02]  /*8630*/  PRMT R0, R26, 0x5410, R25 ;  /* 0x000054101a007816 */ /* 0x000fe40000000019 */
[----:B------:R-:W-:Y:S02]  /*8640*/  LOP3.LUT R5, R5, R48, RZ, 0xc0, !PT ;  /* 0x0000003005057212 */ /* 0x000fe400078ec0ff */
[----:B------:R-:W-:-:S02]  /*8650*/  LOP3.LUT R130, R9, R0, RZ, 0xc0, !PT ;  /* 0x0000000009827212 */ /* 0x000fc400078ec0ff */
[----:B------:R-:W-:Y:S02]  /*8660*/  PRMT R0, R24, 0x5410, R2 ;  /* 0x0000541018007816 */ /* 0x000fe40000000002 */
[----:B------:R-:W-:Y:S02]  /*8670*/  LOP3.LUT R6, R6, R47, RZ, 0xc0, !PT ;  /* 0x0000002f06067212 */ /* 0x000fe400078ec0ff */
[----:B------:R-:W-:Y:S01]  /*8680*/  LOP3.LUT R131, R10, R0, RZ, 0xc0, !PT ;  /* 0x000000000a837212 */ /* 0x000fe200078ec0ff */
[----:B------:R-:W-:Y:S01]  /*8690*/  IMAD.MOV.U32 R0, RZ, RZ, R81 ;  /* 0x000000ffff007224 */ /* 0x000fe200078e0051 */
[----:B------:R-:W1:Y:S01]  /*86a0*/  LDSM.16.MT88.4 R8, [R192+0x16800] ;  /* 0x01680000c008783b */ /* 0x000e620000004200 */
[----:B------:R-:W-:Y:S01]  /*86b0*/  LOP3.LUT R7, R7, R46, RZ, 0xc0, !PT ;  /* 0x0000002e07077212 */ /* 0x000fe200078ec0ff */
[C---:B-1----:R-:W-:Y:S06]  /*86c0*/  HMMA.16816.F32 R28, R12.reuse, R8, R28 ;  /* 0x000000080c1c723c */ /* 0x042fec000000181c */
[----:B------:R-:W-:Y:S01]  /*86d0*/  HMMA.16816.F32 R20, R12, R10, R20 ;  /* 0x0000000a0c14723c */ /* 0x000fe20000001814 */
[----:B------:R-:W1:Y:S04]  /*86e0*/  LDSM.16.MT88.4 R12, [R190+0x11000] ;  /* 0x01100000be0c783b */ /* 0x000e680000004200 */
[----:B------:R-:W2:Y:S01]  /*86f0*/  LDSM.16.MT88.4 R8, [R191+0x11000] ;  /* 0x01100000bf08783b */ /* 0x000ea20000004200 */
        /* <DEDUP_REMOVED lines=10> */
[----:B------:R-:W-:Y:S01]  /*87a0*/  HMMA.16816.F32 R44, R4, R10, R248 ;  /* 0x0000000a042c723c */ /* 0x000fe200000018f8 */
[----:B------:R-:W2:Y:S01]  /*87b0*/  LDSM.16.MT88.4 R8, [R191+0x13000] ;  /* 0x01300000bf08783b */ /* 0x000ea20000004200 */
[----:B------:R-:W-:-:S02]  /*87c0*/  IMAD.MOV.U32 R114, RZ, RZ, R106 ;  /* 0x000000ffff727224 */ /* 0x000fc400078e006a */
[----:B------:R-:W-:Y:S02]  /*87d0*/  IMAD.MOV.U32 R115, RZ, RZ, R50 ;  /* 0x000000ffff737224 */ /* 0x000fe400078e0032 */
[----:B------:R-:W-:Y:S02]  /*87e0*/  IMAD.MOV.U32 R106, RZ, RZ, R62 ;  /* 0x000000ffff6a7224 */ /* 0x000fe400078e003e */
[----:B------:R-:W-:Y:S02]  /*87f0*/  IMAD.MOV.U32 R113, RZ, RZ, R63 ;  /* 0x000000ffff717224 */ /* 0x000fe400078e003f */
[----:B------:R-:W-:Y:S02]  /*8800*/  IMAD.MOV.U32 R112, RZ, RZ, R60 ;  /* 0x000000ffff707224 */ /* 0x000fe400078e003c */
[----:B------:R-:W-:Y:S02]  /*8810*/  IMAD.MOV.U32 R251, RZ, RZ, R68 ;  /* 0x000000fffffb7224 */ /* 0x000fe400078e0044 */
[----:B------:R-:W-:-:S02]  /*8820*/  IMAD.MOV.U32 R248, RZ, RZ, R109 ;  /* 0x000000fffff87224 */ /* 0x000fc400078e006d */
[----:B------:R-:W-:Y:S02]  /*8830*/  IMAD.MOV.U32 R250, RZ, RZ, R108 ;  /* 0x000000fffffa7224 */ /* 0x000fe400078e006c */
[----:B------:R-:W-:Y:S02]  /*8840*/  IMAD.MOV.U32 R108, RZ, RZ, R74 ;  /* 0x000000ffff6c7224 */ /* 0x000fe400078e004a */
[----:B------:R-:W-:Y:S02]  /*8850*/  IMAD.MOV.U32 R109, RZ, RZ, R73 ;  /* 0x000000ffff6d7224 */ /* 0x000fe400078e0049 */
[----:B------:R-:W-:Y:S01]  /*8860*/  IMAD.MOV.U32 R249, RZ, RZ, R82 ;  /* 0x000000fffff97224 */ /* 0x000fe200078e0052 */
[C---:B-1----:R-:W-:Y:S06]  /*8870*/  HMMA.16816.F32 R48, R4.reuse, R12, R120 ;  /* 0x0000000c0430723c */ /* 0x042fec0000001878 */
[C---:B------:R-:W-:Y:S01]  /*8880*/  HMMA.16816.F32 R52, R4.reuse, R14, R52 ;  /* 0x0000000e0434723c */ /* 0x040fe20000001834 */
[----:B------:R-:W1:Y:S05]  /*8890*/  LDSM.16.MT88.4 R12, [R193+0x13000] ;  /* 0x01300000c10c783b */ /* 0x000e6a0000004200 */
[----:B--2---:R-:W-:Y:S07]  /*88a0*/  HMMA.16816.F32 R60, R4, R8, R244 ;  /* 0x00000008043c723c */ /* 0x004fee00000018f4 */
[----:B------:R-:W-:-:S02]  /*88b0*/  IMAD.MOV.U32 R246, RZ, RZ, R71 ;  /* 0x000000fffff67224 */ /* 0x000fc400078e0047 */
[----:B------:R-:W-:Y:S02]  /*88c0*/  IMAD.MOV.U32 R245, RZ, RZ, R70 ;  /* 0x000000fffff57224 */ /* 0x000fe400078e0046 */
[----:B------:R-:W-:Y:S02]  /*88d0*/  IMAD.MOV.U32 R244, RZ, RZ, R69 ;  /* 0x000000fffff47224 */ /* 0x000fe400078e0045 */
[----:B------:R-:W-:Y:S01]  /*88e0*/  HMMA.16816.F32 R68, R4, R10, R232 ;  /* 0x0000000a0444723c */ /* 0x000fe200000018e8 */
[----:B------:R-:W2:Y:S01]  /*88f0*/  LDSM.16.MT88.4 R8, [R192+0x13000] ;  /* 0x01300000c008783b */ /* 0x000ea20000004200 */
[----:B------:R-:W-:-:S05]  /*8900*/  IMAD.MOV.U32 R247, RZ, RZ, R117 ;  /* 0x000000fffff77224 */ /* 0x000fca00078e0075 */
[----:B------:R-:W-:Y:S02]  /*8910*/  IMAD.MOV.U32 R233, RZ, RZ, R111 ;  /* 0x000000ffffe97224 */ /* 0x000fe400078e006f */
[----:B------:R-:W-:Y:S02]  /*8920*/  IMAD.MOV.U32 R232, RZ, RZ, R110 ;  /* 0x000000ffffe87224 */ /* 0x000fe400078e006e */
[----:B------:R-:W-:Y:S02]  /*8930*/  IMAD.MOV.U32 R111, RZ, RZ, R75 ;  /* 0x000000ffff6f7224 */ /* 0x000fe400078e004b */
[----:B------:R-:W-:Y:S02]  /*8940*/  IMAD.MOV.U32 R110, RZ, RZ, R72 ;  /* 0x000000ffff6e7224 */ /* 0x000fe400078e0048 */
[----:B------:R-:W-:Y:S02]  /*8950*/  IMAD.MOV.U32 R235, RZ, RZ, R102 ;  /* 0x000000ffffeb7224 */ /* 0x000fe400078e0066 */
[----:B------:R-:W-:Y:S01]  /*8960*/  IMAD.MOV.U32 R234, RZ, RZ, R103 ;  /* 0x000000ffffea7224 */ /* 0x000fe200078e0067 */
[C---:B-1----:R-:W-:Y:S06]  /*8970*/  HMMA.16816.F32 R72, R4.reuse, R12, R240 ;  /* 0x0000000c0448723c */ /* 0x042fec00000018f0 */
[----:B------:R-:W-:Y:S01]  /*8980*/  HMMA.16816.F32 R76, R4, R14, R76 ;  /* 0x0000000e044c723c */ /* 0x000fe2000000184c */
[----:B------:R-:W1:Y:S01]  /*8990*/  LDSM.16.MT88.4 R12, [R190+0x15000] ;  /* 0x01500000be0c783b */ /* 0x000e620000004200 */
[----:B------:R-:W-:-:S02]  /*89a0*/  IMAD.MOV.U32 R240, RZ, RZ, R100 ;  /* 0x000000fffff07224 */ /* 0x000fc400078e0064 */
[----:B------:R-:W-:Y:S02]  /*89b0*/  IMAD.MOV.U32 R241, RZ, RZ, R105 ;  /* 0x000000fffff17224 */ /* 0x000fe400078e0069 */
[----:B------:R-:W-:Y:S02]  /*89c0*/  IMAD.MOV.U32 R243, RZ, RZ, R116 ;  /* 0x000000fffff37224 */ /* 0x000fe400078e0074 */
[----:B------:R-:W-:Y:S02]  /*89d0*/  IMAD.MOV.U32 R116, RZ, RZ, R114 ;  /* 0x000000ffff747224 */ /* 0x000fe400078e0072 */
[----:B------:R-:W-:Y:S01]  /*89e0*/  IMAD.MOV.U32 R242, RZ, RZ, R115 ;  /* 0x000000fffff27224 */ /* 0x000fe200078e0073 */
[C---:B--2---:R-:W-:Y:S06]  /*89f0*/  HMMA.16816.F32 R80, R4.reuse, R8, R228 ;  /* 0x000000080450723c */ /* 0x044fec00000018e4 */
[----:B------:R-:W-:Y:S01]  /*8a00*/  HMMA.16816.F32 R84, R4, R10, R84 ;  /* 0x0000000a0454723c */ /* 0x000fe20000001854 */
[----:B------:R-:W2:Y:S01]  /*8a10*/  LDSM.16.MT88.4 R8, [R191+0x15000] ;  /* 0x01500000bf08783b */ /* 0x000ea20000004200 */
[----:B------:R-:W-:-:S02]  /*8a20*/  IMAD.MOV.U32 R231, RZ, RZ, R107 ;  /* 0x000000ffffe77224 */ /* 0x000fc400078e006b */
[----:B------:R-:W-:Y:S02]  /*8a30*/  IMAD.MOV.U32 R228, RZ, RZ, R106 ;  /* 0x000000ffffe47224 */ /* 0x000fe400078e006a */
[----:B------:R-:W-:Y:S02]  /*8a40*/  IMAD.MOV.U32 R229, RZ, RZ, R113 ;  /* 0x000000ffffe57224 */ /* 0x000fe400078e0071 */
[----:B------:R-:W-:Y:S01]  /*8a50*/  IMAD.MOV.U32 R230, RZ, RZ, R112 ;  /* 0x000000ffffe67224 */ /* 0x000fe200078e0070 */
[C---:B-1----:R-:W-:Y:S06]  /*8a60*/  HMMA.16816.F32 R92, R4.reuse, R12, R92 ;  /* 0x0000000c045c723c */ /* 0x042fec000000185c */
[C---:B------:R-:W-:Y:S01]  /*8a70*/  HMMA.16816.F32 R96, R4.reuse, R14, R96 ;  /* 0x0000000e0460723c */ /* 0x040fe20000001860 */
[----:B------:R-:W1:Y:S05]  /*8a80*/  LDSM.16.MT88.4 R12, [R193+0x15000] ;  /* 0x01500000c10c783b */ /* 0x000e6a0000004200 */
[C---:B--2---:R-:W-:Y:S06]  /*8a90*/  HMMA.16816.F32 R100, R4.reuse, R8, R208 ;  /* 0x000000080464723c */ /* 0x044fec00000018d0 */
[----:B------:R-:W-:Y:S01]  /*8aa0*/  HMMA.16816.F32 R104, R4, R10, R160 ;  /* 0x0000000a0468723c */ /* 0x000fe200000018a0 */
[----:B------:R-:W2:Y:S06]  /*8ab0*/  LDSM.16.MT88.4 R8, [R192+0x15000] ;  /* 0x01500000c008783b */ /* 0x000eac0000004200 */
[----:B------:R-:W-:-:S02]  /*8ac0*/  IMAD.MOV.U32 R160, RZ, RZ, R111 ;  /* 0x000000ffffa07224 */ /* 0x000fc400078e006f */
[----:B------:R-:W-:Y:S02]  /*8ad0*/  IMAD.MOV.U32 R161, RZ, RZ, R110 ;  /* 0x000000ffffa17224 */ /* 0x000fe400078e006e */
[----:B------:R-:W-:Y:S02]  /*8ae0*/  IMAD.MOV.U32 R162, RZ, RZ, R109 ;  /* 0x000000ffffa27224 */ /* 0x000fe400078e006d */
[----:B------:R-:W-:Y:S01]  /*8af0*/  IMAD.MOV.U32 R163, RZ, RZ, R108 ;  /* 0x000000ffffa37224 */ /* 0x000fe200078e006c */
[C---:B-1----:R-:W-:Y:S06]  /*8b00*/  HMMA.16816.F32 R112, R4.reuse, R14, R152 ;  /* 0x0000000e0470723c */ /* 0x042fec0000001898 */
[C---:B------:R-:W-:Y:S01]  /*8b10*/  HMMA.16816.F32 R108, R4.reuse, R12, R224 ;  /* 0x0000000c046c723c */ /* 0x040fe200000018e0 */
[----:B------:R-:W-:Y:S01]  /*8b20*/  IMAD.MOV.U32 R155, RZ, RZ, R116 ;  /* 0x000000ffff9b7224 */ /* 0x000fe200078e0074 */
[----:B------:R-:W1:Y:S04]  /*8b30*/  LDSM.16.MT88.4 R12, [R190+0x17000] ;  /* 0x01700000be0c783b */ /* 0x000e680000004200 */
[C---:B--2---:R-:W-:Y:S01]  /*8b40*/  HMMA.16816.F32 R116, R4.reuse, R8, R144 ;  /* 0x000000080474723c */ /* 0x044fe20000001890 */
[----:B------:R-:W-:Y:S01]  /*8b50*/  @!P2 HADD2 R252, -R219.H0_H0, -RZ.H0_H0 ;  /* 0xa00000ffdbfca230 */ /* 0x000fe20000000900 */
[----:B------:R-:W2:Y:S04]  /*8b60*/  LDSM.16.MT88.4 R144, [R193+0x11800] ;  /* 0x01180000c190783b */ /* 0x000ea80000004200 */
[C---:B------:R-:W-:Y:S01]  /*8b70*/  HMMA.16816.F32 R120, R4.reuse, R10, R64 ;  /* 0x0000000a0478723c */ /* 0x040fe20000001840 */
[----:B------:R-:W3:Y:S05]  /*8b80*/  LDSM.16.MT88.4 R8, [R191+0x17000] ;  /* 0x01700000bf08783b */ /* 0x000eea0000004200 */
[C---:B-1----:R-:W-:Y:S06]  /*8b90*/  HMMA.16816.F32 R124, R4.reuse, R12, R88 ;  /* 0x0000000c047c723c */ /* 0x042fec0000001858 */
[----:B------:R-:W-:Y:S01]  /*8ba0*/  HMMA.16816.F32 R180, R4, R14, R180 ;  /* 0x0000000e04b4723c */ /* 0x000fe200000018b4 */
[----:B------:R-:W1:Y:S01]  /*8bb0*/  LDSM.16.MT88.4 R12, [R193+0x17000] ;  /* 0x01700000c10c783b */ /* 0x000e620000004200 */
[----:B------:R-:W-:-:S03]  /*8bc0*/  @!P2 PRMT R219, R252, 0x5410, RZ ;  /* 0x00005410fcdba816 */ /* 0x000fc600000000ff */
[----:B------:R-:W-:Y:S01]  /*8bd0*/  LDSM.16.MT88.4 R64, [R192+0x13800] ;  /* 0x01380000c040783b */ /* 0x000fe20000004200 */
[----:B--2---:R-:W-:Y:S03]  /*8be0*/  HMMA.16816.F32 R148, R128, R144, R148 ;  /* 0x000000908094723c */ /* 0x004fe60000001894 */
[----:B------:R-:W-:Y:S03]  /*8bf0*/  LDSM.16.MT88.4 R88, [R193+0x15800] ;  /* 0x01580000c158783b */ /* 0x000fe60000004200 */
[C---:B---3--:R-:W-:Y:S06]  /*8c00*/  HMMA.16816.F32 R184, R4.reuse, R8, R184 ;  /* 0x0000000804b8723c */ /* 0x048fec00000018b8 */
[C---:B------:R-:W-:Y:S01]  /*8c10*/  HMMA.16816.F32 R204, R4.reuse, R10, R204 ;  /* 0x0000000a04cc723c */ /* 0x040fe200000018cc */
[----:B------:R-:W2:Y:S05]  /*8c20*/  LDSM.16.MT88.4 R8, [R192+0x17000] ;  /* 0x01700000c008783b */ /* 0x000eaa0000004200 */
[C---:B-1----:R-:W-:Y:S01]  /*8c30*/  HMMA.16816.F32 R208, R4.reuse, R12, R56 ;  /* 0x0000000c04d0723c */ /* 0x042fe20000001838 */
[----:B------:R-:W-:Y:S05]  /*8c40*/  LDSM.16.MT88.4 R56, [R193+0x13800] ;  /* 0x01380000c138783b */ /* 0x000fea0000004200 */
[C---:B------:R-:W-:Y:S01]  /*8c50*/  HMMA.16816.F32 R224, R4.reuse, R14, R40 ;  /* 0x0000000e04e0723c */ /* 0x040fe20000001828 */
[----:B------:R-:W-:Y:S05]  /*8c60*/  LDSM.16.MT88.4 R40, [R190+0x13800] ;  /* 0x01380000be28783b */ /* 0x000fea0000004200 */
[C---:B--2---:R-:W-:Y:S06]  /*8c70*/  HMMA.16816.F32 R12, R4.reuse, R10, R20 ;  /* 0x0000000a040c723c */ /* 0x044fec0000001814 */
[----:B------:R-:W-:Y:S01]  /*8c80*/  HMMA.16816.F32 R28, R4, R8, R28 ;  /* 0x00000008041c723c */ /* 0x000fe2000000181c */
[----:B------:R-:W-:-:S02]  /*8c90*/  IMAD.MOV.U32 R22, RZ, RZ, R160 ;  /* 0x000000ffff167224 */ /* 0x000fc400078e00a0 */
[----:B------:R-:W-:Y:S02]  /*8ca0*/  IMAD.MOV.U32 R21, RZ, RZ, R161 ;  /* 0x000000ffff157224 */ /* 0x000fe400078e00a1 */
[----:B------:R-:W-:Y:S02]  /*8cb0*/  IMAD.MOV.U32 R11, RZ, RZ, R162 ;  /* 0x000000ffff0b7224 */ /* 0x000fe400078e00a2 */
[----:B------:R-:W-:Y:S02]  /*8cc0*/  IMAD.MOV.U32 R10, RZ, RZ, R163 ;  /* 0x000000ffff0a7224 */ /* 0x000fe400078e00a3 */
[----:B------:R-:W1:Y:S01]  /*8cd0*/  LDSM.16.MT88.4 R160, [R190+0x11800] ;  /* 0x01180000bea0783b */ /* 0x000e620000004200 */
[----:B------:R-:W-:Y:S02]  /*8ce0*/  IMAD.MOV.U32 R7, RZ, RZ, R139 ;  /* 0x000000ffff077224 */ /* 0x000fe400078e008b */
[----:B------:R-:W-:Y:S02]  /*8cf0*/  IMAD.MOV.U32 R9, RZ, RZ, R229 ;  /* 0x000000ffff097224 */ /* 0x000fe400078e00e5 */
[----:B------:R-:W-:-:S02]  /*8d00*/  IMAD.MOV.U32 R4, RZ, RZ, R137 ;  /* 0x000000ffff047224 */ /* 0x000fc400078e0089 */
[----:B------:R-:W-:Y:S02]  /*8d10*/  IMAD.MOV.U32 R6, RZ, RZ, R228 ;  /* 0x000000ffff067224 */ /* 0x000fe400078e00e4 */
[----:B------:R-:W-:Y:S01]  /*8d20*/  IMAD.MOV.U32 R23, RZ, RZ, R155 ;  /* 0x000000ffff177224 */ /* 0x000fe200078e009b */
[C---:B-1----:R-:W-:Y:S01]  /*8d30*/  HMMA.16816.F32 R164, R128.reuse, R160, R164 ;  /* 0x000000a080a4723c */ /* 0x042fe200000018a4 */
[----:B------:R-:W-:Y:S01]  /*8d40*/  FADD.FTZ R7, R7, R27 ;  /* 0x0000001b07077221 */ /* 0x000fe20000010000 */
[----:B------:R-:W-:Y:S01]  /*8d50*/  FADD.FTZ R4, R4, R239 ;  /* 0x000000ef04047221 */ /* 0x000fe20000010000 */
[----:B------:R-:W-:Y:S01]  /*8d60*/  IMAD.MOV.U32 R229, RZ, RZ, R136 ;  /* 0x000000ffffe57224 */ /* 0x000fe200078e0088 */
[----:B------:R-:W-:Y:S01]  /*8d70*/  USHF.L.U32 UR23, UR23, 0x3, URZ ;  /* 0x0000000317177899 */ /* 0x000fe2000800063f */
[----:B------:R-:W-:Y:S01]  /*8d80*/  IMAD.MOV.U32 R228, RZ, RZ, R138 ;  /* 0x000000ffffe47224 */ /* 0x000fe200078e008a */
[----:B------:R-:W-:Y:S01]  /*8d90*/  HMMA.16816.F32 R160, R128, R162, R16 ;  /* 0x000000a280a0723c */ /* 0x000fe20000001810 */
[----:B------:R1:W2:Y:S01]  /*8da0*/  LDL.LU.S16 R17, [R1+0x8] ;  /* 0x0000080001117983 */ /* 0x0002a20000300600 */
[----:B------:R-:W-:-:S03]  /*8db0*/  FADD.FTZ R7, R9, R7 ;  /* 0x0000000709077221 */ /* 0x000fc60000010000 */
[----:B------:R-:W3:Y:S02]  /*8dc0*/  LDSM.16.MT88.4 R136, [R192+0x11800] ;  /* 0x01180000c088783b */ /* 0x000ee40000004200 */
[----:B------:R-:W-:Y:S01]  /*8dd0*/  IMAD.MOV.U32 R19, RZ, RZ, R0 ;  /* 0x000000ffff137224 */ /* 0x000fe200078e0000 */
[----:B------:R-:W-:Y:S01]  /*8de0*/  HMMA.16816.F32 R144, R128, R146, R36 ;  /* 0x000000928090723c */ /* 0x000fe20000001824 */
[----:B------:R-:W-:Y:S01]  /*8df0*/  LDSM.16.MT88.4 R152, [R191+0x11800] ;  /* 0x01180000bf98783b */ /* 0x000fe20000004200 */
[----:B--2---:R-:W-:-:S05]  /*8e00*/  @!P3 HADD2 R17, -R212.H0_H0, -RZ.H0_H0 ;  /* 0xa00000ffd411b230 */ /* 0x004fca0000000900 */
[----:B------:R-:W-:Y:S02]  /*8e10*/  PRMT R18, R17, 0x7610, R18 ;  /* 0x0000761011127816 */ /* 0x000fe40000000012 */
[----:B------:R1:W2:Y:S02]  /*8e20*/  LDL.LU.S16 R17, [R1+0xc] ;  /* 0x00000c0001117983 */ /* 0x0002a40000300600 */
[----:B------:R-:W-:Y:S02]  /*8e30*/  @!P3 PRMT R212, R18, 0x5410, RZ ;  /* 0x0000541012d4b816 */ /* 0x000fe400000000ff */
[----:B------:R1:W4:Y:S01]  /*8e40*/  LDL.LU.S16 R9, [R1+0x64] ;  /* 0x0000640001097983 */ /* 0x0003220000300600 */
[----:B------:R-:W-:Y:S02]  /*8e50*/  IMAD.MOV.U32 R18, RZ, RZ, R21 ;  /* 0x000000ffff127224 */ /* 0x000fe400078e0015 */
[----:B------:R-:W-:Y:S02]  /*8e60*/  IMAD.MOV.U32 R21, RZ, RZ, R22 ;  /* 0x000000ffff157224 */ /* 0x000fe400078e0016 */
[----:B--2---:R-:W-:-:S05]  /*8e70*/  @!P1 HADD2 R17, -R196.H0_H0, -RZ.H0_H0 ;  /* 0xa00000ffc4119230 */ /* 0x004fca0000000900 */
[----:B------:R-:W-:-:S04]  /*8e80*/  PRMT R8, R17, 0x7610, R8 ;  /* 0x0000761011087816 */ /* 0x000fc80000000008 */
[----:B------:R-:W-:Y:S02]  /*8e90*/  @!P1 PRMT R196, R8, 0x5410, RZ ;  /* 0x0000541008c49816 */ /* 0x000fe400000000ff */
[----:B------:R1:W2:Y:S01]  /*8ea0*/  LDL.LU.S16 R8, [R1+0x60] ;  /* 0x0000600001087983 */ /* 0x0002a20000300600 */
[----:B------:R-:W-:-:S03]  /*8eb0*/  IMAD.MOV.U32 R17, RZ, RZ, R11 ;  /* 0x000000ffff117224 */ /* 0x000fc600078e000b */
[----:B------:R1:W5:Y:S01]  /*8ec0*/  LDL.LU.S16 R22, [R1+0x68] ;  /* 0x0000680001167983 */ /* 0x0003620000300600 */
[----:B------:R-:W-:-:S03]  /*8ed0*/  FADD.FTZ R7, R17, R7 ;  /* 0x0000000711077221 */ /* 0x000fc60000010000 */
[----:B------:R1:W3:Y:S01]  /*8ee0*/  LDL.LU.S16 R17, [R1+0x6c] ;  /* 0x00006c0001117983 */ /* 0x0002e20000300600 */
[----:B------:R-:W-:-:S04]  /*8ef0*/  LOP3.LUT R0, R236, 0xff, RZ, 0xc0, !PT ;  /* 0x000000ffec007812 */ /* 0x000fc800078ec0ff */
[----:B------:R-:W-:Y:S02]  /*8f00*/  ISETP.LE.U32.AND P2, PT, R0, UR5, PT ;  /* 0x0000000500007c0c */ /* 0x000fe4000bf43070 */
[----:B------:R-:W-:-:S04]  /*8f10*/  SHF.R.U32.HI R0, RZ, 0x8, R237 ;  /* 0x00000008ff007819 */ /* 0x000fc800000116ed */
[----:B------:R-:W-:-:S04]  /*8f20*/  LOP3.LUT R0, R0, 0xffff, RZ, 0xc0, !PT ;  /* 0x0000ffff00007812 */ /* 0x000fc800078ec0ff */
[----:B------:R-:W-:Y:S01]  /*8f30*/  ISETP.LE.U32.AND P3, PT, R0, UR5, PT ;  /* 0x0000000500007c0c */ /* 0x000fe2000bf63070 */
[----:B------:R-:W-:Y:S01]  /*8f40*/  FADD.FTZ R0, R19, R4 ;  /* 0x0000000413007221 */ /* 0x000fe20000010000 */
[----:B------:R-:W-:Y:S01]  /*8f50*/  IMAD.MOV.U32 R19, RZ, RZ, R6 ;  /* 0x000000ffff137224 */ /* 0x000fe200078e0006 */
[C---:B------:R-:W-:Y:S01]  /*8f60*/  HMMA.16816.F32 R36, R128.reuse, R40, R48 ;  /* 0x000000288024723c */ /* 0x040fe20000001830 */
[----:B------:R-:W4:Y:S05]  /*8f70*/  LDSM.16.MT88.4 R48, [R191+0x13800] ;  /* 0x01380000bf30783b */ /* 0x000f2a0000004200 */
[C---:B------:R-:W-:Y:S06]  /*8f80*/  HMMA.16816.F32 R40, R128.reuse, R42, R52 ;  /* 0x0000002a8028723c */ /* 0x040fec0000001834 */
[----:B------:R-:W-:Y:S01]  /*8f90*/  HMMA.16816.F32 R52, R128, R56, R72 ;  /* 0x000000388034723c */ /* 0x000fe20000001848 */
[----:B------:R-:W1:Y:S01]  /*8fa0*/  LDSM.16.MT88.4 R72, [R190+0x15800] ;  /* 0x01580000be48783b */ /* 0x000e620000004200 */
[----:B--2---:R-:W-:-:S02]  /*8fb0*/  @!P5 HADD2 R8, -R179.H0_H0, -RZ.H0_H0 ;  /* 0xa00000ffb308d230 */ /* 0x004fc40000000900 */
[----:B-----5:R-:W-:-:S03]  /*8fc0*/  @!P4 HADD2 R22, -R26.H0_H0, -RZ.H0_H0 ;  /* 0xa00000ff1a16c230 */ /* 0x020fc60000000900 */
[----:B------:R-:W-:Y:S01]  /*8fd0*/  PRMT R20, R8, 0x7610, R20 ;  /* 0x0000761008147816 */ /* 0x000fe20000000014 */
[----:B---3--:R-:W-:-:S03]  /*8fe0*/  @!P3 HADD2 R17, -R25.H0_H0, -RZ.H0_H0 ;  /* 0xa00000ff1911b230 */ /* 0x008fc60000000900 */
[----:B------:R-:W-:Y:S02]  /*8ff0*/  @!P5 PRMT R179, R20, 0x5410, RZ ;  /* 0x0000541014b3d816 */ /* 0x000fe400000000ff */
[----:B------:R-:W-:Y:S02]  /*9000*/  PRMT R16, R22, 0x7610, R16 ;  /* 0x0000761016107816 */ /* 0x000fe40000000010 */
[C---:B------:R-:W-:Y:S01]  /*9010*/  LEA R22, P5, R19.reuse, UR6, 0x1 ;  /* 0x0000000613167c11 */ /* 0x040fe2000f8a08ff */
[----:B------:R-:W-:Y:S02]  /*9020*/  IMAD.MOV.U32 R20, RZ, RZ, R21 ;  /* 0x000000ffff147224 */ /* 0x000fe400078e0015 */
[----:B------:R-:W-:Y:S01]  /*9030*/  IMAD.MOV.U32 R21, RZ, RZ, R23 ;  /* 0x000000ffff157224 */ /* 0x000fe200078e0017 */
[----:B------:R-:W-:Y:S02]  /*9040*/  LEA.HI.X R23, R19, UR7, R18, 0x1, P5 ;  /* 0x0000000713177c11 */ /* 0x000fe4000a8f0c12 */
[----:B------:R-:W-:Y:S01]  /*9050*/  PRMT R5, R17, 0x7610, R5 ;  /* 0x0000761011057816 */ /* 0x000fe20000000005 */
[----:B------:R2:W3:Y:S04]  /*9060*/  LDL.LU.S16 R18, [R1+0x74] ;  /* 0x0000740001127983 */ /* 0x0004e80000300600 */
[----:B------:R2:W5:Y:S01]  /*9070*/  LDL.LU.S16 R17, [R1+0x70] ;  /* 0x0000700001117983 */ /* 0x0005620000300600 */
[C---:B------:R-:W-:Y:S06]  /*9080*/  HMMA.16816.F32 R140, R128.reuse, R136, R140 ;  /* 0x00000088808c723c */ /* 0x040fec000000188c */
[C---:B------:R-:W-:Y:S06]  /*9090*/  HMMA.16816.F32 R136, R128.reuse, R138, R44 ;  /* 0x0000008a8088723c */ /* 0x040fec000000182c */
[C---:B----4-:R-:W-:Y:S06]  /*90a0*/  HMMA.16816.F32 R44, R128.reuse, R48, R60 ;  /* 0x00000030802c723c */ /* 0x050fec000000183c */
[C---:B------:R-:W-:Y:S06]  /*90b0*/  HMMA.16816.F32 R48, R128.reuse, R50, R68 ;  /* 0x000000328030723c */ /* 0x040fec0000001844 */
[C---:B-1----:R-:W-:Y:S06]  /*90c0*/  HMMA.16816.F32 R68, R128.reuse, R72, R92 ;  /* 0x000000488044723c */ /* 0x042fec000000185c */
[C---:B------:R-:W-:Y:S01]  /*90d0*/  HMMA.16816.F32 R60, R128.reuse, R64, R80 ;  /* 0x00000040803c723c */ /* 0x040fe20000001850 */
[----:B------:R-:W1:Y:S05]  /*90e0*/  LDSM.16.MT88.4 R80, [R191+0x15800] ;  /* 0x01580000bf50783b */ /* 0x000e6a0000004200 */
[----:B------:R-:W-:Y:S01]  /*90f0*/  HMMA.16816.F32 R72, R128, R74, R96 ;  /* 0x0000004a8048723c */ /* 0x000fe20000001860 */
[----:B------:R-:W4:Y:S01]  /*9100*/  LDSM.16.MT88.4 R96, [R192+0x15800] ;  /* 0x01580000c060783b */ /* 0x000f220000004200 */
[----:B------:R-:W-:Y:S01]  /*9110*/  ISETP.LE.U32.AND P1, PT, R238, UR5, PT ;  /* 0x00000005ee007c0c */ /* 0x000fe2000bf23070 */
[----:B------:R-:W-:-:S02]  /*9120*/  IMAD.MOV.U32 R6, RZ, RZ, R10 ;  /* 0x000000ffff067224 */ /* 0x000fc400078e000a */
[----:B------:R-:W-:Y:S01]  /*9130*/  @!P6 HADD2 R9, -R188.H0_H0, -RZ.H0_H0 ;  /* 0xa00000ffbc09e230 */ /* 0x000fe20000000900 */
[----:B------:R-:W-:Y:S01]  /*9140*/  HMMA.16816.F32 R64, R128, R66, R84 ;  /* 0x000000428040723c */ /* 0x000fe20000001854 */
[----:B------:R-:W-:-:S03]  /*9150*/  FADD.FTZ R6, R6, R0 ;  /* 0x0000000006067221 */ /* 0x000fc60000010000 */
[----:B------:R-:W-:Y:S02]  /*9160*/  PRMT R27, R9, 0x7610, R27 ;  /* 0x00007610091b7816 */ /* 0x000fe4000000001b */
[----:B------:R-:W-:Y:S01]  /*9170*/  LDSM.16.MT88.4 R8, [R192+0x17800] ;  /* 0x01780000c008783b */ /* 0x000fe20000004200 */
[C---:B------:R-:W-:Y:S06]  /*9180*/  HMMA.16816.F32 R56, R128.reuse, R58, R76 ;  /* 0x0000003a8038723c */ /* 0x040fec000000184c */
[C---:B------:R-:W-:Y:S06]  /*9190*/  HMMA.16816.F32 R84, R128.reuse, R88, R108 ;  /* 0x000000588054723c */ /* 0x040fec000000186c */
[----:B------:R-:W-:Y:S01]  /*91a0*/  HMMA.16816.F32 R88, R128, R90, R112 ;  /* 0x0000005a8058723c */ /* 0x000fe20000001870 */
[----:B------:R-:W2:Y:S01]  /*91b0*/  LDSM.16.MT88.4 R112, [R191+0x17800] ;  /* 0x01780000bf70783b */ /* 0x000ea20000004200 */
[----:B------:R-:W-:Y:S01]  /*91c0*/  FADD.FTZ R6, R20, R6 ;  /* 0x0000000614067221 */ /* 0x000fe20000010000 */
[----:B------:R-:W-:Y:S01]  /*91d0*/  @!P3 PRMT R25, R5, 0x5410, RZ ;  /* 0x000054100519b816 */ /* 0x000fe200000000ff */
[----:B------:R-:W-:-:S02]  /*91e0*/  FADD.FTZ R7, R21, R7 ;  /* 0x0000000715077221 */ /* 0x000fc40000010000 */
[C---:B-1----:R-:W-:Y:S06]  /*91f0*/  HMMA.16816.F32 R76, R128.reuse, R80, R100 ;  /* 0x00000050804c723c */ /* 0x042fec0000001864 */
[C---:B----4-:R-:W-:Y:S06]  /*9200*/  HMMA.16816.F32 R92, R128.reuse, R96, R116 ;  /* 0x00000060805c723c */ /* 0x050fec0000001874 */
[C---:B------:R-:W-:Y:S01]  /*9210*/  HMMA.16816.F32 R80, R128.reuse, R82, R104 ;  /* 0x000000528050723c */ /* 0x040fe20000001868 */
[----:B------:R-:W1:Y:S05]  /*9220*/  LDSM.16.MT88.4 R104, [R190+0x17800] ;  /* 0x01780000be68783b */ /* 0x000e6a0000004200 */
[----:B------:R-:W-:Y:S01]  /*9230*/  HMMA.16816.F32 R96, R128, R98, R120 ;  /* 0x000000628060723c */ /* 0x000fe20000001878 */
[----:B------:R-:W4:Y:S01]  /*9240*/  LDSM.16.MT88.4 R120, [R193+0x17800] ;  /* 0x01780000c178783b */ /* 0x000f220000004200 */
[----:B------:R-:W-:Y:S01]  /*9250*/  FADD.FTZ R6, R228, R6 ;  /* 0x00000006e4067221 */ /* 0x000fe20000010000 */
[----:B------:R-:W-:-:S02]  /*9260*/  @!P6 PRMT R188, R27, 0x5410, RZ ;  /* 0x000054101bbce816 */ /* 0x000fc400000000ff */
[----:B------:R-:W-:Y:S01]  /*9270*/  STG.E.U16 desc[UR32][R22.64], R218 ;  /* 0x000000da16007986 */ /* 0x000fe2000c101520 */
[----:B------:R-:W-:-:S03]  /*9280*/  FADD.FTZ R6, R230, R6 ;  /* 0x00000006e6067221 */ /* 0x000fc60000010000 */
[----:B------:R-:W-:Y:S01]  /*9290*/  STG.E.U16 desc[UR32][R22.64+0x2], R216 ;  /* 0x000002d816007986 */ /* 0x000fe2000c101520 */
[----:B------:R-:W-:Y:S01]  /*92a0*/  @!P4 PRMT R26, R16, 0x5410, RZ ;  /* 0x00005410101ac816 */ /* 0x000fe200000000ff */
[C---:B------:R-:W-:Y:S06]  /*92b0*/  HMMA.16816.F32 R156, R128.reuse, R152, R156 ;  /* 0x00000098809c723c */ /* 0x040fec000000189c */
[C---:B--2---:R-:W-:Y:S06]  /*92c0*/  HMMA.16816.F32 R108, R128.reuse, R112, R184 ;  /* 0x00000070806c723c */ /* 0x044fec00000018b8 */
[C---:B------:R-:W-:Y:S06]  /*92d0*/  HMMA.16816.F32 R112, R128.reuse, R114, R204 ;  /* 0x000000728070723c */ /* 0x040fec00000018cc */
[C---:B------:R-:W-:Y:S06]  /*92e0*/  HMMA.16816.F32 R152, R128.reuse, R154, R32 ;  /* 0x0000009a8098723c */ /* 0x040fec0000001820 */
[C---:B-1----:R-:W-:Y:S06]  /*92f0*/  HMMA.16816.F32 R100, R128.reuse, R104, R124 ;  /* 0x000000688064723c */ /* 0x042fec000000187c */
[C---:B----4-:R-:W-:Y:S06]  /*9300*/  HMMA.16816.F32 R116, R128.reuse, R120, R208 ;  /* 0x000000788074723c */ /* 0x050fec00000018d0 */
[C---:B------:R-:W-:Y:S06]  /*9310*/  HMMA.16816.F32 R104, R128.reuse, R106, R180 ;  /* 0x0000006a8068723c */ /* 0x040fec00000018b4 */
[C---:B------:R-:W-:Y:S06]  /*9320*/  HMMA.16816.F32 R120, R128.reuse, R122, R224 ;  /* 0x0000007a8078723c */ /* 0x040fec00000018e0 */
[C---:B------:R-:W-:Y:S06]  /*9330*/  HMMA.16816.F32 R124, R128.reuse, R8, R28 ;  /* 0x00000008807c723c */ /* 0x040fec000000181c */
[----:B------:R-:W-:Y:S01]  /*9340*/  HMMA.16816.F32 R128, R128, R10, R12 ;  /* 0x0000000a8080723c */ /* 0x000fe2000000180c */
[----:B---3--:R-:W-:-:S02]  /*9350*/  @!P2 HADD2 R18, -R24.H0_H0, -RZ.H0_H0 ;  /* 0xa00000ff1812a230 */ /* 0x008fc40000000900 */
[----:B-----5:R-:W-:-:S03]  /*9360*/  @!P1 HADD2 R17, -R2.H0_H0, -RZ.H0_H0 ;  /* 0xa00000ff02119230 */ /* 0x020fc60000000900 */
[----:B------:R-:W-:Y:S02]  /*9370*/  PRMT R4, R18, 0x7610, R4 ;  /* 0x0000761012047816 */ /* 0x000fe40000000004 */
[----:B------:R-:W-:-:S04]  /*9380*/  PRMT R0, R17, 0x7610, R0 ;  /* 0x0000761011007816 */ /* 0x000fc80000000000 */
[----:B------:R-:W-:Y:S01]  /*9390*/  @!P1 PRMT R2, R0, 0x5410, RZ ;  /* 0x0000541000029816 */ /* 0x000fe200000000ff */
[----:B------:R-:W-:Y:S01]  /*93a0*/  IMAD.U32 R0, RZ, RZ, UR23 ;  /* 0x00000017ff007e24 */ /* 0x000fe2000f8e00ff */
[----:B------:R-:W-:-:S03]  /*93b0*/  @!P2 PRMT R24, R4, 0x5410, RZ ;  /* 0x000054100418a816 */ /* 0x000fc600000000ff */
[----:B------:R-:W-:-:S04]  /*93c0*/  IMAD.WIDE R4, R0, 0x2, R22 ;  /* 0x0000000200047825 */ /* 0x000fc800078e0216 */
[----:B------:R-:W-:Y:S01]  /*93d0*/  FADD.FTZ R0, R229, R7 ;  /* 0x00000007e5007221 */ /* 0x000fe20000010000 */
[----:B------:R-:W-:Y:S03]  /*93e0*/  STG.E.U16 desc[UR32][R4.64], R215 ;  /* 0x000000d704007986 */ /* 0x000fe6000c101520 */
[----:B------:R-:W-:Y:S01]  /*93f0*/  FADD.FTZ R7, R231, R0 ;  /* 0x00000000e7077221 */ /* 0x000fe20000010000 */
[----:B------:R-:W-:Y:S04]  /*9400*/  STG.E.U16 desc[UR32][R4.64+0x2], R221 ;  /* 0x000002dd04007986 */ /* 0x000fe8000c101520 */
[----:B------:R-:W-:Y:S04]  /*9410*/  STG.E.U16 desc[UR32][R22.64+0x10], R217 ;  /* 0x000010d916007986 */ /* 0x000fe8000c101520 */
[----:B------:R-:W-:Y:S01]  /*9420*/  STG.E.U16 desc[UR32][R22.64+0x12], R214 ;  /* 0x000012d616007986 */ /* 0x000fe2000c101520 */
[----:B------:R-:W-:-:S03]  /*9430*/  FADD.FTZ R0, R240, R6 ;  /* 0x00000006f0007221 */ /* 0x000fc60000010000 */
[----:B------:R-:W-:Y:S04]  /*9440*/  STG.E.U16 desc[UR32][R4.64+0x10], R220 ;  /* 0x000010dc04007986 */ /* 0x000fe8000c101520 */
[----:B------:R-:W-:Y:S01]  /*9450*/  STG.E.U16 desc[UR32][R4.64+0x12], R219 ;  /* 0x000012db04007986 */ /* 0x000fe2000c101520 */
[----:B------:R-:W-:-:S03]  /*9460*/  FADD.FTZ R6, R241, R7 ;  /* 0x00000007f1067221 */ /* 0x000fc60000010000 */
[----:B------:R-:W-:Y:S04]  /*9470*/  STG.E.U16 desc[UR32][R22.64+0x20], R223 ;  /* 0x000020df16007986 */ /* 0x000fe8000c101520 */
[----:B------:R-:W-:Y:S04]  /*9480*/  STG.E.U16 desc[UR32][R22.64+0x22], R222 ;  /* 0x000022de16007986 */ /* 0x000fe8000c101520 */
[----:B------:R-:W-:Y:S04]  /*9490*/  STG.E.U16 desc[UR32][R4.64+0x20], R213 ;  /* 0x000020d504007986 */ /* 0x000fe8000c101520 */
[----:B------:R-:W-:Y:S04]  /*94a0*/  STG.E.U16 desc[UR32][R4.64+0x22], R203 ;  /* 0x000022cb04007986 */ /* 0x000fe8000c101520 */
[----:B------:R-:W-:Y:S04]  /*94b0*/  STG.E.U16 desc[UR32][R22.64+0x30], R212 ;  /* 0x000030d416007986 */ /* 0x000fe8000c101520 */
[----:B------:R-:W-:Y:S04]  /*94c0*/  STG.E.U16 desc[UR32][R22.64+0x32], R196 ;  /* 0x000032c416007986 */ /* 0x000fe8000c101520 */
[----:B------:R-:W-:Y:S04]  /*94d0*/  STG.E.U16 desc[UR32][R4.64+0x30], R188 ;  /* 0x000030bc04007986 */ /* 0x000fe8000c101520 */
[----:B------:R-:W-:Y:S01]  /*94e0*/  STG.E.U16 desc[UR32][R4.64+0x32], R179 ;  /* 0x000032b304007986 */ /* 0x000fe2000c101520 */
[----:B------:R-:W-:-:S03]  /*94f0*/  FADD.FTZ R0, R242, R0 ;  /* 0x00000000f2007221 */ /* 0x000fc60000010000 */
        /* <DEDUP_REMOVED lines=17> */
[----:B------:R-:W-:Y:S01]  /*9610*/  STG.E.U16 desc[UR32][R4.64+0x70], R24 ;  /* 0x0000701804007986 */ /* 0x000fe2000c101520 */
[----:B------:R-:W-:Y:S01]  /*9620*/  FADD.FTZ R0, R234, R0 ;  /* 0x00000000ea007221 */ /* 0x000fe20000010000 */
[----:B------:R-:W-:-:S02]  /*9630*/  FADD.FTZ R6, R235, R6 ;  /* 0x00000006eb067221 */ /* 0x000fc40000010000 */
[----:B------:R1:W-:Y:S01]  /*9640*/  STG.E.U16 desc[UR32][R4.64+0x72], R2 ;  /* 0x0000720204007986 */ /* 0x0003e2000c101520 */
[----:B------:R-:W-:-:S04]  /*9650*/  FADD.FTZ R0, R244, R0 ;  /* 0x00000000f4007221 */ /* 0x000fc80000010000 */
[----:B------:R-:W-:Y:S01]  /*9660*/  FADD.FTZ R0, R246, R0 ;  /* 0x00000000f6007221 */ /* 0x000fe20000010000 */
[----:B------:R-:W-:-:S03]  /*9670*/  IADD3 R206, P1, R22, -0x80, RZ ;  /* 0xffffff8016ce7810 */ /* 0x000fc60007f3e0ff */
[----:B------:R-:W-:Y:S01]  /*9680*/  FADD.FTZ R0, R248, R0 ;  /* 0x00000000f8007221 */ /* 0x000fe20000010000 */
[----:B------:R-:W-:-:S03]  /*9690*/  IADD3.X R207, R23, -0x1, RZ, P1, !PT ;  /* 0xffffffff17cf7810 */ /* 0x000fc60000ffe4ff */
[----:B------:R-:W-:Y:S01]  /*96a0*/  FADD.FTZ R238, R250, R0 ;  /* 0x00000000faee7221 */ /* 0x000fe20000010000 */
[----:B-1----:R-:W-:-:S04]  /*96b0*/  FADD.FTZ R2, R245, R6 ;  /* 0x00000006f5027221 */ /* 0x002fc80000010000 */
[----:B------:R-:W-:-:S04]  /*96c0*/  FADD.FTZ R2, R247, R2 ;  /* 0x00000002f7027221 */ /* 0x000fc80000010000 */
[----:B------:R-:W-:-:S04]  /*96d0*/  FADD.FTZ R204, R249, R2 ;  /* 0x00000002f9cc7221 */ /* 0x000fc80000010000 */
[----:B------:R-:W-:Y:S01]  /*96e0*/  FADD.FTZ R204, R251, R204 ;  /* 0x000000ccfbcc7221 */ /* 0x000fe20000010000 */
[----:B------:R-:W-:Y:S06]  /*96f0*/  @!P0 BRA `(.L_x_707) ;  /* 0x0000007800a88947 */ /* 0x000fec0003800000 */
[----:B------:R-:W2:Y:S01]  /*9700*/  LDL R245, [R1+0x8c] ;  /* 0x00008c0001f57983 */ /* 0x000ea20000100800 */
[----:B------:R-:W-:-:S03]  /*9710*/  ULDC UR4, c[0x0][0x2d0] ;  /* 0x0000b40000047ab9 */ /* 0x000fc60000000800 */
[----:B------:R-:W3:Y:S04]  /*9720*/  LDL R246, [R1+0x88] ;  /* 0x0000880001f67983 */ /* 0x000ee80000100800 */
[----:B------:R-:W4:Y:S04]  /*9730*/  LDL R247, [R1+0x90] ;  /* 0x0000900001f77983 */ /* 0x000f280000100800 */
[----:B------:R-:W5:Y:S04]  /*9740*/  LDL.64 R248, [R1+0xb8] ;  /* 0x0000b80001f87983 */ /* 0x000f680000100a00 */
[----:B------:R-:W5:Y:S01]  /*9750*/  LDL.64 R250, [R1+0xc8] ;  /* 0x0000c80001fa7983 */ /* 0x000f620000100a00 */
[----:B------:R-:W-:Y:S01]  /*9760*/  UIADD3 UR20, UR22, -0x2, URZ ;  /* 0xfffffffe16147890 */ /* 0x000fe2000fffe03f */
[----:B------:R-:W-:-:S04]  /*9770*/  DEPBAR.LE SB0, 0x0 ;  /* 0x000080000000791a */ /* 0x000fc80000000000 */
[----:B------:R-:W1:Y:S01]  /*9780*/  S2R R2, SR_TID.X ;  /* 0x0000000000027919 */ /* 0x000e620000002100 */
[----:B------:R-:W-:Y:S02]  /*9790*/  USHF.R.S32.HI UR6, URZ, 0x1f, UR20 ;  /* 0x0000001f3f067899 */ /* 0x000fe40008011414 */
[----:B------:R-:W-:Y:S01]  /*97a0*/  UISETP.GE.AND UP0, UPT, UR22, 0x3, UPT ;  /* 0x000000031600788c */ /* 0x000fe2000bf06270 */
[----:B------:R-:W1:Y:S02]  /*97b0*/  S2R R205, SR_TID.X ;  /* 0x0000000000cd7919 */ /* 0x000e640000002100 */
[----:B-1----:R-:W-:-:S04]  /*97c0*/  SHF.R.S32.HI R0, RZ, 0x1f, R2 ;  /* 0x0000001fff007819 */ /* 0x002fc80000011402 */
[----:B------:R-:W-:Y:S01]  /*97d0*/  LEA.HI R0, R0, R2, RZ, 0x3 ;  /* 0x0000000200007211 */ /* 0x000fe200078f18ff */
[----:B------:R-:W-:-:S03]  /*97e0*/  IMAD.SHL.U32 R205, R205, 0x2, RZ ;  /* 0x00000002cdcd7824 */ /* 0x000fc600078e00ff */
[----:B------:R-:W-:Y:S02]  /*97f0*/  LOP3.LUT R0, R0, 0xfffffff8, RZ, 0xc0, !PT ;  /* 0xfffffff800007812 */ /* 0x000fe400078ec0ff */
[----:B------:R-:W-:-:S03]  /*9800*/  LOP3.LUT R205, R205, 0x6, RZ, 0xc0, !PT ;  /* 0x00000006cdcd7812 */ /* 0x000fc600078ec0ff */
        /* <DEDUP_REMOVED lines=14> */
[----:B-----5:R-:W-:-:S07]  /*98f0*/  IMAD.MOV.U32 R5, RZ, RZ, R249 ;  /* 0x000000ffff057224 */ /* 0x020fce00078e00f9 */
        /* <DEDUP_REMOVED lines=14> */
[----:B------:R-:W5:Y:S01]  /*99e0*/  @!P5 LDC.64 R16, c[0x0][0x220] ;  /* 0x00008800ff10db82 */ /* 0x000f620000000a00 */
        /* <DEDUP_REMOVED lines=29> */
[----:B------:R-:W4:Y:S03]  /*9bc0*/  @!P4 LDC.64 R14, c[0x0][0x220] ;  /* 0x00008800ff0ecb82 */ /* 0x000f260000000a00 */
[----:B------:R-:W-:Y:S01]  /*9bd0*/  @!PT LDS RZ, [RZ] ;  /* 0x00000000fffff984 */ /* 0x000fe20000000800 */
[----:B------:R-:W-:Y:S01]  /*9be0*/  @!PT LDS RZ, [RZ] ;  /* 0x00000000fffff984 */ /* 0x000fe20000000800 */
[----:B------:R-:W-:Y:S01]  /*9bf0*/  @!PT LDS RZ, [RZ] ;  /* 0x00000000fffff984 */ /* 0x000fe20000000800 */
[----:B------:R-:W-:Y:S01]  /*9c00*/  @!P6 LDGSTS.E.BYPASS.LTC128B.128 [R202+0x10800], desc[UR32][R6.64] ;  /* 0x1080000006caefae */ /* 0x000fe2000b901d60 */
[----:B-----5:R-:W-:-:S03]  /*9c10*/  @!P5 LEA R8, P0, R2, R16, 0x1 ;  /* 0x000000100208d211 */ /* 0x020fc600078008ff */
[----:B------:R-:W-:Y:S01]  /*9c20*/  @P5 STS.128 [R202+0x12800], RZ ;  /* 0x012800ffca005388 */ /* 0x000fe20000000c00 */
[----:B------:R-:W-:Y:S02]  /*9c30*/  @!P5 LEA.HI.X R9, R2, R17, R4, 0x1, P0 ;  /* 0x000000110209d211 */ /* 0x000fe400000f0c04 */
[----:B------:R-:W5:Y:S01]  /*9c40*/  @!P5 LDC.64 R16, c[0x0][0x220] ;  /* 0x00008800ff10db82 */ /* 0x000f620000000a00 */
[C---:B---3--:R-:W-:Y:S02]  /*9c50*/  @!P6 LEA R12, P1, R0.reuse, R18, 0x1 ;  /* 0x00000012000ce211 */ /* 0x048fe400078208ff */
[----:B------:R-:W-:Y:S01]  /*9c60*/  @!PT LDS RZ, [RZ] ;  /* 0x00000000fffff984 */ /* 0x000fe20000000800 */
[----:B------:R-:W-:Y:S01]  /*9c70*/  @!PT LDS RZ, [RZ] ;  /* 0x00000000fffff984 */ /* 0x000fe20000000800 */
[----:B------:R-:W-:Y:S01]  /*9c80*/  @!PT LDS RZ, [RZ] ;  /* 0x00000000fffff984 */ /* 0x000fe20000000800 */
[----:B------:R1:W-:Y:S02]  /*9c90*/  @!P5 LDGSTS.E.BYPASS.LTC128B.128 [R202+0x12800], desc[UR32][R8.64+0x80] ;  /* 0x1280008008cadfae */ /* 0x0003e4000b901d60 */
[----:B------:R-:W-:Y:S02]  /*9ca0*/  @!P6 LEA.HI.X R13, R0, R19, R5, 0x1, P1 ;  /* 0x00000013000de211 */ /* 0x000fe400008f0c05 */
[----:B------:R-:W-:Y:S01]  /*9cb0*/  @P4 STS.128 [R202+0x14800], RZ ;  /* 0x014800ffca004388 */ /* 0x000fe20000000c00 */
[----:B------:R-:W3:Y:S01]  /*9cc0*/  @!P4 LDC.64 R18, c[0x0][0x220] ;  /* 0x00008800ff12cb82 */ /* 0x000ee20000000a00 */
[----:B--2---:R-:W-:-:S04]  /*9cd0*/  @!P4 LEA R10, P0, R2, R24, 0x1 ;  /* 0x00000018020ac211 */ /* 0x004fc800078008ff */
[----:B------:R-:W-:-:S03]  /*9ce0*/  @!P4 LEA.HI.X R11, R2, R25, R4, 0x1, P0 ;  /* 0x00000019020bc211 */ /* 0x000fc600000f0c04 */
[----:B------:R-:W2:Y:S02]  /*9cf0*/  @!P3 LDC.64 R24, c[0x0][0x220] ;  /* 0x00008800ff18bb82 */ /* 0x000ea40000000a00 */
        /* <DEDUP_REMOVED lines=8> */
[C---:B-----5:R-:W-:Y:S02]  /*9d80*/  @!P5 LEA R6, P0, R0.reuse, R16, 0x1 ;  /* 0x000000100006d211 */ /* 0x060fe400078008ff */
        /* <DEDUP_REMOVED lines=8> */
[----:B----4-:R-:W4:Y:S02]  /*9e10*/  @!P5 LDC.64 R10, c[0x0][0x220] ;  /* 0x00008800ff0adb82 */ /* 0x010f240000000a00 */
        /* <DEDUP_REMOVED lines=10> */
[----:B-----5:R-:W-:-:S02]  /*9ec0*/  @!P4 LEA R8, P0, R0, R14, 0x1 ;  /* 0x0000000e0008c211 */ /* 0x020fc400078008ff */
[----:B------:R-:W-:Y:S02]  /*9ed0*/  @!P6 LEA R14, P1, R2, R26, 0x1 ;  /* 0x0000001a020ee211 */ /* 0x000fe400078208ff */
[--C-:B------:R-:W-:Y:S02]  /*9ee0*/  @!P4 LEA.HI.X R9, R0, R15, R5.reuse, 0x1, P0 ;  /* 0x0000000f0009c211 */ /* 0x100fe400000f0c05 */
[C---:B----4-:R-:W-:Y:S02]  /*9ef0*/  @!P5 LEA R10, P2, R2.reuse, R10, 0x1 ;  /* 0x0000000a020ad211 */ /* 0x050fe400078408ff */
[--C-:B------:R-:W-:Y:S01]  /*9f00*/  @!P6 LEA.HI.X R15, R2, R27, R4.reuse, 0x1, P1 ;  /* 0x0000001b020fe211 */ /* 0x100fe200008f0c04 */
[----:B------:R-:W-:Y:S01]  /*9f10*/  @!PT LDS RZ, [RZ] ;  /* 0x00000000fffff984 */ /* 0x000fe20000000800 */
[----:B------:R-:W-:Y:S01]  /*9f20*/  @!PT LDS RZ, [RZ] ;  /* 0x00000000fffff984 */ /* 0x000fe20000000800 */
[----:B------:R-:W-:Y:S01]  /*9f30*/  @!PT LDS RZ, [RZ] ;  /* 0x00000000fffff984 */ /* 0x000fe20000000800 */
[----:B------:R3:W-:Y:S01]  /*9f40*/  @!P4 LDGSTS.E.BYPASS.LTC128B.128 [R202+0x15000], desc[UR32][R8.64+0x100] ;  /* 0x1500010008cacfae */ /* 0x0007e2000b901d60 */
[----:B--2---:R-:W-:Y:S02]  /*9f50*/  @!P3 LEA R12, P0, R0, R24, 0x1 ;  /* 0x00000018000cb211 */ /* 0x004fe400078008ff */
        /* <DEDUP_REMOVED lines=9> */
[----:B------:R-:W-:Y:S01]  /*9ff0*/  IMAD R0, R0, 0x40, R205 ;  /* 0x0000004000007824 */ /* 0x000fe200078e02cd */
[C---:B------:R-:W-:Y:S02]  /*a000*/  @!P3 LEA.HI.X R7, R2.reuse, R21, R4, 0x1, P0 ;  /* 0x000000150207b211 */ /* 0x040fe400000f0c04 */
        /* <DEDUP_REMOVED lines=10> */
[----:B---3--:R-:W-:-:S03]  /*a0b0*/  @!P4 LEA R8, P1, R2, R18, 0x1 ;  /* 0x000000120208c211 */ /* 0x008fc600078208ff */
[----:B------:R-:W-:Y:S01]  /*a0c0*/  @P4 STS.128 [R202+0x15800], RZ ;  /* 0x015800ffca004388 */ /* 0x000fe20000000c00 */
[----:B------:R-:W-:Y:S01]  /*a0d0*/  @!P4 LEA.HI.X R9, R2, R19, R4, 0x1, P1 ;  /* 0x000000130209c211 */ /* 0x000fe200008f0c04 */
[----:B------:R-:W-:-:S04]  /*a0e0*/  VIADD R2, R0, 0x8 ;  /* 0x0000000800027836 */ /* 0x000fc80000000000 */
[----:B------:R-:W-:Y:S01]  /*a0f0*/  @!PT LDS RZ, [RZ] ;  /* 0x00000000fffff984 */ /* 0x000fe20000000800 */
[----:B------:R-:W-:Y:S01]  /*a100*/  @!PT LDS RZ, [RZ] ;  /* 0x00000000fffff984 */ /* 0x000fe20000000800 */
[----:B------:R-:W-:Y:S01]  /*a110*/  @!PT LDS RZ, [RZ] ;  /* 0x00000000fffff984 */ /* 0x000fe20000000800 */
[----:B------:R2:W-:Y:S01]  /*a120*/  @!P4 LDGSTS.E.BYPASS.LTC128B.128 [R202+0x15800], desc[UR32][R8.64+0x100] ;  /* 0x1580010008cacfae */ /* 0x0005e2000b901d60 */
[----:B------:R-:W-:-:S03]  /*a130*/  ISETP.GE.AND P0, PT, R2, R134, PT ;  /* 0x000000860200720c */ /* 0x000fc60003f06270 */
        /* <DEDUP_REMOVED lines=9> */
[----:B--2---:R-:W1:Y:S04]  /*a1d0*/  LDSM.16.M88.4 R8, [R198] ;  /* 0x00000000c608783b */ /* 0x004e680000000200 */
[----:B------:R-:W-:Y:S04]  /*a1e0*/  LDSM.16.M88.4 R184, [R197] ;  /* 0x00000000c5b8783b */ /* 0x000fe80000000200 */
[----:B---3--:R-:W2:Y:S04]  /*a1f0*/  LDSM.16.M88.4 R4, [R199] ;  /* 0x00000000c704783b */ /* 0x008ea80000000200 */
[----:B------:R-:W3:Y:S04]  /*a200*/  LDSM.16.M88.4 R208, [R197+0x800] ;  /* 0x00080000c5d0783b */ /* 0x000ee80000000200 */
[----:B------:R-:W4:Y:S04]  /*a210*/  LDSM.16.M88.4 R220, [R197+0x1000] ;  /* 0x00100000c5dc783b */ /* 0x000f280000000200 */
[----:B------:R-:W5:Y:S04]  /*a220*/  LDSM.16.M88.4 R224, [R197+0x1800] ;  /* 0x00180000c5e0783b */ /* 0x000f680000000200 */
[----:B------:R-:W-:Y:S04]  /*a230*/  LDSM.16.M88.4 R228, [R195+0x8800] ;  /* 0x00880000c3e4783b */ /* 0x000fe80000000200 */
[----:B------:R-:W-:Y:S04]  /*a240*/  LDSM.16.M88.4 R232, [R195+0x8000] ;  /* 0x00800000c3e8783b */ /* 0x000fe80000000200 */
[----:B------:R-:W-:Y:S04]  /*a250*/  LDSM.16.M88.4 R240, [R195+0x9000] ;  /* 0x00900000c3f0783b */ /* 0x000fe80000000200 */
[----:B------:R-:W-:Y:S01]  /*a260*/  LDSM.16.M88.4 R248, [R195+0x9800] ;  /* 0x00980000c3f8783b */ /* 0x000fe20000000200 */
[C---:B-1----:R-:W-:Y:S03]  /*a270*/  HMMA.16816.F32 R180, R8.reuse, R12, RZ ;  /* 0x0000000c08b4723c */ /* 0x042fe600000018ff */
[----:B------:R-:W-:Y:S04]  /*a280*/  LDSM.16.M88.4 R244, [R194+0x1800] ;  /* 0x00180000c2f4783b */ /* 0x000fe80000000200 */
[----:B------:R-:W0:Y:S01]  /*a290*/  LDGDEPBAR ;  /* 0x00000000000079af */ /* 0x000e220000000000 */
[C---:B------:R-:W-:Y:S03]  /*a2a0*/  HMMA.16816.F32 R176, R8.reuse, R14, RZ ;  /* 0x0000000e08b0723c */ /* 0x040fe600000018ff */
[----:B------:R-:W1:Y:S03]  /*a2b0*/  LDSM.16.M88.4 R12, [R201] ;  /* 0x00000000c90c783b */ /* 0x000e660000000200 */
[C---:B------:R-:W-:Y:S06]  /*a2c0*/  HMMA.16816.F32 R168, R8.reuse, R24, RZ ;  /* 0x0000001808a8723c */ /* 0x040fec00000018ff */
[C---:B------:R-:W-:Y:S06]  /*a2d0*/  HMMA.16816.F32 R32, R8.reuse, R26, RZ ;  /* 0x0000001a0820723c */ /* 0x040fec00000018ff */
[C---:B------:R-:W-:Y:S06]  /*a2e0*/  HMMA.16816.F32 R28, R8.reuse, R16, RZ ;  /* 0x00000010081c723c */ /* 0x040fec00000018ff */
[C---:B------:R-:W-:Y:S06]  /*a2f0*/  HMMA.16816.F32 R24, R8.reuse, R18, RZ ;  /* 0x000000120818723c */ /* 0x040fec00000018ff */
[C---:B------:R-:W-:Y:S06]  /*a300*/  HMMA.16816.F32 R16, R8.reuse, R172, RZ ;  /* 0x000000ac0810723c */ /* 0x040fec00000018ff */
[----:B------:R-:W-:Y:S06]  /*a310*/  HMMA.16816.F32 R8, R8, R174, RZ ;  /* 0x000000ae0808723c */ /* 0x000fec00000018ff */
[C---:B--2---:R-:W-:Y:S06]  /*a320*/  HMMA.16816.F32 R216, R4.reuse, R184, R180 ;  /* 0x000000b804d8723c */ /* 0x044fec00000018b4 */
[C---:B------:R-:W-:Y:S06]  /*a330*/  HMMA.16816.F32 R212, R4.reuse, R186, R176 ;  /* 0x000000ba04d4723c */ /* 0x040fec00000018b0 */
[C---:B---3--:R-:W-:Y:S06]  /*a340*/  HMMA.16816.F32 R184, R4.reuse, R208, R168 ;  /* 0x000000d004b8723c */ /* 0x048fec00000018a8 */
[C---:B------:R-:W-:Y:S01]  /*a350*/  HMMA.16816.F32 R180, R4.reuse, R210, R32 ;  /* 0x000000d204b4723c */ /* 0x040fe20000001820 */
[----:B------:R-:W-:Y:S05]  /*a360*/  LDSM.16.M88.4 R208, [R194+0x800] ;  /* 0x00080000c2d0783b */ /* 0x000fea0000000200 */
[C---:B----4-:R-:W-:Y:S01]  /*a370*/  HMMA.16816.F32 R176, R4.reuse, R220, R28 ;  /* 0x000000dc04b0723c */ /* 0x050fe2000000181c */
[----:B------:R-:W-:Y:S05]  /*a380*/  LDSM.16.M88.4 R28, [R194] ;  /* 0x00000000c21c783b */ /* 0x000fea0000000200 */
[C---:B------:R-:W-:Y:S01]  /*a390*/  HMMA.16816.F32 R172, R4.reuse, R222, R24 ;  /* 0x000000de04ac723c */ /* 0x040fe20000001818 */
[----:B------:R-:W-:Y:S05]  /*a3a0*/  LDSM.16.M88.4 R220, [R194+0x1000] ;  /* 0x00100000c2dc783b */ /* 0x000fea0000000200 */
[C---:B-----5:R-:W-:Y:S06]  /*a3b0*/  HMMA.16816.F32 R168, R4.reuse, R224, R16 ;  /* 0x000000e004a8723c */ /* 0x060fec0000001810 */
[----:B------:R-:W-:Y:S01]  /*a3c0*/  HMMA.16816.F32 R32, R4, R226, R8 ;  /* 0x000000e20420723c */ /* 0x000fe20000001808 */
[----:B------:R-:W2:Y:S04]  /*a3d0*/  LDSM.16.M88.4 R4, [R200] ;  /* 0x00000000c804783b */ /* 0x000ea80000000200 */
[----:B------:R-:W-:Y:S01]  /*a3e0*/  LDSM.16.M88.4 R8, [R198+0x2000] ;  /* 0x00200000c608783b */ /* 0x000fe20000000200 */
[C---:B-1----:R-:W-:Y:S03]  /*a3f0*/  HMMA.16816.F32 R184, R12.reuse, R228, R184 ;  /* 0x000000e40cb8723c */ /* 0x042fe600000018b8 */
[----:B------:R-:W-:Y:S03]  /*a400*/  LDSM.16.M88.4 R224, [R197+0x2000] ;  /* 0x00200000c5e0783b */ /* 0x000fe60000000200 */
[C---:B------:R-:W-:Y:S01]  /*a410*/  HMMA.16816.F32 R24, R12.reuse, R232, R216 ;  /* 0x000000e80c18723c */ /* 0x040fe200000018d8 */
[----:B------:R-:W-:Y:S05]  /*a420*/  LDSM.16.M88.4 R216, [R189+0xa800] ;  /* 0x00a80000bdd8783b */ /* 0x000fea0000000200 */
[C---:B------:R-:W-:Y:S01]  /*a430*/  HMMA.16816.F32 R180, R12.reuse, R230, R180 ;  /* 0x000000e60cb4723c */ /* 0x040fe200000018b4 */
[----:B------:R-:W-:Y:S05]  /*a440*/  LDSM.16.M88.4 R228, [R197+0x2800] ;  /* 0x00280000c5e4783b */ /* 0x000fea0000000200 */
[C---:B------:R-:W-:Y:S01]  /*a450*/  HMMA.16816.F32 R16, R12.reuse, R234, R212 ;  /* 0x000000ea0c10723c */ /* 0x040fe200000018d4 */
[----:B------:R-:W1:Y:S04]  /*a460*/  LDSM.16.M88.4 R212, [R189+0xa000] ;  /* 0x00a00000bdd4783b */ /* 0x000e680000000200 */
[----:B------:R-:W-:Y:S01]  /*a470*/  LDSM.16.M88.4 R232, [R197+0x3800] ;  /* 0x00380000c5e8783b */ /* 0x000fe20000000200 */
[C---:B------:R-:W-:Y:S06]  /*a480*/  HMMA.16816.F32 R176, R12.reuse, R240, R176 ;  /* 0x000000f00cb0723c */ /* 0x040fec00000018b0 */
[C---:B------:R-:W-:Y:S01]  /*a490*/  HMMA.16816.F32 R172, R12.reuse, R242, R172 ;  /* 0x000000f20cac723c */ /* 0x040fe200000018ac */
[----:B------:R-:W3:Y:S05]  /*a4a0*/  LDSM.16.M88.4 R240, [R189+0xb000] ;  /* 0x00b00000bdf0783b */ /* 0x000eea0000000200 */
[C---:B------:R-:W-:Y:S06]  /*a4b0*/  HMMA.16816.F32 R168, R12.reuse, R248, R168 ;  /* 0x000000f80ca8723c */ /* 0x040fec00000018a8 */
[----:B------:R-:W-:Y:S01]  /*a4c0*/  HMMA.16816.F32 R32, R12, R250, R32 ;  /* 0x000000fa0c20723c */ /* 0x000fe20000001820 */
[----:B------:R-:W-:Y:S04]  /*a4d0*/  LDSM.16.M88.4 R12, [R199+0x2000] ;  /* 0x00200000c70c783b */ /* 0x000fe80000000200 */
[----:B------:R-:W-:Y:S01]  /*a4e0*/  LDSM.16.M88.4 R248, [R197+0x3000] ;  /* 0x00300000c5f8783b */ /* 0x000fe20000000200 */
[C---:B--2---:R-:W-:Y:S06]  /*a4f0*/  HMMA.16816.F32 R184, R4.reuse, R208, R184 ;  /* 0x000000d004b8723c */ /* 0x044fec00000018b8 */
[C---:B------:R-:W-:Y:S06]  /*a500*/  HMMA.16816.F32 R24, R4.reuse, R28, R24 ;  /* 0x0000001c0418723c */ /* 0x040fec0000001818 */
[C---:B------:R-:W-:Y:S06]  /*a510*/  HMMA.16816.F32 R208, R4.reuse, R210, R180 ;  /* 0x000000d204d0723c */ /* 0x040fec00000018b4 */
[C---:B------:R-:W-:Y:S06]  /*a520*/  HMMA.16816.F32 R16, R4.reuse, R30, R16 ;  /* 0x0000001e0410723c */ /* 0x040fec0000001810 */
[C---:B------:R-:W-:Y:S01]  /*a530*/  HMMA.16816.F32 R180, R4.reuse, R220, R176 ;  /* 0x000000dc04b4723c */ /* 0x040fe200000018b0 */
[----:B------:R-:W2:Y:S05]  /*a540*/  LDSM.16.M88.4 R176, [R189+0xb800] ;  /* 0x00b80000bdb0783b */ /* 0x000eaa0000000200 */
[C---:B------:R-:W-:Y:S06]  /*a550*/  HMMA.16816.F32 R172, R4.reuse, R222, R172 ;  /* 0x000000de04ac723c */ /* 0x040fec00000018ac */
[C---:B------:R-:W-:Y:S06]  /*a560*/  HMMA.16816.F32 R168, R4.reuse, R244, R168 ;  /* 0x000000f404a8723c */ /* 0x040fec00000018a8 */
[----:B------:R-:W-:Y:S01]  /*a570*/  HMMA.16816.F32 R32, R4, R246, R32 ;  /* 0x000000f60420723c */ /* 0x000fe20000001820 */
[----:B------:R-:W-:Y:S04]  /*a580*/  LDSM.16.M88.4 R4, [R201+0x2000] ;  /* 0x00200000c904783b */ /* 0x000fe80000000200 */
[----:B------:R-:W4:Y:S01]  /*a590*/  LDSM.16.M88.4 R244, [R195+0xa000] ;  /* 0x00a00000c3f4783b */ /* 0x000f220000000200 */
[C---:B-1----:R-:W-:Y:S06]  /*a5a0*/  HMMA.16816.F32 R28, R8.reuse, R212, R24 ;  /* 0x000000d4081c723c */ /* 0x042fec0000001818 */
[C---:B------:R-:W-:Y:S06]  /*a5b0*/  HMMA.16816.F32 R24, R8.reuse, R214, R16 ;  /* 0x000000d60818723c */ /* 0x040fec0000001810 */
[C---:B------:R-:W-:Y:S06]  /*a5c0*/  HMMA.16816.F32 R16, R8.reuse, R216, R184 ;  /* 0x000000d80810723c */ /* 0x040fec00000018b8 */
[C---:B------:R-:W-:Y:S06]  /*a5d0*/  HMMA.16816.F32 R208, R8.reuse, R218, R208 ;  /* 0x000000da08d0723c */ /* 0x040fec00000018d0 */
[C---:B---3--:R-:W-:Y:S06]  /*a5e0*/  HMMA.16816.F32 R216, R8.reuse, R240, R180 ;  /* 0x000000f008d8723c */ /* 0x048fec00000018b4 */
[C---:B------:R-:W-:Y:S01]  /*a5f0*/  HMMA.16816.F32 R212, R8.reuse, R242, R172 ;  /* 0x000000f208d4723c */ /* 0x040fe200000018ac */
[----:B------:R-:W1:Y:S04]  /*a600*/  LDSM.16.M88.4 R172, [R195+0xa800] ;  /* 0x00a80000c3ac783b */ /* 0x000e680000000200 */
[----:B------:R-:W-:Y:S01]  /*a610*/  LDSM.16.M88.4 R240, [R194+0x2000] ;  /* 0x00200000c2f0783b */ /* 0x000fe20000000200 */
[C---:B--2---:R-:W-:Y:S03]  /*a620*/  HMMA.16816.F32 R220, R8.reuse, R176, R168 ;  /* 0x000000b008dc723c */ /* 0x044fe600000018a8 */
[----:B------:R-:W2:Y:S03]  /*a630*/  LDSM.16.M88.4 R168, [R195+0xb000] ;  /* 0x00b00000c3a8783b */ /* 0x000ea60000000200 */
[----:B------:R-:W-:Y:S01]  /*a640*/  HMMA.16816.F32 R184, R8, R178, R32 ;  /* 0x000000b208b8723c */ /* 0x000fe20000001820 */
[----:B------:R-:W-:Y:S05]  /*a650*/  LDSM.16.M88.4 R8, [R200+0x2000] ;  /* 0x00200000c808783b */ /* 0x000fea0000000200 */
[C---:B------:R-:W-:Y:S06]  /*a660*/  HMMA.16816.F32 R180, R12.reuse, R224, R28 ;  /* 0x000000e00cb4723c */ /* 0x040fec000000181c */
[C---:B------:R-:W-:Y:S01]  /*a670*/  HMMA.16816.F32 R176, R12.reuse, R226, R24 ;  /* 0x000000e20cb0723c */ /* 0x040fe20000001818 */
[----:B------:R-:W3:Y:S05]  /*a680*/  LDSM.16.M88.4 R224, [R195+0xb800] ;  /* 0x00b80000c3e0783b */ /* 0x000eea0000000200 */
[C---:B------:R-:W-:Y:S06]  /*a690*/  HMMA.16816.F32 R32, R12.reuse, R228, R16 ;  /* 0x000000e40c20723c */ /* 0x040fec0000001810 */
[C---:B------:R-:W-:Y:S01]  /*a6a0*/  HMMA.16816.F32 R28, R12.reuse, R230, R208 ;  /* 0x000000e60c1c723c */ /* 0x040fe200000018d0 */
[----:B------:R-:W5:Y:S05]  /*a6b0*/  LDSM.16.M88.4 R228, [R194+0x2800] ;  /* 0x00280000c2e4783b */ /* 0x000f6a0000000200 */
[C---:B------:R-:W-:Y:S06]  /*a6c0*/  HMMA.16816.F32 R24, R12.reuse, R248, R216 ;  /* 0x000000f80c18723c */ /* 0x040fec00000018d8 */
[C---:B------:R-:W-:Y:S01]  /*a6d0*/  HMMA.16816.F32 R16, R12.reuse, R250, R212 ;  /* 0x000000fa0c10723c */ /* 0x040fe200000018d4 */
[----:B------:R-:W-:Y:S05]  /*a6e0*/  LDSM.16.M88.4 R248, [R194+0x3800] ;  /* 0x00380000c2f8783b */ /* 0x000fea0000000200 */
[C---:B------:R-:W-:Y:S01]  /*a6f0*/  HMMA.16816.F32 R208, R12.reuse, R232, R220 ;  /* 0x000000e80cd0723c */ /* 0x040fe200000018dc */
[----:B------:R-:W-:Y:S05]  /*a700*/  LDSM.16.M88.4 R220, [R189+0xc800] ;  /* 0x00c80000bddc783b */ /* 0x000fea0000000200 */
[----:B------:R-:W-:Y:S01]  /*a710*/  HMMA.16816.F32 R184, R12, R234, R184 ;  /* 0x000000ea0cb8723c */ /* 0x000fe200000018b8 */
[----:B------:R-:W5:Y:S05]  /*a720*/  LDSM.16.M88.4 R232, [R194+0x3000] ;  /* 0x00300000c2e8783b */ /* 0x000f6a0000000200 */
[C---:B----4-:R-:W-:Y:S06]  /*a730*/  HMMA.16816.F32 R216, R4.reuse, R244, R180 ;  /* 0x000000f404d8723c */ /* 0x050fec00000018b4 */
[C---:B------:R-:W-:Y:S01]  /*a740*/  HMMA.16816.F32 R212, R4.reuse, R246, R176 ;  /* 0x000000f604d4723c */ /* 0x040fe200000018b0 */
[----:B------:R-:W-:Y:S05]  /*a750*/  LDSM.16.M88.4 R244, [R189+0xd800] ;  /* 0x00d80000bdf4783b */ /* 0x000fea0000000200 */
[C---:B-1----:R-:W-:Y:S01]  /*a760*/  HMMA.16816.F32 R180, R4.reuse, R172, R32 ;  /* 0x000000ac04b4723c */ /* 0x042fe20000001820 */
[----:B------:R-:W-:Y:S05]  /*a770*/  LDSM.16.M88.4 R32, [R189+0xc000] ;  /* 0x00c00000bd20783b */ /* 0x000fea0000000200 */
[C---:B------:R-:W-:Y:S06]  /*a780*/  HMMA.16816.F32 R176, R4.reuse, R174, R28 ;  /* 0x000000ae04b0723c */ /* 0x040fec000000181c */
[C---:B--2---:R-:W-:Y:S06]  /*a790*/  HMMA.16816.F32 R172, R4.reuse, R168, R24 ;  /* 0x000000a804ac723c */ /* 0x044fec0000001818 */
[C---:B------:R-:W-:Y:S06]  /*a7a0*/  HMMA.16816.F32 R24, R4.reuse, R170, R16 ;  /* 0x000000aa0418723c */ /* 0x040fec0000001810 */
[C---:B---3--:R-:W-:Y:S06]  /*a7b0*/  HMMA.16816.F32 R12, R4.reuse, R224, R208 ;  /* 0x000000e0040c723c */ /* 0x048fec00000018d0 */
[----:B------:R-:W-:Y:S01]  /*a7c0*/  HMMA.16816.F32 R16, R4, R226, R184 ;  /* 0x000000e20410723c */ /* 0x000fe200000018b8 */
[----:B------:R-:W1:Y:S04]  /*a7d0*/  LDSM.16.M88.4 R4, [R198+0x4000] ;  /* 0x00400000c604783b */ /* 0x000e680000000200 */
[----:B------:R-:W2:Y:S01]  /*a7e0*/  LDSM.16.M88.4 R224, [R189+0xd000] ;  /* 0x00d00000bde0783b */ /* 0x000ea20000000200 */
[C---:B------:R-:W-:Y:S03]  /*a7f0*/  HMMA.16816.F32 R28, R8.reuse, R240, R216 ;  /* 0x000000f0081c723c */ /* 0x040fe600000018d8 */
[----:B------:R-:W-:Y:S03]  /*a800*/  LDSM.16.M88.4 R216, [R197+0x5800] ;  /* 0x00580000c5d8783b */ /* 0x000fe60000000200 */
[C---:B------:R-:W-:Y:S01]  /*a810*/  HMMA.16816.F32 R212, R8.reuse, R242, R212 ;  /* 0x000000f208d4723c */ /* 0x040fe200000018d4 */
[----:B------:R-:W-:Y:S05]  /*a820*/  LDSM.16.M88.4 R240, [R197+0x5000] ;  /* 0x00500000c5f0783b */ /* 0x000fea0000000200 */
[C---:B-----5:R-:W-:Y:S06]  /*a830*/  HMMA.16816.F32 R184, R8.reuse, R228, R180 ;  /* 0x000000e408b8723c */ /* 0x060fec00000018b4 */
[C---:B------:R-:W-:Y:S01]  /*a840*/  HMMA.16816.F32 R180, R8.reuse, R230, R176 ;  /* 0x000000e608b4723c */ /* 0x040fe200000018b0 */
[----:B------:R-:W-:Y:S05]  /*a850*/  LDSM.16.M88.4 R228, [R197+0x4800] ;  /* 0x00480000c5e4783b */ /* 0x000fea0000000200 */
[C---:B------:R-:W-:Y:S06]  /*a860*/  HMMA.16816.F32 R208, R8.reuse, R232, R172 ;  /* 0x000000e808d0723c */ /* 0x040fec00000018ac */
[C---:B------:R-:W-:Y:S01]  /*a870*/  HMMA.16816.F32 R176, R8.reuse, R234, R24 ;  /* 0x000000ea08b0723c */ /* 0x040fe20000001818 */
[----:B------:R-:W-:Y:S05]  /*a880*/  LDSM.16.M88.4 R232, [R197+0x4000] ;  /* 0x00400000c5e8783b */ /* 0x000fea0000000200 */
[C---:B------:R-:W-:Y:S01]  /*a890*/  HMMA.16816.F32 R168, R8.reuse, R248, R12 ;  /* 0x000000f808a8723c */ /* 0x040fe2000000180c */
[----:B------:R-:W3:Y:S05]  /*a8a0*/  LDSM.16.M88.4 R12, [R199+0x4000] ;  /* 0x00400000c70c783b */ /* 0x000eea0000000200 */
[----:B------:R-:W-:Y:S01]  /*a8b0*/  HMMA.16816.F32 R24, R8, R250, R16 ;  /* 0x000000fa0818723c */ /* 0x000fe20000001810 */
[----:B------:R-:W-:Y:S04]  /*a8c0*/  LDSM.16.M88.4 R8, [R201+0x4000] ;  /* 0x00400000c908783b */ /* 0x000fe80000000200 */
[----:B------:R-:W-:Y:S01]  /*a8d0*/  LDSM.16.M88.4 R248, [R195+0xd000] ;  /* 0x00d00000c3f8783b */ /* 0x000fe20000000200 */
        /* <DEDUP_REMOVED lines=11> */
[----:B------:R-:W-:Y:S04]  /*a990*/  LDSM.16.M88.4 R4, [R200+0x4000] ;  /* 0x00400000c804783b */ /* 0x000fe80000000200 */
[----:B------:R-:W-:Y:S01]  /*a9a0*/  LDSM.16.M88.4 R244, [R194+0x4800] ;  /* 0x00480000c2f4783b */ /* 0x000fe20000000200 */
[C---:B---3--:R-:W-:Y:S06]  /*a9b0*/  HMMA.16816.F32 R24, R12.reuse, R232, R16 ;  /* 0x000000e80c18723c */ /* 0x048fec0000001810 */
[C---:B------:R-:W-:Y:S01]  /*a9c0*/  HMMA.16816.F32 R16, R12.reuse, R234, R28 ;  /* 0x000000ea0c10723c */ /* 0x040fe2000000181c */
[----:B------:R-:W2:Y:S05]  /*a9d0*/  LDSM.16.M88.4 R232, [R194+0x4000] ;  /* 0x00400000c2e8783b */ /* 0x000eaa0000000200 */
[C---:B------:R-:W-:Y:S06]  /*a9e0*/  HMMA.16816.F32 R32, R12.reuse, R228, R32 ;  /* 0x000000e40c20723c */ /* 0x040fec0000001820 */
        /* <DEDUP_REMOVED lines=8> */
[C---:B-1----:R-:W-:Y:S06]  /*aa70*/  HMMA.16816.F32 R168, R8.reuse, R224, R24 ;  /* 0x000000e008a8723c */ /* 0x042fec0000001818 */
[C---:B------:R-:W-:Y:S01]  /*aa80*/  HMMA.16816.F32 R28, R8.reuse, R226, R16 ;  /* 0x000000e2081c723c */ /* 0x040fe20000001810 */
[----:B------:R-:W1:Y:S04]  /*aa90*/  LDSM.16.M88.4 R224, [R194+0x5000] ;  /* 0x00500000c2e0783b */ /* 0x000e680000000200 */
[----:B------:R-:W3:Y:S01]  /*aaa0*/  LDSM.16.M88.4 R16, [R198+0x6000] ;  /* 0x00600000c610783b */ /* 0x000ee20000000200 */
[C---:B------:R-:W-:Y:S06]  /*aab0*/  HMMA.16816.F32 R24, R8.reuse, R220, R32 ;  /* 0x000000dc0818723c */ /* 0x040fec0000001820 */
[C---:B------:R-:W-:Y:S06]  /*aac0*/  HMMA.16816.F32 R12, R8.reuse, R222, R172 ;  /* 0x000000de080c723c */ /* 0x040fec00000018ac */
[C---:B------:R-:W-:Y:S06]  /*aad0*/  HMMA.16816.F32 R172, R8.reuse, R248, R208 ;  /* 0x000000f808ac723c */ /* 0x040fec00000018d0 */
[C---:B------:R-:W-:Y:S06]  /*aae0*/  HMMA.16816.F32 R220, R8.reuse, R250, R184 ;  /* 0x000000fa08dc723c */ /* 0x040fec00000018b8 */
[C---:B------:R-:W-:Y:S01]  /*aaf0*/  HMMA.16816.F32 R32, R8.reuse, R212, R180 ;  /* 0x000000d40820723c */ /* 0x040fe200000018b4 */
[----:B------:R-:W-:Y:S05]  /*ab00*/  LDSM.16.M88.4 R180, [R189+0xf800] ;  /* 0x00f80000bdb4783b */ /* 0x000fea0000000200 */
[----:B------:R-:W-:Y:S01]  /*ab10*/  HMMA.16816.F32 R184, R8, R214, R176 ;  /* 0x000000d608b8723c */ /* 0x000fe200000018b0 */
[----:B------:R-:W4:Y:S05]  /*ab20*/  LDSM.16.M88.4 R212, [R189+0xf000] ;  /* 0x00f00000bdd4783b */ /* 0x000f2a0000000200 */
[C---:B--2---:R-:W-:Y:S06]  /*ab30*/  HMMA.16816.F32 R8, R4.reuse, R232, R168 ;  /* 0x000000e80408723c */ /* 0x044fec00000018a8 */
[C---:B------:R-:W-:Y:S06]  /*ab40*/  HMMA.16816.F32 R208, R4.reuse, R244, R24 ;  /* 0x000000f404d0723c */ /* 0x040fec0000001818 */
[C---:B------:R-:W-:Y:S01]  /*ab50*/  HMMA.16816.F32 R176, R4.reuse, R246, R12 ;  /* 0x000000f604b0723c */ /* 0x040fe2000000180c */
[----:B------:R-:W-:Y:S04]  /*ab60*/  LDSM.16.M88.4 R12, [R199+0x6000] ;  /* 0x00600000c70c783b */ /* 0x000fe80000000200 */
[----:B------:R-:W2:Y:S01]  /*ab70*/  LDSM.16.M88.4 R244, [R197+0x6000] ;  /* 0x00600000c5f4783b */ /* 0x000ea20000000200 */
[C---:B------:R-:W-:Y:S03]  /*ab80*/  HMMA.16816.F32 R28, R4.reuse, R234, R28 ;  /* 0x000000ea041c723c */ /* 0x040fe6000000181c */
[----:B------:R-:W5:Y:S03]  /*ab90*/  LDSM.16.M88.4 R232, [R197+0x6800] ;  /* 0x00680000c5e8783b */ /* 0x000f660000000200 */
[C---:B-1----:R-:W-:Y:S06]  /*aba0*/  HMMA.16816.F32 R172, R4.reuse, R224, R172 ;  /* 0x000000e004ac723c */ /* 0x042fec00000018ac */
[C---:B------:R-:W-:Y:S06]  /*abb0*/  HMMA.16816.F32 R168, R4.reuse, R226, R220 ;  /* 0x000000e204a8723c */ /* 0x040fec00000018dc */
[C---:B------:R-:W-:Y:S06]  /*abc0*/  HMMA.16816.F32 R32, R4.reuse, R228, R32 ;  /* 0x000000e40420723c */ /* 0x040fec0000001820 */
[----:B------:R-:W-:Y:S01]  /*abd0*/  HMMA.16816.F32 R24, R4, R230, R184 ;  /* 0x000000e60418723c */ /* 0x000fe200000018b8 */
[----:B------:R-:W-:Y:S05]  /*abe0*/  LDSM.16.M88.4 R228, [R195+0xe000] ;  /* 0x00e00000c3e4783b */ /* 0x000fea0000000200 */
[C---:B---3--:R-:W-:Y:S01]  /*abf0*/  HMMA.16816.F32 R4, R16.reuse, R240, R8 ;  /* 0x000000f01004723c */ /* 0x048fe20000001808 */
[----:B------:R-:W1:Y:S05]  /*ac00*/  LDSM.16.M88.4 R8, [R201+0x6000] ;  /* 0x00600000c908783b */ /* 0x000e6a0000000200 */
[C---:B------:R-:W-:Y:S06]  /*ac10*/  HMMA.16816.F32 R28, R16.reuse, R242, R28 ;  /* 0x000000f2101c723c */ /* 0x040fec000000181c */
[C---:B------:R-:W-:Y:S06]  /*ac20*/  HMMA.16816.F32 R220, R16.reuse, R216, R208 ;  /* 0x000000d810dc723c */ /* 0x040fec00000018d0 */
[C---:B------:R-:W-:Y:S01]  /*ac30*/  HMMA.16816.F32 R224, R16.reuse, R218, R176 ;  /* 0x000000da10e0723c */ /* 0x040fe200000018b0 */
[----:B------:R-:W3:Y:S05]  /*ac40*/  LDSM.16.M88.4 R176, [R197+0x7000] ;  /* 0x00700000c5b0783b */ /* 0x000eea0000000200 */
[C---:B----4-:R-:W-:Y:S01]  /*ac50*/  HMMA.16816.F32 R184, R16.reuse, R212, R172 ;  /* 0x000000d410b8723c */ /* 0x050fe200000018ac */
[----:B------:R-:W-:Y:S05]  /*ac60*/  LDSM.16.M88.4 R172, [R194+0x6000] ;  /* 0x00600000c2ac783b */ /* 0x000fea0000000200 */
[C---:B------:R-:W-:Y:S06]  /*ac70*/  HMMA.16816.F32 R216, R16.reuse, R214, R168 ;  /* 0x000000d610d8723c */ /* 0x040fec00000018a8 */
[C---:B------:R-:W-:Y:S01]  /*ac80*/  HMMA.16816.F32 R212, R16.reuse, R180, R32 ;  /* 0x000000b410d4723c */ /* 0x040fe20000001820 */
[----:B------:R-:W-:Y:S05]  /*ac90*/  LDSM.16.M88.4 R32, [R197+0x7800] ;  /* 0x00780000c520783b */ /* 0x000fea0000000200 */
[----:B------:R-:W-:Y:S01]  /*aca0*/  HMMA.16816.F32 R208, R16, R182, R24 ;  /* 0x000000b610d0723c */ /* 0x000fe20000001818 */
[----:B------:R-:W-:Y:S05]  /*acb0*/  LDSM.16.M88.4 R180, [R195+0xe800] ;  /* 0x00e80000c3b4783b */ /* 0x000fea0000000200 */
[C---:B--2---:R-:W-:Y:S01]  /*acc0*/  HMMA.16816.F32 R16, R12.reuse, R244, R4 ;  /* 0x000000f40c10723c */ /* 0x044fe20000001804 */
[----:B------:R-:W2:Y:S05]  /*acd0*/  LDSM.16.M88.4 R4, [R200+0x6000] ;  /* 0x00600000c804783b */ /* 0x000eaa0000000200 */
[C---:B------:R-:W-:Y:S06]  /*ace0*/  HMMA.16816.F32 R28, R12.reuse, R246, R28 ;  /* 0x000000f60c1c723c */ /* 0x040fec000000181c */
[C---:B-----5:R-:W-:Y:S01]  /*acf0*/  HMMA.16816.F32 R24, R12.reuse, R232, R220 ;  /* 0x000000e80c18723c */ /* 0x060fe200000018dc */
[----:B------:R-:W4:Y:S05]  /*ad00*/  LDSM.16.M88.4 R220, [R195+0xf000] ;  /* 0x00f00000c3dc783b */ /* 0x000f2a0000000200 */
[----:B------:R-:W-:Y:S06]  /*ad10*/  HMMA.16816.F32 R168, R12, R234, R224 ;  /* 0x000000ea0ca8723c */ /* 0x000fec00000018e0 */
[C---:B-1----:R-:W-:Y:S06]  /*ad20*/  HMMA.16816.F32 R16, R8.reuse, R228, R16 ;  /* 0x000000e40810723c */ /* 0x042fec0000001810 */
[----:B------:R-:W-:Y:S01]  /*ad30*/  HMMA.16816.F32 R28, R8, R230, R28 ;  /* 0x000000e6081c723c */ /* 0x000fe2000000181c */
[----:B------:R-:W1:Y:S05]  /*ad40*/  LDSM.16.M88.4 R228, [R194+0x6800] ;  /* 0x00680000c2e4783b */ /* 0x000e6a0000000200 */
[C---:B---3--:R-:W-:Y:S06]  /*ad50*/  HMMA.16816.F32 R184, R12.reuse, R176, R184 ;  /* 0x000000b00cb8723c */ /* 0x048fec00000018b8 */
[----:B------:R-:W-:Y:S06]  /*ad60*/  HMMA.16816.F32 R216, R12, R178, R216 ;  /* 0x000000b20cd8723c */ /* 0x000fec00000018d8 */
[----:B--2---:R-:W-:Y:S06]  /*ad70*/  HMMA.16816.F32 R224, R4, R172, R16 ;  /* 0x000000ac04e0723c */ /* 0x004fec0000001810 */
[----:B------:R-:W-:Y:S06]  /*ad80*/  HMMA.16816.F32 R16, R8, R180, R24 ;  /* 0x000000b40810723c */ /* 0x000fec0000001818 */
[----:B------:R-:W-:Y:S01]  /*ad90*/  HMMA.16816.F32 R24, R4, R174, R28 ;  /* 0x000000ae0418723c */ /* 0x000fe2000000181c */
[----:B------:R-:W-:Y:S05]  /*ada0*/  LDSM.16.M88.4 R172, [R194+0x7800] ;  /* 0x00780000c2ac783b */ /* 0x000fea0000000200 */
[----:B------:R-:W-:Y:S06]  /*adb0*/  HMMA.16816.F32 R28, R8, R182, R168 ;  /* 0x000000b6081c723c */ /* 0x000fec00000018a8 */
[----:B------:R-:W-:Y:S06]  /*adc0*/  HMMA.16816.F32 R176, R12, R32, R212 ;  /* 0x000000200cb0723c */ /* 0x000fec00000018d4 */
[----:B----4-:R-:W-:Y:S01]  /*add0*/  HMMA.16816.F32 R168, R8, R220, R184 ;  /* 0x000000dc08a8723c */ /* 0x010fe200000018b8 */
[----:B------:R-:W2:Y:S05]  /*ade0*/  LDSM.16.M88.4 R184, [R194+0x7000] ;  /* 0x00700000c2b8783b */ /* 0x000eaa0000000200 */
[----:B------:R-:W-:Y:S01]  /*adf0*/  HMMA.16816.F32 R212, R12, R34, R208 ;  /* 0x000000220cd4723c */ /* 0x000fe200000018d0 */
[----:B------:R-:W3:Y:S01]  /*ae00*/  LDSM.16.M88.4 R208, [R195+0xf800] ;  /* 0x00f80000c3d0783b */ /* 0x000ee20000000200 */
[----:B------:R-:W-:-:S04]  /*ae10*/  DEPBAR.LE SB0, 0x0 ;  /* 0x000080000000791a */ /* 0x000fc80000000000 */
[----:B-1----:R-:W-:Y:S01]  /*ae20*/  HMMA.16816.F32 R16, R4, R228, R16 ;  /* 0x000000e40410723c */ /* 0x002fe20000001810 */
[----:B------:R-:W-:-:S05]  /*ae30*/  VIADD R12, R0, 0x1 ;  /* 0x00000001000c7836 */ /* 0x000fca0000000000 */
[----:B------:R-:W-:Y:S01]  /*ae40*/  I2FP.F32.S32 R13, R12 ;  /* 0x0000000c000d7245 */ /* 0x000fe20000201400 */
[----:B------:R-:W-:Y:S01]  /*ae50*/  HMMA.16816.F32 R180, R8, R222, R216 ;  /* 0x000000de08b4723c */ /* 0x000fe200000018d8 */
[----:B------:R-:W-:Y:S01]  /*ae60*/  BAR.SYNC.DEFER_BLOCKING 0x0 ;  /* 0x0000000000007b1d */ /* 0x000fe20000010000 */
[C---:B------:R-:W-:Y:S02]  /*ae70*/  ISETP.GE.AND P2, PT, R12.reuse, R134, PT ;  /* 0x000000860c00720c */ /* 0x040fe40003f46270 */
[C---:B------:R-:W-:Y:S01]  /*ae80*/  FFMA.FTZ R14, R13.reuse, UR19, R225 ;  /* 0x000000130d0e7c23 */ /* 0x040fe200080100e1 */
[-C--:B------:R-:W-:Y:S01]  /*ae90*/  ISETP.GE.AND P1, PT, R12, R133.reuse, PT ;  /* 0x000000850c00720c */ /* 0x080fe20003f26270 */
[----:B------:R-:W-:Y:S01]  /*aea0*/  HMMA.16816.F32 R32, R4, R230, R28 ;  /* 0x000000e60420723c */ /* 0x000fe2000000181c */
[----:B------:R-:W-:Y:S02]  /*aeb0*/  I2FP.F32.S32 R12, R2 ;  /* 0x00000002000c7245 */ /* 0x000fe40000201400 */
[----:B------:R-:W-:Y:S01]  /*aec0*/  FSEL R207, R14, -INF , !P2 ;  /* 0xff8000000ecf7808 */ /* 0x000fe20005000000 */
[----:B------:R-:W-:Y:S01]  /*aed0*/  FFMA.FTZ R14, R13, UR19, R227 ;  /* 0x000000130d0e7c23 */ /* 0x000fe200080100e3 */
[----:B------:R-:W-:Y:S01]  /*aee0*/  ISETP.GE.AND P2, PT, R2, R133, PT ;  /* 0x000000850200720c */ /* 0x000fe20003f46270 */
[----:B------:R-:W-:-:S02]  /*aef0*/  VIADD R2, R0, 0x9 ;  /* 0x0000000900027836 */ /* 0x000fc40000000000 */
[C---:B------:R-:W-:Y:S01]  /*af00*/  FFMA.FTZ R15, R12.reuse, UR19, R24 ;  /* 0x000000130c0f7c23 */ /* 0x040fe20008010018 */
[----:B------:R-:W-:Y:S01]  /*af10*/  FFMA.FTZ R12, R12, UR19, R26 ;  /* 0x000000130c0c7c23 */ /* 0x000fe2000801001a */
[----:B------:R-:W-:Y:S02]  /*af20*/  FSEL R216, R14, -INF , !P1 ;  /* 0xff8000000ed87808 */ /* 0x000fe40004800000 */
[----:B------:R-:W-:Y:S02]  /*af30*/  I2FP.F32.S32 R13, R2 ;  /* 0x00000002000d7245 */ /* 0x000fe40000201400 */
[----:B------:R-:W-:Y:S02]  /*af40*/  FSEL R218, R15, -INF , !P0 ;  /* 0xff8000000fda7808 */ /* 0x000fe40004000000 */
[C---:B------:R-:W-:Y:S01]  /*af50*/  ISETP.GE.AND P1, PT, R2.reuse, R134, PT ;  /* 0x000000860200720c */ /* 0x040fe20003f26270 */
[C---:B------:R-:W-:Y:S01]  /*af60*/  FFMA.FTZ R14, R13.reuse, UR19, R25 ;  /* 0x000000130d0e7c23 */ /* 0x040fe20008010019 */
[----:B------:R-:W-:Y:S01]  /*af70*/  ISETP.GE.AND P0, PT, R2, R133, PT ;  /* 0x000000850200720c */ /* 0x000fe20003f06270 */
[----:B------:R-:W-:Y:S01]  /*af80*/  VIADD R2, R0, 0x10 ;  /* 0x0000001000027836 */ /* 0x000fe20000000000 */
[----:B------:R-:W-:Y:S01]  /*af90*/  FSEL R217, R12, -INF , !P2 ;  /* 0xff8000000cd97808 */ /* 0x000fe20005000000 */
[----:B------:R-:W-:Y:S01]  /*afa0*/  FFMA.FTZ R13, R13, UR19, R27 ;  /* 0x000000130d0d7c23 */ /* 0x000fe2000801001b */
[----:B------:R-:W-:Y:S01]  /*afb0*/  FSEL R206, R14, -INF , !P1 ;  /* 0xff8000000ece7808 */ /* 0x000fe20004800000 */
[----:B--2---:R-:W-:Y:S01]  /*afc0*/  HMMA.16816.F32 R24, R4, R184, R168 ;  /* 0x000000b80418723c */ /* 0x004fe200000018a8 */
[----:B------:R-:W-:-:S02]  /*afd0*/  I2FP.F32.S32 R12, R2 ;  /* 0x00000002000c7245 */ /* 0x000fc40000201400 */
[C---:B------:R-:W-:Y:S02]  /*afe0*/  ISETP.GE.AND P2, PT, R2.reuse, R134, PT ;  /* 0x000000860200720c */ /* 0x040fe40003f46270 */
[----:B------:R-:W-:Y:S01]  /*aff0*/  ISETP.GE.AND P1, PT, R2, R133, PT ;  /* 0x000000850200720c */ /* 0x000fe20003f26270 */
[----:B------:R-:W-:Y:S02]  /*b000*/  VIADD R2, R0, 0x11 ;  /* 0x0000001100027836 */ /* 0x000fe40000000000 */
[C---:B------:R-:W-:Y:S01]  /*b010*/  FFMA.FTZ R14, R12.reuse, UR19, R16 ;  /* 0x000000130c0e7c23 */ /* 0x040fe20008010010 */
[----:B------:R-:W-:Y:S01]  /*b020*/  FFMA.FTZ R15, R12, UR19, R18 ;  /* 0x000000130c0f7c23 */ /* 0x000fe20008010012 */
[----:B------:R-:W-:Y:S01]  /*b030*/  FSEL R196, R13, -INF , !P0 ;  /* 0xff8000000dc47808 */ /* 0x000fe20004000000 */
[----:B---3--:R-:W-:Y:S01]  /*b040*/  HMMA.16816.F32 R176, R8, R208, R176 ;  /* 0x000000d008b0723c */ /* 0x008fe200000018b0 */
[----:B------:R-:W-:Y:S02]  /*b050*/  I2FP.F32.S32 R12, R2 ;  /* 0x00000002000c7245 */ /* 0x000fe40000201400 */
[----:B------:R-:W-:-:S02]  /*b060*/  FSEL R205, R14, -INF , !P2 ;  /* 0xff8000000ecd7808 */ /* 0x000fc40005000000 */
[----:B------:R-:W-:Y:S01]  /*b070*/  ISETP.GE.AND P0, PT, R2, R134, PT ;  /* 0x000000860200720c */ /* 0x000fe20003f06270 */
[----:B------:R-:W-:Y:S01]  /*b080*/  FFMA.FTZ R14, R12, UR19, R17 ;  /* 0x000000130c0e7c23 */ /* 0x000fe20008010011 */
[----:B------:R-:W-:Y:S01]  /*b090*/  ISETP.GE.AND P2, PT, R2, R133, PT ;  /* 0x000000850200720c */ /* 0x000fe20003f46270 */
[----:B------:R-:W-:Y:S02]  /*b0a0*/  VIADD R2, R0, 0x18 ;  /* 0x0000001800027836 */ /* 0x000fe40000000000 */
[----:B------:R-:W-:Y:S01]  /*b0b0*/  FFMA.FTZ R12, R12, UR19, R19 ;  /* 0x000000130c0c7c23 */ /* 0x000fe20008010013 */
[----:B------:R-:W-:Y:S01]  /*b0c0*/  FSEL R203, R15, -INF , !P1 ;  /* 0xff8000000fcb7808 */ /* 0x000fe20004800000 */
[----:B------:R-:W-:Y:S01]  /*b0d0*/  HMMA.16816.F32 R16, R8, R210, R212 ;  /* 0x000000d20810723c */ /* 0x000fe200000018d4 */
[----:B------:R-:W-:Y:S02]  /*b0e0*/  FSEL R188, R14, -INF , !P0 ;  /* 0xff8000000ebc7808 */ /* 0x000fe40004000000 */
[----:B------:R-:W-:-:S02]  /*b0f0*/  I2FP.F32.S32 R13, R2 ;  /* 0x00000002000d7245 */ /* 0x000fc40000201400 */
[C---:B------:R-:W-:Y:S01]  /*b100*/  ISETP.GE.AND P1, PT, R2.reuse, R134, PT ;  /* 0x000000860200720c */ /* 0x040fe20003f26270 */
[----:B------:R-:W-:Y:S01]  /*b110*/  HMMA.16816.F32 R28, R4, R186, R180 ;  /* 0x000000ba041c723c */ /* 0x000fe200000018b4 */
[----:B------:R-:W-:Y:S01]  /*b120*/  ISETP.GE.AND P0, PT, R2, R133, PT ;  /* 0x000000850200720c */ /* 0x000fe20003f06270 */
[C---:B------:R-:W-:Y:S02]  /*b130*/  VIADD R2, R0.reuse, 0x19 ;  /* 0x0000001900027836 */ /* 0x040fe40000000000 */
[C---:B------:R-:W-:Y:S01]  /*b140*/  FFMA.FTZ R9, R13.reuse, UR19, R32 ;  /* 0x000000130d097c23 */ /* 0x040fe20008010020 */
[----:B------:R-:W-:Y:S02]  /*b150*/  VIADD R8, R0, 0x20 ;  /* 0x0000002000087836 */ /* 0x000fe40000000000 */
[----:B------:R-:W-:Y:S01]  /*b160*/  FFMA.FTZ R11, R13, UR19, R34 ;  /* 0x000000130d0b7c23 */ /* 0x000fe20008010022 */
[----:B------:R-:W-:Y:S02]  /*b170*/  FSEL R184, R12, -INF , !P2 ;  /* 0xff8000000cb87808 */ /* 0x000fe40005000000 */
[----:B------:R-:W-:-:S02]  /*b180*/  I2FP.F32.S32 R10, R2 ;  /* 0x00000002000a7245 */ /* 0x000fc40000201400 */
[----:B------:R-:W-:Y:S02]  /*b190*/  FSEL R185, R9, -INF , !P1 ;  /* 0xff80000009b97808 */ /* 0x000fe40004800000 */
[----:B------:R-:W-:Y:S01]  /*b1a0*/  I2FP.F32.S32 R9, R8 ;  /* 0x0000000800097245 */ /* 0x000fe20000201400 */
[----:B------:R-:W-:Y:S01]  /*b1b0*/  FFMA.FTZ R12, R10, UR19, R33 ;  /* 0x000000130a0c7c23 */ /* 0x000fe20008010021 */
[-C--:B------:R-:W-:Y:S01]  /*b1c0*/  ISETP.GE.AND P2, PT, R2, R134.reuse, PT ;  /* 0x000000860200720c */ /* 0x080fe20003f46270 */
[----:B------:R-:W-:Y:S01]  /*b1d0*/  FFMA.FTZ R10, R10, UR19, R35 ;  /* 0x000000130a0a7c23 */ /* 0x000fe20008010023 */
[----:B------:R-:W-:Y:S01]  /*b1e0*/  FSEL R182, R11, -INF , !P0 ;  /* 0xff8000000bb67808 */ /* 0x000fe20004000000 */
[C---:B------:R-:W-:Y:S01]  /*b1f0*/  FFMA.FTZ R11, R9.reuse, UR19, R24 ;  /* 0x00000013090b7c23 */ /* 0x040fe20008010018 */
        /* <DEDUP_REMOVED lines=8> */
[-C--:B------:R-:W-:Y:S01]  /*b280*/  ISETP.GE.AND P2, PT, R8, R133.reuse, PT ;  /* 0x000000850800720c */ /* 0x080fe20003f46270 */
[----:B------:R-:W-:Y:S01]  /*b290*/  HMMA.16816.F32 R12, R4, R172, R176 ;  /* 0x000000ac040c723c */ /* 0x000fe200000018b0 */
[----:B------:R-:W-:Y:S01]  /*b2a0*/  ISETP.GE.AND P1, PT, R2, R134, PT ;  /* 0x000000860200720c */ /* 0x000fe20003f26270 */
[----:B------:R-:W-:Y:S01]  /*b2b0*/  VIADD R8, R0, 0x29 ;  /* 0x0000002900087836 */ /* 0x000fe20000000000 */
[----:B------:R-:W-:Y:S02]  /*b2c0*/  I2FP.F32.S32 R10, R2 ;  /* 0x00000002000a7245 */ /* 0x000fe40000201400 */
[----:B------:R-:W-:Y:S01]  /*b2d0*/  ISETP.GE.AND P0, PT, R2, R133, PT ;  /* 0x000000850200720c */ /* 0x000fe20003f06270 */
[----:B------:R-:W-:Y:S01]  /*b2e0*/  VIADD R2, R0, 0x28 ;  /* 0x0000002800027836 */ /* 0x000fe20000000000 */
[----:B------:R-:W-:Y:S01]  /*b2f0*/  FSEL R179, R9, -INF , !P2 ;  /* 0xff80000009b37808 */ /* 0x000fe20005000000 */
[C---:B------:R-:W-:Y:S01]  /*b300*/  FFMA.FTZ R11, R10.reuse, UR19, R25 ;  /* 0x000000130a0b7c23 */ /* 0x040fe20008010019 */
[----:B------:R-:W-:Y:S01]  /*b310*/  FFMA.FTZ R6, R10, UR19, R27 ;  /* 0x000000130a067c23 */ /* 0x000fe2000801001b */
[----:B------:R-:W-:-:S02]  /*b320*/  I2FP.F32.S32 R4, R8 ;  /* 0x0000000800047245 */ /* 0x000fc40000201400 */
[----:B------:R-:W-:Y:S02]  /*b330*/  I2FP.F32.S32 R9, R2 ;  /* 0x0000000200097245 */ /* 0x000fe40000201400 */
[----:B------:R-:W-:Y:S02]  /*b340*/  FSEL R178, R11, -INF , !P1 ;  /* 0xff8000000bb27808 */ /* 0x000fe40004800000 */
[----:B------:R-:W-:Y:S01]  /*b350*/  FSEL R176, R6, -INF , !P0 ;  /* 0xff80000006b07808 */ /* 0x000fe20004000000 */
[C---:B------:R-:W-:Y:S01]  /*b360*/  FFMA.FTZ R5, R9.reuse, UR19, R30 ;  /* 0x0000001309057c23 */ /* 0x040fe2000801001e */
[-C--:B------:R-:W-:Y:S01]  /*b370*/  ISETP.GE.AND P2, PT, R2, R134.reuse, PT ;  /* 0x000000860200720c */ /* 0x080fe20003f46270 */
[----:B------:R-:W-:Y:S01]  /*b380*/  FFMA.FTZ R6, R4, UR19, R29 ;  /* 0x0000001304067c23 */ /* 0x000fe2000801001d */
[----:B------:R-:W-:Y:S01]  /*b390*/  ISETP.GE.AND P1, PT, R2, R133, PT ;  /* 0x000000850200720c */ /* 0x000fe20003f26270 */
[----:B------:R-:W-:Y:S01]  /*b3a0*/  VIADD R2, R0, 0x30 ;  /* 0x0000003000027836 */ /* 0x000fe20000000000 */
[----:B------:R-:W-:Y:S01]  /*b3b0*/  ISETP.GE.AND P0, PT, R8, R134, PT ;  /* 0x000000860800720c */ /* 0x000fe20003f06270 */
[----:B------:R-:W-:Y:S01]  /*b3c0*/  FFMA.FTZ R7, R9, UR19, R28 ;  /* 0x0000001309077c23 */ /* 0x000fe2000801001c */
[----:B------:R-:W-:-:S02]  /*b3d0*/  FSEL R174, R5, -INF , !P1 ;  /* 0xff80000005ae7808 */ /* 0x000fc40004800000 */
[----:B------:R-:W-:Y:S01]  /*b3e0*/  FSEL R172, R6, -INF , !P0 ;  /* 0xff80000006ac7808 */ /* 0x000fe20004000000 */
[----:B------:R-:W-:Y:S01]  /*b3f0*/  FFMA.FTZ R6, R4, UR19, R31 ;  /* 0x0000001304067c23 */ /* 0x000fe2000801001f */
[----:B------:R-:W-:Y:S01]  /*b400*/  I2FP.F32.S32 R5, R2 ;  /* 0x0000000200057245 */ /* 0x000fe20000201400 */
[----:B------:R-:W-:Y:S01]  /*b410*/  VIADD R4, R0, 0x31 ;  /* 0x0000003100047836 */ /* 0x000fe20000000000 */
[----:B------:R-:W-:Y:S02]  /*b420*/  FSEL R173, R7, -INF , !P2 ;  /* 0xff80000007ad7808 */ /* 0x000fe40005000000 */
[----:B------:R-:W-:Y:S01]  /*b430*/  ISETP.GE.AND P2, PT, R8, R133, PT ;  /* 0x000000850800720c */ /* 0x000fe20003f46270 */
[C---:B------:R-:W-:Y:S01]  /*b440*/  FFMA.FTZ R7, R5.reuse, UR19, R12 ;  /* 0x0000001305077c23 */ /* 0x040fe2000801000c */
[----:B------:R-:W-:Y:S01]  /*b450*/  FFMA.FTZ R8, R5, UR19, R14 ;  /* 0x0000001305087c23 */ /* 0x000fe2000801000e */
[----:B------:R-:W-:Y:S02]  /*b460*/  ISETP.GE.AND P1, PT, R2, R134, PT ;  /* 0x000000860200720c */ /* 0x000fe40003f26270 */
[----:B------:R-:W-:-:S02]  /*b470*/  I2FP.F32.S32 R5, R4 ;  /* 0x0000000400057245 */ /* 0x000fc40000201400 */
[-C--:B------:R-:W-:Y:S01]  /*b480*/  ISETP.GE.AND P0, PT, R2, R133.reuse, PT ;  /* 0x000000850200720c */ /* 0x080fe20003f06270 */
[----:B------:R-:W-:Y:S01]  /*b490*/  VIADD R2, R0, 0x38 ;  /* 0x0000003800027836 */ /* 0x000fe20000000000 */
[----:B------:R-:W-:Y:S01]  /*b4a0*/  FSEL R170, R7, -INF , !P1 ;  /* 0xff80000007aa7808 */ /* 0x000fe20004800000 */
[C---:B------:R-:W-:Y:S01]  /*b4b0*/  FFMA.FTZ R7, R5.reuse, UR19, R13 ;  /* 0x0000001305077c23 */ /* 0x040fe2000801000d */
[----:B------:R-:W-:Y:S01]  /*b4c0*/  FSEL R171, R6, -INF , !P2 ;  /* 0xff80000006ab7808 */ /* 0x000fe20005000000 */
[----:B------:R-:W-:Y:S01]  /*b4d0*/  FFMA.FTZ R5, R5, UR19, R15 ;  /* 0x0000001305057c23 */ /* 0x000fe2000801000f */
[C---:B------:R-:W-:Y:S02]  /*b4e0*/  ISETP.GE.AND P2, PT, R4.reuse, R134, PT ;  /* 0x000000860400720c */ /* 0x040fe40003f46270 */
[----:B------:R-:W-:Y:S02]  /*b4f0*/  ISETP.GE.AND P1, PT, R4, R133, PT ;  /* 0x000000850400720c */ /* 0x000fe40003f26270 */
[----:B------:R-:W-:-:S02]  /*b500*/  I2FP.F32.S32 R4, R2 ;  /* 0x0000000200047245 */ /* 0x000fc40000201400 */
[----:B------:R-:W-:Y:S02]  /*b510*/  FSEL R169, R8, -INF , !P0 ;  /* 0xff80000008a97808 */ /* 0x000fe40004000000 */
[----:B------:R-:W-:Y:S01]  /*b520*/  FSEL R135, R7, -INF , !P2 ;  /* 0xff80000007877808 */ /* 0x000fe20005000000 */
[----:B------:R-:W-:Y:S01]  /*b530*/  FFMA.FTZ R6, R4, UR19, R16 ;  /* 0x0000001304067c23 */ /* 0x000fe20008010010 */
[----:B------:R-:W-:Y:S01]  /*b540*/  ISETP.GE.AND P0, PT, R2, R134, PT ;  /* 0x000000860200720c */ /* 0x000fe20003f06270 */
[----:B------:R-:W-:Y:S01]  /*b550*/  FFMA.FTZ R7, R4, UR19, R18 ;  /* 0x0000001304077c23 */ /* 0x000fe20008010012 */
[----:B------:R-:W-:Y:S02]  /*b560*/  ISETP.GE.AND P2, PT, R2, R133, PT ;  /* 0x000000850200720c */ /* 0x000fe40003f46270 */
[----:B------:R-:W-:Y:S02]  /*b570*/  I2FP.F32.S32 R2, R0 ;  /* 0x0000000000027245 */ /* 0x000fe40000201400 */
[----:B------:R-:W-:-:S02]  /*b580*/  FSEL R35, R6, -INF , !P0 ;  /* 0xff80000006237808 */ /* 0x000fc40004000000 */
[----:B------:R-:W-:Y:S01]  /*b590*/  ISETP.GE.AND P0, PT, R0, R133, PT ;  /* 0x000000850000720c */ /* 0x000fe20003f06270 */
[C---:B------:R-:W-:Y:S01]  /*b5a0*/  FFMA.FTZ R4, R2.reuse, UR19, R226 ;  /* 0x0000001302047c23 */ /* 0x040fe200080100e2 */
[----:B------:R-:W-:Y:S01]  /*b5b0*/  FSEL R168, R5, -INF , !P1 ;  /* 0xff80000005a87808 */ /* 0x000fe20004800000 */
[----:B------:R-:W-:Y:S01]  /*b5c0*/  FFMA.FTZ R5, R2, UR19, R224 ;  /* 0x0000001302057c23 */ /* 0x000fe200080100e0 */
[C---:B------:R-:W-:Y:S01]  /*b5d0*/  ISETP.GE.AND P1, PT, R0.reuse, R134, PT ;  /* 0x000000860000720c */ /* 0x040fe20003f26270 */
[----:B------:R-:W-:Y:S01]  /*b5e0*/  VIADD R0, R0, 0x39 ;  /* 0x0000003900007836 */ /* 0x000fe20000000000 */
[----:B------:R-:W-:Y:S02]  /*b5f0*/  FSEL R31, R4, -INF , !P0 ;  /* 0xff800000041f7808 */ /* 0x000fe40004000000 */
[----:B------:R-:W-:Y:S02]  /*b600*/  PLOP3.LUT P0, PT, PT, PT, UP0, 0x80, 0x0 ;  /* 0x000000000000781c */ /* 0x000fe40003f0f008 */
[----:B------:R-:W-:-:S02]  /*b610*/  I2FP.F32.S32 R2, R0 ;  /* 0x0000000000027245 */ /* 0x000fc40000201400 */
        /* <DEDUP_REMOVED lines=9> */
[----:B------:R-:W2:Y:S01]  /*b6b0*/  LDL.64 R20, [R1+0x98] ;  /* 0x0000980001147983 */ /* 0x000ea20000100a00 */
[----:B------:R-:W1:Y:S03]  /*b6c0*/  @!P6 LDC.64 R6, c[0x0][0x218] ;  /* 0x00008600ff06eb82 */ /* 0x000e660000000a00 */
[----:B------:R-:W3:Y:S01]  /*b6d0*/  LDL.64 R236, [R1+0xa0] ;  /* 0x0000a00001ec7983 */ /* 0x000ee20000100a00 */
[----:B------:R-:W-:Y:S01]  /*b6e0*/  UIADD3 UR6, UR22, -0x3, URZ ;  /* 0xfffffffd16067890 */ /* 0x000fe2000fffe03f */
[----:B------:R-:W-:Y:S02]  /*b6f0*/  BSSY B0, `(.L_x_709) ;  /* 0x000008f000007945 */ /* 0x000fe40003800000 */
[----:B------:R4:W-:Y:S01]  /*b700*/  @P6 STS.128 [R202+0x8000], RZ ;  /* 0x008000ffca006388 */ /* 0x0009e20000000c00 */
[----:B------:R-:W5:Y:S01]  /*b710*/  @!P5 LDC.64 R8, c[0x0][0x218] ;  /* 0x00008600ff08db82 */ /* 0x000f620000000a00 */
[----:B------:R-:W-:Y:S01]  /*b720*/  USHF.R.S32.HI UR4, URZ, 0x1f, UR6 ;  /* 0x0000001f3f047899 */ /* 0x000fe20008011406 */
[----:B------:R-:W-:Y:S01]  /*b730*/  IMAD.U32 R0, RZ, RZ, UR6 ;  /* 0x00000006ff007e24 */ /* 0x000fe2000f8e00ff */
[----:B------:R-:W-:-:S04]  /*b740*/  UIMAD UR14, UR14, UR6, URZ ;  /* 0x000000060e0e72a4 */ /* 0x000fc8000f8e023f */
[----:B------:R-:W-:Y:S01]  /*b750*/  UIMAD UR4, UR4, UR15, UR14 ;  /* 0x0000000f040472a4 */ /* 0x000fe2000f8e020e */
        /* <DEDUP_REMOVED lines=8> */
[----:B--2---:R-:W-:-:S07]  /*b7e0*/  IMAD.MOV.U32 R5, RZ, RZ, R21 ;  /* 0x000000ffff057224 */ /* 0x004fce00078e0015 */
[----:B------:R-:W2:Y:S01]  /*b7f0*/  @!P5 LDC.64 R20, c[0x0][0x218] ;  /* 0x00008600ff14db82 */ /* 0x000ea20000000a00 */
[----:B---3--:R-:W-:-:S04]  /*b800*/  IMAD.MOV.U32 R4, RZ, RZ, R236 ;  /* 0x000000ffff047224 */ /* 0x008fc800078e00ec */
[----:B------:R-:W-:-:S04]  /*b810*/  IMAD.WIDE.U32 R4, R0, UR15, R4 ;  /* 0x0000000f00047c25 */ /* 0x000fc8000f8e0004 */
[----:B------:R-:W-:Y:S01]  /*b820*/  VIADD R0, R5, UR4 ;  /* 0x0000000405007c36 */ /* 0x000fe20008000000 */
        /* <DEDUP_REMOVED lines=33> */
[C---:B--2---:R-:W-:Y:S02]  /*ba40*/  @!P5 LEA R6, P1, R2.reuse, R20, 0x1 ;  /* 0x000000140206d211 */ /* 0x044fe400078208ff */
        /* <DEDUP_REMOVED lines=89> */
.L_x_710:
[----:B------:R-:W-:Y:S05]  /*bfe0*/  BSYNC B0 ;  /* 0x0000000000007941 */ /* 0x000fea0003800000 */
.L_x_709:
[----:B------:R-:W0:Y:S02]  /*bff0*/  LDGDEPBAR ;  /* 0x00000000000079af */ /* 0x000e240000000000 */
.L_x_708:
[----:B--2---:R-:W2:Y:S04]  /*c000*/  LDL R9, [R1+0xb0] ;  /* 0x0000b00001097983 */ /* 0x004ea80000100800 */
[----:B------:R-:W3:Y:S04]  /*c010*/  LDL R4, [R1+0xc0] ;  /* 0x0000c00001047983 */ /* 0x000ee80000100800 */
[----:B------:R-:W4:Y:S01]  /*c020*/  LDL R8, [R1+0xdc] ;  /* 0x0000dc0001087983 */ /* 0x000f220000100800 */
        /* <DEDUP_REMOVED lines=22> */
[----:B------:R-:W-:Y:S01]  /*c190*/  ULOP3.LUT UR4, UR4, UR37, URZ, 0x3c, !UPT ;  /* 0x0000002504047292 */ /* 0x000fe2000f8e3c3f */
[----:B------:R-:W-:Y:S01]  /*c1a0*/  FMNMX.FTZ R2, R185, R2, !PT ;  /* 0x00000002b9027209 */ /* 0x000fe20007810000 */
[----:B------:R-:W-:Y:S01]  /*c1b0*/  UIADD3 UR10, UR36, 0x1715609d, URZ ;  /* 0x1715609d240a7890 */ /* 0x000fe2000fffe03f */
        /* <DEDUP_REMOVED lines=18> */
[----:B------:R-:W-:Y:S02]  /*c2e0*/  FMNMX.FTZ R0, R179, R0, !PT ;  /* 0x00000000b3007209 */ /* 0x000fe40007810000 */
[----:B------:R-:W-:-:S02]  /*c2f0*/  FMNMX.FTZ R2, R135, R2, !PT ;  /* 0x0000000287027209 */ /* 0x000fc40007810000 */
[----:B------:R-:W-:Y:S02]  /*c300*/  FMNMX.FTZ R0, R176, R0, !PT ;  /* 0x00000000b0007209 */ /* 0x000fe40007810000 */
[----:B------:R-:W-:Y:S01]  /*c310*/  FMNMX.FTZ R2, R35, R2, !PT ;  /* 0x0000000223027209 */ /* 0x000fe20007810000 */
[----:B--2---:R-:W-:-:S05]  /*c320*/  IMAD.WIDE.U32 R220, R9, -0x326172a9, RZ ;  /* 0xcd9e8d5709dc7825 */ /* 0x004fca00078e00ff */
[----:B---3--:R-:W-:Y:S01]  /*c330*/  LOP3.LUT R4, R221, R4, RZ, 0x3c, !PT ;  /* 0x00000004dd047212 */ /* 0x008fe200078e3cff */
[----:B------:R-:W-:Y:S01]  /*c340*/  STL.64 [R1+0xd0], R220 ;  /* 0x0000d0dc01007387 */ /* 0x000fe20000100a00 */
[----:B----4-:R-:W-:-:S04]  /*c350*/  IMAD.WIDE.U32 R18, R8, -0x2daee0ad, RZ ;  /* 0xd2511f5308127825 */ /* 0x010fc800078e00ff */
        /* <DEDUP_REMOVED lines=9> */
[----:B------:R-:W2:Y:S01]  /*c3f0*/  SHFL.BFLY PT, R4, R0, 0x2, 0x1f ;  /* 0x0c401f0000047f89 */ /* 0x000ea200000e0000 */
[----:B------:R-:W-:Y:S01]  /*c400*/  IMAD.WIDE.U32 R26, R26, -0x326172a9, RZ ;  /* 0xcd9e8d571a1a7825 */ /* 0x000fe200078e00ff */
[----:B------:R-:W-:-:S02]  /*c410*/  FMNMX.FTZ R2, R169, R2, !PT ;  /* 0x00000002a9027209 */ /* 0x000fc40007810000 */
[----:B------:R-:W-:Y:S02]  /*c420*/  LOP3.LUT R9, R9, UR35, R220, 0x96, !PT ;  /* 0x0000002309097c12 */ /* 0x000fe4000f8e96dc */
[----:B------:R-:W-:Y:S02]  /*c430*/  FMNMX.FTZ R2, R168, R2, !PT ;  /* 0x00000002a8027209 */ /* 0x000fe40007810000 */
[----:B------:R-:W-:Y:S01]  /*c440*/  LOP3.LUT R12, R27, UR34, R8, 0x96, !PT ;  /* 0x000000221b0c7c12 */ /* 0x000fe2000f8e9608 */
[----:B------:R-:W-:Y:S01]  /*c450*/  IMAD.WIDE.U32 R8, R9, -0x2daee0ad, RZ ;  /* 0xd2511f5309087825 */ /* 0x000fe200078e00ff */
[----:B------:R-:W-:Y:S02]  /*c460*/  FMNMX.FTZ R2, R34, R2, !PT ;  /* 0x0000000222027209 */ /* 0x000fe40007810000 */
[----:B------:R-:W-:Y:S01]  /*c470*/  LOP3.LUT R177, R19, UR4, RZ, 0x3c, !PT ;  /* 0x0000000413b17c12 */ /* 0x000fe2000f8e3cff */
[----:B------:R-:W-:Y:S01]  /*c480*/  IMAD.WIDE.U32 R12, R12, -0x2daee0ad, RZ ;  /* 0xd2511f530c0c7825 */ /* 0x000fe200078e00ff */
[----:B------:R-:W-:Y:S01]  /*c490*/  FMNMX.FTZ R2, R33, R2, !PT ;  /* 0x0000000221027209 */ /* 0x000fe20007810000 */
[----:B------:R-:W-:Y:S01]  /*c4a0*/  UIADD3 UR4, UR37, 0x646e171e, URZ ;  /* 0x646e171e25047890 */ /* 0x000fe2000fffe03f */
[----:B------:R-:W-:-:S02]  /*c4b0*/  LOP3.LUT R14, R9, UR31, R208, 0x96, !PT ;  /* 0x0000001f090e7c12 */ /* 0x000fc4000f8e96d0 */
[----:B------:R-:W-:Y:S01]  /*c4c0*/  LOP3.LUT R16, R13, UR15, R8, 0x96, !PT ;  /* 0x0000000f0d107c12 */ /* 0x000fe2000f8e9608 */
[----:B------:R-:W3:Y:S02]  /*c4d0*/  SHFL.BFLY PT, R11, R2, 0x2, 0x1f ;  /* 0x0c401f00020b7f89 */ /* 0x000ee400000e0000 */
[----:B------:R-:W-:Y:S01]  /*c4e0*/  IMAD.WIDE.U32 R14, R14, -0x326172a9, RZ ;  /* 0xcd9e8d570e0e7825 */ /* 0x000fe200078e00ff */
[----:B--2---:R-:W-:-:S03]  /*c4f0*/  FMNMX.FTZ R4, R0, R4, !PT ;  /* 0x0000000400047209 */ /* 0x004fc60007810000 */
[----:B------:R-:W-:Y:S01]  /*c500*/  IMAD.WIDE.U32 R16, R16, -0x326172a9, RZ ;  /* 0xcd9e8d5710107825 */ /* 0x000fe200078e00ff */
[----:B------:R-:W-:Y:S01]  /*c510*/  LOP3.LUT R8, R15, UR30, R26, 0x96, !PT ;  /* 0x0000001e0f087c12 */ /* 0x000fe2000f8e961a */
[----:B------:R-:W2:Y:S03]  /*c520*/  SHFL.BFLY PT, R13, R4, 0x1, 0x1f ;  /* 0x0c201f00040d7f89 */ /* 0x000ea600000e0000 */
[----:B------:R-:W-:Y:S01]  /*c530*/  LOP3.LUT R20, R17, UR14, R14, 0x96, !PT ;  /* 0x0000000e11147c12 */ /* 0x000fe2000f8e960e */
[----:B------:R-:W-:-:S04]  /*c540*/  IMAD.WIDE.U32 R8, R8, -0x2daee0ad, RZ ;  /* 0xd2511f5308087825 */ /* 0x000fc800078e00ff */
[----:B------:R-:W-:Y:S01]  /*c550*/  IMAD.WIDE.U32 R20, R20, -0x2daee0ad, RZ ;  /* 0xd2511f5314147825 */ /* 0x000fe200078e00ff */
[----:B------:R-:W-:-:S04]  /*c560*/  LOP3.LUT R18, R9, UR11, R12, 0x96, !PT ;  /* 0x0000000b09127c12 */ /* 0x000fc8000f8e960c */
[----:B------:R-:W-:Y:S01]  /*c570*/  LOP3.LUT R8, R21, UR7, R8, 0x96, !PT ;  /* 0x0000000715087c12 */ /* 0x000fe2000f8e9608 */
[----:B------:R-:W-:Y:S01]  /*c580*/  IMAD.WIDE.U32 R18, R18, -0x326172a9, RZ ;  /* 0xcd9e8d5712127825 */ /* 0x000fe200078e00ff */
[----:B---3--:R-:W-:-:S03]  /*c590*/  FMNMX.FTZ R0, R2, R11, !PT ;  /* 0x0000000b02007209 */ /* 0x008fc60007810000 */
[----:B------:R-:W-:-:S03]  /*c5a0*/  IMAD.WIDE.U32 R8, R8, -0x326172a9, RZ ;  /* 0xcd9e8d5708087825 */ /* 0x000fc600078e00ff */
[----:B------:R-:W-:Y:S02]  /*c5b0*/  LOP3.LUT R28, R8, 0xffff, RZ, 0xc0, !PT ;  /* 0x0000ffff081c7812 */ /* 0x000fe400078ec0ff */
[----:B------:R-:W-:Y:S02]  /*c5c0*/  LOP3.LUT R11, R9, UR6, R18, 0x96, !PT ;  /* 0x00000006090b7c12 */ /* 0x000fe4000f8e9612 */
[----:B------:R-:W3:Y:S01]  /*c5d0*/  SHFL.BFLY PT, R9, R0, 0x1, 0x1f ;  /* 0x0c201f0000097f89 */ /* 0x000ee200000e0000 */
[----:B--2---:R-:W-:Y:S02]  /*c5e0*/  FMNMX.FTZ R250, R4, R13, !PT ;  /* 0x0000000d04fa7209 */ /* 0x004fe40007810000 */
[----:B------:R-:W-:Y:S02]  /*c5f0*/  LOP3.LUT R12, R8, 0xff, RZ, 0xc0, !PT ;  /* 0x000000ff080c7812 */ /* 0x000fe400078ec0ff */
[C---:B------:R-:W-:Y:S01]  /*c600*/  FSETP.NEU.FTZ.AND P5, PT, R250.reuse, -INF , PT ;  /* 0xff800000fa00780b */ /* 0x040fe20003fbd000 */
[----:B------:R-:W-:Y:S01]  /*c610*/  FMUL.FTZ R4, R250, UR8 ;  /* 0x00000008fa047c20 */ /* 0x000fe20008410000 */
[----:B------:R-:W-:-:S02]  /*c620*/  SHF.R.U32.HI R133, RZ, 0x10, R8 ;  /* 0x00000010ff857819 */ /* 0x000fc40000011608 */
[----:B------:R-:W-:Y:S02]  /*c630*/  SHF.R.U32.HI R2, RZ, 0x18, R8 ;  /* 0x00000018ff027819 */ /* 0x000fe40000011608 */
[----:B------:R-:W-:Y:S02]  /*c640*/  FSEL R4, R4, RZ, P5 ;  /* 0x000000ff04047208 */ /* 0x000fe40002800000 */
[----:B------:R-:W-:Y:S02]  /*c650*/  ISETP.LE.U32.AND P4, PT, R12, UR5, PT ;  /* 0x000000050c007c0c */ /* 0x000fe4000bf83070 */
[----:B------:R-:W-:Y:S01]  /*c660*/  ISETP.LE.U32.AND P3, PT, R2, UR5, PT ;  /* 0x0000000502007c0c */ /* 0x000fe2000bf63070 */
[----:B------:R-:W-:Y:S01]  /*c670*/  FFMA.FTZ R8, R30, UR8, -R4 ;  /* 0x000000081e087c23 */ /* 0x000fe20008010804 */
[----:B------:R-:W-:-:S03]  /*c680*/  LOP3.LUT R2, R11, 0xffff, RZ, 0xc0, !PT ;  /* 0x0000ffff0b027812 */ /* 0x000fc600078ec0ff */
[----:B------:R2:W-:Y:S01]  /*c690*/  MUFU.EX2 R209, R8 ;  /* 0x0000000800d17308 */ /* 0x0005e20000000800 */
[----:B------:R-:W-:Y:S02]  /*c6a0*/  SHF.R.U32.HI R2, RZ, 0x8, R2 ;  /* 0x00000008ff027819 */ /* 0x000fe40000011602 */
[----:B---3--:R-:W-:Y:S01]  /*c6b0*/  FMNMX.FTZ R248, R0, R9, !PT ;  /* 0x0000000900f87209 */ /* 0x008fe20007810000 */
[----:B------:R-:W-:Y:S01]  /*c6c0*/  FFMA.FTZ R0, R207, UR8, -R4 ;  /* 0x00000008cf007c23 */ /* 0x000fe20008010804 */
[----:B------:R-:W-:Y:S02]  /*c6d0*/  LOP3.LUT R2, R2, 0xffff, RZ, 0xc0, !PT ;  /* 0x0000ffff02027812 */ /* 0x000fe400078ec0ff */
[C---:B------:R-:W-:Y:S01]  /*c6e0*/  FSETP.NEU.FTZ.AND P6, PT, R248.reuse, -INF , PT ;  /* 0xff800000f800780b */ /* 0x040fe20003fdd000 */
[----:B------:R3:W4:Y:S01]  /*c6f0*/  MUFU.EX2 R212, R0 ;  /* 0x0000000000d47308 */ /* 0x0007220000000800 */
[----:B------:R-:W-:Y:S01]  /*c700*/  FMUL.FTZ R12, R248, UR8 ;  /* 0x00000008f80c7c20 */ /* 0x000fe20008410000 */
[----:B------:R-:W-:-:S02]  /*c710*/  ISETP.LE.U32.AND P2, PT, R2, UR5, PT ;  /* 0x0000000502007c0c */ /* 0x000fc4000bf43070 */
[----:B--2---:R-:W-:-:S05]  /*c720*/  LOP3.LUT R8, R19, UR10, R16, 0x96, !PT ;  /* 0x0000000a13087c12 */ /* 0x004fca000f8e9610 */
[----:B------:R-:W-:Y:S01]  /*c730*/  IMAD.WIDE.U32 R8, R8, -0x2daee0ad, RZ ;  /* 0xd2511f5308087825 */ /* 0x000fe200078e00ff */
[----:B---3--:R-:W-:Y:S02]  /*c740*/  LOP3.LUT R0, R11, 0xff, RZ, 0xc0, !PT ;  /* 0x000000ff0b007812 */ /* 0x008fe400078ec0ff */
[----:B------:R-:W-:Y:S02]  /*c750*/  LOP3.LUT R13, R8, 0xff, RZ, 0xc0, !PT ;  /* 0x000000ff080d7812 */ /* 0x000fe400078ec0ff */
[----:B------:R-:W-:Y:S02]  /*c760*/  ISETP.LE.U32.AND P1, PT, R0, UR5, PT ;  /* 0x0000000500007c0c */ /* 0x000fe4000bf23070 */
[----:B------:R-:W-:Y:S02]  /*c770*/  FSEL R0, R12, RZ, P6 ;  /* 0x000000ff0c007208 */ /* 0x000fe40003000000 */
[----:B------:R-:W-:Y:S02]  /*c780*/  LOP3.LUT R30, R8, 0xffff, RZ, 0xc0, !PT ;  /* 0x0000ffff081e7812 */ /* 0x000fe400078ec0ff */
[----:B------:R-:W-:Y:S01]  /*c790*/  SHF.R.U32.HI R29, RZ, 0x10, R8 ;  /* 0x00000010ff1d7819 */ /* 0x000fe20000011608 */
[----:B------:R-:W-:Y:S01]  /*c7a0*/  FFMA.FTZ R171, R171, UR8, -R0 ;  /* 0x00000008abab7c23 */ /* 0x000fe20008010800 */
[----:B------:R-:W-:Y:S01]  /*c7b0*/  SHF.R.U32.HI R12, RZ, 0x18, R8 ;  /* 0x00000018ff0c7819 */ /* 0x000fe20000011608 */
[----:B------:R-:W-:Y:S01]  /*c7c0*/  FFMA.FTZ R8, R31, UR8, -R0 ;  /* 0x000000081f087c23 */ /* 0x000fe20008010800 */
[----:B----4-:R-:W-:-:S02]  /*c7d0*/  F2FP.F16.F32.PACK_AB R21, R212, R209 ;  /* 0x000000d1d415723e */ /* 0x010fc400000000ff */
[--C-:B------:R-:W-:Y:S01]  /*c7e0*/  LOP3.LUT R2, R9, UR4, R20.reuse, 0x96, !PT ;  /* 0x0000000409027c12 */ /* 0x100fe2000f8e9614 */
[----:B------:R2:W-:Y:S01]  /*c7f0*/  MUFU.EX2 R207, R8 ;  /* 0x0000000800cf7308 */ /* 0x0005e20000000800 */
[----:B------:R-:W-:Y:S01]  /*c800*/  PRMT R20, R21, 0x7632, R20 ;  /* 0x0000763215147816 */ /* 0x000fe20000000014 */
[----:B------:R-:W-:Y:S02]  /*c810*/  @!P1 HADD2 R25, -R21.H0_H0, -RZ.H0_H0 ;  /* 0xa00000ff15199230 */ /* 0x000fe40000000900 */
[----:B------:R-:W-:Y:S01]  /*c820*/  FFMA.FTZ R9, R217, UR8, -R0 ;  /* 0x00000008d9097c23 */ /* 0x000fe20008010800 */
[----:B------:R-:W-:Y:S01]  /*c830*/  PRMT R213, R21, 0x5410, R20 ;  /* 0x0000541015d57816 */ /* 0x000fe20000000014 */
[----:B------:R-:W-:Y:S01]  /*c840*/  @!P2 HADD2 R24, -R20.H0_H0, -RZ.H0_H0 ;  /* 0xa00000ff1418a230 */ /* 0x000fe20000000900 */
[----:B------:R-:W-:Y:S01]  /*c850*/  @!P1 PRMT R21, R25, 0x5410, RZ ;  /* 0x0000541019159816 */ /* 0x000fe200000000ff */
[----:B------:R3:W-:Y:S03]  /*c860*/  MUFU.EX2 R249, R9 ;  /* 0x0000000900f97308 */ /* 0x0007e60000000800 */
[----:B------:R-:W-:Y:S01]  /*c870*/  @!P2 PRMT R20, R24, 0x5410, RZ ;  /* 0x000054101814a816 */ /* 0x000fe200000000ff */
[----:B--2---:R-:W-:-:S04]  /*c880*/  FFMA.FTZ R8, R216, UR8, -R0 ;  /* 0x00000008d8087c23 */ /* 0x004fc80008010800 */
[----:B------:R2:W4:Y:S01]  /*c890*/  MUFU.EX2 R252, R8 ;  /* 0x0000000800fc7308 */ /* 0x0005220000000800 */
[----:B---3--:R-:W-:-:S07]  /*c8a0*/  FFMA.FTZ R9, R196, UR8, -R0 ;  /* 0x00000008c4097c23 */ /* 0x008fce0008010800 */
[----:B------:R-:W3:Y:S01]  /*c8b0*/  MUFU.EX2 R214, R9 ;  /* 0x0000000900d67308 */ /* 0x000ee20000000800 */
[--C-:B--2---:R-:W-:Y:S02]  /*c8c0*/  SHF.R.U32.HI R8, RZ, 0x10, R11.reuse ;  /* 0x00000010ff087819 */ /* 0x104fe4000001160b */
[----:B------:R-:W-:Y:S02]  /*c8d0*/  SHF.R.U32.HI R11, RZ, 0x18, R11 ;  /* 0x00000018ff0b7819 */ /* 0x000fe4000001160b */
[----:B------:R-:W-:Y:S02]  /*c8e0*/  LOP3.LUT R8, R8, 0xff, RZ, 0xc0, !PT ;  /* 0x000000ff08087812 */ /* 0x000fe400078ec0ff */
[----:B----4-:R-:W-:Y:S02]  /*c8f0*/  F2FP.F16.F32.PACK_AB R24, R252, R207 ;  /* 0x000000cffc18723e */ /* 0x010fe400000000ff */
[----:B------:R-:W-:Y:S01]  /*c900*/  ISETP.LE.U32.AND P1, PT, R8, UR5, PT ;  /* 0x0000000508007c0c */ /* 0x000fe2000bf23070 */
[----:B------:R-:W-:Y:S01]  /*c910*/  FFMA.FTZ R8, R218, UR8, -R4 ;  /* 0x00000008da087c23 */ /* 0x000fe20008010804 */
[----:B------:R-:W-:-:S02]  /*c920*/  ISETP.LE.U32.AND P2, PT, R11, UR5, PT ;  /* 0x000000050b007c0c */ /* 0x000fc4000bf43070 */
[----:B------:R-:W-:Y:S01]  /*c930*/  PRMT R25, R24, 0x7632, R25 ;  /* 0x0000763218197816 */ /* 0x000fe20000000019 */
[----:B------:R2:W-:Y:S01]  /*c940*/  MUFU.EX2 R251, R8 ;  /* 0x0000000800fb7308 */ /* 0x0005e20000000800 */
[----:B---3--:R-:W-:Y:S02]  /*c950*/  F2FP.F16.F32.PACK_AB R9, R214, R249 ;  /* 0x000000f9d609723e */ /* 0x008fe400000000ff */
[----:B------:R-:W-:Y:S02]  /*c960*/  PRMT R189, R24, 0x5410, R25 ;  /* 0x0000541018bd7816 */ /* 0x000fe40000000019 */
[C---:B------:R-:W-:Y:S02]  /*c970*/  PRMT R200, R9.reuse, 0x7610, R200 ;  /* 0x0000761009c87816 */ /* 0x040fe400000000c8 */
[----:B------:R-:W-:Y:S01]  /*c980*/  PRMT R199, R9, 0x7632, R199 ;  /* 0x0000763209c77816 */ /* 0x000fe200000000c7 */
[----:B------:R-:W-:Y:S02]  /*c990*/  @!P1 HADD2 R175, -R24.H0_H0, -RZ.H0_H0 ;  /* 0xa00000ff18af9230 */ /* 0x000fe40000000900 */
[--C-:B------:R-:W-:Y:S01]  /*c9a0*/  FFMA.FTZ R9, R188, UR8, -R4.reuse ;  /* 0x00000008bc097c23 */ /* 0x100fe20008010804 */
[----:B------:R-:W-:Y:S01]  /*c9b0*/  @!P2 HADD2 R187, -R25.H0_H0, -RZ.H0_H0 ;  /* 0xa00000ff19bba230 */ /* 0x000fe20000000900 */
[----:B------:R-:W-:Y:S01]  /*c9c0*/  PRMT R210, R200, 0x5410, R199 ;  /* 0x00005410c8d27816 */ /* 0x000fe200000000c7 */
[----:B------:R-:W-:Y:S01]  /*c9d0*/  @!P3 HADD2 R186, -R199.H0_H0, -RZ.H0_H0 ;  /* 0xa00000ffc7bab230 */ /* 0x000fe20000000900 */
[----:B------:R-:W-:Y:S01]  /*c9e0*/  @!P1 PRMT R24, R175, 0x5410, RZ ;  /* 0x00005410af189816 */ /* 0x000fe200000000ff */
[--C-:B------:R-:W-:Y:S01]  /*c9f0*/  FFMA.FTZ R175, R173, UR8, -R4.reuse ;  /* 0x00000008adaf7c23 */ /* 0x100fe20008010804 */
[----:B------:R-:W-:Y:S01]  /*ca00*/  @!P2 PRMT R25, R187, 0x5410, RZ ;  /* 0x00005410bb19a816 */ /* 0x000fe200000000ff */
[--C-:B------:R-:W-:Y:S01]  /*ca10*/  FFMA.FTZ R173, R172, UR8, -R4.reuse ;  /* 0x00000008acad7c23 */ /* 0x100fe20008010804 */
[----:B--2---:R-:W-:Y:S01]  /*ca20*/  FFMA.FTZ R8, R206, UR8, -R4 ;  /* 0x00000008ce087c23 */ /* 0x004fe20008010804 */
[----:B------:R-:W-:Y:S01]  /*ca30*/  MUFU.EX2 R187, R9 ;  /* 0x0000000900bb7308 */ /* 0x000fe20000000800 */
[----:B------:R-:W-:Y:S01]  /*ca40*/  @!P3 PRMT R199, R186, 0x5410, RZ ;  /* 0x00005410bac7b816 */ /* 0x000fe200000000ff */
[--C-:B------:R-:W-:Y:S01]  /*ca50*/  FFMA.FTZ R172, R174, UR8, -R0.reuse ;  /* 0x00000008aeac7c23 */ /* 0x100fe20008010800 */
[----:B------:R-:W-:Y:S01]  /*ca60*/  FSEL R11, R250, RZ, P5 ;  /* 0x000000fffa0b7208 */ /* 0x000fe20002800000 */
[----:B------:R-:W-:-:S04]  /*ca70*/  FFMA.FTZ R174, R169, UR8, -R0 ;  /* 0x00000008a9ae7c23 */ /* 0x000fc80008010800 */
[----:B------:R2:W3:Y:S02]  /*ca80*/  MUFU.EX2 R215, R8 ;  /* 0x0000000800d77308 */ /* 0x0004e40000000800 */
[----:B--2---:R-:W-:-:S04]  /*ca90*/  SHF.R.U32.HI R8, RZ, 0x8, R28 ;  /* 0x00000008ff087819 */ /* 0x004fc8000001161c */
[----:B------:R-:W-:-:S04]  /*caa0*/  LOP3.LUT R8, R8, 0xffff, RZ, 0xc0, !PT ;  /* 0x0000ffff08087812 */ /* 0x000fc800078ec0ff */
[----:B------:R-:W-:Y:S02]  /*cab0*/  ISETP.LE.U32.AND P1, PT, R8, UR5, PT ;  /* 0x0000000508007c0c */ /* 0x000fe4000bf23070 */
[----:B---3--:R-:W-:-:S04]  /*cac0*/  F2FP.F16.F32.PACK_AB R8, R215, R251 ;  /* 0x000000fbd708723e */ /* 0x008fc800000000ff */
[C---:B------:R-:W-:Y:S02]  /*cad0*/  PRMT R198, R8.reuse, 0x7610, R198 ;  /* 0x0000761008c67816 */ /* 0x040fe400000000c6 */
[----:B------:R-:W-:Y:S02]  /*cae0*/  PRMT R197, R8, 0x7632, R197 ;  /* 0x0000763208c57816 */ /* 0x000fe400000000c5 */
[----:B------:R-:W-:Y:S01]  /*caf0*/  LOP3.LUT R8, R133, 0xff, RZ, 0xc0, !PT ;  /* 0x000000ff85087812 */ /* 0x000fe200078ec0ff */
[----:B------:R-:W-:Y:S01]  /*cb00*/  @!P4 HADD2 R134, -R198.H0_H0, -RZ.H0_H0 ;  /* 0xa00000ffc686c230 */ /* 0x000fe20000000900 */
[----:B------:R-:W-:Y:S01]  /*cb10*/  PRMT R211, R198, 0x5410, R197 ;  /* 0x00005410c6d37816 */ /* 0x000fe200000000c5 */
[----:B------:R-:W-:Y:S01]  /*cb20*/  @!P1 HADD2 R31, -R197.H0_H0, -RZ.H0_H0 ;  /* 0xa00000ffc51f9230 */ /* 0x000fe20000000900 */
[----:B------:R-:W-:Y:S01]  /*cb30*/  ISETP.LE.U32.AND P2, PT, R8, UR5, PT ;  /* 0x0000000508007c0c */ /* 0x000fe2000bf43070 */
[----:B------:R-:W-:Y:S01]  /*cb40*/  FFMA.FTZ R8, R205, UR8, -R4 ;  /* 0x00000008cd087c23 */ /* 0x000fe20008010804 */
[----:B------:R-:W-:Y:S01]  /*cb50*/  @!P4 PRMT R198, R134, 0x5410, RZ ;  /* 0x0000541086c6c816 */ /* 0x000fe200000000ff */
[--C-:B------:R-:W-:Y:S01]  /*cb60*/  FFMA.FTZ R134, R179, UR8, -R0.reuse ;  /* 0x00000008b3867c23 */ /* 0x100fe20008010800 */
[----:B------:R-:W-:Y:S01]  /*cb70*/  ISETP.LE.U32.AND P4, PT, R13, UR5, PT ;  /* 0x000000050d007c0c */ /* 0x000fe2000bf83070 */
[----:B------:R-:W-:Y:S01]  /*cb80*/  FFMA.FTZ R179, R33, UR8, -R0 ;  /* 0x0000000821b37c23 */ /* 0x000fe20008010800 */
[----:B------:R2:W3:Y:S01]  /*cb90*/  MUFU.EX2 R13, R8 ;  /* 0x00000008000d7308 */ /* 0x0004e20000000800 */
[----:B------:R-:W-:Y:S01]  /*cba0*/  @!P1 PRMT R197, R31, 0x5410, RZ ;  /* 0x000054101fc59816 */ /* 0x000fe200000000ff */
[----:B------:R-:W-:Y:S01]  /*cbb0*/  STL [R1+0x80], R198 ;  /* 0x000080c601007387 */ /* 0x000fe20000100800 */
[----:B------:R-:W-:-:S03]  /*cbc0*/  ISETP.LE.U32.AND P1, PT, R12, UR5, PT ;  /* 0x000000050c007c0c */ /* 0x000fc6000bf23070 */
[----:B------:R-:W-:Y:S01]  /*cbd0*/  STL [R1+0x7c], R197 ;  /* 0x00007cc501007387 */ /* 0x000fe20000100800 */
[----:B------:R-:W-:-:S05]  /*cbe0*/  @!P2 HADD2 R196, -R200.H0_H0, -RZ.H0_H0 ;  /* 0xa00000ffc8c4a230 */ /* 0x000fca0000000900 */
[----:B------:R-:W-:Y:S02]  /*cbf0*/  @!P2 PRMT R200, R196, 0x5410, RZ ;  /* 0x00005410c4c8a816 */ /* 0x000fe400000000ff */
[----:B--2---:R-:W-:-:S03]  /*cc00*/  LOP3.LUT R8, R2, 0xffff, RZ, 0xc0, !PT ;  /* 0x0000ffff02087812 */ /* 0x004fc600078ec0ff */
[----:B------:R-:W-:Y:S01]  /*cc10*/  STL [R1+0x10c], R200 ;  /* 0x00010cc801007387 */ /* 0x000fe20000100800 */
[----:B---3--:R-:W-:Y:S02]  /*cc20*/  F2FP.F16.F32.PACK_AB R9, R187, R13 ;  /* 0x0000000dbb09723e */ /* 0x008fe400000000ff */
[----:B------:R-:W-:Y:S01]  /*cc30*/  SHF.R.U32.HI R8, RZ, 0x8, R8 ;  /* 0x00000008ff087819 */ /* 0x000fe20000011608 */
[----:B------:R2:W-:Y:S01]  /*cc40*/  STL [R1+0x110], R199 ;  /* 0x000110c701007387 */ /* 0x0005e20000100800 */
[C---:B------:R-:W-:Y:S02]  /*cc50*/  PRMT R195, R9.reuse, 0x7610, R195 ;  /* 0x0000761009c37816 */ /* 0x040fe400000000c3 */
[----:B------:R-:W-:Y:S01]  /*cc60*/  LOP3.LUT R8, R8, 0xffff, RZ, 0xc0, !PT ;  /* 0x0000ffff08087812 */ /* 0x000fe200078ec0ff */
[----:B------:R-:W-:Y:S01]  /*cc70*/  STL [R1+0x114], R250 ;  /* 0x000114fa01007387 */ /* 0x000fe20000100800 */
[----:B------:R-:W-:Y:S02]  /*cc80*/  PRMT R194, R9, 0x7632, R194 ;  /* 0x0000763209c27816 */ /* 0x000fe400000000c2 */
[----:B------:R-:W-:-:S02]  /*cc90*/  ISETP.LE.U32.AND P2, PT, R8, UR5, PT ;  /* 0x0000000508007c0c */ /* 0x000fc4000bf43070 */
[----:B------:R-:W-:-:S04]  /*cca0*/  LOP3.LUT R8, R2, 0xff, RZ, 0xc0, !PT ;  /* 0x000000ff02087812 */ /* 0x000fc800078ec0ff */
[----:B------:R-:W-:Y:S02]  /*ccb0*/  ISETP.LE.U32.AND P3, PT, R8, UR5, PT ;  /* 0x0000000508007c0c */ /* 0x000fe4000bf63070 */
[--C-:B------:R-:W-:Y:S02]  /*ccc0*/  SHF.R.U32.HI R8, RZ, 0x18, R2.reuse ;  /* 0x00000018ff087819 */ /* 0x100fe40000011602 */
[----:B------:R-:W-:Y:S02]  /*ccd0*/  SHF.R.U32.HI R2, RZ, 0x10, R2 ;  /* 0x00000010ff027819 */ /* 0x000fe40000011602 */
[----:B------:R-:W-:Y:S01]  /*cce0*/  ISETP.LE.U32.AND P5, PT, R8, UR5, PT ;  /* 0x0000000508007c0c */ /* 0x000fe2000bfa3070 */
[----:B------:R-:W-:Y:S01]  /*ccf0*/  FFMA.FTZ R8, R203, UR8, -R0 ;  /* 0x00000008cb087c23 */ /* 0x000fe20008010800 */
[----:B------:R-:W-:-:S03]  /*cd00*/  LOP3.LUT R2, R2, 0xff, RZ, 0xc0, !PT ;  /* 0x000000ff02027812 */ /* 0x000fc600078ec0ff */
[----:B------:R3:W-:Y:S02]  /*cd10*/  MUFU.EX2 R28, R8 ;  /* 0x00000008001c7308 */ /* 0x0007e40000000800 */
[----:B------:R-:W-:Y:S02]  /*cd20*/  @!P3 HADD2 R188, -R195.H0_H0, -RZ.H0_H0 ;  /* 0xa00000ffc3bcb230 */ /* 0x000fe40000000900 */
[----:B---3--:R-:W-:Y:S01]  /*cd30*/  FFMA.FTZ R8, R184, UR8, -R0 ;  /* 0x00000008b8087c23 */ /* 0x008fe20008010800 */
[----:B------:R-:W-:-:S03]  /*cd40*/  @!P2 HADD2 R184, -R194.H0_H0, -RZ.H0_H0 ;  /* 0xa00000ffc2b8a230 */ /* 0x000fc60000000900 */
[----:B--2---:R2:W3:Y:S02]  /*cd50*/  MUFU.EX2 R199, R8 ;  /* 0x0000000800c77308 */ /* 0x0044e40000000800 */
[----:B--2---:R-:W-:Y:S02]  /*cd60*/  PRMT R8, R195, 0x5410, R194 ;  /* 0x00005410c3087816 */ /* 0x004fe400000000c2 */
[----:B------:R-:W-:Y:S01]  /*cd70*/  @!P3 PRMT R195, R188, 0x5410, RZ ;  /* 0x00005410bcc3b816 */ /* 0x000fe200000000ff */
[----:B------:R-:W-:Y:S01]  /*cd80*/  FFMA.FTZ R188, R35, UR8, -R4 ;  /* 0x0000000823bc7c23 */ /* 0x000fe20008010804 */
[----:B------:R-:W-:Y:S02]  /*cd90*/  ISETP.LE.U32.AND P3, PT, R2, UR5, PT ;  /* 0x0000000502007c0c */ /* 0x000fe4000bf63070 */
[----:B------:R-:W-:Y:S01]  /*cda0*/  LOP3.LUT R2, R29, 0xff, RZ, 0xc0, !PT ;  /* 0x000000ff1d027812 */ /* 0x000fe200078ec0ff */
[----:B------:R-:W-:Y:S01]  /*cdb0*/  STL [R1+0x118], R195 ;  /* 0x000118c301007387 */ /* 0x000fe20000100800 */
[----:B------:R-:W-:-:S02]  /*cdc0*/  @!P2 PRMT R194, R184, 0x5410, RZ ;  /* 0x00005410b8c2a816 */ /* 0x000fc400000000ff */
[----:B------:R-:W-:Y:S01]  /*cdd0*/  ISETP.LE.U32.AND P2, PT, R2, UR5, PT ;  /* 0x0000000502007c0c */ /* 0x000fe2000bf43070 */
[----:B------:R2:W-:Y:S01]  /*cde0*/  STL [R1+0xac], R8 ;  /* 0x0000ac0801007387 */ /* 0x0005e20000100800 */
[----:B---3--:R-:W-:-:S03]  /*cdf0*/  F2FP.F16.F32.PACK_AB R2, R199, R28 ;  /* 0x0000001cc702723e */ /* 0x008fc600000000ff */
[----:B------:R-:W-:Y:S01]  /*ce00*/  STL [R1+0x11c], R194 ;  /* 0x00011cc201007387 */ /* 0x000fe20000100800 */
[C---:B------:R-:W-:Y:S02]  /*ce10*/  PRMT R133, R2.reuse, 0x7610, R133 ;  /* 0x0000761002857816 */ /* 0x040fe40000000085 */
[----:B------:R-:W-:Y:S01]  /*ce20*/  PRMT R12, R2, 0x7632, R12 ;  /* 0x00007632020c7816 */ /* 0x000fe2000000000c */
[----:B------:R-:W-:Y:S01]  /*ce30*/  STL [R1+0x120], R199 ;  /* 0x000120c701007387 */ /* 0x000fe20000100800 */
[----:B------:R-:W-:Y:S01]  /*ce40*/  SHF.R.U32.HI R2, RZ, 0x8, R30 ;  /* 0x00000008ff027819 */ /* 0x000fe2000001161e */
[----:B------:R-:W-:-:S03]  /*ce50*/  @!P3 HADD2 R203, -R133.H0_H0, -RZ.H0_H0 ;  /* 0xa00000ff85cbb230 */ /* 0x000fc60000000900 */
[----:B------:R-:W-:Y:S01]  /*ce60*/  LOP3.LUT R2, R2, 0xffff, RZ, 0xc0, !PT ;  /* 0x0000ffff02027812 */ /* 0x000fe200078ec0ff */
[----:B--2---:R-:W-:-:S04]  /*ce70*/  FFMA.FTZ R8, R185, UR8, -R4 ;  /* 0x00000008b9087c23 */ /* 0x004fc80008010804 */
[----:B------:R2:W3:Y:S02]  /*ce80*/  MUFU.EX2 R31, R8 ;  /* 0x00000008001f7308 */ /* 0x0004e40000000800 */
[--C-:B--2---:R-:W-:Y:S01]  /*ce90*/  FFMA.FTZ R8, R180, UR8, -R4.reuse ;  /* 0x00000008b4087c23 */ /* 0x104fe20008010804 */
[----:B---3--:R-:W-:Y:S01]  /*cea0*/  STL [R1+0xd8], R31 ;  /* 0x0000d81f01007387 */ /* 0x008fe20000100800 */
[----:B------:R-:W-:Y:S01]  /*ceb0*/  FFMA.FTZ R180, R135, UR8, -R4 ;  /* 0x0000000887b47c23 */ /* 0x000fe20008010804 */
[----:B------:R-:W-:-:S03]  /*cec0*/  FFMA.FTZ R135, R176, UR8, -R0 ;  /* 0x00000008b0877c23 */ /* 0x000fc60008010800 */
[----:B------:R2:W3:Y:S01]  /*ced0*/  MUFU.EX2 R198, R8 ;  /* 0x0000000800c67308 */ /* 0x0004e20000000800 */
[----:B------:R-:W-:Y:S01]  /*cee0*/  STL.S16 [R1+0x34], R12 ;  /* 0x0000340c01007387 */ /* 0x000fe20000100600 */
[----:B------:R-:W-:Y:S01]  /*cef0*/  FFMA.FTZ R176, R168, UR8, -R0 ;  /* 0x00000008a8b07c23 */ /* 0x000fe20008010800 */
[----:B--2---:R-:W-:Y:S02]  /*cf00*/  PRMT R8, R133, 0x5410, R12 ;  /* 0x0000541085087816 */ /* 0x004fe4000000000c */
[----:B------:R-:W-:Y:S02]  /*cf10*/  @!P3 PRMT R133, R203, 0x5410, RZ ;  /* 0x00005410cb85b816 */ /* 0x000fe400000000ff */
[----:B------:R-:W-:Y:S01]  /*cf20*/  ISETP.LE.U32.AND P3, PT, R2, UR5, PT ;  /* 0x0000000502007c0c */ /* 0x000fe2000bf63070 */
[----:B------:R2:W-:Y:S01]  /*cf30*/  STL [R1+0xa8], R8 ;  /* 0x0000a80801007387 */ /* 0x0005e20000100800 */
[----:B------:R-:W-:Y:S01]  /*cf40*/  FADD.FTZ R2, R132, -R11 ;  /* 0x8000000b84027221 */ /* 0x000fe20000010000 */
[--C-:B------:R-:W-:Y:S01]  /*cf50*/  FFMA.FTZ R132, R178, UR8, -R4.reuse ;  /* 0x00000008b2847c23 */ /* 0x100fe20008010804 */
[----:B------:R-:W-:Y:S01]  /*cf60*/  FFMA.FTZ R178, R170, UR8, -R4 ;  /* 0x00000008aab27c23 */ /* 0x000fe20008010804 */
[----:B------:R4:W-:Y:S01]  /*cf70*/  STL [R1+0x38], R133 ;  /* 0x0000388501007387 */ /* 0x0009e20000100800 */
[----:B------:R-:W-:-:S03]  /*cf80*/  FMUL.FTZ R2, R2, UR8 ;  /* 0x0000000802027c20 */ /* 0x000fc60008410000 */
[----:B---3--:R-:W-:Y:S03]  /*cf90*/  STL [R1+0x124], R198 ;  /* 0x000124c601007387 */ /* 0x008fe60000100800 */
[----:B------:R-:W3:Y:S01]  /*cfa0*/  MUFU.EX2 R2, R2 ;  /* 0x0000000200027308 */ /* 0x000ee20000000800 */
[----:B--2---:R-:W-:Y:S01]  /*cfb0*/  FFMA.FTZ R8, R182, UR8, -R0 ;  /* 0x00000008b6087c23 */ /* 0x004fe20008010800 */
[--C-:B------:R-:W-:Y:S01]  /*cfc0*/  FFMA.FTZ R182, R32, UR8, -R4.reuse ;  /* 0x0000000820b67c23 */ /* 0x100fe20008010804 */
[----:B---3--:R-:W-:Y:S01]  /*cfd0*/  FFMA.FTZ R170, R204, R2, R209 ;  /* 0x00000002ccaa7223 */ /* 0x008fe200000100d1 */
[----:B----4-:R-:W-:Y:S01]  /*cfe0*/  FFMA.FTZ R133, R181, UR8, -R4 ;  /* 0x00000008b5857c23 */ /* 0x010fe20008010804 */
[----:B------:R-:W-:-:S03]  /*cff0*/  FFMA.FTZ R4, R183, UR8, -R0 ;  /* 0x00000008b7047c23 */ /* 0x000fc60008010800 */
[----:B------:R-:W2:Y:S01]  /*d000*/  MUFU.EX2 R201, R8 ;  /* 0x0000000800c97308 */ /* 0x000ea20000000800 */
[----:B------:R-:W-:Y:S01]  /*d010*/  FFMA.FTZ R181, R34, UR8, -R0 ;  /* 0x0000000822b57c23 */ /* 0x000fe20008010800 */
[----:B------:R-:W-:-:S06]  /*d020*/  @!P5 HADD2 R183, -R12.H0_H0, -RZ.H0_H0 ;  /* 0xa00000ff0cb7d230 */ /* 0x000fcc0000000900 */
[----:B------:R-:W3:Y:S01]  /*d030*/  MUFU.EX2 R197, R4 ;  /* 0x0000000400c57308 */ /* 0x000ee20000000800 */
[----:B--2---:R2:W-:Y:S01]  /*d040*/  STL [R1+0x12c], R201 ;  /* 0x00012cc901007387 */ /* 0x0045e20000100800 */
[----:B---3--:R-:W-:Y:S02]  /*d050*/  F2FP.F16.F32.PACK_AB R0, R197, R201 ;  /* 0x000000c9c500723e */ /* 0x008fe400000000ff */
[----:B------:R-:W-:Y:S01]  /*d060*/  F2FP.F16.F32.PACK_AB R4, R198, R31 ;  /* 0x0000001fc604723e */ /* 0x000fe200000000ff */
[----:B--2---:R2:W3:Y:S01]  /*d070*/  LDL.LU R201, [R1+0x34] ;  /* 0x0000340001c97983 */ /* 0x0044e20000300800 */
[C---:B------:R-:W-:Y:S02]  /*d080*/  PRMT R9, R0.reuse, 0x7610, R9 ;  /* 0x0000761000097816 */ /* 0x040fe40000000009 */
[----:B------:R-:W-:Y:S01]  /*d090*/  PRMT R8, R0, 0x7632, R8 ;  /* 0x0000763200087816 */ /* 0x000fe20000000008 */
[----:B------:R-:W-:Y:S01]  /*d0a0*/  IMAD.MOV.U32 R198, RZ, RZ, R28 ;  /* 0x000000ffffc67224 */ /* 0x000fe200078e001c */
[C---:B------:R-:W-:Y:S01]  /*d0b0*/  PRMT R186, R4.reuse, 0x7632, R186 ;  /* 0x0000763204ba7816 */ /* 0x040fe200000000ba */
[----:B------:R-:W-:Y:S01]  /*d0c0*/  @!P2 HADD2 R169, -R9.H0_H0, -RZ.H0_H0 ;  /* 0xa00000ff09a9a230 */ /* 0x000fe20000000900 */
[----:B------:R-:W-:Y:S01]  /*d0d0*/  PRMT R184, R4, 0x7610, R184 ;  /* 0x0000761004b87816 */ /* 0x000fe200000000b8 */
[----:B------:R-:W-:Y:S01]  /*d0e0*/  @!P1 HADD2 R168, -R8.H0_H0, -RZ.H0_H0 ;  /* 0xa00000ff08a89230 */ /* 0x000fe20000000900 */
[----:B------:R-:W-:Y:S01]  /*d0f0*/  STL [R1+0x128], R197 ;  /* 0x000128c501007387 */ /* 0x000fe20000100800 */
[----:B------:R-:W-:Y:S01]  /*d100*/  FSEL R0, R248, RZ, P6 ;  /* 0x000000fff8007208 */ /* 0x000fe20003000000 */
[----:B------:R-:W-:Y:S01]  /*d110*/  @!P3 HADD2 R185, -R186.H0_H0, -RZ.H0_H0 ;  /* 0xa00000ffbab9b230 */ /* 0x000fe20000000900 */
[----:B------:R-:W-:Y:S01]  /*d120*/  PRMT R209, R184, 0x5410, R186 ;  /* 0x00005410b8d17816 */ /* 0x000fe200000000ba */
[----:B------:R-:W-:Y:S01]  /*d130*/  FMUL.FTZ R232, R88, R2 ;  /* 0x0000000258e87220 */ /* 0x000fe20000410000 */
[----:B------:R-:W-:-:S02]  /*d140*/  IMAD.MOV.U32 R195, RZ, RZ, R213 ;  /* 0x000000ffffc37224 */ /* 0x000fc400078e00d5 */
[----:B------:R-:W-:Y:S01]  /*d150*/  FADD.FTZ R11, R3, -R0 ;  /* 0x80000000030b7221 */ /* 0x000fe20000010000 */
[----:B------:R-:W-:Y:S01]  /*d160*/  @!P3 PRMT R186, R185, 0x5410, RZ ;  /* 0x00005410b9bab816 */ /* 0x000fe200000000ff */
[----:B------:R-:W-:Y:S01]  /*d170*/  MUFU.EX2 R88, R132 ;  /* 0x0000008400587308 */ /* 0x000fe20000000800 */
[----:B------:R-:W-:Y:S01]  /*d180*/  IMAD.MOV.U32 R199, RZ, RZ, R215 ;  /* 0x000000ffffc77224 */ /* 0x000fe200078e00d7 */
[----:B------:R-:W-:Y:S01]  /*d190*/  MOV R194, R187 ;  /* 0x000000bb00c27202 */ /* 0x000fe20000000f00 */
[-C--:B------:R-:W-:Y:S01]  /*d1a0*/  FMUL.FTZ R213, R57, R2.reuse ;  /* 0x0000000239d57220 */ /* 0x080fe20000410000 */
[-C--:B------:R-:W-:Y:S01]  /*d1b0*/  FMUL.FTZ R225, R77, R2.reuse ;  /* 0x000000024de17220 */ /* 0x080fe20000410000 */
[-C--:B------:R-:W-:Y:S01]  /*d1c0*/  FMUL.FTZ R228, R84, R2.reuse ;  /* 0x0000000254e47220 */ /* 0x080fe20000410000 */
[----:B------:R-:W-:Y:S02]  /*d1d0*/  @!P4 HADD2 R204, -R184.H0_H0, -RZ.H0_H0 ;  /* 0xa00000ffb8ccc230 */ /* 0x000fe40000000900 */
[----:B------:R-:W-:-:S02]  /*d1e0*/  FMUL.FTZ R216, R60, R2 ;  /* 0x000000023cd87220 */ /* 0x000fc40000410000 */
[----:B------:R-:W-:Y:S01]  /*d1f0*/  MUFU.EX2 R60, R134 ;  /* 0x00000086003c7308 */ /* 0x000fe20000000800 */
[----:B------:R-:W-:Y:S01]  /*d200*/  @!P4 PRMT R184, R204, 0x5410, RZ ;  /* 0x00005410ccb8c816 */ /* 0x000fe200000000ff */
[-C--:B------:R-:W-:Y:S01]  /*d210*/  FMUL.FTZ R217, R61, R2.reuse ;  /* 0x000000023dd97220 */ /* 0x080fe20000410000 */
[-C--:B------:R-:W-:Y:S01]  /*d220*/  FMUL.FTZ R221, R73, R2.reuse ;  /* 0x0000000249dd7220 */ /* 0x080fe20000410000 */
[-C--:B------:R-:W-:Y:S01]  /*d230*/  FMUL.FTZ R224, R76, R2.reuse ;  /* 0x000000024ce07220 */ /* 0x080fe20000410000 */
[-C--:B------:R-:W-:Y:S01]  /*d240*/  FMUL.FTZ R229, R85, R2.reuse ;  /* 0x0000000255e57220 */ /* 0x080fe20000410000 */
[-C--:B------:R-:W-:Y:S02]  /*d250*/  FMUL.FTZ R164, R164, R2.reuse ;  /* 0x00000002a4a47220 */ /* 0x080fe40000410000 */
        /* <DEDUP_REMOVED lines=51> */
[----:B------:R-:W-:-:S02]  /*d590*/  IMAD.MOV.U32 R89, RZ, RZ, R199 ;  /* 0x000000ffff597224 */ /* 0x000fc400078e00c7 */
[----:B------:R-:W-:Y:S08]  /*d5a0*/  MUFU.EX2 R199, R172 ;  /* 0x000000ac00c77308 */ /* 0x000ff00000000800 */
[----:B------:R-:W-:Y:S01]  /*d5b0*/  MUFU.EX2 R180, R180 ;  /* 0x000000b400b47308 */ /* 0x000fe20000000800 */
[----:B---3--:R-:W-:Y:S02]  /*d5c0*/  @!P5 PRMT R201, R183, 0x5410, RZ ;  /* 0x00005410b7c9d816 */ /* 0x008fe400000000ff */
[----:B------:R-:W-:-:S02]  /*d5d0*/  PRMT R183, R9, 0x5410, R8 ;  /* 0x0000541009b77816 */ /* 0x000fc40000000008 */
[----:B------:R-:W-:Y:S02]  /*d5e0*/  @!P2 PRMT R9, R169, 0x5410, RZ ;  /* 0x00005410a909a816 */ /* 0x000fe400000000ff */
[----:B------:R-:W-:Y:S01]  /*d5f0*/  @!P1 PRMT R8, R168, 0x5410, RZ ;  /* 0x00005410a8089816 */ /* 0x000fe200000000ff */
[----:B------:R-:W-:Y:S01]  /*d600*/  IMAD.WIDE.U32 R168, R177, -0x326172a9, RZ ;  /* 0xcd9e8d57b1a87825 */ /* 0x000fe200078e00ff */
[----:B------:R-:W-:Y:S04]  /*d610*/  STL [R1+0x138], R201 ;  /* 0x000138c901007387 */ /* 0x000fe80000100800 */
[----:B------:R-:W-:Y:S04]  /*d620*/  STL [R1+0x130], R183 ;  /* 0x000130b701007387 */ /* 0x000fe80000100800 */
[----:B------:R3:W-:Y:S04]  /*d630*/  STL [R1+0x28], R8 ;  /* 0x0000280801007387 */ /* 0x0007e80000100800 */
[----:B------:R4:W-:Y:S01]  /*d640*/  STL [R1+0x2c], R9 ;  /* 0x00002c0901007387 */ /* 0x0009e20000100800 */
[----:B------:R-:W-:-:S02]  /*d650*/  LOP3.LUT R28, R27, UR34, R168, 0x96, !PT ;  /* 0x000000221b1c7c12 */ /* 0x000fc4000f8e96a8 */
[----:B------:R-:W-:-:S03]  /*d660*/  MOV R177, R13 ;  /* 0x0000000d00b17202 */ /* 0x000fc60000000f00 */
[----:B------:R-:W-:Y:S01]  /*d670*/  IMAD.WIDE.U32 R28, R28, -0x2daee0ad, RZ ;  /* 0xd2511f531c1c7825 */ /* 0x000fe200078e00ff */
[----:B---3--:R-:W-:-:S05]  /*d680*/  LOP3.LUT R8, R169, UR35, R220, 0x96, !PT ;  /* 0x00000023a9087c12 */ /* 0x008fca000f8e96dc */
[----:B----4-:R-:W-:-:S05]  /*d690*/  IMAD.WIDE.U32 R8, R8, -0x2daee0ad, RZ ;  /* 0xd2511f5308087825 */ /* 0x010fca00078e00ff */
[----:B------:R-:W-:-:S05]  /*d6a0*/  LOP3.LUT R12, R9, UR31, R208, 0x96, !PT ;  /* 0x0000001f090c7c12 */ /* 0x000fca000f8e96d0 */
[----:B------:R-:W-:Y:S01]  /*d6b0*/  IMAD.WIDE.U32 R12, R12, -0x326172a9, RZ ;  /* 0xcd9e8d570c0c7825 */ /* 0x000fe200078e00ff */
[----:B------:R-:W-:-:S04]  /*d6c0*/  LOP3.LUT R29, R29, UR15, R8, 0x96, !PT ;  /* 0x0000000f1d1d7c12 */ /* 0x000fc8000f8e9608 */
[----:B------:R-:W-:-:S05]  /*d6d0*/  LOP3.LUT R8, R13, UR30, R26, 0x96, !PT ;  /* 0x0000001e0d087c12 */ /* 0x000fca000f8e961a */
[----:B------:R-:W-:-:S05]  /*d6e0*/  IMAD.WIDE.U32 R8, R8, -0x2daee0ad, RZ ;  /* 0xd2511f5308087825 */ /* 0x000fca00078e00ff */
[----:B------:R-:W-:Y:S01]  /*d6f0*/  LOP3.LUT R13, R9, UR11, R28, 0x96, !PT ;  /* 0x0000000b090d7c12 */ /* 0x000fe2000f8e961c */
[----:B------:R-:W-:-:S05]  /*d700*/  IMAD.WIDE.U32 R28, R29, -0x326172a9, RZ ;  /* 0xcd9e8d571d1c7825 */ /* 0x000fca00078e00ff */
[----:B------:R-:W-:-:S05]  /*d710*/  LOP3.LUT R30, R29, UR14, R12, 0x96, !PT ;  /* 0x0000000e1d1e7c12 */ /* 0x000fca000f8e960c */
[----:B------:R-:W-:-:S05]  /*d720*/  IMAD.WIDE.U32 R30, R30, -0x2daee0ad, RZ ;  /* 0xd2511f531e1e7825 */ /* 0x000fca00078e00ff */
[----:B------:R-:W-:Y:S01]  /*d730*/  LOP3.LUT R8, R31, UR7, R8, 0x96, !PT ;  /* 0x000000071f087c12 */ /* 0x000fe2000f8e9608 */
[----:B------:R-:W-:-:S04]  /*d740*/  IMAD.WIDE.U32 R12, R13, -0x326172a9, RZ ;  /* 0xcd9e8d570d0c7825 */ /* 0x000fc800078e00ff */
[----:B------:R-:W-:-:S05]  /*d750*/  IMAD.WIDE.U32 R8, R8, -0x326172a9, RZ ;  /* 0xcd9e8d5708087825 */ /* 0x000fca00078e00ff */
[----:B------:R-:W-:-:S04]  /*d760*/  LOP3.LUT R4, R9, UR6, R12, 0x96, !PT ;  /* 0x0000000609047c12 */ /* 0x000fc8000f8e960c */
[----:B------:R-:W-:-:S04]  /*d770*/  LOP3.LUT R0, R4, 0xff, RZ, 0xc0, !PT ;  /* 0x000000ff04007812 */ /* 0x000fc800078ec0ff */
[----:B------:R-:W-:Y:S02]  /*d780*/  ISETP.LE.U32.AND P3, PT, R0, UR5, PT ;  /* 0x0000000500007c0c */ /* 0x000fe4000bf63070 */
[----:B------:R-:W-:-:S04]  /*d790*/  LOP3.LUT R0, R4, 0xffff, RZ, 0xc0, !PT ;  /* 0x0000ffff04007812 */ /* 0x000fc800078ec0ff */
[----:B------:R-:W-:-:S04]  /*d7a0*/  SHF.R.U32.HI R0, RZ, 0x8, R0 ;  /* 0x00000008ff007819 */ /* 0x000fc80000011600 */
[----:B------:R-:W-:-:S04]  /*d7b0*/  LOP3.LUT R0, R0, 0xffff, RZ, 0xc0, !PT ;  /* 0x0000ffff00007812 */ /* 0x000fc800078ec0ff */
[----:B------:R-:W-:Y:S01]  /*d7c0*/  ISETP.LE.U32.AND P1, PT, R0, UR5, PT ;  /* 0x0000000500007c0c */ /* 0x000fe2000bf23070 */
[----:B------:R-:W-:Y:S01]  /*d7d0*/  FMUL.FTZ R0, R11, UR8 ;  /* 0x000000080b007c20 */ /* 0x000fe20008410000 */
[----:B------:R-:W-:Y:S04]  /*d7e0*/  STL [R1+0x13c], R168 ;  /* 0x00013ca801007387 */ /* 0x000fe80000100800 */
[----:B------:R-:W-:Y:S01]  /*d7f0*/  STL [R1+0x134], R169 ;  /* 0x000134a901007387 */ /* 0x000fe20000100800 */
[----:B------:R-:W3:Y:S03]  /*d800*/  MUFU.EX2 R0, R0 ;  /* 0x0000000000007308 */ /* 0x000ee60000000800 */
[----:B------:R4:W-:Y:S01]  /*d810*/  STL [R1+0x144], R208 ;  /* 0x000144d001007387 */ /* 0x0009e20000100800 */
[----:B------:R-:W-:Y:S01]  /*d820*/  FMUL.FTZ R220, R72, R2 ;  /* 0x0000000248dc7220 */ /* 0x000fe20000410000 */
[----:B------:R-:W-:-:S02]  /*d830*/  SHF.R.U32.HI R11, RZ, 0x10, R4 ;  /* 0x00000010ff0b7819 */ /* 0x000fc40000011604 */
[----:B----4-:R-:W-:Y:S02]  /*d840*/  MOV R208, R189 ;  /* 0x000000bd00d07202 */ /* 0x010fe40000000f00 */
[----:B------:R4:W1:Y:S01]  /*d850*/  MUFU.EX2 R189, R133 ;  /* 0x0000008500bd7308 */ /* 0x0008620000000800 */
[----:B------:R-:W-:Y:S02]  /*d860*/  IMAD.MOV.U32 R169, RZ, RZ, R214 ;  /* 0x000000ffffa97224 */ /* 0x000fe400078e00d6 */
[-C--:B---3--:R-:W-:Y:S01]  /*d870*/  FFMA.FTZ R29, R238, R0.reuse, R207 ;  /* 0x00000000ee1d7223 */ /* 0x088fe200000100cf */
        /* <DEDUP_REMOVED lines=14> */
[----:B----4-:R-:W-:-:S02]  /*d960*/  IMAD.MOV.U32 R133, RZ, RZ, R186 ;  /* 0x000000ffff857224 */ /* 0x010fc400078e00ba */
        /* <DEDUP_REMOVED lines=50> */
[----:B-1----:R-:W-:-:S02]  /*dc90*/  F2FP.F16.F32.PACK_AB R0, R88, R189 ;  /* 0x000000bd5800723e */ /* 0x002fc400000000ff */
[----:B------:R-:W-:Y:S02]  /*dca0*/  SHF.R.U32.HI R4, RZ, 0x18, R4 ;  /* 0x00000018ff047819 */ /* 0x000fe40000011604 */
[----:B------:R-:W-:Y:S02]  /*dcb0*/  PRMT R201, R0, 0x7610, R201 ;  /* 0x0000761000c97816 */ /* 0x000fe400000000c9 */
[----:B------:R-:W-:Y:S01]  /*dcc0*/  ISETP.LE.U32.AND P4, PT, R4, UR5, PT ;  /* 0x0000000504007c0c */ /* 0x000fe2000bf83070 */
[----:B------:R1:W-:Y:S01]  /*dcd0*/  STL [R1+0x140], R209 ;  /* 0x000140d101007387 */ /* 0x0003e20000100800 */
[----:B------:R-:W-:Y:S01]  /*dce0*/  LOP3.LUT R4, R8, 0xff, RZ, 0xc0, !PT ;  /* 0x000000ff08047812 */ /* 0x000fe200078ec0ff */
[----:B------:R-:W-:Y:S01]  /*dcf0*/  @!P3 HADD2 R3, -R201.H0_H0, -RZ.H0_H0 ;  /* 0xa00000ffc903b230 */ /* 0x000fe20000000900 */
[----:B------:R-:W-:Y:S01]  /*dd00*/  PRMT R168, R0, 0x7632, R168 ;  /* 0x0000763200a87816 */ /* 0x000fe200000000a8 */
[----:B------:R3:W-:Y:S01]  /*dd10*/  STL [R1+0x148], R248 ;  /* 0x000148f801007387 */ /* 0x0007e20000100800 */
[----:B------:R-:W-:-:S02]  /*dd20*/  LOP3.LUT R13, R13, UR10, R28, 0x96, !PT ;  /* 0x0000000a0d0d7c12 */ /* 0x000fc4000f8e961c */
[----:B------:R-:W-:Y:S02]  /*dd30*/  ISETP.LE.U32.AND P5, PT, R4, UR5, PT ;  /* 0x0000000504007c0c */ /* 0x000fe4000bfa3070 */
[----:B------:R-:W-:Y:S02]  /*dd40*/  PRMT R197, R201, 0x5410, R168 ;  /* 0x00005410c9c57816 */ /* 0x000fe400000000a8 */
[----:B------:R-:W-:Y:S02]  /*dd50*/  SHF.R.U32.HI R4, RZ, 0x18, R8 ;  /* 0x00000018ff047819 */ /* 0x000fe40000011608 */
[----:B------:R-:W-:Y:S02]  /*dd60*/  LOP3.LUT R28, R8, 0xffff, RZ, 0xc0, !PT ;  /* 0x0000ffff081c7812 */ /* 0x000fe400078ec0ff */
[----:B------:R-:W-:Y:S02]  /*dd70*/  @!P3 PRMT R201, R3, 0x5410, RZ ;  /* 0x0000541003c9b816 */ /* 0x000fe400000000ff */
[----:B------:R-:W-:-:S02]  /*dd80*/  LOP3.LUT R11, R11, 0xff, RZ, 0xc0, !PT ;  /* 0x000000ff0b0b7812 */ /* 0x000fc400078ec0ff */
[----:B------:R-:W-:Y:S01]  /*dd90*/  SHF.R.U32.HI R8, RZ, 0x10, R8 ;  /* 0x00000010ff087819 */ /* 0x000fe20000011608 */
[----:B-1----:R-:W-:Y:S02]  /*dda0*/  IMAD.MOV.U32 R209, RZ, RZ, R184 ;  /* 0x000000ffffd17224 */ /* 0x002fe400078e00b8 */
[-C--:B------:R-:W-:Y:S01]  /*ddb0*/  FMUL.FTZ R184, R36, R2.reuse ;  /* 0x0000000224b87220 */ /* 0x080fe20000410000 */
[----:B---3--:R-:W-:Y:S02]  /*ddc0*/  IMAD.MOV.U32 R248, RZ, RZ, R212 ;  /* 0x000000fffff87224 */ /* 0x008fe400078e00d4 */
[-C--:B------:R-:W-:Y:S01]  /*ddd0*/  FMUL.FTZ R212, R56, R2.reuse ;  /* 0x0000000238d47220 */ /* 0x080fe20000410000 */
[----:B------:R-:W-:Y:S01]  /*dde0*/  FMUL.FTZ R56, R108, R2 ;  /* 0x000000026c387220 */ /* 0x000fe20000410000 */
[----:B------:R-:W-:Y:S01]  /*ddf0*/  IMAD.WIDE.U32 R2, R13, -0x2daee0ad, RZ ;  /* 0xd2511f530d027825 */ /* 0x000fe200078e00ff */
[----:B------:R-:W-:Y:S02]  /*de00*/  ISETP.LE.U32.AND P6, PT, R11, UR5, PT ;  /* 0x000000050b007c0c */ /* 0x000fe4000bfc3070 */
[----:B------:R-:W-:-:S02]  /*de10*/  ISETP.LE.U32.AND P2, PT, R4, UR5, PT ;  /* 0x0000000504007c0c */ /* 0x000fc4000bf43070 */
[----:B------:R-:W-:Y:S02]  /*de20*/  LOP3.LUT R0, R8, 0xff, RZ, 0xc0, !PT ;  /* 0x000000ff08007812 */ /* 0x000fe400078ec0ff */
[C---:B------:R-:W-:Y:S02]  /*de30*/  LOP3.LUT R4, R2.reuse, 0xff, RZ, 0xc0, !PT ;  /* 0x000000ff02047812 */ /* 0x040fe400078ec0ff */
[----:B------:R-:W-:Y:S02]  /*de40*/  LOP3.LUT R9, R2, 0xffff, RZ, 0xc0, !PT ;  /* 0x0000ffff02097812 */ /* 0x000fe400078ec0ff */
[--C-:B------:R-:W-:Y:S02]  /*de50*/  SHF.R.U32.HI R11, RZ, 0x10, R2.reuse ;  /* 0x00000010ff0b7819 */ /* 0x100fe40000011602 */
[----:B------:R-:W-:Y:S01]  /*de60*/  SHF.R.U32.HI R8, RZ, 0x18, R2 ;  /* 0x00000018ff087819 */ /* 0x000fe20000011602 */
[----:B------:R-:W-:Y:S01]  /*de70*/  @!P1 HADD2 R5, -R168.H0_H0, -RZ.H0_H0 ;  /* 0xa00000ffa8059230 */ /* 0x000fe20000000900 */
[----:B------:R-:W-:-:S02]  /*de80*/  SHF.R.U32.HI R2, RZ, 0x8, R28 ;  /* 0x00000008ff027819 */ /* 0x000fc4000001161c */
[----:B------:R-:W-:Y:S02]  /*de90*/  ISETP.LE.U32.AND P3, PT, R0, UR5, PT ;  /* 0x0000000500007c0c */ /* 0x000fe4000bf63070 */
[----:B------:R-:W-:Y:S02]  /*dea0*/  LOP3.LUT R0, R3, UR4, R30, 0x96, !PT ;  /* 0x0000000403007c12 */ /* 0x000fe4000f8e961e */
[----:B------:R-:W-:Y:S01]  /*deb0*/  LOP3.LUT R12, R15, UR30, R26, 0x96, !PT ;  /* 0x0000001e0f0c7c12 */ /* 0x000fe2000f8e961a */
[----:B------:R-:W-:Y:S01]  /*dec0*/  IMAD.MOV.U32 R15, RZ, RZ, R60 ;  /* 0x000000ffff0f7224 */ /* 0x000fe200078e003c */
[----:B------:R-:W-:Y:S01]  /*ded0*/  LOP3.LUT R2, R2, 0xffff, RZ, 0xc0, !PT ;  /* 0x0000ffff02027812 */ /* 0x000fe200078ec0ff */
[----:B------:R-:W1:Y:S01]  /*dee0*/  MUFU.EX2 R3, R175 ;  /* 0x000000af00037308 */ /* 0x000e620000000800 */
[----:B------:R-:W-:Y:S01]  /*def0*/  @!P1 PRMT R168, R5, 0x5410, RZ ;  /* 0x0000541005a89816 */ /* 0x000fe200000000ff */
[----:B------:R-:W-:Y:S01]  /*df00*/  FADD.FTZ R5, R248, R170 ;  /* 0x000000aaf8057221 */ /* 0x000fe20000010000 */
[----:B------:R-:W-:-:S02]  /*df10*/  ISETP.LE.U32.AND P1, PT, R2, UR5, PT ;  /* 0x0000000502007c0c */ /* 0x000fc4000bf23070 */
[----:B------:R-:W-:-:S03]  /*df20*/  F2FP.F16.F32.PACK_AB R2, R61, R15 ;  /* 0x0000000f3d02723e */ /* 0x000fc600000000ff */
[----:B------:R1:W3:Y:S01]  /*df30*/  MUFU.EX2 R248, R173 ;  /* 0x000000ad00f87308 */ /* 0x0002e20000000800 */
[C---:B------:R-:W-:Y:S02]  /*df40*/  PRMT R28, R2.reuse, 0x7610, R28 ;  /* 0x00007610021c7816 */ /* 0x040fe4000000001c */
[----:B------:R-:W-:Y:S02]  /*df50*/  PRMT R200, R2, 0x7632, R200 ;  /* 0x0000763202c87816 */ /* 0x000fe400000000c8 */
[----:B------:R-:W-:Y:S01]  /*df60*/  SHF.R.U32.HI R2, RZ, 0x10, R0 ;  /* 0x00000010ff027819 */ /* 0x000fe20000011600 */
[----:B------:R-:W-:Y:S02]  /*df70*/  IMAD.MOV.U32 R60, RZ, RZ, R133 ;  /* 0x000000ffff3c7224 */ /* 0x000fe400078e0085 */
[----:B------:R-:W-:Y:S02]  /*df80*/  @!P6 HADD2 R7, -R28.H0_H0, -RZ.H0_H0 ;  /* 0xa00000ff1c07e230 */ /* 0x000fe40000000900 */
[----:B------:R-:W-:Y:S01]  /*df90*/  IMAD.MOV.U32 R133, RZ, RZ, R208 ;  /* 0x000000ffff857224 */ /* 0x000fe200078e00d0 */
[----:B------:R-:W-:Y:S01]  /*dfa0*/  MOV R208, R169 ;  /* 0x000000a900d07202 */ /* 0x000fe20000000f00 */
[----:B------:R-:W-:Y:S01]  /*dfb0*/  IMAD.MOV.U32 R169, RZ, RZ, R198 ;  /* 0x000000ffffa97224 */ /* 0x000fe200078e00c6 */
[----:B------:R-:W-:-:S02]  /*dfc0*/  LOP3.LUT R2, R2, 0xff, RZ, 0xc0, !PT ;  /* 0x000000ff02027812 */ /* 0x000fc400078ec0ff */
[----:B------:R-:W-:Y:S02]  /*dfd0*/  PRMT R198, R28, 0x5410, R200 ;  /* 0x000054101cc67816 */ /* 0x000fe400000000c8 */
[----:B------:R-:W-:Y:S02]  /*dfe0*/  @!P6 PRMT R28, R7, 0x5410, RZ ;  /* 0x00005410071ce816 */ /* 0x000fe400000000ff */
[----:B-1----:R-:W-:Y:S02]  /*dff0*/  MOV R173, R3 ;  /* 0x0000000300ad7202 */ /* 0x002fe40000000f00 */
[----:B------:R-:W-:Y:S02]  /*e000*/  ISETP.LE.U32.AND P6, PT, R2, UR5, PT ;  /* 0x0000000502007c0c */ /* 0x000fe4000bfc3070 */
[----:B---3--:R-:W-:Y:S01]  /*e010*/  F2FP.F16.F32.PACK_AB R2, R248, R173 ;  /* 0x000000adf802723e */ /* 0x008fe200000000ff */
[----:B------:R1:W3:Y:S03]  /*e020*/  MUFU.EX2 R175, R171 ;  /* 0x000000ab00af7308 */ /* 0x0002e60000000800 */
[----:B------:R-:W-:-:S02]  /*e030*/  PRMT R250, R2, 0x7632, R250 ;  /* 0x0000763202fa7816 */ /* 0x000fc400000000fa */
[----:B------:R-:W-:-:S03]  /*e040*/  PRMT R202, R2, 0x7610, R202 ;  /* 0x0000761002ca7816 */ /* 0x000fc600000000ca */
[----:B------:R-:W-:Y:S01]  /*e050*/  @!P1 HADD2 R10, -R250.H0_H0, -RZ.H0_H0 ;  /* 0xa00000fffa0a9230 */ /* 0x000fe20000000900 */
[----:B------:R-:W-:Y:S01]  /*e060*/  LOP3.LUT R2, R0, 0xff, RZ, 0xc0, !PT ;  /* 0x000000ff00027812 */ /* 0x000fe200078ec0ff */
[----:B------:R-:W-:Y:S01]  /*e070*/  @!P5 HADD2 R32, -R202.H0_H0, -RZ.H0_H0 ;  /* 0xa00000ffca20d230 */ /* 0x000fe20000000900 */
[----:B------:R-:W-:Y:S02]  /*e080*/  LOP3.LUT R13, R17, UR14, R14, 0x96, !PT ;  /* 0x0000000e110d7c12 */ /* 0x000fe4000f8e960e */
[----:B-1----:R-:W-:Y:S02]  /*e090*/  PRMT R171, R202, 0x5410, R250 ;  /* 0x00005410caab7816 */ /* 0x002fe400000000fa */
[----:B------:R-:W-:Y:S02]  /*e0a0*/  @!P1 PRMT R250, R10, 0x5410, RZ ;  /* 0x000054100afa9816 */ /* 0x000fe400000000ff */
[----:B------:R-:W-:Y:S02]  /*e0b0*/  ISETP.LE.U32.AND P1, PT, R2, UR5, PT ;  /* 0x0000000502007c0c */ /* 0x000fe4000bf23070 */
[----:B------:R-:W-:Y:S01]  /*e0c0*/  SHF.R.U32.HI R2, RZ, 0x18, R0 ;  /* 0x00000018ff027819 */ /* 0x000fe20000011600 */
[----:B------:R-:W1:Y:S01]  /*e0d0*/  MUFU.EX2 R17, R178 ;  /* 0x000000b200117308 */ /* 0x000e620000000800 */
[----:B------:R-:W-:-:S02]  /*e0e0*/  @!P5 PRMT R202, R32, 0x5410, RZ ;  /* 0x0000541020cad816 */ /* 0x000fc400000000ff */
[----:B------:R-:W-:Y:S02]  /*e0f0*/  ISETP.LE.U32.AND P5, PT, R2, UR5, PT ;  /* 0x0000000502007c0c */ /* 0x000fe4000bfa3070 */
[----:B---3--:R-:W-:Y:S02]  /*e100*/  F2FP.F16.F32.PACK_AB R2, R175, R199 ;  /* 0x000000c7af02723e */ /* 0x008fe400000000ff */
[----:B------:R-:W-:Y:S02]  /*e110*/  LOP3.LUT R0, R0, 0xffff, RZ, 0xc0, !PT ;  /* 0x0000ffff00007812 */ /* 0x000fe400078ec0ff */
[----:B------:R-:W-:Y:S01]  /*e120*/  PRMT R183, R2, 0x7632, R183 ;  /* 0x0000763202b77816 */ /* 0x000fe200000000b7 */
[----:B------:R-:W-:Y:S01]  /*e130*/  FADD.FTZ R3, R252, R29 ;  /* 0x0000001dfc037221 */ /* 0x000fe20000010000 */
[----:B------:R-:W-:Y:S02]  /*e140*/  SHF.R.U32.HI R0, RZ, 0x8, R0 ;  /* 0x00000008ff007819 */ /* 0x000fe40000011600 */
[----:B------:R-:W-:Y:S01]  /*e150*/  PRMT R252, R2, 0x7610, R252 ;  /* 0x0000761002fc7816 */ /* 0x000fe200000000fc */
[----:B------:R-:W-:Y:S01]  /*e160*/  @!P2 HADD2 R33, -R183.H0_H0, -RZ.H0_H0 ;  /* 0xa00000ffb721a230 */ /* 0x000fe20000000900 */
[----:B------:R-:W-:-:S02]  /*e170*/  LOP3.LUT R14, R19, UR10, R16, 0x96, !PT ;  /* 0x0000000a130e7c12 */ /* 0x000fc4000f8e9610 */
[----:B------:R1:W3:Y:S01]  /*e180*/  MUFU.EX2 R16, R174 ;  /* 0x000000ae00107308 */ /* 0x0002e20000000800 */
[----:B------:R-:W-:Y:S02]  /*e190*/  LOP3.LUT R0, R0, 0xffff, RZ, 0xc0, !PT ;  /* 0x0000ffff00007812 */ /* 0x000fe400078ec0ff */
[----:B------:R-:W-:Y:S02]  /*e1a0*/  PRMT R170, R252, 0x5410, R183 ;  /* 0x00005410fcaa7816 */ /* 0x000fe400000000b7 */
[----:B------:R-:W-:Y:S02]  /*e1b0*/  @!P2 PRMT R183, R33, 0x5410, RZ ;  /* 0x0000541021b7a816 */ /* 0x000fe400000000ff */
[----:B------:R-:W-:Y:S01]  /*e1c0*/  ISETP.LE.U32.AND P2, PT, R0, UR5, PT ;  /* 0x0000000500007c0c */ /* 0x000fe2000bf43070 */
[----:B------:R-:W4:Y:S01]  /*e1d0*/  MUFU.EX2 R178, R176 ;  /* 0x000000b000b27308 */ /* 0x000f220000000800 */
[----:B------:R-:W-:Y:S02]  /*e1e0*/  @!P4 HADD2 R6, -R200.H0_H0, -RZ.H0_H0 ;  /* 0xa00000ffc806c230 */ /* 0x000fe40000000900 */
[----:B------:R-:W-:Y:S01]  /*e1f0*/  FADD.FTZ R3, R249, R3 ;  /* 0x00000003f9037221 */ /* 0x000fe20000010000 */
[----:B-1----:R-:W-:-:S04]  /*e200*/  MOV R174, R17 ;  /* 0x0000001100ae7202 */ /* 0x002fc80000000f00 */
[----:B------:R-:W-:Y:S02]  /*e210*/  F2FP.F16.F32.PACK_AB R0, R180, R174 ;  /* 0x000000aeb400723e */ /* 0x000fe400000000ff */
[----:B------:R-:W-:Y:S02]  /*e220*/  @!P4 PRMT R200, R6, 0x5410, RZ ;  /* 0x0000541006c8c816 */ /* 0x000fe400000000ff */
[----:B------:R-:W-:Y:S02]  /*e230*/  PRMT R249, R0, 0x7632, R249 ;  /* 0x0000763200f97816 */ /* 0x000fe400000000f9 */
[----:B------:R-:W-:Y:S01]  /*e240*/  ISETP.LE.U32.AND P4, PT, R4, UR5, PT ;  /* 0x0000000504007c0c */ /* 0x000fe2000bf83070 */
[----:B------:R-:W-:Y:S01]  /*e250*/  FADD.FTZ R4, R251, R5 ;  /* 0x00000005fb047221 */ /* 0x000fe20000010000 */
[----:B------:R-:W-:Y:S01]  /*e260*/  FADD.FTZ R3, R208, R3 ;  /* 0x00000003d0037221 */ /* 0x000fe20000010000 */
[----:B------:R-:W-:Y:S01]  /*e270*/  PRMT R251, R0, 0x7610, R251 ;  /* 0x0000761000fb7816 */ /* 0x000fe200000000fb */
[----:B------:R3:W-:Y:S01]  /*e280*/  MUFU.EX2 R208, R182 ;  /* 0x000000b600d07308 */ /* 0x0007e20000000800 */
[----:B------:R-:W-:-:S02]  /*e290*/  @!P2 HADD2 R38, -R249.H0_H0, -RZ.H0_H0 ;  /* 0xa00000fff926a230 */ /* 0x000fc40000000900 */
[----:B------:R-:W-:Y:S01]  /*e2a0*/  FADD.FTZ R4, R89, R4 ;  /* 0x0000000459047221 */ /* 0x000fe20000010000 */
[----:B------:R-:W-:Y:S01]  /*e2b0*/  MOV R89, R60 ;  /* 0x0000003c00597202 */ /* 0x000fe20000000f00 */
[----:B------:R-:W-:Y:S01]  /*e2c0*/  IMAD.MOV.U32 R93, RZ, RZ, R177 ;  /* 0x000000ffff5d7224 */ /* 0x000fe200078e00b1 */
[----:B------:R-:W-:Y:S01]  /*e2d0*/  LOP3.LUT R2, R11, 0xff, RZ, 0xc0, !PT ;  /* 0x000000ff0b027812 */ /* 0x000fe200078ec0ff */
[----:B------:R-:W-:Y:S01]  /*e2e0*/  IMAD.MOV.U32 R60, RZ, RZ, R209 ;  /* 0x000000ffff3c7224 */ /* 0x000fe200078e00d1 */
[----:B------:R-:W-:Y:S01]  /*e2f0*/  PRMT R209, R251, 0x5410, R249 ;  /* 0x00005410fbd17816 */ /* 0x000fe200000000f9 */
[----:B------:R-:W1:Y:S01]  /*e300*/  MUFU.EX2 R177, R188 ;  /* 0x000000bc00b17308 */ /* 0x000e620000000800 */
[----:B------:R-:W-:Y:S01]  /*e310*/  @!P2 PRMT R249, R38, 0x5410, RZ ;  /* 0x0000541026f9a816 */ /* 0x000fe200000000ff */
[----:B------:R-:W-:Y:S01]  /*e320*/  IMAD.MOV.U32 R92, RZ, RZ, R194 ;  /* 0x000000ffff5c7224 */ /* 0x000fe200078e00c2 */
[----:B------:R-:W-:Y:S01]  /*e330*/  ISETP.LE.U32.AND P2, PT, R2, UR5, PT ;  /* 0x0000000502007c0c */ /* 0x000fe2000bf43070 */
[----:B---3--:R-:W-:-:S02]  /*e340*/  IMAD.MOV.U32 R182, RZ, RZ, R16 ;  /* 0x000000ffffb67224 */ /* 0x008fc400078e0010 */
[----:B------:R-:W-:-:S03]  /*e350*/  FADD.FTZ R2, R93, R4 ;  /* 0x000000045d027221 */ /* 0x000fc60000010000 */
[----:B----4-:R-:W-:-:S04]  /*e360*/  F2FP.F16.F32.PACK_AB R0, R178, R182 ;  /* 0x000000b6b200723e */ /* 0x010fc800000000ff */
[C---:B------:R-:W-:Y:S02]  /*e370*/  PRMT R203, R0.reuse, 0x7610, R203 ;  /* 0x0000761000cb7816 */ /* 0x040fe400000000cb */
[----:B------:R-:W-:Y:S02]  /*e380*/  PRMT R196, R0, 0x7632, R196 ;  /* 0x0000763200c47816 */ /* 0x000fe400000000c4 */
[----:B------:R-:W-:Y:S01]  /*e390*/  SHF.R.U32.HI R0, RZ, 0x8, R9 ;  /* 0x00000008ff007819 */ /* 0x000fe20000011609 */
[----:B------:R-:W-:Y:S01]  /*e3a0*/  FADD.FTZ R9, R92, R2 ;  /* 0x000000025c097221 */ /* 0x000fe20000010000 */
[----:B------:R-:W-:Y:S02]  /*e3b0*/  IMAD R2, R12, -0x2daee0ad, RZ ;  /* 0xd2511f530c027824 */ /* 0x000fe400078e02ff */
[----:B------:R-:W-:-:S04]  /*e3c0*/  IMAD.WIDE.U32 R12, R13, -0x2daee0ad, RZ ;  /* 0xd2511f530d0c7825 */ /* 0x000fc800078e00ff */
[----:B------:R-:W-:Y:S01]  /*e3d0*/  @!P3 HADD2 R35, -R252.H0_H0, -RZ.H0_H0 ;  /* 0xa00000fffc23b230 */ /* 0x000fe20000000900 */
[----:B------:R-:W-:Y:S02]  /*e3e0*/  LOP3.LUT R0, R0, 0xffff, RZ, 0xc0, !PT ;  /* 0x0000ffff00007812 */ /* 0x000fe400078ec0ff */
[----:B------:R-:W-:Y:S01]  /*e3f0*/  LOP3.LUT R2, R13, UR7, R2, 0x96, !PT ;  /* 0x000000070d027c12 */ /* 0x000fe2000f8e9602 */
[----:B------:R-:W-:Y:S01]  /*e400*/  FADD.FTZ R169, R169, R3 ;  /* 0x00000003a9a97221 */ /* 0x000fe20000010000 */
[----:B------:R-:W-:Y:S02]  /*e410*/  @!P3 PRMT R252, R35, 0x5410, RZ ;  /* 0x0000541023fcb816 */ /* 0x000fe400000000ff */
[----:B------:R-:W-:Y:S01]  /*e420*/  ISETP.LE.U32.AND P3, PT, R0, UR5, PT ;  /* 0x0000000500007c0c */ /* 0x000fe2000bf63070 */
[----:B------:R-:W-:Y:S01]  /*e430*/  IMAD.WIDE.U32 R2, R2, -0x326172a9, RZ ;  /* 0xcd9e8d5702027825 */ /* 0x000fe200078e00ff */
[----:B-1----:R-:W-:-:S03]  /*e440*/  F2FP.F16.F32.PACK_AB R0, R208, R177 ;  /* 0x000000b1d000723e */ /* 0x002fc600000000ff */
[----:B------:R-:W-:Y:S01]  /*e450*/  IMAD.U32 R4, RZ, RZ, UR23 ;  /* 0x00000017ff047e24 */ /* 0x000fe2000f8e00ff */
[C---:B------:R-:W-:Y:S02]  /*e460*/  PRMT R135, R0.reuse, 0x7610, R135 ;  /* 0x0000761000877816 */ /* 0x040fe40000000087 */
[----:B------:R-:W-:Y:S02]  /*e470*/  PRMT R134, R0, 0x7632, R134 ;  /* 0x0000763200867816 */ /* 0x000fe40000000086 */
[----:B------:R-:W-:Y:S02]  /*e480*/  LOP3.LUT R0, R3, UR6, R18, 0x96, !PT ;  /* 0x0000000603007c12 */ /* 0x000fe4000f8e9612 */
[----:B------:R-:W-:Y:S01]  /*e490*/  MOV R92, R133 ;  /* 0x00000085005c7202 */ /* 0x000fe20000000f00 */
[----:B------:R-:W-:Y:S01]  /*e4a0*/  IMAD.WIDE R132, R4, 0x2, R22 ;  /* 0x0000000204847825 */ /* 0x000fe200078e0216 */
[----:B------:R-:W-:-:S04]  /*e4b0*/  LOP3.LUT R4, R0, 0xffff, RZ, 0xc0, !PT ;  /* 0x0000ffff00047812 */ /* 0x000fc800078ec0ff */
[----:B------:R-:W-:Y:S02]  /*e4c0*/  SHF.R.U32.HI R5, RZ, 0x8, R4 ;  /* 0x00000008ff057819 */ /* 0x000fe40000011604 */
[----:B------:R-:W-:Y:S01]  /*e4d0*/  LOP3.LUT R4, R0, 0xff, RZ, 0xc0, !PT ;  /* 0x000000ff00047812 */ /* 0x000fe200078ec0ff */
[----:B------:R-:W-:-:S03]  /*e4e0*/  @!P1 HADD2 R34, -R251.H0_H0, -RZ.H0_H0 ;  /* 0xa00000fffb229230 */ /* 0x000fc60000000900 */
[----:B------:R-:W-:Y:S02]  /*e4f0*/  PRMT R7, R4, 0x5410, R5 ;  /* 0x0000541004077816 */ /* 0x000fe40000000005 */
[--C-:B------:R-:W-:Y:S02]  /*e500*/  SHF.R.U32.HI R5, RZ, 0x10, R0.reuse ;  /* 0x00000010ff057819 */ /* 0x100fe40000011600 */
[----:B------:R-:W-:Y:S02]  /*e510*/  SHF.R.U32.HI R4, RZ, 0x18, R0 ;  /* 0x00000018ff047819 */ /* 0x000fe40000011600 */
[----:B------:R-:W-:Y:S02]  /*e520*/  LOP3.LUT R0, R5, 0xff, RZ, 0xc0, !PT ;  /* 0x000000ff05007812 */ /* 0x000fe400078ec0ff */
[----:B------:R-:W-:Y:S01]  /*e530*/  @!P1 PRMT R251, R34, 0x5410, RZ ;  /* 0x0000541022fb9816 */ /* 0x000fe200000000ff */
[----:B------:R-:W-:Y:S01]  /*e540*/  IMAD.MOV.U32 R5, RZ, RZ, 0x7054 ;  /* 0x00007054ff057424 */ /* 0x000fe200078e00ff */
[----:B------:R-:W-:-:S02]  /*e550*/  ISETP.LE.U32.AND P1, PT, R8, UR5, PT ;  /* 0x0000000508007c0c */ /* 0x000fc4000bf23070 */
[----:B------:R-:W-:Y:S02]  /*e560*/  PRMT R8, R0, 0x5410, R4 ;  /* 0x0000541000087816 */ /* 0x000fe40000000004 */
[----:B------:R-:W-:Y:S01]  /*e570*/  MOV R0, UR5 ;  /* 0x0000000500007c02 */ /* 0x000fe20008000f00 */
[----:B------:R1:W-:Y:S01]  /*e580*/  STG.E.U16 desc[UR32][R22.64+-0x7e], R20 ;  /* 0xffff821416007986 */ /* 0x0003e2000c101520 */
[----:B------:R-:W-:-:S03]  /*e590*/  IMAD.MOV.U32 R93, RZ, RZ, R195 ;  /* 0x000000ffff5d7224 */ /* 0x000fc600078e00c3 */
[----:B------:R-:W-:Y:S04]  /*e5a0*/  STG.E.U16 desc[UR32][R22.64+-0x80], R21 ;  /* 0xffff801516007986 */ /* 0x000fe8000c101520 */
[----:B------:R3:W-:Y:S01]  /*e5b0*/  STG.E.U16 desc[UR32][R132.64+-0x7e], R25 ;  /* 0xffff821984007986 */ /* 0x0007e2000c101520 */
[----:B-1----:R-:W-:Y:S02]  /*e5c0*/  PRMT R20, R0, R5, UR5 ;  /* 0x0000000500147e16 */ /* 0x002fe40008000005 */
[----:B------:R-:W-:-:S04]  /*e5d0*/  LOP3.LUT R0, R2, 0xffff, RZ, 0xc0, !PT ;  /* 0x0000ffff02007812 */ /* 0x000fc800078ec0ff */
[----:B------:R-:W-:Y:S02]  /*e5e0*/  SHF.R.U32.HI R3, RZ, 0x8, R0 ;  /* 0x00000008ff037819 */ /* 0x000fe40000011600 */
[----:B------:R-:W-:-:S04]  /*e5f0*/  LOP3.LUT R0, R2, 0xff, RZ, 0xc0, !PT ;  /* 0x000000ff02007812 */ /* 0x000fc800078ec0ff */
[----:B------:R-:W-:Y:S02]  /*e600*/  PRMT R6, R0, 0x5410, R3 ;  /* 0x0000541000067816 */ /* 0x000fe40000000003 */
[----:B------:R-:W-:Y:S02]  /*e610*/  HSET2.LE.AND R0, R7, R20, PT ;  /* 0x0000001407007233 */ /* 0x000fe40003803000 */
[----:B---3--:R-:W-:-:S03]  /*e620*/  MOV R25, R9 ;  /* 0x0000000900197202 */ /* 0x008fc60000000f00 */
[----:B------:R-:W-:Y:S02]  /*e630*/  LOP3.LUT R4, R0, R93, RZ, 0xc0, !PT ;  /* 0x0000005d00047212 */ /* 0x000fe400078ec0ff */
[----:B------:R-:W-:Y:S02]  /*e640*/  HSET2.LE.AND R0, R8, R20, PT ;  /* 0x0000001408007233 */ /* 0x000fe40003803000 */
[----:B------:R-:W1:Y:S01]  /*e650*/  LDSM.16.MT88.4 R8, [R190+0x10000] ;  /* 0x01000000be08783b */ /* 0x000e620000004200 */
[--C-:B------:R-:W-:Y:S02]  /*e660*/  SHF.R.U32.HI R3, RZ, 0x10, R2.reuse ;  /* 0x00000010ff037819 */ /* 0x100fe40000011602 */
[----:B------:R-:W-:Y:S02]  /*e670*/  SHF.R.U32.HI R5, RZ, 0x18, R2 ;  /* 0x00000018ff057819 */ /* 0x000fe40000011602 */
[----:B------:R-:W-:-:S04]  /*e680*/  LOP3.LUT R3, R3, 0xff, RZ, 0xc0, !PT ;  /* 0x000000ff03037812 */ /* 0x000fc800078ec0ff */
[----:B------:R-:W-:Y:S02]  /*e690*/  PRMT R3, R3, 0x5410, R5 ;  /* 0x0000541003037816 */ /* 0x000fe40000000005 */
[----:B------:R-:W-:Y:S02]  /*e6a0*/  LOP3.LUT R5, R0, R92, RZ, 0xc0, !PT ;  /* 0x0000005c00057212 */ /* 0x000fe400078ec0ff */
[--C-:B------:R-:W-:Y:S02]  /*e6b0*/  HSET2.LE.AND R2, R6, R20.reuse, PT ;  /* 0x0000001406027233 */ /* 0x100fe40003803000 */
[----:B------:R-:W-:-:S03]  /*e6c0*/  HSET2.LE.AND R0, R3, R20, PT ;  /* 0x0000001403007233 */ /* 0x000fc60003803000 */
[----:B------:R-:W-:Y:S02]  /*e6d0*/  LOP3.LUT R6, R2, R211, RZ, 0xc0, !PT ;  /* 0x000000d302067212 */ /* 0x000fe400078ec0ff */
[----:B------:R-:W-:Y:S01]  /*e6e0*/  LOP3.LUT R7, R0, R210, RZ, 0xc0, !PT ;  /* 0x000000d200077212 */ /* 0x000fe200078ec0ff */
[----:B------:R-:W-:Y:S01]  /*e6f0*/  IMAD.MOV.U32 R2, RZ, RZ, R61 ;  /* 0x000000ffff027224 */ /* 0x000fe200078e003d */
[----:B------:R-:W-:-:S05]  /*e700*/  MOV R3, R60 ;  /* 0x0000003c00037202 */ /* 0x000fca0000000f00 */
[C---:B-1----:R-:W-:Y:S06]  /*e710*/  HMMA.16816.F32 R60, R4.reuse, R8, R164 ;  /* 0x00000008043c723c */ /* 0x042fec00000018a4 */
[C---:B------:R-:W-:Y:S01]  /*e720*/  HMMA.16816.F32 R16, R4.reuse, R10, R160 ;  /* 0x0000000a0410723c */ /* 0x040fe200000018a0 */
[----:B------:R-:W1:Y:S05]  /*e730*/  LDSM.16.MT88.4 R8, [R191+0x10000] ;  /* 0x01000000bf08783b */ /* 0x000e6a0000004200 */
[C---:B-1----:R-:W-:Y:S06]  /*e740*/  HMMA.16816.F32 R124, R4.reuse, R8, R156 ;  /* 0x00000008047c723c */ /* 0x042fec000000189c */
[----:B------:R-:W-:Y:S01]  /*e750*/  HMMA.16816.F32 R108, R4, R10, R152 ;  /* 0x0000000a046c723c */ /* 0x000fe20000001898 */
[----:B------:R-:W1:Y:S06]  /*e760*/  LDSM.16.MT88.4 R8, [R193+0x10000] ;  /* 0x01000000c108783b */ /* 0x000e6c0000004200 */
[----:B------:R-:W-:-:S02]  /*e770*/  IMAD.MOV.U32 R155, RZ, RZ, R77 ;  /* 0x000000ffff9b7224 */ /* 0x000fc400078e004d */
[----:B------:R-:W-:Y:S01]  /*e780*/  IMAD.MOV.U32 R152, RZ, RZ, R76 ;  /* 0x000000ffff987224 */ /* 0x000fe200078e004c */
[C---:B-1----:R-:W-:Y:S06]  /*e790*/  HMMA.16816.F32 R92, R4.reuse, R8, R148 ;  /* 0x00000008045c723c */ /* 0x042fec0000001894 */
[----:B------:R-:W-:Y:S01]  /*e7a0*/  HMMA.16816.F32 R76, R4, R10, R144 ;  /* 0x0000000a044c723c */ /* 0x000fe20000001890 */
[----:B------:R-:W1:Y:S01]  /*e7b0*/  LDSM.16.MT88.4 R8, [R192+0x10000] ;  /* 0x01000000c008783b */ /* 0x000e620000004200 */
[----:B------:R-:W-:Y:S02]  /*e7c0*/  @!P6 HADD2 R41, -R203.H0_H0, -RZ.H0_H0 ;  /* 0xa00000ffcb29e230 */ /* 0x000fe40000000900 */
[----:B------:R-:W-:-:S02]  /*e7d0*/  @!P4 HADD2 R42, -R135.H0_H0, -RZ.H0_H0 ;  /* 0xa00000ff872ac230 */ /* 0x000fc40000000900 */
[----:B------:R-:W-:Y:S01]  /*e7e0*/  @!P3 HADD2 R40, -R134.H0_H0, -RZ.H0_H0 ;  /* 0xa00000ff8628b230 */ /* 0x000fe20000000900 */
[----:B------:R-:W-:Y:S01]  /*e7f0*/  PRMT R194, R203, 0x5410, R196 ;  /* 0x00005410cbc27816 */ /* 0x000fe200000000c4 */
[----:B------:R-:W-:Y:S01]  /*e800*/  IMAD.MOV.U32 R210, RZ, RZ, R131 ;  /* 0x000000ffffd27224 */ /* 0x000fe200078e0083 */
[----:B------:R-:W-:Y:S01]  /*e810*/  PRMT R195, R135, 0x5410, R134 ;  /* 0x0000541087c37816 */ /* 0x000fe20000000086 */
[----:B------:R-:W-:Y:S01]  /*e820*/  IMAD.MOV.U32 R166, RZ, RZ, R128 ;  /* 0x000000ffffa67224 */ /* 0x000fe200078e0080 */
[----:B------:R-:W-:Y:S01]  /*e830*/  @!P6 PRMT R203, R41, 0x5410, RZ ;  /* 0x0000541029cbe816 */ /* 0x000fe200000000ff */
[----:B------:R-:W-:Y:S01]  /*e840*/  IMAD.MOV.U32 R131, RZ, RZ, R57 ;  /* 0x000000ffff837224 */ /* 0x000fe200078e0039 */
[----:B------:R-:W-:Y:S02]  /*e850*/  @!P4 PRMT R135, R42, 0x5410, RZ ;  /* 0x000054102a87c816 */ /* 0x000fe400000000ff */
[----:B------:R-:W-:Y:S02]  /*e860*/  @!P3 PRMT R134, R40, 0x5410, RZ ;  /* 0x000054102886b816 */ /* 0x000fe400000000ff */
[----:B------:R-:W-:Y:S01]  /*e870*/  MOV R128, R56 ;  /* 0x0000003800807202 */ /* 0x000fe20000000f00 */
        /* <DEDUP_REMOVED lines=20> */
[----:B------:R-:W-:Y:S02]  /*e9c0*/  IMAD.MOV.U32 R159, RZ, RZ, R113 ;  /* 0x000000ffff9f7224 */ /* 0x000fe400078e0071 */
[----:B------:R-:W-:Y:S01]  /*e9d0*/  IMAD.MOV.U32 R149, RZ, RZ, R151 ;  /* 0x000000ffff957224 */ /* 0x000fe200078e0097 */
[----:B------:R-:W-:Y:S01]  /*e9e0*/  MOV R151, R157 ;  /* 0x0000009d00977202 */ /* 0x000fe20000000f00 */
[----:B------:R-:W-:Y:S01]  /*e9f0*/  IMAD.MOV.U32 R160, RZ, RZ, R164 ;  /* 0x000000ffffa07224 */ /* 0x000fe200078e00a4 */
[----:B------:R3:W-:Y:S01]  /*ea00*/  STG.E.U16 desc[UR32][R132.64+-0x80], R24 ;  /* 0xffff801884007986 */ /* 0x0007e2000c101520 */
        /* <DEDUP_REMOVED lines=12> */
[----:B------:R-:W-:Y:S02]  /*ead0*/  IMAD.MOV.U32 R166, RZ, RZ, R2 ;  /* 0x000000ffffa67224 */ /* 0x000fe400078e0002 */
[----:B------:R-:W-:Y:S01]  /*eae0*/  IMAD.MOV.U32 R210, RZ, RZ, R25 ;  /* 0x000000ffffd27224 */ /* 0x000fe200078e0019 */
[----:B------:R-:W4:Y:S01]  /*eaf0*/  LDL.LU R2, [R1+0x28] ;  /* 0x0000280001027983 */ /* 0x000f220000300800 */
[----:B------:R-:W-:Y:S01]  /*eb00*/  IMAD.MOV.U32 R167, RZ, RZ, R3 ;  /* 0x000000ffffa77224 */ /* 0x000fe200078e0003 */
[----:B------:R-:W-:Y:S01]  /*eb10*/  MOV R136, R146 ;  /* 0x0000009200887202 */ /* 0x000fe20000000f00 */
[----:B------:R-:W-:Y:S01]  /*eb20*/  IMAD.MOV.U32 R25, RZ, RZ, R208 ;  /* 0x000000ffff197224 */ /* 0x000fe200078e00d0 */
[----:B------:R-:W2:Y:S01]  /*eb30*/  LDL.LU R248, [R1+0x148] ;  /* 0x0001480001f87983 */ /* 0x000ea20000300800 */
[----:B------:R-:W-:Y:S01]  /*eb40*/  MOV R139, R157 ;  /* 0x0000009d008b7202 */ /* 0x000fe20000000f00 */
[----:B---3--:R-:W-:-:S02]  /*eb50*/  IMAD.MOV.U32 R24, RZ, RZ, R89 ;  /* 0x000000ffff187224 */ /* 0x008fc400078e0059 */
[----:B------:R-:W3:Y:S01]  /*eb60*/  LDL.LU R208, [R1+0x144] ;  /* 0x0001440001d07983 */ /* 0x000ee20000300800 */
[----:B------:R-:W-:Y:S02]  /*eb70*/  IMAD.MOV.U32 R146, RZ, RZ, R164 ;  /* 0x000000ffff927224 */ /* 0x000fe400078e00a4 */
[----:B------:R-:W-:Y:S02]  /*eb80*/  IMAD.MOV.U32 R3, RZ, RZ, R24 ;  /* 0x000000ffff037224 */ /* 0x000fe400078e0018 */
[----:B------:R-:W-:Y:S02]  /*eb90*/  IMAD.MOV.U32 R24, RZ, RZ, R209 ;  /* 0x000000ffff187224 */ /* 0x000fe400078e00d1 */
[----:B------:R-:W-:Y:S01]  /*eba0*/  IMAD.MOV.U32 R157, RZ, RZ, R211 ;  /* 0x000000ffff9d7224 */ /* 0x000fe200078e00d3 */
[----:B------:R-:W2:Y:S01]  /*ebb0*/  LDL.LU R209, [R1+0x140] ;  /* 0x0001400001d17983 */ /* 0x000ea20000300800 */
[----:B------:R-:W-:Y:S01]  /*ebc0*/  IMAD.MOV.U32 R164, RZ, RZ, R210 ;  /* 0x000000ffffa47224 */ /* 0x000fe200078e00d2 */
[----:B------:R-:W-:Y:S01]  /*ebd0*/  MOV R211, R168 ;  /* 0x000000a800d37202 */ /* 0x000fe20000000f00 */
[----:B-1----:R-:W-:Y:S01]  /*ebe0*/  HMMA.16816.F32 R120, R4, R8, R184 ;  /* 0x000000080478723c */ /* 0x002fe200000018b8 */
[----:B------:R-:W-:Y:S01]  /*ebf0*/  IMAD.MOV.U32 R143, RZ, RZ, R161 ;  /* 0x000000ffff8f7224 */ /* 0x000fe200078e00a1 */
[----:B------:R-:W3:Y:S01]  /*ec00*/  LDL.LU R168, [R1+0x13c] ;  /* 0x00013c0001a87983 */ /* 0x000ee20000300800 */
[----:B------:R-:W-:-:S02]  /*ec10*/  IMAD.MOV.U32 R210, RZ, RZ, R174 ;  /* 0x000000ffffd27224 */ /* 0x000fc400078e00ae */
[----:B------:R-:W-:Y:S01]  /*ec20*/  IMAD.MOV.U32 R161, RZ, RZ, R182 ;  /* 0x000000ffffa17224 */ /* 0x000fe200078e00b6 */
[----:B------:R-:W2:Y:S01]  /*ec30*/  LDL.LU R186, [R1+0xac] ;  /* 0x0000ac0001ba7983 */ /* 0x000ea20000300800 */
[----:B------:R-:W-:Y:S02]  /*ec40*/  IMAD.MOV.U32 R174, RZ, RZ, R173 ;  /* 0x000000ffffae7224 */ /* 0x000fe400078e00ad */
[----:B------:R-:W-:Y:S01]  /*ec50*/  IMAD.MOV.U32 R173, RZ, RZ, R201 ;  /* 0x000000ffffad7224 */ /* 0x000fe200078e00c9 */
[----:B------:R-:W3:Y:S04]  /*ec60*/  LDL.LU R182, [R1+0x2c] ;  /* 0x00002c0001b67983 */ /* 0x000ee80000300800 */
[----:B------:R-:W2:Y:S01]  /*ec70*/  LDL.LU R201, [R1+0x138] ;  /* 0x0001380001c97983 */ /* 0x000ea20000300800 */
[----:B------:R-:W-:Y:S01]  /*ec80*/  IMAD.MOV.U32 R21, RZ, RZ, R28 ;  /* 0x000000ffff157224 */ /* 0x000fe200078e001c */
[----:B------:R-:W-:Y:S01]  /*ec90*/  MOV R29, R105 ;  /* 0x00000069001d7202 */ /* 0x000fe20000000f00 */
[----:B------:R-:W-:-:S02]  /*eca0*/  IMAD.MOV.U32 R28, RZ, RZ, R104 ;  /* 0x000000ffff1c7224 */ /* 0x000fc400078e0068 */
[----:B------:R-:W-:Y:S02]  /*ecb0*/  IMAD.MOV.U32 R30, RZ, RZ, R106 ;  /* 0x000000ffff1e7224 */ /* 0x000fe400078e006a */
[----:B------:R-:W-:Y:S02]  /*ecc0*/  IMAD.MOV.U32 R31, RZ, RZ, R107 ;  /* 0x000000ffff1f7224 */ /* 0x000fe400078e006b */
[C---:B------:R-:W-:Y:S01]  /*ecd0*/  HMMA.16816.F32 R104, R4.reuse, R10, R204 ;  /* 0x0000000a0468723c */ /* 0x040fe200000018cc */
[----:B------:R-:W1:Y:S01]  /*ece0*/  LDSM.16.MT88.4 R8, [R191+0x12000] ;  /* 0x01200000bf08783b */ /* 0x000e620000004200 */
[----:B------:R-:W-:Y:S01]  /*ecf0*/  MOV R129, R73 ;  /* 0x0000004900817202 */ /* 0x000fe20000000f00 */
[----:B------:R-:W-:Y:S01]  /*ed00*/  IMAD.MOV.U32 R130, RZ, RZ, R72 ;  /* 0x000000ffff827224 */ /* 0x000fe200078e0048 */
[----:B------:R-:W-:Y:S08]  /*ed10*/  MUFU.EX2 R176, R181 ;  /* 0x000000b500b07308 */ /* 0x000ff00000000800 */
[----:B------:R-:W1:Y:S02]  /*ed20*/  MUFU.EX2 R172, R179 ;  /* 0x000000b300ac7308 */ /* 0x000e640000000800 */
[C---:B-1----:R-:W-:Y:S06]  /*ed30*/  HMMA.16816.F32 R88, R4.reuse, R8, R44 ;  /* 0x000000080458723c */ /* 0x042fec000000182c */
[----:B------:R-:W-:Y:S01]  /*ed40*/  HMMA.16816.F32 R72, R4, R10, R48 ;  /* 0x0000000a0448723c */ /* 0x000fe20000001830 */
[----:B------:R-:W1:Y:S01]  /*ed50*/  LDSM.16.MT88.4 R8, [R193+0x12000] ;  /* 0x01200000c108783b */ /* 0x000e620000004200 */
[----:B------:R-:W-:Y:S01]  /*ed60*/  F2FP.F16.F32.PACK_AB R188, R172, R176 ;  /* 0x000000b0acbc723e */ /* 0x000fe200000000ff */
[----:B------:R-:W-:-:S04]  /*ed70*/  @!P5 HADD2 R37, -R196.H0_H0, -RZ.H0_H0 ;  /* 0xa00000ffc425d230 */ /* 0x000fc80000000900 */
[C---:B------:R-:W-:Y:S02]  /*ed80*/  @!P2 HADD2 R39, -R188.reuse.H0_H0, -RZ.H0_H0 ;  /* 0xa00000ffbc27a230 */ /* 0x040fe40000000900 */
[----:B------:R-:W-:Y:S01]  /*ed90*/  @!P1 HADD2 R36, -R188.H1_H1, -RZ.H0_H0 ;  /* 0xa00000ffbc249230 */ /* 0x000fe20000000d00 */
[C---:B------:R-:W-:Y:S02]  /*eda0*/  @P2 PRMT R181, R188.reuse, 0x7610, R181 ;  /* 0x00007610bcb52816 */ /* 0x040fe400000000b5 */
[----:B------:R-:W-:Y:S02]  /*edb0*/  @P1 PRMT R179, R188, 0x7632, R179 ;  /* 0x00007632bcb31816 */ /* 0x000fe400000000b3 */
[----:B------:R-:W-:Y:S02]  /*edc0*/  @!P5 PRMT R196, R37, 0x5410, RZ ;  /* 0x0000541025c4d816 */ /* 0x000fe400000000ff */
[----:B------:R-:W-:Y:S02]  /*edd0*/  @!P2 PRMT R181, R39, 0x5410, RZ ;  /* 0x0000541027b5a816 */ /* 0x000fe400000000ff */
[----:B------:R-:W-:Y:S01]  /*ede0*/  @!P1 PRMT R179, R36, 0x5410, RZ ;  /* 0x0000541024b39816 */ /* 0x000fe200000000ff */
[C---:B-1----:R-:W-:Y:S06]  /*edf0*/  HMMA.16816.F32 R52, R4.reuse, R8, R52 ;  /* 0x000000080434723c */ /* 0x042fec0000001834 */
[----:B------:R-:W-:Y:S01]  /*ee00*/  HMMA.16816.F32 R36, R4, R10, R212 ;  /* 0x0000000a0424723c */ /* 0x000fe200000018d4 */
[----:B------:R-:W1:Y:S01]  /*ee10*/  LDSM.16.MT88.4 R8, [R192+0x12000] ;  /* 0x01200000c008783b */ /* 0x000e620000004200 */
[----:B------:R-:W-:Y:S01]  /*ee20*/  IMAD.MOV.U32 R138, RZ, RZ, R156 ;  /* 0x000000ffff8a7224 */ /* 0x000fe200078e009c */
[----:B------:R-:W-:Y:S01]  /*ee30*/  MOV R156, R169 ;  /* 0x000000a9009c7202 */ /* 0x000fe20000000f00 */
[----:B------:R-:W-:Y:S01]  /*ee40*/  IMAD.MOV.U32 R137, RZ, RZ, R147 ;  /* 0x000000ffff897224 */ /* 0x000fe200078e0093 */
[----:B------:R-:W-:Y:S01]  /*ee50*/  MOV R142, R160 ;  /* 0x000000a0008e7202 */ /* 0x000fe20000000f00 */
[----:B------:R-:W3:Y:S01]  /*ee60*/  LDL.LU R169, [R1+0x134] ;  /* 0x0001340001a97983 */ /* 0x000ee20000300800 */
[----:B------:R-:W-:Y:S01]  /*ee70*/  IMAD.MOV.U32 R144, RZ, RZ, R162 ;  /* 0x000000ffff907224 */ /* 0x000fe200078e00a2 */
[----:B------:R-:W-:Y:S01]  /*ee80*/  MOV R145, R163 ;  /* 0x000000a300917202 */ /* 0x000fe20000000f00 */
[----:B------:R-:W-:Y:S01]  /*ee90*/  IMAD.MOV.U32 R160, RZ, RZ, R25 ;  /* 0x000000ffffa07224 */ /* 0x000fe200078e0019 */
[----:B------:R-:W3:Y:S01]  /*eea0*/  LDL.LU R187, [R1+0x38] ;  /* 0x0000380001bb7983 */ /* 0x000ee20000300800 */
[----:B------:R-:W-:Y:S01]  /*eeb0*/  IMAD.MOV.U32 R147, RZ, RZ, R165 ;  /* 0x000000ffff937224 */ /* 0x000fe200078e00a5 */
[----:B------:R-:W-:Y:S01]  /*eec0*/  MOV R25, R21 ;  /* 0x0000001500197202 */ /* 0x000fe20000000f00 */
[----:B------:R-:W-:Y:S01]  /*eed0*/  IMAD.MOV.U32 R163, RZ, RZ, R183 ;  /* 0x000000ffffa37224 */ /* 0x000fe200078e00b7 */
[----:B------:R-:W3:Y:S01]  /*eee0*/  LDL.LU R162, [R1+0xa8] ;  /* 0x0000a80001a27983 */ /* 0x000ee20000300800 */
[----:B------:R-:W-:Y:S01]  /*eef0*/  MOV R165, R0 ;  /* 0x0000000000a57202 */ /* 0x000fe20000000f00 */
[----:B------:R-:W-:-:S02]  /*ef00*/  IMAD.MOV.U32 R140, RZ, RZ, R158 ;  /* 0x000000ffff8c7224 */ /* 0x000fc400078e009e */
[----:B------:R-:W3:Y:S01]  /*ef10*/  LDL.LU R21, [R1+0xd8] ;  /* 0x0000d80001157983 */ /* 0x000ee20000300800 */
[----:B------:R-:W-:Y:S02]  /*ef20*/  IMAD.MOV.U32 R141, RZ, RZ, R159 ;  /* 0x000000ffff8d7224 */ /* 0x000fe400078e009f */
[----:B------:R-:W-:Y:S01]  /*ef30*/  IMAD.MOV.U32 R159, RZ, RZ, R3 ;  /* 0x000000ffff9f7224 */ /* 0x000fe200078e0003 */
[----:B------:R-:W3:Y:S01]  /*ef40*/  LDL.LU R183, [R1+0x130] ;  /* 0x0001300001b77983 */ /* 0x000ee20000300800 */
[C---:B-1----:R-:W-:Y:S06]  /*ef50*/  HMMA.16816.F32 R116, R4.reuse, R8, R216 ;  /* 0x000000080474723c */ /* 0x042fec00000018d8 */
[----:B------:R-:W-:Y:S01]  /*ef60*/  HMMA.16816.F32 R100, R4, R10, R64 ;  /* 0x0000000a0464723c */ /* 0x000fe20000001840 */
[----:B------:R-:W1:Y:S01]  /*ef70*/  LDSM.16.MT88.4 R8, [R190+0x14000] ;  /* 0x01400000be08783b */ /* 0x000e620000004200 */
[----:B------:R-:W-:Y:S01]  /*ef80*/  IMAD.MOV.U32 R153, RZ, RZ, R85 ;  /* 0x000000ffff997224 */ /* 0x000fe200078e0055 */
[----:B------:R-:W-:-:S03]  /*ef90*/  MOV R154, R84 ;  /* 0x00000054009a7202 */ /* 0x000fc60000000f00 */
[C---:B-1----:R-:W-:Y:S06]  /*efa0*/  HMMA.16816.F32 R84, R4.reuse, R8, R68 ;  /* 0x000000080454723c */ /* 0x042fec0000001844 */
[C---:B------:R-:W-:Y:S01]  /*efb0*/  HMMA.16816.F32 R68, R4.reuse, R10, R220 ;  /* 0x0000000a0444723c */ /* 0x040fe200000018dc */
[----:B------:R-:W1:Y:S01]  /*efc0*/  LDSM.16.MT88.4 R8, [R191+0x14000] ;  /* 0x01400000bf08783b */ /* 0x000e620000004200 */
[----:B----4-:R-:W-:Y:S01]  /*efd0*/  MOV R158, R2 ;  /* 0x00000002009e7202 */ /* 0x010fe20000000f00 */
[----:B--2---:R-:W-:Y:S02]  /*efe0*/  IMAD.MOV.U32 R0, RZ, RZ, R201 ;  /* 0x000000ffff007224 */ /* 0x004fe400078e00c9 */
[----:B------:R-:W2:Y:S04]  /*eff0*/  LDL.LU R201, [R1+0x12c] ;  /* 0x00012c0001c97983 */ /* 0x000ea80000300800 */
[----:B------:R-:W4:Y:S01]  /*f000*/  LDL.LU.64 R2, [R1+0xd0] ;  /* 0x0000d00001027983 */ /* 0x000f220000300a00 */
        /* <DEDUP_REMOVED lines=14> */
[----:B------:R-:W1:Y:S01]  /*f0f0*/  LDSM.16.MT88.4 R8, [R193+0x16000] ;  /* 0x01600000c108783b */ /* 0x000e620000004200 */
[----:B---3--:R-:W-:-:S02]  /*f100*/  IMAD.MOV.U32 R207, RZ, RZ, R162 ;  /* 0x000000ffffcf7224 */ /* 0x008fc400078e00a2 */
[----:B------:R-:W-:Y:S01]  /*f110*/  IMAD.MOV.U32 R184, RZ, RZ, R163 ;  /* 0x000000ffffb87224 */ /* 0x000fe200078e00a3 */
[----:B------:R-:W-:Y:S01]  /*f120*/  MOV R206, R186 ;  /* 0x000000ba00ce7202 */ /* 0x000fe20000000f00 */
[C---:B-1----:R-:W-:Y:S06]  /*f130*/  HMMA.16816.F32 R140, R4.reuse, R8, R140 ;  /* 0x00000008048c723c */ /* 0x042fec000000188c */
[----:B------:R-:W-:Y:S01]  /*f140*/  HMMA.16816.F32 R148, R4, R10, R148 ;  /* 0x0000000a0494723c */ /* 0x000fe20000001894 */
[----:B------:R-:W1:Y:S01]  /*f150*/  LDSM.16.MT88.4 R8, [R192+0x16000] ;  /* 0x01600000c008783b */ /* 0x000e620000004200 */
[----:B------:R-:W-:-:S02]  /*f160*/  MOV R186, R0 ;  /* 0x0000000000ba7202 */ /* 0x000fc40000000f00 */
[----:B------:R-:W-:Y:S02]  /*f170*/  MOV R185, R15 ;  /* 0x0000000f00b97202 */ /* 0x000fe40000000f00 */
[C---:B-1----:R-:W-:Y:S06]  /*f180*/  HMMA.16816.F32 R152, R4.reuse, R8, R152 ;  /* 0x000000080498723c */ /* 0x042fec0000001898 */
[----:B------:R-:W-:Y:S01]  /*f190*/  HMMA.16816.F32 R144, R4, R10, R144 ;  /* 0x0000000a0490723c */ /* 0x000fe20000001890 */
[----:B----4-:R-:W-:Y:S02]  /*f1a0*/  IMAD.MOV.U32 R162, RZ, RZ, R2 ;  /* 0x000000ffffa27224 */ /* 0x010fe400078e0002 */
[----:B------:R-:W-:-:S02]  /*f1b0*/  IMAD.MOV.U32 R163, RZ, RZ, R3 ;  /* 0x000000ffffa37224 */ /* 0x000fc400078e0003 */
[----:B------:R-:W-:-:S05]  /*f1c0*/  IMAD.WIDE.U32 R2, R14, -0x2daee0ad, RZ ;  /* 0xd2511f530e027825 */ /* 0x000fca00078e00ff */
[----:B------:R-:W-:Y:S02]  /*f1d0*/  LOP3.LUT R0, R3, UR4, R12, 0x96, !PT ;  /* 0x0000000403007c12 */ /* 0x000fe4000f8e960c */
[C---:B------:R-:W-:Y:S01]  /*f1e0*/  LOP3.LUT R3, R2.reuse, 0xffff, RZ, 0xc0, !PT ;  /* 0x0000ffff02037812 */ /* 0x040fe200078ec0ff */
[----:B------:R-:W1:Y:S01]  /*f1f0*/  LDSM.16.MT88.4 R12, [R190+0x10800] ;  /* 0x01080000be0c783b */ /* 0x000e620000004200 */
        /* <DEDUP_REMOVED lines=12> */
[----:B------:R-:W-:Y:S02]  /*f2c0*/  LOP3.LUT R4, R6, 0xff, RZ, 0xc0, !PT ;  /* 0x000000ff06047812 */ /* 0x000fe400078ec0ff */
[----:B------:R-:W-:-:S02]  /*f2d0*/  HSET2.LE.AND R0, R3, R20, PT ;  /* 0x0000001403007233 */ /* 0x000fc40003803000 */
[----:B------:R-:W-:Y:S02]  /*f2e0*/  PRMT R2, R2, 0x5410, R5 ;  /* 0x0000541002027816 */ /* 0x000fe40000000005 */
[----:B------:R-:W-:Y:S02]  /*f2f0*/  PRMT R3, R4, 0x5410, R7 ;  /* 0x0000541004037816 */ /* 0x000fe40000000007 */
[----:B------:R-:W-:Y:S02]  /*f300*/  LOP3.LUT R4, R0, R206, RZ, 0xc0, !PT ;  /* 0x000000ce00047212 */ /* 0x000fe400078ec0ff */
[--C-:B------:R-:W-:Y:S02]  /*f310*/  HSET2.LE.AND R0, R2, R20.reuse, PT ;  /* 0x0000001402007233 */ /* 0x100fe40003803000 */
[--C-:B------:R-:W-:Y:S02]  /*f320*/  HSET2.LE.AND R2, R8, R20.reuse, PT ;  /* 0x0000001408027233 */ /* 0x100fe40003803000 */
[----:B------:R-:W-:Y:S01]  /*f330*/  HSET2.LE.AND R3, R3, R20, PT ;  /* 0x0000001403037233 */ /* 0x000fe20003803000 */
[----:B------:R-:W-:Y:S01]  /*f340*/  IMAD.MOV.U32 R236, RZ, RZ, R165 ;  /* 0x000000ffffec7224 */ /* 0x000fe200078e00a5 */
[----:B------:R-:W-:Y:S01]  /*f350*/  LOP3.LUT R5, R0, R207, RZ, 0xc0, !PT ;  /* 0x000000cf00057212 */ /* 0x000fe200078ec0ff */
[----:B------:R-:W-:Y:S01]  /*f360*/  IMAD.MOV.U32 R237, RZ, RZ, R166 ;  /* 0x000000ffffed7224 */ /* 0x000fe200078e00a6 */
[----:B------:R-:W-:Y:S01]  /*f370*/  LOP3.LUT R6, R2, R209, RZ, 0xc0, !PT ;  /* 0x000000d102067212 */ /* 0x000fe200078ec0ff */
[----:B------:R-:W3:Y:S01]  /*f380*/  LDSM.16.MT88.4 R8, [R192+0x10800] ;  /* 0x01080000c008783b */ /* 0x000ee20000004200 */
[----:B------:R-:W-:-:S02]  /*f390*/  LOP3.LUT R7, R3, R183, RZ, 0xc0, !PT ;  /* 0x000000b703077212 */ /* 0x000fc400078ec0ff */
[----:B------:R-:W-:Y:S02]  /*f3a0*/  MOV R243, R164 ;  /* 0x000000a400f37202 */ /* 0x000fe40000000f00 */
[----:B------:R-:W-:-:S03]  /*f3b0*/  MOV R238, R167 ;  /* 0x000000a700ee7202 */ /* 0x000fc60000000f00 */
[C---:B-1----:R-:W-:Y:S01]  /*f3c0*/  HMMA.16816.F32 R224, R4.reuse, R14, R16 ;  /* 0x0000000e04e0723c */ /* 0x042fe20000001810 */
[----:B------:R-:W1:Y:S05]  /*f3d0*/  LDSM.16.MT88.4 R16, [R191+0x10800] ;  /* 0x01080000bf10783b */ /* 0x000e6a0000004200 */
        /* <DEDUP_REMOVED lines=13> */
[C---:B---3--:R-:W-:Y:S06]  /*f4b0*/  HMMA.16816.F32 R244, R4.reuse, R10, R40 ;  /* 0x0000000a04f4723c */ /* 0x048fec0000001828 */
[C---:B-1----:R-:W-:Y:S06]  /*f4c0*/  HMMA.16816.F32 R156, R4.reuse, R16, R124 ;  /* 0x00000010049c723c */ /* 0x042fec000000187c */
[C---:B------:R-:W-:Y:S01]  /*f4d0*/  HMMA.16816.F32 R184, R4.reuse, R18, R108 ;  /* 0x0000001204b8723c */ /* 0x040fe2000000186c */
[----:B------:R-:W1:Y:S05]  /*f4e0*/  LDSM.16.MT88.4 R16, [R190+0x12800] ;  /* 0x01280000be10783b */ /* 0x000e6a0000004200 */
[C---:B----4-:R-:W-:Y:S06]  /*f4f0*/  HMMA.16816.F32 R180, R4.reuse, R12, R92 ;  /* 0x0000000c04b4723c */ /* 0x050fec000000185c */
[C---:B------:R-:W-:Y:S01]  /*f500*/  HMMA.16816.F32 R108, R4.reuse, R14, R76 ;  /* 0x0000000e046c723c */ /* 0x040fe2000000184c */
[----:B------:R-:W3:Y:S05]  /*f510*/  LDSM.16.MT88.4 R12, [R191+0x12800] ;  /* 0x01280000bf0c783b */ /* 0x000eea0000004200 */
[----:B------:R-:W-:Y:S01]  /*f520*/  HMMA.16816.F32 R92, R4, R8, R56 ;  /* 0x00000008045c723c */ /* 0x000fe20000001838 */
[----:B------:R-:W4:Y:S01]  /*f530*/  LDSM.16.MT88.4 R8, [R193+0x12800] ;  /* 0x01280000c108783b */ /* 0x000f220000004200 */
[----:B------:R-:W-:Y:S01]  /*f540*/  IMAD.MOV.U32 R228, RZ, RZ, R179 ;  /* 0x000000ffffe47224 */ /* 0x000fe200078e00b3 */
[----:B------:R-:W-:Y:S01]  /*f550*/  MOV R219, R177 ;  /* 0x000000b100db7202 */ /* 0x000fe20000000f00 */
[----:B------:R-:W-:-:S02]  /*f560*/  IMAD.MOV.U32 R218, RZ, RZ, R178 ;  /* 0x000000ffffda7224 */ /* 0x000fc400078e00b2 */
[----:B------:R-:W-:Y:S01]  /*f570*/  IMAD.MOV.U32 R204, RZ, RZ, R176 ;  /* 0x000000ffffcc7224 */ /* 0x000fe200078e00b0 */
        /* <DEDUP_REMOVED lines=23> */
[----:B-1----:R-:W-:Y:S01]  /*f6f0*/  HMMA.16816.F32 R240, R4, R18, R100 ;  /* 0x0000001204f0723c */ /* 0x002fe20000001864 */
[----:B------:R-:W-:-:S02]  /*f700*/  IMAD.MOV.U32 R53, RZ, RZ, R219 ;  /* 0x000000ffff357224 */ /* 0x000fc400078e00db */
[----:B------:R-:W-:Y:S02]  /*f710*/  IMAD.MOV.U32 R54, RZ, RZ, R204 ;  /* 0x000000ffff367224 */ /* 0x000fe400078e00cc */
[----:B------:R-:W-:Y:S01]  /*f720*/  IMAD.MOV.U32 R88, RZ, RZ, R206 ;  /* 0x000000ffff587224 */ /* 0x000fe200078e00ce */
[C---:B------:R-:W-:Y:S01]  /*f730*/  HMMA.16816.F32 R116, R4.reuse, R16, R116 ;  /* 0x000000100474723c */ /* 0x040fe20000001874 */
[----:B------:R-:W-:Y:S01]  /*f740*/  IMAD.MOV.U32 R102, RZ, RZ, R216 ;  /* 0x000000ffff667224 */ /* 0x000fe200078e00d8 */
[----:B------:R-:W1:Y:S01]  /*f750*/  LDSM.16.MT88.4 R16, [R193+0x14800] ;  /* 0x01480000c110783b */ /* 0x000e620000004200 */
[----:B------:R-:W-:Y:S02]  /*f760*/  IMAD.MOV.U32 R103, RZ, RZ, R217 ;  /* 0x000000ffff677224 */ /* 0x000fe400078e00d9 */
[----:B------:R-:W-:Y:S01]  /*f770*/  IMAD.MOV.U32 R89, RZ, RZ, R207 ;  /* 0x000000ffff597224 */ /* 0x000fe200078e00cf */
[----:B---3--:R-:W-:Y:S01]  /*f780*/  HMMA.16816.F32 R228, R4, R12, R84 ;  /* 0x0000000c04e4723c */ /* 0x008fe20000001854 */
[----:B------:R-:W-:-:S02]  /*f790*/  IMAD.MOV.U32 R40, RZ, RZ, R174 ;  /* 0x000000ffff287224 */ /* 0x000fc400078e00ae */
[----:B------:R-:W-:Y:S02]  /*f7a0*/  IMAD.MOV.U32 R211, RZ, RZ, R173 ;  /* 0x000000ffffd37224 */ /* 0x000fe400078e00ad */
[----:B------:R-:W-:Y:S01]  /*f7b0*/  IMAD.MOV.U32 R91, RZ, RZ, R172 ;  /* 0x000000ffff5b7224 */ /* 0x000fe200078e00ac */
        /* <DEDUP_REMOVED lines=26> */
[----:B------:R-:W-:Y:S01]  /*f960*/  LOP3.LUT R2, R169, UR35, R34, 0x96, !PT ;  /* 0x00000023a9027c12 */ /* 0x000fe2000f8e9622 */
[----:B------:R-:W-:Y:S01]  /*f970*/  IMAD.MOV.U32 R84, RZ, RZ, R36 ;  /* 0x000000ffff547224 */ /* 0x000fe200078e0024 */
[----:B------:R-:W-:Y:S01]  /*f980*/  LOP3.LUT R0, R27, UR34, R168, 0x96, !PT ;  /* 0x000000221b007c12 */ /* 0x000fe2000f8e96a8 */
[----:B------:R-:W-:Y:S01]  /*f990*/  IMAD.MOV.U32 R115, RZ, RZ, R37 ;  /* 0x000000ffff737224 */ /* 0x000fe200078e0025 */
[----:B------:R-:W-:Y:S01]  /*f9a0*/  LDSM.16.MT88.4 R28, [R192+0x11000] ;  /* 0x01100000c01c783b */ /* 0x000fe20000004200 */
[----:B------:R-:W-:Y:S01]  /*f9b0*/  IMAD.WIDE.U32 R2, R2, -0x2daee0ad, RZ ;  /* 0xd2511f5302027825 */ /* 0x000fe200078e00ff */
[C---:B-1----:R-:W-:Y:S06]  /*f9c0*/  HMMA.16816.F32 R68, R4.reuse, R16, R128 ;  /* 0x000000100444723c */ /* 0x042fec0000001880 */
[C---:B------:R-:W-:Y:S06]  /*f9d0*/  HMMA.16816.F32 R64, R4.reuse, R18, R136 ;  /* 0x000000120440723c */ /* 0x040fec0000001888 */
[C---:B---3--:R-:W-:Y:S06]  /*f9e0*/  HMMA.16816.F32 R60, R4.reuse, R12, R140 ;  /* 0x0000000c043c723c */ /* 0x048fec000000188c */
[C---:B------:R-:W-:Y:S06]  /*f9f0*/  HMMA.16816.F32 R56, R4.reuse, R14, R148 ;  /* 0x0000000e0438723c */ /* 0x040fec0000001894 */
[C---:B----4-:R-:W-:Y:S06]  /*fa00*/  HMMA.16816.F32 R48, R4.reuse, R8, R152 ;  /* 0x000000080430723c */ /* 0x050fec0000001898 */
[----:B------:R-:W-:Y:S01]  /*fa10*/  HMMA.16816.F32 R44, R4, R10, R144 ;  /* 0x0000000a042c723c */ /* 0x000fe20000001890 */
[----:B------:R-:W-:Y:S01]  /*fa20*/  LOP3.LUT R3, R3, UR31, R208, 0x96, !PT ;  /* 0x0000001f03037c12 */ /* 0x000fe2000f8e96d0 */
[----:B------:R-:W-:Y:S01]  /*fa30*/  IMAD.MOV.U32 R113, RZ, RZ, R39 ;  /* 0x000000ffff717224 */ /* 0x000fe200078e0027 */
[----:B------:R-:W1:Y:S04]  /*fa40*/  LDSM.16.MT88.4 R16, [R190+0x11000] ;  /* 0x01100000be10783b */ /* 0x000e680000004200 */
[----:B------:R-:W-:Y:S01]  /*fa50*/  IMAD.WIDE.U32 R6, R0, -0x2daee0ad, RZ ;  /* 0xd2511f5300067825 */ /* 0x000fe200078e00ff */
[----:B------:R-:W3:Y:S04]  /*fa60*/  LDSM.16.MT88.4 R12, [R191+0x11000] ;  /* 0x01100000bf0c783b */ /* 0x000ee80000004200 */
[----:B------:R-:W-:Y:S01]  /*fa70*/  LOP3.LUT R0, R7, UR15, R2, 0x96, !PT ;  /* 0x0000000f07007c12 */ /* 0x000fe2000f8e9602 */
[----:B------:R-:W-:Y:S01]  /*fa80*/  IMAD.WIDE.U32 R2, R3, -0x326172a9, RZ ;  /* 0xcd9e8d5703027825 */ /* 0x000fe200078e00ff */
[----:B------:R-:W4:Y:S03]  /*fa90*/  LDSM.16.MT88.4 R8, [R193+0x11000] ;  /* 0x01100000c108783b */ /* 0x000f260000004200 */
[----:B------:R-:W-:Y:S01]  /*faa0*/  IMAD.WIDE.U32 R34, R0, -0x326172a9, RZ ;  /* 0xcd9e8d5700227825 */ /* 0x000fe200078e00ff */
[----:B------:R-:W-:-:S04]  /*fab0*/  LOP3.LUT R0, R3, UR30, R26, 0x96, !PT ;  /* 0x0000001e03007c12 */ /* 0x000fc8000f8e961a */
[----:B------:R-:W-:Y:S01]  /*fac0*/  LOP3.LUT R2, R35, UR14, R2, 0x96, !PT ;  /* 0x0000000e23027c12 */ /* 0x000fe2000f8e9602 */
[----:B------:R-:W-:-:S04]  /*fad0*/  IMAD.WIDE.U32 R4, R0, -0x2daee0ad, RZ ;  /* 0xd2511f5300047825 */ /* 0x000fc800078e00ff */
[----:B------:R-:W-:-:S05]  /*fae0*/  IMAD.WIDE.U32 R36, R2, -0x2daee0ad, RZ ;  /* 0xd2511f5302247825 */ /* 0x000fca00078e00ff */
[----:B------:R-:W-:Y:S02]  /*faf0*/  LOP3.LUT R2, R37, UR7, R4, 0x96, !PT ;  /* 0x0000000725027c12 */ /* 0x000fe4000f8e9604 */
[----:B------:R-:W-:-:S03]  /*fb00*/  LOP3.LUT R0, R5, UR11, R6, 0x96, !PT ;  /* 0x0000000b05007c12 */ /* 0x000fc6000f8e9606 */
[----:B------:R-:W-:-:S04]  /*fb10*/  IMAD.WIDE.U32 R2, R2, -0x326172a9, RZ ;  /* 0xcd9e8d5702027825 */ /* 0x000fc800078e00ff */
[----:B------:R-:W-:Y:S01]  /*fb20*/  IMAD.WIDE.U32 R32, R0, -0x326172a9, RZ ;  /* 0xcd9e8d5700207825 */ /* 0x000fe200078e00ff */
[C---:B------:R-:W-:Y:S02]  /*fb30*/  LOP3.LUT R4, R2.reuse, 0xffff, RZ, 0xc0, !PT ;  /* 0x0000ffff02047812 */ /* 0x040fe400078ec0ff */
[----:B------:R-:W-:Y:S02]  /*fb40*/  SHF.R.U32.HI R5, RZ, 0x10, R2 ;  /* 0x00000010ff057819 */ /* 0x000fe40000011602 */
[----:B------:R-:W-:Y:S02]  /*fb50*/  SHF.R.U32.HI R6, RZ, 0x8, R4 ;  /* 0x00000008ff067819 */ /* 0x000fe40000011604 */
[----:B------:R-:W-:Y:S02]  /*fb60*/  LOP3.LUT R5, R5, 0xff, RZ, 0xc0, !PT ;  /* 0x000000ff05057812 */ /* 0x000fe400078ec0ff */
[----:B------:R-:W-:Y:S02]  /*fb70*/  LOP3.LUT R4, R2, 0xff, RZ, 0xc0, !PT ;  /* 0x000000ff02047812 */ /* 0x000fe400078ec0ff */
[----:B------:R-:W-:-:S02]  /*fb80*/  SHF.R.U32.HI R0, RZ, 0x18, R2 ;  /* 0x00000018ff007819 */ /* 0x000fc40000011602 */
[----:B------:R-:W-:Y:S02]  /*fb90*/  LOP3.LUT R2, R3, UR6, R32, 0x96, !PT ;  /* 0x0000000603027c12 */ /* 0x000fe4000f8e9620 */
[----:B------:R-:W-:Y:S02]  /*fba0*/  PRMT R5, R5, 0x5410, R0 ;  /* 0x0000541005057816 */ /* 0x000fe40000000000 */
[----:B------:R-:W-:-:S04]  /*fbb0*/  LOP3.LUT R0, R2, 0xffff, RZ, 0xc0, !PT ;  /* 0x0000ffff02007812 */ /* 0x000fc800078ec0ff */
[----:B------:R-:W-:Y:S02]  /*fbc0*/  SHF.R.U32.HI R3, RZ, 0x8, R0 ;  /* 0x00000008ff037819 */ /* 0x000fe40000011600 */
[----:B------:R-:W-:Y:S01]  /*fbd0*/  LOP3.LUT R0, R2, 0xff, RZ, 0xc0, !PT ;  /* 0x000000ff02007812 */ /* 0x000fe200078ec0ff */
[----:B------:R-:W-:-:S03]  /*fbe0*/  IMAD.MOV.U32 R39, RZ, RZ, R21 ;  /* 0x000000ffff277224 */ /* 0x000fc600078e0015 */
[----:B------:R-:W-:Y:S02]  /*fbf0*/  PRMT R21, R0, 0x5410, R3 ;  /* 0x0000541000157816 */ /* 0x000fe40000000003 */
[----:B------:R-:W-:Y:S02]  /*fc00*/  SHF.R.U32.HI R0, RZ, 0x10, R2 ;  /* 0x00000010ff007819 */ /* 0x000fe40000011602 */
[----:B------:R-:W-:Y:S02]  /*fc10*/  PRMT R6, R4, 0x5410, R6 ;  /* 0x0000541004067816 */ /* 0x000fe40000000006 */
[----:B------:R-:W-:Y:S02]  /*fc20*/  SHF.R.U32.HI R4, RZ, 0x18, R2 ;  /* 0x00000018ff047819 */ /* 0x000fe40000011602 */
[----:B------:R-:W-:Y:S02]  /*fc30*/  LOP3.LUT R3, R0, 0xff, RZ, 0xc0, !PT ;  /* 0x000000ff00037812 */ /* 0x000fe400078ec0ff */
[----:B------:R-:W-:-:S02]  /*fc40*/  HSET2.LE.AND R2, R5, R20, PT ;  /* 0x0000001405027233 */ /* 0x000fc40003803000 */
[----:B------:R-:W-:-:S03]  /*fc50*/  PRMT R3, R3, 0x5410, R4 ;  /* 0x0000541003037816 */ /* 0x000fc60000000004 */
[----:B------:R-:W-:Y:S02]  /*fc60*/  LOP3.LUT R7, R2, R170, RZ, 0xc0, !PT ;  /* 0x000000aa02077212 */ /* 0x000fe400078ec0ff */
[--C-:B------:R-:W-:Y:S01]  /*fc70*/  HSET2.LE.AND R2, R3, R20.reuse, PT ;  /* 0x0000001403027233 */ /* 0x100fe20003803000 */
[----:B------:R-:W-:Y:S02]  /*fc80*/  IMAD.MOV.U32 R99, RZ, RZ, R197 ;  /* 0x000000ffff637224 */ /* 0x000fe400078e00c5 */
[----:B------:R-:W2:Y:S01]  /*fc90*/  LDL.LU R197, [R1+0x128] ;  /* 0x0001280001c57983 */ /* 0x000ea20000300800 */
[----:B------:R-:W-:Y:S01]  /*fca0*/  IMAD.MOV.U32 R154, RZ, RZ, R103 ;  /* 0x000000ffff9a7224 */ /* 0x000fe200078e0067 */
[----:B------:R-:W-:Y:S01]  /*fcb0*/  LOP3.LUT R5, R2, R198, RZ, 0xc0, !PT ;  /* 0x000000c602057212 */ /* 0x000fe200078ec0ff */
[----:B------:R-:W-:Y:S01]  /*fcc0*/  IMAD.MOV.U32 R103, RZ, RZ, R199 ;  /* 0x000000ffff677224 */ /* 0x000fe200078e00c7 */
[----:B------:R-:W2:Y:S04]  /*fcd0*/  LDL.LU R198, [R1+0x124] ;  /* 0x0001240001c67983 */ /* 0x000ea80000300800 */
[----:B------:R-:W2:Y:S01]  /*fce0*/  LDL.LU R199, [R1+0x120] ;  /* 0x0001200001c77983 */ /* 0x000ea20000300800 */
[----:B------:R-:W-:-:S05]  /*fcf0*/  HSET2.LE.AND R0, R6, R20, PT ;  /* 0x0000001406007233 */ /* 0x000fca0003803000 */
[----:B------:R-:W-:Y:S02]  /*fd00*/  LOP3.LUT R6, R0, R171, RZ, 0xc0, !PT ;  /* 0x000000ab00067212 */ /* 0x000fe400078ec0ff */
[----:B------:R-:W-:-:S05]  /*fd10*/  HSET2.LE.AND R0, R21, R20, PT ;  /* 0x0000001415007233 */ /* 0x000fca0003803000 */
[----:B------:R-:W-:Y:S01]  /*fd20*/  LOP3.LUT R4, R0, R99, RZ, 0xc0, !PT ;  /* 0x0000006300047212 */ /* 0x000fe200078ec0ff */
[----:B------:R-:W-:Y:S01]  /*fd30*/  IMAD.MOV.U32 R129, RZ, RZ, R113 ;  /* 0x000000ffff817224 */ /* 0x000fe200078e0071 */
[----:B------:R-:W-:Y:S01]  /*fd40*/  MOV R138, R115 ;  /* 0x00000073008a7202 */ /* 0x000fe20000000f00 */
[----:B------:R-:W-:Y:S01]  /*fd50*/  IMAD.MOV.U32 R139, RZ, RZ, R114 ;  /* 0x000000ffff8b7224 */ /* 0x000fe200078e0072 */
[----:B------:R-:W-:Y:S01]  /*fd60*/  MOV R114, R41 ;  /* 0x0000002900727202 */ /* 0x000fe20000000f00 */
[----:B------:R-:W-:Y:S02]  /*fd70*/  IMAD.MOV.U32 R145, RZ, RZ, R100 ;  /* 0x000000ffff917224 */ /* 0x000fe400078e0064 */
[----:B------:R-:W-:Y:S01]  /*fd80*/  IMAD.MOV.U32 R113, RZ, RZ, R40 ;  /* 0x000000ffff717224 */ /* 0x000fe200078e0028 */
[----:B-1----:R-:W-:Y:S01]  /*fd90*/  HMMA.16816.F32 R164, R4, R16, R164 ;  /* 0x0000001004a4723c */ /* 0x002fe200000018a4 */
[----:B------:R-:W-:Y:S02]  /*fda0*/  IMAD.MOV.U32 R115, RZ, RZ, R42 ;  /* 0x000000ffff737224 */ /* 0x000fe400078e002a */
[----:B------:R-:W-:-:S03]  /*fdb0*/  IMAD.MOV.U32 R100, RZ, RZ, R43 ;  /* 0x000000ffff647224 */ /* 0x000fc600078e002b */
[C---:B------:R-:W-:Y:S01]  /*fdc0*/  HMMA.16816.F32 R40, R4.reuse, R18, R224 ;  /* 0x000000120428723c */ /* 0x040fe200000018e0 */
[----:B------:R-:W1:Y:S01]  /*fdd0*/  LDSM.16.MT88.4 R16, [R190+0x13000] ;  /* 0x01300000be10783b */ /* 0x000e620000004200 */
[----:B------:R-:W-:Y:S01]  /*fde0*/  MOV R155, R52 ;  /* 0x00000034009b7202 */ /* 0x000fe20000000f00 */
[----:B------:R-:W-:Y:S01]  /*fdf0*/  IMAD.MOV.U32 R128, RZ, RZ, R53 ;  /* 0x000000ffff807224 */ /* 0x000fe200078e0035 */
[----:B------:R-:W-:Y:S01]  /*fe00*/  MOV R96, R55 ;  /* 0x0000003700607202 */ /* 0x000fe20000000f00 */
[----:B------:R-:W-:Y:S01]  /*fe10*/  IMAD.MOV.U32 R131, RZ, RZ, R54 ;  /* 0x000000ffff837224 */ /* 0x000fe200078e0036 */
[C---:B---3--:R-:W-:Y:S01]  /*fe20*/  HMMA.16816.F32 R156, R4.reuse, R12, R156 ;  /* 0x0000000c049c723c */ /* 0x048fe2000000189c */
[----:B------:R-:W-:Y:S01]  /*fe30*/  IMAD.MOV.U32 R137, RZ, RZ, R84 ;  /* 0x000000ffff897224 */ /* 0x000fe200078e0054 */
[----:B------:R-:W-:Y:S01]  /*fe40*/  MOV R147, R86 ;  /* 0x0000005600937202 */ /* 0x000fe20000000f00 */
[----:B------:R-:W-:Y:S02]  /*fe50*/  IMAD.MOV.U32 R136, RZ, RZ, R85 ;  /* 0x000000ffff887224 */ /* 0x000fe400078e0055 */
[----:B------:R-:W-:Y:S01]  /*fe60*/  IMAD.MOV.U32 R146, RZ, RZ, R87 ;  /* 0x000000ffff927224 */ /* 0x000fe200078e0057 */
        /* <DEDUP_REMOVED lines=10> */
[C---:B------:R-:W-:Y:S01]  /*ff10*/  HMMA.16816.F32 R140, R4.reuse, R28, R92 ;  /* 0x0000001c048c723c */ /* 0x040fe2000000185c */
[----:B------:R-:W-:Y:S01]  /*ff20*/  MOV R101, R25 ;  /* 0x0000001900657202 */ /* 0x000fe20000000f00 */
[----:B------:R-:W-:Y:S01]  /*ff30*/  IMAD.MOV.U32 R102, RZ, RZ, R24 ;  /* 0x000000ffff667224 */ /* 0x000fe200078e0018 */
[----:B------:R-:W-:Y:S01]  /*ff40*/  MOV R130, R112 ;  /* 0x0000007000827202 */ /* 0x000fe20000000f00 */
[----:B------:R-:W4:Y:S01]  /*ff50*/  LDSM.16.MT88.4 R24, [R192+0x13000] ;  /* 0x01300000c018783b */ /* 0x000f220000004200 */
[----:B------:R-:W-:Y:S01]  /*ff60*/  IMAD.MOV.U32 R21, RZ, RZ, R97 ;  /* 0x000000ffff157224 */ /* 0x000fe200078e0061 */
[----:B------:R-:W-:Y:S01]  /*ff70*/  MOV R208, R98 ;  /* 0x0000006200d07202 */ /* 0x000fe20000000f00 */
[----:B------:R-:W-:Y:S01]  /*ff80*/  IMAD.MOV.U32 R209, RZ, RZ, R99 ;  /* 0x000000ffffd17224 */ /* 0x000fe200078e0063 */
[----:B-1----:R-:W-:Y:S01]  /*ff90*/  HMMA.16816.F32 R92, R4, R16, R232 ;  /* 0x00000010045c723c */ /* 0x002fe200000018e8 */
[----:B------:R-:W-:-:S06]  /*ffa0*/  IMAD.MOV.U32 R112, RZ, RZ, R91 ;  /* 0x000000ffff707224 */ /* 0x000fcc00078e005b */
[----:B------:R-:W-:Y:S01]  /*ffb0*/  IMAD.MOV.U32 R234, RZ, RZ, R96 ;  /* 0x000000ffffea7224 */ /* 0x000fe200078e0060 */
[----:B------:R-:W-:Y:S01]  /*ffc0*/  HMMA.16816.F32 R88, R4, R30, R244 ;  /* 0x0000001e0458723c */ /* 0x000fe200000018f4 */
[----:B------:R-:W-:Y:S01]  /*ffd0*/  MOV R232, R103 ;  /* 0x0000006700e87202 */ /* 0x000fe20000000f00 */
[----:B------:R-:W-:Y:S01]  /*ffe0*/  IMAD.MOV.U32 R152, RZ, RZ, R112 ;  /* 0x000000ffff987224 */ /* 0x000fe200078e0070 */
[----:B------:R-:W-:-:S03]  /*fff0*/  MOV R235, R154 ;  /* 0x0000009a00eb7202 */ /* 0x000fc60000000f00 */
[C---:B------:R-:W-:Y:S01]  /*10000*/  HMMA.16816.F32 R96, R4.reuse, R18, R220 ;  /* 0x000000120460723c */ /* 0x040fe200000018dc */
[----:B------:R-:W1:Y:S01]  /*10010*/  LDSM.16.MT88.4 R16, [R190+0x15000] ;  /* 0x01500000be10783b */ /* 0x000e620000004200 */
[----:B------:R-:W-:Y:S01]  /*10020*/  IMAD.MOV.U32 R244, RZ, RZ, R155 ;  /* 0x000000fffff47224 */ /* 0x000fe200078e009b */
[----:B------:R-:W-:Y:S01]  /*10030*/  MOV R246, R131 ;  /* 0x0000008300f67202 */ /* 0x000fe20000000f00 */
[----:B------:R-:W-:Y:S01]  /*10040*/  IMAD.MOV.U32 R245, RZ, RZ, R128 ;  /* 0x000000fffff57224 */ /* 0x000fe200078e0080 */
[----:B------:R-:W-:Y:S01]  /*10050*/  MOV R155, R100 ;  /* 0x00000064009b7202 */ /* 0x000fe20000000f00 */
[----:B------:R-:W-:Y:S01]  /*10060*/  IMAD.MOV.U32 R128, RZ, RZ, R101 ;  /* 0x000000ffff807224 */ /* 0x000fe200078e0065 */
[C---:B---3--:R-:W-:Y:S01]  /*10070*/  HMMA.16816.F32 R104, R4.reuse, R14, R104 ;  /* 0x0000000e0468723c */ /* 0x048fe20000001868 */
[----:B------:R-:W-:Y:S01]  /*10080*/  IMAD.MOV.U32 R131, RZ, RZ, R102 ;  /* 0x000000ffff837224 */ /* 0x000fe200078e0066 */
[----:B------:R-:W-:Y:S01]  /*10090*/  MOV R233, R113 ;  /* 0x0000007100e97202 */ /* 0x000fe20000000f00 */
[----:B------:R-:W-:Y:S01]  /*100a0*/  IMAD.MOV.U32 R153, RZ, RZ, R114 ;  /* 0x000000ffff997224 */ /* 0x000fe200078e0072 */
[----:B------:R-:W-:Y:S01]  /*100b0*/  LDSM.16.MT88.4 R28, [R192+0x15000] ;  /* 0x01500000c01c783b */ /* 0x000fe20000004200 */
[----:B------:R-:W-:Y:S01]  /*100c0*/  IMAD.MOV.U32 R154, RZ, RZ, R115 ;  /* 0x000000ffff9a7224 */ /* 0x000fe200078e0073 */
[C---:B------:R-:W-:Y:S02]  /*100d0*/  HMMA.16816.F32 R100, R4.reuse, R12, R212 ;  /* 0x0000000c0464723c */ /* 0x040fe400000018d4 */
[----:B------:R-:W3:Y:S04]  /*100e0*/  LDSM.16.MT88.4 R12, [R191+0x15000] ;  /* 0x01500000bf0c783b */ /* 0x000ee80000004200 */
[C---:B----4-:R-:W-:Y:S06]  /*100f0*/  HMMA.16816.F32 R108, R4.reuse, R8, R176 ;  /* 0x00000008046c723c */ /* 0x050fec00000018b0 */
[C---:B------:R-:W-:Y:S01]  /*10100*/  HMMA.16816.F32 R112, R4.reuse, R10, R124 ;  /* 0x0000000a0470723c */ /* 0x040fe2000000187c */
[----:B------:R-:W4:Y:S05]  /*10110*/  LDSM.16.MT88.4 R8, [R193+0x15000] ;  /* 0x01500000c108783b */ /* 0x000f2a0000004200 */
[----:B------:R-:W-:Y:S07]  /*10120*/  HMMA.16816.F32 R124, R4, R26, R240 ;  /* 0x0000001a047c723c */ /* 0x000fee00000018f0 */
[----:B------:R-:W-:-:S02]  /*10130*/  IMAD.MOV.U32 R243, RZ, RZ, R169 ;  /* 0x000000fffff37224 */ /* 0x000fc400078e00a9 */
[C---:B-1----:R-:W-:Y:S06]  /*10140*/  HMMA.16816.F32 R168, R4.reuse, R16, R228 ;  /* 0x0000001004a8723c */ /* 0x042fec00000018e4 */
[C---:B------:R-:W-:Y:S01]  /*10150*/  HMMA.16816.F32 R176, R4.reuse, R18, R216 ;  /* 0x0000001204b0723c */ /* 0x040fe200000018d8 */
[----:B------:R-:W1:Y:S05]  /*10160*/  LDSM.16.MT88.4 R16, [R190+0x17000] ;  /* 0x01700000be10783b */ /* 0x000e6a0000004200 */
[C---:B------:R-:W-:Y:S01]  /*10170*/  HMMA.16816.F32 R116, R4.reuse, R24, R116 ;  /* 0x000000180474723c */ /* 0x040fe20000001874 */
[----:B------:R-:W-:Y:S05]  /*10180*/  LDSM.16.MT88.4 R24, [R192+0x17000] ;  /* 0x01700000c018783b */ /* 0x000fea0000004200 */
[C---:B---3--:R-:W-:Y:S06]  /*10190*/  HMMA.16816.F32 R228, R4.reuse, R12, R204 ;  /* 0x0000000c04e4723c */ /* 0x048fec00000018cc */
[C---:B------:R-:W-:Y:S01]  /*101a0*/  HMMA.16816.F32 R224, R4.reuse, R14, R172 ;  /* 0x0000000e04e0723c */ /* 0x040fe200000018ac */
[----:B------:R-:W3:Y:S05]  /*101b0*/  LDSM.16.MT88.4 R12, [R191+0x17000] ;  /* 0x01700000bf0c783b */ /* 0x000eea0000004200 */
[----:B----4-:R-:W-:Y:S01]  /*101c0*/  HMMA.16816.F32 R220, R4, R8, R160 ;  /* 0x0000000804dc723c */ /* 0x010fe200000018a0 */
[----:B------:R-:W-:Y:S01]  /*101d0*/  LOP3.LUT R2, R33, UR10, R34, 0x96, !PT ;  /* 0x0000000a21027c12 */ /* 0x000fe2000f8e9622 */
[----:B------:R-:W-:-:S04]  /*101e0*/  IMAD.MOV.U32 R247, RZ, RZ, R209 ;  /* 0x000000fffff77224 */ /* 0x000fc800078e00d1 */
[C---:B------:R-:W-:Y:S06]  /*101f0*/  HMMA.16816.F32 R212, R4.reuse, R30, R236 ;  /* 0x0000001e04d4723c */ /* 0x040fec00000018ec */
[C---:B------:R-:W-:Y:S01]  /*10200*/  HMMA.16816.F32 R216, R4.reuse, R10, R120 ;  /* 0x0000000a04d8723c */ /* 0x040fe20000001878 */
[----:B------:R-:W4:Y:S01]  /*10210*/  LDSM.16.MT88.4 R8, [R193+0x17000] ;  /* 0x01700000c108783b */ /* 0x000f220000004200 */
[----:B------:R-:W-:Y:S01]  /*10220*/  IMAD.WIDE.U32 R2, R2, -0x2daee0ad, RZ ;  /* 0xd2511f5302027825 */ /* 0x000fe200078e00ff */
[----:B------:R-:W-:Y:S02]  /*10230*/  MOV R240, R154 ;  /* 0x0000009a00f07202 */ /* 0x000fe40000000f00 */
[----:B------:R-:W-:Y:S01]  /*10240*/  LDSM.16.MT88.4 R160, [R190+0x11800] ;  /* 0x01180000bea0783b */ /* 0x000fe20000004200 */
[C---:B-1----:R-:W-:Y:S03]  /*10250*/  HMMA.16816.F32 R184, R4.reuse, R18, R72 ;  /* 0x0000001204b8723c */ /* 0x042fe60000001848 */
[----:B------:R-:W1:Y:S01]  /*10260*/  LDSM.16.MT88.4 R72, [R190+0x15800] ;  /* 0x01580000be48783b */ /* 0x000e620000004200 */
[----:B------:R-:W-:Y:S01]  /*10270*/  MOV R122, R208 ;  /* 0x000000d0007a7202 */ /* 0x000fe20000000f00 */
[----:B------:R-:W-:Y:S01]  /*10280*/  IMAD.MOV.U32 R120, RZ, RZ, R211 ;  /* 0x000000ffff787224 */ /* 0x000fe200078e00d3 */
[----:B------:R-:W-:Y:S01]  /*10290*/  MOV R121, R210 ;  /* 0x000000d200797202 */ /* 0x000fe20000000f00 */
[----:B------:R-:W-:Y:S01]  /*102a0*/  HMMA.16816.F32 R204, R4, R16, R76 ;  /* 0x0000001004cc723c */ /* 0x000fe2000000184c */
[----:B------:R-:W-:-:S05]  /*102b0*/  IMAD.MOV.U32 R123, RZ, RZ, R21 ;  /* 0x000000ffff7b7224 */ /* 0x000fca00078e0015 */
[C---:B------:R-:W-:Y:S06]  /*102c0*/  HMMA.16816.F32 R208, R4.reuse, R28, R80 ;  /* 0x0000001c04d0723c */ /* 0x040fec0000001850 */
[----:B---3--:R-:W-:Y:S01]  /*102d0*/  HMMA.16816.F32 R180, R4, R12, R68 ;  /* 0x0000000c04b4723c */ /* 0x008fe20000001844 */
[----:B------:R-:W-:-:S05]  /*102e0*/  IMAD.MOV.U32 R83, RZ, RZ, R153 ;  /* 0x000000ffff537224 */ /* 0x000fca00078e0099 */
[----:B------:R-:W-:Y:S01]  /*102f0*/  HMMA.16816.F32 R172, R4, R14, R64 ;  /* 0x0000000e04ac723c */ /* 0x000fe20000001840 */
[----:B------:R-:W-:Y:S01]  /*10300*/  LOP3.LUT R0, R3, UR4, R36, 0x96, !PT ;  /* 0x0000000403007c12 */ /* 0x000fe2000f8e9624 */
[----:B------:R-:W-:-:S04]  /*10310*/  IMAD.MOV.U32 R82, RZ, RZ, R83 ;  /* 0x000000ffff527224 */ /* 0x000fc800078e0053 */
[----:B------:R-:W-:Y:S01]  /*10320*/  HMMA.16816.F32 R12, R4, R24, R48 ;  /* 0x00000018040c723c */ /* 0x000fe20000001830 */
[----:B------:R-:W-:-:S05]  /*10330*/  MOV R83, R120 ;  /* 0x0000007800537202 */ /* 0x000fca0000000f00 */
[C---:B----4-:R-:W-:Y:S01]  /*10340*/  HMMA.16816.F32 R16, R4.reuse, R10, R56 ;  /* 0x0000000a0410723c */ /* 0x050fe20000001838 */
[----:B------:R-:W-:Y:S01]  /*10350*/  IMAD.MOV.U32 R242, RZ, RZ, R128 ;  /* 0x000000fffff27224 */ /* 0x000fe200078e0080 */
[----:B------:R-:W3:Y:S04]  /*10360*/  LDSM.16.MT88.4 R48, [R191+0x13800] ;  /* 0x01380000bf30783b */ /* 0x000ee80000004200 */
[C---:B------:R-:W-:Y:S01]  /*10370*/  HMMA.16816.F32 R28, R4.reuse, R8, R60 ;  /* 0x00000008041c723c */ /* 0x040fe2000000183c */
[----:B------:R-:W-:Y:S01]  /*10380*/  IMAD.MOV.U32 R241, RZ, RZ, R155 ;  /* 0x000000fffff17224 */ /* 0x000fe200078e009b */
[----:B------:R-:W-:Y:S04]  /*10390*/  LDSM.16.MT88.4 R56, [R193+0x13800] ;  /* 0x01380000c138783b */ /* 0x000fe80000004200 */
[----:B------:R-:W-:Y:S01]  /*103a0*/  HMMA.16816.F32 R24, R4, R26, R44 ;  /* 0x0000001a0418723c */ /* 0x000fe2000000182c */
[----:B------:R-:W-:Y:S01]  /*103b0*/  IMAD.MOV.U32 R120, RZ, RZ, R121 ;  /* 0x000000ffff787224 */ /* 0x000fe200078e0079 */
[----:B------:R-:W-:Y:S05]  /*103c0*/  LDSM.16.MT88.4 R64, [R192+0x13800] ;  /* 0x01380000c040783b */ /* 0x000fea0000004200 */
[----:B------:R-:W-:-:S02]  /*103d0*/  LOP3.LUT R4, R2, 0xffff, RZ, 0xc0, !PT ;  /* 0x0000ffff02047812 */ /* 0x000fc400078ec0ff */
[----:B------:R-:W-:Y:S02]  /*103e0*/  LOP3.LUT R3, R2, 0xff, RZ, 0xc0, !PT ;  /* 0x000000ff02037812 */ /* 0x000fe400078ec0ff */
[----:B------:R-:W-:Y:S01]  /*103f0*/  SHF.R.U32.HI R4, RZ, 0x8, R4 ;  /* 0x00000008ff047819 */ /* 0x000fe20000011604 */
[----:B------:R-:W-:Y:S01]  /*10400*/  IMAD.MOV.U32 R121, RZ, RZ, R122 ;  /* 0x000000ffff797224 */ /* 0x000fe200078e007a */
[--C-:B------:R-:W-:Y:S02]  /*10410*/  SHF.R.U32.HI R5, RZ, 0x10, R2.reuse ;  /* 0x00000010ff057819 */ /* 0x100fe40000011602 */
[----:B------:R-:W-:Y:S02]  /*10420*/  SHF.R.U32.HI R8, RZ, 0x18, R2 ;  /* 0x00000018ff087819 */ /* 0x000fe40000011602 */
[----:B------:R-:W-:Y:S01]  /*10430*/  MOV R122, R123 ;  /* 0x0000007b007a7202 */ /* 0x000fe20000000f00 */
[----:B------:R-:W-:Y:S01]  /*10440*/  IMAD.MOV.U32 R123, RZ, RZ, R243 ;  /* 0x000000ffff7b7224 */ /* 0x000fe200078e00f3 */
[----:B------:R-:W-:Y:S01]  /*10450*/  PRMT R9, R3, 0x5410, R4 ;  /* 0x0000541003097816 */ /* 0x000fe20000000004 */
[----:B------:R-:W-:Y:S01]  /*10460*/  IMAD.MOV.U32 R243, RZ, RZ, R232 ;  /* 0x000000fffff37224 */ /* 0x000fe200078e00e8 */
[----:B------:R-:W-:Y:S01]  /*10470*/  LOP3.LUT R2, R0, 0xffff, RZ, 0xc0, !PT ;  /* 0x0000ffff00027812 */ /* 0x000fe200078ec0ff */
[----:B------:R-:W-:Y:S01]  /*10480*/  IMAD.MOV.U32 R81, RZ, RZ, R82 ;  /* 0x000000ffff517224 */ /* 0x000fe200078e0052 */
[----:B------:R-:W-:-:S02]  /*10490*/  SHF.R.U32.HI R3, RZ, 0x10, R0 ;  /* 0x00000010ff037819 */ /* 0x000fc40000011600 */
[----:B------:R-:W-:Y:S01]  /*104a0*/  MOV R232, R233 ;  /* 0x000000e900e87202 */ /* 0x000fe20000000f00 */
[----:B------:R-:W-:Y:S01]  /*104b0*/  IMAD.MOV.U32 R233, RZ, RZ, R234 ;  /* 0x000000ffffe97224 */ /* 0x000fe200078e00ea */
[----:B------:R-:W-:Y:S01]  /*104c0*/  MOV R82, R83 ;  /* 0x0000005300527202 */ /* 0x000fe20000000f00 */
[----:B------:R-:W-:Y:S01]  /*104d0*/  IMAD.MOV.U32 R83, RZ, RZ, R120 ;  /* 0x000000ffff537224 */ /* 0x000fe200078e0078 */
[----:B------:R-:W-:Y:S01]  /*104e0*/  LOP3.LUT R7, R0, 0xff, RZ, 0xc0, !PT ;  /* 0x000000ff00077812 */ /* 0x000fe200078ec0ff */
[----:B------:R-:W-:Y:S01]  /*104f0*/  IMAD.MOV.U32 R234, RZ, RZ, R144 ;  /* 0x000000ffffea7224 */ /* 0x000fe200078e0090 */
[----:B------:R-:W-:Y:S01]  /*10500*/  SHF.R.U32.HI R6, RZ, 0x18, R0 ;  /* 0x00000018ff067819 */ /* 0x000fe20000011600 */
[----:B------:R-:W-:Y:S01]  /*10510*/  IMAD.MOV.U32 R120, RZ, RZ, R121 ;  /* 0x000000ffff787224 */ /* 0x000fe200078e0079 */
[----:B------:R-:W-:Y:S02]  /*10520*/  SHF.R.U32.HI R4, RZ, 0x8, R2 ;  /* 0x00000008ff047819 */ /* 0x000fe40000011602 */
[----:B------:R-:W-:-:S02]  /*10530*/  LOP3.LUT R0, R5, 0xff, RZ, 0xc0, !PT ;  /* 0x000000ff05007812 */ /* 0x000fc400078ec0ff */
[----:B------:R-:W-:Y:S02]  /*10540*/  LOP3.LUT R2, R3, 0xff, RZ, 0xc0, !PT ;  /* 0x000000ff03027812 */ /* 0x000fe400078ec0ff */
[----:B------:R-:W-:Y:S01]  /*10550*/  MOV R144, R145 ;  /* 0x0000009100907202 */ /* 0x000fe20000000f00 */
[----:B------:R-:W-:Y:S01]  /*10560*/  IMAD.MOV.U32 R145, RZ, RZ, R146 ;  /* 0x000000ffff917224 */ /* 0x000fe200078e0092 */
[----:B------:R-:W-:Y:S01]  /*10570*/  MOV R121, R122 ;  /* 0x0000007a00797202 */ /* 0x000fe20000000f00 */
[----:B------:R-:W-:Y:S01]  /*10580*/  IMAD.MOV.U32 R122, RZ, RZ, R123 ;  /* 0x000000ffff7a7224 */ /* 0x000fe200078e007b */
[----:B------:R-:W-:Y:S01]  /*10590*/  PRMT R4, R7, 0x5410, R4 ;  /* 0x0000541007047816 */ /* 0x000fe20000000004 */
[----:B------:R-:W-:Y:S01]  /*105a0*/  IMAD.MOV.U32 R146, RZ, RZ, R147 ;  /* 0x000000ffff927224 */ /* 0x000fe200078e0093 */
[----:B------:R-:W-:Y:S01]  /*105b0*/  MOV R147, R136 ;  /* 0x0000008800937202 */ /* 0x000fe20000000f00 */
[----:B------:R-:W-:Y:S01]  /*105c0*/  IMAD.MOV.U32 R123, RZ, RZ, R243 ;  /* 0x000000ffff7b7224 */ /* 0x000fe200078e00f3 */
[----:B------:R-:W-:Y:S01]  /*105d0*/  MOV R243, R232 ;  /* 0x000000e800f37202 */ /* 0x000fe20000000f00 */
[----:B------:R-:W-:Y:S01]  /*105e0*/  IMAD.MOV.U32 R136, RZ, RZ, R137 ;  /* 0x000000ffff887224 */ /* 0x000fe200078e0089 */
[----:B------:R-:W-:Y:S01]  /*105f0*/  PRMT R0, R0, 0x5410, R8 ;  /* 0x0000541000007816 */ /* 0x000fe20000000008 */
[----:B------:R-:W-:Y:S01]  /*10600*/  IMAD.MOV.U32 R232, RZ, RZ, R233 ;  /* 0x000000ffffe87224 */ /* 0x000fe200078e00e9 */
[----:B------:R-:W-:Y:S01]  /*10610*/  PRMT R3, R2, 0x5410, R6 ;  /* 0x0000541002037816 */ /* 0x000fe20000000006 */
[----:B------:R-:W-:Y:S01]  /*10620*/  IMAD.MOV.U32 R137, RZ, RZ, R138 ;  /* 0x000000ffff897224 */ /* 0x000fe200078e008a */
[----:B------:R-:W-:Y:S01]  /*10630*/  MOV R138, R139 ;  /* 0x0000008b008a7202 */ /* 0x000fe20000000f00 */
[----:B------:R-:W-:Y:S01]  /*10640*/  IMAD.MOV.U32 R233, RZ, RZ, R144 ;  /* 0x000000ffffe97224 */ /* 0x000fe200078e0090 */
[----:B------:R-:W-:Y:S01]  /*10650*/  MOV R144, R145 ;  /* 0x0000009100907202 */ /* 0x000fe20000000f00 */
[----:B------:R-:W-:Y:S01]  /*10660*/  IMAD.MOV.U32 R139, RZ, RZ, R129 ;  /* 0x000000ffff8b7224 */ /* 0x000fe200078e0081 */
[--C-:B------:R-:W-:Y:S01]  /*10670*/  HSET2.LE.AND R2, R4, R20.reuse, PT ;  /* 0x0000001404027233 */ /* 0x100fe20003803000 */
[----:B------:R-:W-:Y:S01]  /*10680*/  IMAD.MOV.U32 R145, RZ, RZ, R146 ;  /* 0x000000ffff917224 */ /* 0x000fe200078e0092 */
[--C-:B------:R-:W-:Y:S01]  /*10690*/  HSET2.LE.AND R0, R0, R20.reuse, PT ;  /* 0x0000001400007233 */ /* 0x100fe20003803000 */
[----:B------:R-:W-:Y:S01]  /*106a0*/  IMAD.MOV.U32 R146, RZ, RZ, R147 ;  /* 0x000000ffff927224 */ /* 0x000fe200078e0093 */
[--C-:B------:R-:W-:Y:S01]  /*106b0*/  HSET2.LE.AND R3, R3, R20.reuse, PT ;  /* 0x0000001403037233 */ /* 0x100fe20003803000 */
[----:B------:R-:W-:Y:S01]  /*106c0*/  IMAD.MOV.U32 R5, RZ, RZ, R188 ;  /* 0x000000ffff057224 */ /* 0x000fe200078e00bc */
[----:B------:R-:W-:-:S02]  /*106d0*/  HSET2.LE.AND R4, R9, R20, PT ;  /* 0x0000001409047233 */ /* 0x000fc40003803000 */
[----:B------:R-:W-:Y:S01]  /*106e0*/  MOV R147, R136 ;  /* 0x0000008800937202 */ /* 0x000fe20000000f00 */
[----:B------:R-:W-:Y:S01]  /*106f0*/  IMAD.MOV.U32 R136, RZ, RZ, R137 ;  /* 0x000000ffff887224 */ /* 0x000fe200078e0089 */
[----:B------:R-:W-:Y:S01]  /*10700*/  MOV R128, R131 ;  /* 0x0000008300807202 */ /* 0x000fe20000000f00 */
[----:B------:R-:W-:Y:S01]  /*10710*/  IMAD.MOV.U32 R137, RZ, RZ, R138 ;  /* 0x000000ffff897224 */ /* 0x000fe200078e008a */
[----:B------:R-:W-:Y:S01]  /*10720*/  MOV R138, R139 ;  /* 0x0000008b008a7202 */ /* 0x000fe20000000f00 */
[----:B------:R-:W-:Y:S01]  /*10730*/  IMAD.MOV.U32 R139, RZ, RZ, R130 ;  /* 0x000000ffff8b7224 */ /* 0x000fe200078e0082 */
[----:B------:R-:W-:Y:S02]  /*10740*/  LOP3.LUT R131, R0, R5, RZ, 0xc0, !PT ;  /* 0x0000000500837212 */ /* 0x000fe400078ec0ff */
[----:B------:R-:W-:Y:S02]  /*10750*/  LOP3.LUT R128, R2, R128, RZ, 0xc0, !PT ;  /* 0x0000008002807212 */ /* 0x000fe400078ec0ff */
[----:B------:R-:W-:-:S02]  /*10760*/  LOP3.LUT R129, R3, R194, RZ, 0xc0, !PT ;  /* 0x000000c203817212 */ /* 0x000fc400078ec0ff */
[----:B------:R-:W-:Y:S01]  /*10770*/  LOP3.LUT R130, R4, R195, RZ, 0xc0, !PT ;  /* 0x000000c304827212 */ /* 0x000fe200078ec0ff */
[----:B------:R-:W-:Y:S01]  /*10780*/  IMAD.MOV.U32 R10, RZ, RZ, R122 ;  /* 0x000000ffff0a7224 */ /* 0x000fe200078e007a */
[----:B------:R-:W4:Y:S01]  /*10790*/  LDL.LU R194, [R1+0x11c] ;  /* 0x00011c0001c27983 */ /* 0x000f220000300800 */
[----:B------:R-:W-:Y:S01]  /*107a0*/  IMAD.MOV.U32 R122, RZ, RZ, R137 ;  /* 0x000000ffff7a7224 */ /* 0x000fe200078e0089 */
[----:B------:R-:W-:Y:S01]  /*107b0*/  MOV R34, R243 ;  /* 0x000000f300227202 */ /* 0x000fe20000000f00 */
[----:B--2---:R-:W-:Y:S01]  /*107c0*/  IMAD.MOV.U32 R0, RZ, RZ, R199 ;  /* 0x000000ffff007224 */ /* 0x004fe200078e00c7 */
[----:B------:R-:W2:Y:S01]  /*107d0*/  LDL.LU R195, [R1+0x118] ;  /* 0x0001180001c37983 */ /* 0x000ea20000300800 */
[----:B-1----:R-:W-:Y:S01]  /*107e0*/  HMMA.16816.F32 R68, R128, R72, R168 ;  /* 0x000000488044723c */ /* 0x002fe200000018a8 */
[----:B------:R-:W-:Y:S02]  /*107f0*/  MOV R243, R250 ;  /* 0x000000fa00f37202 */ /* 0x000fe40000000f00 */
[----:B------:R-:W4:Y:S04]  /*10800*/  LDL.LU R250, [R1+0x114] ;  /* 0x0001140001fa7983 */ /* 0x000f280000300800 */
[----:B------:R-:W-:Y:S01]  /*10810*/  MOV R170, R122 ;  /* 0x0000007a00aa7202 */ /* 0x000fe20000000f00 */
[----:B------:R-:W2:Y:S04]  /*10820*/  LDL.LU R199, [R1+0x110] ;  /* 0x0001100001c77983 */ /* 0x000ea80000300800 */
[----:B------:R-:W-:Y:S01]  /*10830*/  FADD.FTZ R0, R0, R170 ;  /* 0x000000aa00007221 */ /* 0x000fe20000010000 */
[----:B------:R-:W-:Y:S01]  /*10840*/  IMAD.MOV.U32 R3, RZ, RZ, R139 ;  /* 0x000000ffff037224 */ /* 0x000fe200078e008b */
[----:B------:R-:W3:Y:S01]  /*10850*/  LDL.LU R170, [R1+0x80] ;  /* 0x0000800001aa7983 */ /* 0x000ee20000300800 */
[----:B------:R-:W-:Y:S01]  /*10860*/  MOV R8, R145 ;  /* 0x0000009100087202 */ /* 0x000fe20000000f00 */
[----:B------:R-:W-:Y:S01]  /*10870*/  IMAD.MOV.U32 R9, RZ, RZ, R147 ;  /* 0x000000ffff097224 */ /* 0x000fe200078e0093 */
[----:B------:R-:W-:Y:S01]  /*10880*/  MOV R11, R121 ;  /* 0x00000079000b7202 */ /* 0x000fe20000000f00 */
[----:B------:R-:W-:-:S02]  /*10890*/  IMAD.MOV.U32 R33, RZ, RZ, R232 ;  /* 0x000000ffff217224 */ /* 0x000fc400078e00e8 */
[----:B------:R-:W-:Y:S02]  /*108a0*/  IMAD.MOV.U32 R35, RZ, RZ, R123 ;  /* 0x000000ffff237224 */ /* 0x000fe400078e007b */
[----:B------:R-:W-:Y:S02]  /*108b0*/  IMAD.MOV.U32 R237, RZ, RZ, R83 ;  /* 0x000000ffffed7224 */ /* 0x000fe400078e0053 */
[----:B------:R-:W-:Y:S01]  /*108c0*/  IMAD.MOV.U32 R239, RZ, RZ, R81 ;  /* 0x000000ffffef7224 */ /* 0x000fe200078e0051 */
[----:B------:R-:W-:Y:S01]  /*108d0*/  MOV R188, R136 ;  /* 0x0000008800bc7202 */ /* 0x000fe20000000f00 */
[----:B------:R-:W-:Y:S01]  /*108e0*/  IMAD.MOV.U32 R20, RZ, RZ, R146 ;  /* 0x000000ffff147224 */ /* 0x000fe200078e0092 */
[----:B------:R-:W-:Y:S01]  /*108f0*/  MOV R238, R82 ;  /* 0x0000005200ee7202 */ /* 0x000fe20000000f00 */
[----:B------:R-:W-:Y:S01]  /*10900*/  IMAD.MOV.U32 R32, RZ, RZ, R144 ;  /* 0x000000ffff207224 */ /* 0x000fe200078e0090 */
[----:B------:R-:W-:Y:S04]  /*10910*/  LDSM.16.MT88.4 R4, [R192+0x17800] ;  /* 0x01780000c004783b */ /* 0x000fe80000004200 */
[----:B---3--:R1:W-:Y:S01]  /*10920*/  STG.E.U16 desc[UR32][R22.64+-0x70], R170 ;  /* 0xffff90aa16007986 */ /* 0x0083e2000c101520 */
[----:B------:R-:W-:Y:S01]  /*10930*/  MOV R123, R138 ;  /* 0x0000008a007b7202 */ /* 0x000fe20000000f00 */
[----:B------:R-:W-:-:S02]  /*10940*/  IMAD.MOV.U32 R236, RZ, RZ, R120 ;  /* 0x000000ffffec7224 */ /* 0x000fc400078e0078 */
[----:B------:R-:W-:Y:S02]  /*10950*/  IMAD.MOV.U32 R2, RZ, RZ, R39 ;  /* 0x000000ffff027224 */ /* 0x000fe400078e0027 */
[----:B------:R-:W-:Y:S01]  /*10960*/  FADD.FTZ R0, R201, R0 ;  /* 0x00000000c9007221 */ /* 0x000fe20000010000 */
[----:B------:R-:W-:Y:S01]  /*10970*/  IMAD.MOV.U32 R21, RZ, RZ, R152 ;  /* 0x000000ffff157224 */ /* 0x000fe200078e0098 */
[C---:B------:R-:W-:Y:S01]  /*10980*/  HMMA.16816.F32 R164, R128.reuse, R160, R164 ;  /* 0x000000a080a4723c */ /* 0x040fe200000018a4 */
[----:B------:R-:W-:Y:S01]  /*10990*/  MOV R232, R38 ;  /* 0x0000002600e87202 */ /* 0x000fe20000000f00 */
[----:B------:R-:W-:Y:S04]  /*109a0*/  LDSM.16.MT88.4 R144, [R193+0x11800] ;  /* 0x01180000c190783b */ /* 0x000fe80000004200 */
[----:B------:R-:W-:Y:S01]  /*109b0*/  HMMA.16816.F32 R44, R128, R48, R100 ;  /* 0x00000030802c723c */ /* 0x000fe20000001864 */
[----:B------:R-:W-:Y:S04]  /*109c0*/  LDSM.16.MT88.4 R80, [R191+0x15800] ;  /* 0x01580000bf50783b */ /* 0x000fe80000004200 */
[----:B-1----:R-:W3:Y:S01]  /*109d0*/  LDL.LU R170, [R1+0x7c] ;  /* 0x00007c0001aa7983 */ /* 0x002ee20000300800 */
[----:B------:R-:W-:-:S02]  /*109e0*/  IMAD.MOV.U32 R171, RZ, RZ, R123 ;  /* 0x000000ffffab7224 */ /* 0x000fc400078e007b */
[----:B------:R-:W-:Y:S01]  /*109f0*/  FADD.FTZ R0, R197, R0 ;  /* 0x00000000c5007221 */ /* 0x000fe20000010000 */
[----:B------:R-:W-:Y:S01]  /*10a00*/  HMMA.16816.F32 R160, R128, R162, R40 ;  /* 0x000000a280a0723c */ /* 0x000fe20000001828 */
[----:B------:R-:W1:Y:S04]  /*10a10*/  LDSM.16.MT88.4 R152, [R191+0x11800] ;  /* 0x01180000bf98783b */ /* 0x000e680000004200 */
[----:B------:R-:W4:Y:S04]  /*10a20*/  LDSM.16.MT88.4 R136, [R192+0x11800] ;  /* 0x01180000c088783b */ /* 0x000f280000004200 */
[----:B---3--:R3:W-:Y:S01]  /*10a30*/  STG.E.U16 desc[UR32][R22.64+-0x6e], R170 ;  /* 0xffff92aa16007986 */ /* 0x0087e2000c101520 */
[----:B------:R-:W-:-:S03]  /*10a40*/  MOV R169, R171 ;  /* 0x000000ab00a97202 */ /* 0x000fc60000000f00 */
[----:B------:R-:W4:Y:S01]  /*10a50*/  LDSM.16.MT88.4 R40, [R190+0x13800] ;  /* 0x01380000be28783b */ /* 0x000f220000004200 */
[----:B------:R-:W-:Y:S03]  /*10a60*/  HMMA.16816.F32 R48, R128, R50, R104 ;  /* 0x000000328030723c */ /* 0x000fe60000001868 */
[----:B------:R-:W-:Y:S01]  /*10a70*/  LDSM.16.MT88.4 R120, [R193+0x17800] ;  /* 0x01780000c178783b */ /* 0x000fe20000004200 */
[----:B---3--:R-:W-:Y:S01]  /*10a80*/  IMAD.MOV.U32 R170, RZ, RZ, R3 ;  /* 0x000000ffffaa7224 */ /* 0x008fe200078e0003 */
[----:B------:R-:W-:Y:S01]  /*10a90*/  MOV R171, R188 ;  /* 0x000000bc00ab7202 */ /* 0x000fe20000000f00 */
[----:B------:R-:W-:Y:S02]  /*10aa0*/  IMAD.MOV.U32 R3, RZ, RZ, R9 ;  /* 0x000000ffff037224 */ /* 0x000fe400078e0009 */
[----:B------:R-:W-:Y:S01]  /*10ab0*/  FADD.FTZ R2, R2, R169 ;  /* 0x000000a902027221 */ /* 0x000fe20000010000 */
[----:B------:R-:W-:Y:S01]  /*10ac0*/  IMAD.MOV.U32 R9, RZ, RZ, R8 ;  /* 0x000000ffff097224 */ /* 0x000fe200078e0008 */
[----:B--2---:R-:W-:Y:S01]  /*10ad0*/  STG.E.U16 desc[UR32][R132.64+-0x6e], R199 ;  /* 0xffff92c784007986 */ /* 0x004fe2000c101520 */
[----:B------:R-:W-:-:S02]  /*10ae0*/  IMAD.MOV.U32 R8, RZ, RZ, R33 ;  /* 0x000000ffff087224 */ /* 0x000fc400078e0021 */
[----:B------:R-:W-:Y:S01]  /*10af0*/  IMAD.MOV.U32 R33, RZ, RZ, R35 ;  /* 0x000000ffff217224 */ /* 0x000fe200078e0023 */
[----:B-1----:R-:W-:Y:S01]  /*10b00*/  HMMA.16816.F32 R156, R128, R152, R156 ;  /* 0x00000098809c723c */ /* 0x002fe2000000189c */
[----:B------:R-:W-:Y:S01]  /*10b10*/  IMAD.MOV.U32 R35, RZ, RZ, R11 ;  /* 0x000000ffff237224 */ /* 0x000fe200078e000b */
[----:B------:R-:W-:Y:S01]  /*10b20*/  LDSM.16.MT88.4 R104, [R190+0x17800] ;  /* 0x01780000be68783b */ /* 0x000fe20000004200 */
[----:B------:R-:W-:Y:S02]  /*10b30*/  IMAD.MOV.U32 R11, RZ, RZ, R237 ;  /* 0x000000ffff0b7224 */ /* 0x000fe400078e00ed */
[----:B------:R-:W-:Y:S02]  /*10b40*/  IMAD.MOV.U32 R237, RZ, RZ, R239 ;  /* 0x000000ffffed7224 */ /* 0x000fe400078e00ef */
[----:B------:R-:W-:Y:S02]  /*10b50*/  IMAD.MOV.U32 R239, RZ, RZ, R241 ;  /* 0x000000ffffef7224 */ /* 0x000fe400078e00f1 */
[----:B------:R-:W-:-:S02]  /*10b60*/  IMAD.MOV.U32 R241, RZ, RZ, R200 ;  /* 0x000000fffff17224 */ /* 0x000fc400078e00c8 */
[----:B------:R-:W2:Y:S01]  /*10b70*/  LDL.LU R200, [R1+0x10c] ;  /* 0x00010c0001c87983 */ /* 0x000ea20000300800 */
[----:B------:R-:W-:Y:S02]  /*10b80*/  MOV R188, R20 ;  /* 0x0000001400bc7202 */ /* 0x000fe40000000f00 */
[----:B------:R-:W-:Y:S02]  /*10b90*/  MOV R20, R32 ;  /* 0x0000002000147202 */ /* 0x000fe40000000f00 */
[----:B------:R-:W-:Y:S02]  /*10ba0*/  MOV R32, R34 ;  /* 0x0000002200207202 */ /* 0x000fe40000000f00 */
[----:B------:R-:W-:Y:S02]  /*10bb0*/  MOV R34, R10 ;  /* 0x0000000a00227202 */ /* 0x000fe40000000f00 */
[----:B------:R-:W-:Y:S02]  /*10bc0*/  MOV R10, R236 ;  /* 0x000000ec000a7202 */ /* 0x000fe40000000f00 */
[----:B------:R-:W-:-:S02]  /*10bd0*/  MOV R236, R238 ;  /* 0x000000ee00ec7202 */ /* 0x000fc40000000f00 */
[----:B------:R-:W-:Y:S02]  /*10be0*/  MOV R238, R240 ;  /* 0x000000f000ee7202 */ /* 0x000fe40000000f00 */
[----:B------:R-:W-:Y:S02]  /*10bf0*/  MOV R240, R242 ;  /* 0x000000f200f07202 */ /* 0x000fe40000000f00 */
[----:B------:R-:W-:Y:S02]  /*10c00*/  MOV R242, R202 ;  /* 0x000000ca00f27202 */ /* 0x000fe40000000f00 */
[----:B------:R1:W5:Y:S01]  /*10c10*/  LDL.LU R202, [R1+0x108] ;  /* 0x0001080001ca7983 */ /* 0x0003620000300800 */
[----:B------:R-:W-:-:S03]  /*10c20*/  FADD.FTZ R2, R198, R2 ;  /* 0x00000002c6027221 */ /* 0x000fc60000010000 */
[----:B------:R1:W5:Y:S01]  /*10c30*/  LDL.LU R201, [R1+0x104] ;  /* 0x0001040001c97983 */ /* 0x0003620000300800 */
[----:B------:R-:W-:Y:S01]  /*10c40*/  FADD.FTZ R2, R189, R2 ;  /* 0x00000002bd027221 */ /* 0x000fe20000010000 */
[C---:B------:R-:W-:Y:S06]  /*10c50*/  HMMA.16816.F32 R152, R128.reuse, R154, R52 ;  /* 0x0000009a8098723c */ /* 0x040fec0000001834 */
[C---:B----4-:R-:W-:Y:S06]  /*10c60*/  HMMA.16816.F32 R140, R128.reuse, R136, R140 ;  /* 0x00000088808c723c */ /* 0x050fec000000188c */
[C---:B------:R-:W-:Y:S06]  /*10c70*/  HMMA.16816.F32 R36, R128.reuse, R40, R92 ;  /* 0x000000288024723c */ /* 0x040fec000000185c */
[C---:B------:R-:W-:Y:S01]  /*10c80*/  HMMA.16816.F32 R52, R128.reuse, R56, R108 ;  /* 0x000000388034723c */ /* 0x040fe2000000186c */
[----:B--2---:R2:W-:Y:S04]  /*10c90*/  STG.E.U16 desc[UR32][R132.64+-0x70], R200 ;  /* 0xffff90c884007986 */ /* 0x0045e8000c101520 */
[----:B------:R3:W-:Y:S04]  /*10ca0*/  STG.E.U16 desc[UR32][R22.64+-0x60], R195 ;  /* 0xffffa0c316007986 */ /* 0x0007e8000c101520 */
[----:B------:R4:W-:Y:S04]  /*10cb0*/  STG.E.U16 desc[UR32][R22.64+-0x5e], R194 ;  /* 0xffffa2c216007986 */ /* 0x0009e8000c101520 */
[----:B--2---:R1:W5:Y:S04]  /*10cc0*/  LDL.LU R200, [R1+0x100] ;  /* 0x0001000001c87983 */ /* 0x0043680000300800 */
[----:B------:R1:W5:Y:S04]  /*10cd0*/  LDL.LU R199, [R1+0xfc] ;  /* 0x0000fc0001c77983 */ /* 0x0003680000300800 */
[----:B------:R1:W5:Y:S04]  /*10ce0*/  LDL.LU R198, [R1+0xf8] ;  /* 0x0000f80001c67983 */ /* 0x0003680000300800 */
[----:B------:R1:W5:Y:S04]  /*10cf0*/  LDL.LU R197, [R1+0xf4] ;  /* 0x0000f40001c57983 */ /* 0x0003680000300800 */
[----:B---3--:R1:W5:Y:S04]  /*10d00*/  LDL.LU R195, [R1+0xf0] ;  /* 0x0000f00001c37983 */ /* 0x0083680000300800 */
[----:B----4-:R1:W5:Y:S04]  /*10d10*/  LDL.LU R194, [R1+0xec] ;  /* 0x0000ec0001c27983 */ /* 0x0103680000300800 */
[----:B------:R1:W5:Y:S01]  /*10d20*/  LDL.LU R189, [R1+0xe8] ;  /* 0x0000e80001bd7983 */ /* 0x0003620000300800 */
[C---:B------:R-:W-:Y:S03]  /*10d30*/  HMMA.16816.F32 R136, R128.reuse, R138, R88 ;  /* 0x0000008a8088723c */ /* 0x040fe60000001858 */
[----:B------:R-:W2:Y:S03]  /*10d40*/  LDSM.16.MT88.4 R88, [R193+0x15800] ;  /* 0x01580000c158783b */ /* 0x000ea60000004200 */
[C---:B------:R-:W-:Y:S01]  /*10d50*/  HMMA.16816.F32 R40, R128.reuse, R42, R96 ;  /* 0x0000002a8028723c */ /* 0x040fe20000001860 */
[----:B------:R-:W3:Y:S05]  /*10d60*/  LDSM.16.MT88.4 R96, [R192+0x15800] ;  /* 0x01580000c060783b */ /* 0x000eea0000004200 */
        /* <DEDUP_REMOVED lines=9> */
[----:B------:R-:W-:Y:S01]  /*10e00*/  STG.E.U16 desc[UR32][R132.64+-0x60], R171 ;  /* 0xffffa0ab84007986 */ /* 0x000fe2000c101520 */
[----:B------:R-:W-:Y:S02]  /*10e10*/  FADD.FTZ R2, R238, R2 ;  /* 0x00000002ee027221 */ /* 0x000fe40000010000 */
[----:B------:R-:W-:Y:S01]  /*10e20*/  FADD.FTZ R0, R239, R0 ;  /* 0x00000000ef007221 */ /* 0x000fe20000010000 */
[----:B------:R1:W-:Y:S01]  /*10e30*/  STG.E.U16 desc[UR32][R132.64+-0x5e], R3 ;  /* 0xffffa20384007986 */ /* 0x0003e2000c101520 */
[----:B------:R-:W-:-:S03]  /*10e40*/  FADD.FTZ R2, R235, R2 ;  /* 0x00000002eb027221 */ /* 0x000fc60000010000 */
[----:B------:R-:W-:Y:S01]  /*10e50*/  STG.E.U16 desc[UR32][R22.64+-0x50], R20 ;  /* 0xffffb01416007986 */ /* 0x000fe2000c101520 */
[----:B------:R-:W-:-:S03]  /*10e60*/  FADD.FTZ R0, R244, R0 ;  /* 0x00000000f4007221 */ /* 0x000fc60000010000 */
[----:B------:R-:W-:Y:S01]  /*10e70*/  STG.E.U16 desc[UR32][R22.64+-0x4e], R8 ;  /* 0xffffb20816007986 */ /* 0x000fe2000c101520 */
[C---:B------:R-:W-:Y:S03]  /*10e80*/  HMMA.16816.F32 R148, R128.reuse, R144, R148 ;  /* 0x000000908094723c */ /* 0x040fe60000001894 */
[----:B------:R-:W-:Y:S04]  /*10e90*/  STG.E.U16 desc[UR32][R132.64+-0x50], R34 ;  /* 0xffffb02284007986 */ /* 0x000fe8000c101520 */
[----:B------:R-:W-:Y:S01]  /*10ea0*/  STG.E.U16 desc[UR32][R132.64+-0x4e], R35 ;  /* 0xffffb22384007986 */ /* 0x000fe2000c101520 */
[C---:B------:R-:W-:Y:S03]  /*10eb0*/  HMMA.16816.F32 R144, R128.reuse, R146, R84 ;  /* 0x000000928090723c */ /* 0x040fe60000001854 */
[----:B------:R-:W-:Y:S04]  /*10ec0*/  STG.E.U16 desc[UR32][R22.64+-0x40], R236 ;  /* 0xffffc0ec16007986 */ /* 0x000fe8000c101520 */
[----:B------:R-:W-:Y:S01]  /*10ed0*/  STG.E.U16 desc[UR32][R22.64+-0x3e], R237 ;  /* 0xffffc2ed16007986 */ /* 0x000fe2000c101520 */
[C---:B------:R-:W-:Y:S03]  /*10ee0*/  HMMA.16816.F32 R60, R128.reuse, R64, R116 ;  /* 0x00000040803c723c */ /* 0x040fe60000001874 */
[----:B------:R-:W-:Y:S04]  /*10ef0*/  STG.E.U16 desc[UR32][R132.64+-0x40], R240 ;  /* 0xffffc0f084007986 */ /* 0x000fe8000c101520 */
[----:B------:R-:W-:Y:S01]  /*10f00*/  STG.E.U16 desc[UR32][R132.64+-0x3e], R241 ;  /* 0xffffc2f184007986 */ /* 0x000fe2000c101520 */
[----:B------:R-:W-:Y:S03]  /*10f10*/  HMMA.16816.F32 R64, R128, R66, R124 ;  /* 0x000000428040723c */ /* 0x000fe6000000187c */
[----:B------:R-:W-:Y:S01]  /*10f20*/  STG.E.U16 desc[UR32][R22.64+-0x30], R242 ;  /* 0xffffd0f216007986 */ /* 0x000fe2000c101520 */
[----:B------:R-:W-:-:S03]  /*10f30*/  FADD.FTZ R2, R245, R2 ;  /* 0x00000002f5027221 */ /* 0x000fc60000010000 */
[----:B------:R-:W-:Y:S01]  /*10f40*/  STG.E.U16 desc[UR32][R22.64+-0x2e], R243 ;  /* 0xffffd2f316007986 */ /* 0x000fe2000c101520 */
[C---:B------:R-:W-:Y:S01]  /*10f50*/  HMMA.16816.F32 R76, R128.reuse, R80, R228 ;  /* 0x00000050804c723c */ /* 0x040fe200000018e4 */
[----:B------:R-:W-:Y:S02]  /*10f60*/  FADD.FTZ R0, R246, R0 ;  /* 0x00000000f6007221 */ /* 0x000fe40000010000 */
[----:B------:R-:W-:Y:S01]  /*10f70*/  STG.E.U16 desc[UR32][R132.64+-0x30], R252 ;  /* 0xffffd0fc84007986 */ /* 0x000fe2000c101520 */
[----:B------:R-:W-:Y:S02]  /*10f80*/  @UP0 UIADD3 UR22, UR22, -0x3, URZ ;  /* 0xfffffffd16160890 */ /* 0x000fe4000fffe03f */
[C---:B--2---:R-:W-:Y:S01]  /*10f90*/  HMMA.16816.F32 R84, R128.reuse, R88, R220 ;  /* 0x000000588054723c */ /* 0x044fe200000018dc */
[----:B------:R-:W-:Y:S04]  /*10fa0*/  STG.E.U16 desc[UR32][R132.64+-0x2e], R232 ;  /* 0xffffd2e884007986 */ /* 0x000fe8000c101520 */
[----:B------:R-:W-:Y:S01]  /*10fb0*/  STG.E.U16 desc[UR32][R22.64+-0x20], R251 ;  /* 0xffffe0fb16007986 */ /* 0x000fe2000c101520 */
[C---:B---3--:R-:W-:Y:S03]  /*10fc0*/  HMMA.16816.F32 R92, R128.reuse, R96, R208 ;  /* 0x00000060805c723c */ /* 0x048fe600000018d0 */
[----:B------:R-:W-:Y:S03]  /*10fd0*/  STG.E.U16 desc[UR32][R22.64+-0x1e], R249 ;  /* 0xffffe2f916007986 */ /* 0x000fe6000c101520 */
[----:B------:R-:W-:Y:S01]  /*10fe0*/  HMMA.16816.F32 R100, R128, R104, R204 ;  /* 0x000000688064723c */ /* 0x000fe200000018cc */
[----:B------:R-:W-:Y:S01]  /*10ff0*/  STG.E.U16 desc[UR32][R132.64+-0x20], R203 ;  /* 0xffffe0cb84007986 */ /* 0x000fe2000c101520 */
[----:B-1----:R-:W-:-:S03]  /*11000*/  IMAD.MOV.U32 R3, RZ, RZ, R248 ;  /* 0x000000ffff037224 */ /* 0x002fc600078e00f8 */
[----:B------:R-:W-:Y:S01]  /*11010*/  STG.E.U16 desc[UR32][R132.64+-0x1e], R196 ;  /* 0xffffe2c484007986 */ /* 0x000fe2000c101520 */
[C---:B----4-:R-:W-:Y:S01]  /*11020*/  HMMA.16816.F32 R108, R128.reuse, R112, R180 ;  /* 0x00000070806c723c */ /* 0x050fe200000018b4 */
[----:B------:R-:W-:Y:S02]  /*11030*/  IADD3 R206, P1, R22, -0x100, RZ ;  /* 0xffffff0016ce7810 */ /* 0x000fe40007f3e0ff */
[----:B------:R-:W-:Y:S03]  /*11040*/  STG.E.U16 desc[UR32][R22.64+-0x10], R135 ;  /* 0xfffff08716007986 */ /* 0x000fe6000c101520 */
[----:B------:R-:W-:Y:S01]  /*11050*/  HMMA.16816.F32 R116, R128, R120, R28 ;  /* 0x000000788074723c */ /* 0x000fe2000000181c */
[----:B------:R-:W-:Y:S01]  /*11060*/  STG.E.U16 desc[UR32][R22.64+-0xe], R134 ;  /* 0xfffff28616007986 */ /* 0x000fe2000c101520 */
[----:B------:R-:W-:-:S04]  /*11070*/  @P0 IMAD.MOV.U32 R3, RZ, RZ, R248 ;  /* 0x000000ffff030224 */ /* 0x000fc800078e00f8 */
[----:B------:R-:W-:Y:S01]  /*11080*/  HMMA.16816.F32 R72, R128, R74, R176 ;  /* 0x0000004a8048723c */ /* 0x000fe200000018b0 */
[----:B------:R-:W-:Y:S01]  /*11090*/  STG.E.U16 desc[UR32][R132.64+-0x10], R233 ;  /* 0xfffff0e984007986 */ /* 0x000fe2000c101520 */
[----:B------:R-:W-:-:S04]  /*110a0*/  FADD.FTZ R204, R247, R2 ;  /* 0x00000002f7cc7221 */ /* 0x000fc80000010000 */
[----:B------:R-:W-:Y:S01]  /*110b0*/  HMMA.16816.F32 R80, R128, R82, R224 ;  /* 0x000000528050723c */ /* 0x000fe200000018e0 */
[----:B------:R1:W-:Y:S01]  /*110c0*/  STG.E.U16 desc[UR32][R132.64+-0xe], R234 ;  /* 0xfffff2ea84007986 */ /* 0x0003e2000c101520 */
[----:B------:R-:W-:-:S04]  /*110d0*/  FADD.FTZ R238, R21, R0 ;  /* 0x0000000015ee7221 */ /* 0x000fc80000010000 */
[----:B------:R-:W-:Y:S01]  /*110e0*/  HMMA.16816.F32 R88, R128, R90, R216 ;  /* 0x0000005a8058723c */ /* 0x000fe200000018d8 */
[----:B------:R-:W-:-:S05]  /*110f0*/  IADD3.X R207, R23, -0x1, RZ, P1, !PT ;  /* 0xffffffff17cf7810 */ /* 0x000fca0000ffe4ff */
[C---:B------:R-:W-:Y:S06]  /*11100*/  HMMA.16816.F32 R96, R128.reuse, R98, R212 ;  /* 0x000000628060723c */ /* 0x040fec00000018d4 */
[C---:B------:R-:W-:Y:S06]  /*11110*/  HMMA.16816.F32 R104, R128.reuse, R106, R184 ;  /* 0x0000006a8068723c */ /* 0x040fec00000018b8 */
[C---:B------:R-:W-:Y:S06]  /*11120*/  HMMA.16816.F32 R112, R128.reuse, R114, R172 ;  /* 0x000000728070723c */ /* 0x040fec00000018ac */
[----:B------:R-:W-:Y:S01]  /*11130*/  HMMA.16816.F32 R120, R128, R122, R16 ;  /* 0x0000007a8078723c */ /* 0x000fe20000001810 */
[----:B-1----:R-:W-:-:S05]  /*11140*/  MOV R132, R250 ;  /* 0x000000fa00847202 */ /* 0x002fca0000000f00 */
[----:B------:R-:W-:Y:S01]  /*11150*/  HMMA.16816.F32 R124, R128, R4, R12 ;  /* 0x00000004807c723c */ /* 0x000fe2000000180c */
[----:B------:R-:W-:-:S05]  /*11160*/  @P0 MOV R132, R250 ;  /* 0x000000fa00840202 */ /* 0x000fca0000000f00 */
[----:B------:R-:W-:Y:S01]  /*11170*/  HMMA.16816.F32 R128, R128, R6, R24 ;  /* 0x000000068080723c */ /* 0x000fe20000001818 */
[----:B------:R-:W-:-:S08]  /*11180*/  NOP ;  /* 0x0000000000007918 */ /* 0x000fd00000000000 */
[----:B------:R-:W-:-:S15]  /*11190*/  @P0 BRA `(.L_x_711) ;  /* 0x0000000000040947 */ /* 0x000fde0003800000 */
.L_x_707:
[----:B------:R-:W-:-:S12]  /*111a0*/  UIADD3 UR22, UR20, -0x1, URZ ;  /* 0xffffffff14167890 */ /* 0x000fd8000fffe03f */
.L_x_711:
[----:B------:R-:W-:-:S13]  /*111b0*/  ISETP.LE.AND P0, PT, RZ, UR22, PT ;  /* 0x00000016ff007c0c */ /* 0x000fda000bf03270 */
[----:B------:R-:W-:Y:S05]  /*111c0*/  @!P0 BRA `(.L_x_712) ;  /* 0x00000064002c8947 */ /* 0x000fea0003800000 */
[----:B------:R-:W2:Y:S01]  /*111d0*/  LDL.LU R2, [R1+0xb0] ;  /* 0x0000b00001027983 */ /* 0x000ea20000300800 */
[----:B------:R-:W-:Y:S01]  /*111e0*/  ULDC UR4, c[0x0][0x2d0] ;  /* 0x0000b40000047ab9 */ /* 0x000fe20000000800 */
[----:B------:R-:W-:Y:S01]  /*111f0*/  IMAD.MOV.U32 R133, RZ, RZ, R3 ;  /* 0x000000ffff857224 */ /* 0x000fe200078e0003 */
[----:B------:R-:W-:Y:S01]  /*11200*/  ULDC.64 UR6, c[0x0][0x220] ;  /* 0x0000880000067ab9 */ /* 0x000fe20000000a00 */
[----:B------:R-:W3:Y:S01]  /*11210*/  LDL.LU R4, [R1+0xdc] ;  /* 0x0000dc0001047983 */ /* 0x000ee20000300800 */
[----:B------:R-:W-:Y:S01]  /*11220*/  USHF.L.U32 UR11, UR23, 0x1, URZ ;  /* 0x00000001170b7899 */ /* 0x000fe2000800063f */
[----:B------:R-:W-:Y:S02]  /*11230*/  UMOV UR14, URZ ;  /* 0x0000003f000e7c82 */ /* 0x000fe40008000000 */
[----:B------:R-:W4:Y:S01]  /*11240*/  LDL.LU R0, [R1+0xc0] ;  /* 0x0000c00001007983 */ /* 0x000f220000300800 */
[----:B------:R-:W-:-:S03]  /*11250*/  ULDC UR10, c[0x0][0x2d0] ;  /* 0x0000b400000a7ab9 */ /* 0x000fc60000000800 */
[----:B------:R-:W2:Y:S04]  /*11260*/  LDL.LU R6, [R1+0xe0] ;  /* 0x0000e00001067983 */ /* 0x000ea80000300800 */
[----:B------:R-:W2:Y:S04]  /*11270*/  LDL.LU R8, [R1+0xe4] ;  /* 0x0000e40001087983 */ /* 0x000ea80000300800 */
[----:B------:R-:W2:Y:S01]  /*11280*/  LDL.64 R10, [R1] ;  /* 0x00000000010a7983 */ /* 0x000ea20000100a00 */
[----:B---3--:R-:W-:Y:S02]  /*11290*/  IMAD.MOV.U32 R13, RZ, RZ, R4 ;  /* 0x000000ffff0d7224 */ /* 0x008fe400078e0004 */
[----:B----4-:R-:W-:-:S02]  /*112a0*/  IMAD.MOV.U32 R12, RZ, RZ, R0 ;  /* 0x000000ffff0c7224 */ /* 0x010fc400078e0000 */
[----:B------:R-:W1:Y:S02]  /*112b0*/  S2R R0, SR_TID.X ;  /* 0x0000000000007919 */ /* 0x000e640000002100 */
[----:B-1----:R-:W-:-:S04]  /*112c0*/  SHF.R.S32.HI R4, RZ, 0x1f, R0 ;  /* 0x0000001fff047819 */ /* 0x002fc80000011400 */
[----:B------:R-:W-:-:S04]  /*112d0*/  LEA.HI R4, R4, R0, RZ, 0x3 ;  /* 0x0000000004047211 */ /* 0x000fc800078f18ff */
[----:B------:R-:W-:-:S05]  /*112e0*/  LOP3.LUT R4, R4, 0xfffffff8, RZ, 0xc0, !PT ;  /* 0xfffffff804047812 */ /* 0x000fca00078ec0ff */
[----:B------:R-:W-:-:S04]  /*112f0*/  IMAD.IADD R4, R0, 0x1, -R4 ;  /* 0x0000000100047824 */ /* 0x000fc800078e0a04 */
[----:B------:R-:W-:-:S05]  /*11300*/  IMAD.SHL.U32 R4, R4, 0x8, RZ ;  /* 0x0000000804047824 */ /* 0x000fca00078e00ff */
[----:B------:R-:W-:Y:S01]  /*11310*/  ISETP.GE.AND P6, PT, R4, UR4, PT ;  /* 0x0000000404007c0c */ /* 0x000fe2000bfc6270 */
[----:B------:R-:W-:Y:S01]  /*11320*/  IMAD.U32 R0, RZ, RZ, UR25 ;  /* 0x00000019ff007e24 */ /* 0x000fe2000f8e00ff */
[----:B------:R-:W-:Y:S01]  /*11330*/  SHF.R.S32.HI R5, RZ, 0x1f, R4 ;  /* 0x0000001fff057819 */ /* 0x000fe20000011404 */
[----:B--2---:R-:W-:Y:S01]  /*11340*/  IMAD.WIDE.U32 R2, R2, -0x326172a9, RZ ;  /* 0xcd9e8d5702027825 */ /* 0x004fe200078e00ff */
[----:B------:R-:W-:Y:S01]  /*11350*/  SHF.R.S32.HI R219, RZ, 0x1f, R10 ;  /* 0x0000001fffdb7819 */ /* 0x000fe2000001140a */
[----:B------:R-:W-:Y:S02]  /*11360*/  ULDC UR4, c[0x0][0x2ec] ;  /* 0x0000bb0000047ab9 */ /* 0x000fe40000000800 */
[----:B------:R-:W-:-:S04]  /*11370*/  IMAD.WIDE.U32 R6, R6, UR21, R4 ;  /* 0x0000001506067c25 */ /* 0x000fc8000f8e0004 */
[----:B------:R-:W-:Y:S02]  /*11380*/  IMAD.WIDE.U32 R8, R8, UR21, R4 ;  /* 0x0000001508087c25 */ /* 0x000fe4000f8e0004 */
[----:B------:R-:W1:Y:S01]  /*11390*/  @!P6 LDC.64 R4, c[0x0][0x220] ;  /* 0x00008800ff04eb82 */ /* 0x000e620000000a00 */
[----:B------:R-:W-:-:S04]  /*113a0*/  IADD3 R236, P0, R6, UR26, RZ ;  /* 0x0000001a06ec7c10 */ /* 0x000fc8000ff1e0ff */
        /* <DEDUP_REMOVED lines=8> */
[----:B-1----:R1:W-:Y:S07]  /*11430*/  @!P6 STL.64 [R1+0x80], R4 ;  /* 0x000080040100e387 */ /* 0x0023ee0000100a00 */
[----:B------:R-:W3:Y:S01]  /*11440*/  @!P6 LDC.64 R6, c[0x0][0x220] ;  /* 0x00008800ff06eb82 */ /* 0x000ee20000000a00 */
[----:B------:R-:W-:Y:S01]  /*11450*/  IMAD.WIDE.U32 R242, R13, -0x2daee0ad, RZ ;  /* 0xd2511f530df27825 */ /* 0x000fe200078e00ff */
[----:B------:R-:W-:-:S02]  /*11460*/  LOP3.LUT R240, R3, R12, RZ, 0x3c, !PT ;  /* 0x0000000c03f07212 */ /* 0x000fc400078e3cff */
[----:B------:R-:W-:Y:S01]  /*11470*/  IADD3 R228, P2, R10, 0x10, RZ ;  /* 0x000000100ae47810 */ /* 0x000fe20007f5e0ff */
[----:B------:R-:W-:Y:S01]  /*11480*/  USHF.R.S32.HI UR38, URZ, 0x1f, UR23 ;  /* 0x0000001f3f267899 */ /* 0x000fe20008011417 */
[C---:B------:R-:W-:Y:S01]  /*11490*/  LEA R235, P0, R234.reuse, UR6, 0x1 ;  /* 0x00000006eaeb7c11 */ /* 0x040fe2000f8008ff */
[----:B------:R-:W-:Y:S01]  /*114a0*/  IMAD.MOV.U32 R218, RZ, RZ, R10 ;  /* 0x000000ffffda7224 */ /* 0x000fe200078e000a */
[----:B------:R-:W-:Y:S01]  /*114b0*/  ULDC.64 UR8, c[0x0][0x248] ;  /* 0x0000920000087ab9 */ /* 0x000fe20000000a00 */
[----:B-1----:R-:W1:Y:S01]  /*114c0*/  @!P6 LDC.64 R4, c[0x0][0x220] ;  /* 0x00008800ff04eb82 */ /* 0x002e620000000a00 */
[----:B--2---:R-:W-:Y:S04]  /*114d0*/  @!P6 STL.64 [R1+0x78], R8 ;  /* 0x000078080100e387 */ /* 0x004fe80000100a00 */
[----:B---3--:R-:W-:Y:S04]  /*114e0*/  @!P6 STL.64 [R1+0x70], R6 ;  /* 0x000070060100e387 */ /* 0x008fe80000100a00 */
[----:B-1----:R-:W-:Y:S04]  /*114f0*/  @!P6 STL.64 [R1+0x68], R4 ;  /* 0x000068040100e387 */ /* 0x002fe80000100a00 */
[----:B------:R1:W-:Y:S04]  /*11500*/  STL.64 [R1+0x58], R2 ;  /* 0x0000580201007387 */ /* 0x0003e80000100a00 */
[----:B------:R-:W1:Y:S04]  /*11510*/  LDL.LU.64 R14, [R1+0xb8] ;  /* 0x0000b800010e7983 */ /* 0x000e680000300a00 */
[----:B------:R-:W2:Y:S01]  /*11520*/  LDL.LU.64 R12, [R1+0xc8] ;  /* 0x0000c800010c7983 */ /* 0x000ea20000300a00 */
[----:B------:R-:W-:-:S02]  /*11530*/  LEA.HI.X R234, R234, UR7, R0, 0x1, P0 ;  /* 0x00000007eaea7c11 */ /* 0x000fc400080f0c00 */
[C---:B------:R-:W-:Y:S01]  /*11540*/  IADD3 R226, P1, R10.reuse, 0x20, RZ ;  /* 0x000000200ae27810 */ /* 0x040fe20007f3e0ff */
[--C-:B------:R-:W-:Y:S01]  /*11550*/  IMAD.X R229, RZ, RZ, R219.reuse, P2 ;  /* 0x000000ffffe57224 */ /* 0x100fe200010e06db */
[----:B------:R-:W-:Y:S01]  /*11560*/  IADD3 R224, P0, R10, 0x30, RZ ;  /* 0x000000300ae07810 */ /* 0x000fe20007f1e0ff */
[----:B------:R-:W-:Y:S01]  /*11570*/  IMAD.WIDE.U32 R240, R240, -0x2daee0ad, RZ ;  /* 0xd2511f53f0f07825 */ /* 0x000fe200078e00ff */
[----:B------:R-:W-:Y:S01]  /*11580*/  MOV R0, R132 ;  /* 0x0000008400007202 */ /* 0x000fe20000000f00 */
[----:B------:R-:W-:Y:S02]  /*11590*/  USHF.L.U64.HI UR38, UR23, 0x1, UR38 ;  /* 0x0000000117267899 */ /* 0x000fe40008010226 */
[--C-:B------:R-:W-:Y:S01]  /*115a0*/  IMAD.X R227, RZ, RZ, R219.reuse, P1 ;  /* 0x000000ffffe37224 */ /* 0x100fe200008e06db */
[----:B------:R-:W-:Y:S01]  /*115b0*/  ULDC.64 UR6, c[0x0][0x250] ;  /* 0x0000940000067ab9 */ /* 0x000fe20000000a00 */
[----:B------:R-:W-:Y:S02]  /*115c0*/  IMAD.X R225, RZ, RZ, R219, P0 ;  /* 0x000000ffffe17224 */ /* 0x000fe400000e06db */
[----:B-1----:R-:W-:Y:S01]  /*115d0*/  IMAD.MOV.U32 R3, RZ, RZ, R15 ;  /* 0x000000ffff037224 */ /* 0x002fe200078e000f */
[----:B--2---:R-:W-:-:S05]  /*115e0*/  MOV R2, R12 ;  /* 0x0000000c00027202 */ /* 0x004fca0000000f00 */
[----:B------:R1:W-:Y:S01]  /*115f0*/  STL.64 [R1+0x60], R2 ;  /* 0x0000600201007387 */ /* 0x0003e20000100a00 */
[----:B------:R-:W-:Y:S05]  /*11600*/  BRA `(.L_x_713) ;  /* 0x0000000400c07947 */ /* 0x000fea0003800000 */
.L_x_715:
        /* <DEDUP_REMOVED lines=17> */
[C---:B-1----:R-:W-:Y:S04]  /*11720*/  @!P6 LEA R170, P0, R132.reuse, R170, 0x1 ;  /* 0x000000aa84aae211 */ /* 0x042fe800078008ff */
[C---:B------:R-:W-:Y:S02]  /*11730*/  @!P6 LEA.HI.X R171, R132.reuse, R171, R169, 0x1, P0 ;  /* 0x000000ab84abe211 */ /* 0x040fe400000f0ca9 */
[----:B------:R-:W-:Y:S03]  /*11740*/  IADD3 R168, P0, R132, UR40, RZ ;  /* 0x0000002884a87c10 */ /* 0x000fe6000ff1e0ff */
[----:B------:R-:W-:Y:S01]  /*11750*/  @!PT LDS RZ, [RZ] ;  /* 0x00000000fffff984 */ /* 0x000fe20000000800 */
[----:B------:R-:W-:Y:S01]  /*11760*/  @!PT LDS RZ, [RZ] ;  /* 0x00000000fffff984 */ /* 0x000fe20000000800 */
[----:B------:R-:W-:Y:S01]  /*11770*/  @!PT LDS RZ, [RZ] ;  /* 0x00000000fffff984 */ /* 0x000fe20000000800 */
[----:B------:R1:W-:Y:S01]  /*11780*/  @!P6 LDGSTS.E.BYPASS.LTC128B.128 [R202+0x8000], desc[UR32][R170.64] ;  /* 0x08000000aacaefae */ /* 0x0003e2000b901d60 */
[C---:B-----5:R-:W-:Y:S02]  /*11790*/  @!P6 LEA R172, P1, R168.reuse, R172, 0x1 ;  /* 0x000000aca8ace211 */ /* 0x060fe400078208ff */
[----:B------:R-:W-:Y:S01]  /*117a0*/  IADD3.X R169, R169, UR39, RZ, P0, !PT ;  /* 0x00000027a9a97c10 */ /* 0x000fe200087fe4ff */
        /* <DEDUP_REMOVED lines=8> */
[----:B------:R-:W-:Y:S01]  /*11830*/  IADD3 R174, P1, R132, UR40, RZ ;  /* 0x0000002884ae7c10 */ /* 0x000fe2000ff3e0ff */
[----:B------:R2:W-:Y:S03]  /*11840*/  @P4 STS.128 [R202+0xc000], RZ ;  /* 0x00c000ffca004388 */ /* 0x0005e60000000c00 */
[----:B----4-:R-:W-:Y:S01]  /*11850*/  @!P6 LEA R168, P0, R174, R182, 0x1 ;  /* 0x000000b6aea8e211 */ /* 0x010fe200078008ff */
        /* <DEDUP_REMOVED lines=9> */
[----:B------:R2:W-:Y:S01]  /*118f0*/  @!P3 LDGSTS.E.BYPASS.LTC128B.128 [R202+0xe000], desc[UR32][R178.64+0x180] ;  /* 0x0e000180b2cabfae */ /* 0x0005e2000b901d60 */
[C---:B-1----:R-:W-:Y:S03]  /*11900*/  @!P6 LEA R170, P2, R132.reuse, R180, 0x1 ;  /* 0x000000b484aae211 */ /* 0x042fe600078408ff */
[----:B------:R2:W-:Y:S01]  /*11910*/  @P6 STS.128 [R202+0x8800], RZ ;  /* 0x008800ffca006388 */ /* 0x0005e20000000c00 */
[----:B------:R-:W-:Y:S03]  /*11920*/  @!P6 LEA.HI.X R171, R132, R181, R169, 0x1, P2 ;  /* 0x000000b584abe211 */ /* 0x000fe600010f0ca9 */
        /* <DEDUP_REMOVED lines=62> */
.L_x_713:
[----:B------:R-:W2:Y:S01]  /*11d10*/  LDL.64 R6, [R1+0x60] ;  /* 0x0000600001067983 */ /* 0x000ea20000100a00 */
[----:B------:R-:W-:Y:S01]  /*11d20*/  UIADD3 UR35, -UR14, UR22, URZ ;  /* 0x000000160e237290 */ /* 0x000fe2000fffe13f */
[----:B------:R-:W-:Y:S04]  /*11d30*/  DEPBAR.LE SB0, 0x0 ;  /* 0x000080000000791a */ /* 0x000fe80000000000 */
[----:B------:R-:W3:Y:S01]  /*11d40*/  LDL R8, [R1+0x80] ;  /* 0x0000800001087983 */ /* 0x000ee20000100800 */
[----:B-1----:R-:W-:Y:S01]  /*11d50*/  IMAD.U32 R2, RZ, RZ, UR35 ;  /* 0x00000023ff027e24 */ /* 0x002fe2000f8e00ff */
[----:B------:R-:W-:Y:S01]  /*11d60*/  USHF.R.S32.HI UR20, URZ, 0x1f, UR35 ;  /* 0x0000001f3f147899 */ /* 0x000fe20008011423 */
[----:B------:R-:W-:Y:S01]  /*11d70*/  IMAD.U32 R4, RZ, RZ, UR35 ;  /* 0x00000023ff047e24 */ /* 0x000fe2000f8e00ff */
[----:B------:R-:W4:Y:S01]  /*11d80*/  LDL R22, [R1+0x8c] ;  /* 0x00008c0001167983 */ /* 0x000f220000100800 */
[----:B------:R-:W-:Y:S01]  /*11d90*/  UIMAD UR15, UR12, UR35, URZ ;  /* 0x000000230c0f72a4 */ /* 0x000fe2000f8e023f */
[----:B------:R-:W-:Y:S01]  /*11da0*/  IMAD.U32 R3, RZ, RZ, UR35 ;  /* 0x00000023ff037e24 */ /* 0x000fe2000f8e00ff */
[----:B------:R-:W-:Y:S01]  /*11db0*/  LEA R2, P0, R2, R218, 0x6 ;  /* 0x000000da02027211 */ /* 0x000fe200078030ff */
[----:B------:R-:W4:Y:S01]  /*11dc0*/  LDL R13, [R1+0x84] ;  /* 0x00008400010d7983 */ /* 0x000f220000100800 */
[----:B------:R-:W-:Y:S02]  /*11dd0*/  UIMAD UR15, UR20, UR13, UR15 ;  /* 0x0000000d140f72a4 */ /* 0x000fe4000f8e020f */
[----:B------:R-:W-:Y:S01]  /*11de0*/  LEA.HI.X.SX32 R3, R3, R219, 0x6, P0 ;  /* 0x000000db03037211 */ /* 0x000fe200000f36ff */
[----:B------:R-:W4:Y:S01]  /*11df0*/  LDL R12, [R1+0x78] ;  /* 0x00007800010c7983 */ /* 0x000f220000100800 */
[----:B------:R-:W-:Y:S01]  /*11e00*/  IMAD.WIDE.U32 R16, R2, UR6, RZ ;  /* 0x0000000602107c25 */ /* 0x000fe2000f8e00ff */
[----:B------:R-:W-:Y:S02]  /*11e10*/  UISETP.GE.AND UP0, UPT, UR35, 0x1, UPT ;  /* 0x000000012300788c */ /* 0x000fe4000bf06270 */
[----:B------:R-:W4:Y:S04]  /*11e20*/  LDL R21, [R1+0x88] ;  /* 0x0000880001157983 */ /* 0x000f280000100800 */
[----:B------:R-:W4:Y:S04]  /*11e30*/  LDL R25, [R1+0x7c] ;  /* 0x00007c0001197983 */ /* 0x000f280000100800 */
[----:B------:R-:W4:Y:S04]  /*11e40*/  LDL R20, [R1+0x90] ;  /* 0x0000900001147983 */ /* 0x000f280000100800 */
[----:B------:R-:W4:Y:S04]  /*11e50*/  LDL R10, [R1+0x68] ;  /* 0x00006800010a7983 */ /* 0x000f280000100800 */
[----:B------:R-:W4:Y:S04]  /*11e60*/  LDL R11, [R1+0x70] ;  /* 0x00007000010b7983 */ /* 0x000f280000100800 */
[----:B------:R-:W4:Y:S04]  /*11e70*/  LDL R23, [R1+0x6c] ;  /* 0x00006c0001177983 */ /* 0x000f280000100800 */
[----:B------:R-:W4:Y:S01]  /*11e80*/  LDL R24, [R1+0x74] ;  /* 0x0000740001187983 */ /* 0x000f220000100800 */
[----:B------:R-:W-:Y:S06]  /*11e90*/  BAR.SYNC.DEFER_BLOCKING 0x0 ;  /* 0x0000000000007b1d */ /* 0x000fec0000010000 */
[----:B-----5:R-:W-:Y:S01]  /*11ea0*/  @P6 STS.128 [R202+0x10000], RZ ;  /* 0x010000ffca006388 */ /* 0x020fe20000000c00 */
        /* <DEDUP_REMOVED lines=10> */
[----:B------:R-:W-:Y:S01]  /*11f50*/  @!P6 LEA.HI.X R19, R4, R13, R7, 0x1, P0 ;  /* 0x0000000d0413e211 */ /* 0x000fe200000f0c07 */
[----:B------:R-:W-:Y:S01]  /*11f60*/  IMAD R7, R2, UR7, R8 ;  /* 0x0000000702077c24 */ /* 0x000fe2000f8e0208 */
[----:B------:R-:W-:Y:S02]  /*11f70*/  LEA R8, P3, R16, R235, 0x1 ;  /* 0x000000eb10087211 */ /* 0x000fe400078608ff */
[C---:B------:R-:W-:Y:S01]  /*11f80*/  @!P6 LEA R14, P2, R6.reuse, R12, 0x1 ;  /* 0x0000000c060ee211 */ /* 0x040fe200078408ff */
[----:B------:R-:W-:Y:S01]  /*11f90*/  IMAD.IADD R7, R17, 0x1, R7 ;  /* 0x0000000111077824 */ /* 0x000fe200078e0207 */
[----:B------:R-:W-:Y:S01]  /*11fa0*/  @!PT LDS RZ, [RZ] ;  /* 0x00000000fffff984 */ /* 0x000fe20000000800 */
[----:B------:R-:W-:Y:S01]  /*11fb0*/  @!PT LDS RZ, [RZ] ;  /* 0x00000000fffff984 */ /* 0x000fe20000000800 */
[----:B------:R-:W-:Y:S01]  /*11fc0*/  @!PT LDS RZ, [RZ] ;  /* 0x00000000fffff984 */ /* 0x000fe20000000800 */
[----:B------:R-:W-:Y:S01]  /*11fd0*/  @!P6 LDGSTS.E.BYPASS.LTC128B.128 [R202+0x10000], desc[UR32][R18.64] ;  /* 0x1000000012caefae */ /* 0x000fe2000b901d60 */
[----:B------:R-:W-:Y:S02]  /*11fe0*/  ISETP.GE.AND P4, PT, R21, UR10, PT ;  /* 0x0000000a15007c0c */ /* 0x000fe4000bf86270 */
        /* <DEDUP_REMOVED lines=73> */
[-C--:B------:R-:W-:Y:S01]  /*12480*/  LEA.HI.X R5, R20, R234.reuse, R5, 0x1, P1 ;  /* 0x000000ea14057211 */ /* 0x080fe200008f0c05 */
[----:B------:R-:W-:Y:S01]  /*12490*/  @!PT LDS RZ, [RZ] ;  /* 0x00000000fffff984 */ /* 0x000fe20000000800 */
[----:B------:R-:W-:Y:S01]  /*124a0*/  @!PT LDS RZ, [RZ] ;  /* 0x00000000fffff984 */ /* 0x000fe20000000800 */
[----:B------:R-:W-:Y:S01]  /*124b0*/  @!PT LDS RZ, [RZ] ;  /* 0x00000000fffff984 */ /* 0x000fe20000000800 */
[----:B------:R-:W-:Y:S01]  /*124c0*/  @!P6 LDGSTS.E.BYPASS.LTC128B.128 [R202+0x11000], desc[UR32][R12.64] ;  /* 0x110000000ccaefae */ /* 0x000fe2000b901d60 */
[----:B------:R-:W-:Y:S03]  /*124d0*/  IADD3 R3, R17, R3, RZ ;  /* 0x0000000311037210 */ /* 0x000fe60007ffe0ff */
[----:B------:R-:W-:Y:S01]  /*124e0*/  @P5 STS.128 [R202+0x13000], RZ ;  /* 0x013000ffca005388 */ /* 0x000fe20000000c00 */
[----:B------:R-:W-:Y:S03]  /*124f0*/  LEA.HI.X R3, R16, R234, R3, 0x1, P0 ;  /* 0x000000ea10037211 */ /* 0x000fe600000f0c03 */
        /* <DEDUP_REMOVED lines=38> */
[----:B------:R-:W4:Y:S04]  /*12760*/  LDSM.16.M88.4 R168, [R189+0x9800] ;  /* 0x00980000bda8783b */ /* 0x000f280000000200 */
[----:B------:R-:W0:Y:S01]  /*12770*/  LDGDEPBAR ;  /* 0x00000000000079af */ /* 0x000e220000000000 */
[----:B--2---:R-:W-:Y:S03]  /*12780*/  IMAD.U32 R2, RZ, RZ, UR15 ;  /* 0x0000000fff027e24 */ /* 0x004fe6000f8e00ff */
[----:B------:R-:W-:Y:S01]  /*12790*/  LDSM.16.M88.4 R172, [R199] ;  /* 0x00000000c7ac783b */ /* 0x000fe20000000200 */
[----:B------:R-:W-:Y:S03]  /*127a0*/  IMAD.U32 R3, RZ, RZ, UR15 ;  /* 0x0000000fff037e24 */ /* 0x000fe6000f8e00ff */
[----:B------:R-:W2:Y:S01]  /*127b0*/  LDSM.16.M88.4 R176, [R197] ;  /* 0x00000000c5b0783b */ /* 0x000ea20000000200 */
[----:B------:R-:W-:Y:S03]  /*127c0*/  LEA R2, P0, R2, R218, 0x6 ;  /* 0x000000da02027211 */ /* 0x000fe600078030ff */
[----:B------:R-:W2:Y:S01]  /*127d0*/  LDSM.16.M88.4 R180, [R197+0x800] ;  /* 0x00080000c5b4783b */ /* 0x000ea20000000200 */
[----:B------:R-:W-:Y:S01]  /*127e0*/  LEA.HI.X.SX32 R3, R3, R219, 0x6, P0 ;  /* 0x000000db03037211 */ /* 0x000fe200000f36ff */
[C---:B------:R-:W-:Y:S02]  /*127f0*/  IMAD.WIDE.U32 R134, R2.reuse, UR8, RZ ;  /* 0x0000000802867c25 */ /* 0x040fe4000f8e00ff */
[----:B------:R-:W2:Y:S02]  /*12800*/  LDSM.16.M88.4 R184, [R197+0x1000] ;  /* 0x00100000c5b8783b */ /* 0x000ea40000000200 */
[----:B------:R-:W-:Y:S02]  /*12810*/  IMAD R132, R3, UR8, RZ ;  /* 0x0000000803847c24 */ /* 0x000fe4000f8e02ff */
[----:B------:R-:W-:Y:S01]  /*12820*/  IMAD.U32 R3, RZ, RZ, UR15 ;  /* 0x0000000fff037e24 */ /* 0x000fe2000f8e00ff */
[C---:B-1----:R-:W-:Y:S06]  /*12830*/  HMMA.16816.F32 R4, R32.reuse, R8, RZ ;  /* 0x000000082004723c */ /* 0x042fec00000018ff */
[C---:B------:R-:W-:Y:S06]  /*12840*/  HMMA.16816.F32 R8, R32.reuse, R10, RZ ;  /* 0x0000000a2008723c */ /* 0x040fec00000018ff */
[C---:B---3--:R-:W-:Y:S06]  /*12850*/  HMMA.16816.F32 R12, R32.reuse, R16, RZ ;  /* 0x00000010200c723c */ /* 0x048fec00000018ff */
[C---:B------:R-:W-:Y:S06]  /*12860*/  HMMA.16816.F32 R16, R32.reuse, R18, RZ ;  /* 0x000000122010723c */ /* 0x040fec00000018ff */
[C---:B----4-:R-:W-:Y:S06]  /*12870*/  HMMA.16816.F32 R20, R32.reuse, R24, RZ ;  /* 0x000000182014723c */ /* 0x050fec00000018ff */
[C---:B------:R-:W-:Y:S06]  /*12880*/  HMMA.16816.F32 R24, R32.reuse, R26, RZ ;  /* 0x0000001a2018723c */ /* 0x040fec00000018ff */
[C---:B------:R-:W-:Y:S06]  /*12890*/  HMMA.16816.F32 R28, R32.reuse, R168, RZ ;  /* 0x000000a8201c723c */ /* 0x040fec00000018ff */
[----:B------:R-:W-:Y:S01]  /*128a0*/  HMMA.16816.F32 R32, R32, R170, RZ ;  /* 0x000000aa2020723c */ /* 0x000fe200000018ff */
[----:B------:R-:W1:Y:S05]  /*128b0*/  LDSM.16.M88.4 R168, [R197+0x1800] ;  /* 0x00180000c5a8783b */ /* 0x000e6a0000000200 */
        /* <DEDUP_REMOVED lines=181> */
[----:B------:R-:W-:Y:S01]  /*13410*/  IMAD R176, R2, UR9, R132 ;  /* 0x0000000902b07c24 */ /* 0x000fe2000f8e0284 */
[----:B------:R-:W-:Y:S01]  /*13420*/  LEA R2, P0, R3, R228, 0x6 ;  /* 0x000000e403027211 */ /* 0x000fe200078030ff */
[----:B------:R-:W-:Y:S01]  /*13430*/  IMAD.U32 R132, RZ, RZ, UR15 ;  /* 0x0000000fff847e24 */ /* 0x000fe2000f8e00ff */
[----:B------:R-:W-:Y:S03]  /*13440*/  LEA R178, P1, R134, R237, 0x1 ;  /* 0x000000ed86b27211 */ /* 0x000fe600078208ff */
[----:B------:R-:W-:Y:S01]  /*13450*/  IMAD.IADD R176, R135, 0x1, R176 ;  /* 0x0000000187b07824 */ /* 0x000fe200078e02b0 */
[----:B------:R-:W-:Y:S04]  /*13460*/  LEA.HI.X.SX32 R3, R132, R229, 0x6, P0 ;  /* 0x000000e584037211 */ /* 0x000fe800000f36ff */
[-C--:B------:R-:W-:Y:S01]  /*13470*/  LEA.HI.X R179, R134, R236.reuse, R176, 0x1, P1 ;  /* 0x000000ec86b37211 */ /* 0x080fe200008f0cb0 */
[C---:B-1----:R-:W-:Y:S01]  /*13480*/  HMMA.16816.F32 R4, R180.reuse, R184, R4 ;  /* 0x000000b8b404723c */ /* 0x042fe20000001804 */
[----:B------:R-:W-:Y:S04]  /*13490*/  MOV R134, UR15 ;  /* 0x0000000f00867c02 */ /* 0x000fe80008000f00 */
[----:B------:R-:W-:Y:S01]  /*134a0*/  IMAD R3, R3, UR8, RZ ;  /* 0x0000000803037c24 */ /* 0x000fe2000f8e02ff */
[C---:B------:R-:W-:Y:S05]  /*134b0*/  HMMA.16816.F32 R8, R180.reuse, R186, R8 ;  /* 0x000000bab408723c */ /* 0x040fea0000001808 */
[C---:B------:R-:W-:Y:S01]  /*134c0*/  IMAD R132, R2.reuse, UR9, R3 ;  /* 0x0000000902847c24 */ /* 0x040fe2000f8e0203 */
[C---:B--2---:R-:W-:Y:S05]  /*134d0*/  HMMA.16816.F32 R12, R180.reuse, R168, R12 ;  /* 0x000000a8b40c723c */ /* 0x044fea000000180c */
[----:B------:R-:W-:Y:S01]  /*134e0*/  IMAD.WIDE.U32 R2, R2, UR8, RZ ;  /* 0x0000000802027c25 */ /* 0x000fe2000f8e00ff */
[C---:B------:R-:W-:Y:S01]  /*134f0*/  HMMA.16816.F32 R16, R180.reuse, R170, R16 ;  /* 0x000000aab410723c */ /* 0x040fe20000001810 */
[----:B------:R-:W1:Y:S01]  /*13500*/  LDSM.16.M88.4 R168, [R194+0x7800] ;  /* 0x00780000c2a8783b */ /* 0x000e620000000200 */
[----:B------:R-:W-:Y:S04]  /*13510*/  DEPBAR.LE SB0, 0x0 ;  /* 0x000080000000791a */ /* 0x000fe80000000000 */
[----:B------:R-:W-:Y:S01]  /*13520*/  IMAD.IADD R132, R3, 0x1, R132 ;  /* 0x0000000103847824 */ /* 0x000fe200078e0284 */
[----:B------:R-:W-:Y:S01]  /*13530*/  BAR.SYNC.DEFER_BLOCKING 0x0 ;  /* 0x0000000000007b1d */ /* 0x000fe20000010000 */
[----:B------:R-:W-:Y:S01]  /*13540*/  IMAD.U32 R3, RZ, RZ, UR15 ;  /* 0x0000000fff037e24 */ /* 0x000fe2000f8e00ff */
[C---:B---3--:R-:W-:Y:S05]  /*13550*/  HMMA.16816.F32 R20, R180.reuse, R172, R20 ;  /* 0x000000acb414723c */ /* 0x048fea0000001814 */
[C---:B------:R-:W-:Y:S01]  /*13560*/  LEA R176, P0, R2.reuse, R237, 0x1 ;  /* 0x000000ed02b07211 */ /* 0x040fe200078008ff */
[C---:B------:R-:W-:Y:S05]  /*13570*/  HMMA.16816.F32 R24, R180.reuse, R174, R24 ;  /* 0x000000aeb418723c */ /* 0x040fea0000001818 */
[----:B------:R-:W-:Y:S01]  /*13580*/  LEA.HI.X R177, R2, R236, R132, 0x1, P0 ;  /* 0x000000ec02b17211 */ /* 0x000fe200000f0c84 */
[----:B------:R-:W-:Y:S01]  /*13590*/  IMAD.U32 R2, RZ, RZ, UR15 ;  /* 0x0000000fff027e24 */ /* 0x000fe2000f8e00ff */
[----:B------:R-:W-:Y:S01]  /*135a0*/  LEA R134, P1, R134, R226, 0x6 ;  /* 0x000000e286867211 */ /* 0x000fe200078230ff */
[----:B------:R-:W-:Y:S03]  /*135b0*/  IMAD.U32 R132, RZ, RZ, UR15 ;  /* 0x0000000fff847e24 */ /* 0x000fe6000f8e00ff */
[----:B------:R-:W-:Y:S01]  /*135c0*/  LEA R2, P0, R2, R224, 0x6 ;  /* 0x000000e002027211 */ /* 0x000fe200078030ff */
[----:B------:R-:W-:Y:S01]  /*135d0*/  IMAD.WIDE.U32 R174, R134, UR8, RZ ;  /* 0x0000000886ae7c25 */ /* 0x000fe2000f8e00ff */
[----:B------:R-:W-:Y:S02]  /*135e0*/  LEA.HI.X.SX32 R135, R132, R227, 0x6, P1 ;  /* 0x000000e384877211 */ /* 0x000fe400008f36ff */
[----:B------:R-:W-:Y:S01]  /*135f0*/  LEA.HI.X.SX32 R3, R3, R225, 0x6, P0 ;  /* 0x000000e103037211 */ /* 0x000fe200000f36ff */
[C---:B------:R-:W-:Y:S04]  /*13600*/  IMAD.WIDE.U32 R172, R2.reuse, UR8, RZ ;  /* 0x0000000802ac7c25 */ /* 0x040fe8000f8e00ff */
[----:B------:R-:W-:Y:S02]  /*13610*/  IMAD R3, R3, UR8, RZ ;  /* 0x0000000803037c24 */ /* 0x000fe4000f8e02ff */
[----:B------:R-:W-:Y:S02]  /*13620*/  IMAD R132, R135, UR8, RZ ;  /* 0x0000000887847c24 */ /* 0x000fe4000f8e02ff */
[----:B------:R-:W-:Y:S01]  /*13630*/  IMAD R3, R2, UR9, R3 ;  /* 0x0000000902037c24 */ /* 0x000fe2000f8e0203 */
[-C--:B------:R-:W-:Y:S01]  /*13640*/  LEA R2, P0, R172, R237.reuse, 0x1 ;  /* 0x000000edac027211 */ /* 0x080fe200078008ff */
[C---:B-1----:R-:W-:Y:S03]  /*13650*/  HMMA.16816.F32 R28, R180.reuse, R168, R28 ;  /* 0x000000a8b41c723c */ /* 0x042fe6000000181c */
[----:B------:R-:W-:Y:S02]  /*13660*/  IMAD.IADD R3, R173, 0x1, R3 ;  /* 0x00000001ad037824 */ /* 0x000fe400078e0203 */
[----:B------:R-:W-:Y:S01]  /*13670*/  IMAD R132, R134, UR9, R132 ;  /* 0x0000000986847c24 */ /* 0x000fe2000f8e0284 */
[----:B------:R-:W-:Y:S01]  /*13680*/  LEA R134, P1, R174, R237, 0x1 ;  /* 0x000000edae867211 */ /* 0x000fe200078208ff */
[----:B------:R-:W-:Y:S04]  /*13690*/  HMMA.16816.F32 R32, R180, R170, R32 ;  /* 0x000000aab420723c */ /* 0x000fe80000001820 */
[-C--:B------:R-:W-:Y:S01]  /*136a0*/  LEA.HI.X R3, R172, R236.reuse, R3, 0x1, P0 ;  /* 0x000000ecac037211 */ /* 0x080fe200000f0c03 */
[----:B------:R-:W-:Y:S01]  /*136b0*/  IMAD.IADD R132, R175, 0x1, R132 ;  /* 0x00000001af847824 */ /* 0x000fe200078e0284 */
[----:B------:R-:W-:Y:S05]  /*136c0*/  PLOP3.LUT P0, PT, PT, PT, UP0, 0x80, 0x0 ;  /* 0x000000000000781c */ /* 0x000fea0003f0f008 */
[----:B------:R-:W-:Y:S08]  /*136d0*/  LEA.HI.X R135, R174, R236, R132, 0x1, P1 ;  /* 0x000000ecae877211 */ /* 0x000ff000008f0c84 */
[----:B------:R-:W-:Y:S05]  /*136e0*/  @P0 BRA `(.L_x_715) ;  /* 0xffffffdc00c80947 */ /* 0x000fea000383ffff */
.L_x_714:
[----:B------:R-:W3:Y:S01]  /*136f0*/  LDL.64 R212, [R1+0x58] ;  /* 0x0000580001d47983 */ /* 0x000ee20000100a00 */
[----:B------:R-:W-:Y:S01]  /*13700*/  UIADD3 UR21, UR36, -0x61c88647, URZ ;  /* 0x9e3779b924157890 */ /* 0x000fe2000fffe03f */
[----:B--2---:R-:W-:Y:S01]  /*13710*/  IMAD.U32 R2, RZ, RZ, UR35 ;  /* 0x00000023ff027e24 */ /* 0x004fe2000f8e00ff */
[----:B------:R-:W-:Y:S02]  /*13720*/  UIADD3 UR26, UR37, 0x76cf5d0a, URZ ;  /* 0x76cf5d0a251a7890 */ /* 0x000fe4000fffe03f */
[----:B------:R-:W-:Y:S01]  /*13730*/  UIADD3 UR30, UR37, 0x32370b8f, URZ ;  /* 0x32370b8f251e7890 */ /* 0x000fe2000fffe03f */
[----:B------:R2:W4:Y:S01]  /*13740*/  LDL.S16 R179, [R1+0x34] ;  /* 0x0000340001b37983 */ /* 0x0005220000100600 */
[----:B------:R-:W-:Y:S02]  /*13750*/  UIADD3 UR27, UR37, 0x646e171e, URZ ;  /* 0x646e171e251b7890 */ /* 0x000fe4000fffe03f */
[----:B------:R-:W-:Y:S01]  /*13760*/  UIADD3 UR34, UR37, -0x56f99767, URZ ;  /* 0xa906689925227890 */ /* 0x000fe2000fffe03f */
[----:B------:R2:W5:Y:S01]  /*13770*/  LDL.S16 R180, [R1+0x30] ;  /* 0x0000300001b47983 */ /* 0x0005620000100600 */
[----:B------:R-:W-:Y:S02]  /*13780*/  UIADD3 UR25, UR36, -0x4ab325aa, URZ ;  /* 0xb54cda5624197890 */ /* 0x000fe4000fffe03f */
[----:B------:R-:W-:Y:S01]  /*13790*/  UIADD3 UR23, UR36, 0x1715609d, URZ ;  /* 0x1715609d24177890 */ /* 0x000fe2000fffe03f */
[----:B------:R-:W1:Y:S01]  /*137a0*/  S2R R3, SR_TID.X ;  /* 0x0000000000037919 */ /* 0x000e620000002100 */
[----:B------:R-:W-:Y:S02]  /*137b0*/  USHF.L.U32 UR35, UR35, 0x1, URZ ;  /* 0x0000000123237899 */ /* 0x000fe4000800063f */
[----:B------:R-:W-:Y:S02]  /*137c0*/  UIADD3 UR15, UR37, -0x4498517b, URZ ;  /* 0xbb67ae85250f7890 */ /* 0x000fe4000fffe03f */
[----:B------:R-:W-:Y:S02]  /*137d0*/  ULOP3.LUT UR20, UR35, UR37, URZ, 0x3c, !UPT ;  /* 0x0000002523147292 */ /* 0x000fe4000f8e3c3f */
[----:B------:R-:W-:Y:S02]  /*137e0*/  UIADD3 UR31, UR36, -0x255992d5, URZ ;  /* 0xdaa66d2b241f7890 */ /* 0x000fe4000fffe03f */
[----:B------:R-:W-:Y:S02]  /*137f0*/  UIADD3 UR28, UR36, 0x78dde6e4, URZ ;  /* 0x78dde6e4241c7890 */ /* 0x000fe4000fffe03f */
[----:B------:R-:W-:Y:S04]  /*13800*/  UIADD3 UR35, UR35, 0x1, URZ ;  /* 0x0000000123237890 */ /* 0x000fe8000fffe03f */
[----:B------:R-:W-:Y:S01]  /*13810*/  ULOP3.LUT UR35, UR35, UR37, URZ, 0x3c, !UPT ;  /* 0x0000002523237292 */ /* 0x000fe2000f8e3c3f */
[----:B-1----:R-:W-:Y:S05]  /*13820*/  IMAD.SHL.U32 R3, R3, 0x2, RZ ;  /* 0x0000000203037824 */ /* 0x002fea00078e00ff */
[----:B------:R-:W-:Y:S05]  /*13830*/  LOP3.LUT R3, R3, 0x6, RZ, 0xc0, !PT ;  /* 0x0000000603037812 */ /* 0x000fea00078ec0ff */
[----:B------:R-:W-:Y:S04]  /*13840*/  IMAD R2, R2, 0x40, R3 ;  /* 0x0000004002027824 */ /* 0x000fe800078e0203 */
[C---:B------:R-:W-:Y:S01]  /*13850*/  VIADD R135, R2.reuse, 0x1 ;  /* 0x0000000102877836 */ /* 0x040fe20000000000 */
[----:B------:R-:W-:Y:S01]  /*13860*/  I2FP.F32.S32 R3, R2 ;  /* 0x0000000200037245 */ /* 0x000fe20000201400 */
[C---:B------:R-:W-:Y:S02]  /*13870*/  VIADD R134, R2.reuse, 0x8 ;  /* 0x0000000802867836 */ /* 0x040fe40000000000 */
[C---:B------:R-:W-:Y:S01]  /*13880*/  VIADD R132, R2.reuse, 0x9 ;  /* 0x0000000902847836 */ /* 0x040fe20000000000 */
[----:B------:R-:W-:Y:S01]  /*13890*/  I2FP.F32.S32 R135, R135 ;  /* 0x0000008700877245 */ /* 0x000fe20000201400 */
[C---:B------:R-:W-:Y:S01]  /*138a0*/  FFMA.FTZ R4, R3.reuse, UR19, R4 ;  /* 0x0000001303047c23 */ /* 0x040fe20008010004 */
[----:B------:R-:W-:Y:S01]  /*138b0*/  FFMA.FTZ R6, R3, UR19, R6 ;  /* 0x0000001303067c23 */ /* 0x000fe20008010006 */
[C---:B------:R-:W-:Y:S01]  /*138c0*/  VIADD R3, R2.reuse, 0x10 ;  /* 0x0000001002037836 */ /* 0x040fe20000000000 */
[----:B------:R-:W-:Y:S01]  /*138d0*/  I2FP.F32.S32 R134, R134 ;  /* 0x0000008600867245 */ /* 0x000fe20000201400 */
[----:B------:R-:W-:Y:S01]  /*138e0*/  FFMA.FTZ R5, R135, UR19, R5 ;  /* 0x0000001387057c23 */ /* 0x000fe20008010005 */
[----:B------:R-:W-:Y:S01]  /*138f0*/  I2FP.F32.S32 R132, R132 ;  /* 0x0000008400847245 */ /* 0x000fe20000201400 */
[----:B------:R-:W-:Y:S01]  /*13900*/  VIADD R173, R2, 0x11 ;  /* 0x0000001102ad7836 */ /* 0x000fe20000000000 */
[----:B------:R-:W-:Y:S01]  /*13910*/  I2FP.F32.S32 R3, R3 ;  /* 0x0000000300037245 */ /* 0x000fe20000201400 */
[C---:B------:R-:W-:Y:S01]  /*13920*/  FFMA.FTZ R10, R134.reuse, UR19, R10 ;  /* 0x00000013860a7c23 */ /* 0x040fe2000801000a */
[----:B------:R-:W-:Y:S01]  /*13930*/  FFMA.FTZ R8, R134, UR19, R8 ;  /* 0x0000001386087c23 */ /* 0x000fe20008010008 */
[----:B------:R-:W-:Y:S01]  /*13940*/  FMNMX.FTZ R134, R4, R0, !PT ;  /* 0x0000000004867209 */ /* 0x000fe20007810000 */
[C---:B------:R-:W-:Y:S01]  /*13950*/  FFMA.FTZ R9, R132.reuse, UR19, R9 ;  /* 0x0000001384097c23 */ /* 0x040fe20008010009 */
[C---:B------:R-:W-:Y:S01]  /*13960*/  FFMA.FTZ R14, R3.reuse, UR19, R14 ;  /* 0x00000013030e7c23 */ /* 0x040fe2000801000e */
[----:B------:R-:W-:Y:S01]  /*13970*/  FFMA.FTZ R12, R3, UR19, R12 ;  /* 0x00000013030c7c23 */ /* 0x000fe2000801000c */
[----:B------:R-:W-:Y:S01]  /*13980*/  FMNMX.FTZ R3, R5, R134, !PT ;  /* 0x0000008605037209 */ /* 0x000fe20007810000 */
[----:B------:R-:W-:Y:S01]  /*13990*/  FFMA.FTZ R11, R132, UR19, R11 ;  /* 0x00000013840b7c23 */ /* 0x000fe2000801000b */
[C---:B------:R-:W-:Y:S01]  /*139a0*/  VIADD R132, R2.reuse, 0x18 ;  /* 0x0000001802847836 */ /* 0x040fe20000000000 */
[----:B------:R-:W-:Y:S01]  /*139b0*/  I2FP.F32.S32 R173, R173 ;  /* 0x000000ad00ad7245 */ /* 0x000fe20000201400 */
[----:B------:R-:W-:Y:S01]  /*139c0*/  VIADD R172, R2, 0x19 ;  /* 0x0000001902ac7836 */ /* 0x000fe20000000000 */
[----:B------:R-:W-:Y:S01]  /*139d0*/  FMNMX.FTZ R3, R8, R3, !PT ;  /* 0x0000000308037209 */ /* 0x000fe20007810000 */
[C---:B------:R-:W-:Y:S01]  /*139e0*/  VIADD R171, R2.reuse, 0x20 ;  /* 0x0000002002ab7836 */ /* 0x040fe20000000000 */
[----:B------:R-:W-:Y:S01]  /*139f0*/  I2FP.F32.S32 R132, R132 ;  /* 0x0000008400847245 */ /* 0x000fe20000201400 */
[----:B------:R-:W-:Y:S01]  /*13a00*/  FFMA.FTZ R13, R173, UR19, R13 ;  /* 0x00000013ad0d7c23 */ /* 0x000fe2000801000d */
[----:B------:R-:W-:Y:S01]  /*13a10*/  FMNMX.FTZ R3, R9, R3, !PT ;  /* 0x0000000309037209 */ /* 0x000fe20007810000 */
[----:B------:R-:W-:Y:S01]  /*13a20*/  VIADD R170, R2, 0x21 ;  /* 0x0000002102aa7836 */ /* 0x000fe20000000000 */
        /* <DEDUP_REMOVED lines=11> */
[----:B------:R-:W-:Y:S01]  /*13ae0*/  FFMA.FTZ R7, R135, UR19, R7 ;  /* 0x0000001387077c23 */ /* 0x000fe20008010007 */
[----:B------:R-:W-:Y:S01]  /*13af0*/  I2FP.F32.S32 R169, R169 ;  /* 0x000000a900a97245 */ /* 0x000fe20000201400 */
[----:B------:R-:W-:Y:S01]  /*13b00*/  FFMA.FTZ R21, R170, UR19, R21 ;  /* 0x00000013aa157c23 */ /* 0x000fe20008010015 */
[----:B------:R-:W-:Y:S01]  /*13b10*/  FMNMX.FTZ R3, R17, R3, !PT ;  /* 0x0000000311037209 */ /* 0x000fe20007810000 */
[C---:B------:R-:W-:Y:S01]  /*13b20*/  VIADD R135, R2.reuse, 0x30 ;  /* 0x0000003002877836 */ /* 0x040fe20000000000 */
[----:B------:R-:W-:Y:S01]  /*13b30*/  I2FP.F32.S32 R168, R168 ;  /* 0x000000a800a87245 */ /* 0x000fe20000201400 */
[----:B------:R-:W-:Y:S01]  /*13b40*/  VIADD R177, R2, 0x38 ;  /* 0x0000003802b17836 */ /* 0x000fe20000000000 */
[----:B------:R-:W-:Y:S01]  /*13b50*/  FMNMX.FTZ R3, R20, R3, !PT ;  /* 0x0000000314037209 */ /* 0x000fe20007810000 */
[C---:B------:R-:W-:Y:S02]  /*13b60*/  VIADD R176, R2.reuse, 0x39 ;  /* 0x0000003902b07836 */ /* 0x040fe40000000000 */
[----:B------:R-:W-:Y:S01]  /*13b70*/  FFMA.FTZ R24, R169, UR19, R24 ;  /* 0x00000013a9187c23 */ /* 0x000fe20008010018 */
[----:B------:R-:W-:Y:S01]  /*13b80*/  VIADD R134, R2, 0x31 ;  /* 0x0000003102867836 */ /* 0x000fe20000000000 */
[----:B------:R-:W-:Y:S01]  /*13b90*/  FMNMX.FTZ R2, R21, R3, !PT ;  /* 0x0000000315027209 */ /* 0x000fe20007810000 */
[----:B------:R-:W-:Y:S01]  /*13ba0*/  FFMA.FTZ R25, R168, UR19, R25 ;  /* 0x00000013a8197c23 */ /* 0x000fe20008010019 */
[----:B------:R-:W-:Y:S01]  /*13bb0*/  I2FP.F32.S32 R135, R135 ;  /* 0x0000008700877245 */ /* 0x000fe20000201400 */
[----:B------:R-:W-:Y:S01]  /*13bc0*/  FFMA.FTZ R15, R173, UR19, R15 ;  /* 0x00000013ad0f7c23 */ /* 0x000fe2000801000f */
[----:B------:R-:W-:Y:S01]  /*13bd0*/  FMNMX.FTZ R3, R6, R133, !PT ;  /* 0x0000008506037209 */ /* 0x000fe20007810000 */
[----:B------:R-:W-:Y:S01]  /*13be0*/  FFMA.FTZ R18, R132, UR19, R18 ;  /* 0x0000001384127c23 */ /* 0x000fe20008010012 */
        /* <DEDUP_REMOVED lines=26> */
[----:B------:R-:W-:Y:S02]  /*13d90*/  FMNMX.FTZ R132, R33, R174, !PT ;  /* 0x000000ae21847209 */ /* 0x000fe40007810000 */
[----:B------:R-:W-:Y:S02]  /*13da0*/  FMNMX.FTZ R172, R18, R173, !PT ;  /* 0x000000ad12ac7209 */ /* 0x000fe40007810000 */
[----:B------:R-:W-:Y:S01]  /*13db0*/  LOP3.LUT R3, R241, UR15, R242, 0x96, !PT ;  /* 0x0000000ff1037c12 */ /* 0x000fe2000f8e96f2 */
[----:B------:R-:W1:Y:S01]  /*13dc0*/  SHFL.BFLY PT, R173, R132, 0x2, 0x1f ;  /* 0x0c401f0084ad7f89 */ /* 0x000e6200000e0000 */
[----:B------:R-:W-:Y:S01]  /*13dd0*/  FMNMX.FTZ R171, R19, R172, !PT ;  /* 0x000000ac13ab7209 */ /* 0x000fe20007810000 */
[----:B------:R-:W-:Y:S01]  /*13de0*/  UIADD3 UR15, UR37, -0x126145ec, URZ ;  /* 0xed9eba14250f7890 */ /* 0x000fe2000fffe03f */
[----:B------:R-:W-:Y:S01]  /*13df0*/  LOP3.LUT R134, R243, UR20, RZ, 0x3c, !PT ;  /* 0x00000014f3867c12 */ /* 0x000fe2000f8e3cff */
[----:B------:R-:W-:Y:S01]  /*13e00*/  UIADD3 UR20, UR36, 0x3c6ef372, URZ ;  /* 0x3c6ef37224147890 */ /* 0x000fe2000fffe03f */
[----:B------:R-:W-:Y:S01]  /*13e10*/  FMNMX.FTZ R170, R22, R171, !PT ;  /* 0x000000ab16aa7209 */ /* 0x000fe20007810000 */
[----:B------:R-:W-:Y:S03]  /*13e20*/  IMAD.WIDE.U32 R216, R3, -0x326172a9, RZ ;  /* 0xcd9e8d5703d87825 */ /* 0x000fe600078e00ff */
[----:B------:R-:W-:Y:S01]  /*13e30*/  FMNMX.FTZ R169, R23, R170, !PT ;  /* 0x000000aa17a97209 */ /* 0x000fe20007810000 */
[----:B------:R-:W-:Y:S03]  /*13e40*/  IMAD.WIDE.U32 R134, R134, -0x326172a9, RZ ;  /* 0xcd9e8d5786867825 */ /* 0x000fe600078e00ff */
[----:B------:R-:W-:Y:S02]  /*13e50*/  FMNMX.FTZ R168, R26, R169, !PT ;  /* 0x000000a91aa87209 */ /* 0x000fe40007810000 */
[----:B------:R-:W-:Y:S02]  /*13e60*/  LOP3.LUT R134, R217, UR20, R134, 0x96, !PT ;  /* 0x00000014d9867c12 */ /* 0x000fe4000f8e9686 */
[----:B------:R-:W-:Y:S04]  /*13e70*/  FMNMX.FTZ R168, R27, R168, !PT ;  /* 0x000000a81ba87209 */ /* 0x000fe80007810000 */
[----:B------:R-:W-:Y:S02]  /*13e80*/  FMNMX.FTZ R168, R30, R168, !PT ;  /* 0x000000a81ea87209 */ /* 0x000fe40007810000 */
[----:B-1----:R-:W-:Y:S02]  /*13e90*/  FMNMX.FTZ R132, R132, R173, !PT ;  /* 0x000000ad84847209 */ /* 0x002fe40007810000 */
[----:B------:R-:W-:Y:S03]  /*13ea0*/  FMNMX.FTZ R168, R31, R168, !PT ;  /* 0x000000a81fa87209 */ /* 0x000fe60007810000 */
[----:B------:R-:W1:Y:S01]  /*13eb0*/  SHFL.BFLY PT, R169, R132, 0x1, 0x1f ;  /* 0x0c201f0084a97f89 */ /* 0x000e6200000e0000 */
[----:B------:R-:W-:Y:S04]  /*13ec0*/  FMNMX.FTZ R168, R34, R168, !PT ;  /* 0x000000a822a87209 */ /* 0x000fe80007810000 */
[----:B------:R-:W-:Y:S05]  /*13ed0*/  FMNMX.FTZ R168, R35, R168, !PT ;  /* 0x000000a823a87209 */ /* 0x000fea0007810000 */
[----:B------:R-:W2:Y:S01]  /*13ee0*/  SHFL.BFLY PT, R171, R168, 0x2, 0x1f ;  /* 0x0c401f00a8ab7f89 */ /* 0x000ea200000e0000 */
[----:B-1----:R-:W-:Y:S04]  /*13ef0*/  FMNMX.FTZ R132, R132, R169, !PT ;  /* 0x000000a984847209 */ /* 0x002fe80007810000 */
[C---:B------:R-:W-:Y:S01]  /*13f00*/  FSETP.NEU.FTZ.AND P0, PT, R132.reuse, -INF , PT ;  /* 0xff8000008400780b */ /* 0x040fe20003f1d000 */
[C---:B------:R-:W-:Y:S01]  /*13f10*/  FMUL.FTZ R169, R132.reuse, UR4 ;  /* 0x0000000484a97c20 */ /* 0x040fe20008410000 */
[----:B------:R-:W-:Y:S01]  /*13f20*/  FADD.FTZ R0, -R132, R0 ;  /* 0x0000000084007221 */ /* 0x000fe20000010100 */
[----:B---3--:R-:W-:Y:S01]  /*13f30*/  LOP3.LUT R2, R135, UR21, R212, 0x96, !PT ;  /* 0x0000001587027c12 */ /* 0x008fe2000f8e96d4 */
[----:B------:R-:W-:Y:S04]  /*13f40*/  IMAD.WIDE.U32 R134, R134, -0x2daee0ad, RZ ;  /* 0xd2511f5386867825 */ /* 0x000fe800078e00ff */
[----:B------:R-:W-:Y:S03]  /*13f50*/  IMAD.WIDE.U32 R2, R2, -0x2daee0ad, RZ ;  /* 0xd2511f5302027825 */ /* 0x000fe600078e00ff */
[----:B------:R-:W-:Y:S02]  /*13f60*/  LOP3.LUT R174, R135, UR30, R2, 0x96, !PT ;  /* 0x0000001e87ae7c12 */ /* 0x000fe4000f8e9602 */
[----:B------:R-:W-:Y:S02]  /*13f70*/  LOP3.LUT R3, R3, UR26, R240, 0x96, !PT ;  /* 0x0000001a03037c12 */ /* 0x000fe4000f8e96f0 */
[----:B--2---:R-:W-:Y:S01]  /*13f80*/  FMNMX.FTZ R135, R168, R171, !PT ;  /* 0x000000aba8877209 */ /* 0x004fe20007810000 */
[----:B------:R-:W-:Y:S04]  /*13f90*/  IMAD.WIDE.U32 R174, R174, -0x326172a9, RZ ;  /* 0xcd9e8d57aeae7825 */ /* 0x000fe800078e00ff */
[----:B------:R-:W-:Y:S05]  /*13fa0*/  IMAD.WIDE.U32 R2, R3, -0x326172a9, RZ ;  /* 0xcd9e8d5703027825 */ /* 0x000fea00078e00ff */
[----:B------:R-:W-:Y:S02]  /*13fb0*/  LOP3.LUT R3, R3, UR31, R216, 0x96, !PT ;  /* 0x0000001f03037c12 */ /* 0x000fe4000f8e96d8 */
[----:B------:R-:W-:Y:S02]  /*13fc0*/  LOP3.LUT R172, R175, UR28, R2, 0x96, !PT ;  /* 0x0000001cafac7c12 */ /* 0x000fe4000f8e9602 */
[----:B------:R-:W1:Y:S01]  /*13fd0*/  SHFL.BFLY PT, R175, R135, 0x1, 0x1f ;  /* 0x0c201f0087af7f89 */ /* 0x000e6200000e0000 */
[----:B------:R-:W-:Y:S04]  /*13fe0*/  IMAD.WIDE.U32 R2, R3, -0x2daee0ad, RZ ;  /* 0xd2511f5303027825 */ /* 0x000fe800078e00ff */
[----:B------:R-:W-:Y:S01]  /*13ff0*/  IMAD.WIDE.U32 R172, R172, -0x2daee0ad, RZ ;  /* 0xd2511f53acac7825 */ /* 0x000fe200078e00ff */
[----:B------:R-:W-:Y:S04]  /*14000*/  LOP3.LUT R168, R3, UR15, R134, 0x96, !PT ;  /* 0x0000000f03a87c12 */ /* 0x000fe8000f8e9686 */
[----:B------:R-:W-:Y:S02]  /*14010*/  LOP3.LUT R170, R173, UR34, R2, 0x96, !PT ;  /* 0x00000022adaa7c12 */ /* 0x000fe4000f8e9602 */
[----:B------:R-:W-:Y:S01]  /*14020*/  FSEL R2, R169, RZ, P0 ;  /* 0x000000ffa9027208 */ /* 0x000fe20000000000 */
[----:B------:R-:W-:Y:S01]  /*14030*/  IMAD.WIDE.U32 R168, R168, -0x326172a9, RZ ;  /* 0xcd9e8d57a8a87825 */ /* 0x000fe200078e00ff */
[----:B------:R-:W-:Y:S03]  /*14040*/  IADD3 R208, P0, R206, UR11, RZ ;  /* 0x0000000bced07c10 */ /* 0x000fe6000ff1e0ff */
[--C-:B------:R-:W-:Y:S01]  /*14050*/  FFMA.FTZ R173, R4, UR4, -R2.reuse ;  /* 0x0000000404ad7c23 */ /* 0x100fe20008010802 */
[----:B------:R-:W-:Y:S01]  /*14060*/  FFMA.FTZ R5, R5, UR4, -R2 ;  /* 0x0000000405057c23 */ /* 0x000fe20008010802 */
[----:B------:R-:W-:Y:S01]  /*14070*/  IMAD.WIDE.U32 R170, R170, -0x326172a9, RZ ;  /* 0xcd9e8d57aaaa7825 */ /* 0x000fe200078e00ff */
[----:B------:R-:W-:Y:S02]  /*14080*/  LOP3.LUT R174, R169, UR23, R174, 0x96, !PT ;  /* 0x00000017a9ae7c12 */ /* 0x000fe4000f8e96ae */
[----:B------:R2:W-:Y:S01]  /*14090*/  MUFU.EX2 R178, R5 ;  /* 0x0000000500b27308 */ /* 0x0005e20000000800 */
[----:B------:R-:W-:Y:S01]  /*140a0*/  IADD3.X R209, R207, UR38, RZ, P0, !PT ;  /* 0x00000026cfd17c10 */ /* 0x000fe200087fe4ff */
[----:B------:R-:W-:Y:S01]  /*140b0*/  FFMA.FTZ R185, R13, UR4, -R2 ;  /* 0x000000040db97c23 */ /* 0x000fe20008010802 */
[----:B------:R-:W-:Y:S01]  /*140c0*/  LOP3.LUT R3, R171, UR25, R168, 0x96, !PT ;  /* 0x00000019ab037c12 */ /* 0x000fe2000f8e96a8 */
[--C-:B------:R-:W-:Y:S01]  /*140d0*/  FFMA.FTZ R187, R16, UR4, -R2.reuse ;  /* 0x0000000410bb7c23 */ /* 0x100fe20008010802 */
[----:B------:R-:W-:Y:S01]  /*140e0*/  LOP3.LUT R4, R170, 0xff, RZ, 0xc0, !PT ;  /* 0x000000ffaa047812 */ /* 0x000fe200078ec0ff */
[--C-:B------:R-:W-:Y:S01]  /*140f0*/  FFMA.FTZ R215, R25, UR4, -R2.reuse ;  /* 0x0000000419d77c23 */ /* 0x100fe20008010802 */
[----:B------:R-:W-:Y:S03]  /*14100*/  LOP3.LUT R134, R3, 0xff, RZ, 0xc0, !PT ;  /* 0x000000ff03867812 */ /* 0x000fe600078ec0ff */
[----:B------:R-:W3:Y:S01]  /*14110*/  MUFU.EX2 R173, R173 ;  /* 0x000000ad00ad7308 */ /* 0x000ee20000000800 */
[----:B------:R-:W-:Y:S01]  /*14120*/  ISETP.LE.U32.AND P1, PT, R4, UR5, PT ;  /* 0x0000000504007c0c */ /* 0x000fe2000bf23070 */
[--C-:B------:R-:W-:Y:S01]  /*14130*/  FFMA.FTZ R221, R28, UR4, -R2.reuse ;  /* 0x000000041cdd7c23 */ /* 0x100fe20008010802 */
[----:B------:R-:W-:Y:S01]  /*14140*/  ISETP.LE.U32.AND P5, PT, R134, UR5, PT ;  /* 0x0000000586007c0c */ /* 0x000fe2000bfa3070 */
[--C-:B------:R-:W-:Y:S01]  /*14150*/  FFMA.FTZ R8, R8, UR4, -R2.reuse ;  /* 0x0000000408087c23 */ /* 0x100fe20008010802 */
[--C-:B------:R-:W-:Y:S01]  /*14160*/  SHF.R.U32.HI R4, RZ, 0x10, R3.reuse ;  /* 0x00000010ff047819 */ /* 0x100fe20000011603 */
[----:B------:R-:W-:Y:S01]  /*14170*/  FFMA.FTZ R186, R12, UR4, -R2 ;  /* 0x000000040cba7c23 */ /* 0x000fe20008010802 */
[----:B------:R-:W-:Y:S01]  /*14180*/  LOP3.LUT R169, R171, UR25, R168, 0x96, !PT ;  /* 0x00000019aba97c12 */ /* 0x000fe2000f8e96a8 */
[--C-:B------:R-:W-:Y:S01]  /*14190*/  FFMA.FTZ R196, R17, UR4, -R2.reuse ;  /* 0x0000000411c47c23 */ /* 0x100fe20008010802 */
[----:B--2---:R-:W-:Y:S01]  /*141a0*/  LOP3.LUT R5, R3, 0xffff, RZ, 0xc0, !PT ;  /* 0x0000ffff03057812 */ /* 0x004fe200078ec0ff */
[--C-:B------:R-:W-:Y:S01]  /*141b0*/  FFMA.FTZ R205, R20, UR4, -R2.reuse ;  /* 0x0000000414cd7c23 */ /* 0x100fe20008010802 */
[----:B------:R-:W-:Y:S01]  /*141c0*/  SHF.R.U32.HI R3, RZ, 0x18, R3 ;  /* 0x00000018ff037819 */ /* 0x000fe20000011603 */
[--C-:B------:R-:W-:Y:S01]  /*141d0*/  FFMA.FTZ R211, R21, UR4, -R2.reuse ;  /* 0x0000000415d37c23 */ /* 0x100fe20008010802 */
[----:B------:R-:W-:Y:S01]  /*141e0*/  SHF.R.U32.HI R5, RZ, 0x8, R5 ;  /* 0x00000008ff057819 */ /* 0x000fe20000011605 */
[--C-:B------:R-:W-:Y:S01]  /*141f0*/  FFMA.FTZ R214, R24, UR4, -R2.reuse ;  /* 0x0000000418d67c23 */ /* 0x100fe20008010802 */
[----:B------:R-:W-:Y:S01]  /*14200*/  LOP3.LUT R4, R4, 0xff, RZ, 0xc0, !PT ;  /* 0x000000ff04047812 */ /* 0x000fe200078ec0ff */
[--C-:B------:R-:W-:Y:S01]  /*14210*/  FFMA.FTZ R223, R29, UR4, -R2.reuse ;  /* 0x000000041ddf7c23 */ /* 0x100fe20008010802 */
[----:B---3--:R-:W-:Y:S01]  /*14220*/  F2FP.F16.F32.PACK_AB R134, R178, R173 ;  /* 0x000000adb286723e */ /* 0x008fe200000000ff */
[--C-:B------:R-:W-:Y:S01]  /*14230*/  FFMA.FTZ R231, R32, UR4, -R2.reuse ;  /* 0x0000000420e77c23 */ /* 0x100fe20008010802 */
[----:B------:R-:W-:Y:S01]  /*14240*/  LOP3.LUT R5, R5, 0xffff, RZ, 0xc0, !PT ;  /* 0x0000ffff05057812 */ /* 0x000fe200078ec0ff */
[----:B------:R-:W-:Y:S01]  /*14250*/  FFMA.FTZ R233, R33, UR4, -R2 ;  /* 0x0000000421e97c23 */ /* 0x000fe20008010802 */
[----:B------:R-:W-:Y:S01]  /*14260*/  PRMT R168, R134, 0x7632, R168 ;  /* 0x0000763286a87816 */ /* 0x000fe200000000a8 */
[----:B----4-:R-:W-:Y:S01]  /*14270*/  @!P5 HADD2 R179, -R134.H0_H0, -RZ.H0_H0 ;  /* 0xa00000ff86b3d230 */ /* 0x010fe20000000900 */
[----:B------:R-:W-:Y:S02]  /*14280*/  ISETP.LE.U32.AND P4, PT, R5, UR5, PT ;  /* 0x0000000505007c0c */ /* 0x000fe4000bf83070 */
[----:B------:R-:W-:Y:S02]  /*14290*/  ISETP.LE.U32.AND P2, PT, R3, UR5, PT ;  /* 0x0000000503007c0c */ /* 0x000fe4000bf43070 */
[----:B------:R2:W-:Y:S01]  /*142a0*/  @!P5 STL.S16 [R1+0x34], R179 ;  /* 0x000034b30100d387 */ /* 0x0005e20000100600 */
[----:B------:R-:W-:Y:S02]  /*142b0*/  ISETP.LE.U32.AND P3, PT, R4, UR5, PT ;  /* 0x0000000504007c0c */ /* 0x000fe4000bf63070 */
[----:B-1----:R-:W-:Y:S02]  /*142c0*/  FMNMX.FTZ R3, R135, R175, !PT ;  /* 0x000000af87037209 */ /* 0x002fe40007810000 */
[----:B------:R-:W-:Y:S02]  /*142d0*/  LOP3.LUT R4, R170, 0xffff, RZ, 0xc0, !PT ;  /* 0x0000ffffaa047812 */ /* 0x000fe400078ec0ff */
[C---:B------:R-:W-:Y:S01]  /*142e0*/  FSETP.NEU.FTZ.AND P0, PT, R3.reuse, -INF , PT ;  /* 0xff8000000300780b */ /* 0x040fe20003f1d000 */
[----:B------:R-:W-:Y:S01]  /*142f0*/  FMUL.FTZ R135, R3, UR4 ;  /* 0x0000000403877c20 */ /* 0x000fe20008410000 */
[----:B-----5:R-:W-:Y:S01]  /*14300*/  @!P4 HADD2 R180, -R168.H0_H0, -RZ.H0_H0 ;  /* 0xa00000ffa8b4c230 */ /* 0x020fe20000000900 */
[----:B------:R-:W-:Y:S02]  /*14310*/  SHF.R.U32.HI R4, RZ, 0x8, R4 ;  /* 0x00000008ff047819 */ /* 0x000fe40000011604 */
[----:B------:R-:W-:Y:S02]  /*14320*/  PRMT R175, R179, 0x7610, R175 ;  /* 0x00007610b3af7816 */ /* 0x000fe400000000af */
[----:B------:R1:W-:Y:S01]  /*14330*/  @!P4 STL.S16 [R1+0x30], R180 ;  /* 0x000030b40100c387 */ /* 0x0003e20000100600 */
[----:B------:R-:W-:Y:S02]  /*14340*/  LOP3.LUT R5, R4, 0xffff, RZ, 0xc0, !PT ;  /* 0x0000ffff04057812 */ /* 0x000fe400078ec0ff */
[----:B------:R-:W-:Y:S02]  /*14350*/  FSEL R4, R135, RZ, P0 ;  /* 0x000000ff87047208 */ /* 0x000fe40000000000 */
[----:B------:R-:W-:Y:S02]  /*14360*/  PRMT R135, R134, 0x5410, R168 ;  /* 0x0000541086877816 */ /* 0x000fe400000000a8 */
[----:B------:R-:W-:Y:S01]  /*14370*/  ISETP.LE.U32.AND P0, PT, R5, UR5, PT ;  /* 0x0000000505007c0c */ /* 0x000fe2000bf03070 */
[--C-:B------:R-:W-:Y:S01]  /*14380*/  FFMA.FTZ R7, R7, UR4, -R4.reuse ;  /* 0x0000000407077c23 */ /* 0x100fe20008010804 */
[--C-:B------:R-:W-:Y:S01]  /*14390*/  FFMA.FTZ R181, R11, UR4, -R4.reuse ;  /* 0x000000040bb57c23 */ /* 0x100fe20008010804 */
[----:B------:R-:W-:Y:S01]  /*143a0*/  FFMA.FTZ R183, R14, UR4, -R4 ;  /* 0x000000040eb77c23 */ /* 0x000fe20008010804 */
[----:B------:R3:W4:Y:S01]  /*143b0*/  LDL.S16 R11, [R1+0x2c] ;  /* 0x00002c00010b7983 */ /* 0x0007220000100600 */
[----:B--2---:R-:W-:Y:S01]  /*143c0*/  FFMA.FTZ R179, R9, UR4, -R2 ;  /* 0x0000000409b37c23 */ /* 0x004fe20008010802 */
[----:B------:R-:W-:Y:S01]  /*143d0*/  FMUL.FTZ R2, R0, UR4 ;  /* 0x0000000400027c20 */ /* 0x000fe20008410000 */
[----:B------:R2:W-:Y:S01]  /*143e0*/  MUFU.EX2 R177, R7 ;  /* 0x0000000700b17308 */ /* 0x0005e20000000800 */
[----:B------:R-:W-:Y:S01]  /*143f0*/  PRMT R9, R180, 0x7610, R9 ;  /* 0x00007610b4097816 */ /* 0x000fe20000000009 */
[----:B------:R-:W-:Y:S01]  /*14400*/  FFMA.FTZ R182, R15, UR4, -R4 ;  /* 0x000000040fb67c23 */ /* 0x000fe20008010804 */
[----:B------:R-:W-:Y:S02]  /*14410*/  IMAD.MOV.U32 R14, RZ, RZ, R212 ;  /* 0x000000ffff0e7224 */ /* 0x000fe400078e00d4 */
[--C-:B------:R-:W-:Y:S01]  /*14420*/  FFMA.FTZ R184, R18, UR4, -R4.reuse ;  /* 0x0000000412b87c23 */ /* 0x100fe20008010804 */
[----:B------:R-:W-:Y:S02]  /*14430*/  IMAD.MOV.U32 R15, RZ, RZ, R213 ;  /* 0x000000ffff0f7224 */ /* 0x000fe400078e00d5 */
[--C-:B------:R-:W-:Y:S01]  /*14440*/  FFMA.FTZ R188, R19, UR4, -R4.reuse ;  /* 0x0000000413bc7c23 */ /* 0x100fe20008010804 */
[--C-:B------:R-:W-:Y:S01]  /*14450*/  FFMA.FTZ R203, R22, UR4, -R4.reuse ;  /* 0x0000000416cb7c23 */ /* 0x100fe20008010804 */
[----:B------:R-:W5:Y:S01]  /*14460*/  MUFU.EX2 R2, R2 ;  /* 0x0000000200027308 */ /* 0x000f620000000800 */
[--C-:B------:R-:W-:Y:S01]  /*14470*/  FFMA.FTZ R210, R23, UR4, -R4.reuse ;  /* 0x0000000417d27c23 */ /* 0x100fe20008010804 */
[--C-:B------:R-:W-:Y:S01]  /*14480*/  FFMA.FTZ R6, R6, UR4, -R4.reuse ;  /* 0x0000000406067c23 */ /* 0x100fe20008010804 */
[--C-:B-1----:R-:W-:Y:S01]  /*14490*/  FFMA.FTZ R180, R10, UR4, -R4.reuse ;  /* 0x000000040ab47c23 */ /* 0x102fe20008010804 */
[--C-:B------:R-:W-:Y:S01]  /*144a0*/  FFMA.FTZ R212, R26, UR4, -R4.reuse ;  /* 0x000000041ad47c23 */ /* 0x100fe20008010804 */
[--C-:B------:R-:W-:Y:S01]  /*144b0*/  FFMA.FTZ R213, R27, UR4, -R4.reuse ;  /* 0x000000041bd57c23 */ /* 0x100fe20008010804 */
[--C-:B------:R-:W-:Y:S01]  /*144c0*/  FFMA.FTZ R220, R30, UR4, -R4.reuse ;  /* 0x000000041edc7c23 */ /* 0x100fe20008010804 */
[--C-:B------:R-:W-:Y:S01]  /*144d0*/  FFMA.FTZ R222, R31, UR4, -R4.reuse ;  /* 0x000000041fde7c23 */ /* 0x100fe20008010804 */
[--C-:B------:R-:W-:Y:S01]  /*144e0*/  FFMA.FTZ R230, R34, UR4, -R4.reuse ;  /* 0x0000000422e67c23 */ /* 0x100fe20008010804 */
[----:B------:R-:W-:Y:S01]  /*144f0*/  FFMA.FTZ R232, R35, UR4, -R4 ;  /* 0x0000000423e87c23 */ /* 0x000fe20008010804 */
[----:B------:R-:W-:Y:S01]  /*14500*/  @!P4 PRMT R168, R9, 0x5410, RZ ;  /* 0x0000541009a8c816 */ /* 0x000fe200000000ff */
[----:B------:R-:W-:Y:S01]  /*14510*/  FADD.FTZ R0, -R3, R133 ;  /* 0x0000008503007221 */ /* 0x000fe20000010100 */
[----:B------:R-:W-:Y:S01]  /*14520*/  LOP3.LUT R4, R170, 0xffff, RZ, 0xc0, !PT ;  /* 0x0000ffffaa047812 */ /* 0x000fe200078ec0ff */
[----:B------:R-:W1:Y:S01]  /*14530*/  MUFU.EX2 R133, R6 ;  /* 0x0000000600857308 */ /* 0x000e620000000800 */
[----:B------:R-:W-:Y:S01]  /*14540*/  SHF.R.U32.HI R5, RZ, 0x10, R170 ;  /* 0x00000010ff057819 */ /* 0x000fe200000116aa */
[----:B------:R-:W-:Y:S01]  /*14550*/  STG.E.U16 desc[UR32][R206.64+0x2], R168 ;  /* 0x000002a8ce007986 */ /* 0x000fe2000c101520 */
[----:B--2---:R-:W-:Y:S01]  /*14560*/  SHF.R.U32.HI R7, RZ, 0x8, R4 ;  /* 0x00000008ff077819 */ /* 0x004fe20000011604 */
[C---:B-----5:R-:W-:Y:S01]  /*14570*/  FMUL.FTZ R9, R2.reuse, R161 ;  /* 0x000000a102097220 */ /* 0x060fe20000410000 */
[C---:B------:R-:W-:Y:S01]  /*14580*/  FMUL.FTZ R4, R2.reuse, R164 ;  /* 0x000000a402047220 */ /* 0x040fe20000410000 */
[----:B------:R3:W2:Y:S01]  /*14590*/  LDL.S16 R161, [R1+0x4c] ;  /* 0x00004c0001a17983 */ /* 0x0006a20000100600 */
[----:B------:R-:W-:Y:S01]  /*145a0*/  FFMA.FTZ R173, R2, R204, R173 ;  /* 0x000000cc02ad7223 */ /* 0x000fe200000100ad */
[----:B------:R-:W-:Y:S01]  /*145b0*/  @!P5 PRMT R134, R175, 0x5410, RZ ;  /* 0x00005410af86d816 */ /* 0x000fe200000000ff */
[----:B------:R-:W-:Y:S01]  /*145c0*/  IMAD.WIDE.U32 R174, R174, -0x2daee0ad, RZ ;  /* 0xd2511f53aeae7825 */ /* 0x000fe200078e00ff */
[----:B------:R3:W5:Y:S03]  /*145d0*/  LDL.S16 R164, [R1+0x20] ;  /* 0x0000200001a47983 */ /* 0x0007660000100600 */
[----:B------:R-:W-:Y:S01]  /*145e0*/  FMUL.FTZ R25, R2, R145 ;  /* 0x0000009102197220 */ /* 0x000fe20000410000 */
[----:B------:R-:W-:Y:S01]  /*145f0*/  FADD.FTZ R173, R178, R173 ;  /* 0x000000adb2ad7221 */ /* 0x000fe20000010000 */
[----:B------:R3:W3:Y:S01]  /*14600*/  LDL.S16 R204, [R1+0x28] ;  /* 0x0000280001cc7983 */ /* 0x0006e20000100600 */
[----:B------:R-:W-:Y:S01]  /*14610*/  LOP3.LUT R5, R5, 0xff, RZ, 0xc0, !PT ;  /* 0x000000ff05057812 */ /* 0x000fe200078ec0ff */
[C---:B------:R-:W-:Y:S01]  /*14620*/  FMUL.FTZ R21, R2.reuse, R149 ;  /* 0x0000009502157220 */ /* 0x040fe20000410000 */
[----:B-1----:R-:W-:Y:S01]  /*14630*/  F2FP.F16.F32.PACK_AB R149, R177, R133 ;  /* 0x00000085b195723e */ /* 0x002fe200000000ff */
[----:B------:R1:W-:Y:S01]  /*14640*/  STG.E.U16 desc[UR32][R206.64], R134 ;  /* 0x00000086ce007986 */ /* 0x0003e2000c101520 */
[----:B------:R-:W-:Y:S01]  /*14650*/  ISETP.LE.U32.AND P5, PT, R5, UR5, PT ;  /* 0x0000000505007c0c */ /* 0x000fe2000bfa3070 */
[----:B------:R-:W-:Y:S01]  /*14660*/  FMUL.FTZ R28, R2, R140 ;  /* 0x0000008c021c7220 */ /* 0x000fe20000410000 */
[--C-:B------:R-:W-:Y:S01]  /*14670*/  SHF.R.U32.HI R5, RZ, 0x18, R170.reuse ;  /* 0x00000018ff057819 */ /* 0x100fe200000116aa */
[----:B------:R-:W-:Y:S01]  /*14680*/  MUFU.EX2 R140, R179 ;  /* 0x000000b3008c7308 */ /* 0x000fe20000000800 */
[----:B------:R-:W-:Y:S01]  /*14690*/  LOP3.LUT R10, R170, 0xff, RZ, 0xc0, !PT ;  /* 0x000000ffaa0a7812 */ /* 0x000fe200078ec0ff */
[----:B------:R-:W-:Y:S01]  /*146a0*/  FMUL.FTZ R0, R0, UR4 ;  /* 0x0000000400007c20 */ /* 0x000fe20008410000 */
[----:B------:R-:W-:Y:S01]  /*146b0*/  ISETP.LE.U32.AND P4, PT, R5, UR5, PT ;  /* 0x0000000505007c0c */ /* 0x000fe2000bf83070 */
[C---:B------:R-:W-:Y:S01]  /*146c0*/  FMUL.FTZ R12, R2.reuse, R156 ;  /* 0x0000009c020c7220 */ /* 0x040fe20000410000 */
[--C-:B------:R-:W-:Y:S01]  /*146d0*/  SHF.R.U32.HI R5, RZ, 0x10, R170.reuse ;  /* 0x00000010ff057819 */ /* 0x100fe200000116aa */
[C---:B------:R-:W-:Y:S01]  /*146e0*/  FMUL.FTZ R20, R2.reuse, R148 ;  /* 0x0000009402147220 */ /* 0x040fe20000410000 */
[----:B------:R-:W-:Y:S03]  /*146f0*/  SHF.R.U32.HI R171, RZ, 0x18, R170 ;  /* 0x00000018ffab7819 */ /* 0x000fe600000116aa */
[----:B------:R-:W1:Y:S01]  /*14700*/  MUFU.EX2 R0, R0 ;  /* 0x0000000000007308 */ /* 0x000e620000000800 */
[----:B------:R-:W-:Y:S01]  /*14710*/  PRMT R156, R149, 0x7632, R156 ;  /* 0x00007632959c7816 */ /* 0x000fe2000000009c */
[C---:B------:R-:W-:Y:S01]  /*14720*/  FMUL.FTZ R17, R2.reuse, R153 ;  /* 0x0000009902117220 */ /* 0x040fe20000410000 */
[----:B------:R-:W-:Y:S01]  /*14730*/  LOP3.LUT R6, R5, 0xff, RZ, 0xc0, !PT ;  /* 0x000000ff05067812 */ /* 0x000fe200078ec0ff */
[----:B------:R-:W-:Y:S01]  /*14740*/  FMUL.FTZ R24, R2, R144 ;  /* 0x0000009002187220 */ /* 0x000fe20000410000 */
[----:B------:R-:W-:Y:S01]  /*14750*/  PRMT R144, R10, 0x5410, R7 ;  /* 0x000054100a907816 */ /* 0x000fe20000000007 */
[----:B------:R-:W-:Y:S01]  /*14760*/  FMUL.FTZ R32, R2, R136 ;  /* 0x0000008802207220 */ /* 0x000fe20000410000 */
[----:B------:R-:W-:Y:S03]  /*14770*/  PRMT R171, R6, 0x5410, R171 ;  /* 0x0000541006ab7816 */ /* 0x000fe600000000ab */
[----:B------:R-:W1:Y:S01]  /*14780*/  MUFU.EX2 R170, R8 ;  /* 0x0000000800aa7308 */ /* 0x000e620000000800 */
[C---:B------:R-:W-:Y:S01]  /*14790*/  FMUL.FTZ R33, R2.reuse, R137 ;  /* 0x0000008902217220 */ /* 0x040fe20000410000 */
[----:B------:R-:W-:Y:S01]  /*147a0*/  LOP3.LUT R176, R175, UR27, R172, 0x96, !PT ;  /* 0x0000001bafb07c12 */ /* 0x000fe2000f8e96ac */
        /* <DEDUP_REMOVED lines=9> */
[----:B------:R-:W-:Y:S02]  /*14840*/  IMAD.MOV.U32 R166, RZ, RZ, R14 ;  /* 0x000000ffffa67224 */ /* 0x000fe400078e000e */
[C---:B------:R-:W-:Y:S01]  /*14850*/  FMUL.FTZ R22, R0.reuse, R150 ;  /* 0x0000009600167220 */ /* 0x040fe20000410000 */
[----:B------:R-:W-:Y:S02]  /*14860*/  IMAD.MOV.U32 R167, RZ, RZ, R15 ;  /* 0x000000ffffa77224 */ /* 0x000fe400078e000f */
[C---:B------:R-:W-:Y:S01]  /*14870*/  FMUL.FTZ R10, R0.reuse, R162 ;  /* 0x000000a2000a7220 */ /* 0x040fe20000410000 */
[----:B------:R-:W-:Y:S01]  /*14880*/  FMUL.FTZ R14, R0, R158 ;  /* 0x0000009e000e7220 */ /* 0x000fe20000410000 */
[----:B------:R-:W-:Y:S01]  /*14890*/  F2FP.F16.F32.PACK_AB R148, R140, R170 ;  /* 0x000000aa8c94723e */ /* 0x000fe200000000ff */
[C---:B------:R-:W-:Y:S01]  /*148a0*/  FMUL.FTZ R15, R0.reuse, R159 ;  /* 0x0000009f000f7220 */ /* 0x040fe20000410000 */
[C---:B------:R-:W-:Y:S01]  /*148b0*/  FMUL.FTZ R18, R0.reuse, R154 ;  /* 0x0000009a00127220 */ /* 0x040fe20000410000 */
[----:B------:R-:W-:Y:S01]  /*148c0*/  FMUL.FTZ R19, R0, R155 ;  /* 0x0000009b00137220 */ /* 0x000fe20000410000 */
[----:B------:R-:W-:Y:S01]  /*148d0*/  PRMT R153, R148, 0x7632, R153 ;  /* 0x0000763294997816 */ /* 0x000fe20000000099 */
        /* <DEDUP_REMOVED lines=103> */
[----:B------:R-:W-:Y:S01]  /*14f50*/  FADD.FTZ R141, R177, R137 ;  /* 0x00000089b18d7221 */ /* 0x000fe20000010000 */
[----:B------:R-:W-:Y:S01]  /*14f60*/  LOP3.LUT R133, R169, 0xffff, RZ, 0xc0, !PT ;  /* 0x0000ffffa9857812 */ /* 0x000fe200078ec0ff */
[----:B------:R-:W1:Y:S01]  /*14f70*/  MUFU.EX2 R154, R180 ;  /* 0x000000b4009a7308 */ /* 0x000e620000000800 */
[----:B------:R-:W-:Y:S01]  /*14f80*/  LOP3.LUT R172, R175, UR27, R172, 0x96, !PT ;  /* 0x0000001bafac7c12 */ /* 0x000fe2000f8e96ac */
[----:B------:R-:W-:Y:S01]  /*14f90*/  FADD.FTZ R173, R170, R173 ;  /* 0x000000adaaad7221 */ /* 0x000fe20000010000 */
[----:B------:R-:W-:Y:S01]  /*14fa0*/  SHF.R.U32.HI R133, RZ, 0x8, R133 ;  /* 0x00000008ff857819 */ /* 0x000fe20000011685 */
[----:B------:R-:W-:Y:S02]  /*14fb0*/  IMAD.MOV.U32 R143, RZ, RZ, 0x7054 ;  /* 0x00007054ff8f7424 */ /* 0x000fe400078e00ff */
[----:B------:R-:W-:Y:S04]  /*14fc0*/  FADD.FTZ R146, R140, R173 ;  /* 0x000000ad8c927221 */ /* 0x000fe80000010000 */
[----:B------:R-:W-:Y:S10]  /*14fd0*/  MUFU.EX2 R134, R183 ;  /* 0x000000b700867308 */ /* 0x000ff40000000800 */
[----:B------:R-:W-:Y:S01]  /*14fe0*/  MUFU.EX2 R157, R188 ;  /* 0x000000bc009d7308 */ /* 0x000fe20000000800 */
[----:B-1----:R-:W-:Y:S01]  /*14ff0*/  FADD.FTZ R140, R154, R141 ;  /* 0x0000008d9a8c7221 */ /* 0x002fe20000010000 */
[----:B----4-:R-:W-:Y:S05]  /*15000*/  @!P3 HADD2 R11, -R149.H0_H0, -RZ.H0_H0 ;  /* 0xa00000ff950bb230 */ /* 0x010fea0000000900 */
[----:B------:R1:W-:Y:S01]  /*15010*/  @!P3 STL.S16 [R1+0x2c], R11 ;  /* 0x00002c0b0100b387 */ /* 0x0003e20000100600 */
[----:B------:R-:W-:Y:S01]  /*15020*/  PRMT R136, R11, 0x7610, R136 ;  /* 0x000076100b887816 */ /* 0x000fe20000000088 */
[----:B--2---:R-:W-:Y:S02]  /*15030*/  @!P2 HADD2 R161, -R156.H0_H0, -RZ.H0_H0 ;  /* 0xa00000ff9ca1a230 */ /* 0x004fe40000000900 */
[----:B-1----:R-:W-:Y:S01]  /*15040*/  FMUL.FTZ R11, R0, R163 ;  /* 0x000000a3000b7220 */ /* 0x002fe20000410000 */
[----:B------:R-:W-:Y:S01]  /*15050*/  PRMT R0, R149, 0x5410, R156 ;  /* 0x0000541095007816 */ /* 0x000fe2000000009c */
[----:B-----5:R-:W-:Y:S01]  /*15060*/  @!P1 HADD2 R164, -R148.H0_H0, -RZ.H0_H0 ;  /* 0xa00000ff94a49230 */ /* 0x020fe20000000900 */
[----:B------:R1:W-:Y:S01]  /*15070*/  @!P2 STL.S16 [R1+0x4c], R161 ;  /* 0x00004ca10100a387 */ /* 0x0003e20000100600 */
[----:B------:R-:W-:Y:S01]  /*15080*/  PRMT R142, R161, 0x7610, R142 ;  /* 0x00007610a18e7816 */ /* 0x000fe2000000008e */
[----:B---3--:R-:W-:Y:S02]  /*15090*/  @!P0 HADD2 R204, -R153.H0_H0, -RZ.H0_H0 ;  /* 0xa00000ff99cc8230 */ /* 0x008fe40000000900 */
[----:B------:R2:W-:Y:S01]  /*150a0*/  @!P1 STL.S16 [R1+0x20], R164 ;  /* 0x000020a401009387 */ /* 0x0005e20000100600 */
[----:B------:R-:W-:Y:S02]  /*150b0*/  @!P2 PRMT R156, R142, 0x5410, RZ ;  /* 0x000054108e9ca816 */ /* 0x000fe400000000ff */
[----:B------:R-:W-:Y:S01]  /*150c0*/  @!P3 PRMT R149, R136, 0x5410, RZ ;  /* 0x000054108895b816 */ /* 0x000fe200000000ff */
[----:B------:R-:W-:Y:S01]  /*150d0*/  @!P0 STL.S16 [R1+0x28], R204 ;  /* 0x000028cc01008387 */ /* 0x000fe20000100600 */
[----:B------:R-:W-:Y:S02]  /*150e0*/  ISETP.LE.U32.AND P3, PT, R2, UR5, PT ;  /* 0x0000000502007c0c */ /* 0x000fe4000bf63070 */
[----:B------:R-:W-:Y:S01]  /*150f0*/  LOP3.LUT R2, R176, 0xffff, RZ, 0xc0, !PT ;  /* 0x0000ffffb0027812 */ /* 0x000fe200078ec0ff */
[----:B------:R3:W4:Y:S01]  /*15100*/  LDL.S16 R142, [R1+0x54] ;  /* 0x00005400018e7983 */ /* 0x0007220000100600 */
[----:B------:R-:W-:Y:S02]  /*15110*/  LOP3.LUT R136, R169, 0xff, RZ, 0xc0, !PT ;  /* 0x000000ffa9887812 */ /* 0x000fe400078ec0ff */
[----:B------:R-:W-:Y:S01]  /*15120*/  SHF.R.U32.HI R2, RZ, 0x8, R2 ;  /* 0x00000008ff027819 */ /* 0x000fe20000011602 */
[----:B------:R3:W5:Y:S01]  /*15130*/  LDL.S16 R145, [R1+0x48] ;  /* 0x0000480001917983 */ /* 0x0007620000100600 */
[----:B------:R-:W-:Y:S02]  /*15140*/  PRMT R138, R136, 0x5410, R133 ;  /* 0x00005410888a7816 */ /* 0x000fe40000000085 */
[----:B------:R-:W-:Y:S01]  /*15150*/  LOP3.LUT R2, R2, 0xffff, RZ, 0xc0, !PT ;  /* 0x0000ffff02027812 */ /* 0x000fe200078ec0ff */
[----:B------:R3:W3:Y:S01]  /*15160*/  LDL.S16 R150, [R1+0x50] ;  /* 0x0000500001967983 */ /* 0x0006e20000100600 */
[----:B------:R-:W-:Y:S02]  /*15170*/  SHF.R.U32.HI R133, RZ, 0x10, R169 ;  /* 0x00000010ff857819 */ /* 0x000fe400000116a9 */
[----:B------:R-:W-:Y:S01]  /*15180*/  PRMT R139, R164, 0x7610, R139 ;  /* 0x00007610a48b7816 */ /* 0x000fe2000000008b */
[----:B------:R-:W-:Y:S01]  /*15190*/  STG.E.U16 desc[UR32][R208.64+0x2], R156 ;  /* 0x0000029cd0007986 */ /* 0x000fe2000c101520 */
[----:B------:R-:W-:Y:S01]  /*151a0*/  SHF.R.U32.HI R136, RZ, 0x18, R176 ;  /* 0x00000018ff887819 */ /* 0x000fe200000116b0 */
[----:B-1----:R-:W-:Y:S01]  /*151b0*/  MUFU.EX2 R161, R196 ;  /* 0x000000c400a17308 */ /* 0x002fe20000000800 */
[----:B------:R-:W-:Y:S01]  /*151c0*/  ISETP.LE.U32.AND P2, PT, R2, UR5, PT ;  /* 0x0000000502007c0c */ /* 0x000fe2000bf43070 */
[----:B------:R-:W-:Y:S01]  /*151d0*/  STG.E.U16 desc[UR32][R208.64], R149 ;  /* 0x00000095d0007986 */ /* 0x000fe2000c101520 */
[----:B------:R-:W-:Y:S02]  /*151e0*/  SHF.R.U32.HI R169, RZ, 0x18, R169 ;  /* 0x00000018ffa97819 */ /* 0x000fe400000116a9 */
[----:B------:R-:W-:Y:S02]  /*151f0*/  LOP3.LUT R133, R133, 0xff, RZ, 0xc0, !PT ;  /* 0x000000ff85857812 */ /* 0x000fe400078ec0ff */
[----:B------:R-:W-:Y:S02]  /*15200*/  PRMT R2, R148, 0x5410, R153 ;  /* 0x0000541094027816 */ /* 0x000fe40000000099 */
[----:B------:R-:W-:Y:S02]  /*15210*/  @!P1 PRMT R148, R139, 0x5410, RZ ;  /* 0x000054108b949816 */ /* 0x000fe400000000ff */
[----:B------:R-:W-:Y:S02]  /*15220*/  ISETP.LE.U32.AND P1, PT, R136, UR5, PT ;  /* 0x0000000588007c0c */ /* 0x000fe4000bf23070 */
[----:B------:R-:W-:Y:S01]  /*15230*/  PRMT R137, R204, 0x7610, R137 ;  /* 0x00007610cc897816 */ /* 0x000fe20000000089 */
[----:B------:R-:W-:Y:S01]  /*15240*/  STG.E.U16 desc[UR32][R206.64+0x10], R148 ;  /* 0x00001094ce007986 */ /* 0x000fe2000c101520 */
[----:B------:R-:W-:Y:S02]  /*15250*/  LOP3.LUT R136, R174, 0xff, RZ, 0xc0, !PT ;  /* 0x000000ffae887812 */ /* 0x000fe400078ec0ff */
[----:B------:R-:W-:Y:S01]  /*15260*/  PRMT R139, R133, 0x5410, R169 ;  /* 0x00005410858b7816 */ /* 0x000fe200000000a9 */
[----:B------:R-:W-:Y:S01]  /*15270*/  IMAD.U32 R169, RZ, RZ, UR5 ;  /* 0x00000005ffa97e24 */ /* 0x000fe2000f8e00ff */
[----:B------:R-:W-:Y:S02]  /*15280*/  LOP3.LUT R133, R172, 0xffff, RZ, 0xc0, !PT ;  /* 0x0000ffffac857812 */ /* 0x000fe400078ec0ff */
[----:B------:R-:W-:Y:S02]  /*15290*/  @!P0 PRMT R153, R137, 0x5410, RZ ;  /* 0x0000541089998816 */ /* 0x000fe400000000ff */
[----:B------:R-:W-:Y:S02]  /*152a0*/  ISETP.LE.U32.AND P0, PT, R136, UR5, PT ;  /* 0x0000000588007c0c */ /* 0x000fe4000bf03070 */
[----:B------:R-:W-:Y:S01]  /*152b0*/  LOP3.LUT R136, R172, 0xff, RZ, 0xc0, !PT ;  /* 0x000000ffac887812 */ /* 0x000fe200078ec0ff */
[----:B------:R-:W-:Y:S01]  /*152c0*/  STG.E.U16 desc[UR32][R206.64+0x12], R153 ;  /* 0x00001299ce007986 */ /* 0x000fe2000c101520 */
[----:B------:R-:W-:Y:S02]  /*152d0*/  SHF.R.U32.HI R133, RZ, 0x8, R133 ;  /* 0x00000008ff857819 */ /* 0x000fe40000011685 */
[----:B------:R-:W-:Y:S02]  /*152e0*/  PRMT R169, R169, R143, UR5 ;  /* 0x00000005a9a97e16 */ /* 0x000fe4000800008f */
[----:B------:R-:W-:Y:S02]  /*152f0*/  PRMT R147, R136, 0x5410, R133 ;  /* 0x0000541088937816 */ /* 0x000fe40000000085 */
[----:B------:R-:W1:Y:S01]  /*15300*/  MUFU.EX2 R133, R181 ;  /* 0x000000b500857308 */ /* 0x000e620000000800 */
[--C-:B------:R-:W-:Y:S02]  /*15310*/  SHF.R.U32.HI R137, RZ, 0x10, R172.reuse ;  /* 0x00000010ff897819 */ /* 0x100fe400000116ac */
[--C-:B------:R-:W-:Y:S02]  /*15320*/  HSET2.LE.AND R136, R138, R169.reuse, PT ;  /* 0x000000a98a887233 */ /* 0x100fe40003803000 */
[----:B------:R-:W-:Y:S02]  /*15330*/  SHF.R.U32.HI R172, RZ, 0x18, R172 ;  /* 0x00000018ffac7819 */ /* 0x000fe400000116ac */
[----:B------:R-:W-:Y:S02]  /*15340*/  LOP3.LUT R137, R137, 0xff, RZ, 0xc0, !PT ;  /* 0x000000ff89897812 */ /* 0x000fe400078ec0ff */
[----:B------:R-:W-:Y:S02]  /*15350*/  LOP3.LUT R136, R136, R135, RZ, 0xc0, !PT ;  /* 0x0000008788887212 */ /* 0x000fe400078ec0ff */
[----:B------:R-:W-:Y:S02]  /*15360*/  PRMT R172, R137, 0x5410, R172 ;  /* 0x0000541089ac7816 */ /* 0x000fe400000000ac */
[--C-:B------:R-:W-:Y:S02]  /*15370*/  HSET2.LE.AND R137, R139, R169.reuse, PT ;  /* 0x000000a98b897233 */ /* 0x100fe40003803000 */
[C---:B------:R-:W-:Y:S02]  /*15380*/  LOP3.LUT R135, R174.reuse, 0xffff, RZ, 0xc0, !PT ;  /* 0x0000ffffae877812 */ /* 0x040fe400078ec0ff */
[C---:B-1----:R-:W-:Y:S01]  /*15390*/  F2FP.F16.F32.PACK_AB R154, R133.reuse, R154 ;  /* 0x0000009a859a723e */ /* 0x042fe200000000ff */
[----:B------:R-:W-:Y:S01]  /*153a0*/  FADD.FTZ R162, R133, R140 ;  /* 0x0000008c85a27221 */ /* 0x000fe20000010000 */
[----:B------:R-:W-:Y:S02]  /*153b0*/  LOP3.LUT R138, R174, 0xff, RZ, 0xc0, !PT ;  /* 0x000000ffae8a7812 */ /* 0x000fe400078ec0ff */
[----:B------:R-:W-:Y:S01]  /*153c0*/  LOP3.LUT R137, R137, R0, RZ, 0xc0, !PT ;  /* 0x0000000089897212 */ /* 0x000fe200078ec0ff */
[----:B------:R-:W-:Y:S01]  /*153d0*/  FADD.FTZ R162, R134, R162 ;  /* 0x000000a286a27221 */ /* 0x000fe20000010000 */
[----:B------:R-:W-:Y:S02]  /*153e0*/  SHF.R.U32.HI R135, RZ, 0x8, R135 ;  /* 0x00000008ff877819 */ /* 0x000fe40000011687 */
[--C-:B------:R-:W-:Y:S02]  /*153f0*/  SHF.R.U32.HI R0, RZ, 0x10, R174.reuse ;  /* 0x00000010ff007819 */ /* 0x100fe400000116ae */
[----:B------:R-:W-:Y:S02]  /*15400*/  PRMT R159, R138, 0x5410, R135 ;  /* 0x000054108a9f7816 */ /* 0x000fe40000000087 */
[----:B------:R-:W-:Y:S02]  /*15410*/  SHF.R.U32.HI R135, RZ, 0x18, R174 ;  /* 0x00000018ff877819 */ /* 0x000fe400000116ae */
[----:B------:R-:W-:Y:S02]  /*15420*/  LOP3.LUT R0, R0, 0xff, RZ, 0xc0, !PT ;  /* 0x000000ff00007812 */ /* 0x000fe400078ec0ff */
[----:B------:R-:W-:Y:S02]  /*15430*/  PRMT R155, R154, 0x7632, R155 ;  /* 0x000076329a9b7816 */ /* 0x000fe4000000009b */
[--C-:B------:R-:W-:Y:S02]  /*15440*/  HSET2.LE.AND R138, R144, R169.reuse, PT ;  /* 0x000000a9908a7233 */ /* 0x100fe40003803000 */
[--C-:B------:R-:W-:Y:S01]  /*15450*/  HSET2.LE.AND R139, R171, R169.reuse, PT ;  /* 0x000000a9ab8b7233 */ /* 0x100fe20003803000 */
[----:B------:R-:W-:Y:S01]  /*15460*/  MUFU.EX2 R144, R185 ;  /* 0x000000b900907308 */ /* 0x000fe20000000800 */
[----:B------:R-:W-:Y:S02]  /*15470*/  PRMT R163, R0, 0x5410, R135 ;  /* 0x0000541000a37816 */ /* 0x000fe40000000087 */
[----:B------:R-:W-:Y:S02]  /*15480*/  PRMT R0, R154, 0x5410, R155 ;  /* 0x000054109a007816 */ /* 0x000fe4000000009b */
[----:B------:R-:W-:Y:S02]  /*15490*/  LOP3.LUT R138, R138, R2, RZ, 0xc0, !PT ;  /* 0x000000028a8a7212 */ /* 0x000fe400078ec0ff */
[----:B------:R-:W-:Y:S02]  /*154a0*/  LOP3.LUT R139, R139, R0, RZ, 0xc0, !PT ;  /* 0x000000008b8b7212 */ /* 0x000fe400078ec0ff */
[----:B------:R-:W-:Y:S02]  /*154b0*/  SHF.R.U32.HI R0, RZ, 0x10, R176 ;  /* 0x00000010ff007819 */ /* 0x000fe400000116b0 */
[----:B------:R-:W-:Y:S02]  /*154c0*/  LDSM.16.MT88.4 R176, [R190+0x13800] ;  /* 0x01380000beb0783b */ /* 0x000fe40000004200 */
[----:B------:R-:W-:Y:S01]  /*154d0*/  LOP3.LUT R0, R0, 0xff, RZ, 0xc0, !PT ;  /* 0x000000ff00007812 */ /* 0x000fe200078ec0ff */
[----:B----4-:R-:W-:Y:S02]  /*154e0*/  @!P5 HADD2 R142, -R154.H0_H0, -RZ.H0_H0 ;  /* 0xa00000ff9a8ed230 */ /* 0x010fe40000000900 */
[----:B-----5:R-:W-:Y:S03]  /*154f0*/  @!P4 HADD2 R145, -R155.H0_H0, -RZ.H0_H0 ;  /* 0xa00000ff9b91c230 */ /* 0x020fe60000000900 */
[----:B------:R-:W-:Y:S01]  /*15500*/  PRMT R151, R142, 0x7610, R151 ;  /* 0x000076108e977816 */ /* 0x000fe20000000097 */
[----:B------:R-:W-:Y:S03]  /*15510*/  @!P5 STL.S16 [R1+0x54], R142 ;  /* 0x0000548e0100d387 */ /* 0x000fe60000100600 */
[----:B------:R-:W-:Y:S01]  /*15520*/  @!P5 PRMT R154, R151, 0x5410, RZ ;  /* 0x00005410979ad816 */ /* 0x000fe200000000ff */
[----:B------:R-:W1:Y:S01]  /*15530*/  LDSM.16.MT88.4 R140, [R190+0x10000] ;  /* 0x01000000be8c783b */ /* 0x000e620000004200 */
[----:B------:R-:W-:Y:S01]  /*15540*/  ISETP.LE.U32.AND P5, PT, R0, UR5, PT ;  /* 0x0000000500007c0c */ /* 0x000fe2000bfa3070 */
[----:B------:R-:W4:Y:S01]  /*15550*/  MUFU.EX2 R151, R187 ;  /* 0x000000bb00977308 */ /* 0x000f220000000800 */
[----:B------:R-:W-:Y:S02]  /*15560*/  LOP3.LUT R0, R174, 0xffff, RZ, 0xc0, !PT ;  /* 0x0000ffffae007812 */ /* 0x000fe400078ec0ff */
[----:B------:R-:W-:Y:S02]  /*15570*/  PRMT R133, R145, 0x7610, R133 ;  /* 0x0000761091857816 */ /* 0x000fe40000000085 */
[----:B------:R-:W-:Y:S01]  /*15580*/  SHF.R.U32.HI R0, RZ, 0x8, R0 ;  /* 0x00000008ff007819 */ /* 0x000fe20000011600 */
[----:B------:R5:W-:Y:S01]  /*15590*/  @!P4 STL.S16 [R1+0x48], R145 ;  /* 0x000048910100c387 */ /* 0x000be20000100600 */
[----:B------:R-:W-:Y:S02]  /*155a0*/  @!P4 PRMT R155, R133, 0x5410, RZ ;  /* 0x00005410859bc816 */ /* 0x000fe400000000ff */
[----:B------:R-:W-:Y:S01]  /*155b0*/  LOP3.LUT R0, R0, 0xffff, RZ, 0xc0, !PT ;  /* 0x0000ffff00007812 */ /* 0x000fe200078ec0ff */
[----:B--2---:R2:W2:Y:S01]  /*155c0*/  LDL.S16 R164, [R1+0x44] ;  /* 0x0000440001a47983 */ /* 0x0044a20000100600 */
[--C-:B------:R-:W-:Y:S02]  /*155d0*/  SHF.R.U32.HI R133, RZ, 0x10, R174.reuse ;  /* 0x00000010ff857819 */ /* 0x100fe400000116ae */
[----:B------:R-:W-:Y:S01]  /*155e0*/  ISETP.LE.U32.AND P4, PT, R0, UR5, PT ;  /* 0x0000000500007c0c */ /* 0x000fe2000bf83070 */
[----:B------:R-:W-:Y:S01]  /*155f0*/  STG.E.U16 desc[UR32][R208.64+0x12], R155 ;  /* 0x0000129bd0007986 */ /* 0x000fe2000c101520 */
[----:B------:R-:W-:Y:S01]  /*15600*/  SHF.R.U32.HI R174, RZ, 0x18, R174 ;  /* 0x00000018ffae7819 */ /* 0x000fe200000116ae */
[----:B------:R-:W3:Y:S01]  /*15610*/  MUFU.EX2 R0, R186 ;  /* 0x000000ba00007308 */ /* 0x000ee20000000800 */
[----:B----4-:R-:W-:Y:S01]  /*15620*/  F2FP.F16.F32.PACK_AB R152, R161, R151 ;  /* 0x00000097a198723e */ /* 0x010fe200000000ff */
[----:B------:R-:W-:Y:S03]  /*15630*/  STG.E.U16 desc[UR32][R208.64+0x10], R154 ;  /* 0x0000109ad0007986 */ /* 0x000fe6000c101520 */
[----:B------:R-:W-:Y:S05]  /*15640*/  PRMT R158, R152, 0x7632, R158 ;  /* 0x00007632989e7816 */ /* 0x000fea000000009e */
[----:B-----5:R-:W4:Y:S01]  /*15650*/  MUFU.EX2 R145, R182 ;  /* 0x000000b600917308 */ /* 0x020f220000000800 */
[----:B---3--:R-:W-:Y:S01]  /*15660*/  FADD.FTZ R146, R0, R146 ;  /* 0x0000009200927221 */ /* 0x008fe20000010000 */
[----:B------:R-:W-:Y:S01]  /*15670*/  F2FP.F16.F32.PACK_AB R0, R144, R0 ;  /* 0x000000009000723e */ /* 0x000fe200000000ff */
[C---:B-1----:R-:W-:Y:S05]  /*15680*/  HMMA.16816.F32 R4, R136.reuse, R140, R4 ;  /* 0x0000008c8804723c */ /* 0x042fea0000001804 */
[----:B------:R-:W-:Y:S01]  /*15690*/  @!P3 HADD2 R150, -R0.H0_H0, -RZ.H0_H0 ;  /* 0xa00000ff0096b230 */ /* 0x000fe20000000900 */
[C---:B------:R-:W-:Y:S01]  /*156a0*/  HMMA.16816.F32 R8, R136.reuse, R142, R8 ;  /* 0x0000008e8808723c */ /* 0x040fe20000001808 */
[----:B------:R-:W1:Y:S04]  /*156b0*/  LDSM.16.MT88.4 R140, [R191+0x10000] ;  /* 0x01000000bf8c783b */ /* 0x000e680000004200 */
[C---:B----4-:R-:W-:Y:S01]  /*156c0*/  F2FP.F16.F32.PACK_AB R134, R145.reuse, R134 ;  /* 0x000000869186723e */ /* 0x050fe200000000ff */
[----:B------:R-:W-:Y:S01]  /*156d0*/  FADD.FTZ R162, R145, R162 ;  /* 0x000000a291a27221 */ /* 0x000fe20000010000 */
[----:B------:R-:W-:Y:S02]  /*156e0*/  PRMT R165, R150, 0x7610, R165 ;  /* 0x0000761096a57816 */ /* 0x000fe400000000a5 */
[----:B------:R-:W-:Y:S02]  /*156f0*/  LDSM.16.MT88.4 R180, [R191+0x13800] ;  /* 0x01380000bfb4783b */ /* 0x000fe40000004200 */
[----:B------:R-:W-:Y:S02]  /*15700*/  PRMT R2, R0, 0x7632, R2 ;  /* 0x0000763200027816 */ /* 0x000fe40000000002 */
[----:B------:R-:W-:Y:S04]  /*15710*/  PRMT R135, R134, 0x7632, R135 ;  /* 0x0000763286877816 */ /* 0x000fe80000000087 */
[----:B------:R3:W-:Y:S01]  /*15720*/  @!P3 STL.S16 [R1+0x50], R150 ;  /* 0x000050960100b387 */ /* 0x0007e20000100600 */
[C---:B-1----:R-:W-:Y:S01]  /*15730*/  HMMA.16816.F32 R12, R136.reuse, R140, R12 ;  /* 0x0000008c880c723c */ /* 0x042fe2000000180c */
[----:B---3--:R-:W1:Y:S05]  /*15740*/  MUFU.EX2 R150, R184 ;  /* 0x000000b800967308 */ /* 0x008e6a0000000800 */
[C---:B------:R-:W-:Y:S01]  /*15750*/  HMMA.16816.F32 R16, R136.reuse, R142, R16 ;  /* 0x0000008e8810723c */ /* 0x040fe20000001810 */
[----:B------:R-:W3:Y:S04]  /*15760*/  LDSM.16.MT88.4 R140, [R193+0x10000] ;  /* 0x01000000c18c783b */ /* 0x000ee80000004200 */
[----:B-1----:R-:W-:Y:S01]  /*15770*/  F2FP.F16.F32.PACK_AB R160, R157, R150 ;  /* 0x000000969da0723e */ /* 0x002fe200000000ff */
[----:B------:R-:W-:Y:S01]  /*15780*/  FADD.FTZ R162, R150, R162 ;  /* 0x000000a296a27221 */ /* 0x000fe20000010000 */
        /* <DEDUP_REMOVED lines=13> */
[----:B------:R-:W-:Y:S04]  /*15860*/  @!P2 STL.S16 [R1+0x44], R164 ;  /* 0x000044a40100a387 */ /* 0x000fe80000100600 */
[----:B------:R2:W3:Y:S01]  /*15870*/  LDL.S16 R173, [R1+0x3c] ;  /* 0x00003c0001ad7983 */ /* 0x0004e20000100600 */
[C---:B-1----:R-:W-:Y:S03]  /*15880*/  HMMA.16816.F32 R52, R136.reuse, R140, R52 ;  /* 0x0000008c8834723c */ /* 0x042fe60000001834 */
[----:B------:R2:W4:Y:S03]  /*15890*/  LDL.S16 R168, [R1+0x38] ;  /* 0x0000380001a87983 */ /* 0x0005260000100600 */
[C---:B------:R-:W-:Y:S01]  /*158a0*/  HMMA.16816.F32 R56, R136.reuse, R142, R56 ;  /* 0x0000008e8838723c */ /* 0x040fe20000001838 */
[----:B------:R-:W1:Y:S08]  /*158b0*/  LDSM.16.MT88.4 R140, [R192+0x12000] ;  /* 0x01200000c08c783b */ /* 0x000e700000004200 */
[----:B------:R2:W5:Y:S01]  /*158c0*/  LDL.S16 R167, [R1+0x14] ;  /* 0x0000140001a77983 */ /* 0x0005620000100600 */
        /* <DEDUP_REMOVED lines=18> */
[----:B---3--:R-:W-:Y:S02]  /*159f0*/  @!P1 HADD2 R173, -R135.H0_H0, -RZ.H0_H0 ;  /* 0xa00000ff87ad9230 */ /* 0x008fe40000000900 */
[----:B----4-:R-:W-:Y:S04]  /*15a00*/  @!P0 HADD2 R168, -R152.H0_H0, -RZ.H0_H0 ;  /* 0xa00000ff98a88230 */ /* 0x010fe80000000900 */
[----:B-----5:R-:W-:Y:S05]  /*15a10*/  @!P4 HADD2 R167, -R158.H0_H0, -RZ.H0_H0 ;  /* 0xa00000ff9ea7c230 */ /* 0x020fea0000000900 */
[----:B------:R-:W-:Y:S01]  /*15a20*/  PRMT R154, R167, 0x7610, R154 ;  /* 0x00007610a79a7816 */ /* 0x000fe2000000009a */
        /* <DEDUP_REMOVED lines=9> */
[--C-:B------:R-:W-:Y:S01]  /*15ac0*/  HSET2.LE.AND R136, R147, R169.reuse, PT ;  /* 0x000000a993887233 */ /* 0x100fe20003803000 */
[----:B------:R-:W-:Y:S02]  /*15ad0*/  FADD.FTZ R139, R144, R146 ;  /* 0x00000092908b7221 */ /* 0x000fe40000010000 */
[----:B------:R-:W3:Y:S01]  /*15ae0*/  LDSM.16.MT88.4 R144, [R191+0x10800] ;  /* 0x01080000bf90783b */ /* 0x000ee20000004200 */
[----:B------:R-:W-:Y:S01]  /*15af0*/  LOP3.LUT R138, R133, 0xff, RZ, 0xc0, !PT ;  /* 0x000000ff858a7812 */ /* 0x000fe200078ec0ff */
[----:B------:R-:W-:Y:S01]  /*15b00*/  FADD.FTZ R156, R151, R139 ;  /* 0x0000008b979c7221 */ /* 0x000fe20000010000 */
[----:B------:R-:W-:Y:S02]  /*15b10*/  PRMT R133, R0, 0x5410, R2 ;  /* 0x0000541000857816 */ /* 0x000fe40000000002 */
[--C-:B------:R-:W-:Y:S01]  /*15b20*/  HSET2.LE.AND R137, R172, R169.reuse, PT ;  /* 0x000000a9ac897233 */ /* 0x100fe20003803000 */
[----:B------:R-:W-:Y:S01]  /*15b30*/  FADD.FTZ R172, R157, R162 ;  /* 0x000000a29dac7221 */ /* 0x000fe20000010000 */
[----:B------:R-:W-:Y:S01]  /*15b40*/  LOP3.LUT R136, R136, R133, RZ, 0xc0, !PT ;  /* 0x0000008588887212 */ /* 0x000fe200078ec0ff */
[----:B------:R-:W-:Y:S01]  /*15b50*/  LDSM.16.MT88.4 R148, [R192+0x10800] ;  /* 0x01080000c094783b */ /* 0x000fe20000004200 */
[----:B------:R-:W-:Y:S01]  /*15b60*/  PRMT R133, R134, 0x5410, R135 ;  /* 0x0000541086857816 */ /* 0x000fe20000000087 */
[----:B------:R-:W-:Y:S01]  /*15b70*/  FADD.FTZ R161, R161, R156 ;  /* 0x0000009ca1a17221 */ /* 0x000fe20000010000 */
[----:B------:R-:W-:Y:S02]  /*15b80*/  @!P3 PRMT R0, R165, 0x5410, RZ ;  /* 0x00005410a500b816 */ /* 0x000fe400000000ff */
[----:B------:R-:W-:Y:S02]  /*15b90*/  ISETP.LE.U32.AND P3, PT, R138, UR5, PT ;  /* 0x000000058a007c0c */ /* 0x000fe4000bf63070 */
[----:B------:R-:W-:Y:S01]  /*15ba0*/  LOP3.LUT R137, R137, R133, RZ, 0xc0, !PT ;  /* 0x0000008589897212 */ /* 0x000fe200078ec0ff */
[----:B------:R-:W-:Y:S01]  /*15bb0*/  STG.E.U16 desc[UR32][R206.64+0x20], R0 ;  /* 0x00002000ce007986 */ /* 0x000fe2000c101520 */
[--C-:B------:R-:W-:Y:S02]  /*15bc0*/  HSET2.LE.AND R138, R159, R169.reuse, PT ;  /* 0x000000a99f8a7233 */ /* 0x100fe40003803000 */
[----:B------:R-:W-:Y:S02]  /*15bd0*/  PRMT R133, R152, 0x5410, R158 ;  /* 0x0000541098857816 */ /* 0x000fe4000000009e */
[----:B------:R-:W-:Y:S02]  /*15be0*/  PRMT R159, R160, 0x7632, R159 ;  /* 0x00007632a09f7816 */ /* 0x000fe4000000009f */
[----:B------:R-:W-:Y:S02]  /*15bf0*/  LOP3.LUT R138, R138, R133, RZ, 0xc0, !PT ;  /* 0x000000858a8a7212 */ /* 0x000fe400078ec0ff */
[--C-:B------:R-:W-:Y:S02]  /*15c00*/  HSET2.LE.AND R139, R163, R169.reuse, PT ;  /* 0x000000a9a38b7233 */ /* 0x100fe40003803000 */
[----:B------:R-:W-:Y:S02]  /*15c10*/  PRMT R133, R160, 0x5410, R159 ;  /* 0x00005410a0857816 */ /* 0x000fe4000000009f */
[----:B------:R-:W-:Y:S02]  /*15c20*/  @!P4 PRMT R158, R154, 0x5410, RZ ;  /* 0x000054109a9ec816 */ /* 0x000fe400000000ff */
[----:B------:R-:W-:Y:S02]  /*15c30*/  LOP3.LUT R139, R139, R133, RZ, 0xc0, !PT ;  /* 0x000000858b8b7212 */ /* 0x000fe400078ec0ff */
[----:B------:R-:W-:Y:S04]  /*15c40*/  PRMT R133, R164, 0x7610, R133 ;  /* 0x00007610a4857816 */ /* 0x000fe80000000085 */
[----:B------:R-:W-:Y:S01]  /*15c50*/  @!P2 PRMT R2, R133, 0x5410, RZ ;  /* 0x000054108502a816 */ /* 0x000fe200000000ff */
[C---:B-1----:R-:W-:Y:S03]  /*15c60*/  HMMA.16816.F32 R4, R136.reuse, R140, R4 ;  /* 0x0000008c8804723c */ /* 0x042fe60000001804 */
[----:B------:R-:W-:Y:S01]  /*15c70*/  ISETP.LE.U32.AND P2, PT, R174, UR5, PT ;  /* 0x00000005ae007c0c */ /* 0x000fe2000bf43070 */
[----:B------:R-:W-:Y:S01]  /*15c80*/  STG.E.U16 desc[UR32][R206.64+0x22], R2 ;  /* 0x00002202ce007986 */ /* 0x000fe2000c101520 */
[----:B------:R-:W-:Y:S01]  /*15c90*/  LOP3.LUT R133, R243, UR35, RZ, 0x3c, !PT ;  /* 0x00000023f3857c12 */ /* 0x000fe2000f8e3cff */
[C---:B------:R-:W-:Y:S02]  /*15ca0*/  HMMA.16816.F32 R8, R136.reuse, R142, R8 ;  /* 0x0000008e8808723c */ /* 0x040fe40000001808 */
[----:B------:R2:W4:Y:S03]  /*15cb0*/  LDL.S16 R174, [R1+0x40] ;  /* 0x0000400001ae7983 */ /* 0x0005260000100600 */
[----:B------:R-:W-:Y:S01]  /*15cc0*/  IMAD.WIDE.U32 R164, R133, -0x326172a9, RZ ;  /* 0xcd9e8d5785a47825 */ /* 0x000fe200078e00ff */
[C---:B---3--:R-:W-:Y:S01]  /*15cd0*/  HMMA.16816.F32 R12, R136.reuse, R144, R12 ;  /* 0x00000090880c723c */ /* 0x048fe2000000180c */
[----:B------:R-:W1:Y:S04]  /*15ce0*/  LDSM.16.MT88.4 R140, [R193+0x10800] ;  /* 0x01080000c18c783b */ /* 0x000e680000004200 */
[----:B------:R-:W-:Y:S01]  /*15cf0*/  LOP3.LUT R133, R165, UR21, R166, 0x96, !PT ;  /* 0x00000015a5857c12 */ /* 0x000fe2000f8e96a6 */
[C---:B------:R-:W-:Y:S03]  /*15d00*/  HMMA.16816.F32 R16, R136.reuse, R146, R16 ;  /* 0x000000928810723c */ /* 0x040fe60000001810 */
[----:B------:R2:W3:Y:S02]  /*15d10*/  LDL.S16 R166, [R1+0x1c] ;  /* 0x00001c0001a67983 */ /* 0x0004e40000100600 */
[----:B------:R-:W-:Y:S02]  /*15d20*/  LOP3.LUT R164, R217, UR20, R164, 0x96, !PT ;  /* 0x00000014d9a47c12 */ /* 0x000fe4000f8e96a4 */
[----:B------:R-:W5:Y:S04]  /*15d30*/  LDSM.16.MT88.4 R144, [R190+0x12800] ;  /* 0x01280000be90783b */ /* 0x000f680000004200 */
[----:B------:R-:W-:Y:S01]  /*15d40*/  IMAD.WIDE.U32 R164, R164, -0x2daee0ad, RZ ;  /* 0xd2511f53a4a47825 */ /* 0x000fe200078e00ff */
[C---:B-1----:R-:W-:Y:S06]  /*15d50*/  HMMA.16816.F32 R20, R136.reuse, R140, R20 ;  /* 0x0000008c8814723c */ /* 0x042fec0000001814 */
[C---:B------:R-:W-:Y:S01]  /*15d60*/  HMMA.16816.F32 R24, R136.reuse, R142, R24 ;  /* 0x0000008e8818723c */ /* 0x040fe20000001818 */
[----:B------:R-:W1:Y:S05]  /*15d70*/  LDSM.16.MT88.4 R140, [R191+0x12800] ;  /* 0x01280000bf8c783b */ /* 0x000e6a0000004200 */
[C---:B------:R-:W-:Y:S06]  /*15d80*/  HMMA.16816.F32 R28, R136.reuse, R148, R28 ;  /* 0x00000094881c723c */ /* 0x040fec000000181c */
[C---:B------:R-:W-:Y:S05]  /*15d90*/  HMMA.16816.F32 R32, R136.reuse, R150, R32 ;  /* 0x000000968820723c */ /* 0x040fea0000001820 */
[----:B------:R-:W-:Y:S01]  /*15da0*/  IMAD.WIDE.U32 R148, R133, -0x2daee0ad, RZ ;  /* 0xd2511f5385947825 */ /* 0x000fe200078e00ff */
[C---:B-----5:R-:W-:Y:S05]  /*15db0*/  HMMA.16816.F32 R36, R136.reuse, R144, R36 ;  /* 0x000000908824723c */ /* 0x060fea0000001824 */
[----:B------:R-:W-:Y:S01]  /*15dc0*/  LOP3.LUT R162, R149, UR26, R240, 0x96, !PT ;  /* 0x0000001a95a27c12 */ /* 0x000fe2000f8e96f0 */
[C---:B------:R-:W-:Y:S01]  /*15dd0*/  HMMA.16816.F32 R40, R136.reuse, R146, R40 ;  /* 0x000000928828723c */ /* 0x040fe20000001828 */
[----:B------:R-:W-:Y:S04]  /*15de0*/  LDSM.16.MT88.4 R144, [R192+0x12800] ;  /* 0x01280000c090783b */ /* 0x000fe80000004200 */
[----:B------:R-:W-:Y:S01]  /*15df0*/  IMAD.WIDE.U32 R162, R162, -0x326172a9, RZ ;  /* 0xcd9e8d57a2a27825 */ /* 0x000fe200078e00ff */
[----:B------:R-:W-:Y:S02]  /*15e00*/  LOP3.LUT R165, R165, UR30, R148, 0x96, !PT ;  /* 0x0000001ea5a57c12 */ /* 0x000fe4000f8e9694 */
[----:B------:R-:W-:Y:S01]  /*15e10*/  PRMT R133, R168, 0x7610, R133 ;  /* 0x00007610a8857816 */ /* 0x000fe20000000085 */
[----:B------:R-:W5:Y:S02]  /*15e20*/  LDSM.16.MT88.4 R148, [R193+0x12800] ;  /* 0x01280000c194783b */ /* 0x000f640000004200 */
[----:B------:R-:W-:Y:S02]  /*15e30*/  LOP3.LUT R156, R163, UR31, R216, 0x96, !PT ;  /* 0x0000001fa39c7c12 */ /* 0x000fe4000f8e96d8 */
[----:B------:R-:W-:Y:S03]  /*15e40*/  @!P0 PRMT R152, R133, 0x5410, RZ ;  /* 0x0000541085988816 */ /* 0x000fe600000000ff */
[----:B------:R-:W-:Y:S01]  /*15e50*/  IMAD.WIDE.U32 R156, R156, -0x2daee0ad, RZ ;  /* 0xd2511f539c9c7825 */ /* 0x000fe200078e00ff */
[C---:B-1----:R-:W-:Y:S04]  /*15e60*/  HMMA.16816.F32 R44, R136.reuse, R140, R44 ;  /* 0x0000008c882c723c */ /* 0x042fe8000000182c */
[----:B------:R-:W-:Y:S01]  /*15e70*/  LOP3.LUT R157, R157, UR15, R164, 0x96, !PT ;  /* 0x0000000f9d9d7c12 */ /* 0x000fe2000f8e96a4 */
[----:B------:R-:W-:Y:S01]  /*15e80*/  IMAD.WIDE.U32 R164, R165, -0x326172a9, RZ ;  /* 0xcd9e8d57a5a47825 */ /* 0x000fe200078e00ff */
[C---:B------:R-:W-:Y:S01]  /*15e90*/  HMMA.16816.F32 R48, R136.reuse, R142, R48 ;  /* 0x0000008e8830723c */ /* 0x040fe20000001830 */
[----:B------:R-:W1:Y:S01]  /*15ea0*/  LDSM.16.MT88.4 R140, [R190+0x14800] ;  /* 0x01480000be8c783b */ /* 0x000e620000004200 */
[----:B------:R-:W-:Y:S02]  /*15eb0*/  UIADD3 UR15, -UR14, UR22, URZ ;  /* 0x000000160e0f7290 */ /* 0x000fe4000fffe13f */
[----:B------:R-:W-:Y:S01]  /*15ec0*/  UIADD3 UR14, UR14, 0x1, URZ ;  /* 0x000000010e0e7890 */ /* 0x000fe2000fffe03f */
[----:B------:R-:W-:Y:S06]  /*15ed0*/  LOP3.LUT R162, R165, UR28, R162, 0x96, !PT ;  /* 0x0000001ca5a27c12 */ /* 0x000fec000f8e96a2 */
[----:B------:R-:W-:Y:S05]  /*15ee0*/  IMAD.WIDE.U32 R170, R162, -0x2daee0ad, RZ ;  /* 0xd2511f53a2aa7825 */ /* 0x000fea00078e00ff */
[----:B------:R-:W-:Y:S01]  /*15ef0*/  LOP3.LUT R162, R171, UR34, R156, 0x96, !PT ;  /* 0x00000022aba27c12 */ /* 0x000fe2000f8e969c */
[----:B------:R-:W-:Y:S04]  /*15f00*/  IMAD.WIDE.U32 R156, R157, -0x326172a9, RZ ;  /* 0xcd9e8d579d9c7825 */ /* 0x000fe800078e00ff */
[----:B------:R-:W-:Y:S01]  /*15f10*/  IMAD.WIDE.U32 R162, R162, -0x326172a9, RZ ;  /* 0xcd9e8d57a2a27825 */ /* 0x000fe200078e00ff */
[----:B------:R-:W-:Y:S01]  /*15f20*/  LOP3.LUT R204, R157, UR23, R164, 0x96, !PT ;  /* 0x000000179dcc7c12 */ /* 0x000fe2000f8e96a4 */
[C---:B-----5:R-:W-:Y:S03]  /*15f30*/  HMMA.16816.F32 R52, R136.reuse, R148, R52 ;  /* 0x000000948834723c */ /* 0x060fe60000001834 */
[C---:B------:R-:W-:Y:S02]  /*15f40*/  LOP3.LUT R133, R162.reuse, 0xff, RZ, 0xc0, !PT ;  /* 0x000000ffa2857812 */ /* 0x040fe400078ec0ff */
[----:B------:R-:W-:Y:S01]  /*15f50*/  LOP3.LUT R154, R162, 0xff, RZ, 0xc0, !PT ;  /* 0x000000ffa29a7812 */ /* 0x000fe200078ec0ff */
[C---:B------:R-:W-:Y:S01]  /*15f60*/  HMMA.16816.F32 R56, R136.reuse, R150, R56 ;  /* 0x000000968838723c */ /* 0x040fe20000001838 */
[----:B------:R-:W5:Y:S04]  /*15f70*/  LDSM.16.MT88.4 R148, [R191+0x14800] ;  /* 0x01480000bf94783b */ /* 0x000f680000004200 */
[----:B------:R-:W-:Y:S01]  /*15f80*/  LOP3.LUT R153, R163, UR25, R156, 0x96, !PT ;  /* 0x00000019a3997c12 */ /* 0x000fe2000f8e969c */
[C---:B------:R-:W-:Y:S05]  /*15f90*/  HMMA.16816.F32 R60, R136.reuse, R144, R60 ;  /* 0x00000090883c723c */ /* 0x040fea000000183c */
[----:B------:R-:W-:Y:S01]  /*15fa0*/  LOP3.LUT R0, R153, 0xff, RZ, 0xc0, !PT ;  /* 0x000000ff99007812 */ /* 0x000fe200078ec0ff */
[C---:B------:R-:W-:Y:S01]  /*15fb0*/  HMMA.16816.F32 R64, R136.reuse, R146, R64 ;  /* 0x000000928840723c */ /* 0x040fe20000001840 */
[----:B------:R-:W2:Y:S05]  /*15fc0*/  LDSM.16.MT88.4 R144, [R193+0x14800] ;  /* 0x01480000c190783b */ /* 0x000eaa0000004200 */
[C---:B-1----:R-:W-:Y:S06]  /*15fd0*/  HMMA.16816.F32 R68, R136.reuse, R140, R68 ;  /* 0x0000008c8844723c */ /* 0x042fec0000001844 */
[C---:B------:R-:W-:Y:S01]  /*15fe0*/  HMMA.16816.F32 R72, R136.reuse, R142, R72 ;  /* 0x0000008e8848723c */ /* 0x040fe20000001848 */
[----:B------:R-:W1:Y:S05]  /*15ff0*/  LDSM.16.MT88.4 R140, [R192+0x14800] ;  /* 0x01480000c08c783b */ /* 0x000e6a0000004200 */
[C---:B-----5:R-:W-:Y:S06]  /*16000*/  HMMA.16816.F32 R76, R136.reuse, R148, R76 ;  /* 0x00000094884c723c */ /* 0x060fec000000184c */
[C---:B------:R-:W-:Y:S06]  /*16010*/  HMMA.16816.F32 R80, R136.reuse, R150, R80 ;  /* 0x000000968850723c */ /* 0x040fec0000001850 */
[C---:B--2---:R-:W-:Y:S06]  /*16020*/  HMMA.16816.F32 R84, R136.reuse, R144, R84 ;  /* 0x000000908854723c */ /* 0x044fec0000001854 */
[C---:B------:R-:W-:Y:S05]  /*16030*/  HMMA.16816.F32 R88, R136.reuse, R146, R88 ;  /* 0x000000928858723c */ /* 0x040fea0000001858 */
[----:B------:R-:W-:Y:S01]  /*16040*/  PRMT R144, R173, 0x7610, R144 ;  /* 0x00007610ad907816 */ /* 0x000fe20000000090 */
[C---:B-1----:R-:W-:Y:S05]  /*16050*/  HMMA.16816.F32 R92, R136.reuse, R140, R92 ;  /* 0x0000008c885c723c */ /* 0x042fea000000185c */
[----:B------:R-:W-:Y:S01]  /*16060*/  @!P1 PRMT R135, R144, 0x5410, RZ ;  /* 0x0000541090879816 */ /* 0x000fe200000000ff */
[C---:B------:R-:W-:Y:S01]  /*16070*/  HMMA.16816.F32 R96, R136.reuse, R142, R96 ;  /* 0x0000008e8860723c */ /* 0x040fe20000001860 */
[----:B------:R-:W-:Y:S04]  /*16080*/  LDSM.16.MT88.4 R144, [R191+0x16800] ;  /* 0x01680000bf90783b */ /* 0x000fe80000004200 */
[----:B------:R-:W-:Y:S02]  /*16090*/  LOP3.LUT R140, R162, 0xffff, RZ, 0xc0, !PT ;  /* 0x0000ffffa28c7812 */ /* 0x000fe400078ec0ff */
[----:B------:R-:W-:Y:S02]  /*160a0*/  SHF.R.U32.HI R141, RZ, 0x10, R162 ;  /* 0x00000010ff8d7819 */ /* 0x000fe400000116a2 */
[----:B------:R-:W-:Y:S02]  /*160b0*/  STG.E.U16 desc[UR32][R208.64+0x22], R135 ;  /* 0x00002287d0007986 */ /* 0x000fe4000c101520 */
[----:B------:R-:W-:Y:S02]  /*160c0*/  SHF.R.U32.HI R140, RZ, 0x8, R140 ;  /* 0x00000008ff8c7819 */ /* 0x000fe4000001168c */
[----:B------:R-:W-:Y:S02]  /*160d0*/  SHF.R.U32.HI R143, RZ, 0x18, R162 ;  /* 0x00000018ff8f7819 */ /* 0x000fe400000116a2 */
[----:B------:R-:W-:Y:S02]  /*160e0*/  LOP3.LUT R141, R141, 0xff, RZ, 0xc0, !PT ;  /* 0x000000ff8d8d7812 */ /* 0x000fe400078ec0ff */
[----:B------:R-:W-:Y:S02]  /*160f0*/  LOP3.LUT R140, R140, 0xffff, RZ, 0xc0, !PT ;  /* 0x0000ffff8c8c7812 */ /* 0x000fe400078ec0ff */
[----:B------:R-:W-:Y:S01]  /*16100*/  PRMT R171, R141, 0x5410, R143 ;  /* 0x000054108dab7816 */ /* 0x000fe2000000008f */
[----:B----4-:R-:W-:Y:S05]  /*16110*/  @!P5 HADD2 R174, -R134.H0_H0, -RZ.H0_H0 ;  /* 0xa00000ff86aed230 */ /* 0x010fea0000000900 */
[----:B------:R-:W-:Y:S01]  /*16120*/  @!P5 STL.S16 [R1+0x40], R174 ;  /* 0x000040ae0100d387 */ /* 0x000fe20000100600 */
[----:B------:R-:W-:Y:S03]  /*16130*/  PRMT R148, R174, 0x7610, R148 ;  /* 0x00007610ae947816 */ /* 0x000fe60000000094 */
[----:B------:R-:W-:Y:S01]  /*16140*/  @!P1 STL.S16 [R1+0x3c], R173 ;  /* 0x00003cad01009387 */ /* 0x000fe20000100600 */
[----:B------:R-:W-:Y:S02]  /*16150*/  @!P5 PRMT R134, R148, 0x5410, RZ ;  /* 0x000054109486d816 */ /* 0x000fe400000000ff */
[----:B------:R-:W-:Y:S01]  /*16160*/  ISETP.LE.U32.AND P5, PT, R0, UR5, PT ;  /* 0x0000000500007c0c */ /* 0x000fe2000bfa3070 */
[----:B------:R1:W-:Y:S01]  /*16170*/  @!P0 STL.S16 [R1+0x38], R168 ;  /* 0x000038a801008387 */ /* 0x0003e20000100600 */
[----:B---3--:R-:W-:Y:S01]  /*16180*/  @!P3 HADD2 R166, -R160.H0_H0, -RZ.H0_H0 ;  /* 0xa00000ffa0a6b230 */ /* 0x008fe20000000900 */
[----:B------:R-:W-:Y:S02]  /*16190*/  SHF.R.U32.HI R0, RZ, 0x10, R153 ;  /* 0x00000010ff007819 */ /* 0x000fe40000011699 */
[----:B------:R2:W3:Y:S02]  /*161a0*/  LDL.S16 R155, [R1+0x10] ;  /* 0x00001000019b7983 */ /* 0x0004e40000100600 */
[----:B------:R-:W-:Y:S02]  /*161b0*/  PRMT R164, R166, 0x7610, R164 ;  /* 0x00007610a6a47816 */ /* 0x000fe400000000a4 */
[----:B------:R-:W-:Y:S01]  /*161c0*/  @!P4 STL.S16 [R1+0x14], R167 ;  /* 0x000014a70100c387 */ /* 0x000fe20000100600 */
[----:B------:R-:W-:Y:S02]  /*161d0*/  ISETP.LE.U32.AND P4, PT, R133, UR5, PT ;  /* 0x0000000585007c0c */ /* 0x000fe4000bf83070 */
[----:B------:R-:W-:Y:S01]  /*161e0*/  @!P3 PRMT R160, R164, 0x5410, RZ ;  /* 0x00005410a4a0b816 */ /* 0x000fe200000000ff */
[----:B------:R-:W-:Y:S01]  /*161f0*/  @!P3 STL.S16 [R1+0x1c], R166 ;  /* 0x00001ca60100b387 */ /* 0x000fe20000100600 */
[----:B------:R-:W-:Y:S02]  /*16200*/  LOP3.LUT R133, R162, 0xffff, RZ, 0xc0, !PT ;  /* 0x0000ffffa2857812 */ /* 0x000fe400078ec0ff */
[----:B------:R-:W-:Y:S01]  /*16210*/  ISETP.LE.U32.AND P3, PT, R140, UR5, PT ;  /* 0x000000058c007c0c */ /* 0x000fe2000bf63070 */
[----:B------:R2:W4:Y:S01]  /*16220*/  LDL.S16 R164, [R1+0x24] ;  /* 0x0000240001a47983 */ /* 0x0005220000100600 */
[----:B------:R-:W-:Y:S02]  /*16230*/  SHF.R.U32.HI R142, RZ, 0x8, R133 ;  /* 0x00000008ff8e7819 */ /* 0x000fe40000011685 */
[----:B------:R5:W2:Y:S01]  /*16240*/  MUFU.EX2 R133, R205 ;  /* 0x000000cd00857308 */ /* 0x000aa20000000800 */
[----:B------:R-:W2:Y:S01]  /*16250*/  LDSM.16.MT88.4 R148, [R190+0x16800] ;  /* 0x01680000be94783b */ /* 0x000ea20000004200 */
[----:B------:R-:W-:Y:S02]  /*16260*/  LOP3.LUT R0, R0, 0xff, RZ, 0xc0, !PT ;  /* 0x000000ff00007812 */ /* 0x000fe400078ec0ff */
[----:B-1----:R-:W-:Y:S02]  /*16270*/  PRMT R168, R154, 0x5410, R142 ;  /* 0x000054109aa87816 */ /* 0x002fe4000000008e */
[----:B------:R-:W-:Y:S03]  /*16280*/  ISETP.LE.U32.AND P1, PT, R0, UR5, PT ;  /* 0x0000000500007c0c */ /* 0x000fe6000bf23070 */
[----:B------:R-:W1:Y:S01]  /*16290*/  LDSM.16.MT88.4 R140, [R193+0x16800] ;  /* 0x01680000c18c783b */ /* 0x000e620000004200 */
[----:B------:R-:W1:Y:S01]  /*162a0*/  MUFU.EX2 R154, R203 ;  /* 0x000000cb009a7308 */ /* 0x000e620000000800 */
[----:B------:R-:W-:Y:S02]  /*162b0*/  SHF.R.U32.HI R0, RZ, 0x18, R153 ;  /* 0x00000018ff007819 */ /* 0x000fe40000011699 */
[----:B------:R-:W-:Y:S02]  /*162c0*/  LOP3.LUT R153, R153, 0xffff, RZ, 0xc0, !PT ;  /* 0x0000ffff99997812 */ /* 0x000fe400078ec0ff */
[----:B------:R-:W-:Y:S02]  /*162d0*/  ISETP.LE.U32.AND P0, PT, R0, UR5, PT ;  /* 0x0000000500007c0c */ /* 0x000fe4000bf03070 */
[----:B------:R-:W-:Y:S01]  /*162e0*/  STG.E.U16 desc[UR32][R208.64+0x20], R134 ;  /* 0x00002086d0007986 */ /* 0x000fe2000c101520 */
[----:B------:R-:W-:Y:S01]  /*162f0*/  LOP3.LUT R0, R163, UR25, R156, 0x96, !PT ;  /* 0x00000019a3007c12 */ /* 0x000fe2000f8e969c */
[----:B-----5:R-:W-:Y:S01]  /*16300*/  IMAD.WIDE.U32 R204, R204, -0x2daee0ad, RZ ;  /* 0xd2511f53cccc7825 */ /* 0x020fe200078e00ff */
[----:B------:R-:W-:Y:S01]  /*16310*/  MUFU.EX2 R163, R214 ;  /* 0x000000d600a37308 */ /* 0x000fe20000000800 */
[----:B------:R-:W-:Y:S01]  /*16320*/  STG.E.U16 desc[UR32][R206.64+0x30], R152 ;  /* 0x00003098ce007986 */ /* 0x000fe2000c101520 */
[----:B------:R-:W-:Y:S03]  /*16330*/  SHF.R.U32.HI R2, RZ, 0x10, R0 ;  /* 0x00000010ff027819 */ /* 0x000fe60000011600 */
[----:B------:R5:W-:Y:S01]  /*16340*/  STG.E.U16 desc[UR32][R206.64+0x32], R158 ;  /* 0x0000329ece007986 */ /* 0x000be2000c101520 */
[----:B------:R-:W-:Y:S04]  /*16350*/  LOP3.LUT R2, R2, 0xff, RZ, 0xc0, !PT ;  /* 0x000000ff02027812 */ /* 0x000fe800078ec0ff */
[----:B------:R-:W-:Y:S01]  /*16360*/  MUFU.EX2 R214, R223 ;  /* 0x000000df00d67308 */ /* 0x000fe20000000800 */
[----:B------:R-:W-:Y:S09]  /*16370*/  STG.E.U16 desc[UR32][R208.64+0x30], R160 ;  /* 0x000030a0d0007986 */ /* 0x000ff2000c101520 */
[----:B------:R-:W-:Y:S01]  /*16380*/  MUFU.EX2 R203, R232 ;  /* 0x000000e800cb7308 */ /* 0x000fe20000000800 */
[C---:B--2---:R-:W-:Y:S06]  /*16390*/  HMMA.16816.F32 R100, R136.reuse, R148, R100 ;  /* 0x000000948864723c */ /* 0x044fec0000001864 */
[C---:B------:R-:W-:Y:S05]  /*163a0*/  HMMA.16816.F32 R104, R136.reuse, R150, R104 ;  /* 0x000000968868723c */ /* 0x040fea0000001868 */
[----:B------:R-:W-:Y:S01]  /*163b0*/  SHF.R.U32.HI R149, RZ, 0x10, R162 ;  /* 0x00000010ff957819 */ /* 0x000fe200000116a2 */
[C---:B------:R-:W-:Y:S01]  /*163c0*/  HMMA.16816.F32 R108, R136.reuse, R144, R108 ;  /* 0x00000090886c723c */ /* 0x040fe2000000186c */
[----:B------:R-:W2:Y:S04]  /*163d0*/  MUFU.EX2 R144, R210 ;  /* 0x000000d200907308 */ /* 0x000ea80000000800 */
[----:B------:R-:W-:Y:S01]  /*163e0*/  LOP3.LUT R150, R149, 0xff, RZ, 0xc0, !PT ;  /* 0x000000ff95967812 */ /* 0x000fe200078ec0ff */
[C---:B------:R-:W-:Y:S05]  /*163f0*/  HMMA.16816.F32 R112, R136.reuse, R146, R112 ;  /* 0x000000928870723c */ /* 0x040fea0000001870 */
[----:B------:R-:W-:Y:S01]  /*16400*/  MUFU.EX2 R210, R233 ;  /* 0x000000e900d27308 */ /* 0x000fe20000000800 */
[----:B------:R-:W-:Y:S01]  /*16410*/  FADD.FTZ R145, R133, R161 ;  /* 0x000000a185917221 */ /* 0x000fe20000010000 */
[C---:B-1----:R-:W-:Y:S04]  /*16420*/  HMMA.16816.F32 R116, R136.reuse, R140, R116 ;  /* 0x0000008c8874723c */ /* 0x042fe80000001874 */
[----:B------:R-:W-:Y:S02]  /*16430*/  LOP3.LUT R148, R0, 0xffff, RZ, 0xc0, !PT ;  /* 0x0000ffff00947812 */ /* 0x000fe400078ec0ff */
[C---:B------:R-:W-:Y:S02]  /*16440*/  HMMA.16816.F32 R120, R136.reuse, R142, R120 ;  /* 0x0000008e8878723c */ /* 0x040fe40000001878 */
[----:B------:R-:W-:Y:S03]  /*16450*/  MUFU.EX2 R161, R212 ;  /* 0x000000d400a17308 */ /* 0x000fe60000000800 */
[----:B------:R-:W-:Y:S01]  /*16460*/  FADD.FTZ R140, R154, R172 ;  /* 0x000000ac9a8c7221 */ /* 0x000fe20000010000 */
[----:B------:R-:W-:Y:S02]  /*16470*/  LOP3.LUT R149, R0, 0xff, RZ, 0xc0, !PT ;  /* 0x000000ff00957812 */ /* 0x000fe400078ec0ff */
[----:B------:R-:W-:Y:S04]  /*16480*/  SHF.R.U32.HI R148, RZ, 0x8, R148 ;  /* 0x00000008ff947819 */ /* 0x000fe80000011694 */
[----:B------:R-:W-:Y:S01]  /*16490*/  MUFU.EX2 R212, R222 ;  /* 0x000000de00d47308 */ /* 0x000fe20000000800 */
[----:B------:R-:W-:Y:S02]  /*164a0*/  SHF.R.U32.HI R0, RZ, 0x18, R0 ;  /* 0x00000018ff007819 */ /* 0x000fe40000011600 */
[----:B------:R-:W-:Y:S02]  /*164b0*/  PRMT R167, R149, 0x5410, R148 ;  /* 0x0000541095a77816 */ /* 0x000fe40000000094 */
[----:B------:R-:W-:Y:S02]  /*164c0*/  PRMT R166, R2, 0x5410, R0 ;  /* 0x0000541002a67816 */ /* 0x000fe40000000000 */
[----:B------:R-:W-:Y:S02]  /*164d0*/  SHF.R.U32.HI R0, RZ, 0x8, R153 ;  /* 0x00000008ff007819 */ /* 0x000fe40000011699 */
[C---:B--2---:R-:W-:Y:S01]  /*164e0*/  F2FP.F16.F32.PACK_AB R2, R144.reuse, R154 ;  /* 0x0000009a9002723e */ /* 0x044fe200000000ff */
[----:B------:R-:W-:Y:S01]  /*164f0*/  FADD.FTZ R154, R144, R140 ;  /* 0x0000008c909a7221 */ /* 0x000fe20000010000 */
[----:B------:R-:W-:Y:S01]  /*16500*/  LOP3.LUT R0, R0, 0xffff, RZ, 0xc0, !PT ;  /* 0x0000ffff00007812 */ /* 0x000fe200078ec0ff */
[----:B------:R-:W-:Y:S01]  /*16510*/  LDSM.16.MT88.4 R140, [R191+0x11000] ;  /* 0x01100000bf8c783b */ /* 0x000fe20000004200 */
[----:B------:R-:W-:Y:S02]  /*16520*/  SHF.R.U32.HI R162, RZ, 0x18, R162 ;  /* 0x00000018ffa27819 */ /* 0x000fe400000116a2 */
[----:B-----5:R-:W-:Y:S01]  /*16530*/  LOP3.LUT R158, R205, UR27, R170, 0x96, !PT ;  /* 0x0000001bcd9e7c12 */ /* 0x020fe2000f8e96aa */
[----:B---3--:R-:W-:Y:S05]  /*16540*/  @!P2 HADD2 R155, -R159.H0_H0, -RZ.H0_H0 ;  /* 0xa00000ff9f9ba230 */ /* 0x008fea0000000900 */
[----:B------:R1:W-:Y:S01]  /*16550*/  @!P2 STL.S16 [R1+0x10], R155 ;  /* 0x0000109b0100a387 */ /* 0x0003e20000100600 */
[----:B------:R-:W-:Y:S04]  /*16560*/  PRMT R165, R155, 0x7610, R165 ;  /* 0x000076109ba57816 */ /* 0x000fe800000000a5 */
[----:B------:R-:W-:Y:S02]  /*16570*/  @!P2 PRMT R159, R165, 0x5410, RZ ;  /* 0x00005410a59fa816 */ /* 0x000fe400000000ff */
[----:B------:R-:W-:Y:S01]  /*16580*/  ISETP.LE.U32.AND P2, PT, R150, UR5, PT ;  /* 0x0000000596007c0c */ /* 0x000fe2000bf43070 */
[----:B------:R-:W2:Y:S01]  /*16590*/  MUFU.EX2 R165, R215 ;  /* 0x000000d700a57308 */ /* 0x000ea20000000800 */
[----:B------:R-:W3:Y:S08]  /*165a0*/  LDSM.16.MT88.4 R148, [R192+0x16800] ;  /* 0x01680000c094783b */ /* 0x000ef00000004200 */
[----:B------:R-:W-:Y:S01]  /*165b0*/  STG.E.U16 desc[UR32][R208.64+0x32], R159 ;  /* 0x0000329fd0007986 */ /* 0x000fe2000c101520 */
[----:B-1----:R-:W1:Y:S01]  /*165c0*/  MUFU.EX2 R155, R211 ;  /* 0x000000d3009b7308 */ /* 0x002e620000000800 */
[----:B--2---:R-:W-:Y:S04]  /*165d0*/  F2FP.F16.F32.PACK_AB R134, R165, R163 ;  /* 0x000000a3a586723e */ /* 0x004fe800000000ff */
[----:B------:R-:W-:Y:S01]  /*165e0*/  PRMT R156, R134, 0x7632, R156 ;  /* 0x00007632869c7816 */ /* 0x000fe2000000009c */
[----:B------:R-:W-:Y:S04]  /*165f0*/  @!P4 HADD2 R251, -R134.H0_H0, -RZ.H0_H0 ;  /* 0xa00000ff86fbc230 */ /* 0x000fe80000000900 */
[----:B------:R-:W-:Y:S01]  /*16600*/  MUFU.EX2 R211, R231 ;  /* 0x000000e700d37308 */ /* 0x000fe20000000800 */
[----:B------:R-:W-:Y:S01]  /*16610*/  @!P3 HADD2 R250, -R156.H0_H0, -RZ.H0_H0 ;  /* 0xa00000ff9cfab230 */ /* 0x000fe20000000900 */
[C---:B-1----:R-:W-:Y:S01]  /*16620*/  F2FP.F16.F32.PACK_AB R133, R155.reuse, R133 ;  /* 0x000000859b85723e */ /* 0x042fe200000000ff */
[----:B------:R-:W-:Y:S03]  /*16630*/  FADD.FTZ R155, R155, R145 ;  /* 0x000000919b9b7221 */ /* 0x000fe60000010000 */
[----:B------:R-:W-:Y:S01]  /*16640*/  PRMT R157, R133, 0x7632, R157 ;  /* 0x00007632859d7816 */ /* 0x000fe2000000009d */
[----:B----4-:R-:W-:Y:S02]  /*16650*/  @!P5 HADD2 R164, -R133.H0_H0, -RZ.H0_H0 ;  /* 0xa00000ff85a4d230 */ /* 0x010fe40000000900 */
[----:B------:R-:W-:Y:S01]  /*16660*/  FADD.FTZ R163, R163, R155 ;  /* 0x0000009ba3a37221 */ /* 0x000fe20000010000 */
[C---:B---3--:R-:W-:Y:S02]  /*16670*/  HMMA.16816.F32 R124, R136.reuse, R148, R124 ;  /* 0x00000094887c723c */ /* 0x048fe4000000187c */
[----:B------:R1:W-:Y:S01]  /*16680*/  @!P5 STL.S16 [R1+0x24], R164 ;  /* 0x000024a40100d387 */ /* 0x0003e20000100600 */
[----:B------:R-:W-:Y:S01]  /*16690*/  PRMT R146, R164, 0x7610, R146 ;  /* 0x00007610a4927816 */ /* 0x000fe20000000092 */
[----:B------:R-:W-:Y:S02]  /*166a0*/  FADD.FTZ R165, R165, R163 ;  /* 0x000000a3a5a57221 */ /* 0x000fe40000010000 */
[----:B------:R-:W-:Y:S01]  /*166b0*/  HMMA.16816.F32 R128, R136, R150, R128 ;  /* 0x000000968880723c */ /* 0x000fe20000001880 */
[----:B------:R2:W3:Y:S04]  /*166c0*/  LDL.S16 R174, [R1+0x18] ;  /* 0x0000180001ae7983 */ /* 0x0004e80000100600 */
[----:B------:R2:W4:Y:S01]  /*166d0*/  LDL.S16 R173, [R1+0xc] ;  /* 0x00000c0001ad7983 */ /* 0x0005220000100600 */
[----:B------:R-:W-:Y:S02]  /*166e0*/  PRMT R153, R133, 0x5410, R157 ;  /* 0x0000541085997816 */ /* 0x000fe4000000009d */
[----:B------:R-:W-:Y:S01]  /*166f0*/  @!P5 PRMT R133, R146, 0x5410, RZ ;  /* 0x000054109285d816 */ /* 0x000fe200000000ff */
[----:B------:R2:W5:Y:S01]  /*16700*/  LDL.S16 R172, [R1+0x8] ;  /* 0x0000080001ac7983 */ /* 0x0005620000100600 */
[----:B------:R-:W-:Y:S02]  /*16710*/  ISETP.LE.U32.AND P5, PT, R0, UR5, PT ;  /* 0x0000000500007c0c */ /* 0x000fe4000bfa3070 */
[C---:B------:R-:W-:Y:S01]  /*16720*/  PRMT R0, R2.reuse, 0x7632, R0 ;  /* 0x0000763202007816 */ /* 0x040fe20000000000 */
[----:B------:R-:W2:Y:S01]  /*16730*/  LDSM.16.MT88.4 R144, [R190+0x11000] ;  /* 0x01100000be90783b */ /* 0x000ea20000004200 */
[--C-:B------:R-:W-:Y:S02]  /*16740*/  HSET2.LE.AND R137, R166, R169.reuse, PT ;  /* 0x000000a9a6897233 */ /* 0x100fe40003803000 */
[--C-:B------:R-:W-:Y:S02]  /*16750*/  HSET2.LE.AND R136, R167, R169.reuse, PT ;  /* 0x000000a9a7887233 */ /* 0x100fe40003803000 */
[----:B------:R-:W-:Y:S02]  /*16760*/  PRMT R139, R2, 0x5410, R0 ;  /* 0x00005410028b7816 */ /* 0x000fe40000000000 */
[--C-:B------:R-:W-:Y:S01]  /*16770*/  HSET2.LE.AND R138, R168, R169.reuse, PT ;  /* 0x000000a9a88a7233 */ /* 0x100fe20003803000 */
[----:B------:R-:W2:Y:S01]  /*16780*/  LDSM.16.MT88.4 R148, [R193+0x11000] ;  /* 0x01100000c194783b */ /* 0x000ea20000004200 */
[----:B-1----:R-:W1:Y:S01]  /*16790*/  MUFU.EX2 R164, R213 ;  /* 0x000000d500a47308 */ /* 0x002e620000000800 */
[----:B------:R-:W-:Y:S02]  /*167a0*/  LOP3.LUT R137, R137, R139, RZ, 0xc0, !PT ;  /* 0x0000008b89897212 */ /* 0x000fe400078ec0ff */
[----:B------:R-:W-:Y:S02]  /*167b0*/  LOP3.LUT R136, R136, R153, RZ, 0xc0, !PT ;  /* 0x0000009988887212 */ /* 0x000fe400078ec0ff */
[--C-:B------:R-:W-:Y:S02]  /*167c0*/  HSET2.LE.AND R139, R171, R169.reuse, PT ;  /* 0x000000a9ab8b7233 */ /* 0x100fe40003803000 */
[----:B------:R-:W-:Y:S01]  /*167d0*/  PRMT R153, R134, 0x5410, R156 ;  /* 0x0000541086997816 */ /* 0x000fe2000000009c */
[----:B------:R-:W-:Y:S01]  /*167e0*/  STG.E.U16 desc[UR32][R206.64+0x40], R133 ;  /* 0x00004085ce007986 */ /* 0x000fe2000c101520 */
[----:B------:R-:W-:Y:S01]  /*167f0*/  @!P4 PRMT R134, R251, 0x5410, RZ ;  /* 0x00005410fb86c816 */ /* 0x000fe200000000ff */
[----:B------:R-:W2:Y:S01]  /*16800*/  MUFU.EX2 R213, R220 ;  /* 0x000000dc00d57308 */ /* 0x000ea20000000800 */
[----:B------:R-:W-:Y:S02]  /*16810*/  LOP3.LUT R138, R138, R153, RZ, 0xc0, !PT ;  /* 0x000000998a8a7212 */ /* 0x000fe400078ec0ff */
[----:B------:R-:W-:Y:S02]  /*16820*/  @!P3 PRMT R156, R250, 0x5410, RZ ;  /* 0x00005410fa9cb816 */ /* 0x000fe400000000ff */
[C---:B-1----:R-:W-:Y:S01]  /*16830*/  F2FP.F16.F32.PACK_AB R135, R164.reuse, R161 ;  /* 0x000000a1a487723e */ /* 0x042fe200000000ff */
[----:B------:R-:W-:Y:S03]  /*16840*/  FADD.FTZ R161, R161, R154 ;  /* 0x0000009aa1a17221 */ /* 0x000fe60000010000 */
[C---:B------:R-:W-:Y:S01]  /*16850*/  PRMT R196, R135.reuse, 0x7632, R196 ;  /* 0x0000763287c47816 */ /* 0x040fe200000000c4 */
[----:B------:R-:W-:Y:S01]  /*16860*/  FADD.FTZ R216, R164, R161 ;  /* 0x000000a1a4d87221 */ /* 0x000fe20000010000 */
[----:B------:R-:W-:Y:S02]  /*16870*/  LOP3.LUT R161, R158, 0xffff, RZ, 0xc0, !PT ;  /* 0x0000ffff9ea17812 */ /* 0x000fe400078ec0ff */
[----:B------:R-:W-:Y:S02]  /*16880*/  PRMT R152, R135, 0x5410, R196 ;  /* 0x0000541087987816 */ /* 0x000fe400000000c4 */
[----:B--2---:R-:W-:Y:S02]  /*16890*/  F2FP.F16.F32.PACK_AB R186, R212, R213 ;  /* 0x000000d5d4ba723e */ /* 0x004fe400000000ff */
[----:B------:R-:W-:Y:S02]  /*168a0*/  LOP3.LUT R139, R139, R152, RZ, 0xc0, !PT ;  /* 0x000000988b8b7212 */ /* 0x000fe400078ec0ff */
[----:B------:R-:W1:Y:S01]  /*168b0*/  LDSM.16.MT88.4 R152, [R192+0x11000] ;  /* 0x01100000c098783b */ /* 0x000e620000004200 */
[----:B------:R-:W-:Y:S04]  /*168c0*/  PRMT R185, R186, 0x7632, R185 ;  /* 0x00007632bab97816 */ /* 0x000fe800000000b9 */
[C---:B------:R-:W-:Y:S06]  /*168d0*/  HMMA.16816.F32 R4, R136.reuse, R144, R4 ;  /* 0x000000908804723c */ /* 0x040fec0000001804 */
[C---:B------:R-:W-:Y:S01]  /*168e0*/  HMMA.16816.F32 R8, R136.reuse, R146, R8 ;  /* 0x000000928808723c */ /* 0x040fe20000001808 */
[----:B------:R-:W2:Y:S05]  /*168f0*/  LDSM.16.MT88.4 R144, [R190+0x13000] ;  /* 0x01300000be90783b */ /* 0x000eaa0000004200 */
[C---:B------:R-:W-:Y:S06]  /*16900*/  HMMA.16816.F32 R12, R136.reuse, R140, R12 ;  /* 0x0000008c880c723c */ /* 0x040fec000000180c */
[C---:B------:R-:W-:Y:S01]  /*16910*/  HMMA.16816.F32 R16, R136.reuse, R142, R16 ;  /* 0x0000008e8810723c */ /* 0x040fe20000001810 */
[----:B------:R-:W2:Y:S05]  /*16920*/  LDSM.16.MT88.4 R140, [R191+0x13000] ;  /* 0x01300000bf8c783b */ /* 0x000eaa0000004200 */
[C---:B------:R-:W-:Y:S06]  /*16930*/  HMMA.16816.F32 R20, R136.reuse, R148, R20 ;  /* 0x000000948814723c */ /* 0x040fec0000001814 */
        /* <DEDUP_REMOVED lines=8> */
[C---:B------:R-:W-:Y:S06]  /*169c0*/  HMMA.16816.F32 R44, R136.reuse, R140, R44 ;  /* 0x0000008c882c723c */ /* 0x040fec000000182c */
[C---:B------:R-:W-:Y:S06]  /*169d0*/  HMMA.16816.F32 R48, R136.reuse, R142, R48 ;  /* 0x0000008e8830723c */ /* 0x040fec0000001830 */
[C---:B------:R-:W-:Y:S06]  /*169e0*/  HMMA.16816.F32 R52, R136.reuse, R148, R52 ;  /* 0x000000948834723c */ /* 0x040fec0000001834 */
[C---:B------:R-:W-:Y:S05]  /*169f0*/  HMMA.16816.F32 R56, R136.reuse, R150, R56 ;  /* 0x000000968838723c */ /* 0x040fea0000001838 */
[----:B------:R-:W-:Y:S01]  /*16a00*/  LOP3.LUT R148, R158, 0xff, RZ, 0xc0, !PT ;  /* 0x000000ff9e947812 */ /* 0x000fe200078ec0ff */
[C---:B-1----:R-:W-:Y:S06]  /*16a10*/  HMMA.16816.F32 R60, R136.reuse, R152, R60 ;  /* 0x00000098883c723c */ /* 0x042fec000000183c */
[C---:B------:R-:W-:Y:S05]  /*16a20*/  HMMA.16816.F32 R64, R136.reuse, R154, R64 ;  /* 0x0000009a8840723c */ /* 0x040fea0000001840 */
[----:B------:R-:W-:Y:S01]  /*16a30*/  SHF.R.U32.HI R152, RZ, 0x8, R161 ;  /* 0x00000008ff987819 */ /* 0x000fe200000116a1 */
[C---:B--2---:R-:W-:Y:S01]  /*16a40*/  HMMA.16816.F32 R68, R136.reuse, R144, R68 ;  /* 0x000000908844723c */ /* 0x044fe20000001844 */
[----:B------:R-:W1:Y:S04]  /*16a50*/  MUFU.EX2 R161, R221 ;  /* 0x000000dd00a17308 */ /* 0x000e680000000800 */
[----:B------:R-:W-:Y:S01]  /*16a60*/  SHF.R.U32.HI R155, RZ, 0x18, R204 ;  /* 0x00000018ff9b7819 */ /* 0x000fe200000116cc */
[C---:B------:R-:W-:Y:S05]  /*16a70*/  HMMA.16816.F32 R72, R136.reuse, R146, R72 ;  /* 0x000000928848723c */ /* 0x040fea0000001848 */
[--C-:B------:R-:W-:Y:S02]  /*16a80*/  SHF.R.U32.HI R144, RZ, 0x18, R158.reuse ;  /* 0x00000018ff907819 */ /* 0x100fe4000001169e */
[----:B------:R-:W-:Y:S02]  /*16a90*/  LOP3.LUT R152, R152, 0xffff, RZ, 0xc0, !PT ;  /* 0x0000ffff98987812 */ /* 0x000fe400078ec0ff */
[----:B------:R-:W-:Y:S02]  /*16aa0*/  ISETP.LE.U32.AND P4, PT, R144, UR5, PT ;  /* 0x0000000590007c0c */ /* 0x000fe4000bf83070 */
[----:B------:R-:W-:Y:S01]  /*16ab0*/  LDSM.16.MT88.4 R144, [R192+0x15000] ;  /* 0x01500000c090783b */ /* 0x000fe20000004200 */
[----:B------:R-:W-:Y:S01]  /*16ac0*/  SHF.R.U32.HI R158, RZ, 0x10, R158 ;  /* 0x00000010ff9e7819 */ /* 0x000fe2000001169e */
[----:B-1----:R-:W-:Y:S01]  /*16ad0*/  FADD.FTZ R215, R161, R165 ;  /* 0x000000a5a1d77221 */ /* 0x002fe20000010000 */
[----:B------:R-:W-:Y:S04]  /*16ae0*/  F2FP.F16.F32.PACK_AB R188, R214, R161 ;  /* 0x000000a1d6bc723e */ /* 0x000fe800000000ff */
[----:B------:R-:W-:Y:S04]  /*16af0*/  PRMT R187, R188, 0x7632, R187 ;  /* 0x00007632bcbb7816 */ /* 0x000fe800000000bb */
[----:B------:R-:W-:Y:S02]  /*16b00*/  @!P4 HADD2 R247, -R185.H0_H0, -RZ.H0_H0 ;  /* 0xa00000ffb9f7c230 */ /* 0x000fe40000000900 */
[----:B---3--:R-:W-:Y:S02]  /*16b10*/  @!P5 HADD2 R174, -R157.H0_H0, -RZ.H0_H0 ;  /* 0xa00000ff9daed230 */ /* 0x008fe40000000900 */
[----:B----4-:R-:W-:Y:S03]  /*16b20*/  @!P1 HADD2 R173, -R2.H0_H0, -RZ.H0_H0 ;  /* 0xa00000ff02ad9230 */ /* 0x010fe60000000900 */
[----:B------:R-:W-:Y:S01]  /*16b30*/  @!P5 STL.S16 [R1+0x18], R174 ;  /* 0x000018ae0100d387 */ /* 0x000fe20000100600 */
[----:B------:R-:W-:Y:S01]  /*16b40*/  PRMT R140, R174, 0x7610, R140 ;  /* 0x00007610ae8c7816 */ /* 0x000fe2000000008c */
[----:B-----5:R-:W-:Y:S02]  /*16b50*/  @!P0 HADD2 R172, -R0.H0_H0, -RZ.H0_H0 ;  /* 0xa00000ff00ac8230 */ /* 0x020fe40000000900 */
[----:B------:R-:W-:Y:S01]  /*16b60*/  @!P1 STL.S16 [R1+0xc], R173 ;  /* 0x00000cad01009387 */ /* 0x000fe20000100600 */
[----:B------:R-:W-:Y:S02]  /*16b70*/  @!P5 PRMT R157, R140, 0x5410, RZ ;  /* 0x000054108c9dd816 */ /* 0x000fe400000000ff */
[----:B------:R-:W-:Y:S01]  /*16b80*/  ISETP.LE.U32.AND P5, PT, R162, UR5, PT ;  /* 0x00000005a2007c0c */ /* 0x000fe2000bfa3070 */
[----:B------:R-:W1:Y:S01]  /*16b90*/  LDSM.16.MT88.4 R140, [R191+0x15000] ;  /* 0x01500000bf8c783b */ /* 0x000e620000004200 */
[----:B------:R-:W-:Y:S02]  /*16ba0*/  PRMT R149, R173, 0x7610, R149 ;  /* 0x00007610ad957816 */ /* 0x000fe40000000095 */
[----:B------:R-:W-:Y:S02]  /*16bb0*/  PRMT R153, R172, 0x7610, R153 ;  /* 0x00007610ac997816 */ /* 0x000fe40000000099 */
[----:B------:R-:W-:Y:S02]  /*16bc0*/  @!P1 PRMT R2, R149, 0x5410, RZ ;  /* 0x0000541095029816 */ /* 0x000fe400000000ff */
[----:B------:R-:W-:Y:S01]  /*16bd0*/  ISETP.LE.U32.AND P1, PT, R148, UR5, PT ;  /* 0x0000000594007c0c */ /* 0x000fe2000bf23070 */
[----:B------:R2:W3:Y:S01]  /*16be0*/  LDL.S16 R162, [R1+0x4] ;  /* 0x0000040001a27983 */ /* 0x0004e20000100600 */
[----:B------:R-:W-:Y:S02]  /*16bf0*/  @!P0 PRMT R0, R153, 0x5410, RZ ;  /* 0x0000541099008816 */ /* 0x000fe400000000ff */
[----:B------:R-:W-:Y:S01]  /*16c00*/  LOP3.LUT R153, R204, 0xff, RZ, 0xc0, !PT ;  /* 0x000000ffcc997812 */ /* 0x000fe200078ec0ff */
[----:B------:R-:W-:Y:S01]  /*16c10*/  @!P0 STL.S16 [R1+0x8], R172 ;  /* 0x000008ac01008387 */ /* 0x000fe20000100600 */
[----:B------:R-:W-:Y:S02]  /*16c20*/  ISETP.LE.U32.AND P0, PT, R152, UR5, PT ;  /* 0x0000000598007c0c */ /* 0x000fe4000bf03070 */
[----:B------:R-:W-:Y:S01]  /*16c30*/  LOP3.LUT R152, R205, UR27, R170, 0x96, !PT ;  /* 0x0000001bcd987c12 */ /* 0x000fe2000f8e96aa */
[----:B------:R2:W4:Y:S01]  /*16c40*/  LDL.S16 R166, [R1] ;  /* 0x0000000001a67983 */ /* 0x0005220000100600 */
[----:B------:R-:W-:Y:S02]  /*16c50*/  ISETP.LE.U32.AND P3, PT, R153, UR5, PT ;  /* 0x0000000599007c0c */ /* 0x000fe4000bf63070 */
[----:B------:R-:W-:Y:S01]  /*16c60*/  LOP3.LUT R163, R152, 0xff, RZ, 0xc0, !PT ;  /* 0x000000ff98a37812 */ /* 0x000fe200078ec0ff */
[----:B------:R-:W5:Y:S01]  /*16c70*/  LDSM.16.MT88.4 R148, [R193+0x15000] ;  /* 0x01500000c194783b */ /* 0x000f620000004200 */
[----:B------:R-:W-:Y:S01]  /*16c80*/  @!P1 HADD2 R252, -R188.H0_H0, -RZ.H0_H0 ;  /* 0xa00000ffbcfc9230 */ /* 0x000fe20000000900 */
[C---:B------:R-:W-:Y:S04]  /*16c90*/  LOP3.LUT R153, R204.reuse, 0xffff, RZ, 0xc0, !PT ;  /* 0x0000ffffcc997812 */ /* 0x040fe800078ec0ff */
[----:B------:R-:W-:Y:S01]  /*16ca0*/  SHF.R.U32.HI R153, RZ, 0x8, R153 ;  /* 0x00000008ff997819 */ /* 0x000fe20000011699 */
[----:B------:R-:W-:Y:S01]  /*16cb0*/  @!P0 HADD2 R249, -R187.H0_H0, -RZ.H0_H0 ;  /* 0xa00000ffbbf98230 */ /* 0x000fe20000000900 */
[----:B------:R-:W-:Y:S08]  /*16cc0*/  LDSM.16.MT88.4 R172, [R192+0x11800] ;  /* 0x01180000c0ac783b */ /* 0x000ff00000004200 */
[----:B------:R-:W-:Y:S01]  /*16cd0*/  STG.E.U16 desc[UR32][R206.64+0x42], R157 ;  /* 0x0000429dce007986 */ /* 0x000fe2000c101520 */
[C---:B-1----:R-:W-:Y:S03]  /*16ce0*/  HMMA.16816.F32 R76, R136.reuse, R140, R76 ;  /* 0x0000008c884c723c */ /* 0x042fe6000000184c */
[----:B------:R-:W-:Y:S04]  /*16cf0*/  STG.E.U16 desc[UR32][R208.64+0x40], R2 ;  /* 0x00004002d0007986 */ /* 0x000fe8000c101520 */
[----:B------:R-:W-:Y:S01]  /*16d00*/  STG.E.U16 desc[UR32][R208.64+0x42], R0 ;  /* 0x00004200d0007986 */ /* 0x000fe2000c101520 */
[C---:B------:R-:W-:Y:S03]  /*16d10*/  HMMA.16816.F32 R80, R136.reuse, R142, R80 ;  /* 0x0000008e8850723c */ /* 0x040fe60000001850 */
[----:B------:R-:W-:Y:S01]  /*16d20*/  STG.E.U16 desc[UR32][R206.64+0x50], R134 ;  /* 0x00005086ce007986 */ /* 0x000fe2000c101520 */
[--C-:B------:R-:W-:Y:S02]  /*16d30*/  SHF.R.U32.HI R140, RZ, 0x10, R204.reuse ;  /* 0x00000010ff8c7819 */ /* 0x100fe400000116cc */
[----:B------:R-:W-:Y:S01]  /*16d40*/  LOP3.LUT R141, R204, 0xff, RZ, 0xc0, !PT ;  /* 0x000000ffcc8d7812 */ /* 0x000fe200078ec0ff */
[----:B------:R-:W-:Y:S01]  /*16d50*/  STG.E.U16 desc[UR32][R206.64+0x52], R156 ;  /* 0x0000529cce007986 */ /* 0x000fe2000c101520 */
[----:B------:R-:W-:Y:S03]  /*16d60*/  LOP3.LUT R154, R140, 0xff, RZ, 0xc0, !PT ;  /* 0x000000ff8c9a7812 */ /* 0x000fe600078ec0ff */
[----:B------:R-:W-:Y:S01]  /*16d70*/  PRMT R170, R141, 0x5410, R153 ;  /* 0x000054108daa7816 */ /* 0x000fe20000000099 */
[C---:B-----5:R-:W-:Y:S01]  /*16d80*/  HMMA.16816.F32 R84, R136.reuse, R148, R84 ;  /* 0x000000948854723c */ /* 0x060fe20000001854 */
[----:B------:R-:W1:Y:S02]  /*16d90*/  LDSM.16.MT88.4 R140, [R190+0x17000] ;  /* 0x01700000be8c783b */ /* 0x000e640000004200 */
[----:B------:R-:W-:Y:S02]  /*16da0*/  SHF.R.U32.HI R153, RZ, 0x10, R204 ;  /* 0x00000010ff997819 */ /* 0x000fe400000116cc */
[----:B------:R-:W-:Y:S01]  /*16db0*/  PRMT R171, R154, 0x5410, R155 ;  /* 0x000054109aab7816 */ /* 0x000fe2000000009b */
[C---:B------:R-:W-:Y:S05]  /*16dc0*/  HMMA.16816.F32 R88, R136.reuse, R150, R88 ;  /* 0x000000968858723c */ /* 0x040fea0000001858 */
[----:B------:R-:W-:Y:S01]  /*16dd0*/  LOP3.LUT R164, R153, 0xff, RZ, 0xc0, !PT ;  /* 0x000000ff99a47812 */ /* 0x000fe200078ec0ff */
[C---:B------:R-:W-:Y:S05]  /*16de0*/  HMMA.16816.F32 R92, R136.reuse, R144, R92 ;  /* 0x00000090885c723c */ /* 0x040fea000000185c */
[----:B------:R-:W-:Y:S01]  /*16df0*/  LOP3.LUT R148, R152, 0xffff, RZ, 0xc0, !PT ;  /* 0x0000ffff98947812 */ /* 0x000fe200078ec0ff */
[C---:B------:R-:W-:Y:S05]  /*16e00*/  HMMA.16816.F32 R96, R136.reuse, R146, R96 ;  /* 0x000000928860723c */ /* 0x040fea0000001860 */
[----:B------:R-:W-:Y:S02]  /*16e10*/  SHF.R.U32.HI R149, RZ, 0x10, R152 ;  /* 0x00000010ff957819 */ /* 0x000fe40000011698 */
[----:B------:R-:W-:Y:S04]  /*16e20*/  SHF.R.U32.HI R148, RZ, 0x8, R148 ;  /* 0x00000008ff947819 */ /* 0x000fe80000011694 */
[----:B------:R-:W-:Y:S02]  /*16e30*/  LOP3.LUT R149, R149, 0xff, RZ, 0xc0, !PT ;  /* 0x000000ff95957812 */ /* 0x000fe400078ec0ff */
[----:B------:R-:W-:Y:S02]  /*16e40*/  LOP3.LUT R144, R158, 0xff, RZ, 0xc0, !PT ;  /* 0x000000ff9e907812 */ /* 0x000fe400078ec0ff */
[----:B------:R-:W-:Y:S02]  /*16e50*/  PRMT R163, R163, 0x5410, R148 ;  /* 0x00005410a3a37816 */ /* 0x000fe40000000094 */
[--C-:B------:R-:W-:Y:S02]  /*16e60*/  HSET2.LE.AND R170, R170, R169.reuse, PT ;  /* 0x000000a9aaaa7233 */ /* 0x100fe40003803000 */
[--C-:B------:R-:W-:Y:S02]  /*16e70*/  HSET2.LE.AND R171, R171, R169.reuse, PT ;  /* 0x000000a9abab7233 */ /* 0x100fe40003803000 */
[--C-:B------:R-:W-:Y:S01]  /*16e80*/  HSET2.LE.AND R168, R163, R169.reuse, PT ;  /* 0x000000a9a3a87233 */ /* 0x100fe20003803000 */
[C---:B-1----:R-:W-:Y:S03]  /*16e90*/  HMMA.16816.F32 R100, R136.reuse, R140, R100 ;  /* 0x0000008c8864723c */ /* 0x042fe60000001864 */
[----:B------:R-:W-:Y:S02]  /*16ea0*/  PRMT R134, R186, 0x5410, R185 ;  /* 0x00005410ba867816 */ /* 0x000fe400000000b9 */
[----:B------:R-:W-:Y:S01]  /*16eb0*/  @!P4 PRMT R185, R247, 0x5410, RZ ;  /* 0x00005410f7b9c816 */ /* 0x000fe200000000ff */
[C---:B------:R-:W-:Y:S05]  /*16ec0*/  HMMA.16816.F32 R104, R136.reuse, R142, R104 ;  /* 0x0000008e8868723c */ /* 0x040fea0000001868 */
[----:B------:R-:W-:Y:S02]  /*16ed0*/  F2FP.F16.F32.PACK_AB R2, R210, R211 ;  /* 0x000000d3d202723e */ /* 0x000fe400000000ff */
[----:B------:R-:W-:Y:S04]  /*16ee0*/  PRMT R140, R188, 0x5410, R187 ;  /* 0x00005410bc8c7816 */ /* 0x000fe800000000bb */
[----:B------:R-:W-:Y:S02]  /*16ef0*/  PRMT R0, R2, 0x7610, R0 ;  /* 0x0000761002007816 */ /* 0x000fe40000000000 */
[----:B------:R-:W-:Y:S02]  /*16f00*/  @!P1 PRMT R188, R252, 0x5410, RZ ;  /* 0x00005410fcbc9816 */ /* 0x000fe400000000ff */
[----:B------:R-:W-:Y:S01]  /*16f10*/  LOP3.LUT R168, R168, R140, RZ, 0xc0, !PT ;  /* 0x0000008ca8a87212 */ /* 0x000fe200078ec0ff */
[----:B------:R-:W-:Y:S01]  /*16f20*/  @!P3 HADD2 R246, -R0.H0_H0, -RZ.H0_H0 ;  /* 0xa00000ff00f6b230 */ /* 0x000fe20000000900 */
[----:B------:R-:W-:Y:S02]  /*16f30*/  @!P0 PRMT R187, R249, 0x5410, RZ ;  /* 0x00005410f9bb8816 */ /* 0x000fe400000000ff */
[----:B------:R-:W-:Y:S01]  /*16f40*/  PRMT R2, R2, 0x7632, R2 ;  /* 0x0000763202027816 */ /* 0x000fe20000000002 */
[----:B---3--:R-:W-:Y:S05]  /*16f50*/  @!P2 HADD2 R162, -R135.H0_H0, -RZ.H0_H0 ;  /* 0xa00000ff87a2a230 */ /* 0x008fea0000000900 */
[----:B------:R1:W-:Y:S01]  /*16f60*/  @!P2 STL.S16 [R1+0x4], R162 ;  /* 0x000004a20100a387 */ /* 0x0003e20000100600 */
[----:B------:R-:W-:Y:S01]  /*16f70*/  PRMT R167, R162, 0x7610, R167 ;  /* 0x00007610a2a77816 */ /* 0x000fe200000000a7 */
[----:B----4-:R-:W-:Y:S03]  /*16f80*/  @!P5 HADD2 R166, -R196.H0_H0, -RZ.H0_H0 ;  /* 0xa00000ffc4a6d230 */ /* 0x010fe60000000900 */
[----:B------:R-:W-:Y:S02]  /*16f90*/  @!P2 PRMT R135, R167, 0x5410, RZ ;  /* 0x00005410a787a816 */ /* 0x000fe400000000ff */
[----:B------:R-:W-:Y:S01]  /*16fa0*/  ISETP.LE.U32.AND P2, PT, R164, UR5, PT ;  /* 0x00000005a4007c0c */ /* 0x000fe2000bf43070 */
[----:B------:R-:W-:Y:S01]  /*16fb0*/  @!P5 STL.S16 [R1], R166 ;  /* 0x000000a60100d387 */ /* 0x000fe20000100600 */
[----:B------:R-:W-:Y:S03]  /*16fc0*/  PRMT R164, R166, 0x7610, R164 ;  /* 0x00007610a6a47816 */ /* 0x000fe600000000a4 */
[----:B------:R-:W-:Y:S01]  /*16fd0*/  STG.E.U16 desc[UR32][R208.64+0x50], R135 ;  /* 0x00005087d0007986 */ /* 0x000fe2000c101520 */
[----:B------:R-:W-:Y:S02]  /*16fe0*/  @!P5 PRMT R196, R164, 0x5410, RZ ;  /* 0x00005410a4c4d816 */ /* 0x000fe400000000ff */
[----:B------:R-:W-:Y:S02]  /*16ff0*/  ISETP.LE.U32.AND P5, PT, R144, UR5, PT ;  /* 0x0000000590007c0c */ /* 0x000fe4000bfa3070 */
[----:B------:R-:W-:Y:S01]  /*17000*/  LOP3.LUT R144, R204, 0xffff, RZ, 0xc0, !PT ;  /* 0x0000ffffcc907812 */ /* 0x000fe200078ec0ff */
[----:B------:R-:W-:Y:S01]  /*17010*/  STG.E.U16 desc[UR32][R208.64+0x52], R196 ;  /* 0x000052c4d0007986 */ /* 0x000fe2000c101520 */
[----:B------:R-:W3:Y:S01]  /*17020*/  MUFU.EX2 R205, R230 ;  /* 0x000000e600cd7308 */ /* 0x000ee20000000800 */
[----:B------:R-:W-:Y:S02]  /*17030*/  SHF.R.U32.HI R204, RZ, 0x18, R204 ;  /* 0x00000018ffcc7819 */ /* 0x000fe400000116cc */
[----:B------:R-:W-:Y:S01]  /*17040*/  SHF.R.U32.HI R144, RZ, 0x8, R144 ;  /* 0x00000008ff907819 */ /* 0x000fe20000011690 */
[----:B------:R-:W-:Y:S01]  /*17050*/  STG.E.U16 desc[UR32][R206.64+0x60], R188 ;  /* 0x000060bcce007986 */ /* 0x000fe2000c101520 */
[----:B------:R-:W-:Y:S02]  /*17060*/  ISETP.LE.U32.AND P0, PT, R204, UR5, PT ;  /* 0x00000005cc007c0c */ /* 0x000fe4000bf03070 */
[----:B-1----:R-:W-:Y:S01]  /*17070*/  SHF.R.U32.HI R162, RZ, 0x18, R152 ;  /* 0x00000018ffa27819 */ /* 0x002fe20000011698 */
[----:B------:R-:W-:Y:S01]  /*17080*/  STG.E.U16 desc[UR32][R206.64+0x62], R187 ;  /* 0x000062bbce007986 */ /* 0x000fe2000c101520 */
[----:B------:R-:W-:Y:S01]  /*17090*/  LOP3.LUT R141, R144, 0xffff, RZ, 0xc0, !PT ;  /* 0x0000ffff908d7812 */ /* 0x000fe200078ec0ff */
[----:B------:R-:W-:Y:S01]  /*170a0*/  @!P5 HADD2 R248, -R186.H0_H0, -RZ.H0_H0 ;  /* 0xa00000ffbaf8d230 */ /* 0x000fe20000000900 */
[----:B------:R-:W-:Y:S01]  /*170b0*/  PRMT R162, R149, 0x5410, R162 ;  /* 0x0000541095a27816 */ /* 0x000fe200000000a2 */
[----:B------:R-:W1:Y:S01]  /*170c0*/  LDSM.16.MT88.4 R152, [R191+0x17000] ;  /* 0x01700000bf98783b */ /* 0x000e620000004200 */
[----:B------:R-:W-:Y:S02]  /*170d0*/  ISETP.LE.U32.AND P1, PT, R141, UR5, PT ;  /* 0x000000058d007c0c */ /* 0x000fe4000bf23070 */
[----:B------:R-:W-:Y:S02]  /*170e0*/  @!P5 PRMT R186, R248, 0x5410, RZ ;  /* 0x00005410f8bad816 */ /* 0x000fe400000000ff */
[----:B------:R-:W-:Y:S02]  /*170f0*/  HSET2.LE.AND R169, R162, R169, PT ;  /* 0x000000a9a2a97233 */ /* 0x000fe40003803000 */
[----:B---3--:R-:W-:Y:S01]  /*17100*/  F2FP.F16.F32.PACK_AB R184, R203, R205 ;  /* 0x000000cdcbb8723e */ /* 0x008fe200000000ff */
[----:B------:R-:W3:Y:S02]  /*17110*/  LDSM.16.MT88.4 R148, [R193+0x17000] ;  /* 0x01700000c194783b */ /* 0x000ee40000004200 */
[----:B------:R-:W-:Y:S02]  /*17120*/  LOP3.LUT R169, R169, R134, RZ, 0xc0, !PT ;  /* 0x00000086a9a97212 */ /* 0x000fe400078ec0ff */
[----:B------:R-:W-:Y:S01]  /*17130*/  PRMT R134, R0, 0x5410, R2 ;  /* 0x0000541000867816 */ /* 0x000fe20000000002 */
[----:B------:R-:W-:Y:S01]  /*17140*/  @!P2 HADD2 R244, -R184.H0_H0, -RZ.H0_H0 ;  /* 0xa00000ffb8f4a230 */ /* 0x000fe20000000900 */
[----:B------:R-:W-:Y:S01]  /*17150*/  @!P3 PRMT R0, R246, 0x5410, RZ ;  /* 0x00005410f600b816 */ /* 0x000fe200000000ff */
[----:B------:R-:W-:Y:S01]  /*17160*/  @!P1 HADD2 R245, -R2.H0_H0, -RZ.H0_H0 ;  /* 0xa00000ff02f59230 */ /* 0x000fe20000000900 */
[----:B------:R-:W4:Y:S01]  /*17170*/  LDSM.16.MT88.4 R144, [R192+0x17000] ;  /* 0x01700000c090783b */ /* 0x000f220000004200 */
[----:B------:R-:W-:Y:S02]  /*17180*/  PRMT R133, R184, 0x7632, R133 ;  /* 0x00007632b8857816 */ /* 0x000fe40000000085 */
[----:B------:R-:W-:Y:S02]  /*17190*/  LOP3.LUT R170, R170, R134, RZ, 0xc0, !PT ;  /* 0x00000086aaaa7212 */ /* 0x000fe400078ec0ff */
[----:B------:R-:W-:Y:S01]  /*171a0*/  @!P1 PRMT R2, R245, 0x5410, RZ ;  /* 0x00005410f5029816 */ /* 0x000fe200000000ff */
[----:B------:R-:W-:Y:S01]  /*171b0*/  @!P0 HADD2 R239, -R133.H0_H0, -RZ.H0_H0 ;  /* 0xa00000ff85ef8230 */ /* 0x000fe20000000900 */
[----:B------:R-:W-:Y:S01]  /*171c0*/  PRMT R134, R184, 0x5410, R133 ;  /* 0x00005410b8867816 */ /* 0x000fe20000000085 */
[----:B------:R-:W5:Y:S01]  /*171d0*/  LDSM.16.MT88.4 R160, [R190+0x11800] ;  /* 0x01180000bea0783b */ /* 0x000f620000004200 */
[----:B------:R-:W-:Y:S02]  /*171e0*/  @!P2 PRMT R184, R244, 0x5410, RZ ;  /* 0x00005410f4b8a816 */ /* 0x000fe400000000ff */
[----:B------:R-:W-:Y:S02]  /*171f0*/  @!P0 PRMT R133, R239, 0x5410, RZ ;  /* 0x00005410ef858816 */ /* 0x000fe400000000ff */
[----:B------:R-:W-:Y:S02]  /*17200*/  LOP3.LUT R171, R171, R134, RZ, 0xc0, !PT ;  /* 0x00000086abab7212 */ /* 0x000fe400078ec0ff */
[----:B------:R-:W-:Y:S01]  /*17210*/  ISETP.LT.AND P1, PT, RZ, UR15, PT ;  /* 0x0000000fff007c0c */ /* 0x000fe2000bf21270 */
[----:B------:R-:W-:Y:S01]  /*17220*/  LDSM.16.MT88.4 R140, [R193+0x11800] ;  /* 0x01180000c18c783b */ /* 0x000fe20000004200 */
[C---:B-1----:R-:W-:Y:S07]  /*17230*/  HMMA.16816.F32 R108, R136.reuse, R152, R108 ;  /* 0x00000098886c723c */ /* 0x042fee000000186c */
[----:B------:R-:W-:Y:S04]  /*17240*/  STG.E.U16 desc[UR32][R208.64+0x60], R186 ;  /* 0x000060bad0007986 */ /* 0x000fe8000c101520 */
[----:B------:R-:W-:Y:S01]  /*17250*/  STG.E.U16 desc[UR32][R208.64+0x62], R185 ;  /* 0x000062b9d0007986 */ /* 0x000fe2000c101520 */
[C---:B------:R-:W-:Y:S03]  /*17260*/  HMMA.16816.F32 R112, R136.reuse, R154, R112 ;  /* 0x0000009a8870723c */ /* 0x040fe60000001870 */
[----:B------:R-:W1:Y:S03]  /*17270*/  LDSM.16.MT88.4 R152, [R191+0x11800] ;  /* 0x01180000bf98783b */ /* 0x000e660000004200 */
[C---:B---3--:R-:W-:Y:S05]  /*17280*/  HMMA.16816.F32 R116, R136.reuse, R148, R116 ;  /* 0x000000948874723c */ /* 0x048fea0000001874 */
[----:B------:R3:W-:Y:S01]  /*17290*/  STG.E.U16 desc[UR32][R206.64+0x70], R0 ;  /* 0x00007000ce007986 */ /* 0x0007e2000c101520 */
[C---:B------:R-:W-:Y:S03]  /*172a0*/  HMMA.16816.F32 R120, R136.reuse, R150, R120 ;  /* 0x000000968878723c */ /* 0x040fe60000001878 */
[----:B------:R2:W-:Y:S03]  /*172b0*/  STG.E.U16 desc[UR32][R206.64+0x72], R2 ;  /* 0x00007202ce007986 */ /* 0x0005e6000c101520 */
[C---:B----4-:R-:W-:Y:S01]  /*172c0*/  HMMA.16816.F32 R124, R136.reuse, R144, R124 ;  /* 0x00000090887c723c */ /* 0x050fe2000000187c */
[----:B------:R4:W-:Y:S04]  /*172d0*/  STG.E.U16 desc[UR32][R208.64+0x72], R133 ;  /* 0x00007285d0007986 */ /* 0x0009e8000c101520 */
[----:B------:R-:W-:Y:S01]  /*172e0*/  STG.E.U16 desc[UR32][R208.64+0x70], R184 ;  /* 0x000070b8d0007986 */ /* 0x000fe2000c101520 */
[----:B------:R-:W-:Y:S06]  /*172f0*/  HMMA.16816.F32 R128, R136, R146, R128 ;  /* 0x000000928880723c */ /* 0x000fec0000001880 */
[C---:B-----5:R-:W-:Y:S01]  /*17300*/  HMMA.16816.F32 R164, R168.reuse, R160, R4 ;  /* 0x000000a0a8a4723c */ /* 0x060fe20000001804 */
[----:B------:R-:W5:Y:S05]  /*17310*/  LDSM.16.MT88.4 R4, [R193+0x13800] ;  /* 0x01380000c104783b */ /* 0x000f6a0000004200 */
[C---:B------:R-:W-:Y:S03]  /*17320*/  HMMA.16816.F32 R160, R168.reuse, R162, R8 ;  /* 0x000000a2a8a0723c */ /* 0x040fe60000001808 */
[----:B------:R-:W5:Y:S02]  /*17330*/  LDSM.16.MT88.4 R8, [R192+0x13800] ;  /* 0x01380000c008783b */ /* 0x000f640000004200 */
[----:B---3--:R-:W-:Y:S01]  /*17340*/  FADD.FTZ R0, R213, R216 ;  /* 0x000000d8d5007221 */ /* 0x008fe20000010000 */
[----:B--2---:R-:W-:Y:S01]  /*17350*/  FADD.FTZ R2, R214, R215 ;  /* 0x000000d7d6027221 */ /* 0x004fe20000010000 */
[C---:B-1----:R-:W-:Y:S04]  /*17360*/  HMMA.16816.F32 R156, R168.reuse, R152, R12 ;  /* 0x00000098a89c723c */ /* 0x042fe8000000180c */
[----:B------:R-:W1:Y:S01]  /*17370*/  LDSM.16.MT88.4 R12, [R190+0x15800] ;  /* 0x01580000be0c783b */ /* 0x000e620000004200 */
[----:B----4-:R-:W-:Y:S01]  /*17380*/  IMAD.MOV.U32 R133, RZ, RZ, R3 ;  /* 0x000000ffff857224 */ /* 0x010fe200078e0003 */
[C---:B------:R-:W-:Y:S05]  /*17390*/  HMMA.16816.F32 R152, R168.reuse, R154, R16 ;  /* 0x0000009aa898723c */ /* 0x040fea0000001810 */
[----:B------:R-:W-:Y:S01]  /*173a0*/  FADD.FTZ R0, R212, R0 ;  /* 0x00000000d4007221 */ /* 0x000fe20000010000 */
[C---:B------:R-:W-:Y:S01]  /*173b0*/  HMMA.16816.F32 R148, R168.reuse, R140, R20 ;  /* 0x0000008ca894723c */ /* 0x040fe20000001814 */
[----:B------:R-:W2:Y:S04]  /*173c0*/  LDSM.16.MT88.4 R16, [R191+0x15800] ;  /* 0x01580000bf10783b */ /* 0x000ea80000004200 */
[----:B------:R-:W-:Y:S01]  /*173d0*/  FADD.FTZ R0, R205, R0 ;  /* 0x00000000cd007221 */ /* 0x000fe20000010000 */
[C---:B------:R-:W-:Y:S03]  /*173e0*/  HMMA.16816.F32 R144, R168.reuse, R142, R24 ;  /* 0x0000008ea890723c */ /* 0x040fe60000001818 */
[----:B------:R-:W3:Y:S02]  /*173f0*/  LDSM.16.MT88.4 R20, [R193+0x15800] ;  /* 0x01580000c114783b */ /* 0x000ee40000004200 */
[----:B------:R-:W-:Y:S01]  /*17400*/  FADD.FTZ R2, R211, R2 ;  /* 0x00000002d3027221 */ /* 0x000fe20000010000 */
[C---:B------:R-:W-:Y:S05]  /*17410*/  HMMA.16816.F32 R140, R168.reuse, R172, R28 ;  /* 0x000000aca88c723c */ /* 0x040fea000000181c */
[----:B------:R-:W4:Y:S01]  /*17420*/  LDSM.16.MT88.4 R24, [R192+0x15800] ;  /* 0x01580000c018783b */ /* 0x000f220000004200 */
[C---:B------:R-:W-:Y:S05]  /*17430*/  HMMA.16816.F32 R136, R168.reuse, R174, R32 ;  /* 0x000000aea888723c */ /* 0x040fea0000001820 */
[----:B------:R-:W-:Y:S01]  /*17440*/  IADD3 R206, P0, R206, -0x80, RZ ;  /* 0xffffff80cece7810 */ /* 0x000fe20007f1e0ff */
[C---:B------:R-:W-:Y:S01]  /*17450*/  HMMA.16816.F32 R36, R168.reuse, R176, R36 ;  /* 0x000000b0a824723c */ /* 0x040fe20000001824 */
[----:B------:R-:W4:Y:S04]  /*17460*/  LDSM.16.MT88.4 R28, [R190+0x17800] ;  /* 0x01780000be1c783b */ /* 0x000f280000004200 */
[----:B------:R-:W-:Y:S01]  /*17470*/  FADD.FTZ R238, R203, R0 ;  /* 0x00000000cbee7221 */ /* 0x000fe20000010000 */
[C---:B------:R-:W-:Y:S05]  /*17480*/  HMMA.16816.F32 R40, R168.reuse, R178, R40 ;  /* 0x000000b2a828723c */ /* 0x040fea0000001828 */
[----:B------:R-:W-:Y:S01]  /*17490*/  IADD3.X R207, R207, -0x1, RZ, P0, !PT ;  /* 0xffffffffcfcf7810 */ /* 0x000fe200007fe4ff */
[C---:B------:R-:W-:Y:S05]  /*174a0*/  HMMA.16816.F32 R44, R168.reuse, R180, R44 ;  /* 0x000000b4a82c723c */ /* 0x040fea000000182c */
[----:B------:R-:W-:Y:S01]  /*174b0*/  FADD.FTZ R204, R210, R2 ;  /* 0x00000002d2cc7221 */ /* 0x000fe20000010000 */
[C---:B------:R-:W-:Y:S05]  /*174c0*/  HMMA.16816.F32 R48, R168.reuse, R182, R48 ;  /* 0x000000b6a830723c */ /* 0x040fea0000001830 */
[----:B------:R-:W-:Y:S01]  /*174d0*/  IMAD.MOV.U32 R0, RZ, RZ, R132 ;  /* 0x000000ffff007224 */ /* 0x000fe200078e0084 */
[C---:B-----5:R-:W-:Y:S06]  /*174e0*/  HMMA.16816.F32 R52, R168.reuse, R4, R52 ;  /* 0x00000004a834723c */ /* 0x060fec0000001834 */
        /* <DEDUP_REMOVED lines=25> */
.L_x_712:
        /* <DEDUP_REMOVED lines=8> */
[----:B------:R-:W1:Y:S01]  /*17700*/  SHFL.BFLY PT, R4, R204, 0x1, 0x1f ;  /* 0x0c201f00cc047f89 */ /* 0x000e6200000e0000 */
[----:B------:R-:W-:-:S03]  /*17710*/  MOV R2, 0x3f800000 ;  /* 0x3f80000000027802 */ /* 0x000fc60000000f00 */
[----:B------:R-:W2:Y:S01]  /*17720*/  SHFL.BFLY PT, R0, R238, 0x1, 0x1f ;  /* 0x0c201f00ee007f89 */ /* 0x000ea200000e0000 */
[----:B---3--:R-:W-:-:S04]  /*17730*/  SHF.R.S32.HI R168, RZ, 0x1f, R135 ;  /* 0x0000001fffa87819 */ /* 0x008fc80000011487 */
[CC--:B------:R-:W-:Y:S02]  /*17740*/  LEA.HI R6, R168.reuse, R135.reuse, RZ, 0x2 ;  /* 0x00000087a8067211 */ /* 0x0c0fe400078f10ff */
[----:B------:R-:W-:Y:S02]  /*17750*/  LEA.HI R134, R168, R135, RZ, 0x5 ;  /* 0x00000087a8867211 */ /* 0x000fe400078f28ff */
[----:B------:R-:W-:Y:S02]  /*17760*/  SHF.R.S32.HI R5, RZ, 0x1f, R6 ;  /* 0x0000001fff057819 */ /* 0x000fe40000011406 */
[----:B------:R-:W-:Y:S01]  /*17770*/  SHF.R.S32.HI R7, RZ, 0x5, R134 ;  /* 0x00000005ff077819 */ /* 0x000fe20000011486 */
[----:B-1----:R-:W-:Y:S01]  /*17780*/  FADD.FTZ R204, R204, R4 ;  /* 0x00000004cccc7221 */ /* 0x002fe20000010000 */
[----:B------:R-:W-:Y:S01]  /*17790*/  MOV R4, 0x3f800000 ;  /* 0x3f80000000047802 */ /* 0x000fe20000000f00 */
[----:B--2---:R-:W-:-:S03]  /*177a0*/  FADD.FTZ R238, R238, R0 ;  /* 0x00000000eeee7221 */ /* 0x004fc60000010000 */
[----:B------:R-:W-:Y:S02]  /*177b0*/  FSETP.NE.FTZ.AND P3, PT, R204, RZ, PT ;  /* 0x000000ffcc00720b */ /* 0x000fe40003f75000 */
[----:B------:R-:W-:Y:S02]  /*177c0*/  SHF.R.S32.HI R0, RZ, 0x2, R6 ;  /* 0x00000002ff007819 */ /* 0x000fe40000011406 */
[----:B------:R-:W-:Y:S02]  /*177d0*/  FSETP.NE.FTZ.AND P0, PT, R238, RZ, PT ;  /* 0x000000ffee00720b */ /* 0x000fe40003f15000 */
[----:B------:R-:W-:Y:S02]  /*177e0*/  LOP3.LUT R6, R6, 0x3ffffffc, RZ, 0xc0, !PT ;  /* 0x3ffffffc06067812 */ /* 0x000fe400078ec0ff */
[----:B------:R-:W-:Y:S02]  /*177f0*/  LEA.HI R5, R5, R0, RZ, 0x3 ;  /* 0x0000000005057211 */ /* 0x000fe400078f18ff */
[----:B------:R-:W-:-:S02]  /*17800*/  IADD3 R6, -R6, R135, RZ ;  /* 0x0000008706067210 */ /* 0x000fc40007ffe1ff */
[----:B------:R-:W-:Y:S01]  /*17810*/  LOP3.LUT R5, R5, 0xfffffff8, RZ, 0xc0, !PT ;  /* 0xfffffff805057812 */ /* 0x000fe200078ec0ff */
[----:B------:R-:W1:Y:S01]  /*17820*/  @P3 MUFU.RCP R2, R204 ;  /* 0x000000cc00023308 */ /* 0x000e620000001000 */
[----:B------:R-:W-:Y:S02]  /*17830*/  LEA R133, R7, R6, 0x9 ;  /* 0x0000000607857211 */ /* 0x000fe400078e48ff */
[----:B------:R-:W-:-:S04]  /*17840*/  IADD3 R6, R0, -R5, RZ ;  /* 0x8000000500067210 */ /* 0x000fc80007ffe0ff */
[----:B------:R-:W-:Y:S01]  /*17850*/  R2P PR, R6, 0x6 ;  /* 0x0000000606007804 */ /* 0x000fe20000000000 */
[----:B------:R-:W2:Y:S01]  /*17860*/  @P0 MUFU.RCP R4, R238 ;  /* 0x000000ee00040308 */ /* 0x000ea20000001000 */
        /* <DEDUP_REMOVED lines=73> */
[----:B------:R-:W-:Y:S01]  /*17d00*/  SHF.L.U32 R0, R6, 0x6, RZ ;  /* 0x0000000606007819 */ /* 0x000fe200000006ff */
        /* <DEDUP_REMOVED lines=65> */
[----:B------:R-:W-:Y:S02]  /*18120*/  F2FP.F16.F32.PACK_AB R5, R5, R164 ;  /* 0x000000a40505723e */ /* 0x000fe400000000ff */
[----:B------:R-:W-:Y:S01]  /*18130*/  LEA R0, R0, UR4, 0x1 ;  /* 0x0000000400007c11 */ /* 0x000fe2000f8e08ff */
[----:B------:R-:W-:Y:S01]  /*18140*/  @UP0 ULDC.64 UR4, c[0x0][0x298] ;  /* 0x0000a60000040ab9 */ /* 0x000fe20000000a00 */
[----:B------:R-:W-:Y:S01]  /*18150*/  F2FP.F16.F32.PACK_AB R24, R24, R10 ;  /* 0x0000000a1818723e */ /* 0x000fe200000000ff */
[----:B------:R-:W-:Y:S01]  /*18160*/  @UP0 UIMAD.WIDE.U32 UR8, UR16, UR4, URZ ;  /* 0x00000004100802a5 */ /* 0x000fe2000f8e003f */
[----:B------:R-:W-:Y:S01]  /*18170*/  SEL R6, R6, 0xffffffe0, !P1 ;  /* 0xffffffe006067807 */ /* 0x000fe20004800000 */
[----:B------:R1:W-:Y:S01]  /*18180*/  STS [R0], R5 ;  /* 0x0000000500007388 */ /* 0x0003e20000000800 */
[----:B------:R-:W-:Y:S01]  /*18190*/  MOV R10, 0x40 ;  /* 0x00000040000a7802 */ /* 0x000fe20000000f00 */
[----:B------:R-:W-:Y:S01]  /*181a0*/  @UP0 UIMAD UR7, UR16, UR5, UR9 ;  /* 0x00000005100702a4 */ /* 0x000fe2000f8e0209 */
[----:B------:R-:W-:-:S02]  /*181b0*/  F2FP.F16.F32.PACK_AB R4, R4, R166 ;  /* 0x000000a60404723e */ /* 0x000fc400000000ff */
[C---:B------:R-:W-:Y:S02]  /*181c0*/  IADD3 R2, R0.reuse, -0x10, RZ ;  /* 0xfffffff000027810 */ /* 0x040fe40007ffe0ff */
        /* <DEDUP_REMOVED lines=12> */
[----:B-1----:R-:W-:Y:S02]  /*18290*/  IADD3 R5, R0, R6, RZ ;  /* 0x0000000600057210 */ /* 0x002fe40007ffe0ff */
[----:B------:R-:W-:Y:S02]  /*182a0*/  F2FP.F16.F32.PACK_AB R15, R15, R150 ;  /* 0x000000960f0f723e */ /* 0x000fe400000000ff */
[----:B------:R-:W-:Y:S01]  /*182b0*/  F2FP.F16.F32.PACK_AB R34, R34, R144 ;  /* 0x000000902222723e */ /* 0x000fe200000000ff */
[----:B------:R1:W-:Y:S01]  /*182c0*/  STS [R5], R8 ;  /* 0x0000000805007388 */ /* 0x0003e20000000800 */
[----:B------:R-:W-:-:S02]  /*182d0*/  F2FP.F16.F32.PACK_AB R33, R33, R146 ;  /* 0x000000922121723e */ /* 0x000fc400000000ff */
[----:B--2---:R-:W-:Y:S01]  /*182e0*/  IADD3 R4, R6, R2, RZ ;  /* 0x0000000206047210 */ /* 0x004fe20007ffe0ff */
[----:B------:R-:W-:Y:S01]  /*182f0*/  STS [R5+0x400], R13 ;  /* 0x0004000d05007388 */ /* 0x000fe20000000800 */
[----:B------:R-:W-:Y:S02]  /*18300*/  PLOP3.LUT P1, PT, PT, PT, UP0, 0x80, 0x0 ;  /* 0x000000000000781c */ /* 0x000fe40003f2f008 */
[----:B------:R-:W-:Y:S01]  /*18310*/  F2FP.F16.F32.PACK_AB R32, R32, R140 ;  /* 0x0000008c2020723e */ /* 0x000fe200000000ff */
[----:B------:R-:W-:Y:S01]  /*18320*/  STS [R4], R12 ;  /* 0x0000000c04007388 */ /* 0x000fe20000000800 */
[----:B------:R-:W-:Y:S02]  /*18330*/  F2FP.F16.F32.PACK_AB R31, R31, R142 ;  /* 0x0000008e1f1f723e */ /* 0x000fe400000000ff */
[----:B---3--:R-:W-:Y:S01]  /*18340*/  IADD3 R7, R5, R10, RZ ;  /* 0x0000000a05077210 */ /* 0x008fe20007ffe0ff */
[----:B------:R-:W-:Y:S01]  /*18350*/  STS [R4+0x400], R11 ;  /* 0x0004000b04007388 */ /* 0x000fe20000000800 */
[----:B------:R-:W-:-:S02]  /*18360*/  F2FP.F16.F32.PACK_AB R30, R30, R136 ;  /* 0x000000881e1e723e */ /* 0x000fc400000000ff */
[----:B----4-:R-:W-:Y:S02]  /*18370*/  IADD3 R9, R0, R10, RZ ;  /* 0x0000000a00097210 */ /* 0x010fe40007ffe0ff */
[----:B------:R-:W-:Y:S02]  /*18380*/  F2FP.F16.F32.PACK_AB R29, R29, R138 ;  /* 0x0000008a1d1d723e */ /* 0x000fe400000000ff */
[----:B------:R-:W-:Y:S01]  /*18390*/  IADD3 R6, R4, R10, RZ ;  /* 0x0000000a04067210 */ /* 0x000fe20007ffe0ff */
[----:B------:R-:W-:Y:S01]  /*183a0*/  STS [R9], R14 ;  /* 0x0000000e09007388 */ /* 0x000fe20000000800 */
[----:B------:R-:W-:Y:S02]  /*183b0*/  F2FP.F16.F32.PACK_AB R28, R28, R35 ;  /* 0x000000231c1c723e */ /* 0x000fe400000000ff */
[----:B------:R-:W-:Y:S01]  /*183c0*/  F2FP.F16.F32.PACK_AB R27, R27, R38 ;  /* 0x000000261b1b723e */ /* 0x000fe200000000ff */
[----:B------:R2:W-:Y:S01]  /*183d0*/  STS [R9+0x400], R15 ;  /* 0x0004000f09007388 */ /* 0x0005e20000000800 */
[----:B-1----:R-:W-:-:S02]  /*183e0*/  IADD3 R8, R10, R2, RZ ;  /* 0x000000020a087210 */ /* 0x002fc40007ffe0ff */
[----:B------:R-:W-:Y:S02]  /*183f0*/  F2FP.F16.F32.PACK_AB R26, R26, R40 ;  /* 0x000000281a1a723e */ /* 0x000fe400000000ff */
        /* <DEDUP_REMOVED lines=19> */
[----:B------:R3:W-:Y:S01]  /*18530*/  STS [R0+0x2000], R28 ;  /* 0x0020001c00007388 */ /* 0x0007e20000000800 */
[----:B------:R-:W-:Y:S02]  /*18540*/  F2FP.F16.F32.PACK_AB R43, R43, R70 ;  /* 0x000000462b2b723e */ /* 0x000fe400000000ff */
[----:B------:R-:W-:Y:S01]  /*18550*/  F2FP.F16.F32.PACK_AB R42, R73, R72 ;  /* 0x00000048492a723e */ /* 0x000fe200000000ff */
[----:B------:R-:W-:Y:S01]  /*18560*/  STS [R0+0x2400], R27 ;  /* 0x0024001b00007388 */ /* 0x000fe20000000800 */
        /* <DEDUP_REMOVED lines=10> */
[----:B--2---:R-:W-:Y:S01]  /*18610*/  F2FP.F16.F32.PACK_AB R15, R111, R110 ;  /* 0x0000006e6f0f723e */ /* 0x004fe200000000ff */
[----:B------:R2:W-:Y:S01]  /*18620*/  STS [R5+0x2400], R23 ;  /* 0x0024001705007388 */ /* 0x0005e20000000800 */
[----:B-1----:R-:W-:-:S02]  /*18630*/  F2FP.F16.F32.PACK_AB R29, R89, R88 ;  /* 0x00000058591d723e */ /* 0x002fc400000000ff */
[----:B------:R-:W-:Y:S01]  /*18640*/  F2FP.F16.F32.PACK_AB R14, R113, R112 ;  /* 0x00000070710e723e */ /* 0x000fe200000000ff */
[----:B------:R1:W-:Y:S01]  /*18650*/  STS [R4+0x2000], R22 ;  /* 0x0020001604007388 */ /* 0x0003e20000000800 */
[----:B---3--:R-:W-:-:S03]  /*18660*/  F2FP.F16.F32.PACK_AB R28, R91, R90 ;  /* 0x0000005a5b1c723e */ /* 0x008fc600000000ff */
[----:B------:R-:W-:Y:S04]  /*18670*/  STS [R4+0x2400], R21 ;  /* 0x0024001504007388 */ /* 0x000fe80000000800 */
[----:B------:R-:W-:Y:S01]  /*18680*/  STS [R9+0x2000], R20 ;  /* 0x0020001409007388 */ /* 0x000fe20000000800 */
[----:B----4-:R-:W-:-:S03]  /*18690*/  F2FP.F16.F32.PACK_AB R26, R93, R92 ;  /* 0x0000005c5d1a723e */ /* 0x010fc600000000ff */
[----:B------:R3:W-:Y:S01]  /*186a0*/  STS [R9+0x2400], R19 ;  /* 0x0024001309007388 */ /* 0x0007e20000000800 */
[----:B------:R-:W-:-:S03]  /*186b0*/  F2FP.F16.F32.PACK_AB R25, R95, R94 ;  /* 0x0000005e5f19723e */ /* 0x000fc600000000ff */
[----:B------:R4:W-:Y:S01]  /*186c0*/  STS [R8+0x2000], R18 ;  /* 0x0020001208007388 */ /* 0x0009e20000000800 */
[----:B------:R-:W-:-:S03]  /*186d0*/  F2FP.F16.F32.PACK_AB R24, R97, R96 ;  /* 0x000000606118723e */ /* 0x000fc600000000ff */
[----:B------:R4:W-:Y:S01]  /*186e0*/  STS [R8+0x2400], R17 ;  /* 0x0024001108007388 */ /* 0x0009e20000000800 */
[----:B--2---:R-:W-:-:S03]  /*186f0*/  F2FP.F16.F32.PACK_AB R23, R99, R98 ;  /* 0x000000626317723e */ /* 0x004fc600000000ff */
[----:B------:R2:W-:Y:S01]  /*18700*/  STS [R7+0x2000], R16 ;  /* 0x0020001007007388 */ /* 0x0005e20000000800 */
[----:B-1----:R-:W-:Y:S02]  /*18710*/  F2FP.F16.F32.PACK_AB R22, R101, R100 ;  /* 0x000000646516723e */ /* 0x002fe400000000ff */
[----:B---3--:R-:W-:Y:S02]  /*18720*/  F2FP.F16.F32.PACK_AB R19, R103, R102 ;  /* 0x000000666713723e */ /* 0x008fe400000000ff */
[----:B----4-:R-:W-:Y:S02]  /*18730*/  F2FP.F16.F32.PACK_AB R18, R105, R104 ;  /* 0x000000686912723e */ /* 0x010fe400000000ff */
[----:B------:R-:W-:Y:S02]  /*18740*/  F2FP.F16.F32.PACK_AB R17, R107, R106 ;  /* 0x0000006a6b11723e */ /* 0x000fe400000000ff */
[----:B--2---:R-:W-:Y:S01]  /*18750*/  F2FP.F16.F32.PACK_AB R16, R109, R108 ;  /* 0x0000006c6d10723e */ /* 0x004fe200000000ff */
        /* <DEDUP_REMOVED lines=8> */
.L_x_716:
        /* <DEDUP_REMOVED lines=24> */
.L_x_717:
        /* <DEDUP_REMOVED lines=46> */
[----:B-1----:R-:W-:-:S03]  /*18c40*/  SHF.R.S32.HI R4, RZ, 0x3, R17 ;  /* 0x00000003ff047819 */ /* 0x002fc60000011411 */
[----:B------:R-:W-:Y:S01]  /*18c50*/  STS [R6+0x6000], R30 ;  /* 0x0060001e06007388 */ /* 0x000fe20000000800 */
[----:B--2---:R-:W1:Y:S01]  /*18c60*/  @!P4 LDC R12, c[0x0][0x270] ;  /* 0x00009c00ff0ccb82 */ /* 0x004e620000000800 */
[----:B------:R-:W-:Y:S02]  /*18c70*/  ISETP.GE.AND P2, PT, R4, UR6, PT ;  /* 0x0000000604007c0c */ /* 0x000fe4000bf46270 */
[----:B------:R2:W-:Y:S01]  /*18c80*/  STS [R6+0x6400], R34 ;  /* 0x0064002206007388 */ /* 0x0005e20000000800 */
[----:B------:R-:W-:Y:S01]  /*18c90*/  LEA.HI.SX32 R9, R17, 0x10, 0x1d ;  /* 0x0000001011097811 */ /* 0x000fe200078feaff */
[----:B----4-:R-:W-:Y:S01]  /*18ca0*/  @P3 FMUL.FTZ R5, R5, 0.69314718246459960938 ;  /* 0x3f31721805053820 */ /* 0x010fe20000410000 */
[----:B------:R-:W-:Y:S02]  /*18cb0*/  LEA.HI.SX32 R4, R17, 0x20, 0x1d ;  /* 0x0000002011047811 */ /* 0x000fe400078feaff */
[----:B------:R-:W-:Y:S01]  /*18cc0*/  BAR.SYNC.DEFER_BLOCKING 0x0 ;  /* 0x0000000000007b1d */ /* 0x000fe20000010000 */
[----:B------:R-:W-:-:S02]  /*18cd0*/  ISETP.GE.AND P1, PT, R9, UR6, PT ;  /* 0x0000000609007c0c */ /* 0x000fc4000bf26270 */
[----:B------:R-:W-:-:S05]  /*18ce0*/  ISETP.GE.AND P6, PT, R4, UR6, PT ;  /* 0x0000000604007c0c */ /* 0x000fca000bfc6270 */
[----:B---3--:R-:W3:Y:S01]  /*18cf0*/  @P4 LDC.64 R10, c[0x0][0x2c0] ;  /* 0x0000b000ff0a4b82 */ /* 0x008ee20000000a00 */
[----:B------:R-:W4:Y:S01]  /*18d00*/  @P0 MUFU.LG2 R9, R238 ;  /* 0x000000ee00090308 */ /* 0x000f220000000c00 */
[----:B------:R-:W4:Y:S01]  /*18d10*/  S2R R13, SR_CTAID.Y ;  /* 0x00000000000d7919 */ /* 0x000f220000002600 */
[----:B------:R-:W4:Y:S05]  /*18d20*/  S2R R14, SR_TID.X ;  /* 0x00000000000e7919 */ /* 0x000f2a0000002100 */
[----:B------:R-:W4:Y:S01]  /*18d30*/  @P4 LDC R8, c[0x0][0x2c0] ;  /* 0x0000b000ff084b82 */ /* 0x000f220000000800 */
[----:B------:R-:W4:Y:S01]  /*18d40*/  S2R R18, SR_CTAID.Z ;  /* 0x0000000000127919 */ /* 0x000f220000002700 */
[----:B-1----:R-:W-:-:S02]  /*18d50*/  @!P4 IMAD R0, R27, R12, RZ ;  /* 0x0000000c1b00c224 */ /* 0x002fc400078e02ff */
[----:B--2---:R-:W-:-:S04]  /*18d60*/  IMAD.IADD R6, R135, 0x1, -R2 ;  /* 0x0000000187067824 */ /* 0x004fc800078e0a02 */
[----:B------:R-:W1:Y:S01]  /*18d70*/  @P3 LDC R7, c[0x0][0x2e8] ;  /* 0x0000ba00ff073b82 */ /* 0x000e620000000800 */
[----:B-----5:R2:W1:Y:S01]  /*18d80*/  LDS.128 R32, [R202+0x1800] ;  /* 0x00180000ca207984 */ /* 0x0204620000000c00 */
[----:B---3--:R-:W-:-:S06]  /*18d90*/  @P4 IMAD R2, R11, R10, RZ ;  /* 0x0000000a0b024224 */ /* 0x008fcc00078e02ff */
[----:B------:R-:W3:Y:S01]  /*18da0*/  @P0 LDC R10, c[0x0][0x2e8] ;  /* 0x0000ba00ff0a0b82 */ /* 0x000ee20000000800 */
[----:B------:R-:W-:Y:S02]  /*18db0*/  @!P4 IMAD.MOV.U32 R2, RZ, RZ, R27 ;  /* 0x000000ffff02c224 */ /* 0x000fe400078e001b */
[----:B------:R-:W-:Y:S01]  /*18dc0*/  @!P4 IMAD.MOV.U32 R8, RZ, RZ, 0x1 ;  /* 0x00000001ff08c424 */ /* 0x000fe200078e00ff */
[----:B------:R-:W-:Y:S01]  /*18dd0*/  LOP3.LUT P4, RZ, R6, 0x3, RZ, 0xc0, !PT ;  /* 0x0000000306ff7812 */ /* 0x000fe2000788c0ff */
[----:B----4-:R-:W-:Y:S02]  /*18de0*/  IMAD R0, R13, R0, RZ ;  /* 0x000000000d007224 */ /* 0x010fe400078e02ff */
[----:B------:R-:W-:Y:S01]  /*18df0*/  @P0 FMUL.FTZ R6, R9, 0.69314718246459960938 ;  /* 0x3f31721809060820 */ /* 0x000fe20000410000 */
[----:B------:R-:W-:Y:S01]  /*18e00*/  IMAD R4, R8, UR4, RZ ;  /* 0x0000000408047c24 */ /* 0x000fe2000f8e02ff */
[----:B------:R-:W-:Y:S01]  /*18e10*/  SHF.R.S32.HI R16, RZ, 0x1f, R14 ;  /* 0x0000001fff107819 */ /* 0x000fe2000001140e */
[----:B------:R-:W-:Y:S01]  /*18e20*/  IMAD.MOV.U32 R13, RZ, RZ, 0x7f800000 ;  /* 0x7f800000ff0d7424 */ /* 0x000fe200078e00ff */
[----:B------:R-:W-:Y:S01]  /*18e30*/  SEL R0, R0, RZ, !P5 ;  /* 0x000000ff00007207 */ /* 0x000fe20006800000 */
[----:B-1----:R-:W-:Y:S01]  /*18e40*/  @P3 FFMA.FTZ R15, R132, R7, R5 ;  /* 0x00000007840f3223 */ /* 0x002fe20000010005 */
[----:B------:R-:W-:-:S03]  /*18e50*/  LEA.HI R16, R16, R14, RZ, 0x3 ;  /* 0x0000000e10107211 */ /* 0x000fc600078f18ff */
[----:B------:R-:W-:Y:S02]  /*18e60*/  IMAD R2, R18, R2, R0 ;  /* 0x0000000212027224 */ /* 0x000fe400078e0200 */
[----:B------:R-:W-:Y:S01]  /*18e70*/  IMAD.SHL.U32 R0, R4, 0x40, RZ ;  /* 0x0000004004007824 */ /* 0x000fe200078e00ff */
[----:B------:R-:W-:Y:S01]  /*18e80*/  LOP3.LUT R4, R16, 0xfffffff8, RZ, 0xc0, !PT ;  /* 0xfffffff810047812 */ /* 0x000fe200078ec0ff */
[----:B---3--:R-:W-:-:S03]  /*18e90*/  @P0 FFMA.FTZ R13, R3, R10, R6 ;  /* 0x0000000a030d0223 */ /* 0x008fc60000010006 */
[----:B------:R-:W-:Y:S01]  /*18ea0*/  IADD3 R12, P5, P3, R0, R20, R2 ;  /* 0x00000014000c7210 */ /* 0x000fe20007bbe002 */
[----:B------:R-:W-:Y:S01]  /*18eb0*/  IMAD.IADD R14, R14, 0x1, -R4 ;  /* 0x000000010e0e7824 */ /* 0x000fe200078e0a04 */
[----:B------:R-:W-:Y:S02]  /*18ec0*/  SHF.R.S32.HI R5, RZ, 0x1f, R0 ;  /* 0x0000001fff057819 */ /* 0x000fe40000011400 */
[----:B------:R-:W-:-:S04]  /*18ed0*/  SHF.R.S32.HI R2, RZ, 0x1f, R2 ;  /* 0x0000001fff027819 */ /* 0x000fc80000011402 */
[----:B------:R-:W-:Y:S01]  /*18ee0*/  IADD3.X R9, R5, R21, R2, P5, P3 ;  /* 0x0000001505097210 */ /* 0x000fe20002fe6402 */
[----:B--2---:R-:W-:Y:S06]  /*18ef0*/  @P4 BRA `(.L_x_719) ;  /* 0x0000000000804947 */ /* 0x004fec0003800000 */
        /* <DEDUP_REMOVED lines=32> */
.L_x_719:
[----:B------:R-:W-:Y:S05]  /*19100*/  BSYNC B0 ;  /* 0x0000000000007941 */ /* 0x000fea0003800000 */
.L_x_718:
        /* <DEDUP_REMOVED lines=43> */
.L_x_721:
[----:B------:R-:W-:Y:S05]  /*193c0*/  BSYNC B0 ;  /* 0x0000000000007941 */ /* 0x000fea0003800000 */
.L_x_720:
        /* <DEDUP_REMOVED lines=27> */
.L_x_723:
[----:B------:R-:W-:Y:S05]  /*19580*/  BSYNC B0 ;  /* 0x0000000000007941 */ /* 0x000fea0003800000 */
.L_x_722:
        /* <DEDUP_REMOVED lines=27> */
.L_x_725:
[----:B------:R-:W-:Y:S05]  /*19740*/  BSYNC B0 ;  /* 0x0000000000007941 */ /* 0x000fea0003800000 */
.L_x_724:
        /* <DEDUP_REMOVED lines=27> */
.L_x_677:
        /* <DEDUP_REMOVED lines=39> */
.L_x_726:
[C---:B------:R-:W-:Y:S01]  /*19b70*/  ISETP.NE.AND P3, PT, R0.reuse, RZ, PT ;  /* 0x000000ff0000720c */ /* 0x040fe20003f65270 */
[----:B------:R-:W-:Y:S01]  /*19b80*/  IMAD.SHL.U32 R0, R0, 0x8, RZ ;  /* 0x0000000800007824 */ /* 0x000fe200078e00ff */
[----:B------:R-:W-:Y:S01]  /*19b90*/  USHF.R.S32.HI UR6, URZ, 0x1f, UR30 ;  /* 0x0000001f3f067899 */ /* 0x000fe2000801141e */
[----:B------:R-:W-:Y:S01]  /*19ba0*/  SHF.R.S32.HI R8, RZ, 0x3, R8 ;  /* 0x00000003ff087819 */ /* 0x000fe20000011408 */
[----:B------:R-:W-:Y:S01]  /*19bb0*/  UIADD3 UR18, -UR34, UR18, URZ ;  /* 0x0000001222127290 */ /* 0x000fe2000fffe13f */
[----:B------:R-:W-:Y:S01]  /*19bc0*/  IMAD.U32 R6, RZ, RZ, UR17 ;  /* 0x00000011ff067e24 */ /* 0x000fe2000f8e00ff */
[----:B------:R-:W-:Y:S01]  /*19bd0*/  ULDC.64 UR4, c[0x0][0x2a0] ;  /* 0x0000a80000047ab9 */ /* 0x000fe20000000a00 */
[----:B------:R-:W-:Y:S01]  /*19be0*/  UIMAD UR9, UR31, UR9, URZ ;  /* 0x000000091f0972a4 */ /* 0x000fe2000f8e023f */
[----:B------:R-:W-:Y:S01]  /*19bf0*/  IADD3 R2, P0, R0, UR10, RZ ;  /* 0x0000000a00027c10 */ /* 0x000fe2000ff1e0ff */
[----:B------:R-:W-:Y:S01]  /*19c00*/  UIMAD UR6, UR6, UR4, URZ ;  /* 0x00000004060672a4 */ /* 0x000fe2000f8e023f */
[----:B------:R-:W-:Y:S01]  /*19c10*/  ISETP.GE.AND P1, PT, R8, UR18, PT ;  /* 0x0000001208007c0c */ /* 0x000fe2000bf26270 */
[----:B------:R-:W-:Y:S01]  /*19c20*/  USEL UR9, UR9, URZ, !UP3 ;  /* 0x0000003f09097287 */ /* 0x000fe2000d800000 */
[----:B------:R-:W-:Y:S01]  /*19c30*/  LEA.HI.X.SX32 R3, R0, UR7, 0x1, P0 ;  /* 0x0000000700037c11 */ /* 0x000fe200080f0eff */
[----:B------:R-:W-:Y:S01]  /*19c40*/  UIMAD UR5, UR30, UR5, UR6 ;  /* 0x000000051e0572a4 */ /* 0x000fe2000f8e0206 */
[----:B------:R-:W-:Y:S01]  /*19c50*/  IMAD.U32 R12, RZ, RZ, UR4 ;  /* 0x00000004ff0c7e24 */ /* 0x000fe2000f8e00ff */
[----:B------:R-:W-:Y:S01]  /*19c60*/  UIMAD UR6, UR34, UR12, URZ ;  /* 0x0000000c220672a4 */ /* 0x000fe2000f8e023f */
[----:B------:R-:W-:Y:S01]  /*19c70*/  SHF.R.S32.HI R9, RZ, 0x1f, R8 ;  /* 0x0000001fff097819 */ /* 0x000fe20000011408 */
[----:B------:R-:W-:Y:S01]  /*19c80*/  UIMAD UR9, UR30, UR11, UR9 ;  /* 0x0000000b1e0972a4 */ /* 0x000fe2000f8e0209 */
[----:B------:R-:W-:Y:S01]  /*19c90*/  IMAD.WIDE.U32 R12, R12, UR30, R2 ;  /* 0x0000001e0c0c7c25 */ /* 0x000fe2000f8e0002 */
[----:B------:R-:W-:Y:S01]  /*19ca0*/  USHF.R.S32.HI UR4, URZ, 0x1f, UR6 ;  /* 0x0000001f3f047899 */ /* 0x000fe20008011406 */
[----:B------:R-:W-:Y:S01]  /*19cb0*/  IADD3 R14, R8, 0x10, RZ ;  /* 0x00000010080e7810 */ /* 0x000fe20007ffe0ff */
[----:B------:R-:W-:Y:S01]  /*19cc0*/  USHF.R.S32.HI UR7, URZ, 0x1f, UR9 ;  /* 0x0000001f3f077899 */ /* 0x000fe20008011409 */
[----:B------:R-:W-:Y:S01]  /*19cd0*/  BSSY B0, `(.L_x_727) ;  /* 0x000001d000007945 */ /* 0x000fe20003800000 */
[----:B------:R-:W-:Y:S01]  /*19ce0*/  UIADD3 UR6, UP1, UP0, UR6, UR20, UR9 ;  /* 0x0000001406067290 */ /* 0x000fe2000f83e009 */
[----:B------:R-:W-:Y:S01]  /*19cf0*/  IADD3 R11, R13, UR5, RZ ;  /* 0x000000050d0b7c10 */ /* 0x000fe2000fffe0ff */
[----:B------:R-:W-:Y:S01]  /*19d00*/  IMAD.WIDE R6, R6, 0x40, R8 ;  /* 0x0000004006067825 */ /* 0x000fe200078e0208 */
[----:B------:R-:W-:Y:S01]  /*19d10*/  ISETP.GE.AND P0, PT, R14, UR18, PT ;  /* 0x000000120e007c0c */ /* 0x000fe2000bf06270 */
[----:B------:R-:W-:Y:S01]  /*19d20*/  UIADD3.X UR20, UR4, UR21, UR7, UP1, UP0 ;  /* 0x0000001504147290 */ /* 0x000fe20008fe0407 */
[----:B------:R-:W-:Y:S01]  /*19d30*/  IADD3 R18, R0, 0x80, RZ ;  /* 0x0000008000127810 */ /* 0x000fe20007ffe0ff */
[----:B------:R-:W-:-:S02]  /*19d40*/  VIADD R16, R8, 0x20 ;  /* 0x0000002008107836 */ /* 0x000fc40000000000 */
        /* <DEDUP_REMOVED lines=21> */
.L_x_728:
[----:B------:R-:W-:Y:S05]  /*19ea0*/  BSYNC B0 ;  /* 0x0000000000007941 */ /* 0x000fea0003800000 */
.L_x_727:
        /* <DEDUP_REMOVED lines=25> */
.L_x_730:
[----:B------:R-:W-:Y:S05]  /*1a040*/  BSYNC B0 ;  /* 0x0000000000007941 */ /* 0x000fea0003800000 */
.L_x_729:
        /* <DEDUP_REMOVED lines=24> */
.L_x_732:
[----:B------:R-:W-:Y:S05]  /*1a1d0*/  BSYNC B0 ;  /* 0x0000000000007941 */ /* 0x000fea0003800000 */
.L_x_731:
        /* <DEDUP_REMOVED lines=27> */
.L_x_734:
[----:B------:R-:W-:Y:S05]  /*1a390*/  BSYNC B0 ;  /* 0x0000000000007941 */ /* 0x000fea0003800000 */
.L_x_733:
        /* <DEDUP_REMOVED lines=10> */
.L_x_736:
[----:B------:R-:W-:Y:S05]  /*1a440*/  BSYNC B0 ;  /* 0x0000000000007941 */ /* 0x000fea0003800000 */
.L_x_735:
        /* <DEDUP_REMOVED lines=10> */
.L_x_738:
[----:B------:R-:W-:Y:S05]  /*1a4f0*/  BSYNC B0 ;  /* 0x0000000000007941 */ /* 0x000fea0003800000 */
.L_x_737:
        /* <DEDUP_REMOVED lines=10> */
.L_x_740:
[----:B------:R-:W-:Y:S05]  /*1a5a0*/  BSYNC B0 ;  /* 0x0000000000007941 */ /* 0x000fea0003800000 */
.L_x_739:
        /* <DEDUP_REMOVED lines=10> */
.L_x_741:
        /* <DEDUP_REMOVED lines=11> */
.L_x_1269:


//--------------------- .text._ZN5flash16flash_fwd_kernelI23Flash_fwd_kernel_traitsILi256ELi64ELi64ELi4ELb0ELb0EN7cutlass6half_tE19Flash_kernel_traitsILi256ELi64ELi64ELi4ES3_EELb0ELb1ELb0ELb1ELb0ELb0ELb1ELb0EEEvNS_16Flash_fwd_paramsE --------------------------
	.section	.text._ZN5flash16flash_fwd_kernelI23Flash_fwd_kernel_traitsILi256ELi64ELi64ELi4ELb0ELb0EN7cutlass6half_tE19Flash_kernel_traitsILi256ELi64ELi64ELi4ES3_EELb0ELb1ELb0ELb1ELb0ELb0ELb1ELb0EEEvNS_16Flash_fwd_paramsE,"ax",@progbits
	.align	128
        .global         _ZN5flash16flash_fwd_kernelI23Flash_fwd_kernel_traitsILi256ELi64ELi64ELi4ELb0ELb0EN7cutlass6half_tE19Flash_kernel_traitsILi256ELi64ELi64ELi4ES3_EELb0ELb1ELb0ELb1ELb0ELb0ELb1ELb0EEEvNS_16Flash_fwd_paramsE
        .type           _ZN5flash16flash_fwd_kernelI23Flash_fwd_kernel_traitsILi256ELi64ELi64ELi4ELb0ELb0EN7cutlass6half_tE19Flash_kernel_traitsILi256ELi64ELi64ELi4ES3_EELb0ELb1ELb0ELb1ELb0ELb0ELb1ELb0EEEvNS_16Flash_fwd_paramsE,@function
        .size           _ZN5flash16flash_fwd_kernelI23Flash_fwd_kernel_traitsILi256ELi64ELi64ELi4ELb0ELb0EN7cutlass6half_tE19Flash_kernel_traitsILi256ELi64ELi64ELi4ES3_EELb0ELb1ELb0ELb1ELb0ELb0ELb1ELb0EEEvNS_16Flash_fwd_paramsE,(.L_x_1270 - _ZN5flash16flash_fwd_kernelI23Flash_fwd_kernel_traitsILi256ELi64ELi64ELi4ELb0ELb0EN7cutlass6half_tE19Flash_kernel_traitsILi256ELi64ELi64ELi4ES3_EELb0ELb1ELb0ELb1ELb0ELb0ELb1ELb0EEEvNS_16Flash_fwd_paramsE)
        .other          _ZN5flash16flash_fwd_kernelI23Flash_fwd_kernel_traitsILi256ELi64ELi64ELi4ELb0ELb0EN7cutlass6half_tE19Flash_kernel_traitsILi256ELi64ELi64ELi4ES3_EELb0ELb1ELb0ELb1ELb0ELb0ELb1ELb0EEEvNS_16Flash_fwd_paramsE,@"STO_CUDA_ENTRY STV_DEFAULT"
_ZN5flash16flash_fwd_kernelI23Flash_fwd_kernel_traitsILi256ELi64ELi64ELi4ELb0ELb0EN7cutlass6half_tE19Flash_kernel_traitsILi256ELi64ELi64ELi4ES3_EELb0ELb1ELb0ELb1ELb0ELb0ELb1ELb0EEEvNS_16Flash_fwd_paramsE:
.text._ZN5flash16flash_fwd_kernelI23Flash_fwd_kernel_traitsILi256ELi64ELi64ELi4ELb0ELb0EN7cutlass6half_tE19Flash_kernel_traitsILi256ELi64ELi64ELi4ES3_EELb0ELb1ELb0ELb1ELb0ELb0ELb1ELb0EEEvNS_16Flash_fwd_paramsE:
        /* <DEDUP_REMOVED lines=10> */
[----:B------:R-:W-:Y:S02]  /*00a0*/  ULDC.U8 UR6, c[0x0][0x3c2] ;  /* 0x0000f08000067ab9 */ /* 0x000fe40000000000 */
[----:B------:R-:W-:Y:S01]  /*00b0*/  PLOP3.LUT P0, PT, PT, PT, UP1, 0x80, 0x0 ;  /* 0x000000000000781c */ /* 0x000fe20003f0f018 */
[----:B------:R-:W-:Y:S01]  /*00c0*/  ULDC.64 UR4, c[0x0][0x2f8] ;  /* 0x0000be0000047ab9 */ /* 0x000fe20000000a00 */
[----:B------:R-:W-:Y:S01]  /*00d0*/  PLOP3.LUT P2, PT, PT, PT, UP2, 0x80, 0x0 ;  /* 0x000000000000781c */ /* 0x000fe20003f4f028 */
[----:B------:R-:W-:Y:S02]  /*00e0*/  UISETP.NE.AND UP3, UPT, UR6, URZ, UPT ;  /* 0x0000003f0600728c */ /* 0x000fe4000bf65270 */
[----:B------:R-:W-:Y:S01]  /*00f0*/  UISETP.EQ.U32.AND UP0, UPT, UR4, URZ, UPT ;  /* 0x0000003f0400728c */ /* 0x000fe2000bf02070 */
[----:B------:R-:W-:Y:S01]  /*0100*/  ULDC.64 UR26, c[0x0][0x208] ;  /* 0x00008200001a7ab9 */ /* 0x000fe20000000a00 */
[----:B------:R-:W-:-:S02]  /*0110*/  ULDC.64 UR6, c[0x0][0x2f8] ;  /* 0x0000be0000067ab9 */ /* 0x000fc40000000a00 */
        /* <DEDUP_REMOVED lines=37> */
.L_x_742:
[----:B------:R-:W-:-:S05]  /*0370*/  ULDC UR7, c[0x0][0x2c8] ;  /* 0x0000b20000077ab9 */ /* 0x000fca0000000800 */
.L_x_743:
        /* <DEDUP_REMOVED lines=70> */
.L_x_745:
        /* <DEDUP_REMOVED lines=73> */
.L_x_746:
        /* <DEDUP_REMOVED lines=11> */
[----:B------:R-:W-:Y:S01]  /*0d20*/  VIADD R15, R166, 0x20 ;  /* 0x00000020a60f7836 */ /* 0x000fe20000000000 */
[----:B------:R-:W-:Y:S01]  /*0d30*/  UIMAD UR5, UR32, UR5, UR35 ;  /* 0x00000005200572a4 */ /* 0x000fe2000f8e0223 */
[----:B------:R-:W-:Y:S01]  /*0d40*/  LOP3.LUT R227, R227, 0xfffffe00, R0, 0xf8, !PT ;  /* 0xfffffe00e3e37812 */ /* 0x000fe200078ef800 */
        /* <DEDUP_REMOVED lines=14> */
[C---:B------:R-:W-:Y:S01]  /*0e30*/  VIADD R236, R96.reuse, 0xc0 ;  /* 0x000000c060ec7836 */ /* 0x040fe20000000000 */
        /* <DEDUP_REMOVED lines=50> */
.L_x_748:
[----:B------:R-:W-:Y:S05]  /*1160*/  BSYNC B0 ;  /* 0x0000000000007941 */ /* 0x000fea0003800000 */
.L_x_747:
[----:B-12---:R-:W-:Y:S01]  /*1170*/  IMAD R7, R166, UR9, R3 ;  /* 0x00000009a6077c24 */ /* 0x006fe2000f8e0203 */
        /* <DEDUP_REMOVED lines=21> */
[----:B------:R2:W-:Y:S06]  /*12d0*/  @P4 STS.128 [R227+0x800], RZ ;  /* 0x000800ffe3004388 */ /* 0x0005ec0000000c00 */
[----:B------:R-:W3:Y:S08]  /*12e0*/  @!P3 LDC.64 R8, c[0x0][0x210] ;  /* 0x00008400ff08bb82 */ /* 0x000ef00000000a00 */
[----:B------:R-:W4:Y:S01]  /*12f0*/  @!P2 LDC.64 R6, c[0x0][0x210] ;  /* 0x00008400ff06ab82 */ /* 0x000f220000000a00 */
[----:B-1----:R-:W-:Y:S01]  /*1300*/  @!P4 LEA R24, P1, R28, R10, 0x1 ;  /* 0x0000000a1c18c211 */ /* 0x002fe200078208ff */
[----:B------:R-:W-:-:S05]  /*1310*/  IMAD.IADD R10, R29, 0x1, R3 ;  /* 0x000000011d0a7824 */ /* 0x000fca00078e0203 */
[C---:B------:R-:W-:Y:S02]  /*1320*/  @!P4 LEA.HI.X R25, R28.reuse, R11, R10, 0x1, P1 ;  /* 0x0000000b1c19c211 */ /* 0x040fe400008f0c0a */
[----:B---3--:R-:W-:-:S03]  /*1330*/  @!P3 LEA R8, P0, R28, R8, 0x1 ;  /* 0x000000081c08b211 */ /* 0x008fc600078008ff */
[----:B------:R-:W-:Y:S01]  /*1340*/  @!PT LDS RZ, [RZ] ;  /* 0x00000000fffff984 */ /* 0x000fe20000000800 */
[----:B------:R-:W-:Y:S01]  /*1350*/  @!PT LDS RZ, [RZ] ;  /* 0x00000000fffff984 */ /* 0x000fe20000000800 */
[----:B------:R-:W-:Y:S01]  /*1360*/  @!PT LDS RZ, [RZ] ;  /* 0x00000000fffff984 */ /* 0x000fe20000000800 */
[----:B------:R2:W-:Y:S01]  /*1370*/  @!P4 LDGSTS.E.BYPASS.LTC128B.128 [R227+0x800], desc[UR26][R24.64] ;  /* 0x0080000018e3cfae */ /* 0x0005e2000b901d5a */
[----:B------:R-:W-:Y:S02]  /*1380*/  @!P3 LEA.HI.X R9, R28, R9, R10, 0x1, P0 ;  /* 0x000000091c09b211 */ /* 0x000fe400000f0c0a */
[----:B------:R-:W-:Y:S01]  /*1390*/  ISETP.GE.AND P0, PT, R236, UR5, PT ;  /* 0x00000005ec007c0c */ /* 0x000fe2000bf06270 */
        /* <DEDUP_REMOVED lines=21> */
.L_x_750:
[----:B------:R-:W-:Y:S05]  /*14f0*/  BSYNC B0 ;  /* 0x0000000000007941 */ /* 0x000fea0003800000 */
.L_x_749:
[----:B------:R-:W-:Y:S04]  /*1500*/  BSSY B0, `(.L_x_751) ;  /* 0x0000031000007945 */ /* 0x000fe80003800000 */
[----:B------:R-:W-:Y:S05]  /*1510*/  @P5 BRA `(.L_x_752) ;  /* 0x0000000000bc5947 */ /* 0x000fea0003800000 */
[----:B------:R-:W-:Y:S01]  /*1520*/  ULDC UR5, c[0x0][0x2d0] ;  /* 0x0000b40000057ab9 */ /* 0x000fe20000000800 */
[----:B--2---:R-:W-:Y:S01]  /*1530*/  IADD3 R24, P0, R22, 0x20, RZ ;  /* 0x0000002016187810 */ /* 0x004fe20007f1e0ff */
        /* <DEDUP_REMOVED lines=11> */
[----:B------:R3:W-:Y:S06]  /*15f0*/  @P5 STS.128 [R227+0x1000], RZ ;  /* 0x001000ffe3005388 */ /* 0x0007ec0000000c00 */
[----:B------:R-:W4:Y:S08]  /*1600*/  @!P4 LDC.64 R8, c[0x0][0x210] ;  /* 0x00008400ff08cb82 */ /* 0x000f300000000a00 */
[----:B-1----:R-:W1:Y:S01]  /*1610*/  @!P2 LDC.64 R6, c[0x0][0x210] ;  /* 0x00008400ff06ab82 */ /* 0x002e620000000a00 */
[----:B--2---:R-:W-:Y:S01]  /*1620*/  @!P5 LEA R24, P0, R28, R10, 0x1 ;  /* 0x0000000a1c18d211 */ /* 0x004fe200078008ff */
[----:B------:R-:W-:-:S05]  /*1630*/  IMAD.IADD R10, R29, 0x1, R3 ;  /* 0x000000011d0a7824 */ /* 0x000fca00078e0203 */
        /* <DEDUP_REMOVED lines=29> */
.L_x_752:
[----:B------:R-:W-:Y:S05]  /*1810*/  BSYNC B0 ;  /* 0x0000000000007941 */ /* 0x000fea0003800000 */
.L_x_751:
        /* <DEDUP_REMOVED lines=14> */
[----:B------:R-:W5:Y:S01]  /*1900*/  @!P5 LDC.64 R10, c[0x0][0x210] ;  /* 0x00008400ff0adb82 */ /* 0x000f620000000a00 */
[----:B------:R-:W-:Y:S01]  /*1910*/  IMAD R20, R3, UR11, R20 ;  /* 0x0000000b03147c24 */ /* 0x000fe2000f8e0214 */
[----:B------:R5:W-:Y:S03]  /*1920*/  @P5 STS.128 [R227+0x1800], RZ ;  /* 0x001800ffe3005388 */ /* 0x000be60000000c00 */
[----:B------:R-:W-:-:S03]  /*1930*/  IMAD.IADD R20, R19, 0x1, R20 ;  /* 0x0000000113147824 */ /* 0x000fc600078e0214 */
[----:B--23--:R-:W2:Y:S08]  /*1940*/  @!P4 LDC.64 R8, c[0x0][0x210] ;  /* 0x00008400ff08cb82 */ /* 0x00ceb00000000a00 */
[----:B-1--4-:R-:W1:Y:S01]  /*1950*/  @!P2 LDC.64 R6, c[0x0][0x210] ;  /* 0x00008400ff06ab82 */ /* 0x012e620000000a00 */
[----:B-----5:R-:W-:-:S04]  /*1960*/  @!P5 LEA R10, P0, R18, R10, 0x1 ;  /* 0x0000000a120ad211 */ /* 0x020fc800078008ff */
        /* <DEDUP_REMOVED lines=29> */
.L_x_754:
[----:B------:R-:W-:Y:S05]  /*1b40*/  BSYNC B0 ;  /* 0x0000000000007941 */ /* 0x000fea0003800000 */
.L_x_753:
        /* <DEDUP_REMOVED lines=51> */
.L_x_756:
[----:B------:R-:W-:Y:S05]  /*1e80*/  BSYNC B0 ;  /* 0x0000000000007941 */ /* 0x000fea0003800000 */
.L_x_755:
        /* <DEDUP_REMOVED lines=45> */
.L_x_758:
[----:B------:R-:W-:Y:S05]  /*2160*/  BSYNC B0 ;  /* 0x0000000000007941 */ /* 0x000fea0003800000 */
.L_x_757:
[----:B------:R-:W-:Y:S04]  /*2170*/  BSSY B0, `(.L_x_759) ;  /* 0x000002d000007945 */ /* 0x000fe80003800000 */
[----:B------:R-:W-:Y:S05]  /*2180*/  @P5 BRA `(.L_x_760) ;  /* 0x0000000000ac5947 */ /* 0x000fea0003800000 */
[----:B------:R-:W-:Y:S01]  /*2190*/  ULDC UR5, c[0x0][0x2d0] ;  /* 0x0000b40000057ab9 */ /* 0x000fe20000000800 */
[----:B--23--:R-:W-:Y:S01]  /*21a0*/  IMAD.U32 R25, RZ, RZ, UR8 ;  /* 0x00000008ff197e24 */ /* 0x00cfe2000f8e00ff */
        /* <DEDUP_REMOVED lines=41> */
.L_x_760:
[----:B------:R-:W-:Y:S05]  /*2440*/  BSYNC B0 ;  /* 0x0000000000007941 */ /* 0x000fea0003800000 */
.L_x_759:
        /* <DEDUP_REMOVED lines=45> */
.L_x_762:
[----:B------:R-:W-:Y:S05]  /*2720*/  BSYNC B0 ;  /* 0x0000000000007941 */ /* 0x000fea0003800000 */
.L_x_761:
        /* <DEDUP_REMOVED lines=17> */
[----:B------:R-:W-:Y:S01]  /*2840*/  IMAD.U32 R20, RZ, RZ, UR12 ;  /* 0x0000000cff147e24 */ /* 0x000fe2000f8e00ff */
[----:B-1234-:R-:W-:Y:S01]  /*2850*/  LOP3.LUT R7, R225, 0xfffffff0, RZ, 0xc0, !PT ;  /* 0xfffffff0e1077812 */ /* 0x01efe200078ec0ff */
[----:B------:R-:W-:-:S03]  /*2860*/  @UP1 ULDC UR5, c[0x0][0x2e8] ;  /* 0x0000ba0000051ab9 */ /* 0x000fc60000000800 */
[----:B------:R-:W-:-:S05]  /*2870*/  IMAD.U32 R21, RZ, RZ, UR13 ;  /* 0x0000000dff157e24 */ /* 0x000fca000f8e00ff */
[----:B------:R-:W2:Y:S01]  /*2880*/  @P1 LDG.E R6, desc[UR26][R20.64] ;  /* 0x0000001a14061981 */ /* 0x000ea2000c1e1900 */
[----:B------:R-:W-:Y:S01]  /*2890*/  IMAD.IADD R18, R4, 0x1, -R7 ;  /* 0x0000000104127824 */ /* 0x000fe200078e0a07 */
[----:B------:R-:W-:Y:S01]  /*28a0*/  ISETP.GE.AND P0, PT, R2, UR35, PT ;  /* 0x0000002302007c0c */ /* 0x000fe2000bf06270 */
[----:B------:R-:W-:Y:S01]  /*28b0*/  USHF.L.U64.HI UR12, UR6, 0x6, UR7 ;  /* 0x00000006060c7899 */ /* 0x000fe20008010207 */
[----:B------:R-:W-:Y:S01]  /*28c0*/  BAR.SYNC.DEFER_BLOCKING 0x0 ;  /* 0x0000000000007b1d */ /* 0x000fe20000010000 */
[----:B------:R-:W-:Y:S01]  /*28d0*/  IADD3 R16, P2, R16, UR24, RZ ;  /* 0x0000001810107c10 */ /* 0x000fe2000ff5e0ff */
[----:B------:R-:W-:Y:S01]  /*28e0*/  IMAD.SHL.U32 R9, R166, 0x8, RZ ;  /* 0x00000008a6097824 */ /* 0x000fe200078e00ff */
[----:B------:R-:W-:Y:S01]  /*28f0*/  SHF.R.S32.HI R7, RZ, 0x1f, R18 ;  /* 0x0000001fff077819 */ /* 0x000fe20000011412 */
[----:B------:R-:W-:Y:S01]  /*2900*/  USHF.L.U32 UR13, UR6, 0x6, URZ ;  /* 0x00000006060d7899 */ /* 0x000fe2000800063f */
[----:B------:R-:W-:Y:S01]  /*2910*/  SHF.R.S32.HI R10, RZ, 0x4, R225 ;  /* 0x00000004ff0a7819 */ /* 0x000fe200000114e1 */
[----:B------:R-:W-:Y:S01]  /*2920*/  BSSY B0, `(.L_x_763) ;  /* 0x0000055000007945 */ /* 0x000fe20003800000 */
[----:B------:R-:W-:-:S02]  /*2930*/  LEA.HI R8, R7, R18, RZ, 0x3 ;  /* 0x0000001207087211 */ /* 0x000fc400078f18ff */
[----:B------:R-:W-:Y:S02]  /*2940*/  IADD3.X R17, R17, UR23, R12, P2, !PT ;  /* 0x0000001711117c10 */ /* 0x000fe400097fe40c */
[C---:B------:R-:W-:Y:S01]  /*2950*/  LOP3.LUT R7, R8.reuse, 0xfffffff8, RZ, 0xc0, !PT ;  /* 0xfffffff808077812 */ /* 0x040fe200078ec0ff */
[----:B------:R-:W-:Y:S01]  /*2960*/  IMAD.SHL.U32 R8, R8, 0x40, RZ ;  /* 0x0000004008087824 */ /* 0x000fe200078e00ff */
[----:B------:R-:W-:Y:S01]  /*2970*/  ISETP.GE.AND P2, PT, R166, UR35, PT ;  /* 0x00000023a6007c0c */ /* 0x000fe2000bf46270 */
[----:B------:R-:W-:Y:S01]  /*2980*/  IMAD.WIDE.U32 R234, R0, UR18, R16 ;  /* 0x0000001200ea7c25 */ /* 0x000fe2000f8e0010 */
[----:B------:R-:W-:Y:S02]  /*2990*/  LEA.HI R225, R225, R10, RZ, 0x1 ;  /* 0x0000000ae1e17211 */ /* 0x000fe400078f08ff */
[----:B------:R-:W-:Y:S01]  /*29a0*/  ISETP.GE.AND P5, PT, R15, UR35, PT ;  /* 0x000000230f007c0c */ /* 0x000fe2000bfa6270 */
[----:B------:R-:W-:Y:S01]  /*29b0*/  IMAD.IADD R2, R18, 0x1, -R7 ;  /* 0x0000000112027824 */ /* 0x000fe200078e0a07 */
[----:B------:R-:W-:Y:S01]  /*29c0*/  LOP3.LUT R225, R225, 0xfffffffe, RZ, 0xc0, !PT ;  /* 0xfffffffee1e17812 */ /* 0x000fe200078ec0ff */
[----:B------:R-:W2:Y:S01]  /*29d0*/  @P1 MUFU.RCP R7, UR5 ;  /* 0x0000000500071d08 */ /* 0x000ea20008001000 */
[----:B------:R-:W-:Y:S01]  /*29e0*/  VIADD R245, R235, UR34 ;  /* 0x00000022ebf57c36 */ /* 0x000fe20008000000 */
[----:B------:R1:W-:Y:S01]  /*29f0*/  STL.64 [R1+0x10], R234 ;  /* 0x000010ea01007387 */ /* 0x0003e20000100a00 */
[----:B------:R-:W-:Y:S01]  /*2a00*/  IMAD.MOV.U32 R244, RZ, RZ, R234 ;  /* 0x000000fffff47224 */ /* 0x000fe200078e00ea */
[----:B------:R-:W-:Y:S01]  /*2a10*/  UIMAD UR5, UR12, UR17, URZ ;  /* 0x000000110c0572a4 */ /* 0x000fe2000f8e023f */
[----:B------:R-:W-:Y:S01]  /*2a20*/  IMAD.IADD R225, R10, 0x1, -R225 ;  /* 0x000000010ae17824 */ /* 0x000fe200078e0ae1 */
[----:B------:R1:W-:Y:S01]  /*2a30*/  @P2 STS.128 [R227+0x10000], RZ ;  /* 0x010000ffe3002388 */ /* 0x0003e20000000c00 */
[----:B------:R-:W-:Y:S01]  /*2a40*/  IMAD.SHL.U32 R18, R2, 0x40, RZ ;  /* 0x0000004002127824 */ /* 0x000fe200078e00ff */
[----:B------:R-:W-:Y:S01]  /*2a50*/  UIMAD UR29, UR29, UR13, UR5 ;  /* 0x0000000d1d1d72a4 */ /* 0x000fe2000f8e0205 */
[----:B------:R-:W-:Y:S01]  /*2a60*/  IMAD.SHL.U32 R10, R5, 0x40, RZ ;  /* 0x00000040050a7824 */ /* 0x000fe200078e00ff */
[----:B------:R1:W-:Y:S01]  /*2a70*/  STL.64 [R1+0x20], R244 ;  /* 0x000020f401007387 */ /* 0x0003e20000100a00 */
[----:B------:R-:W-:Y:S01]  /*2a80*/  IMAD.SHL.U32 R11, R225, 0x8, RZ ;  /* 0x00000008e10b7824 */ /* 0x000fe200078e00ff */
[----:B------:R-:W-:Y:S01]  /*2a90*/  LOP3.LUT R18, R18, 0x1c0, RZ, 0xc0, !PT ;  /* 0x000001c012127812 */ /* 0x000fe200078ec0ff */
[----:B------:R-:W-:Y:S01]  /*2aa0*/  IMAD.U32 R16, RZ, RZ, UR17 ;  /* 0x00000011ff107e24 */ /* 0x000fe2000f8e00ff */
[----:B------:R1:W-:Y:S01]  /*2ab0*/  @P2 STS.128 [R227+0x12000], RZ ;  /* 0x012000ffe3002388 */ /* 0x0003e20000000c00 */
[----:B------:R-:W-:Y:S01]  /*2ac0*/  LOP3.LUT R10, R10, 0x1c0, RZ, 0xc0, !PT ;  /* 0x000001c00a0a7812 */ /* 0x000fe200078ec0ff */
[----:B------:R-:W-:Y:S01]  /*2ad0*/  UMOV UR5, URZ ;  /* 0x0000003f00057c82 */ /* 0x000fe20008000000 */
[----:B------:R-:W-:Y:S01]  /*2ae0*/  LOP3.LUT R11, R18, 0x8, R11, 0xf8, !PT ;  /* 0x00000008120b7812 */ /* 0x000fe200078ef80b */
[----:B------:R1:W-:Y:S01]  /*2af0*/  @P2 STS.128 [R227+0x14000], RZ ;  /* 0x014000ffe3002388 */ /* 0x0003e20000000c00 */
[----:B------:R-:W-:Y:S01]  /*2b00*/  SHF.R.U32.HI R18, RZ, 0x3, R18 ;  /* 0x00000003ff127819 */ /* 0x000fe20000011612 */
[----:B------:R-:W-:Y:S01]  /*2b10*/  IMAD.WIDE.U32 R16, R16, UR13, R244 ;  /* 0x0000000d10107c25 */ /* 0x000fe2000f8e00f4 */
[----:B------:R-:W-:Y:S01]  /*2b20*/  LOP3.LUT R9, R10, 0x8, R9, 0xf8, !PT ;  /* 0x000000080a097812 */ /* 0x000fe200078ef809 */
[----:B------:R1:W-:Y:S01]  /*2b30*/  @P2 STS.128 [R227+0x16000], RZ ;  /* 0x016000ffe3002388 */ /* 0x0003e20000000c00 */
[----:B------:R-:W-:Y:S01]  /*2b40*/  SHF.R.U32.HI R10, RZ, 0x3, R10 ;  /* 0x00000003ff0a7819 */ /* 0x000fe2000001160a */
[----:B------:R-:W-:Y:S01]  /*2b50*/  VIADD R15, R17, UR29 ;  /* 0x0000001d110f7c36 */ /* 0x000fe20008000000 */
[----:B------:R-:W-:-:S02]  /*2b60*/  LOP3.LUT R11, R11, R18, RZ, 0x3c, !PT ;  /* 0x000000120b0b7212 */ /* 0x000fc400078e3cff */
[----:B------:R-:W-:Y:S02]  /*2b70*/  LOP3.LUT R10, R9, R10, RZ, 0x3c, !PT ;  /* 0x0000000a090a7212 */ /* 0x000fe400078e3cff */
[----:B------:R-:W-:-:S03]  /*2b80*/  LOP3.LUT R0, R11, 0xfffffe00, R8, 0xf8, !PT ;  /* 0xfffffe000b007812 */ /* 0x000fc600078ef808 */
[----:B------:R-:W-:Y:S02]  /*2b90*/  IMAD R225, R225, 0x200, R10 ;  /* 0x00000200e1e17824 */ /* 0x000fe400078e020a */
[----:B--2---:R-:W-:Y:S01]  /*2ba0*/  @P1 FMUL.FTZ R7, R6, R7 ;  /* 0x0000000706071220 */ /* 0x004fe20000410000 */
[----:B------:R-:W-:-:S04]  /*2bb0*/  LEA.HI R6, R13, R4, RZ, 0x5 ;  /* 0x000000040d067211 */ /* 0x000fc800078f28ff */
[----:B------:R-:W-:Y:S02]  /*2bc0*/  @P1 R2UR UR10, R7 ;  /* 0x00000000070a12ca */ /* 0x000fe400000e0000 */
[----:B------:R-:W-:-:S05]  /*2bd0*/  SHF.R.S32.HI R99, RZ, 0x5, R6 ;  /* 0x00000005ff637819 */ /* 0x000fca0000011406 */
[----:B------:R-:W-:-:S06]  /*2be0*/  IMAD R226, R99, 0x400, R0 ;  /* 0x0000040063e27824 */ /* 0x000fcc00078e0200 */
        /* <DEDUP_REMOVED lines=40> */
.L_x_764:
[----:B------:R-:W-:Y:S05]  /*2e70*/  BSYNC B0 ;  /* 0x0000000000007941 */ /* 0x000fea0003800000 */
.L_x_763:
        /* <DEDUP_REMOVED lines=51> */
.L_x_766:
[----:B------:R-:W-:Y:S05]  /*31b0*/  BSYNC B0 ;  /* 0x0000000000007941 */ /* 0x000fea0003800000 */
.L_x_765:
        /* <DEDUP_REMOVED lines=48> */
.L_x_768:
[----:B------:R-:W-:Y:S05]  /*34c0*/  BSYNC B0 ;  /* 0x0000000000007941 */ /* 0x000fea0003800000 */
.L_x_767:
        /* <DEDUP_REMOVED lines=49> */
.L_x_770:
[----:B------:R-:W-:Y:S05]  /*37e0*/  BSYNC B0 ;  /* 0x0000000000007941 */ /* 0x000fea0003800000 */
.L_x_769:
[----:B-12-4-:R-:W-:Y:S01]  /*37f0*/  LDSM.16.M88.4 R8, [R226] ;  /* 0x00000000e208783b */ /* 0x016fe20000000200 */
[----:B------:R-:W-:Y:S01]  /*3800*/  R2P PR, R5, 0x6 ;  /* 0x0000000605007804 */ /* 0x000fe20000000000 */
[----:B------:R-:W-:Y:S01]  /*3810*/  IMAD.MOV.U32 R7, RZ, RZ, 0x10 ;  /* 0x00000010ff077424 */ /* 0x000fe200078e00ff */
[C---:B------:R-:W-:Y:S01]  /*3820*/  LOP3.LUT P0, RZ, R2.reuse, 0x2, RZ, 0xc0, !PT ;  /* 0x0000000202ff7812 */ /* 0x040fe2000780c0ff */
[----:B------:R-:W1:Y:S01]  /*3830*/  LDSM.16.M88.4 R28, [R225+0x8000] ;  /* 0x00800000e11c783b */ /* 0x000e620000000200 */
[----:B------:R-:W-:Y:S01]  /*3840*/  VIADD R5, R225, 0x8000 ;  /* 0x00008000e1057836 */ /* 0x000fe20000000000 */
[----:B------:R-:W-:Y:S01]  /*3850*/  ULDC UR6, c[0x0][0x39c] ;  /* 0x0000e70000067ab9 */ /* 0x000fe20000000800 */
[----:B------:R-:W-:Y:S01]  /*3860*/  SEL R7, R7, 0xfffffff0, !P0 ;  /* 0xfffffff007077807 */ /* 0x000fe20004000000 */
[----:B------:R-:W-:Y:S01]  /*3870*/  VIADD R223, R225, 0x8020 ;  /* 0x00008020e1df7836 */ /* 0x000fe20000000000 */
[----:B------:R-:W-:Y:S01]  /*3880*/  LOP3.LUT P0, RZ, R2, 0x4, RZ, 0xc0, !PT ;  /* 0x0000000402ff7812 */ /* 0x000fe2000780c0ff */
[----:B------:R-:W-:Y:S01]  /*3890*/  IMAD.MOV.U32 R2, RZ, RZ, 0x40 ;  /* 0x00000040ff027424 */ /* 0x000fe200078e00ff */
[----:B------:R-:W2:Y:S01]  /*38a0*/  LDSM.16.M88.4 R40, [R225+0x8800] ;  /* 0x00880000e128783b */ /* 0x000ea20000000200 */
[----:B------:R-:W-:Y:S01]  /*38b0*/  IMAD R224, R7, 0x2, R226 ;  /* 0x0000000207e07824 */ /* 0x000fe200078e02e2 */
[----:B------:R-:W-:Y:S01]  /*38c0*/  LEA R99, R99, UR25, 0x4 ;  /* 0x0000001963637c11 */ /* 0x000fe2000f8e20ff */
[----:B------:R-:W-:Y:S01]  /*38d0*/  @P1 VIADD R223, R5, 0xffffffe0 ;  /* 0xffffffe005df1836 */ /* 0x000fe20000000000 */
[----:B------:R-:W-:Y:S01]  /*38e0*/  MOV R5, 0x20 ;  /* 0x0000002000057802 */ /* 0x000fe20000000f00 */
[----:B------:R-:W-:Y:S01]  /*38f0*/  LDSM.16.M88.4 R72, [R225+0x9000] ;  /* 0x00900000e148783b */ /* 0x000fe20000000200 */
[----:B------:R-:W-:Y:S01]  /*3900*/  SEL R2, R2, 0xffffffc0, !P2 ;  /* 0xffffffc002027807 */ /* 0x000fe20005000000 */
[----:B------:R-:W-:Y:S01]  /*3910*/  IMAD.SHL.U32 R239, R4, 0x2, RZ ;  /* 0x0000000204ef7824 */ /* 0x000fe200078e00ff */
[----:B------:R-:W-:Y:S01]  /*3920*/  SEL R5, R5, 0xffffffe0, !P0 ;  /* 0xffffffe005057807 */ /* 0x000fe20004000000 */
[----:B------:R-:W-:Y:S01]  /*3930*/  LDSM.16.M88.4 R24, [R224] ;  /* 0x00000000e018783b */ /* 0x000fe20000000200 */
[----:B------:R-:W-:Y:S01]  /*3940*/  UISETP.GE.AND UP0, UPT, UR19, 0x2, UPT ;  /* 0x000000021300788c */ /* 0x000fe2000bf06270 */
[----:B------:R-:W-:Y:S01]  /*3950*/  IMAD.IADD R219, R225, 0x1, R2 ;  /* 0x00000001e1db7824 */ /* 0x000fe200078e0202 */
[----:B------:R-:W-:Y:S01]  /*3960*/  LOP3.LUT R239, R239, 0x6, RZ, 0xc0, !PT ;  /* 0x00000006efef7812 */ /* 0x000fe200078ec0ff */
[----:B------:R-:W4:Y:S01]  /*3970*/  LDSM.16.M88.4 R32, [R223] ;  /* 0x00000000df20783b */ /* 0x000f220000000200 */
[----:B------:R-:W-:Y:S01]  /*3980*/  IMAD R222, R5, 0x2, R226 ;  /* 0x0000000205de7824 */ /* 0x000fe200078e02e2 */
[----:B------:R-:W-:Y:S01]  /*3990*/  IADD3 R214, R223, 0x1000, RZ ;  /* 0x00001000dfd67810 */ /* 0x000fe20007ffe0ff */
[----:B------:R-:W-:Y:S01]  /*39a0*/  IMAD R221, R5, 0x2, R224 ;  /* 0x0000000205dd7824 */ /* 0x000fe200078e02e0 */
[----:B------:R-:W-:Y:S01]  /*39b0*/  LDSM.16.M88.4 R48, [R219+0x8000] ;  /* 0x00800000db30783b */ /* 0x000fe20000000200 */
[----:B------:R-:W-:Y:S01]  /*39c0*/  IMAD.IADD R212, R2, 0x1, R223 ;  /* 0x0000000102d47824 */ /* 0x000fe200078e02df */
[C---:B------:R-:W-:Y:S01]  /*39d0*/  IADD3 R208, R223.reuse, 0x3800, RZ ;  /* 0x00003800dfd07810 */ /* 0x040fe20007ffe0ff */
[C---:B------:R-:W-:Y:S01]  /*39e0*/  VIADD R215, R223.reuse, 0x800 ;  /* 0x00000800dfd77836 */ /* 0x040fe20000000000 */
[----:B------:R-:W5:Y:S01]  /*39f0*/  LDSM.16.M88.4 R64, [R222] ;  /* 0x00000000de40783b */ /* 0x000f620000000200 */
[C---:B------:R-:W-:Y:S01]  /*3a00*/  VIADD R213, R223.reuse, 0x1800 ;  /* 0x00001800dfd57836 */ /* 0x040fe20000000000 */
[C---:B------:R-:W-:Y:S01]  /*3a10*/  IADD3 R203, R223.reuse, 0x6000, RZ ;  /* 0x00006000dfcb7810 */ /* 0x040fe20007ffe0ff */
[C---:B------:R-:W-:Y:S01]  /*3a20*/  VIADD R211, R223.reuse, 0x2000 ;  /* 0x00002000dfd37836 */ /* 0x040fe20000000000 */
[----:B------:R-:W3:Y:S01]  /*3a30*/  LDSM.16.M88.4 R20, [R225+0x9800] ;  /* 0x00980000e114783b */ /* 0x000ee20000000200 */
[----:B------:R-:W-:-:S02]  /*3a40*/  VIADD R210, R223, 0x2800 ;  /* 0x00002800dfd27836 */ /* 0x000fc40000000000 */
[C---:B------:R-:W-:Y:S01]  /*3a50*/  VIADD R209, R223.reuse, 0x3000 ;  /* 0x00003000dfd17836 */ /* 0x040fe20000000000 */
[----:B------:R-:W3:Y:S01]  /*3a60*/  LDSM.16.M88.4 R52, [R223+0x800] ;  /* 0x00080000df34783b */ /* 0x000ee20000000200 */
[C---:B------:R-:W-:Y:S02]  /*3a70*/  VIADD R207, R223.reuse, 0x4000 ;  /* 0x00004000dfcf7836 */ /* 0x040fe40000000000 */
[C---:B------:R-:W-:Y:S01]  /*3a80*/  VIADD R206, R223.reuse, 0x4800 ;  /* 0x00004800dfce7836 */ /* 0x040fe20000000000 */
[C---:B-1----:R-:W-:Y:S01]  /*3a90*/  HMMA.16816.F32 R16, R8.reuse, R28, RZ ;  /* 0x0000001c0810723c */ /* 0x042fe200000018ff */
[----:B------:R-:W-:Y:S01]  /*3aa0*/  LDSM.16.M88.4 R12, [R221] ;  /* 0x00000000dd0c783b */ /* 0x000fe20000000200 */
[C---:B------:R-:W-:Y:S02]  /*3ab0*/  VIADD R205, R223.reuse, 0x5000 ;  /* 0x00005000dfcd7836 */ /* 0x040fe40000000000 */
[C---:B------:R-:W-:Y:S01]  /*3ac0*/  VIADD R204, R223.reuse, 0x5800 ;  /* 0x00005800dfcc7836 */ /* 0x040fe20000000000 */
[----:B------:R-:W1:Y:S01]  /*3ad0*/  LDSM.16.M88.4 R84, [R212] ;  /* 0x00000000d454783b */ /* 0x000e620000000200 */
[----:B------:R-:W-:Y:S01]  /*3ae0*/  HMMA.16816.F32 R28, R8, R30, RZ ;  /* 0x0000001e081c723c */ /* 0x000fe200000018ff */
[----:B------:R-:W-:-:S02]  /*3af0*/  VIADD R202, R223, 0x6800 ;  /* 0x00006800dfca7836 */ /* 0x000fc40000000000 */
[----:B------:R-:W1:Y:S01]  /*3b00*/  LDSM.16.M88.4 R60, [R223+0x1000] ;  /* 0x00100000df3c783b */ /* 0x000e620000000200 */
[C---:B------:R-:W-:Y:S02]  /*3b10*/  VIADD R201, R223.reuse, 0x7000 ;  /* 0x00007000dfc97836 */ /* 0x040fe40000000000 */
[----:B--2---:R-:W-:Y:S01]  /*3b20*/  HMMA.16816.F32 R44, R8, R40, RZ ;  /* 0x00000028082c723c */ /* 0x004fe200000018ff */
[----:B------:R-:W2:Y:S01]  /*3b30*/  LDSM.16.M88.4 R56, [R223+0x1800] ;  /* 0x00180000df38783b */ /* 0x000ea20000000200 */
[----:B------:R-:W-:-:S03]  /*3b40*/  VIADD R200, R223, 0x7800 ;  /* 0x00007800dfc87836 */ /* 0x000fc60000000000 */
[----:B------:R-:W-:Y:S01]  /*3b50*/  LDSM.16.M88.4 R36, [R226+0x2000] ;  /* 0x00200000e224783b */ /* 0x000fe20000000200 */
[----:B------:R-:W-:Y:S03]  /*3b60*/  HMMA.16816.F32 R40, R8, R42, RZ ;  /* 0x0000002a0828723c */ /* 0x000fe600000018ff */
[----:B------:R-:W-:Y:S03]  /*3b70*/  LDSM.16.M88.4 R92, [R225+0xa000] ;  /* 0x00a00000e15c783b */ /* 0x000fe60000000200 */
[C---:B----4-:R-:W-:Y:S01]  /*3b80*/  HMMA.16816.F32 R16, R24.reuse, R32, R16 ;  /* 0x000000201810723c */ /* 0x050fe20000001810 */
[----:B------:R-:W-:Y:S04]  /*3b90*/  LDSM.16.M88.4 R80, [R219+0x9000] ;  /* 0x00900000db50783b */ /* 0x000fe80000000200 */
[----:B------:R-:W-:Y:S01]  /*3ba0*/  LDSM.16.M88.4 R88, [R223+0x2000] ;  /* 0x00200000df58783b */ /* 0x000fe20000000200 */
[----:B------:R-:W-:Y:S03]  /*3bb0*/  HMMA.16816.F32 R28, R24, R34, R28 ;  /* 0x00000022181c723c */ /* 0x000fe6000000181c */
[----:B------:R-:W4:Y:S03]  /*3bc0*/  LDSM.16.M88.4 R32, [R219+0x8800] ;  /* 0x00880000db20783b */ /* 0x000f260000000200 */
[C---:B------:R-:W-:Y:S01]  /*3bd0*/  HMMA.16816.F32 R76, R8.reuse, R72, RZ ;  /* 0x00000048084c723c */ /* 0x040fe200000018ff */
[----:B------:R-:W0:Y:S05]  /*3be0*/  LDGDEPBAR ;  /* 0x00000000000079af */ /* 0x000e2a0000000000 */
[----:B------:R-:W-:Y:S06]  /*3bf0*/  HMMA.16816.F32 R72, R8, R74, RZ ;  /* 0x0000004a0848723c */ /* 0x000fec00000018ff */
[C---:B-----5:R-:W-:Y:S06]  /*3c00*/  HMMA.16816.F32 R16, R64.reuse, R48, R16 ;  /* 0x000000304010723c */ /* 0x060fec0000001810 */
[----:B------:R-:W-:Y:S01]  /*3c10*/  HMMA.16816.F32 R28, R64, R50, R28 ;  /* 0x00000032401c723c */ /* 0x000fe2000000181c */
[----:B------:R-:W5:Y:S05]  /*3c20*/  LDSM.16.M88.4 R48, [R219+0x9800] ;  /* 0x00980000db30783b */ /* 0x000f6a0000000200 */
[C---:B---3--:R-:W-:Y:S06]  /*3c30*/  HMMA.16816.F32 R68, R8.reuse, R20, RZ ;  /* 0x000000140844723c */ /* 0x048fec00000018ff */
[----:B------:R-:W-:Y:S01]  /*3c40*/  HMMA.16816.F32 R8, R8, R22, RZ ;  /* 0x000000160808723c */ /* 0x000fe200000018ff */
[----:B------:R-:W3:Y:S05]  /*3c50*/  LDSM.16.M88.4 R20, [R212+0x800] ;  /* 0x00080000d414783b */ /* 0x000eea0000000200 */
[----:B------:R-:W-:Y:S06]  /*3c60*/  HMMA.16816.F32 R44, R24, R52, R44 ;  /* 0x00000034182c723c */ /* 0x000fec000000182c */
[----:B-1----:R-:W-:Y:S06]  /*3c70*/  HMMA.16816.F32 R16, R12, R84, R16 ;  /* 0x000000540c10723c */ /* 0x002fec0000001810 */
[C---:B------:R-:W-:Y:S01]  /*3c80*/  HMMA.16816.F32 R40, R24.reuse, R54, R40 ;  /* 0x000000361828723c */ /* 0x040fe20000001828 */
[----:B------:R-:W1:Y:S05]  /*3c90*/  LDSM.16.M88.4 R52, [R224+0x2000] ;  /* 0x00200000e034783b */ /* 0x000e6a0000000200 */
[----:B------:R-:W-:Y:S06]  /*3ca0*/  HMMA.16816.F32 R76, R24, R60, R76 ;  /* 0x0000003c184c723c */ /* 0x000fec000000184c */
[----:B------:R-:W-:Y:S01]  /*3cb0*/  HMMA.16816.F32 R28, R12, R86, R28 ;  /* 0x000000560c1c723c */ /* 0x000fe2000000181c */
[----:B------:R-:W-:Y:S05]  /*3cc0*/  LDSM.16.M88.4 R84, [R219+0xa000] ;  /* 0x00a00000db54783b */ /* 0x000fea0000000200 */
[C---:B------:R-:W-:Y:S01]  /*3cd0*/  HMMA.16816.F32 R72, R24.reuse, R62, R72 ;  /* 0x0000003e1848723c */ /* 0x040fe20000001848 */
[----:B------:R-:W1:Y:S05]  /*3ce0*/  LDSM.16.M88.4 R60, [R212+0x1000] ;  /* 0x00100000d43c783b */ /* 0x000e6a0000000200 */
[C---:B--2---:R-:W-:Y:S06]  /*3cf0*/  HMMA.16816.F32 R68, R24.reuse, R56, R68 ;  /* 0x000000381844723c */ /* 0x044fec0000001844 */
[----:B------:R-:W-:Y:S01]  /*3d00*/  HMMA.16816.F32 R24, R24, R58, R8 ;  /* 0x0000003a1818723c */ /* 0x000fe20000001808 */
[----:B------:R-:W2:Y:S04]  /*3d10*/  LDSM.16.M88.4 R56, [R212+0x1800] ;  /* 0x00180000d438783b */ /* 0x000ea80000000200 */
[----:B------:R-:W2:Y:S01]  /*3d20*/  LDSM.16.M88.4 R8, [R225+0xa800] ;  /* 0x00a80000e108783b */ /* 0x000ea20000000200 */
[----:B----4-:R-:W-:Y:S06]  /*3d30*/  HMMA.16816.F32 R44, R64, R32, R44 ;  /* 0x00000020402c723c */ /* 0x010fec000000182c */
[----:B------:R-:W-:Y:S06]  /*3d40*/  HMMA.16816.F32 R16, R36, R92, R16 ;  /* 0x0000005c2410723c */ /* 0x000fec0000001810 */
[C---:B------:R-:W-:Y:S01]  /*3d50*/  HMMA.16816.F32 R40, R64.reuse, R34, R40 ;  /* 0x000000224028723c */ /* 0x040fe20000001828 */
[----:B------:R-:W4:Y:S05]  /*3d60*/  LDSM.16.M88.4 R32, [R222+0x2000] ;  /* 0x00200000de20783b */ /* 0x000f2a0000000200 */
[----:B------:R-:W-:Y:S06]  /*3d70*/  HMMA.16816.F32 R76, R64, R80, R76 ;  /* 0x00000050404c723c */ /* 0x000fec000000184c */
[----:B------:R-:W-:Y:S01]  /*3d80*/  HMMA.16816.F32 R28, R36, R94, R28 ;  /* 0x0000005e241c723c */ /* 0x000fe2000000181c */
[----:B------:R-:W-:Y:S05]  /*3d90*/  LDSM.16.M88.4 R92, [R212+0x2000] ;  /* 0x00200000d45c783b */ /* 0x000fea0000000200 */
[C---:B------:R-:W-:Y:S01]  /*3da0*/  HMMA.16816.F32 R72, R64.reuse, R82, R72 ;  /* 0x000000524048723c */ /* 0x040fe20000001848 */
[----:B------:R-:W4:Y:S05]  /*3db0*/  LDSM.16.M88.4 R80, [R225+0xb000] ;  /* 0x00b00000e150783b */ /* 0x000f2a0000000200 */
[C---:B-----5:R-:W-:Y:S06]  /*3dc0*/  HMMA.16816.F32 R68, R64.reuse, R48, R68 ;  /* 0x000000304044723c */ /* 0x060fec0000001844 */
[----:B------:R-:W-:Y:S01]  /*3dd0*/  HMMA.16816.F32 R64, R64, R50, R24 ;  /* 0x000000324040723c */ /* 0x000fe20000001818 */
[----:B------:R-:W5:Y:S04]  /*3de0*/  LDSM.16.M88.4 R48, [R225+0xb800] ;  /* 0x00b80000e130783b */ /* 0x000f680000000200 */
[----:B------:R-:W5:Y:S01]  /*3df0*/  LDSM.16.M88.4 R24, [R223+0x2800] ;  /* 0x00280000df18783b */ /* 0x000f620000000200 */
[----:B---3--:R-:W-:Y:S06]  /*3e00*/  HMMA.16816.F32 R44, R12, R20, R44 ;  /* 0x000000140c2c723c */ /* 0x008fec000000182c */
[----:B-1----:R-:W-:Y:S06]  /*3e10*/  HMMA.16816.F32 R16, R52, R88, R16 ;  /* 0x000000583410723c */ /* 0x002fec0000001810 */
[C---:B------:R-:W-:Y:S01]  /*3e20*/  HMMA.16816.F32 R40, R12.reuse, R22, R40 ;  /* 0x000000160c28723c */ /* 0x040fe20000001828 */
[----:B------:R-:W1:Y:S05]  /*3e30*/  LDSM.16.M88.4 R20, [R221+0x2000] ;  /* 0x00200000dd14783b */ /* 0x000e6a0000000200 */
[----:B------:R-:W-:Y:S06]  /*3e40*/  HMMA.16816.F32 R76, R12, R60, R76 ;  /* 0x0000003c0c4c723c */ /* 0x000fec000000184c */
[----:B------:R-:W-:Y:S01]  /*3e50*/  HMMA.16816.F32 R28, R52, R90, R28 ;  /* 0x0000005a341c723c */ /* 0x000fe2000000181c */
[----:B------:R-:W-:Y:S05]  /*3e60*/  LDSM.16.M88.4 R88, [R225+0xc000] ;  /* 0x00c00000e158783b */ /* 0x000fea0000000200 */
[C---:B------:R-:W-:Y:S01]  /*3e70*/  HMMA.16816.F32 R72, R12.reuse, R62, R72 ;  /* 0x0000003e0c48723c */ /* 0x040fe20000001848 */
[----:B------:R-:W3:Y:S05]  /*3e80*/  LDSM.16.M88.4 R60, [R223+0x3000] ;  /* 0x00300000df3c783b */ /* 0x000eea0000000200 */
[C---:B--2---:R-:W-:Y:S06]  /*3e90*/  HMMA.16816.F32 R68, R12.reuse, R56, R68 ;  /* 0x000000380c44723c */ /* 0x044fec0000001844 */
[----:B------:R-:W-:Y:S01]  /*3ea0*/  HMMA.16816.F32 R64, R12, R58, R64 ;  /* 0x0000003a0c40723c */ /* 0x000fe20000001840 */
[----:B------:R-:W2:Y:S04]  /*3eb0*/  LDSM.16.M88.4 R12, [R219+0xa800] ;  /* 0x00a80000db0c783b */ /* 0x000ea80000000200 */
[----:B------:R-:W-:Y:S01]  /*3ec0*/  LDSM.16.M88.4 R56, [R223+0x3800] ;  /* 0x00380000df38783b */ /* 0x000fe20000000200 */
[----:B------:R-:W-:Y:S06]  /*3ed0*/  HMMA.16816.F32 R44, R36, R8, R44 ;  /* 0x00000008242c723c */ /* 0x000fec000000182c */
[----:B----4-:R-:W-:Y:S06]  /*3ee0*/  HMMA.16816.F32 R16, R32, R84, R16 ;  /* 0x000000542010723c */ /* 0x010fec0000001810 */
[C---:B------:R-:W-:Y:S01]  /*3ef0*/  HMMA.16816.F32 R40, R36.reuse, R10, R40 ;  /* 0x0000000a2428723c */ /* 0x040fe20000001828 */
[----:B------:R-:W4:Y:S05]  /*3f00*/  LDSM.16.M88.4 R8, [R226+0x4000] ;  /* 0x00400000e208783b */ /* 0x000f2a0000000200 */
[----:B------:R-:W-:Y:S06]  /*3f10*/  HMMA.16816.F32 R76, R36, R80, R76 ;  /* 0x00000050244c723c */ /* 0x000fec000000184c */
[----:B------:R-:W-:Y:S01]  /*3f20*/  HMMA.16816.F32 R28, R32, R86, R28 ;  /* 0x00000056201c723c */ /* 0x000fe2000000181c */
[----:B------:R-:W-:Y:S05]  /*3f30*/  LDSM.16.M88.4 R84, [R212+0x2800] ;  /* 0x00280000d454783b */ /* 0x000fea0000000200 */
[C---:B------:R-:W-:Y:S01]  /*3f40*/  HMMA.16816.F32 R72, R36.reuse, R82, R72 ;  /* 0x000000522448723c */ /* 0x040fe20000001848 */
[----:B------:R-:W-:Y:S05]  /*3f50*/  LDSM.16.M88.4 R80, [R223+0x4000] ;  /* 0x00400000df50783b */ /* 0x000fea0000000200 */
[C---:B-----5:R-:W-:Y:S06]  /*3f60*/  HMMA.16816.F32 R68, R36.reuse, R48, R68 ;  /* 0x000000302444723c */ /* 0x060fec0000001844 */
[----:B------:R-:W-:Y:S01]  /*3f70*/  HMMA.16816.F32 R64, R36, R50, R64 ;  /* 0x000000322440723c */ /* 0x000fe20000001840 */
[----:B------:R-:W5:Y:S04]  /*3f80*/  LDSM.16.M88.4 R48, [R219+0xb000] ;  /* 0x00b00000db30783b */ /* 0x000f680000000200 */
[----:B------:R-:W-:Y:S01]  /*3f90*/  LDSM.16.M88.4 R36, [R219+0xb800] ;  /* 0x00b80000db24783b */ /* 0x000fe20000000200 */
[----:B------:R-:W-:Y:S06]  /*3fa0*/  HMMA.16816.F32 R44, R52, R24, R44 ;  /* 0x00000018342c723c */ /* 0x000fec000000182c */
[----:B-1----:R-:W-:Y:S06]  /*3fb0*/  HMMA.16816.F32 R16, R20, R92, R16 ;  /* 0x0000005c1410723c */ /* 0x002fec0000001810 */
[C---:B------:R-:W-:Y:S01]  /*3fc0*/  HMMA.16816.F32 R40, R52.reuse, R26, R40 ;  /* 0x0000001a3428723c */ /* 0x040fe20000001828 */
[----:B------:R-:W1:Y:S05]  /*3fd0*/  LDSM.16.M88.4 R24, [R224+0x4000] ;  /* 0x00400000e018783b */ /* 0x000e6a0000000200 */
[----:B---3--:R-:W-:Y:S06]  /*3fe0*/  HMMA.16816.F32 R76, R52, R60, R76 ;  /* 0x0000003c344c723c */ /* 0x008fec000000184c */
[----:B------:R-:W-:Y:S01]  /*3ff0*/  HMMA.16816.F32 R28, R20, R94, R28 ;  /* 0x0000005e141c723c */ /* 0x000fe2000000181c */
[----:B------:R-:W-:Y:S05]  /*4000*/  LDSM.16.M88.4 R92, [R219+0xc000] ;  /* 0x00c00000db5c783b */ /* 0x000fea0000000200 */
[----:B------:R-:W-:Y:S01]  /*4010*/  HMMA.16816.F32 R72, R52, R62, R72 ;  /* 0x0000003e3448723c */ /* 0x000fe20000001848 */
[----:B------:R-:W3:Y:S05]  /*4020*/  LDSM.16.M88.4 R60, [R212+0x3000] ;  /* 0x00300000d43c783b */ /* 0x000eea0000000200 */
[----:B--2---:R-:W-:Y:S06]  /*4030*/  HMMA.16816.F32 R44, R32, R12, R44 ;  /* 0x0000000c202c723c */ /* 0x004fec000000182c */
[----:B----4-:R-:W-:Y:S06]  /*4040*/  HMMA.16816.F32 R16, R8, R88, R16 ;  /* 0x000000580810723c */ /* 0x010fec0000001810 */
[----:B------:R-:W-:Y:S01]  /*4050*/  HMMA.16816.F32 R40, R32, R14, R40 ;  /* 0x0000000e2028723c */ /* 0x000fe20000001828 */
[----:B------:R-:W-:Y:S05]  /*4060*/  LDSM.16.M88.4 R12, [R222+0x4000] ;  /* 0x00400000de0c783b */ /* 0x000fea0000000200 */
[C---:B------:R-:W-:Y:S06]  /*4070*/  HMMA.16816.F32 R68, R52.reuse, R56, R68 ;  /* 0x000000383444723c */ /* 0x040fec0000001844 */
[----:B------:R-:W-:Y:S01]  /*4080*/  HMMA.16816.F32 R64, R52, R58, R64 ;  /* 0x0000003a3440723c */ /* 0x000fe20000001840 */
[----:B------:R-:W2:Y:S04]  /*4090*/  LDSM.16.M88.4 R52, [R225+0xc800] ;  /* 0x00c80000e134783b */ /* 0x000ea80000000200 */
[----:B------:R-:W4:Y:S01]  /*40a0*/  LDSM.16.M88.4 R56, [R212+0x3800] ;  /* 0x00380000d438783b */ /* 0x000f220000000200 */
[----:B-----5:R-:W-:Y:S06]  /*40b0*/  HMMA.16816.F32 R76, R32, R48, R76 ;  /* 0x00000030204c723c */ /* 0x020fec000000184c */
[----:B------:R-:W-:Y:S01]  /*40c0*/  HMMA.16816.F32 R28, R8, R90, R28 ;  /* 0x0000005a081c723c */ /* 0x000fe2000000181c */
[----:B------:R-:W-:Y:S05]  /*40d0*/  LDSM.16.M88.4 R88, [R221+0x4000] ;  /* 0x00400000dd58783b */ /* 0x000fea0000000200 */
[----:B------:R-:W-:Y:S01]  /*40e0*/  HMMA.16816.F32 R72, R32, R50, R72 ;  /* 0x000000322048723c */ /* 0x000fe20000001848 */
[----:B------:R-:W5:Y:S05]  /*40f0*/  LDSM.16.M88.4 R48, [R225+0xd000] ;  /* 0x00d00000e130783b */ /* 0x000f6a0000000200 */
[----:B------:R-:W-:Y:S06]  /*4100*/  HMMA.16816.F32 R44, R20, R84, R44 ;  /* 0x00000054142c723c */ /* 0x000fec000000182c */
[----:B-1----:R-:W-:Y:S06]  /*4110*/  HMMA.16816.F32 R16, R24, R80, R16 ;  /* 0x000000501810723c */ /* 0x002fec0000001810 */
[----:B------:R-:W-:Y:S01]  /*4120*/  HMMA.16816.F32 R40, R20, R86, R40 ;  /* 0x000000561428723c */ /* 0x000fe20000001828 */
[----:B------:R-:W-:Y:S05]  /*4130*/  LDSM.16.M88.4 R84, [R212+0x4000] ;  /* 0x00400000d454783b */ /* 0x000fea0000000200 */
[C---:B------:R-:W-:Y:S06]  /*4140*/  HMMA.16816.F32 R68, R32.reuse, R36, R68 ;  /* 0x000000242044723c */ /* 0x040fec0000001844 */
[----:B------:R-:W-:Y:S01]  /*4150*/  HMMA.16816.F32 R64, R32, R38, R64 ;  /* 0x000000262040723c */ /* 0x000fe20000001840 */
[----:B------:R-:W1:Y:S04]  /*4160*/  LDSM.16.M88.4 R36, [R223+0x4800] ;  /* 0x00480000df24783b */ /* 0x000e680000000200 */
[----:B------:R-:W1:Y:S01]  /*4170*/  LDSM.16.M88.4 R32, [R225+0xd800] ;  /* 0x00d80000e120783b */ /* 0x000e620000000200 */
[----:B---3--:R-:W-:Y:S06]  /*4180*/  HMMA.16816.F32 R76, R20, R60, R76 ;  /* 0x0000003c144c723c */ /* 0x008fec000000184c */
[----:B------:R-:W-:Y:S01]  /*4190*/  HMMA.16816.F32 R28, R24, R82, R28 ;  /* 0x00000052181c723c */ /* 0x000fe2000000181c */
[----:B------:R-:W3:Y:S05]  /*41a0*/  LDSM.16.M88.4 R80, [R223+0x5000] ;  /* 0x00500000df50783b */ /* 0x000eea0000000200 */
[----:B------:R-:W-:Y:S01]  /*41b0*/  HMMA.16816.F32 R72, R20, R62, R72 ;  /* 0x0000003e1448723c */ /* 0x000fe20000001848 */
[----:B------:R-:W-:Y:S05]  /*41c0*/  LDSM.16.M88.4 R60, [R226+0x6000] ;  /* 0x00600000e23c783b */ /* 0x000fea0000000200 */
[----:B--2---:R-:W-:Y:S06]  /*41d0*/  HMMA.16816.F32 R44, R8, R52, R44 ;  /* 0x00000034082c723c */ /* 0x004fec000000182c */
[----:B------:R-:W-:Y:S06]  /*41e0*/  HMMA.16816.F32 R16, R12, R92, R16 ;  /* 0x0000005c0c10723c */ /* 0x000fec0000001810 */
[----:B------:R-:W-:Y:S01]  /*41f0*/  HMMA.16816.F32 R40, R8, R54, R40 ;  /* 0x000000360828723c */ /* 0x000fe20000001828 */
[----:B------:R-:W-:Y:S05]  /*4200*/  LDSM.16.M88.4 R52, [R225+0xe000] ;  /* 0x00e00000e134783b */ /* 0x000fea0000000200 */
[C---:B----4-:R-:W-:Y:S06]  /*4210*/  HMMA.16816.F32 R68, R20.reuse, R56, R68 ;  /* 0x000000381444723c */ /* 0x050fec0000001844 */
        /* <DEDUP_REMOVED lines=8> */
[----:B-1----:R-:W-:Y:S06]  /*42a0*/  HMMA.16816.F32 R44, R24, R36, R44 ;  /* 0x00000024182c723c */ /* 0x002fec000000182c */
[----:B------:R-:W-:Y:S06]  /*42b0*/  HMMA.16816.F32 R16, R88, R84, R16 ;  /* 0x000000545810723c */ /* 0x000fec0000001810 */
        /* <DEDUP_REMOVED lines=21> */
[----:B------:R-:W5:Y:S05]  /*4410*/  LDSM.16.M88.4 R52, [R225+0xf000] ;  /* 0x00f00000e134783b */ /* 0x000f6a0000000200 */
[----:B------:R-:W-:Y:S01]  /*4420*/  HMMA.16816.F32 R72, R12, R50, R72 ;  /* 0x000000320c48723c */ /* 0x000fe20000001848 */
[----:B------:R-:W-:Y:S05]  /*4430*/  LDSM.16.M88.4 R48, [R225+0xf800] ;  /* 0x00f80000e130783b */ /* 0x000fea0000000200 */
        /* <DEDUP_REMOVED lines=9> */
[----:B------:R-:W-:Y:S06]  /*44d0*/  HMMA.16816.F32 R28, R36, R94, R28 ;  /* 0x0000005e241c723c */ /* 0x000fec000000181c */
[----:B------:R-:W-:Y:S01]  /*44e0*/  HMMA.16816.F32 R72, R88, R86, R72 ;  /* 0x000000565848723c */ /* 0x000fe20000001848 */
[----:B------:R-:W3:Y:S05]  /*44f0*/  LDSM.16.M88.4 R84, [R223+0x7000] ;  /* 0x00700000df54783b */ /* 0x000eea0000000200 */
[----:B--2---:R-:W-:Y:S06]  /*4500*/  HMMA.16816.F32 R44, R60, R56, R44 ;  /* 0x000000383c2c723c */ /* 0x004fec000000182c */
[----:B----4-:R-:W-:Y:S06]  /*4510*/  HMMA.16816.F32 R16, R24, R20, R16 ;  /* 0x000000141810723c */ /* 0x010fec0000001810 */
[----:B------:R-:W-:Y:S01]  /*4520*/  HMMA.16816.F32 R40, R60, R58, R40 ;  /* 0x0000003a3c28723c */ /* 0x000fe20000001828 */
[----:B------:R-:W2:Y:S05]  /*4530*/  LDSM.16.M88.4 R56, [R223+0x7800] ;  /* 0x00780000df38783b */ /* 0x000eaa0000000200 */
[C---:B------:R-:W-:Y:S06]  /*4540*/  HMMA.16816.F32 R68, R88.reuse, R80, R68 ;  /* 0x000000505844723c */ /* 0x040fec0000001844 */
[----:B------:R-:W-:Y:S01]  /*4550*/  HMMA.16816.F32 R80, R88, R82, R64 ;  /* 0x000000525850723c */ /* 0x000fe20000001840 */
[----:B------:R-:W-:Y:S05]  /*4560*/  LDSM.16.M88.4 R64, [R219+0xe800] ;  /* 0x00e80000db40783b */ /* 0x000fea0000000200 */
[----:B-----5:R-:W-:Y:S06]  /*4570*/  HMMA.16816.F32 R76, R60, R52, R76 ;  /* 0x000000343c4c723c */ /* 0x020fec000000184c */
[----:B------:R-:W-:Y:S01]  /*4580*/  HMMA.16816.F32 R28, R24, R22, R28 ;  /* 0x00000016181c723c */ /* 0x000fe2000000181c */
[----:B------:R-:W-:Y:S05]  /*4590*/  LDSM.16.M88.4 R20, [R212+0x6800] ;  /* 0x00680000d414783b */ /* 0x000fea0000000200 */
[----:B-1----:R-:W-:Y:S06]  /*45a0*/  HMMA.16816.F32 R44, R36, R32, R44 ;  /* 0x00000020242c723c */ /* 0x002fec000000182c */
[----:B------:R-:W-:Y:S06]  /*45b0*/  HMMA.16816.F32 R16, R12, R8, R16 ;  /* 0x000000080c10723c */ /* 0x000fec0000001810 */
[----:B------:R-:W-:Y:S01]  /*45c0*/  HMMA.16816.F32 R40, R36, R34, R40 ;  /* 0x000000222428723c */ /* 0x000fe20000001828 */
[----:B------:R-:W1:Y:S05]  /*45d0*/  LDSM.16.M88.4 R32, [R219+0xf000] ;  /* 0x00f00000db20783b */ /* 0x000e6a0000000200 */
[C---:B------:R-:W-:Y:S06]  /*45e0*/  HMMA.16816.F32 R72, R60.reuse, R54, R72 ;  /* 0x000000363c48723c */ /* 0x040fec0000001848 */
[C---:B------:R-:W-:Y:S06]  /*45f0*/  HMMA.16816.F32 R68, R60.reuse, R48, R68 ;  /* 0x000000303c44723c */ /* 0x040fec0000001844 */
[----:B------:R-:W-:Y:S01]  /*4600*/  HMMA.16816.F32 R80, R60, R50, R80 ;  /* 0x000000323c50723c */ /* 0x000fe20000001850 */
[----:B------:R-:W-:Y:S01]  /*4610*/  FMUL.FTZ R48, R16, UR6 ;  /* 0x0000000610307c20 */ /* 0x000fe20008410000 */
[----:B------:R-:W-:-:S04]  /*4620*/  FMUL.FTZ R49, R18, UR6 ;  /* 0x0000000612317c20 */ /* 0x000fc80008410000 */
[----:B---3--:R-:W-:Y:S01]  /*4630*/  HMMA.16816.F32 R76, R36, R84, R76 ;  /* 0x00000054244c723c */ /* 0x008fe2000000184c */
[----:B------:R-:W-:Y:S01]  /*4640*/  FMUL.FTZ R50, R17, UR6 ;  /* 0x0000000611327c20 */ /* 0x000fe20008410000 */
[----:B------:R-:W-:Y:S01]  /*4650*/  FMUL.FTZ R51, R19, UR6 ;  /* 0x0000000613337c20 */ /* 0x000fe20008410000 */
[----:B------:R-:W-:Y:S01]  /*4660*/  MUFU.TANH R48, R48 ;  /* 0x0000003000307308 */ /* 0x000fe20000002400 */
[----:B------:R-:W-:Y:S02]  /*4670*/  LDSM.16.M88.4 R16, [R212+0x7000] ;  /* 0x00700000d410783b */ /* 0x000fe40000000200 */
[----:B------:R-:W-:Y:S02]  /*4680*/  HMMA.16816.F32 R28, R12, R10, R28 ;  /* 0x0000000a0c1c723c */ /* 0x000fe4000000181c */
[----:B------:R-:W3:Y:S03]  /*4690*/  LDSM.16.M88.4 R8, [R219+0xf800] ;  /* 0x00f80000db08783b */ /* 0x000ee60000000200 */
[----:B------:R-:W4:Y:S01]  /*46a0*/  MUFU.TANH R50, R50 ;  /* 0x0000003200327308 */ /* 0x000f220000002400 */
[C---:B------:R-:W-:Y:S06]  /*46b0*/  HMMA.16816.F32 R72, R36.reuse, R86, R72 ;  /* 0x000000562448723c */ /* 0x040fec0000001848 */
[C---:B--2---:R-:W-:Y:S01]  /*46c0*/  HMMA.16816.F32 R68, R36.reuse, R56, R68 ;  /* 0x000000382444723c */ /* 0x044fe20000001844 */
[----:B------:R-:W2:Y:S05]  /*46d0*/  MUFU.TANH R51, R51 ;  /* 0x0000003300337308 */ /* 0x000eaa0000002400 */
[----:B------:R-:W-:Y:S01]  /*46e0*/  HMMA.16816.F32 R80, R36, R58, R80 ;  /* 0x0000003a2450723c */ /* 0x000fe20000001850 */
[----:B------:R-:W5:Y:S01]  /*46f0*/  LDSM.16.M88.4 R36, [R212+0x7800] ;  /* 0x00780000d424783b */ /* 0x000f620000000200 */
[----:B------:R-:W-:-:S04]  /*4700*/  DEPBAR.LE SB0, 0x0 ;  /* 0x000080000000791a */ /* 0x000fc80000000000 */
[C---:B-1----:R-:W-:Y:S01]  /*4710*/  HMMA.16816.F32 R76, R24.reuse, R32, R76 ;  /* 0x00000020184c723c */ /* 0x042fe2000000184c */
[----:B------:R-:W-:Y:S05]  /*4720*/  MUFU.TANH R49, R49 ;  /* 0x0000003100317308 */ /* 0x000fea0000002400 */
[C---:B------:R-:W-:Y:S06]  /*4730*/  HMMA.16816.F32 R44, R24.reuse, R64, R44 ;  /* 0x00000040182c723c */ /* 0x040fec000000182c */
[C---:B------:R-:W-:Y:S06]  /*4740*/  HMMA.16816.F32 R40, R24.reuse, R66, R40 ;  /* 0x000000421828723c */ /* 0x040fec0000001828 */
[C---:B------:R-:W-:Y:S06]  /*4750*/  HMMA.16816.F32 R72, R24.reuse, R34, R72 ;  /* 0x000000221848723c */ /* 0x040fec0000001848 */
[C---:B---3--:R-:W-:Y:S06]  /*4760*/  HMMA.16816.F32 R68, R24.reuse, R8, R68 ;  /* 0x000000081844723c */ /* 0x048fec0000001844 */
[----:B------:R-:W-:Y:S01]  /*4770*/  HMMA.16816.F32 R80, R24, R10, R80 ;  /* 0x0000000a1850723c */ /* 0x000fe20000001850 */
[----:B------:R-:W-:-:S05]  /*4780*/  FMUL.FTZ R8, R31, UR6 ;  /* 0x000000061f087c20 */ /* 0x000fca0008410000 */
[C---:B------:R-:W-:Y:S01]  /*4790*/  HMMA.16816.F32 R76, R12.reuse, R16, R76 ;  /* 0x000000100c4c723c */ /* 0x040fe2000000184c */
[----:B------:R-:W-:Y:S05]  /*47a0*/  MUFU.TANH R8, R8 ;  /* 0x0000000800087308 */ /* 0x000fea0000002400 */
[----:B------:R-:W-:Y:S01]  /*47b0*/  HMMA.16816.F32 R44, R12, R20, R44 ;  /* 0x000000140c2c723c */ /* 0x000fe2000000182c */
[----:B------:R-:W-:-:S04]  /*47c0*/  LOP3.LUT R17, R6, 0xffffffe0, RZ, 0xc0, !PT ;  /* 0xffffffe006117812 */ /* 0x000fc800078ec0ff */
[----:B------:R-:W-:Y:S01]  /*47d0*/  IADD3 R2, -R17, R4, RZ ;  /* 0x0000000411027210 */ /* 0x000fe20007ffe1ff */
[C---:B------:R-:W-:Y:S01]  /*47e0*/  HMMA.16816.F32 R40, R12.reuse, R22, R40 ;  /* 0x000000160c28723c */ /* 0x040fe20000001828 */
[----:B------:R-:W-:Y:S01]  /*47f0*/  FMUL.FTZ R20, R28, UR6 ;  /* 0x000000061c147c20 */ /* 0x000fe20008410000 */
[----:B------:R-:W-:Y:S01]  /*4800*/  FMUL.FTZ R21, R29, UR6 ;  /* 0x000000061d157c20 */ /* 0x000fe20008410000 */
[----:B------:R-:W-:Y:S01]  /*4810*/  SHF.R.S32.HI R17, RZ, 0x1f, R2 ;  /* 0x0000001fff117819 */ /* 0x000fe20000011402 */
[----:B------:R-:W-:Y:S02]  /*4820*/  FMUL.FTZ R28, R30, UR6 ;  /* 0x000000061e1c7c20 */ /* 0x000fe40008410000 */
[C---:B------:R-:W-:Y:S01]  /*4830*/  HMMA.16816.F32 R72, R12.reuse, R18, R72 ;  /* 0x000000120c48723c */ /* 0x040fe20000001848 */
[----:B------:R-:W-:Y:S01]  /*4840*/  LEA.HI R2, R17, R2, RZ, 0x2 ;  /* 0x0000000211027211 */ /* 0x000fe200078f10ff */
[----:B------:R-:W1:Y:S03]  /*4850*/  MUFU.TANH R20, R20 ;  /* 0x0000001400147308 */ /* 0x000e660000002400 */
[----:B------:R-:W-:Y:S01]  /*4860*/  SHF.R.S32.HI R2, RZ, 0x2, R2 ;  /* 0x00000002ff027819 */ /* 0x000fe20000011402 */
[----:B-----5:R-:W-:Y:S01]  /*4870*/  HMMA.16816.F32 R68, R12, R36, R68 ;  /* 0x000000240c44723c */ /* 0x020fe20000001844 */
[----:B------:R-:W-:-:S02]  /*4880*/  IMAD.U32 R18, RZ, RZ, UR17 ;  /* 0x00000011ff127e24 */ /* 0x000fc4000f8e00ff */
[----:B------:R-:W-:Y:S01]  /*4890*/  FMUL.FTZ R19, R76, UR6 ;  /* 0x000000064c137c20 */ /* 0x000fe20008410000 */
[----:B------:R-:W-:Y:S01]  /*48a0*/  IADD3 R2, R99, 0x1, R2 ;  /* 0x0000000163027810 */ /* 0x000fe20007ffe002 */
[----:B------:R-:W3:Y:S01]  /*48b0*/  MUFU.TANH R21, R21 ;  /* 0x0000001500157308 */ /* 0x000ee20000002400 */
[----:B------:R-:W-:Y:S01]  /*48c0*/  IMAD R18, R18, 0x40, R239 ;  /* 0x0000004012127824 */ /* 0x000fe200078e02ef */
[----:B------:R-:W-:Y:S01]  /*48d0*/  HMMA.16816.F32 R80, R12, R38, R80 ;  /* 0x000000260c50723c */ /* 0x000fe20000001850 */
[----:B------:R-:W-:Y:S01]  /*48e0*/  FMUL.FTZ R9, R44, UR6 ;  /* 0x000000062c097c20 */ /* 0x000fe20008410000 */
[----:B------:R-:W-:Y:S01]  /*48f0*/  FMUL.FTZ R46, R46, UR6 ;  /* 0x000000062e2e7c20 */ /* 0x000fe20008410000 */
[----:B------:R-:W-:Y:S01]  /*4900*/  FMUL.FTZ R11, R45, UR6 ;  /* 0x000000062d0b7c20 */ /* 0x000fe20008410000 */
[C---:B------:R-:W-:Y:S01]  /*4910*/  IADD3 R10, R18.reuse, 0x1, RZ ;  /* 0x00000001120a7810 */ /* 0x040fe20007ffe0ff */
[----:B------:R-:W-:Y:S01]  /*4920*/  VIADD R22, R18, 0x10 ;  /* 0x0000001012167836 */ /* 0x000fe20000000000 */
[----:B------:R-:W-:Y:S01]  /*4930*/  MUFU.TANH R6, R46 ;  /* 0x0000002e00067308 */ /* 0x000fe20000002400 */
[----:B------:R-:W-:-:S02]  /*4940*/  IMAD.U32 R15, RZ, RZ, UR28 ;  /* 0x0000001cff0f7e24 */ /* 0x000fc4000f8e00ff */
[----:B------:R-:W-:Y:S01]  /*4950*/  FMUL.FTZ R16, R47, UR6 ;  /* 0x000000062f107c20 */ /* 0x000fe20008410000 */
[----:B------:R-:W-:Y:S01]  /*4960*/  FMUL.FTZ R17, R40, UR6 ;  /* 0x0000000628117c20 */ /* 0x000fe20008410000 */
[----:B------:R-:W-:Y:S01]  /*4970*/  FMUL.FTZ R4, R41, UR6 ;  /* 0x0000000629047c20 */ /* 0x000fe20008410000 */
[----:B------:R-:W-:Y:S01]  /*4980*/  FMUL.FTZ R12, R42, UR6 ;  /* 0x000000062a0c7c20 */ /* 0x000fe20008410000 */
[----:B------:R-:W-:Y:S01]  /*4990*/  IADD3 R2, R15, -UR16, R2 ;  /* 0x800000100f027c10 */ /* 0x000fe2000fffe002 */
[----:B------:R-:W-:Y:S01]  /*49a0*/  FMUL.FTZ R13, R43, UR6 ;  /* 0x000000062b0d7c20 */ /* 0x000fe20008410000 */
[----:B------:R-:W5:Y:S01]  /*49b0*/  MUFU.TANH R9, R9 ;  /* 0x0000000900097308 */ /* 0x000f620000002400 */
[----:B------:R-:W-:Y:S01]  /*49c0*/  FMUL.FTZ R78, R78, UR6 ;  /* 0x000000064e4e7c20 */ /* 0x000fe20008410000 */
[----:B------:R-:W-:Y:S01]  /*49d0*/  IADD3 R23, R18, 0x19, RZ ;  /* 0x0000001912177810 */ /* 0x000fe20007ffe0ff */
[----:B------:R-:W-:Y:S02]  /*49e0*/  VIADD R14, R2, UR20 ;  /* 0x00000014020e7c36 */ /* 0x000fe40008000000 */
[----:B------:R-:W-:Y:S01]  /*49f0*/  FMUL.FTZ R77, R77, UR6 ;  /* 0x000000064d4d7c20 */ /* 0x000fe20008410000 */
[----:B------:R-:W-:Y:S01]  /*4a00*/  FMUL.FTZ R79, R79, UR6 ;  /* 0x000000064f4f7c20 */ /* 0x000fe20008410000 */
[----:B------:R-:W-:Y:S01]  /*4a10*/  FMUL.FTZ R72, R72, UR6 ;  /* 0x0000000648487c20 */ /* 0x000fe20008410000 */
[----:B------:R-:W-:Y:S01]  /*4a20*/  FMUL.FTZ R74, R74, UR6 ;  /* 0x000000064a4a7c20 */ /* 0x000fe20008410000 */
[C---:B------:R-:W-:Y:S01]  /*4a30*/  VIADDMNMX R2, R14.reuse, 0x8, R15, PT ;  /* 0x000000080e027846 */ /* 0x040fe2000380010f */
[----:B------:R-:W5:Y:S01]  /*4a40*/  MUFU.TANH R28, R28 ;  /* 0x0000001c001c7308 */ /* 0x000f620000002400 */
[----:B------:R-:W-:Y:S01]  /*4a50*/  I2FP.F32.S32 R15, R10 ;  /* 0x0000000a000f7245 */ /* 0x000fe20000201400 */
[----:B------:R-:W-:Y:S01]  /*4a60*/  FMUL.FTZ R73, R73, UR6 ;  /* 0x0000000649497c20 */ /* 0x000fe20008410000 */
[----:B------:R-:W-:Y:S01]  /*4a70*/  VIMNMX R165, R14, UR28, PT ;  /* 0x0000001c0ea57c48 */ /* 0x000fe2000bfe0100 */
[----:B------:R-:W-:Y:S01]  /*4a80*/  VIADD R14, R18, 0x9 ;  /* 0x00000009120e7836 */ /* 0x000fe20000000000 */
[C---:B------:R-:W-:Y:S01]  /*4a90*/  ISETP.GE.AND P2, PT, R10.reuse, R2, PT ;  /* 0x000000020a00720c */ /* 0x040fe20003f46270 */
[----:B----4-:R-:W-:Y:S01]  /*4aa0*/  FFMA.FTZ R33, R15, UR5, R50 ;  /* 0x000000050f217c23 */ /* 0x010fe20008010032 */
[----:B------:R-:W-:Y:S01]  /*4ab0*/  ISETP.GE.AND P5, PT, R10, R165, PT ;  /* 0x000000a50a00720c */ /* 0x000fe20003fa6270 */
[----:B------:R-:W-:-:S02]  /*4ac0*/  VIADD R10, R18, 0x8 ;  /* 0x00000008120a7836 */ /* 0x000fc40000000000 */
[----:B--2---:R-:W-:Y:S01]  /*4ad0*/  FFMA.FTZ R30, R15, UR5, R51 ;  /* 0x000000050f1e7c23 */ /* 0x004fe20008010033 */
[-C--:B------:R-:W-:Y:S01]  /*4ae0*/  ISETP.GE.AND P3, PT, R22, R165.reuse, PT ;  /* 0x000000a51600720c */ /* 0x080fe20003f66270 */
[----:B------:R-:W2:Y:S01]  /*4af0*/  MUFU.TANH R11, R11 ;  /* 0x0000000b000b7308 */ /* 0x000ea20000002400 */
[----:B------:R-:W-:Y:S01]  /*4b00*/  FSEL R33, R33, -INF , !P5 ;  /* 0xff80000021217808 */ /* 0x000fe20006800000 */
[----:B------:R-:W-:Y:S01]  /*4b10*/  FMUL.FTZ R71, R71, UR6 ;  /* 0x0000000647477c20 */ /* 0x000fe20008410000 */
[-C--:B------:R-:W-:Y:S01]  /*4b20*/  ISETP.GE.AND P4, PT, R10, R165.reuse, PT ;  /* 0x000000a50a00720c */ /* 0x080fe20003f86270 */
[----:B------:R-:W-:Y:S01]  /*4b30*/  FMUL.FTZ R68, R68, UR6 ;  /* 0x0000000644447c20 */ /* 0x000fe20008410000 */
[----:B------:R-:W-:Y:S01]  /*4b40*/  ISETP.GE.AND P1, PT, R10, R2, PT ;  /* 0x000000020a00720c */ /* 0x000fe20003f26270 */
[----:B------:R-:W-:Y:S01]  /*4b50*/  FMUL.FTZ R69, R69, UR6 ;  /* 0x0000000645457c20 */ /* 0x000fe20008410000 */
[----:B------:R-:W-:Y:S01]  /*4b60*/  I2FP.F32.S32 R15, R10 ;  /* 0x0000000a000f7245 */ /* 0x000fe20000201400 */
[----:B------:R-:W4:Y:S01]  /*4b70*/  MUFU.TANH R16, R16 ;  /* 0x0000001000107308 */ /* 0x000f220000002400 */
[----:B------:R-:W-:Y:S01]  /*4b80*/  ISETP.GE.AND P5, PT, R22, R2, PT ;  /* 0x000000021600720c */ /* 0x000fe20003fa6270 */
[----:B------:R-:W-:Y:S01]  /*4b90*/  FMUL.FTZ R70, R70, UR6 ;  /* 0x0000000646467c20 */ /* 0x000fe20008410000 */
[----:B------:R-:W-:Y:S01]  /*4ba0*/  I2FP.F32.S32 R10, R14 ;  /* 0x0000000e000a7245 */ /* 0x000fe20000201400 */
[----:B-1----:R-:W-:Y:S01]  /*4bb0*/  FFMA.FTZ R20, R15, UR5, R20 ;  /* 0x000000050f147c23 */ /* 0x002fe20008010014 */
[----:B------:R-:W-:Y:S01]  /*4bc0*/  I2FP.F32.S32 R22, R22 ;  /* 0x0000001600167245 */ /* 0x000fe20000201400 */
[----:B------:R-:W-:Y:S01]  /*4bd0*/  FMUL.FTZ R75, R75, UR6 ;  /* 0x000000064b4b7c20 */ /* 0x000fe20008410000 */
[CC--:B------:R-:W-:Y:S01]  /*4be0*/  ISETP.GE.AND P0, PT, R14.reuse, R165.reuse, PT ;  /* 0x000000a50e00720c */ /* 0x0c0fe20003f06270 */
[----:B------:R-:W1:Y:S01]  /*4bf0*/  MUFU.TANH R17, R17 ;  /* 0x0000001100117308 */ /* 0x000e620000002400 */
[-C--:B------:R-:W-:Y:S01]  /*4c00*/  ISETP.GE.AND P6, PT, R14, R2.reuse, PT ;  /* 0x000000020e00720c */ /* 0x080fe20003fc6270 */
[----:B---3--:R-:W-:Y:S01]  /*4c10*/  FFMA.FTZ R21, R10, UR5, R21 ;  /* 0x000000050a157c23 */ /* 0x008fe20008010015 */
[C---:B-----5:R-:W-:Y:S01]  /*4c20*/  FFMA.FTZ R9, R22.reuse, UR5, R9 ;  /* 0x0000000516097c23 */ /* 0x060fe20008010009 */
[----:B------:R-:W-:Y:S01]  /*4c30*/  FFMA.FTZ R6, R22, UR5, R6 ;  /* 0x0000000516067c23 */ /* 0x000fe20008010006 */
[----:B------:R-:W-:Y:S01]  /*4c40*/  FFMA.FTZ R14, R15, UR5, R28 ;  /* 0x000000050f0e7c23 */ /* 0x000fe2000801001c */
[----:B------:R-:W-:Y:S01]  /*4c50*/  FFMA.FTZ R10, R10, UR5, R8 ;  /* 0x000000050a0a7c23 */ /* 0x000fe20008010008 */
[C---:B------:R-:W-:Y:S01]  /*4c60*/  VIADD R22, R18.reuse, 0x11 ;  /* 0x0000001112167836 */ /* 0x040fe20000000000 */
[----:B------:R-:W-:Y:S01]  /*4c70*/  MUFU.TANH R4, R4 ;  /* 0x0000000400047308 */ /* 0x000fe20000002400 */
[----:B------:R-:W-:Y:S01]  /*4c80*/  VIADD R8, R18, 0x18 ;  /* 0x0000001812087836 */ /* 0x000fe20000000000 */
[----:B------:R-:W-:Y:S01]  /*4c90*/  FSEL R30, R30, -INF , !P2 ;  /* 0xff8000001e1e7808 */ /* 0x000fe20005000000 */
[----:B------:R-:W-:Y:S01]  /*4ca0*/  FMUL.FTZ R80, R80, UR6 ;  /* 0x0000000650507c20 */ /* 0x000fe20008410000 */
[----:B------:R-:W-:Y:S01]  /*4cb0*/  FSEL R35, R20, -INF , !P4 ;  /* 0xff80000014237808 */ /* 0x000fe20006000000 */
[----:B------:R-:W-:Y:S01]  /*4cc0*/  FMUL.FTZ R81, R81, UR6 ;  /* 0x0000000651517c20 */ /* 0x000fe20008410000 */
[----:B------:R-:W-:Y:S01]  /*4cd0*/  ISETP.GE.AND P2, PT, R22, R165, PT ;  /* 0x000000a51600720c */ /* 0x000fe20003f46270 */
[----:B------:R-:W-:Y:S01]  /*4ce0*/  FMUL.FTZ R82, R82, UR6 ;  /* 0x0000000652527c20 */ /* 0x000fe20008410000 */
[----:B------:R-:W3:Y:S01]  /*4cf0*/  MUFU.TANH R12, R12 ;  /* 0x0000000c000c7308 */ /* 0x000ee20000002400 */
[----:B------:R-:W-:Y:S01]  /*4d00*/  ISETP.GE.AND P4, PT, R22, R2, PT ;  /* 0x000000021600720c */ /* 0x000fe20003f86270 */
[----:B------:R-:W-:Y:S01]  /*4d10*/  FMUL.FTZ R83, R83, UR6 ;  /* 0x0000000653537c20 */ /* 0x000fe20008410000 */
[----:B------:R-:W-:-:S02]  /*4d20*/  FSEL R14, R14, -INF , !P1 ;  /* 0xff8000000e0e7808 */ /* 0x000fc40004800000 */
[----:B------:R-:W-:Y:S02]  /*4d30*/  FSEL R31, R21, -INF , !P0 ;  /* 0xff800000151f7808 */ /* 0x000fe40004000000 */
[----:B------:R-:W-:Y:S01]  /*4d40*/  FSEL R10, R10, -INF , !P6 ;  /* 0xff8000000a0a7808 */ /* 0x000fe20007000000 */
[----:B------:R-:W5:Y:S01]  /*4d50*/  MUFU.TANH R13, R13 ;  /* 0x0000000d000d7308 */ /* 0x000f620000002400 */
[----:B------:R-:W-:Y:S02]  /*4d60*/  FSEL R15, R9, -INF , !P3 ;  /* 0xff800000090f7808 */ /* 0x000fe40005800000 */
[----:B------:R-:W-:Y:S02]  /*4d70*/  I2FP.F32.S32 R22, R22 ;  /* 0x0000001600167245 */ /* 0x000fe40000201400 */
[CC--:B------:R-:W-:Y:S02]  /*4d80*/  ISETP.GE.AND P1, PT, R8.reuse, R165.reuse, PT ;  /* 0x000000a50800720c */ /* 0x0c0fe40003f26270 */
[-C--:B------:R-:W-:Y:S01]  /*4d90*/  ISETP.GE.AND P0, PT, R8, R2.reuse, PT ;  /* 0x000000020800720c */ /* 0x080fe20003f06270 */
[----:B------:R-:W-:Y:S01]  /*4da0*/  MUFU.TANH R19, R19 ;  /* 0x0000001300137308 */ /* 0x000fe20000002400 */
[C---:B------:R-:W-:Y:S01]  /*4db0*/  ISETP.GE.AND P6, PT, R23.reuse, R165, PT ;  /* 0x000000a51700720c */ /* 0x040fe20003fc6270 */
[C---:B--2---:R-:W-:Y:S01]  /*4dc0*/  FFMA.FTZ R20, R22.reuse, UR5, R11 ;  /* 0x0000000516147c23 */ /* 0x044fe2000801000b */
[----:B------:R-:W-:Y:S01]  /*4dd0*/  ISETP.GE.AND P3, PT, R23, R2, PT ;  /* 0x000000021700720c */ /* 0x000fe20003f66270 */
[----:B----4-:R-:W-:Y:S01]  /*4de0*/  FFMA.FTZ R16, R22, UR5, R16 ;  /* 0x0000000516107c23 */ /* 0x010fe20008010010 */
[----:B------:R-:W-:Y:S01]  /*4df0*/  I2FP.F32.S32 R8, R8 ;  /* 0x0000000800087245 */ /* 0x000fe20000201400 */
[----:B------:R-:W-:Y:S01]  /*4e00*/  VIADD R22, R18, 0x20 ;  /* 0x0000002012167836 */ /* 0x000fe20000000000 */
[----:B------:R-:W-:Y:S01]  /*4e10*/  I2FP.F32.S32 R23, R23 ;  /* 0x0000001700177245 */ /* 0x000fe20000201400 */
[----:B------:R-:W-:Y:S02]  /*4e20*/  MUFU.TANH R78, R78 ;  /* 0x0000004e004e7308 */ /* 0x000fe40000002400 */
[C---:B-1----:R-:W-:Y:S01]  /*4e30*/  FFMA.FTZ R11, R8.reuse, UR5, R17 ;  /* 0x00000005080b7c23 */ /* 0x042fe20008010011 */
[----:B---3--:R-:W-:Y:S01]  /*4e40*/  FFMA.FTZ R9, R8, UR5, R12 ;  /* 0x0000000508097c23 */ /* 0x008fe2000801000c */
[C---:B------:R-:W-:Y:S01]  /*4e50*/  FFMA.FTZ R21, R23.reuse, UR5, R4 ;  /* 0x0000000517157c23 */ /* 0x040fe20008010004 */
[----:B------:R-:W-:Y:S01]  /*4e60*/  VIADD R4, R18, 0x21 ;  /* 0x0000002112047836 */ /* 0x000fe20000000000 */
[----:B------:R-:W-:Y:S01]  /*4e70*/  FSEL R8, R6, -INF , !P5 ;  /* 0xff80000006087808 */ /* 0x000fe20006800000 */
[----:B------:R-:W-:Y:S01]  /*4e80*/  VIADD R17, R18, 0x28 ;  /* 0x0000002812117836 */ /* 0x000fe20000000000 */
[----:B------:R-:W1:Y:S01]  /*4e90*/  MUFU.TANH R77, R77 ;  /* 0x0000004d004d7308 */ /* 0x000e620000002400 */
[----:B------:R-:W-:Y:S01]  /*4ea0*/  FSEL R6, R16, -INF , !P4 ;  /* 0xff80000010067808 */ /* 0x000fe20006000000 */
[----:B-----5:R-:W-:Y:S01]  /*4eb0*/  FFMA.FTZ R12, R23, UR5, R13 ;  /* 0x00000005170c7c23 */ /* 0x020fe2000801000d */
[----:B------:R-:W-:-:S02]  /*4ec0*/  FSEL R11, R11, -INF , !P1 ;  /* 0xff8000000b0b7808 */ /* 0x000fc40004800000 */
[CC--:B------:R-:W-:Y:S02]  /*4ed0*/  ISETP.GE.AND P4, PT, R4.reuse, R165.reuse, PT ;  /* 0x000000a50400720c */ /* 0x0c0fe40003f86270 */
[----:B------:R-:W-:Y:S01]  /*4ee0*/  ISETP.GE.AND P1, PT, R4, R2, PT ;  /* 0x000000020400720c */ /* 0x000fe20003f26270 */
[----:B------:R-:W2:Y:S01]  /*4ef0*/  MUFU.TANH R79, R79 ;  /* 0x0000004f004f7308 */ /* 0x000ea20000002400 */
[----:B------:R-:W-:Y:S02]  /*4f00*/  I2FP.F32.S32 R16, R4 ;  /* 0x0000000400107245 */ /* 0x000fe40000201400 */
[----:B------:R-:W-:Y:S02]  /*4f10*/  FSEL R13, R20, -INF , !P2 ;  /* 0xff800000140d7808 */ /* 0x000fe40005000000 */
[----:B------:R-:W-:Y:S02]  /*4f20*/  FSEL R4, R9, -INF , !P0 ;  /* 0xff80000009047808 */ /* 0x000fe40004000000 */
[----:B------:R-:W-:Y:S01]  /*4f30*/  I2FP.F32.S32 R20, R22 ;  /* 0x0000001600147245 */ /* 0x000fe20000201400 */
[----:B------:R-:W3:Y:S01]  /*4f40*/  MUFU.TANH R72, R72 ;  /* 0x0000004800487308 */ /* 0x000ee20000002400 */
[----:B------:R-:W-:Y:S01]  /*4f50*/  FSEL R9, R21, -INF , !P6 ;  /* 0xff80000015097808 */ /* 0x000fe20007000000 */
[----:B-1----:R-:W-:Y:S01]  /*4f60*/  FFMA.FTZ R77, R16, UR5, R77 ;  /* 0x00000005104d7c23 */ /* 0x002fe2000801004d */
[C---:B------:R-:W-:Y:S01]  /*4f70*/  ISETP.GE.AND P0, PT, R17.reuse, R165, PT ;  /* 0x000000a51100720c */ /* 0x040fe20003f06270 */
[C---:B------:R-:W-:Y:S01]  /*4f80*/  FFMA.FTZ R19, R20.reuse, UR5, R19 ;  /* 0x0000000514137c23 */ /* 0x040fe20008010013 */
[----:B------:R-:W-:Y:S01]  /*4f90*/  ISETP.GE.AND P6, PT, R17, R2, PT ;  /* 0x000000021100720c */ /* 0x000fe20003fc6270 */
[----:B------:R-:W-:Y:S01]  /*4fa0*/  FFMA.FTZ R78, R20, UR5, R78 ;  /* 0x00000005144e7c23 */ /* 0x000fe2000801004e */
[----:B------:R-:W-:Y:S01]  /*4fb0*/  I2FP.F32.S32 R17, R17 ;  /* 0x0000001100117245 */ /* 0x000fe20000201400 */
[----:B------:R-:W1:Y:S01]  /*4fc0*/  MUFU.TANH R74, R74 ;  /* 0x0000004a004a7308 */ /* 0x000e620000002400 */
[----:B------:R-:W-:Y:S01]  /*4fd0*/  ISETP.GE.AND P5, PT, R22, R165, PT ;  /* 0x000000a51600720c */ /* 0x000fe20003fa6270 */
[----:B------:R-:W-:-:S02]  /*4fe0*/  VIADD R20, R18, 0x29 ;  /* 0x0000002912147836 */ /* 0x000fc40000000000 */
[----:B--2---:R-:W-:Y:S01]  /*4ff0*/  FFMA.FTZ R79, R16, UR5, R79 ;  /* 0x00000005104f7c23 */ /* 0x004fe2000801004f */
[----:B------:R-:W-:Y:S01]  /*5000*/  VIADD R16, R18, 0x31 ;  /* 0x0000003112107836 */ /* 0x000fe20000000000 */
[----:B------:R-:W-:Y:S02]  /*5010*/  FSEL R12, R12, -INF , !P3 ;  /* 0xff8000000c0c7808 */ /* 0x000fe40005800000 */
[----:B------:R-:W-:Y:S01]  /*5020*/  FSEL R191, R19, -INF , !P5 ;  /* 0xff80000013bf7808 */ /* 0x000fe20006800000 */
[----:B------:R-:W2:Y:S01]  /*5030*/  MUFU.TANH R73, R73 ;  /* 0x0000004900497308 */ /* 0x000ea20000002400 */
[----:B---3--:R-:W-:Y:S01]  /*5040*/  FFMA.FTZ R72, R17, UR5, R72 ;  /* 0x0000000511487c23 */ /* 0x008fe20008010048 */
[-C--:B------:R-:W-:Y:S02]  /*5050*/  ISETP.GE.AND P2, PT, R22, R2.reuse, PT ;  /* 0x000000021600720c */ /* 0x080fe40003f46270 */
[C---:B------:R-:W-:Y:S02]  /*5060*/  ISETP.GE.AND P3, PT, R20.reuse, R165, PT ;  /* 0x000000a51400720c */ /* 0x040fe40003f66270 */
[----:B------:R-:W-:-:S02]  /*5070*/  ISETP.GE.AND P5, PT, R20, R2, PT ;  /* 0x000000021400720c */ /* 0x000fc40003fa6270 */
[----:B------:R-:W3:Y:S01]  /*5080*/  MUFU.TANH R71, R71 ;  /* 0x0000004700477308 */ /* 0x000ee20000002400 */
[----:B-1----:R-:W-:Y:S01]  /*5090*/  FFMA.FTZ R74, R17, UR5, R74 ;  /* 0x00000005114a7c23 */ /* 0x002fe2000801004a */
[----:B------:R-:W-:Y:S02]  /*50a0*/  IADD3 R17, R18, 0x30, RZ ;  /* 0x0000003012117810 */ /* 0x000fe40007ffe0ff */
[----:B------:R-:W-:Y:S02]  /*50b0*/  I2FP.F32.S32 R20, R20 ;  /* 0x0000001400147245 */ /* 0x000fe40000201400 */
[----:B------:R-:W-:Y:S02]  /*50c0*/  FSEL R230, R79, -INF , !P1 ;  /* 0xff8000004fe67808 */ /* 0x000fe40004800000 */
[----:B------:R-:W1:Y:S01]  /*50d0*/  MUFU.TANH R68, R68 ;  /* 0x0000004400447308 */ /* 0x000e620000002400 */
[----:B------:R-:W-:Y:S01]  /*50e0*/  FSEL R189, R72, -INF , !P0 ;  /* 0xff80000048bd7808 */ /* 0x000fe20004000000 */
[----:B--2---:R-:W-:Y:S01]  /*50f0*/  FFMA.FTZ R73, R20, UR5, R73 ;  /* 0x0000000514497c23 */ /* 0x004fe20008010049 */
[----:B------:R-:W-:-:S02]  /*5100*/  ISETP.GE.AND P1, PT, R16, R165, PT ;  /* 0x000000a51000720c */ /* 0x000fc40003f26270 */
[----:B------:R-:W-:Y:S02]  /*5110*/  ISETP.GE.AND P0, PT, R16, R2, PT ;  /* 0x000000021000720c */ /* 0x000fe40003f06270 */
[----:B------:R-:W-:Y:S01]  /*5120*/  I2FP.F32.S32 R16, R16 ;  /* 0x0000001000107245 */ /* 0x000fe20000201400 */
[----:B------:R-:W2:Y:S01]  /*5130*/  MUFU.TANH R69, R69 ;  /* 0x0000004500457308 */ /* 0x000ea20000002400 */
[----:B------:R-:W-:Y:S02]  /*5140*/  FSEL R186, R78, -INF , !P2 ;  /* 0xff8000004eba7808 */ /* 0x000fe40005000000 */
[----:B------:R-:W-:Y:S01]  /*5150*/  FSEL R185, R77, -INF , !P4 ;  /* 0xff8000004db97808 */ /* 0x000fe20006000000 */
[----:B---3--:R-:W-:Y:S01]  /*5160*/  FFMA.FTZ R71, R16, UR5, R71 ;  /* 0x0000000510477c23 */ /* 0x008fe20008010047 */
[C---:B------:R-:W-:Y:S02]  /*5170*/  ISETP.GE.AND P2, PT, R17.reuse, R165, PT ;  /* 0x000000a51100720c */ /* 0x040fe40003f46270 */
[----:B------:R-:W-:Y:S01]  /*5180*/  ISETP.GE.AND P4, PT, R17, R2, PT ;  /* 0x000000021100720c */ /* 0x000fe20003f86270 */
[----:B------:R-:W3:Y:S01]  /*5190*/  MUFU.TANH R70, R70 ;  /* 0x0000004600467308 */ /* 0x000ee20000002400 */
[----:B------:R-:W-:-:S02]  /*51a0*/  I2FP.F32.S32 R17, R17 ;  /* 0x0000001100117245 */ /* 0x000fc40000201400 */
[----:B------:R-:W-:Y:S02]  /*51b0*/  FSEL R188, R74, -INF , !P6 ;  /* 0xff8000004abc7808 */ /* 0x000fe40007000000 */
[----:B------:R-:W-:Y:S01]  /*51c0*/  FSEL R187, R73, -INF , !P3 ;  /* 0xff80000049bb7808 */ /* 0x000fe20005800000 */
[----:B-1----:R-:W-:Y:S01]  /*51d0*/  FFMA.FTZ R68, R17, UR5, R68 ;  /* 0x0000000511447c23 */ /* 0x002fe20008010044 */
[----:B------:R-:W-:Y:S01]  /*51e0*/  ISETP.GE.AND P6, PT, R18, R165, PT ;  /* 0x000000a51200720c */ /* 0x000fe20003fc6270 */
[----:B------:R-:W1:Y:S01]  /*51f0*/  MUFU.TANH R75, R75 ;  /* 0x0000004b004b7308 */ /* 0x000e620000002400 */
[----:B--2---:R-:W-:Y:S01]  /*5200*/  FFMA.FTZ R69, R16, UR5, R69 ;  /* 0x0000000510457c23 */ /* 0x004fe20008010045 */
[C---:B------:R-:W-:Y:S01]  /*5210*/  VIADD R16, R18.reuse, 0x38 ;  /* 0x0000003812107836 */ /* 0x040fe20000000000 */
[----:B------:R-:W-:Y:S02]  /*5220*/  ISETP.GE.AND P3, PT, R18, R2, PT ;  /* 0x000000021200720c */ /* 0x000fe40003f66270 */
[----:B------:R-:W-:-:S02]  /*5230*/  FSEL R194, R71, -INF , !P0 ;  /* 0xff80000047c27808 */ /* 0x000fc40004000000 */
[----:B------:R-:W-:Y:S01]  /*5240*/  PLOP3.LUT P0, PT, PT, PT, UP0, 0x80, 0x0 ;  /* 0x000000000000781c */ /* 0x000fe20003f0f008 */
[----:B------:R-:W2:Y:S01]  /*5250*/  MUFU.TANH R80, R80 ;  /* 0x0000005000507308 */ /* 0x000ea20000002400 */
[----:B---3--:R-:W-:Y:S01]  /*5260*/  FFMA.FTZ R70, R17, UR5, R70 ;  /* 0x0000000511467c23 */ /* 0x008fe20008010046 */
[----:B------:R-:W-:Y:S01]  /*5270*/  I2FP.F32.S32 R17, R18 ;  /* 0x0000001200117245 */ /* 0x000fe20000201400 */
[----:B------:R-:W-:Y:S01]  /*5280*/  VIADD R18, R18, 0x39 ;  /* 0x0000003912127836 */ /* 0x000fe20000000000 */
[----:B------:R-:W-:Y:S02]  /*5290*/  FSEL R199, R69, -INF , !P1 ;  /* 0xff80000045c77808 */ /* 0x000fe40004800000 */
[----:B------:R-:W-:Y:S01]  /*52a0*/  FSEL R196, R70, -INF , !P4 ;  /* 0xff80000046c47808 */ /* 0x000fe20006000000 */
[C---:B------:R-:W-:Y:S01]  /*52b0*/  FFMA.FTZ R37, R17.reuse, UR5, R48 ;  /* 0x0000000511257c23 */ /* 0x040fe20008010030 */
[----:B------:R-:W3:Y:S01]  /*52c0*/  MUFU.TANH R81, R81 ;  /* 0x0000005100517308 */ /* 0x000ee20000002400 */
[----:B------:R-:W-:Y:S01]  /*52d0*/  ISETP.GE.AND P4, PT, R18, R165, PT ;  /* 0x000000a51200720c */ /* 0x000fe20003f86270 */
[----:B-1----:R-:W-:Y:S01]  /*52e0*/  FFMA.FTZ R75, R20, UR5, R75 ;  /* 0x00000005144b7c23 */ /* 0x002fe2000801004b */
[----:B------:R-:W-:Y:S01]  /*52f0*/  ISETP.GE.AND P1, PT, R18, R2, PT ;  /* 0x000000021200720c */ /* 0x000fe20003f26270 */
[----:B------:R-:W-:Y:S01]  /*5300*/  FFMA.FTZ R32, R17, UR5, R49 ;  /* 0x0000000511207c23 */ /* 0x000fe20008010031 */
[----:B------:R-:W-:-:S02]  /*5310*/  I2FP.F32.S32 R19, R16 ;  /* 0x0000001000137245 */ /* 0x000fc40000201400 */
[----:B------:R-:W-:Y:S01]  /*5320*/  I2FP.F32.S32 R18, R18 ;  /* 0x0000001200127245 */ /* 0x000fe20000201400 */
[----:B------:R-:W1:Y:S01]  /*5330*/  MUFU.TANH R82, R82 ;  /* 0x0000005200527308 */ /* 0x000e620000002400 */
[----:B------:R-:W-:Y:S01]  /*5340*/  FSEL R228, R75, -INF , !P5 ;  /* 0xff8000004be47808 */ /* 0x000fe20006800000 */
[----:B--2---:R-:W-:Y:S01]  /*5350*/  FFMA.FTZ R197, R19, UR5, R80 ;  /* 0x0000000513c57c23 */ /* 0x004fe20008010050 */
[----:B------:R-:W-:Y:S01]  /*5360*/  FSEL R229, R68, -INF , !P2 ;  /* 0xff80000044e57808 */ /* 0x000fe20005000000 */
[----:B------:R-:W-:Y:S01]  /*5370*/  BAR.SYNC.DEFER_BLOCKING 0x0 ;  /* 0x0000000000007b1d */ /* 0x000fe20000010000 */
[C---:B------:R-:W-:Y:S02]  /*5380*/  ISETP.GE.AND P5, PT, R16.reuse, R165, PT ;  /* 0x000000a51000720c */ /* 0x040fe40003fa6270 */
[----:B------:R-:W-:Y:S01]  /*5390*/  ISETP.GE.AND P2, PT, R16, R2, PT ;  /* 0x000000021000720c */ /* 0x000fe20003f46270 */
[----:B---3--:R-:W-:Y:S02]  /*53a0*/  FFMA.FTZ R195, R18, UR5, R81 ;  /* 0x0000000512c37c23 */ /* 0x008fe40008010051 */
[----:B------:R-:W2:Y:S01]  /*53b0*/  MUFU.TANH R83, R83 ;  /* 0x0000005300537308 */ /* 0x000ea20000002400 */
[----:B------:R-:W-:-:S02]  /*53c0*/  FSEL R197, R197, -INF , !P5 ;  /* 0xff800000c5c57808 */ /* 0x000fc40006800000 */
[----:B------:R-:W-:Y:S02]  /*53d0*/  FSEL R37, R37, -INF , !P6 ;  /* 0xff80000025257808 */ /* 0x000fe40007000000 */
[----:B------:R-:W-:Y:S01]  /*53e0*/  FSEL R32, R32, -INF , !P3 ;  /* 0xff80000020207808 */ /* 0x000fe20005800000 */
[----:B-1----:R-:W-:Y:S01]  /*53f0*/  FFMA.FTZ R192, R19, UR5, R82 ;  /* 0x0000000513c07c23 */ /* 0x002fe20008010052 */
[----:B------:R-:W-:-:S04]  /*5400*/  FSEL R195, R195, -INF , !P4 ;  /* 0xff800000c3c37808 */ /* 0x000fc80006000000 */
[----:B------:R-:W-:Y:S01]  /*5410*/  FSEL R192, R192, -INF , !P2 ;  /* 0xff800000c0c07808 */ /* 0x000fe20005000000 */
[----:B--2---:R-:W-:-:S05]  /*5420*/  FFMA.FTZ R190, R18, UR5, R83 ;  /* 0x0000000512be7c23 */ /* 0x004fca0008010053 */
        /* <DEDUP_REMOVED lines=55> */
[----:B---3--:R-:W3:Y:S01]  /*57a0*/  @!P6 LDC.64 R28, c[0x0][0x218] ;  /* 0x00008600ff1ceb82 */ /* 0x008ee20000000a00 */
[C---:B--2---:R-:W-:Y:S01]  /*57b0*/  @!P5 LEA R42, P1, R3.reuse, R20, 0x1 ;  /* 0x00000014032ad211 */ /* 0x044fe200078208ff */
[----:B------:R-:W-:Y:S01]  /*57c0*/  @!PT LDS RZ, [RZ] ;  /* 0x00000000fffff984 */ /* 0x000fe20000000800 */
[----:B------:R-:W-:Y:S01]  /*57d0*/  @!PT LDS RZ, [RZ] ;  /* 0x00000000fffff984 */ /* 0x000fe20000000800 */
[----:B------:R-:W-:Y:S01]  /*57e0*/  @!PT LDS RZ, [RZ] ;  /* 0x00000000fffff984 */ /* 0x000fe20000000800 */
[----:B------:R1:W-:Y:S03]  /*57f0*/  @!P6 LDGSTS.E.BYPASS.LTC128B.128 [R227+0x8800], desc[UR26][R44.64] ;  /* 0x088000002ce3efae */ /* 0x0003e6000b901d5a */
[C---:B------:R-:W-:Y:S01]  /*5800*/  @!P5 LEA.HI.X R43, R3.reuse, R21, R34, 0x1, P1 ;  /* 0x00000015032bd211 */ /* 0x040fe200008f0c22 */
[----:B------:R1:W-:Y:S02]  /*5810*/  @P5 STS.128 [R227+0xa800], RZ ;  /* 0x00a800ffe3005388 */ /* 0x0003e40000000c00 */
[----:B------:R-:W2:Y:S02]  /*5820*/  @!P4 LDC.64 R24, c[0x0][0x218] ;  /* 0x00008600ff18cb82 */ /* 0x000ea40000000a00 */
[----:B------:R-:W-:Y:S01]  /*5830*/  @!PT LDS RZ, [RZ] ;  /* 0x00000000fffff984 */ /* 0x000fe20000000800 */
[----:B------:R-:W-:Y:S01]  /*5840*/  @!PT LDS RZ, [RZ] ;  /* 0x00000000fffff984 */ /* 0x000fe20000000800 */
[----:B------:R-:W-:Y:S01]  /*5850*/  @!PT LDS RZ, [RZ] ;  /* 0x00000000fffff984 */ /* 0x000fe20000000800 */
[----:B------:R1:W-:Y:S01]  /*5860*/  @!P5 LDGSTS.E.BYPASS.LTC128B.128 [R227+0xa800], desc[UR26][R42.64+0x80] ;  /* 0x0a8000802ae3dfae */ /* 0x0003e2000b901d5a */
[----:B----4-:R-:W-:-:S03]  /*5870*/  @!P4 LEA R38, P2, R3, R18, 0x1 ;  /* 0x000000120326c211 */ /* 0x010fc600078408ff */
[----:B------:R1:W-:Y:S02]  /*5880*/  @P4 STS.128 [R227+0xc800], RZ ;  /* 0x00c800ffe3004388 */ /* 0x0003e40000000c00 */
[----:B------:R-:W4:Y:S01]  /*5890*/  @!P5 LDC.64 R26, c[0x0][0x218] ;  /* 0x00008600ff1adb82 */ /* 0x000f220000000a00 */
[C---:B-----5:R-:W-:Y:S02]  /*58a0*/  @!P3 LEA R40, P1, R3.reuse, R16, 0x1 ;  /* 0x000000100328b211 */ /* 0x060fe400078208ff */
[C-C-:B------:R-:W-:Y:S02]  /*58b0*/  @!P4 LEA.HI.X R39, R3.reuse, R19, R34.reuse, 0x1, P2 ;  /* 0x000000130327c211 */ /* 0x140fe400010f0c22 */
[C---:B------:R-:W-:Y:S02]  /*58c0*/  @!P3 LEA.HI.X R41, R3.reuse, R17, R34, 0x1, P1 ;  /* 0x000000110329b211 */ /* 0x040fe400008f0c22 */
[----:B------:R-:W-:Y:S01]  /*58d0*/  IADD3 R36, P2, R3, UR39, RZ ;  /* 0x0000002703247c10 */ /* 0x000fe2000ff5e0ff */
[----:B------:R-:W5:Y:S01]  /*58e0*/  @!P3 LDC.64 R22, c[0x0][0x218] ;  /* 0x00008600ff16bb82 */ /* 0x000f620000000a00 */
[----:B------:R-:W-:Y:S01]  /*58f0*/  @!PT LDS RZ, [RZ] ;  /* 0x00000000fffff984 */ /* 0x000fe20000000800 */
[----:B------:R-:W-:Y:S01]  /*5900*/  @!PT LDS RZ, [RZ] ;  /* 0x00000000fffff984 */ /* 0x000fe20000000800 */
[----:B------:R-:W-:Y:S01]  /*5910*/  @!PT LDS RZ, [RZ] ;  /* 0x00000000fffff984 */ /* 0x000fe20000000800 */
[----:B------:R1:W-:Y:S02]  /*5920*/  @!P4 LDGSTS.E.BYPASS.LTC128B.128 [R227+0xc800], desc[UR26][R38.64+0x100] ;  /* 0x0c80010026e3cfae */ /* 0x0003e4000b901d5a */
[----:B---3--:R-:W-:-:S02]  /*5930*/  @!P6 LEA R28, P1, R36, R28, 0x1 ;  /* 0x0000001c241ce211 */ /* 0x008fc400078208ff */
[----:B------:R-:W-:Y:S01]  /*5940*/  IADD3.X R34, R34, UR38, RZ, P2, !PT ;  /* 0x0000002622227c10 */ /* 0x000fe200097fe4ff */
[----:B------:R1:W-:Y:S02]  /*5950*/  @P3 STS.128 [R227+0xe800], RZ ;  /* 0x00e800ffe3003388 */ /* 0x0003e40000000c00 */
[----:B------:R-:W3:Y:S01]  /*5960*/  @!P6 LDC.64 R20, c[0x0][0x218] ;  /* 0x00008600ff14eb82 */ /* 0x000ee20000000a00 */
[C---:B------:R-:W-:Y:S01]  /*5970*/  @!P6 LEA.HI.X R29, R36.reuse, R29, R34, 0x1, P1 ;  /* 0x0000001d241de211 */ /* 0x040fe200008f0c22 */
[----:B------:R-:W-:Y:S01]  /*5980*/  @!PT LDS RZ, [RZ] ;  /* 0x00000000fffff984 */ /* 0x000fe20000000800 */
[----:B------:R-:W-:Y:S01]  /*5990*/  @!PT LDS RZ, [RZ] ;  /* 0x00000000fffff984 */ /* 0x000fe20000000800 */
[----:B------:R-:W-:Y:S01]  /*59a0*/  @!PT LDS RZ, [RZ] ;  /* 0x00000000fffff984 */ /* 0x000fe20000000800 */
[----:B------:R1:W-:Y:S01]  /*59b0*/  @!P3 LDGSTS.E.BYPASS.LTC128B.128 [R227+0xe800], desc[UR26][R40.64+0x180] ;  /* 0x0e80018028e3bfae */ /* 0x0003e2000b901d5a */
[----:B--2---:R-:W-:-:S03]  /*59c0*/  @!P4 LEA R24, P1, R36, R24, 0x1 ;  /* 0x000000182418c211 */ /* 0x004fc600078208ff */
[----:B------:R1:W-:Y:S01]  /*59d0*/  @P6 STS.128 [R227+0x9000], RZ ;  /* 0x009000ffe3006388 */ /* 0x0003e20000000c00 */
[C-C-:B------:R-:W-:Y:S01]  /*59e0*/  @!P4 LEA.HI.X R25, R36.reuse, R25, R34.reuse, 0x1, P1 ;  /* 0x000000192419c211 */ /* 0x140fe200008f0c22 */
[----:B------:R-:W2:Y:S01]  /*59f0*/  @!P5 LDC.64 R18, c[0x0][0x218] ;  /* 0x00008600ff12db82 */ /* 0x000ea20000000a00 */
[C---:B----4-:R-:W-:Y:S01]  /*5a00*/  @!P5 LEA R26, P2, R36.reuse, R26, 0x1 ;  /* 0x0000001a241ad211 */ /* 0x050fe200078408ff */
[----:B------:R-:W-:Y:S01]  /*5a10*/  @!PT LDS RZ, [RZ] ;  /* 0x00000000fffff984 */ /* 0x000fe20000000800 */
[----:B------:R-:W-:Y:S01]  /*5a20*/  @!PT LDS RZ, [RZ] ;  /* 0x00000000fffff984 */ /* 0x000fe20000000800 */
[----:B------:R-:W-:Y:S01]  /*5a30*/  @!PT LDS RZ, [RZ] ;  /* 0x00000000fffff984 */ /* 0x000fe20000000800 */
[----:B------:R1:W-:Y:S03]  /*5a40*/  @!P6 LDGSTS.E.BYPASS.LTC128B.128 [R227+0x9000], desc[UR26][R28.64] ;  /* 0x090000001ce3efae */ /* 0x0003e6000b901d5a */
[C-C-:B------:R-:W-:Y:S01]  /*5a50*/  @!P5 LEA.HI.X R27, R36.reuse, R27, R34.reuse, 0x1, P2 ;  /* 0x0000001b241bd211 */ /* 0x140fe200010f0c22 */
[----:B------:R1:W-:Y:S01]  /*5a60*/  @P5 STS.128 [R227+0xb000], RZ ;  /* 0x00b000ffe3005388 */ /* 0x0003e20000000c00 */
        /* <DEDUP_REMOVED lines=49> */
.L_x_773:
[----:B------:R-:W-:Y:S05]  /*5d80*/  BSYNC B0 ;  /* 0x0000000000007941 */ /* 0x000fea0003800000 */
.L_x_772:
[----:B------:R-:W0:Y:S02]  /*5d90*/  LDGDEPBAR ;  /* 0x00000000000079af */ /* 0x000e240000000000 */
.L_x_771:
        /* <DEDUP_REMOVED lines=46> */
[----:B------:R-:W3:Y:S04]  /*6080*/  LDSM.16.MT88.4 R48, [R218+0x12000] ;  /* 0x01200000da30783b */ /* 0x000ee80000004200 */
[----:B------:R-:W4:Y:S04]  /*6090*/  LDSM.16.MT88.4 R56, [R217+0x12000] ;  /* 0x01200000d938783b */ /* 0x000f280000004200 */
[----:B------:R-:W5:Y:S04]  /*60a0*/  LDSM.16.MT88.4 R64, [R216+0x12000] ;  /* 0x01200000d840783b */ /* 0x000f680000004200 */
[----:B------:R-:W5:Y:S01]  /*60b0*/  LDSM.16.MT88.4 R72, [R220+0x14000] ;  /* 0x01400000dc48783b */ /* 0x000f620000004200 */
[----:B-1----:R-:W-:-:S03]  /*60c0*/  FMNMX.FTZ R164, R17, R164, !PT ;  /* 0x000000a411a47209 */ /* 0x002fc60007810000 */
[----:B------:R-:W1:Y:S01]  /*60d0*/  LDSM.16.MT88.4 R80, [R218+0x14000] ;  /* 0x01400000da50783b */ /* 0x000e620000004200 */
[----:B--2---:R-:W-:Y:S01]  /*60e0*/  FMNMX.FTZ R3, R16, R3, !PT ;  /* 0x0000000310037209 */ /* 0x004fe20007810000 */
[C---:B------:R-:W-:Y:S01]  /*60f0*/  FMUL.FTZ R198, R164.reuse, UR10 ;  /* 0x0000000aa4c67c20 */ /* 0x040fe20008410000 */
[----:B------:R-:W-:Y:S01]  /*6100*/  FSETP.NEU.FTZ.AND P1, PT, R164, -INF , PT ;  /* 0xff800000a400780b */ /* 0x000fe20003f3d000 */
[----:B------:R-:W2:Y:S02]  /*6110*/  LDSM.16.MT88.4 R88, [R217+0x14000] ;  /* 0x01400000d958783b */ /* 0x000ea40000004200 */
[C---:B------:R-:W-:Y:S01]  /*6120*/  FMUL.FTZ R193, R3.reuse, UR10 ;  /* 0x0000000a03c17c20 */ /* 0x040fe20008410000 */
[----:B------:R-:W-:Y:S01]  /*6130*/  FSEL R198, R198, RZ, P1 ;  /* 0x000000ffc6c67208 */ /* 0x000fe20000800000 */
[----:B------:R-:W2:Y:S01]  /*6140*/  LDSM.16.MT88.4 R96, [R216+0x14000] ;  /* 0x01400000d860783b */ /* 0x000ea20000004200 */
[----:B------:R-:W-:-:S03]  /*6150*/  FSETP.NEU.FTZ.AND P1, PT, R3, -INF , PT ;  /* 0xff8000000300780b */ /* 0x000fc60003f3d000 */
[--C-:B------:R-:W-:Y:S01]  /*6160*/  FFMA.FTZ R181, R37, UR10, -R198.reuse ;  /* 0x0000000a25b57c23 */ /* 0x100fe200080108c6 */
[----:B------:R-:W-:Y:S01]  /*6170*/  FSEL R193, R193, RZ, P1 ;  /* 0x000000ffc1c17208 */ /* 0x000fe20000800000 */
[--C-:B------:R-:W-:Y:S01]  /*6180*/  FFMA.FTZ R178, R33, UR10, -R198.reuse ;  /* 0x0000000a21b27c23 */ /* 0x100fe200080108c6 */
[--C-:B------:R-:W-:Y:S01]  /*6190*/  FFMA.FTZ R177, R35, UR10, -R198.reuse ;  /* 0x0000000a23b17c23 */ /* 0x100fe200080108c6 */
[--C-:B------:R-:W-:Y:S01]  /*61a0*/  FFMA.FTZ R174, R31, UR10, -R198.reuse ;  /* 0x0000000a1fae7c23 */ /* 0x100fe200080108c6 */
[----:B------:R-:W2:Y:S01]  /*61b0*/  LDSM.16.MT88.4 R104, [R220+0x16000] ;  /* 0x01600000dc68783b */ /* 0x000ea20000004200 */
        /* <DEDUP_REMOVED lines=11> */
[--C-:B------:R-:W-:Y:S01]  /*6270*/  FFMA.FTZ R172, R13, UR10, -R198.reuse ;  /* 0x0000000a0dac7c23 */ /* 0x100fe200080108c6 */
[----:B------:R-:W2:Y:S01]  /*6280*/  LDSM.16.MT88.4 R16, [R216+0x16000] ;  /* 0x01600000d810783b */ /* 0x000ea20000004200 */
[----:B------:R-:W3:Y:S01]  /*6290*/  MUFU.EX2 R178, R178 ;  /* 0x000000b200b27308 */ /* 0x000ee20000000800 */
[--C-:B------:R-:W-:Y:S01]  /*62a0*/  FFMA.FTZ R170, R6, UR10, -R193.reuse ;  /* 0x0000000a06aa7c23 */ /* 0x100fe200080108c1 */
[--C-:B------:R-:W-:Y:S01]  /*62b0*/  FFMA.FTZ R169, R4, UR10, -R193.reuse ;  /* 0x0000000a04a97c23 */ /* 0x100fe200080108c1 */
[----:B------:R-:W2:Y:S01]  /*62c0*/  LDSM.16.MT88.4 R8, [R218+0x10800] ;  /* 0x01080000da08783b */ /* 0x000ea20000004200 */
        /* <DEDUP_REMOVED lines=12> */
[----:B------:R-:W4:Y:S01]  /*6390*/  MUFU.EX2 R174, R174 ;  /* 0x000000ae00ae7308 */ /* 0x000f220000000800 */
[----:B---3--:R-:W-:Y:S01]  /*63a0*/  F2FP.F16.F32.PACK_AB R128, R178, R181 ;  /* 0x000000b5b280723e */ /* 0x008fe200000000ff */
[--C-:B------:R-:W-:Y:S01]  /*63b0*/  FFMA.FTZ R191, R228, UR10, -R193.reuse ;  /* 0x0000000ae4bf7c23 */ /* 0x100fe200080108c1 */
        /* <DEDUP_REMOVED lines=13> */
[----:B------:R-:W3:Y:S01]  /*6490*/  MUFU.EX2 R183, R183 ;  /* 0x000000b700b77308 */ /* 0x000ee20000000800 */
[----:B----4-:R-:W-:-:S02]  /*64a0*/  F2FP.F16.F32.PACK_AB R130, R174, R177 ;  /* 0x000000b1ae82723e */ /* 0x010fc400000000ff */
[----:B------:R-:W-:-:S04]  /*64b0*/  FADD.FTZ R177, R177, R178 ;  /* 0x000000b2b1b17221 */ /* 0x000fc80000010000 */
[----:B------:R-:W-:Y:S01]  /*64c0*/  FADD.FTZ R174, R174, R177 ;  /* 0x000000b1aeae7221 */ /* 0x000fe20000010000 */
[----:B------:R-:W-:Y:S08]  /*64d0*/  MUFU.EX2 R179, R179 ;  /* 0x000000b300b37308 */ /* 0x000ff00000000800 */
[----:B------:R-:W4:Y:S01]  /*64e0*/  MUFU.EX2 R176, R176 ;  /* 0x000000b000b07308 */ /* 0x000f220000000800 */
[----:B---3--:R-:W-:Y:S01]  /*64f0*/  F2FP.F16.F32.PACK_AB R129, R183, R180 ;  /* 0x000000b4b781723e */ /* 0x008fe200000000ff */
[----:B------:R-:W-:-:S06]  /*6500*/  FADD.FTZ R180, R180, R183 ;  /* 0x000000b7b4b47221 */ /* 0x000fcc0000010000 */
[----:B------:R-:W-:Y:S08]  /*6510*/  MUFU.EX2 R175, R175 ;  /* 0x000000af00af7308 */ /* 0x000ff00000000800 */
[----:B------:R-:W3:Y:S01]  /*6520*/  MUFU.EX2 R172, R172 ;  /* 0x000000ac00ac7308 */ /* 0x000ee20000000800 */
[----:B----4-:R-:W-:Y:S01]  /*6530*/  F2FP.F16.F32.PACK_AB R131, R176, R179 ;  /* 0x000000b3b083723e */ /* 0x010fe200000000ff */
        /* <DEDUP_REMOVED lines=12> */
[----:B------:R-:W-:Y:S03]  /*6600*/  MUFU.EX2 R169, R169 ;  /* 0x000000a900a97308 */ /* 0x000fe60000000800 */
[C---:B------:R-:W-:Y:S05]  /*6610*/  HMMA.16816.F32 R44, R128.reuse, R48, RZ ;  /* 0x00000030802c723c */ /* 0x040fea00000018ff */
[----:B------:R-:W4:Y:S01]  /*6620*/  MUFU.EX2 R0, R0 ;  /* 0x0000000000007308 */ /* 0x000f220000000800 */
[C---:B------:R-:W-:Y:S06]  /*6630*/  HMMA.16816.F32 R52, R128.reuse, R56, RZ ;  /* 0x000000388034723c */ /* 0x040fec00000018ff */
[C---:B-----5:R-:W-:Y:S01]  /*6640*/  HMMA.16816.F32 R60, R128.reuse, R64, RZ ;  /* 0x00000040803c723c */ /* 0x060fe200000018ff */
[----:B------:R-:W-:Y:S05]  /*6650*/  MUFU.EX2 R182, R182 ;  /* 0x000000b600b67308 */ /* 0x000fea0000000800 */
[C---:B------:R-:W-:Y:S03]  /*6660*/  HMMA.16816.F32 R68, R128.reuse, R72, RZ ;  /* 0x000000488044723c */ /* 0x040fe600000018ff */
[----:B------:R-:W5:Y:S03]  /*6670*/  MUFU.EX2 R185, R185 ;  /* 0x000000b900b97308 */ /* 0x000f660000000800 */
[C---:B-1----:R-:W-:Y:S05]  /*6680*/  HMMA.16816.F32 R76, R128.reuse, R80, RZ ;  /* 0x00000050804c723c */ /* 0x042fea00000018ff */
[----:B------:R-:W-:Y:S01]  /*6690*/  MUFU.EX2 R184, R184 ;  /* 0x000000b800b87308 */ /* 0x000fe20000000800 */
[C---:B--2---:R-:W-:Y:S06]  /*66a0*/  HMMA.16816.F32 R84, R128.reuse, R88, RZ ;  /* 0x000000588054723c */ /* 0x044fec00000018ff */
[C---:B------:R-:W-:Y:S01]  /*66b0*/  HMMA.16816.F32 R92, R128.reuse, R96, RZ ;  /* 0x00000060805c723c */ /* 0x040fe200000018ff */
[----:B------:R-:W-:Y:S05]  /*66c0*/  MUFU.EX2 R187, R187 ;  /* 0x000000bb00bb7308 */ /* 0x000fea0000000800 */
        /* <DEDUP_REMOVED lines=13> */
[----:B------:R-:W2:Y:S05]  /*67a0*/  MUFU.EX2 R199, R199 ;  /* 0x000000c700c77308 */ /* 0x000eaa0000000800 */
        /* <DEDUP_REMOVED lines=14> */
[C---:B------:R-:W-:Y:S06]  /*6890*/  HMMA.16816.F32 R120, R128.reuse, R122, RZ ;  /* 0x0000007a8078723c */ /* 0x040fec00000018ff */
[C---:B------:R-:W-:Y:S06]  /*68a0*/  HMMA.16816.F32 R124, R128.reuse, R16, RZ ;  /* 0x00000010807c723c */ /* 0x040fec00000018ff */
[----:B------:R-:W-:Y:S01]  /*68b0*/  HMMA.16816.F32 R128, R128, R18, RZ ;  /* 0x000000128080723c */ /* 0x000fe200000018ff */
[----:B---3--:R-:W-:Y:S01]  /*68c0*/  F2FP.F16.F32.PACK_AB R16, R172, R175 ;  /* 0x000000afac10723e */ /* 0x008fe200000000ff */
[----:B------:R-:W-:Y:S01]  /*68d0*/  FADD.FTZ R175, R175, R174 ;  /* 0x000000aeafaf7221 */ /* 0x000fe20000010000 */
[----:B----4-:R-:W-:Y:S01]  /*68e0*/  F2FP.F16.F32.PACK_AB R17, R170, R173 ;  /* 0x000000adaa11723e */ /* 0x010fe200000000ff */
[----:B------:R-:W-:-:S02]  /*68f0*/  FADD.FTZ R173, R173, R176 ;  /* 0x000000b0adad7221 */ /* 0x000fc40000010000 */
[----:B------:R-:W-:Y:S01]  /*6900*/  FADD.FTZ R172, R172, R175 ;  /* 0x000000afacac7221 */ /* 0x000fe20000010000 */
[----:B------:R-:W-:Y:S01]  /*6910*/  F2FP.F16.F32.PACK_AB R18, R168, R171 ;  /* 0x000000aba812723e */ /* 0x000fe200000000ff */
[----:B------:R-:W-:Y:S01]  /*6920*/  FADD.FTZ R170, R170, R173 ;  /* 0x000000adaaaa7221 */ /* 0x000fe20000010000 */
[----:B------:R-:W-:Y:S01]  /*6930*/  F2FP.F16.F32.PACK_AB R19, R0, R169 ;  /* 0x000000a90013723e */ /* 0x000fe200000000ff */
        /* <DEDUP_REMOVED lines=42> */
[----:B------:R-:W-:Y:S05]  /*6be0*/  LDSM.16.MT88.4 R24, [R220+0x11000] ;  /* 0x01100000dc18783b */ /* 0x000fea0000004200 */
[C---:B----4-:R-:W-:Y:S06]  /*6bf0*/  HMMA.16816.F32 R108, R16.reuse, R4, R108 ;  /* 0x00000004106c723c */ /* 0x050fec000000186c */
[C---:B------:R-:W-:Y:S01]  /*6c00*/  HMMA.16816.F32 R112, R16.reuse, R6, R112 ;  /* 0x000000061070723c */ /* 0x040fe20000001870 */
[----:B------:R-:W1:Y:S05]  /*6c10*/  LDSM.16.MT88.4 R4, [R216+0x11000] ;  /* 0x01100000d804783b */ /* 0x000e6a0000004200 */
[C---:B--2---:R-:W-:Y:S06]  /*6c20*/  HMMA.16816.F32 R116, R16.reuse, R20, R116 ;  /* 0x000000141074723c */ /* 0x044fec0000001874 */
[C---:B------:R-:W-:Y:S01]  /*6c30*/  HMMA.16816.F32 R120, R16.reuse, R22, R120 ;  /* 0x000000161078723c */ /* 0x040fe20000001878 */
[----:B------:R-:W2:Y:S05]  /*6c40*/  LDSM.16.MT88.4 R20, [R220+0x13000] ;  /* 0x01300000dc14783b */ /* 0x000eaa0000004200 */
        /* <DEDUP_REMOVED lines=13> */
[----:B-----5:R-:W-:Y:S01]  /*6d20*/  HMMA.16816.F32 R152, R16, R12, R152 ;  /* 0x0000000c1098723c */ /* 0x020fe20000001898 */
[----:B------:R-:W-:Y:S01]  /*6d30*/  FADD.FTZ R187, R187, R184 ;  /* 0x000000b8bbbb7221 */ /* 0x000fe20000010000 */
[----:B------:R-:W-:-:S04]  /*6d40*/  FADD.FTZ R188, R191, R188 ;  /* 0x000000bcbfbc7221 */ /* 0x000fc80000010000 */
        /* <DEDUP_REMOVED lines=33> */
[----:B------:R-:W-:Y:S01]  /*6f60*/  HMMA.16816.F32 R120, R16, R6, R120 ;  /* 0x000000061078723c */ /* 0x000fe20000001878 */
[----:B------:R-:W-:Y:S01]  /*6f70*/  F2FP.F16.F32.PACK_AB R4, R199, R228 ;  /* 0x000000e4c704723e */ /* 0x000fe200000000ff */
[----:B------:R-:W-:Y:S01]  /*6f80*/  FADD.FTZ R228, R228, R187 ;  /* 0x000000bbe4e47221 */ /* 0x000fe20000010000 */
[----:B------:R-:W-:Y:S01]  /*6f90*/  F2FP.F16.F32.PACK_AB R5, R194, R195 ;  /* 0x000000c3c205723e */ /* 0x000fe200000000ff */
[----:B------:R-:W-:-:S02]  /*6fa0*/  FADD.FTZ R195, R195, R188 ;  /* 0x000000bcc3c37221 */ /* 0x000fc40000010000 */
[C---:B------:R-:W-:Y:S01]  /*6fb0*/  HMMA.16816.F32 R44, R16.reuse, R32, R44 ;  /* 0x00000020102c723c */ /* 0x040fe2000000182c */
[----:B------:R-:W-:Y:S01]  /*6fc0*/  F2FP.F16.F32.PACK_AB R6, R198, R197 ;  /* 0x000000c5c606723e */ /* 0x000fe200000000ff */
[----:B------:R-:W-:Y:S01]  /*6fd0*/  FADD.FTZ R228, R199, R228 ;  /* 0x000000e4c7e47221 */ /* 0x000fe20000010000 */
[----:B------:R-:W-:Y:S01]  /*6fe0*/  F2FP.F16.F32.PACK_AB R7, R193, R192 ;  /* 0x000000c0c107723e */ /* 0x000fe200000000ff */
[----:B------:R-:W-:Y:S02]  /*6ff0*/  FADD.FTZ R195, R194, R195 ;  /* 0x000000c3c2c37221 */ /* 0x000fe40000010000 */
[----:B------:R-:W-:Y:S01]  /*7000*/  HMMA.16816.F32 R48, R16, R34, R48 ;  /* 0x000000221030723c */ /* 0x000fe20000001830 */
[----:B------:R-:W1:Y:S01]  /*7010*/  LDSM.16.MT88.4 R32, [R218+0x11800] ;  /* 0x01180000da20783b */ /* 0x000e620000004200 */
[----:B------:R-:W-:Y:S01]  /*7020*/  FADD.FTZ R197, R197, R228 ;  /* 0x000000e4c5c57221 */ /* 0x000fe20000010000 */
[----:B------:R-:W-:-:S03]  /*7030*/  FADD.FTZ R192, R192, R195 ;  /* 0x000000c3c0c07221 */ /* 0x000fc60000010000 */
[----:B------:R-:W-:Y:S01]  /*7040*/  HMMA.16816.F32 R60, R16, R28, R60 ;  /* 0x0000001c103c723c */ /* 0x000fe2000000183c */
[----:B------:R-:W-:Y:S01]  /*7050*/  FADD.FTZ R232, R198, R197 ;  /* 0x000000c5c6e87221 */ /* 0x000fe20000010000 */
[----:B------:R-:W-:-:S04]  /*7060*/  FADD.FTZ R252, R193, R192 ;  /* 0x000000c0c1fc7221 */ /* 0x000fc80000010000 */
[C---:B------:R-:W-:Y:S01]  /*7070*/  HMMA.16816.F32 R64, R16.reuse, R30, R64 ;  /* 0x0000001e1040723c */ /* 0x040fe20000001840 */
[----:B------:R-:W1:Y:S04]  /*7080*/  LDSM.16.MT88.4 R28, [R217+0x11800] ;  /* 0x01180000d91c783b */ /* 0x000e680000004200 */
[----:B------:R-:W-:Y:S01]  /*7090*/  STL [R1], R232 ;  /* 0x000000e801007387 */ /* 0x000fe20000100800 */
[C---:B-----5:R-:W-:Y:S06]  /*70a0*/  HMMA.16816.F32 R68, R16.reuse, R24, R68 ;  /* 0x000000181044723c */ /* 0x060fec0000001844 */
[C---:B------:R-:W-:Y:S01]  /*70b0*/  HMMA.16816.F32 R72, R16.reuse, R26, R72 ;  /* 0x0000001a1048723c */ /* 0x040fe20000001848 */
[----:B------:R-:W5:Y:S05]  /*70c0*/  LDSM.16.MT88.4 R24, [R216+0x11800] ;  /* 0x01180000d818783b */ /* 0x000f6a0000004200 */
[C---:B--2---:R-:W-:Y:S06]  /*70d0*/  HMMA.16816.F32 R124, R16.reuse, R20, R124 ;  /* 0x00000014107c723c */ /* 0x044fec000000187c */
[----:B------:R-:W-:Y:S01]  /*70e0*/  HMMA.16816.F32 R128, R16, R22, R128 ;  /* 0x000000161080723c */ /* 0x000fe20000001880 */
[----:B------:R-:W2:Y:S04]  /*70f0*/  LDSM.16.MT88.4 R20, [R218+0x13800] ;  /* 0x01380000da14783b */ /* 0x000ea80000004200 */
[----:B------:R-:W2:Y:S01]  /*7100*/  LDSM.16.MT88.4 R16, [R217+0x13800] ;  /* 0x01380000d910783b */ /* 0x000ea20000004200 */
        /* <DEDUP_REMOVED lines=59> */
[----:B------:R-:W-:Y:S02]  /*74c0*/  IMAD.IADD R0, R5, 0x1, -R0 ;  /* 0x0000000105007824 */ /* 0x000fe400078e0a00 */
[----:B------:R-:W-:Y:S02]  /*74d0*/  IMAD.MOV.U32 R5, RZ, RZ, R245 ;  /* 0x000000ffff057224 */ /* 0x000fe400078e00f5 */
[----:B------:R-:W-:Y:S02]  /*74e0*/  IMAD.SHL.U32 R0, R0, 0x8, RZ ;  /* 0x0000000800007824 */ /* 0x000fe400078e00ff */
[----:B------:R-:W-:Y:S02]  /*74f0*/  IMAD.WIDE.U32 R16, R16, UR13, R4 ;  /* 0x0000000d10107c25 */ /* 0x000fe4000f8e0004 */
[----:B------:R-:W1:Y:S08]  /*7500*/  @!P3 LDC.64 R4, c[0x0][0x220] ;  /* 0x00008800ff04bb82 */ /* 0x000e700000000a00 */
[----:B------:R-:W-:Y:S01]  /*7510*/  BAR.SYNC.DEFER_BLOCKING 0x0 ;  /* 0x0000000000007b1d */ /* 0x000fe20000010000 */
[----:B------:R-:W-:Y:S01]  /*7520*/  ISETP.GE.AND P6, PT, R0, UR4, PT ;  /* 0x0000000400007c0c */ /* 0x000fe2000bfc6270 */
[----:B------:R-:W-:Y:S01]  /*7530*/  UIMAD UR4, UR12, UR17, URZ ;  /* 0x000000110c0472a4 */ /* 0x000fe2000f8e023f */
[----:B--2---:R-:W-:-:S03]  /*7540*/  @!P5 LEA R24, P0, R16, R8, 0x1 ;  /* 0x000000081018d211 */ /* 0x004fc600078008ff */
[----:B------:R-:W-:-:S06]  /*7550*/  UIMAD UR4, UR6, UR13, UR4 ;  /* 0x0000000d060472a4 */ /* 0x000fcc000f8e0204 */
[----:B------:R-:W-:Y:S01]  /*7560*/  VIADD R14, R17, UR4 ;  /* 0x00000004110e7c36 */ /* 0x000fe20008000000 */
[----:B------:R-:W-:Y:S01]  /*7570*/  ULDC UR4, c[0x0][0x39c] ;  /* 0x0000e70000047ab9 */ /* 0x000fe20000000800 */
[----:B------:R-:W2:Y:S03]  /*7580*/  @!P6 LDC.64 R10, c[0x0][0x220] ;  /* 0x00008800ff0aeb82 */ /* 0x000ea60000000a00 */
[C---:B------:R-:W-:Y:S02]  /*7590*/  @!P5 LEA.HI.X R25, R16.reuse, R9, R14, 0x1, P0 ;  /* 0x000000091019d211 */ /* 0x040fe400000f0c0e */
[----:B---3--:R-:W-:-:S03]  /*75a0*/  @!P4 LEA R20, P0, R16, R6, 0x1 ;  /* 0x000000061014c211 */ /* 0x008fc600078008ff */
[----:B------:R-:W3:Y:S01]  /*75b0*/  @!P6 LDC.64 R12, c[0x0][0x220] ;  /* 0x00008800ff0ceb82 */ /* 0x000ee20000000a00 */
[C---:B------:R-:W-:Y:S01]  /*75c0*/  @!P4 LEA.HI.X R21, R16.reuse, R7, R14, 0x1, P0 ;  /* 0x000000071015c211 */ /* 0x040fe200000f0c0e */
[----:B------:R-:W-:Y:S01]  /*75d0*/  @P6 STS.128 [R227+0x10000], RZ ;  /* 0x010000ffe3006388 */ /* 0x000fe20000000c00 */
[----:B-1----:R-:W-:-:S04]  /*75e0*/  @!P3 LEA R22, P0, R16, R4, 0x1 ;  /* 0x000000041016b211 */ /* 0x002fc800078008ff */
[C---:B------:R-:W-:Y:S01]  /*75f0*/  @!P3 LEA.HI.X R23, R16.reuse, R5, R14, 0x1, P0 ;  /* 0x000000051017b211 */ /* 0x040fe200000f0c0e */
[----:B------:R-:W1:Y:S01]  /*7600*/  @!P4 LDC.64 R8, c[0x0][0x220] ;  /* 0x00008800ff08cb82 */ /* 0x000e620000000a00 */
[----:B--2---:R-:W-:-:S07]  /*7610*/  @!P6 LEA R26, P1, R16, R10, 0x1 ;  /* 0x0000000a101ae211 */ /* 0x004fce00078208ff */
[----:B------:R-:W2:Y:S01]  /*7620*/  @!P3 LDC.64 R6, c[0x0][0x220] ;  /* 0x00008800ff06bb82 */ /* 0x000ea20000000a00 */
[C---:B------:R-:W-:Y:S02]  /*7630*/  @!P6 LEA.HI.X R27, R16.reuse, R11, R14, 0x1, P1 ;  /* 0x0000000b101be211 */ /* 0x040fe400008f0c0e */
[----:B------:R-:W-:-:S05]  /*7640*/  IADD3 R0, P1, R16, UR30, RZ ;  /* 0x0000001e10007c10 */ /* 0x000fca000ff3e0ff */
[----:B------:R-:W4:Y:S01]  /*7650*/  @!P5 LDC.64 R10, c[0x0][0x220] ;  /* 0x00008800ff0adb82 */ /* 0x000f220000000a00 */
[----:B------:R-:W-:Y:S01]  /*7660*/  IADD3.X R19, R14, UR29, RZ, P1, !PT ;  /* 0x0000001d0e137c10 */ /* 0x000fe20008ffe4ff */
[----:B------:R-:W-:Y:S01]  /*7670*/  @!PT LDS RZ, [RZ] ;  /* 0x00000000fffff984 */ /* 0x000fe20000000800 */
[----:B------:R-:W-:Y:S01]  /*7680*/  @!PT LDS RZ, [RZ] ;  /* 0x00000000fffff984 */ /* 0x000fe20000000800 */
[----:B------:R-:W-:Y:S01]  /*7690*/  @!PT LDS RZ, [RZ] ;  /* 0x00000000fffff984 */ /* 0x000fe20000000800 */
[----:B------:R1:W-:Y:S01]  /*76a0*/  @!P6 LDGSTS.E.BYPASS.LTC128B.128 [R227+0x10000], desc[UR26][R26.64] ;  /* 0x100000001ae3efae */ /* 0x0003e2000b901d5a */
[C---:B---3--:R-:W-:Y:S02]  /*76b0*/  @!P6 LEA R30, P0, R0.reuse, R12, 0x1 ;  /* 0x0000000c001ee211 */ /* 0x048fe400078008ff */
[C---:B------:R-:W-:Y:S01]  /*76c0*/  IADD3 R18, P1, R0.reuse, UR30, RZ ;  /* 0x0000001e00127c10 */ /* 0x040fe2000ff3e0ff */
[----:B------:R-:W-:Y:S01]  /*76d0*/  @P5 STS.128 [R227+0x12000], RZ ;  /* 0x012000ffe3005388 */ /* 0x000fe20000000c00 */
[C-C-:B------:R-:W-:Y:S01]  /*76e0*/  @!P6 LEA.HI.X R31, R0.reuse, R13, R19.reuse, 0x1, P0 ;  /* 0x0000000d001fe211 */ /* 0x140fe200000f0c13 */
[----:B------:R-:W3:Y:S02]  /*76f0*/  @!P6 LDC.64 R4, c[0x0][0x220] ;  /* 0x00008800ff04eb82 */ /* 0x000ee40000000a00 */
[----:B------:R-:W-:Y:S01]  /*7700*/  @!PT LDS RZ, [RZ] ;  /* 0x00000000fffff984 */ /* 0x000fe20000000800 */
[----:B------:R-:W-:Y:S01]  /*7710*/  @!PT LDS RZ, [RZ] ;  /* 0x00000000fffff984 */ /* 0x000fe20000000800 */
[----:B------:R-:W-:Y:S01]  /*7720*/  @!PT LDS RZ, [RZ] ;  /* 0x00000000fffff984 */ /* 0x000fe20000000800 */
[----:B------:R-:W-:Y:S04]  /*7730*/  @!P5 LDGSTS.E.BYPASS.LTC128B.128 [R227+0x12000], desc[UR26][R24.64+0x80] ;  /* 0x1200008018e3dfae */ /* 0x000fe8000b901d5a */
[----:B------:R-:W-:Y:S02]  /*7740*/  @P4 STS.128 [R227+0x14000], RZ ;  /* 0x014000ffe3004388 */ /* 0x000fe40000000c00 */
[----:B------:R-:W5:Y:S02]  /*7750*/  @!P5 LDC.64 R16, c[0x0][0x220] ;  /* 0x00008800ff10db82 */ /* 0x000f640000000a00 */
[----:B------:R-:W-:Y:S01]  /*7760*/  @!PT LDS RZ, [RZ] ;  /* 0x00000000fffff984 */ /* 0x000fe20000000800 */
[----:B------:R-:W-:Y:S01]  /*7770*/  @!PT LDS RZ, [RZ] ;  /* 0x00000000fffff984 */ /* 0x000fe20000000800 */
[----:B------:R-:W-:Y:S01]  /*7780*/  @!PT LDS RZ, [RZ] ;  /* 0x00000000fffff984 */ /* 0x000fe20000000800 */
[----:B------:R2:W-:Y:S04]  /*7790*/  @!P4 LDGSTS.E.BYPASS.LTC128B.128 [R227+0x14000], desc[UR26][R20.64+0x100] ;  /* 0x1400010014e3cfae */ /* 0x0005e8000b901d5a */
[----:B------:R-:W-:Y:S01]  /*77a0*/  @P3 STS.128 [R227+0x16000], RZ ;  /* 0x016000ffe3003388 */ /* 0x000fe20000000c00 */
[C---:B----4-:R-:W-:Y:S01]  /*77b0*/  @!P5 LEA R28, P0, R0.reuse, R10, 0x1 ;  /* 0x0000000a001cd211 */ /* 0x050fe200078008ff */
[----:B------:R-:W4:Y:S02]  /*77c0*/  @!P4 LDC.64 R14, c[0x0][0x220] ;  /* 0x00008800ff0ecb82 */ /* 0x000f240000000a00 */
[----:B------:R-:W-:Y:S01]  /*77d0*/  @!PT LDS RZ, [RZ] ;  /* 0x00000000fffff984 */ /* 0x000fe20000000800 */
[----:B------:R-:W-:Y:S01]  /*77e0*/  @!PT LDS RZ, [RZ] ;  /* 0x00000000fffff984 */ /* 0x000fe20000000800 */
[----:B------:R-:W-:Y:S01]  /*77f0*/  @!PT LDS RZ, [RZ] ;  /* 0x00000000fffff984 */ /* 0x000fe20000000800 */
[----:B------:R5:W-:Y:S01]  /*7800*/  @!P3 LDGSTS.E.BYPASS.LTC128B.128 [R227+0x16000], desc[UR26][R22.64+0x180] ;  /* 0x1600018016e3bfae */ /* 0x000be2000b901d5a */
[----:B------:R-:W-:-:S02]  /*7810*/  @!P5 LEA.HI.X R29, R0, R11, R19, 0x1, P0 ;  /* 0x0000000b001dd211 */ /* 0x000fc400000f0c13 */
[C---:B-1----:R-:W-:Y:S01]  /*7820*/  @!P4 LEA R26, P0, R0.reuse, R8, 0x1 ;  /* 0x00000008001ac211 */ /* 0x042fe200078008ff */
[----:B------:R-:W-:Y:S02]  /*7830*/  @P6 STS.128 [R227+0x10800], RZ ;  /* 0x010800ffe3006388 */ /* 0x000fe40000000c00 */
[----:B------:R-:W1:Y:S01]  /*7840*/  @!P3 LDC.64 R12, c[0x0][0x220] ;  /* 0x00008800ff0cbb82 */ /* 0x000e620000000a00 */
[----:B------:R-:W-:Y:S01]  /*7850*/  @!P4 LEA.HI.X R27, R0, R9, R19, 0x1, P0 ;  /* 0x00000009001bc211 */ /* 0x000fe200000f0c13 */
[----:B------:R-:W-:Y:S01]  /*7860*/  @!PT LDS RZ, [RZ] ;  /* 0x00000000fffff984 */ /* 0x000fe20000000800 */
[----:B------:R-:W-:Y:S01]  /*7870*/  @!PT LDS RZ, [RZ] ;  /* 0x00000000fffff984 */ /* 0x000fe20000000800 */
[----:B------:R-:W-:Y:S01]  /*7880*/  @!PT LDS RZ, [RZ] ;  /* 0x00000000fffff984 */ /* 0x000fe20000000800 */
[----:B------:R-:W-:Y:S04]  /*7890*/  @!P6 LDGSTS.E.BYPASS.LTC128B.128 [R227+0x10800], desc[UR26][R30.64] ;  /* 0x108000001ee3efae */ /* 0x000fe8000b901d5a */
[----:B------:R-:W-:Y:S02]  /*78a0*/  @P5 STS.128 [R227+0x12800], RZ ;  /* 0x012800ffe3005388 */ /* 0x000fe40000000c00 */
[----:B------:R-:W1:Y:S02]  /*78b0*/  @!P6 LDC.64 R10, c[0x0][0x220] ;  /* 0x00008800ff0aeb82 */ /* 0x000e640000000a00 */
[----:B------:R-:W-:Y:S01]  /*78c0*/  @!PT LDS RZ, [RZ] ;  /* 0x00000000fffff984 */ /* 0x000fe20000000800 */
[----:B------:R-:W-:Y:S01]  /*78d0*/  @!PT LDS RZ, [RZ] ;  /* 0x00000000fffff984 */ /* 0x000fe20000000800 */
[----:B------:R-:W-:Y:S01]  /*78e0*/  @!PT LDS RZ, [RZ] ;  /* 0x00000000fffff984 */ /* 0x000fe20000000800 */
[----:B------:R-:W-:Y:S01]  /*78f0*/  @!P5 LDGSTS.E.BYPASS.LTC128B.128 [R227+0x12800], desc[UR26][R28.64+0x80] ;  /* 0x128000801ce3dfae */ /* 0x000fe2000b901d5a */
[----:B--2---:R-:W-:-:S02]  /*7900*/  IADD3.X R20, R19, UR29, RZ, P1, !PT ;  /* 0x0000001d13147c10 */ /* 0x004fc40008ffe4ff */
[C---:B---3--:R-:W-:Y:S01]  /*7910*/  @!P6 LEA R24, P1, R18.reuse, R4, 0x1 ;  /* 0x000000041218e211 */ /* 0x048fe200078208ff */
[----:B------:R-:W-:Y:S02]  /*7920*/  @P4 STS.128 [R227+0x14800], RZ ;  /* 0x014800ffe3004388 */ /* 0x000fe40000000c00 */
[----:B------:R-:W2:Y:S01]  /*7930*/  @!P5 LDC.64 R8, c[0x0][0x220] ;  /* 0x00008800ff08db82 */ /* 0x000ea20000000a00 */
[----:B------:R-:W-:Y:S01]  /*7940*/  @!P6 LEA.HI.X R25, R18, R5, R20, 0x1, P1 ;  /* 0x000000051219e211 */ /* 0x000fe200008f0c14 */
[----:B------:R-:W-:Y:S01]  /*7950*/  @!PT LDS RZ, [RZ] ;  /* 0x00000000fffff984 */ /* 0x000fe20000000800 */
[----:B------:R-:W-:Y:S01]  /*7960*/  @!PT LDS RZ, [RZ] ;  /* 0x00000000fffff984 */ /* 0x000fe20000000800 */
[----:B------:R-:W-:Y:S01]  /*7970*/  @!PT LDS RZ, [RZ] ;  /* 0x00000000fffff984 */ /* 0x000fe20000000800 */
[----:B------:R1:W-:Y:S01]  /*7980*/  @!P4 LDGSTS.E.BYPASS.LTC128B.128 [R227+0x14800], desc[UR26][R26.64+0x100] ;  /* 0x148001001ae3cfae */ /* 0x0003e2000b901d5a */
[----:B-----5:R-:W-:-:S03]  /*7990*/  @!P3 LEA R22, P0, R0, R6, 0x1 ;  /* 0x000000060016b211 */ /* 0x020fc600078008ff */
[----:B------:R-:W-:Y:S01]  /*79a0*/  @P3 STS.128 [R227+0x16800], RZ ;  /* 0x016800ffe3003388 */ /* 0x000fe20000000c00 */
[----:B------:R-:W-:Y:S01]  /*79b0*/  @!P3 LEA.HI.X R23, R0, R7, R19, 0x1, P0 ;  /* 0x000000070017b211 */ /* 0x000fe200000f0c13 */
[----:B------:R-:W3:Y:S01]  /*79c0*/  @!P3 LDC.64 R4, c[0x0][0x220] ;  /* 0x00008800ff04bb82 */ /* 0x000ee20000000a00 */
[C---:B------:R-:W-:Y:S02]  /*79d0*/  @!P5 LEA R16, P0, R18.reuse, R16, 0x1 ;  /* 0x000000101210d211 */ /* 0x040fe400078008ff */
[C---:B------:R-:W-:Y:S01]  /*79e0*/  IADD3 R0, P1, R18.reuse, UR30, RZ ;  /* 0x0000001e12007c10 */ /* 0x040fe2000ff3e0ff */
[----:B------:R-:W-:Y:S01]  /*79f0*/  @!PT LDS RZ, [RZ] ;  /* 0x00000000fffff984 */ /* 0x000fe20000000800 */
[----:B------:R-:W-:Y:S01]  /*7a00*/  @!PT LDS RZ, [RZ] ;  /* 0x00000000fffff984 */ /* 0x000fe20000000800 */
[----:B------:R-:W-:Y:S01]  /*7a10*/  @!PT LDS RZ, [RZ] ;  /* 0x00000000fffff984 */ /* 0x000fe20000000800 */
[----:B------:R-:W-:Y:S01]  /*7a20*/  @!P3 LDGSTS.E.BYPASS.LTC128B.128 [R227+0x16800], desc[UR26][R22.64+0x180] ;  /* 0x1680018016e3bfae */ /* 0x000fe2000b901d5a */
[C-C-:B------:R-:W-:Y:S02]  /*7a30*/  @!P5 LEA.HI.X R17, R18.reuse, R17, R20.reuse, 0x1, P0 ;  /* 0x000000111211d211 */ /* 0x140fe400000f0c14 */
[C---:B----4-:R-:W-:Y:S01]  /*7a40*/  @!P4 LEA R14, P0, R18.reuse, R14, 0x1 ;  /* 0x0000000e120ec211 */ /* 0x050fe200078008ff */
[----:B------:R-:W4:Y:S01]  /*7a50*/  @!P4 LDC.64 R6, c[0x0][0x220] ;  /* 0x00008800ff06cb82 */ /* 0x000f220000000a00 */
[----:B------:R-:W-:Y:S02]  /*7a60*/  @P6 STS.128 [R227+0x11000], RZ ;  /* 0x011000ffe3006388 */ /* 0x000fe40000000c00 */
[----:B------:R-:W-:-:S02]  /*7a70*/  @!P4 LEA.HI.X R15, R18, R15, R20, 0x1, P0 ;  /* 0x0000000f120fc211 */ /* 0x000fc400000f0c14 */
[----:B------:R-:W-:Y:S01]  /*7a80*/  @!PT LDS RZ, [RZ] ;  /* 0x00000000fffff984 */ /* 0x000fe20000000800 */
[----:B------:R-:W-:Y:S01]  /*7a90*/  @!PT LDS RZ, [RZ] ;  /* 0x00000000fffff984 */ /* 0x000fe20000000800 */
[----:B------:R-:W-:Y:S01]  /*7aa0*/  @!PT LDS RZ, [RZ] ;  /* 0x00000000fffff984 */ /* 0x000fe20000000800 */
[----:B------:R-:W-:Y:S04]  /*7ab0*/  @!P6 LDGSTS.E.BYPASS.LTC128B.128 [R227+0x11000], desc[UR26][R24.64] ;  /* 0x1100000018e3efae */ /* 0x000fe8000b901d5a */
[----:B------:R-:W-:Y:S01]  /*7ac0*/  @P5 STS.128 [R227+0x13000], RZ ;  /* 0x013000ffe3005388 */ /* 0x000fe20000000c00 */
[----:B-1----:R-:W-:-:S03]  /*7ad0*/  @!P3 LEA R26, P0, R18, R12, 0x1 ;  /* 0x0000000c121ab211 */ /* 0x002fc600078008ff */
[----:B------:R-:W-:Y:S01]  /*7ae0*/  @!PT LDS RZ, [RZ] ;  /* 0x00000000fffff984 */ /* 0x000fe20000000800 */
[----:B------:R-:W-:Y:S01]  /*7af0*/  @!PT LDS RZ, [RZ] ;  /* 0x00000000fffff984 */ /* 0x000fe20000000800 */
[----:B------:R-:W-:Y:S01]  /*7b00*/  @!PT LDS RZ, [RZ] ;  /* 0x00000000fffff984 */ /* 0x000fe20000000800 */
[----:B------:R-:W-:Y:S01]  /*7b10*/  @!P5 LDGSTS.E.BYPASS.LTC128B.128 [R227+0x13000], desc[UR26][R16.64+0x80] ;  /* 0x1300008010e3dfae */ /* 0x000fe2000b901d5a */
[----:B------:R-:W-:Y:S02]  /*7b20*/  IADD3.X R12, R20, UR29, RZ, P1, !PT ;  /* 0x0000001d140c7c10 */ /* 0x000fe40008ffe4ff */
[----:B------:R-:W-:Y:S01]  /*7b30*/  @!P6 LEA R10, P1, R0, R10, 0x1 ;  /* 0x0000000a000ae211 */ /* 0x000fe200078208ff */
[----:B------:R-:W-:Y:S01]  /*7b40*/  @P4 STS.128 [R227+0x15000], RZ ;  /* 0x015000ffe3004388 */ /* 0x000fe20000000c00 */
[----:B------:R-:W-:Y:S02]  /*7b50*/  @!P3 LEA.HI.X R27, R18, R13, R20, 0x1, P0 ;  /* 0x0000000d121bb211 */ /* 0x000fe400000f0c14 */
[C---:B--2---:R-:W-:Y:S01]  /*7b60*/  @!P5 LEA R18, P2, R0.reuse, R8, 0x1 ;  /* 0x000000080012d211 */ /* 0x044fe200078408ff */
[----:B------:R-:W-:Y:S01]  /*7b70*/  @!PT LDS RZ, [RZ] ;  /* 0x00000000fffff984 */ /* 0x000fe20000000800 */
[----:B------:R-:W-:Y:S01]  /*7b80*/  @!PT LDS RZ, [RZ] ;  /* 0x00000000fffff984 */ /* 0x000fe20000000800 */
[----:B------:R-:W-:Y:S01]  /*7b90*/  @!PT LDS RZ, [RZ] ;  /* 0x00000000fffff984 */ /* 0x000fe20000000800 */
[----:B------:R1:W-:Y:S01]  /*7ba0*/  @!P4 LDGSTS.E.BYPASS.LTC128B.128 [R227+0x15000], desc[UR26][R14.64+0x100] ;  /* 0x150001000ee3cfae */ /* 0x0003e2000b901d5a */
[C---:B------:R-:W-:Y:S02]  /*7bb0*/  @!P6 LEA.HI.X R11, R0.reuse, R11, R12, 0x1, P1 ;  /* 0x0000000b000be211 */ /* 0x040fe400008f0c0c */
[C---:B----4-:R-:W-:Y:S01]  /*7bc0*/  @!P4 LEA R6, P1, R0.reuse, R6, 0x1 ;  /* 0x000000060006c211 */ /* 0x050fe200078208ff */
[----:B------:R-:W-:Y:S01]  /*7bd0*/  @P3 STS.128 [R227+0x17000], RZ ;  /* 0x017000ffe3003388 */ /* 0x000fe20000000c00 */
[----:B---3--:R-:W-:-:S02]  /*7be0*/  @!P3 LEA R4, P0, R0, R4, 0x1 ;  /* 0x000000040004b211 */ /* 0x008fc400078008ff */
[C-C-:B------:R-:W-:Y:S01]  /*7bf0*/  @!P5 LEA.HI.X R19, R0.reuse, R9, R12.reuse, 0x1, P2 ;  /* 0x000000090013d211 */ /* 0x140fe200010f0c0c */
[----:B------:R-:W-:Y:S01]  /*7c00*/  @!PT LDS RZ, [RZ] ;  /* 0x00000000fffff984 */ /* 0x000fe20000000800 */
[----:B------:R-:W-:Y:S01]  /*7c10*/  @!PT LDS RZ, [RZ] ;  /* 0x00000000fffff984 */ /* 0x000fe20000000800 */
[----:B------:R-:W-:Y:S01]  /*7c20*/  @!PT LDS RZ, [RZ] ;  /* 0x00000000fffff984 */ /* 0x000fe20000000800 */
[----:B------:R-:W-:Y:S01]  /*7c30*/  @!P3 LDGSTS.E.BYPASS.LTC128B.128 [R227+0x17000], desc[UR26][R26.64+0x180] ;  /* 0x170001801ae3bfae */ /* 0x000fe2000b901d5a */
[C-C-:B------:R-:W-:Y:S02]  /*7c40*/  @!P4 LEA.HI.X R7, R0.reuse, R7, R12.reuse, 0x1, P1 ;  /* 0x000000070007c211 */ /* 0x140fe400008f0c0c */
[----:B------:R-:W-:Y:S01]  /*7c50*/  @!P3 LEA.HI.X R5, R0, R5, R12, 0x1, P0 ;  /* 0x000000050005b211 */ /* 0x000fe200000f0c0c */
        /* <DEDUP_REMOVED lines=22> */
[----:B------:R-:W4:Y:S04]  /*7dc0*/  LDSM.16.M88.4 R188, [R225+0x8800] ;  /* 0x00880000e1bc783b */ /* 0x000f280000000200 */
[----:B------:R-:W5:Y:S04]  /*7dd0*/  LDSM.16.M88.4 R180, [R225+0x9000] ;  /* 0x00900000e1b4783b */ /* 0x000f680000000200 */
[----:B------:R-:W5:Y:S04]  /*7de0*/  LDSM.16.M88.4 R192, [R225+0x9800] ;  /* 0x00980000e1c0783b */ /* 0x000f680000000200 */
[----:B--2---:R-:W-:Y:S04]  /*7df0*/  LDSM.16.M88.4 R8, [R224] ;  /* 0x00000000e008783b */ /* 0x004fe80000000200 */
[----:B------:R-:W2:Y:S04]  /*7e00*/  LDSM.16.M88.4 R168, [R223] ;  /* 0x00000000dfa8783b */ /* 0x000ea80000000200 */
[----:B------:R-:W2:Y:S04]  /*7e10*/  LDSM.16.M88.4 R24, [R215] ;  /* 0x00000000d718783b */ /* 0x000ea80000000200 */
[----:B------:R-:W2:Y:S04]  /*7e20*/  LDSM.16.M88.4 R32, [R214] ;  /* 0x00000000d620783b */ /* 0x000ea80000000200 */
[----:B------:R-:W2:Y:S04]  /*7e30*/  LDSM.16.M88.4 R20, [R213] ;  /* 0x00000000d514783b */ /* 0x000ea80000000200 */
[----:B---3--:R-:W-:Y:S01]  /*7e40*/  LDSM.16.M88.4 R4, [R222] ;  /* 0x00000000de04783b */ /* 0x008fe20000000200 */
[C---:B-1----:R-:W-:Y:S03]  /*7e50*/  HMMA.16816.F32 R16, R172.reuse, R12, RZ ;  /* 0x0000000cac10723c */ /* 0x042fe600000018ff */
[----:B------:R-:W1:Y:S04]  /*7e60*/  LDSM.16.M88.4 R196, [R219+0x8000] ;  /* 0x00800000dbc4783b */ /* 0x000e680000000200 */
[----:B------:R-:W-:Y:S01]  /*7e70*/  LDSM.16.M88.4 R228, [R225+0xe800] ;  /* 0x00e80000e1e4783b */ /* 0x000fe20000000200 */
[C---:B------:R-:W-:Y:S03]  /*7e80*/  HMMA.16816.F32 R12, R172.reuse, R14, RZ ;  /* 0x0000000eac0c723c */ /* 0x040fe600000018ff */
[----:B------:R-:W0:Y:S03]  /*7e90*/  LDGDEPBAR ;  /* 0x00000000000079af */ /* 0x000e260000000000 */
[C---:B----4-:R-:W-:Y:S06]  /*7ea0*/  HMMA.16816.F32 R28, R172.reuse, R188, RZ ;  /* 0x000000bcac1c723c */ /* 0x050fec00000018ff */
        /* <DEDUP_REMOVED lines=28> */
[C---:B----4-:R-:W-:Y:S06]  /*8070*/  HMMA.16816.F32 R176, R4.reuse, R24, R176 ;  /* 0x0000001804b0723c */ /* 0x050fec00000018b0 */
[----:B------:R-:W-:Y:S01]  /*8080*/  HMMA.16816.F32 R172, R4, R26, R172 ;  /* 0x0000001a04ac723c */ /* 0x000fe200000018ac */
[----:B------:R-:W-:Y:S04]  /*8090*/  LDSM.16.M88.4 R4, [R226+0x2000] ;  /* 0x00200000e204783b */ /* 0x000fe80000000200 */
[----:B------:R-:W3:Y:S01]  /*80a0*/  LDSM.16.M88.4 R24, [R225+0xa000] ;  /* 0x00a00000e118783b */ /* 0x000ee20000000200 */
[C---:B-----5:R-:W-:Y:S06]  /*80b0*/  HMMA.16816.F32 R16, R32.reuse, R20, R16 ;  /* 0x000000142010723c */ /* 0x060fec0000001810 */
[C---:B------:R-:W-:Y:S01]  /*80c0*/  HMMA.16816.F32 R12, R32.reuse, R22, R12 ;  /* 0x00000016200c723c */ /* 0x040fe2000000180c */
[----:B------:R-:W4:Y:S05]  /*80d0*/  LDSM.16.M88.4 R20, [R225+0xb000] ;  /* 0x00b00000e114783b */ /* 0x000f2a0000000200 */
[C---:B------:R-:W-:Y:S06]  /*80e0*/  HMMA.16816.F32 R28, R32.reuse, R8, R28 ;  /* 0x00000008201c723c */ /* 0x040fec000000181c */
[C---:B------:R-:W-:Y:S01]  /*80f0*/  HMMA.16816.F32 R188, R32.reuse, R10, R188 ;  /* 0x0000000a20bc723c */ /* 0x040fe200000018bc */
[----:B------:R-:W5:Y:S05]  /*8100*/  LDSM.16.M88.4 R8, [R225+0xb800] ;  /* 0x00b80000e108783b */ /* 0x000f6a0000000200 */
[C---:B-1----:R-:W-:Y:S06]  /*8110*/  HMMA.16816.F32 R184, R32.reuse, R196, R184 ;  /* 0x000000c420b8723c */ /* 0x042fec00000018b8 */
[C---:B------:R-:W-:Y:S01]  /*8120*/  HMMA.16816.F32 R180, R32.reuse, R198, R180 ;  /* 0x000000c620b4723c */ /* 0x040fe200000018b4 */
[----:B------:R-:W-:Y:S05]  /*8130*/  LDSM.16.M88.4 R196, [R209] ;  /* 0x00000000d1c4783b */ /* 0x000fea0000000200 */
[C---:B--2---:R-:W-:Y:S06]  /*8140*/  HMMA.16816.F32 R176, R32.reuse, R168, R176 ;  /* 0x000000a820b0723c */ /* 0x044fec00000018b0 */
[----:B------:R-:W-:Y:S01]  /*8150*/  HMMA.16816.F32 R172, R32, R170, R172 ;  /* 0x000000aa20ac723c */ /* 0x000fe200000018ac */
[----:B------:R-:W-:Y:S04]  /*8160*/  LDSM.16.M88.4 R168, [R224+0x2000] ;  /* 0x00200000e0a8783b */ /* 0x000fe80000000200 */
[----:B------:R-:W1:Y:S01]  /*8170*/  LDSM.16.M88.4 R32, [R211] ;  /* 0x00000000d320783b */ /* 0x000e620000000200 */
[C---:B---3--:R-:W-:Y:S06]  /*8180*/  HMMA.16816.F32 R16, R4.reuse, R24, R16 ;  /* 0x000000180410723c */ /* 0x048fec0000001810 */
[C---:B------:R-:W-:Y:S01]  /*8190*/  HMMA.16816.F32 R12, R4.reuse, R26, R12 ;  /* 0x0000001a040c723c */ /* 0x040fe2000000180c */
[----:B------:R-:W2:Y:S05]  /*81a0*/  LDSM.16.M88.4 R24, [R210] ;  /* 0x00000000d218783b */ /* 0x000eaa0000000200 */
[C---:B------:R-:W-:Y:S06]  /*81b0*/  HMMA.16816.F32 R28, R4.reuse, R192, R28 ;  /* 0x000000c0041c723c */ /* 0x040fec000000181c */
[C---:B------:R-:W-:Y:S01]  /*81c0*/  HMMA.16816.F32 R188, R4.reuse, R194, R188 ;  /* 0x000000c204bc723c */ /* 0x040fe200000018bc */
[----:B------:R-:W3:Y:S05]  /*81d0*/  LDSM.16.M88.4 R192, [R208] ;  /* 0x00000000d0c0783b */ /* 0x000eea0000000200 */
[C---:B----4-:R-:W-:Y:S06]  /*81e0*/  HMMA.16816.F32 R184, R4.reuse, R20, R184 ;  /* 0x0000001404b8723c */ /* 0x050fec00000018b8 */
[C---:B------:R-:W-:Y:S01]  /*81f0*/  HMMA.16816.F32 R180, R4.reuse, R22, R180 ;  /* 0x0000001604b4723c */ /* 0x040fe200000018b4 */
[----:B------:R-:W-:Y:S05]  /*8200*/  LDSM.16.M88.4 R20, [R219+0xa800] ;  /* 0x00a80000db14783b */ /* 0x000fea0000000200 */
[C---:B-----5:R-:W-:Y:S06]  /*8210*/  HMMA.16816.F32 R176, R4.reuse, R8, R176 ;  /* 0x0000000804b0723c */ /* 0x060fec00000018b0 */
        /* <DEDUP_REMOVED lines=11> */
[----:B------:R-:W-:Y:S05]  /*82d0*/  LDSM.16.M88.4 R196, [R212+0x2000] ;  /* 0x00200000d4c4783b */ /* 0x000fea0000000200 */
[C---:B---3--:R-:W-:Y:S06]  /*82e0*/  HMMA.16816.F32 R176, R168.reuse, R192, R176 ;  /* 0x000000c0a8b0723c */ /* 0x048fec00000018b0 */
[----:B------:R-:W-:Y:S01]  /*82f0*/  HMMA.16816.F32 R172, R168, R194, R172 ;  /* 0x000000c2a8ac723c */ /* 0x000fe200000018ac */
[----:B------:R-:W-:Y:S04]  /*8300*/  LDSM.16.M88.4 R192, [R212+0x2800] ;  /* 0x00280000d4c0783b */ /* 0x000fe80000000200 */
[----:B------:R-:W-:Y:S01]  /*8310*/  LDSM.16.M88.4 R168, [R212+0x3000] ;  /* 0x00300000d4a8783b */ /* 0x000fe20000000200 */
[C---:B----4-:R-:W-:Y:S06]  /*8320*/  HMMA.16816.F32 R16, R8.reuse, R4, R16 ;  /* 0x000000040810723c */ /* 0x050fec0000001810 */
[C---:B------:R-:W-:Y:S01]  /*8330*/  HMMA.16816.F32 R12, R8.reuse, R6, R12 ;  /* 0x00000006080c723c */ /* 0x040fe2000000180c */
[----:B------:R-:W3:Y:S05]  /*8340*/  LDSM.16.M88.4 R4, [R221+0x2000] ;  /* 0x00200000dd04783b */ /* 0x000eea0000000200 */
[C---:B------:R-:W-:Y:S06]  /*8350*/  HMMA.16816.F32 R28, R8.reuse, R20, R28 ;  /* 0x00000014081c723c */ /* 0x040fec000000181c */
        /* <DEDUP_REMOVED lines=17> */
[----:B------:R-:W5:Y:S05]  /*8470*/  LDSM.16.M88.4 R168, [R225+0xd800] ;  /* 0x00d80000e1a8783b */ /* 0x000f6a0000000200 */
[C---:B----4-:R-:W-:Y:S06]  /*8480*/  HMMA.16816.F32 R176, R4.reuse, R20, R176 ;  /* 0x0000001404b0723c */ /* 0x050fec00000018b0 */
[----:B------:R-:W-:Y:S01]  /*8490*/  HMMA.16816.F32 R172, R4, R22, R172 ;  /* 0x0000001604ac723c */ /* 0x000fe200000018ac */
[----:B------:R-:W-:Y:S04]  /*84a0*/  LDSM.16.M88.4 R4, [R224+0x4000] ;  /* 0x00400000e004783b */ /* 0x000fe80000000200 */
[----:B------:R-:W4:Y:S01]  /*84b0*/  LDSM.16.M88.4 R20, [R207] ;  /* 0x00000000cf14783b */ /* 0x000f220000000200 */
[C---:B-1----:R-:W-:Y:S06]  /*84c0*/  HMMA.16816.F32 R16, R24.reuse, R32, R16 ;  /* 0x000000201810723c */ /* 0x042fec0000001810 */
[C---:B------:R-:W-:Y:S01]  /*84d0*/  HMMA.16816.F32 R12, R24.reuse, R34, R12 ;  /* 0x00000022180c723c */ /* 0x040fe2000000180c */
[----:B------:R-:W1:Y:S05]  /*84e0*/  LDSM.16.M88.4 R32, [R205] ;  /* 0x00000000cd20783b */ /* 0x000e6a0000000200 */
[C---:B--2---:R-:W-:Y:S06]  /*84f0*/  HMMA.16816.F32 R28, R24.reuse, R8, R28 ;  /* 0x00000008181c723c */ /* 0x044fec000000181c */
[C---:B------:R-:W-:Y:S01]  /*8500*/  HMMA.16816.F32 R188, R24.reuse, R10, R188 ;  /* 0x0000000a18bc723c */ /* 0x040fe200000018bc */
[----:B------:R-:W2:Y:S05]  /*8510*/  LDSM.16.M88.4 R8, [R204] ;  /* 0x00000000cc08783b */ /* 0x000eaa0000000200 */
[C---:B---3--:R-:W-:Y:S06]  /*8520*/  HMMA.16816.F32 R184, R24.reuse, R196, R184 ;  /* 0x000000c418b8723c */ /* 0x048fec00000018b8 */
[C---:B------:R-:W-:Y:S01]  /*8530*/  HMMA.16816.F32 R180, R24.reuse, R198, R180 ;  /* 0x000000c618b4723c */ /* 0x040fe200000018b4 */
[----:B------:R-:W-:Y:S05]  /*8540*/  LDSM.16.M88.4 R196, [R219+0xc000] ;  /* 0x00c00000dbc4783b */ /* 0x000fea0000000200 */
[C---:B-----5:R-:W-:Y:S06]  /*8550*/  HMMA.16816.F32 R176, R24.reuse, R168, R176 ;  /* 0x000000a818b0723c */ /* 0x060fec00000018b0 */
[----:B------:R-:W-:Y:S01]  /*8560*/  HMMA.16816.F32 R172, R24, R170, R172 ;  /* 0x000000aa18ac723c */ /* 0x000fe200000018ac */
[----:B------:R-:W3:Y:S04]  /*8570*/  LDSM.16.M88.4 R168, [R222+0x4000] ;  /* 0x00400000dea8783b */ /* 0x000ee80000000200 */
[----:B------:R-:W5:Y:S01]  /*8580*/  LDSM.16.M88.4 R24, [R219+0xc800] ;  /* 0x00c80000db18783b */ /* 0x000f620000000200 */
[C---:B----4-:R-:W-:Y:S06]  /*8590*/  HMMA.16816.F32 R16, R4.reuse, R20, R16 ;  /* 0x000000140410723c */ /* 0x050fec0000001810 */
[C---:B------:R-:W-:Y:S01]  /*85a0*/  HMMA.16816.F32 R12, R4.reuse, R22, R12 ;  /* 0x00000016040c723c */ /* 0x040fe2000000180c */
[----:B------:R-:W4:Y:S05]  /*85b0*/  LDSM.16.M88.4 R20, [R219+0xd000] ;  /* 0x00d00000db14783b */ /* 0x000f2a0000000200 */
        /* <DEDUP_REMOVED lines=12> */
[----:B------:R-:W-:Y:S05]  /*8680*/  LDSM.16.M88.4 R196, [R226+0x6000] ;  /* 0x00600000e2c4783b */ /* 0x000fea0000000200 */
[C---:B-----5:R-:W-:Y:S06]  /*8690*/  HMMA.16816.F32 R28, R168.reuse, R24, R28 ;  /* 0x00000018a81c723c */ /* 0x060fec000000181c */
[C---:B------:R-:W-:Y:S01]  /*86a0*/  HMMA.16816.F32 R188, R168.reuse, R26, R188 ;  /* 0x0000001aa8bc723c */ /* 0x040fe200000018bc */
[----:B------:R-:W-:Y:S05]  /*86b0*/  LDSM.16.M88.4 R24, [R212+0x5000] ;  /* 0x00500000d418783b */ /* 0x000fea0000000200 */
        /* <DEDUP_REMOVED lines=8> */
[----:B------:R-:W-:Y:S04]  /*8740*/  LDSM.16.M88.4 R168, [R224+0x6000] ;  /* 0x00600000e0a8783b */ /* 0x000fe80000000200 */
[----:B------:R-:W-:Y:S01]  /*8750*/  LDSM.16.M88.4 R192, [R225+0xf000] ;  /* 0x00f00000e1c0783b */ /* 0x000fe20000000200 */
[C---:B--2---:R-:W-:Y:S06]  /*8760*/  HMMA.16816.F32 R28, R8.reuse, R4, R28 ;  /* 0x00000004081c723c */ /* 0x044fec000000181c */
[----:B------:R-:W-:Y:S01]  /*8770*/  HMMA.16816.F32 R188, R8, R6, R188 ;  /* 0x0000000608bc723c */ /* 0x000fe200000018bc */
[----:B------:R-:W2:Y:S05]  /*8780*/  LDSM.16.M88.4 R4, [R203] ;  /* 0x00000000cb04783b */ /* 0x000eaa0000000200 */
[C---:B---3--:R-:W-:Y:S06]  /*8790*/  HMMA.16816.F32 R16, R196.reuse, R20, R16 ;  /* 0x00000014c410723c */ /* 0x048fec0000001810 */
[----:B------:R-:W-:Y:S01]  /*87a0*/  HMMA.16816.F32 R12, R196, R22, R12 ;  /* 0x00000016c40c723c */ /* 0x000fe2000000180c */
[----:B------:R-:W-:Y:S05]  /*87b0*/  LDSM.16.M88.4 R20, [R219+0xe000] ;  /* 0x00e00000db14783b */ /* 0x000fea0000000200 */
[C---:B------:R-:W-:Y:S06]  /*87c0*/  HMMA.16816.F32 R184, R8.reuse, R24, R184 ;  /* 0x0000001808b8723c */ /* 0x040fec00000018b8 */
[C---:B------:R-:W-:Y:S01]  /*87d0*/  HMMA.16816.F32 R180, R8.reuse, R26, R180 ;  /* 0x0000001a08b4723c */ /* 0x040fe200000018b4 */
[----:B------:R-:W3:Y:S05]  /*87e0*/  LDSM.16.M88.4 R24, [R222+0x6000] ;  /* 0x00600000de18783b */ /* 0x000eea0000000200 */
[C---:B-1----:R-:W-:Y:S06]  /*87f0*/  HMMA.16816.F32 R176, R8.reuse, R32, R176 ;  /* 0x0000002008b0723c */ /* 0x042fec00000018b0 */
[----:B------:R-:W-:Y:S01]  /*8800*/  HMMA.16816.F32 R172, R8, R34, R172 ;  /* 0x0000002208ac723c */ /* 0x000fe200000018ac */
[----:B------:R-:W1:Y:S04]  /*8810*/  LDSM.16.M88.4 R32, [R202] ;  /* 0x00000000ca20783b */ /* 0x000e680000000200 */
[----:B------:R-:W-:Y:S01]  /*8820*/  LDSM.16.M88.4 R8, [R221+0x6000] ;  /* 0x00600000dd08783b */ /* 0x000fe20000000200 */
[C---:B--2---:R-:W-:Y:S06]  /*8830*/  HMMA.16816.F32 R16, R168.reuse, R4, R16 ;  /* 0x00000004a810723c */ /* 0x044fec0000001810 */
[----:B------:R-:W-:Y:S01]  /*8840*/  HMMA.16816.F32 R12, R168, R6, R12 ;  /* 0x00000006a80c723c */ /* 0x000fe2000000180c */
[----:B------:R-:W2:Y:S05]  /*8850*/  LDSM.16.M88.4 R4, [R212+0x6000] ;  /* 0x00600000d404783b */ /* 0x000eaa0000000200 */
[C---:B------:R-:W-:Y:S06]  /*8860*/  HMMA.16816.F32 R28, R196.reuse, R228, R28 ;  /* 0x000000e4c41c723c */ /* 0x040fec000000181c */
[----:B------:R-:W-:Y:S01]  /*8870*/  HMMA.16816.F32 R188, R196, R230, R188 ;  /* 0x000000e6c4bc723c */ /* 0x000fe200000018bc */
[----:B------:R-:W-:Y:S05]  /*8880*/  LDSM.16.M88.4 R228, [R201] ;  /* 0x00000000c9e4783b */ /* 0x000fea0000000200 */
[C---:B---3--:R-:W-:Y:S06]  /*8890*/  HMMA.16816.F32 R16, R24.reuse, R20, R16 ;  /* 0x000000141810723c */ /* 0x048fec0000001810 */
[----:B------:R-:W-:Y:S01]  /*88a0*/  HMMA.16816.F32 R12, R24, R22, R12 ;  /* 0x00000016180c723c */ /* 0x000fe2000000180c */
[----:B------:R-:W3:Y:S05]  /*88b0*/  LDSM.16.M88.4 R20, [R219+0xe800] ;  /* 0x00e80000db14783b */ /* 0x000eea0000000200 */
[C---:B-1----:R-:W-:Y:S06]  /*88c0*/  HMMA.16816.F32 R28, R168.reuse, R32, R28 ;  /* 0x00000020a81c723c */ /* 0x042fec000000181c */
[----:B------:R-:W-:Y:S01]  /*88d0*/  HMMA.16816.F32 R188, R168, R34, R188 ;  /* 0x00000022a8bc723c */ /* 0x000fe200000018bc */
[----:B------:R-:W-:Y:S05]  /*88e0*/  LDSM.16.M88.4 R32, [R219+0xf000] ;  /* 0x00f00000db20783b */ /* 0x000fea0000000200 */
[C---:B--2---:R-:W-:Y:S06]  /*88f0*/  HMMA.16816.F32 R16, R8.reuse, R4, R16 ;  /* 0x000000040810723c */ /* 0x044fec0000001810 */
[----:B------:R-:W-:Y:S01]  /*8900*/  HMMA.16816.F32 R12, R8, R6, R12 ;  /* 0x00000006080c723c */ /* 0x000fe2000000180c */
[----:B------:R-:W1:Y:S05]  /*8910*/  LDSM.16.M88.4 R4, [R212+0x6800] ;  /* 0x00680000d404783b */ /* 0x000e6a0000000200 */
[C---:B------:R-:W-:Y:S06]  /*8920*/  HMMA.16816.F32 R184, R196.reuse, R192, R184 ;  /* 0x000000c0c4b8723c */ /* 0x040fec00000018b8 */
[----:B------:R-:W-:Y:S01]  /*8930*/  HMMA.16816.F32 R180, R196, R194, R180 ;  /* 0x000000c2c4b4723c */ /* 0x000fe200000018b4 */
[----:B------:R-:W-:Y:S05]  /*8940*/  LDSM.16.M88.4 R192, [R212+0x7000] ;  /* 0x00700000d4c0783b */ /* 0x000fea0000000200 */
[----:B---3--:R-:W-:Y:S01]  /*8950*/  HMMA.16816.F32 R28, R24, R20, R28 ;  /* 0x00000014181c723c */ /* 0x008fe2000000181c */
[----:B------:R-:W-:Y:S01]  /*8960*/  FMUL.FTZ R17, R17, UR4 ;  /* 0x0000000411117c20 */ /* 0x000fe20008410000 */
[----:B------:R-:W-:Y:S01]  /*8970*/  FMUL.FTZ R0, R16, UR4 ;  /* 0x0000000410007c20 */ /* 0x000fe20008410000 */
[----:B------:R-:W-:Y:S01]  /*8980*/  FMUL.FTZ R16, R19, UR4 ;  /* 0x0000000413107c20 */ /* 0x000fe20008410000 */
[----:B------:R-:W-:-:S02]  /*8990*/  FMUL.FTZ R18, R18, UR4 ;  /* 0x0000000412127c20 */ /* 0x000fc40008410000 */
[----:B------:R-:W-:Y:S01]  /*89a0*/  HMMA.16816.F32 R188, R24, R22, R188 ;  /* 0x0000001618bc723c */ /* 0x000fe200000018bc */
[----:B------:R-:W2:Y:S01]  /*89b0*/  LDSM.16.M88.4 R20, [R225+0xf800] ;  /* 0x00f80000e114783b */ /* 0x000ea20000000200 */
[----:B------:R-:W-:Y:S01]  /*89c0*/  FMUL.FTZ R12, R12, UR4 ;  /* 0x000000040c0c7c20 */ /* 0x000fe20008410000 */
[----:B------:R-:W-:Y:S01]  /*89d0*/  FMUL.FTZ R13, R13, UR4 ;  /* 0x000000040d0d7c20 */ /* 0x000fe20008410000 */
[----:B------:R-:W-:Y:S01]  /*89e0*/  FMUL.FTZ R14, R14, UR4 ;  /* 0x000000040e0e7c20 */ /* 0x000fe20008410000 */
[----:B------:R-:W-:Y:S01]  /*89f0*/  FMUL.FTZ R15, R15, UR4 ;  /* 0x000000040f0f7c20 */ /* 0x000fe20008410000 */
[C---:B------:R-:W-:Y:S01]  /*8a00*/  HMMA.16816.F32 R184, R168.reuse, R228, R184 ;  /* 0x000000e4a8b8723c */ /* 0x040fe200000018b8 */
[----:B------:R-:W-:Y:S05]  /*8a10*/  MUFU.TANH R19, R12 ;  /* 0x0000000c00137308 */ /* 0x000fea0000002400 */
[----:B------:R-:W-:Y:S03]  /*8a20*/  HMMA.16816.F32 R180, R168, R230, R180 ;  /* 0x000000e6a8b4723c */ /* 0x000fe600000018b4 */
[----:B------:R-:W-:Y:S03]  /*8a30*/  MUFU.TANH R228, R13 ;  /* 0x0000000d00e47308 */ /* 0x000fe60000002400 */
[C---:B-1----:R-:W-:Y:S05]  /*8a40*/  HMMA.16816.F32 R28, R8.reuse, R4, R28 ;  /* 0x00000004081c723c */ /* 0x042fea000000181c */
[----:B------:R-:W-:Y:S01]  /*8a50*/  MUFU.TANH R229, R14 ;  /* 0x0000000e00e57308 */ /* 0x000fe20000002400 */
[----:B------:R-:W-:Y:S01]  /*8a60*/  HMMA.16816.F32 R188, R8, R6, R188 ;  /* 0x0000000608bc723c */ /* 0x000fe200000018bc */
[----:B------:R-:W1:Y:S05]  /*8a70*/  LDSM.16.M88.4 R4, [R200] ;  /* 0x00000000c804783b */ /* 0x000e6a0000000200 */
[C---:B------:R-:W-:Y:S01]  /*8a80*/  HMMA.16816.F32 R184, R24.reuse, R32, R184 ;  /* 0x0000002018b8723c */ /* 0x040fe200000018b8 */
[----:B------:R3:W-:Y:S05]  /*8a90*/  MUFU.TANH R33, R15 ;  /* 0x0000000f00217308 */ /* 0x0007ea0000002400 */
[----:B------:R-:W-:Y:S03]  /*8aa0*/  HMMA.16816.F32 R180, R24, R34, R180 ;  /* 0x0000002218b4723c */ /* 0x000fe600000018b4 */
[----:B------:R-:W4:Y:S03]  /*8ab0*/  MUFU.TANH R17, R17 ;  /* 0x0000001100117308 */ /* 0x000f260000002400 */
[----:B--2---:R-:W-:Y:S01]  /*8ac0*/  HMMA.16816.F32 R176, R196, R20, R176 ;  /* 0x00000014c4b0723c */ /* 0x004fe200000018b0 */
[----:B------:R-:W-:Y:S01]  /*8ad0*/  FMUL.FTZ R29, R29, UR4 ;  /* 0x000000041d1d7c20 */ /* 0x000fe20008410000 */
[----:B------:R-:W-:-:S03]  /*8ae0*/  FMUL.FTZ R28, R28, UR4 ;  /* 0x000000041c1c7c20 */ /* 0x000fc60008410000 */
[----:B------:R-:W2:Y:S01]  /*8af0*/  MUFU.TANH R16, R16 ;  /* 0x0000001000107308 */ /* 0x000ea20000002400 */
[----:B------:R-:W-:Y:S01]  /*8b00*/  HMMA.16816.F32 R172, R196, R22, R172 ;  /* 0x00000016c4ac723c */ /* 0x000fe200000018ac */
[----:B---3--:R-:W3:Y:S01]  /*8b10*/  LDSM.16.M88.4 R12, [R219+0xf800] ;  /* 0x00f80000db0c783b */ /* 0x008ee20000000200 */
[----:B------:R-:W-:Y:S01]  /*8b20*/  FMUL.FTZ R20, R30, UR4 ;  /* 0x000000041e147c20 */ /* 0x000fe20008410000 */
[----:B------:R-:W-:Y:S01]  /*8b30*/  FMUL.FTZ R21, R31, UR4 ;  /* 0x000000041f157c20 */ /* 0x000fe20008410000 */
[----:B------:R-:W-:Y:S01]  /*8b40*/  FMUL.FTZ R191, R191, UR4 ;  /* 0x00000004bfbf7c20 */ /* 0x000fe20008410000 */
[----:B------:R-:W-:Y:S01]  /*8b50*/  FMUL.FTZ R190, R190, UR4 ;  /* 0x00000004bebe7c20 */ /* 0x000fe20008410000 */
[----:B------:R-:W-:Y:S01]  /*8b60*/  HMMA.16816.F32 R184, R8, R192, R184 ;  /* 0x000000c008b8723c */ /* 0x000fe200000018b8 */
[----:B------:R-:W-:Y:S01]  /*8b70*/  FMUL.FTZ R22, R188, UR4 ;  /* 0x00000004bc167c20 */ /* 0x000fe20008410000 */
[----:B------:R-:W-:Y:S01]  /*8b80*/  IMAD.U32 R188, RZ, RZ, UR17 ;  /* 0x00000011ffbc7e24 */ /* 0x000fe2000f8e00ff */
[----:B------:R5:W-:Y:S01]  /*8b90*/  MUFU.TANH R32, R29 ;  /* 0x0000001d00207308 */ /* 0x000be20000002400 */
[----:B------:R-:W-:-:S02]  /*8ba0*/  FMUL.FTZ R23, R189, UR4 ;  /* 0x00000004bd177c20 */ /* 0x000fc40008410000 */
[----:B------:R-:W-:Y:S01]  /*8bb0*/  IMAD R188, R188, 0x40, R239 ;  /* 0x00000040bcbc7824 */ /* 0x000fe200078e02ef */
[----:B------:R-:W-:Y:S04]  /*8bc0*/  HMMA.16816.F32 R180, R8, R194, R180 ;  /* 0x000000c208b4723c */ /* 0x000fe800000018b4 */
[----:B------:R-:W3:Y:S02]  /*8bd0*/  MUFU.TANH R28, R28 ;  /* 0x0000001c001c7308 */ /* 0x000ee40000002400 */
[C---:B-1----:R-:W-:Y:S06]  /*8be0*/  HMMA.16816.F32 R176, R168.reuse, R4, R176 ;  /* 0x00000004a8b0723c */ /* 0x042fec00000018b0 */
[----:B------:R-:W-:Y:S01]  /*8bf0*/  HMMA.16816.F32 R172, R168, R6, R172 ;  /* 0x00000006a8ac723c */ /* 0x000fe200000018ac */
[C---:B-----5:R-:W-:Y:S01]  /*8c00*/  VIADD R29, R188.reuse, 0x1 ;  /* 0x00000001bc1d7836 */ /* 0x060fe20000000000 */
[----:B------:R-:W1:Y:S01]  /*8c10*/  MUFU.TANH R20, R20 ;  /* 0x0000001400147308 */ /* 0x000e620000002400 */
[----:B------:R-:W-:-:S02]  /*8c20*/  VIADD R5, R188, 0x8 ;  /* 0x00000008bc057836 */ /* 0x000fc40000000000 */
[----:B------:R-:W-:Y:S01]  /*8c30*/  FMUL.FTZ R34, R184, UR4 ;  /* 0x00000004b8227c20 */ /* 0x000fe20008410000 */
[----:B------:R-:W-:Y:S01]  /*8c40*/  I2FP.F32.S32 R4, R29 ;  /* 0x0000001d00047245 */ /* 0x000fe20000201400 */
[----:B------:R-:W-:Y:S01]  /*8c50*/  VIADD R169, R188, 0x10 ;  /* 0x00000010bca97836 */ /* 0x000fe20000000000 */
[C---:B------:R-:W-:Y:S01]  /*8c60*/  ISETP.GE.AND P2, PT, R29.reuse, R165, PT ;  /* 0x000000a51d00720c */ /* 0x040fe20003f46270 */
[----:B------:R-:W-:Y:S01]  /*8c70*/  FMUL.FTZ R186, R186, UR4 ;  /* 0x00000004baba7c20 */ /* 0x000fe20008410000 */
[----:B------:R-:W-:Y:S01]  /*8c80*/  I2FP.F32.S32 R6, R5 ;  /* 0x0000000500067245 */ /* 0x000fe20000201400 */
[C---:B----4-:R-:W-:Y:S01]  /*8c90*/  FFMA.FTZ R30, R4.reuse, UR5, R17 ;  /* 0x00000005041e7c23 */ /* 0x050fe20008010011 */
[-C--:B------:R-:W-:Y:S01]  /*8ca0*/  ISETP.GE.AND P1, PT, R29, R2.reuse, PT ;  /* 0x000000021d00720c */ /* 0x080fe20003f26270 */
[----:B--2---:R-:W-:Y:S01]  /*8cb0*/  FFMA.FTZ R35, R4, UR5, R16 ;  /* 0x0000000504237c23 */ /* 0x004fe20008010010 */
[C---:B------:R-:W-:Y:S01]  /*8cc0*/  ISETP.GE.AND P0, PT, R5.reuse, R165, PT ;  /* 0x000000a50500720c */ /* 0x040fe20003f06270 */
[----:B------:R-:W-:Y:S01]  /*8cd0*/  VIADD R29, R188, 0x9 ;  /* 0x00000009bc1d7836 */ /* 0x000fe20000000000 */
[----:B------:R-:W-:Y:S01]  /*8ce0*/  FSEL R30, R30, -INF , !P2 ;  /* 0xff8000001e1e7808 */ /* 0x000fe20005000000 */
[C---:B------:R-:W-:Y:S01]  /*8cf0*/  FFMA.FTZ R170, R6.reuse, UR5, R19 ;  /* 0x0000000506aa7c23 */ /* 0x040fe20008010013 */
[-C--:B------:R-:W-:Y:S01]  /*8d00*/  ISETP.GE.AND P2, PT, R5, R2.reuse, PT ;  /* 0x000000020500720c */ /* 0x080fe20003f46270 */
[----:B------:R-:W-:Y:S01]  /*8d10*/  FFMA.FTZ R229, R6, UR5, R229 ;  /* 0x0000000506e57c23 */ /* 0x000fe200080100e5 */
[----:B------:R-:W-:Y:S01]  /*8d20*/  I2FP.F32.S32 R31, R29 ;  /* 0x0000001d001f7245 */ /* 0x000fe20000201400 */
[----:B------:R-:W2:Y:S01]  /*8d30*/  LDSM.16.M88.4 R4, [R212+0x7800] ;  /* 0x00780000d404783b */ /* 0x000ea20000000200 */
[----:B------:R-:W-:Y:S01]  /*8d40*/  FSEL R19, R35, -INF , !P1 ;  /* 0xff80000023137808 */ /* 0x000fe20004800000 */
[----:B------:R-:W4:Y:S01]  /*8d50*/  MUFU.TANH R21, R21 ;  /* 0x0000001500157308 */ /* 0x000f220000002400 */
[-C--:B------:R-:W-:Y:S01]  /*8d60*/  ISETP.GE.AND P1, PT, R29, R165.reuse, PT ;  /* 0x000000a51d00720c */ /* 0x080fe20003f26270 */
[----:B------:R-:W-:Y:S01]  /*8d70*/  FFMA.FTZ R168, R31, UR5, R228 ;  /* 0x000000051fa87c23 */ /* 0x000fe200080100e4 */
[----:B------:R-:W-:Y:S01]  /*8d80*/  FSEL R170, R170, -INF , !P0 ;  /* 0xff800000aaaa7808 */ /* 0x000fe20004000000 */
[C---:B---3--:R-:W-:Y:S01]  /*8d90*/  HMMA.16816.F32 R176, R24.reuse, R12, R176 ;  /* 0x0000000c18b0723c */ /* 0x048fe200000018b0 */
[-C--:B------:R-:W-:Y:S01]  /*8da0*/  ISETP.GE.AND P0, PT, R29, R2.reuse, PT ;  /* 0x000000021d00720c */ /* 0x080fe20003f06270 */
[----:B------:R-:W-:Y:S01]  /*8db0*/  FFMA.FTZ R31, R31, UR5, R33 ;  /* 0x000000051f1f7c23 */ /* 0x000fe20008010021 */
[----:B------:R-:W-:Y:S01]  /*8dc0*/  FSEL R29, R229, -INF , !P2 ;  /* 0xff800000e51d7808 */ /* 0x000fe20005000000 */
[----:B------:R-:W3:Y:S01]  /*8dd0*/  MUFU.TANH R22, R22 ;  /* 0x0000001600167308 */ /* 0x000ee20000002400 */
[----:B------:R-:W-:Y:S01]  /*8de0*/  FSEL R168, R168, -INF , !P1 ;  /* 0xff800000a8a87808 */ /* 0x000fe20004800000 */
[----:B------:R-:W-:Y:S01]  /*8df0*/  HMMA.16816.F32 R172, R24, R14, R172 ;  /* 0x0000000e18ac723c */ /* 0x000fe200000018ac */
[C---:B------:R-:W-:Y:S01]  /*8e00*/  ISETP.GE.AND P2, PT, R169.reuse, R165, PT ;  /* 0x000000a5a900720c */ /* 0x040fe20003f46270 */
[C---:B------:R-:W-:Y:S01]  /*8e10*/  VIADD R12, R188.reuse, 0x11 ;  /* 0x00000011bc0c7836 */ /* 0x040fe20000000000 */
[----:B------:R-:W-:Y:S01]  /*8e20*/  ISETP.GE.AND P1, PT, R169, R2, PT ;  /* 0x00000002a900720c */ /* 0x000fe20003f26270 */
[----:B------:R-:W-:Y:S01]  /*8e30*/  FMUL.FTZ R35, R185, UR4 ;  /* 0x00000004b9237c20 */ /* 0x000fe20008410000 */
[----:B------:R-:W-:Y:S01]  /*8e40*/  I2FP.F32.S32 R169, R169 ;  /* 0x000000a900a97245 */ /* 0x000fe20000201400 */
[----:B------:R-:W-:Y:S01]  /*8e50*/  MUFU.TANH R23, R23 ;  /* 0x0000001700177308 */ /* 0x000fe20000002400 */
[----:B------:R-:W-:Y:S01]  /*8e60*/  VIADD R25, R188, 0x18 ;  /* 0x00000018bc197836 */ /* 0x000fe20000000000 */
[----:B------:R-:W-:Y:S01]  /*8e70*/  FSEL R31, R31, -INF , !P0 ;  /* 0xff8000001f1f7808 */ /* 0x000fe20004000000 */
[----:B------:R-:W-:Y:S01]  /*8e80*/  FMUL.FTZ R14, R180, UR4 ;  /* 0x00000004b40e7c20 */ /* 0x000fe20008410000 */
[C---:B------:R-:W-:Y:S01]  /*8e90*/  FFMA.FTZ R28, R169.reuse, UR5, R28 ;  /* 0x00000005a91c7c23 */ /* 0x040fe2000801001c */
[----:B-1----:R-:W-:Y:S01]  /*8ea0*/  FFMA.FTZ R169, R169, UR5, R20 ;  /* 0x00000005a9a97c23 */ /* 0x002fe20008010014 */
[----:B------:R-:W-:Y:S01]  /*8eb0*/  I2FP.F32.S32 R20, R12 ;  /* 0x0000000c00147245 */ /* 0x000fe20000201400 */
[----:B------:R-:W-:Y:S01]  /*8ec0*/  FMUL.FTZ R187, R187, UR4 ;  /* 0x00000004bbbb7c20 */ /* 0x000fe20008410000 */
[----:B------:R-:W-:Y:S01]  /*8ed0*/  MUFU.TANH R16, R191 ;  /* 0x000000bf00107308 */ /* 0x000fe20000002400 */
[----:B------:R-:W-:Y:S01]  /*8ee0*/  I2FP.F32.S32 R15, R25 ;  /* 0x00000019000f7245 */ /* 0x000fe20000201400 */
[----:B------:R-:W-:Y:S01]  /*8ef0*/  FMUL.FTZ R181, R181, UR4 ;  /* 0x00000004b5b57c20 */ /* 0x000fe20008410000 */
[----:B------:R-:W-:Y:S01]  /*8f00*/  FFMA.FTZ R24, R20, UR5, R32 ;  /* 0x0000000514187c23 */ /* 0x000fe20008010020 */
[-C--:B------:R-:W-:Y:S01]  /*8f10*/  ISETP.GE.AND P0, PT, R12, R165.reuse, PT ;  /* 0x000000a50c00720c */ /* 0x080fe20003f06270 */
[----:B----4-:R-:W-:Y:S01]  /*8f20*/  FFMA.FTZ R21, R20, UR5, R21 ;  /* 0x0000000514157c23 */ /* 0x010fe20008010015 */
[----:B------:R-:W-:Y:S01]  /*8f30*/  FSEL R28, R28, -INF , !P2 ;  /* 0xff8000001c1c7808 */ /* 0x000fe20005000000 */
[----:B------:R-:W-:Y:S01]  /*8f40*/  VIADD R20, R188, 0x19 ;  /* 0x00000019bc147836 */ /* 0x000fe20000000000 */
[----:B------:R-:W1:Y:S01]  /*8f50*/  MUFU.TANH R17, R190 ;  /* 0x000000be00117308 */ /* 0x000e620000002400 */
[-C--:B------:R-:W-:Y:S01]  /*8f60*/  ISETP.GE.AND P2, PT, R12, R2.reuse, PT ;  /* 0x000000020c00720c */ /* 0x080fe20003f46270 */
[----:B---3--:R-:W-:Y:S01]  /*8f70*/  FFMA.FTZ R22, R15, UR5, R22 ;  /* 0x000000050f167c23 */ /* 0x008fe20008010016 */
[----:B------:R-:W-:Y:S01]  /*8f80*/  FSEL R27, R169, -INF , !P1 ;  /* 0xff800000a91b7808 */ /* 0x000fe20004800000 */
[----:B------:R-:W-:Y:S01]  /*8f90*/  FMUL.FTZ R183, R183, UR4 ;  /* 0x00000004b7b77c20 */ /* 0x000fe20008410000 */
[----:B------:R-:W-:Y:S01]  /*8fa0*/  FSEL R24, R24, -INF , !P0 ;  /* 0xff80000018187808 */ /* 0x000fe20004000000 */
[----:B--2---:R-:W-:Y:S01]  /*8fb0*/  HMMA.16816.F32 R176, R8, R4, R176 ;  /* 0x0000000408b0723c */ /* 0x004fe200000018b0 */
[C---:B------:R-:W-:Y:S01]  /*8fc0*/  ISETP.GE.AND P1, PT, R25.reuse, R165, PT ;  /* 0x000000a51900720c */ /* 0x040fe20003f26270 */
[----:B------:R-:W2:Y:S01]  /*8fd0*/  MUFU.TANH R34, R34 ;  /* 0x0000002200227308 */ /* 0x000ea20000002400 */
[----:B------:R-:W-:Y:S01]  /*8fe0*/  ISETP.GE.AND P0, PT, R25, R2, PT ;  /* 0x000000021900720c */ /* 0x000fe20003f06270 */
[----:B------:R-:W-:-:S04]  /*8ff0*/  DEPBAR.LE SB0, 0x0 ;  /* 0x000080000000791a */ /* 0x000fc80000000000 */
[----:B------:R-:W-:Y:S01]  /*9000*/  FSEL R25, R21, -INF , !P2 ;  /* 0xff80000015197808 */ /* 0x000fe20005000000 */
[----:B------:R-:W-:Y:S01]  /*9010*/  VIADD R21, R188, 0x20 ;  /* 0x00000020bc157836 */ /* 0x000fe20000000000 */
[----:B------:R-:W-:Y:S01]  /*9020*/  I2FP.F32.S32 R26, R20 ;  /* 0x00000014001a7245 */ /* 0x000fe20000201400 */
[----:B------:R-:W-:Y:S01]  /*9030*/  MUFU.TANH R35, R35 ;  /* 0x0000002300237308 */ /* 0x000fe20000002400 */
[----:B------:R-:W-:Y:S01]  /*9040*/  FSEL R22, R22, -INF , !P1 ;  /* 0xff80000016167808 */ /* 0x000fe20004800000 */
[----:B-1----:R-:W-:Y:S01]  /*9050*/  FFMA.FTZ R15, R15, UR5, R17 ;  /* 0x000000050f0f7c23 */ /* 0x002fe20008010011 */
[----:B------:R-:W-:Y:S01]  /*9060*/  ISETP.GE.AND P2, PT, R20, R165, PT ;  /* 0x000000a51400720c */ /* 0x000fe20003f46270 */
[----:B------:R-:W-:Y:S01]  /*9070*/  FFMA.FTZ R16, R26, UR5, R16 ;  /* 0x000000051a107c23 */ /* 0x000fe20008010010 */
[-C--:B------:R-:W-:Y:S01]  /*9080*/  ISETP.GE.AND P1, PT, R20, R2.reuse, PT ;  /* 0x000000021400720c */ /* 0x080fe20003f26270 */
[----:B------:R-:W-:Y:S01]  /*9090*/  FFMA.FTZ R20, R26, UR5, R23 ;  /* 0x000000051a147c23 */ /* 0x000fe20008010017 */
[----:B------:R-:W-:Y:S01]  /*90a0*/  I2FP.F32.S32 R26, R21 ;  /* 0x00000015001a7245 */ /* 0x000fe20000201400 */
[----:B------:R-:W1:Y:S01]  /*90b0*/  MUFU.TANH R13, R186 ;  /* 0x000000ba000d7308 */ /* 0x000e620000002400 */
[----:B------:R-:W-:Y:S01]  /*90c0*/  FSEL R23, R15, -INF , !P0 ;  /* 0xff8000000f177808 */ /* 0x000fe20004000000 */
[----:B------:R-:W-:Y:S01]  /*90d0*/  VIADD R17, R188, 0x21 ;  /* 0x00000021bc117836 */ /* 0x000fe20000000000 */
[CC--:B------:R-:W-:Y:S01]  /*90e0*/  ISETP.GE.AND P0, PT, R21.reuse, R165.reuse, PT ;  /* 0x000000a51500720c */ /* 0x0c0fe20003f06270 */
[----:B--2---:R-:W-:Y:S01]  /*90f0*/  FFMA.FTZ R34, R26, UR5, R34 ;  /* 0x000000051a227c23 */ /* 0x004fe20008010022 */
[----:B------:R-:W-:Y:S01]  /*9100*/  FSEL R20, R20, -INF , !P2 ;  /* 0xff80000014147808 */ /* 0x000fe20005000000 */
[----:B------:R-:W-:Y:S01]  /*9110*/  HMMA.16816.F32 R172, R8, R6, R172 ;  /* 0x0000000608ac723c */ /* 0x000fe200000018ac */
[-C--:B------:R-:W-:Y:S01]  /*9120*/  ISETP.GE.AND P2, PT, R21, R2.reuse, PT ;  /* 0x000000021500720c */ /* 0x080fe20003f46270 */
[----:B------:R-:W2:Y:S01]  /*9130*/  MUFU.TANH R12, R187 ;  /* 0x000000bb000c7308 */ /* 0x000ea20000002400 */
[----:B------:R-:W-:Y:S01]  /*9140*/  FSEL R21, R16, -INF , !P1 ;  /* 0xff80000010157808 */ /* 0x000fe20004800000 */
[----:B------:R-:W-:Y:S01]  /*9150*/  FMUL.FTZ R5, R182, UR4 ;  /* 0x00000004b6057c20 */ /* 0x000fe20008410000 */
[----:B------:R-:W-:Y:S01]  /*9160*/  FSEL R34, R34, -INF , !P0 ;  /* 0xff80000022227808 */ /* 0x000fe20004000000 */
[----:B------:R-:W-:Y:S01]  /*9170*/  FMUL.FTZ R16, R176, UR4 ;  /* 0x00000004b0107c20 */ /* 0x000fe20008410000 */
[C---:B------:R-:W-:Y:S01]  /*9180*/  ISETP.GE.AND P1, PT, R17.reuse, R165, PT ;  /* 0x000000a51100720c */ /* 0x040fe20003f26270 */
[----:B------:R-:W-:Y:S01]  /*9190*/  FMUL.FTZ R6, R178, UR4 ;  /* 0x00000004b2067c20 */ /* 0x000fe20008410000 */
[----:B------:R-:W-:Y:S01]  /*91a0*/  ISETP.GE.AND P0, PT, R17, R2, PT ;  /* 0x000000021100720c */ /* 0x000fe20003f06270 */
[----:B------:R-:W3:Y:S01]  /*91b0*/  MUFU.TANH R14, R14 ;  /* 0x0000000e000e7308 */ /* 0x000ee20000002400 */
[----:B------:R-:W-:Y:S01]  /*91c0*/  I2FP.F32.S32 R17, R17 ;  /* 0x0000001100117245 */ /* 0x000fe20000201400 */
[----:B-1----:R-:W-:Y:S01]  /*91d0*/  FFMA.FTZ R26, R26, UR5, R13 ;  /* 0x000000051a1a7c23 */ /* 0x002fe2000801000d */
[----:B------:R-:W-:-:S02]  /*91e0*/  VIADD R13, R188, 0x28 ;  /* 0x00000028bc0d7836 */ /* 0x000fc40000000000 */
[----:B------:R-:W-:Y:S01]  /*91f0*/  FMUL.FTZ R179, R179, UR4 ;  /* 0x00000004b3b37c20 */ /* 0x000fe20008410000 */
[----:B------:R-:W-:Y:S02]  /*9200*/  VIADD R8, R188, 0x29 ;  /* 0x00000029bc087836 */ /* 0x000fe40000000000 */
[----:B------:R-:W-:Y:S01]  /*9210*/  FFMA.FTZ R196, R17, UR5, R35 ;  /* 0x0000000511c47c23 */ /* 0x000fe20008010023 */
[----:B------:R-:W-:Y:S01]  /*9220*/  FSEL R35, R26, -INF , !P2 ;  /* 0xff8000001a237808 */ /* 0x000fe20005000000 */
[----:B------:R-:W1:Y:S01]  /*9230*/  MUFU.TANH R4, R181 ;  /* 0x000000b500047308 */ /* 0x000e620000002400 */
[----:B------:R-:W-:Y:S01]  /*9240*/  ISETP.GE.AND P2, PT, R13, R165, PT ;  /* 0x000000a50d00720c */ /* 0x000fe20003f46270 */
[----:B--2---:R-:W-:Y:S01]  /*9250*/  FFMA.FTZ R12, R17, UR5, R12 ;  /* 0x00000005110c7c23 */ /* 0x004fe2000801000c */
[----:B------:R-:W-:Y:S01]  /*9260*/  FSEL R196, R196, -INF , !P1 ;  /* 0xff800000c4c47808 */ /* 0x000fe20004800000 */
[----:B------:R-:W-:Y:S01]  /*9270*/  FMUL.FTZ R177, R177, UR4 ;  /* 0x00000004b1b17c20 */ /* 0x000fe20008410000 */
[----:B------:R-:W-:Y:S01]  /*9280*/  ISETP.GE.AND P1, PT, R13, R2, PT ;  /* 0x000000020d00720c */ /* 0x000fe20003f26270 */
[----:B------:R-:W-:Y:S01]  /*9290*/  VIADD R9, R188, 0x31 ;  /* 0x00000031bc097836 */ /* 0x000fe20000000000 */
[----:B------:R-:W-:Y:S01]  /*92a0*/  I2FP.F32.S32 R13, R13 ;  /* 0x0000000d000d7245 */ /* 0x000fe20000201400 */
[----:B------:R-:W2:Y:S01]  /*92b0*/  MUFU.TANH R15, R183 ;  /* 0x000000b7000f7308 */ /* 0x000ea20000002400 */
[----:B------:R-:W-:Y:S01]  /*92c0*/  FSEL R33, R12, -INF , !P0 ;  /* 0xff8000000c217808 */ /* 0x000fe20004000000 */
[----:B------:R-:W-:Y:S01]  /*92d0*/  FMUL.FTZ R174, R174, UR4 ;  /* 0x00000004aeae7c20 */ /* 0x000fe20008410000 */
[----:B------:R-:W-:Y:S01]  /*92e0*/  ISETP.GE.AND P0, PT, R8, R165, PT ;  /* 0x000000a50800720c */ /* 0x000fe20003f06270 */
[----:B---3--:R-:W-:Y:S01]  /*92f0*/  FFMA.FTZ R14, R13, UR5, R14 ;  /* 0x000000050d0e7c23 */ /* 0x008fe2000801000e */
[----:B------:R-:W-:Y:S01]  /*9300*/  I2FP.F32.S32 R7, R8 ;  /* 0x0000000800077245 */ /* 0x000fe20000201400 */
[----:B------:R-:W-:Y:S01]  /*9310*/  FMUL.FTZ R175, R175, UR4 ;  /* 0x00000004afaf7c20 */ /* 0x000fe20008410000 */
[----:B------:R-:W-:Y:S01]  /*9320*/  FMUL.FTZ R173, R173, UR4 ;  /* 0x00000004adad7c20 */ /* 0x000fe20008410000 */
[----:B------:R-:W3:Y:S01]  /*9330*/  MUFU.TANH R5, R5 ;  /* 0x0000000500057308 */ /* 0x000ee20000002400 */
[----:B------:R-:W-:Y:S01]  /*9340*/  FSEL R194, R14, -INF , !P2 ;  /* 0xff8000000ec27808 */ /* 0x000fe20005000000 */
[----:B-1----:R-:W-:Y:S01]  /*9350*/  FFMA.FTZ R32, R7, UR5, R4 ;  /* 0x0000000507207c23 */ /* 0x002fe20008010004 */
[----:B------:R-:W-:Y:S01]  /*9360*/  ISETP.GE.AND P2, PT, R8, R2, PT ;  /* 0x000000020800720c */ /* 0x000fe20003f46270 */
[----:B------:R-:W-:-:S02]  /*9370*/  VIADD R8, R188, 0x30 ;  /* 0x00000030bc087836 */ /* 0x000fc40000000000 */
[----:B------:R-:W-:Y:S01]  /*9380*/  FMUL.FTZ R4, R172, UR4 ;  /* 0x00000004ac047c20 */ /* 0x000fe20008410000 */
[----:B------:R-:W-:Y:S01]  /*9390*/  FSEL R32, R32, -INF , !P0 ;  /* 0xff80000020207808 */ /* 0x000fe20004000000 */
[----:B------:R-:W1:Y:S01]  /*93a0*/  MUFU.TANH R16, R16 ;  /* 0x0000001000107308 */ /* 0x000e620000002400 */
[----:B--2---:R-:W-:Y:S01]  /*93b0*/  FFMA.FTZ R15, R7, UR5, R15 ;  /* 0x00000005070f7c23 */ /* 0x004fe2000801000f */
[----:B------:R-:W-:Y:S02]  /*93c0*/  I2FP.F32.S32 R7, R8 ;  /* 0x0000000800077245 */ /* 0x000fe40000201400 */
[----:B------:R-:W-:Y:S02]  /*93d0*/  ISETP.GE.AND P0, PT, R8, R2, PT ;  /* 0x000000020800720c */ /* 0x000fe40003f06270 */
[----:B------:R-:W-:Y:S02]  /*93e0*/  FSEL R193, R15, -INF , !P2 ;  /* 0xff8000000fc17808 */ /* 0x000fe40005000000 */
[----:B------:R-:W2:Y:S01]  /*93f0*/  MUFU.TANH R6, R6 ;  /* 0x0000000600067308 */ /* 0x000ea20000002400 */
[----:B---3--:R-:W-:Y:S01]  /*9400*/  FFMA.FTZ R195, R13, UR5, R5 ;  /* 0x000000050dc37c23 */ /* 0x008fe20008010005 */
[----:B------:R-:W-:-:S04]  /*9410*/  ISETP.GE.AND P2, PT, R9, R165, PT ;  /* 0x000000a50900720c */ /* 0x000fc80003f46270 */
[----:B------:R-:W-:Y:S02]  /*9420*/  FSEL R195, R195, -INF , !P1 ;  /* 0xff800000c3c37808 */ /* 0x000fe40004800000 */
[----:B------:R-:W3:Y:S01]  /*9430*/  MUFU.TANH R5, R179 ;  /* 0x000000b300057308 */ /* 0x000ee20000002400 */
[C---:B-1----:R-:W-:Y:S01]  /*9440*/  FFMA.FTZ R16, R7.reuse, UR5, R16 ;  /* 0x0000000507107c23 */ /* 0x042fe20008010010 */
[----:B------:R-:W-:Y:S01]  /*9450*/  BAR.SYNC.DEFER_BLOCKING 0x0 ;  /* 0x0000000000007b1d */ /* 0x000fe20000010000 */
[----:B------:R-:W-:Y:S02]  /*9460*/  ISETP.GE.AND P1, PT, R8, R165, PT ;  /* 0x000000a50800720c */ /* 0x000fe40003f26270 */
[----:B------:R-:W-:Y:S02]  /*9470*/  I2FP.F32.S32 R8, R9 ;  /* 0x0000000900087245 */ /* 0x000fe40000201400 */
[----:B------:R-:W-:Y:S01]  /*9480*/  FSEL R184, R16, -INF , !P1 ;  /* 0xff80000010b87808 */ /* 0x000fe20004800000 */
[----:B------:R-:W1:Y:S01]  /*9490*/  MUFU.TANH R4, R4 ;  /* 0x0000000400047308 */ /* 0x000e620000002400 */
[----:B--2---:R-:W-:Y:S01]  /*94a0*/  FFMA.FTZ R6, R7, UR5, R6 ;  /* 0x0000000507067c23 */ /* 0x004fe20008010006 */
[----:B------:R-:W-:Y:S01]  /*94b0*/  ISETP.GE.AND P1, PT, R9, R2, PT ;  /* 0x000000020900720c */ /* 0x000fe20003f26270 */
[----:B------:R-:W-:-:S03]  /*94c0*/  VIADD R7, R188, 0x38 ;  /* 0x00000038bc077836 */ /* 0x000fc60000000000 */
[----:B------:R-:W-:Y:S02]  /*94d0*/  FSEL R181, R6, -INF , !P0 ;  /* 0xff80000006b57808 */ /* 0x000fe40004000000 */
[----:B------:R-:W2:Y:S01]  /*94e0*/  MUFU.TANH R177, R177 ;  /* 0x000000b100b17308 */ /* 0x000ea20000002400 */
[----:B------:R-:W-:Y:S01]  /*94f0*/  I2FP.F32.S32 R11, R7 ;  /* 0x00000007000b7245 */ /* 0x000fe20000201400 */
[----:B---3--:R-:W-:Y:S01]  /*9500*/  FFMA.FTZ R5, R8, UR5, R5 ;  /* 0x0000000508057c23 */ /* 0x008fe20008010005 */
[----:B------:R-:W-:-:S04]  /*9510*/  ISETP.GE.AND P0, PT, R7, R165, PT ;  /* 0x000000a50700720c */ /* 0x000fc80003f06270 */
[----:B------:R-:W-:Y:S01]  /*9520*/  FSEL R179, R5, -INF , !P1 ;  /* 0xff80000005b37808 */ /* 0x000fe20004800000 */
[----:B------:R-:W3:Y:S01]  /*9530*/  MUFU.TANH R9, R174 ;  /* 0x000000ae00097308 */ /* 0x000ee20000002400 */
[----:B-1----:R-:W-:Y:S01]  /*9540*/  FFMA.FTZ R180, R11, UR5, R4 ;  /* 0x000000050bb47c23 */ /* 0x002fe20008010004 */
[----:B------:R-:W-:Y:S02]  /*9550*/  I2FP.F32.S32 R5, R188 ;  /* 0x000000bc00057245 */ /* 0x000fe40000201400 */
[----:B------:R-:W-:Y:S02]  /*9560*/  ISETP.GE.AND P1, PT, R188, R165, PT ;  /* 0x000000a5bc00720c */ /* 0x000fe40003f26270 */
[----:B------:R-:W-:Y:S02]  /*9570*/  FSEL R180, R180, -INF , !P0 ;  /* 0xff800000b4b47808 */ /* 0x000fe40004000000 */
[----:B------:R-:W1:Y:S01]  /*9580*/  MUFU.TANH R6, R18 ;  /* 0x0000001200067308 */ /* 0x000e620000002400 */
[----:B--2---:R-:W-:Y:S01]  /*9590*/  FFMA.FTZ R177, R8, UR5, R177 ;  /* 0x0000000508b17c23 */ /* 0x004fe200080100b1 */
[C---:B------:R-:W-:Y:S01]  /*95a0*/  ISETP.GE.AND P0, PT, R188.reuse, R2, PT ;  /* 0x00000002bc00720c */ /* 0x040fe20003f06270 */
[----:B------:R-:W-:-:S03]  /*95b0*/  VIADD R188, R188, 0x39 ;  /* 0x00000039bcbc7836 */ /* 0x000fc60000000000 */
[----:B------:R-:W-:Y:S02]  /*95c0*/  FSEL R182, R177, -INF , !P2 ;  /* 0xff800000b1b67808 */ /* 0x000fe40005000000 */
[----:B------:R-:W2:Y:S01]  /*95d0*/  MUFU.TANH R0, R0 ;  /* 0x0000000000007308 */ /* 0x000ea20000002400 */
[----:B---3--:R-:W-:Y:S01]  /*95e0*/  FFMA.FTZ R9, R11, UR5, R9 ;  /* 0x000000050b097c23 */ /* 0x008fe20008010009 */
[----:B------:R-:W-:-:S04]  /*95f0*/  ISETP.GE.AND P2, PT, R7, R2, PT ;  /* 0x000000020700720c */ /* 0x000fc80003f46270 */
[----:B------:R-:W-:Y:S02]  /*9600*/  FSEL R177, R9, -INF , !P2 ;  /* 0xff80000009b17808 */ /* 0x000fe40005000000 */
[----:B------:R-:W3:Y:S01]  /*9610*/  MUFU.TANH R4, R173 ;  /* 0x000000ad00047308 */ /* 0x000ee20000002400 */
[----:B-1----:R-:W-:Y:S01]  /*9620*/  FFMA.FTZ R6, R5, UR5, R6 ;  /* 0x0000000505067c23 */ /* 0x002fe20008010006 */
[----:B------:R-:W-:-:S04]  /*9630*/  ISETP.GE.AND P2, PT, R188, R165, PT ;  /* 0x000000a5bc00720c */ /* 0x000fc80003f46270 */
[----:B------:R-:W-:Y:S02]  /*9640*/  FSEL R165, R6, -INF , !P0 ;  /* 0xff80000006a57808 */ /* 0x000fe40004000000 */
[----:B------:R-:W1:Y:S01]  /*9650*/  MUFU.TANH R175, R175 ;  /* 0x000000af00af7308 */ /* 0x000e620000002400 */
[----:B------:R-:W-:Y:S01]  /*9660*/  PLOP3.LUT P0, PT, PT, PT, UP0, 0x80, 0x0 ;  /* 0x000000000000781c */ /* 0x000fe20003f0f008 */
[----:B--2---:R-:W-:Y:S01]  /*9670*/  FFMA.FTZ R0, R5, UR5, R0 ;  /* 0x0000000505007c23 */ /* 0x004fe20008010000 */
[----:B------:R-:W-:-:S04]  /*9680*/  I2FP.F32.S32 R5, R188 ;  /* 0x000000bc00057245 */ /* 0x000fc80000201400 */
[----:B------:R-:W-:Y:S01]  /*9690*/  FSEL R0, R0, -INF , !P1 ;  /* 0xff80000000007808 */ /* 0x000fe20004800000 */
[----:B---3--:R-:W-:Y:S01]  /*96a0*/  FFMA.FTZ R4, R5, UR5, R4 ;  /* 0x0000000505047c23 */ /* 0x008fe20008010004 */
[----:B------:R-:W-:-:S04]  /*96b0*/  ISETP.GE.AND P1, PT, R188, R2, PT ;  /* 0x00000002bc00720c */ /* 0x000fc80003f26270 */
[----:B------:R-:W-:Y:S01]  /*96c0*/  FSEL R178, R4, -INF , !P2 ;  /* 0xff80000004b27808 */ /* 0x000fe20005000000 */
[----:B-1----:R-:W-:-:S05]  /*96d0*/  FFMA.FTZ R175, R5, UR5, R175 ;  /* 0x0000000505af7c23 */ /* 0x002fca00080100af */
[----:B------:R-:W-:Y:S01]  /*96e0*/  FSEL R175, R175, -INF , !P1 ;  /* 0xff800000afaf7808 */ /* 0x000fe20004800000 */
[----:B------:R-:W-:Y:S06]  /*96f0*/  @!P0 BRA `(.L_x_775) ;  /* 0x0000000800548947 */ /* 0x000fec0003800000 */
        /* <DEDUP_REMOVED lines=19> */
[C---:B---3--:R-:W-:Y:S02]  /*9830*/  @!P5 LEA R186, P2, R15.reuse, R6, 0x1 ;  /* 0x000000060fbad211 */ /* 0x048fe400078408ff */
[C-C-:B------:R-:W-:Y:S02]  /*9840*/  @!P6 LEA.HI.X R17, R15.reuse, R9, R2.reuse, 0x1, P1 ;  /* 0x000000090f11e211 */ /* 0x140fe400008f0c02 */
[C-C-:B------:R-:W-:Y:S02]  /*9850*/  @!P5 LEA.HI.X R187, R15.reuse, R7, R2.reuse, 0x1, P2 ;  /* 0x000000070fbbd211 */ /* 0x140fe400010f0c02 */
        /* <DEDUP_REMOVED lines=31> */
[----:B------:R-:W-:Y:S03]  /*9a50*/  @!P3 LDGSTS.E.BYPASS.LTC128B.128 [R227+0xe000], desc[UR26][R198.64+0x180] ;  /* 0x0e000180c6e3bfae */ /* 0x000fe6000b901d5a */
[C---:B------:R-:W-:Y:S01]  /*9a60*/  @!P5 LEA.HI.X R189, R169.reuse, R9, R2, 0x1, P1 ;  /* 0x00000009a9bdd211 */ /* 0x040fe200008f0c02 */
[----:B------:R3:W-:Y:S02]  /*9a70*/  @P6 STS.128 [R227+0x8800], RZ ;  /* 0x008800ffe3006388 */ /* 0x0007e40000000c00 */
[----:B----4-:R-:W4:Y:S02]  /*9a80*/  @!P6 LDC.64 R16, c[0x0][0x218] ;  /* 0x00008600ff10eb82 */ /* 0x010f240000000a00 */
[----:B------:R-:W-:Y:S01]  /*9a90*/  @!PT LDS RZ, [RZ] ;  /* 0x00000000fffff984 */ /* 0x000fe20000000800 */
[----:B------:R-:W-:Y:S01]  /*9aa0*/  @!PT LDS RZ, [RZ] ;  /* 0x00000000fffff984 */ /* 0x000fe20000000800 */
[----:B------:R-:W-:Y:S01]  /*9ab0*/  @!PT LDS RZ, [RZ] ;  /* 0x00000000fffff984 */ /* 0x000fe20000000800 */
[----:B------:R-:W-:Y:S04]  /*9ac0*/  @!P6 LDGSTS.E.BYPASS.LTC128B.128 [R227+0x8800], desc[UR26][R190.64] ;  /* 0x08800000bee3efae */ /* 0x000fe8000b901d5a */
[----:B------:R3:W-:Y:S02]  /*9ad0*/  @P5 STS.128 [R227+0xa800], RZ ;  /* 0x00a800ffe3005388 */ /* 0x0007e40000000c00 */
[----:B------:R-:W3:Y:S01]  /*9ae0*/  @!P5 LDC.64 R14, c[0x0][0x218] ;  /* 0x00008600ff0edb82 */ /* 0x000ee20000000a00 */
[C---:B-----5:R-:W-:Y:S01]  /*9af0*/  @!P3 LEA R186, P1, R169.reuse, R4, 0x1 ;  /* 0x00000004a9bab211 */ /* 0x060fe200078208ff */
[----:B------:R-:W-:Y:S01]  /*9b00*/  @!PT LDS RZ, [RZ] ;  /* 0x00000000fffff984 */ /* 0x000fe20000000800 */
[----:B------:R-:W-:Y:S01]  /*9b10*/  @!PT LDS RZ, [RZ] ;  /* 0x00000000fffff984 */ /* 0x000fe20000000800 */
[----:B------:R-:W-:Y:S01]  /*9b20*/  @!PT LDS RZ, [RZ] ;  /* 0x00000000fffff984 */ /* 0x000fe20000000800 */
[----:B------:R1:W-:Y:S01]  /*9b30*/  @!P5 LDGSTS.E.BYPASS.LTC128B.128 [R227+0xa800], desc[UR26][R188.64+0x80] ;  /* 0x0a800080bce3dfae */ /* 0x0003e2000b901d5a */
[----:B--2---:R-:W-:-:S03]  /*9b40*/  @!P4 LEA R172, P2, R169, R6, 0x1 ;  /* 0x00000006a9acc211 */ /* 0x004fc600078408ff */
[----:B------:R2:W-:Y:S01]  /*9b50*/  @P4 STS.128 [R227+0xc800], RZ ;  /* 0x00c800ffe3004388 */ /* 0x0005e20000000c00 */
[C-C-:B------:R-:W-:Y:S01]  /*9b60*/  @!P3 LEA.HI.X R187, R169.reuse, R5, R2.reuse, 0x1, P1 ;  /* 0x00000005a9bbb211 */ /* 0x140fe200008f0c02 */
[----:B------:R-:W5:Y:S01]  /*9b70*/  @!P3 LDC.64 R10, c[0x0][0x218] ;  /* 0x00008600ff0abb82 */ /* 0x000f620000000a00 */
[C---:B------:R-:W-:Y:S02]  /*9b80*/  @!P4 LEA.HI.X R173, R169.reuse, R7, R2, 0x1, P2 ;  /* 0x00000007a9adc211 */ /* 0x040fe400010f0c02 */
[----:B------:R-:W-:-:S03]  /*9b90*/  IADD3 R18, P2, R169, UR39, RZ ;  /* 0x00000027a9127c10 */ /* 0x000fc6000ff5e0ff */
[----:B------:R-:W-:Y:S01]  /*9ba0*/  @!PT LDS RZ, [RZ] ;  /* 0x00000000fffff984 */ /* 0x000fe20000000800 */
[----:B------:R-:W-:Y:S01]  /*9bb0*/  @!PT LDS RZ, [RZ] ;  /* 0x00000000fffff984 */ /* 0x000fe20000000800 */
[----:B------:R-:W-:Y:S01]  /*9bc0*/  @!PT LDS RZ, [RZ] ;  /* 0x00000000fffff984 */ /* 0x000fe20000000800 */
[----:B------:R2:W-:Y:S01]  /*9bd0*/  @!P4 LDGSTS.E.BYPASS.LTC128B.128 [R227+0xc800], desc[UR26][R172.64+0x100] ;  /* 0x0c800100ace3cfae */ /* 0x0005e2000b901d5a */
[----:B------:R-:W-:Y:S01]  /*9be0*/  IADD3.X R2, R2, UR38, RZ, P2, !PT ;  /* 0x0000002602027c10 */ /* 0x000fe200097fe4ff */
[----:B------:R-:W2:Y:S01]  /*9bf0*/  @!P6 LDC.64 R8, c[0x0][0x218] ;  /* 0x00008600ff08eb82 */ /* 0x000ea20000000a00 */
[C---:B----4-:R-:W-:Y:S01]  /*9c00*/  @!P6 LEA R16, P1, R18.reuse, R16, 0x1 ;  /* 0x000000101210e211 */ /* 0x050fe200078208ff */
[----:B------:R4:W-:Y:S03]  /*9c10*/  @P3 STS.128 [R227+0xe800], RZ ;  /* 0x00e800ffe3003388 */ /* 0x0009e60000000c00 */
[C---:B------:R-:W-:Y:S01]  /*9c20*/  @!P6 LEA.HI.X R17, R18.reuse, R17, R2, 0x1, P1 ;  /* 0x000000111211e211 */ /* 0x040fe200008f0c02 */
[----:B------:R-:W-:Y:S01]  /*9c30*/  @!PT LDS RZ, [RZ] ;  /* 0x00000000fffff984 */ /* 0x000fe20000000800 */
[----:B------:R-:W-:Y:S01]  /*9c40*/  @!PT LDS RZ, [RZ] ;  /* 0x00000000fffff984 */ /* 0x000fe20000000800 */
[----:B------:R-:W-:Y:S01]  /*9c50*/  @!PT LDS RZ, [RZ] ;  /* 0x00000000fffff984 */ /* 0x000fe20000000800 */
[----:B------:R4:W-:Y:S02]  /*9c60*/  @!P3 LDGSTS.E.BYPASS.LTC128B.128 [R227+0xe800], desc[UR26][R186.64+0x180] ;  /* 0x0e800180bae3bfae */ /* 0x0009e4000b901d5a */
[----:B------:R-:W4:Y:S01]  /*9c70*/  @!P5 LDC.64 R6, c[0x0][0x218] ;  /* 0x00008600ff06db82 */ /* 0x000f220000000a00 */
[C---:B---3--:R-:W-:Y:S01]  /*9c80*/  @!P5 LEA R14, P2, R18.reuse, R14, 0x1 ;  /* 0x0000000e120ed211 */ /* 0x048fe200078408ff */
[----:B------:R3:W-:Y:S01]  /*9c90*/  @P6 STS.128 [R227+0x9000], RZ ;  /* 0x009000ffe3006388 */ /* 0x0007e20000000c00 */
[----:B-1----:R-:W-:-:S03]  /*9ca0*/  @!P4 LEA R188, P1, R18, R12, 0x1 ;  /* 0x0000000c12bcc211 */ /* 0x002fc600078208ff */
[----:B------:R-:W-:Y:S01]  /*9cb0*/  @!PT LDS RZ, [RZ] ;  /* 0x00000000fffff984 */ /* 0x000fe20000000800 */
[----:B------:R-:W-:Y:S01]  /*9cc0*/  @!PT LDS RZ, [RZ] ;  /* 0x00000000fffff984 */ /* 0x000fe20000000800 */
[----:B------:R-:W-:Y:S01]  /*9cd0*/  @!PT LDS RZ, [RZ] ;  /* 0x00000000fffff984 */ /* 0x000fe20000000800 */
[----:B------:R3:W-:Y:S01]  /*9ce0*/  @!P6 LDGSTS.E.BYPASS.LTC128B.128 [R227+0x9000], desc[UR26][R16.64] ;  /* 0x0900000010e3efae */ /* 0x0007e2000b901d5a */
[C-C-:B------:R-:W-:Y:S01]  /*9cf0*/  @!P5 LEA.HI.X R15, R18.reuse, R15, R2.reuse, 0x1, P2 ;  /* 0x0000000f120fd211 */ /* 0x140fe200010f0c02 */
[----:B------:R-:W1:Y:S01]  /*9d00*/  @!P4 LDC.64 R4, c[0x0][0x218] ;  /* 0x00008600ff04cb82 */ /* 0x000e620000000a00 */
[C-C-:B------:R-:W-:Y:S01]  /*9d10*/  @!P4 LEA.HI.X R189, R18.reuse, R13, R2.reuse, 0x1, P1 ;  /* 0x0000000d12bdc211 */ /* 0x140fe200008f0c02 */
[----:B------:R3:W-:Y:S01]  /*9d20*/  @P5 STS.128 [R227+0xb000], RZ ;  /* 0x00b000ffe3005388 */ /* 0x0007e20000000c00 */
[C---:B-----5:R-:W-:Y:S02]  /*9d30*/  @!P3 LEA R190, P1, R18.reuse, R10, 0x1 ;  /* 0x0000000a12beb211 */ /* 0x060fe400078208ff */
[C---:B------:R-:W-:Y:S01]  /*9d40*/  IADD3 R12, P2, R18.reuse, UR39, RZ ;  /* 0x00000027120c7c10 */ /* 0x040fe2000ff5e0ff */
[----:B------:R-:W-:Y:S01]  /*9d50*/  @!PT LDS RZ, [RZ] ;  /* 0x00000000fffff984 */ /* 0x000fe20000000800 */
[----:B------:R-:W-:Y:S01]  /*9d60*/  @!PT LDS RZ, [RZ] ;  /* 0x00000000fffff984 */ /* 0x000fe20000000800 */
[----:B------:R-:W-:Y:S01]  /*9d70*/  @!PT LDS RZ, [RZ] ;  /* 0x00000000fffff984 */ /* 0x000fe20000000800 */
[----:B------:R3:W-:Y:S01]  /*9d80*/  @!P5 LDGSTS.E.BYPASS.LTC128B.128 [R227+0xb000], desc[UR26][R14.64+0x80] ;  /* 0x0b0000800ee3dfae */ /* 0x0007e2000b901d5a */
[----:B------:R-:W-:Y:S02]  /*9d90*/  @!P3 LEA.HI.X R191, R18, R11, R2, 0x1, P1 ;  /* 0x0000000b12bfb211 */ /* 0x000fe400008f0c02 */
[----:B--2---:R-:W-:Y:S01]  /*9da0*/  @!P6 LEA R8, P1, R12, R8, 0x1 ;  /* 0x000000080c08e211 */ /* 0x004fe200078208ff */
[----:B------:R3:W-:Y:S01]  /*9db0*/  @P4 STS.128 [R227+0xd000], RZ ;  /* 0x00d000ffe3004388 */ /* 0x0007e20000000c00 */
[----:B------:R-:W-:-:S03]  /*9dc0*/  IADD3.X R11, R2, UR38, RZ, P2, !PT ;  /* 0x00000026020b7c10 */ /* 0x000fc600097fe4ff */
[----:B------:R-:W-:Y:S01]  /*9dd0*/  @!PT LDS RZ, [RZ] ;  /* 0x00000000fffff984 */ /* 0x000fe20000000800 */
[----:B------:R-:W-:Y:S01]  /*9de0*/  @!PT LDS RZ, [RZ] ;  /* 0x00000000fffff984 */ /* 0x000fe20000000800 */
[----:B------:R-:W-:Y:S01]  /*9df0*/  @!PT LDS RZ, [RZ] ;  /* 0x00000000fffff984 */ /* 0x000fe20000000800 */
[----:B------:R3:W-:Y:S01]  /*9e00*/  @!P4 LDGSTS.E.BYPASS.LTC128B.128 [R227+0xd000], desc[UR26][R188.64+0x100] ;  /* 0x0d000100bce3cfae */ /* 0x0007e2000b901d5a */
[C-C-:B------:R-:W-:Y:S02]  /*9e10*/  @!P6 LEA.HI.X R9, R12.reuse, R9, R11.reuse, 0x1, P1 ;  /* 0x000000090c09e211 */ /* 0x140fe400008f0c0b */
[C---:B----4-:R-:W-:Y:S01]  /*9e20*/  @!P5 LEA R6, P2, R12.reuse, R6, 0x1 ;  /* 0x000000060c06d211 */ /* 0x050fe200078408ff */
        /* <DEDUP_REMOVED lines=32> */
.L_x_777:
[----:B------:R-:W-:Y:S05]  /*a030*/  BSYNC B0 ;  /* 0x0000000000007941 */ /* 0x000fea0003800000 */
.L_x_776:
[----:B------:R-:W0:Y:S02]  /*a040*/  LDGDEPBAR ;  /* 0x00000000000079af */ /* 0x000e240000000000 */
.L_x_775:
[----:B-1-3--:R-:W-:Y:S01]  /*a050*/  FMNMX.FTZ R5, R164, R0, !PT ;  /* 0x00000000a4057209 */ /* 0x00afe20007810000 */
[----:B------:R-:W-:Y:S01]  /*a060*/  LDSM.16.MT88.4 R12, [R220+0x10000] ;  /* 0x01000000dc0c783b */ /* 0x000fe20000004200 */
[----:B------:R-:W-:Y:S01]  /*a070*/  FMNMX.FTZ R6, R3, R165, !PT ;  /* 0x000000a503067209 */ /* 0x000fe20007810000 */
[----:B------:R-:W-:Y:S01]  /*a080*/  @UP0 UIADD3 UR19, UR19, -0x3, URZ ;  /* 0xfffffffd13130890 */ /* 0x000fe2000fffe03f */
        /* <DEDUP_REMOVED lines=30> */
[----:B------:R-:W1:Y:S04]  /*a270*/  SHFL.BFLY PT, R7, R8, 0x2, 0x1f ;  /* 0x0c401f0008077f89 */ /* 0x000e6800000e0000 */
[----:B------:R-:W2:Y:S01]  /*a280*/  SHFL.BFLY PT, R5, R6, 0x2, 0x1f ;  /* 0x0c401f0006057f89 */ /* 0x000ea200000e0000 */
[----:B-1----:R-:W-:-:S03]  /*a290*/  FMNMX.FTZ R7, R8, R7, !PT ;  /* 0x0000000708077209 */ /* 0x002fc60007810000 */
[----:B------:R-:W-:Y:S01]  /*a2a0*/  LDSM.16.MT88.4 R8, [R218+0x10000] ;  /* 0x01000000da08783b */ /* 0x000fe20000004200 */
        /* <DEDUP_REMOVED lines=22> */
[--C-:B------:R-:W-:Y:S01]  /*a410*/  FFMA.FTZ R186, R24, UR10, -R183.reuse ;  /* 0x0000000a18ba7c23 */ /* 0x100fe200080108b7 */
[--C-:B------:R-:W-:Y:S01]  /*a420*/  FFMA.FTZ R168, R19, UR10, -R176.reuse ;  /* 0x0000000a13a87c23 */ /* 0x100fe200080108b0 */
[--C-:B------:R-:W-:Y:S01]  /*a430*/  FFMA.FTZ R169, R165, UR10, -R176.reuse ;  /* 0x0000000aa5a97c23 */ /* 0x100fe200080108b0 */
[----:B------:R-:W1:Y:S01]  /*a440*/  LDSM.16.MT88.4 R16, [R217+0x10000] ;  /* 0x01000000d910783b */ /* 0x000e620000004200 */
[--C-:B------:R-:W-:Y:S01]  /*a450*/  FFMA.FTZ R165, R29, UR10, -R176.reuse ;  /* 0x0000000a1da57c23 */ /* 0x100fe200080108b0 */
[--C-:B------:R-:W-:Y:S01]  /*a460*/  FFMA.FTZ R164, R31, UR10, -R176.reuse ;  /* 0x0000000a1fa47c23 */ /* 0x100fe200080108b0 */
[----:B------:R-:W-:Y:S01]  /*a470*/  FMUL.FTZ R3, R6, UR10 ;  /* 0x0000000a06037c20 */ /* 0x000fe20008410000 */
[----:B------:R-:W2:Y:S01]  /*a480*/  MUFU.EX2 R172, R172 ;  /* 0x000000ac00ac7308 */ /* 0x000ea20000000800 */
[--C-:B------:R-:W-:Y:S01]  /*a490*/  FFMA.FTZ R187, R22, UR10, -R183.reuse ;  /* 0x0000000a16bb7c23 */ /* 0x100fe200080108b7 */
        /* <DEDUP_REMOVED lines=14> */
[----:B------:R-:W3:Y:S01]  /*a580*/  MUFU.EX2 R170, R170 ;  /* 0x000000aa00aa7308 */ /* 0x000ee20000000800 */
[----:B--2---:R-:W-:Y:S01]  /*a590*/  F2FP.F16.F32.PACK_AB R4, R172, R173 ;  /* 0x000000adac04723e */ /* 0x004fe200000000ff */
[--C-:B------:R-:W-:Y:S01]  /*a5a0*/  FFMA.FTZ R229, R33, UR10, -R176.reuse ;  /* 0x0000000a21e57c23 */ /* 0x100fe200080108b0 */
[--C-:B------:R-:W-:Y:S01]  /*a5b0*/  FFMA.FTZ R195, R195, UR10, -R176.reuse ;  /* 0x0000000ac3c37c23 */ /* 0x100fe200080108b0 */
[--C-:B------:R-:W-:Y:S01]  /*a5c0*/  FFMA.FTZ R228, R193, UR10, -R176.reuse ;  /* 0x0000000ac1e47c23 */ /* 0x100fe200080108b0 */
[----:B------:R-:W-:Y:S01]  /*a5d0*/  LDSM.16.MT88.4 R32, [R218+0x11000] ;  /* 0x01100000da20783b */ /* 0x000fe20000004200 */
        /* <DEDUP_REMOVED lines=9> */
[----:B------:R-:W2:Y:S01]  /*a670*/  MUFU.EX2 R168, R168 ;  /* 0x000000a800a87308 */ /* 0x000ea20000000800 */
[----:B---3--:R-:W-:-:S07]  /*a680*/  F2FP.F16.F32.PACK_AB R6, R170, R171 ;  /* 0x000000abaa06723e */ /* 0x008fce00000000ff */
[----:B------:R-:W-:Y:S08]  /*a690*/  MUFU.EX2 R165, R165 ;  /* 0x000000a500a57308 */ /* 0x000ff00000000800 */
[----:B------:R-:W3:Y:S01]  /*a6a0*/  MUFU.EX2 R164, R164 ;  /* 0x000000a400a47308 */ /* 0x000ee20000000800 */
[----:B--2---:R-:W-:-:S07]  /*a6b0*/  F2FP.F16.F32.PACK_AB R5, R168, R169 ;  /* 0x000000a9a805723e */ /* 0x004fce00000000ff */
[----:B------:R-:W2:Y:S08]  /*a6c0*/  MUFU.EX2 R174, R174 ;  /* 0x000000ae00ae7308 */ /* 0x000eb00000000800 */
[----:B------:R-:W4:Y:S01]  /*a6d0*/  MUFU.EX2 R3, R3 ;  /* 0x0000000300037308 */ /* 0x000f220000000800 */
[----:B---3--:R-:W-:-:S07]  /*a6e0*/  F2FP.F16.F32.PACK_AB R7, R164, R165 ;  /* 0x000000a5a407723e */ /* 0x008fce00000000ff */
[----:B------:R-:W-:Y:S01]  /*a6f0*/  MUFU.EX2 R185, R185 ;  /* 0x000000b900b97308 */ /* 0x000fe20000000800 */
        /* <DEDUP_REMOVED lines=137> */
[----:B------:R-:W3:Y:S01]  /*af90*/  MUFU.EX2 R186, R186 ;  /* 0x000000ba00ba7308 */ /* 0x000ee20000000800 */
[-C--:B------:R-:W-:Y:S01]  /*afa0*/  FMUL.FTZ R108, R108, R174.reuse ;  /* 0x000000ae6c6c7220 */ /* 0x080fe20000410000 */
[-C--:B------:R-:W-:Y:S01]  /*afb0*/  FMUL.FTZ R109, R109, R174.reuse ;  /* 0x000000ae6d6d7220 */ /* 0x080fe20000410000 */
[C---:B------:R-:W-:Y:S01]  /*afc0*/  HMMA.16816.F32 R64, R4.reuse, R10, R64 ;  /* 0x0000000a0440723c */ /* 0x040fe20000001840 */
[----:B------:R-:W4:Y:S01]  /*afd0*/  LDSM.16.MT88.4 R8, [R217+0x14000] ;  /* 0x01400000d908783b */ /* 0x000f220000004200 */
        /* <DEDUP_REMOVED lines=15> */
[C---:B--2---:R-:W-:Y:S01]  /*b0d0*/  HMMA.16816.F32 R76, R4.reuse, R12, R76 ;  /* 0x0000000c044c723c */ /* 0x044fe2000000184c */
[-C--:B------:R-:W-:Y:S01]  /*b0e0*/  FMUL.FTZ R131, R131, R3.reuse ;  /* 0x0000000383837220 */ /* 0x080fe20000410000 */
[----:B------:R-:W-:Y:S01]  /*b0f0*/  FFMA.FTZ R173, R232, R174, R173 ;  /* 0x000000aee8ad7223 */ /* 0x000fe200000100ad */
[----:B------:R-:W-:Y:S01]  /*b100*/  FFMA.FTZ R3, R252, R3, R169 ;  /* 0x00000003fc037223 */ /* 0x000fe200000100a9 */
[----:B------:R-:W-:Y:S02]  /*b110*/  MUFU.EX2 R189, R189 ;  /* 0x000000bd00bd7308 */ /* 0x000fe40000000800 */
[----:B------:R-:W-:Y:S01]  /*b120*/  HMMA.16816.F32 R80, R4, R14, R80 ;  /* 0x0000000e0450723c */ /* 0x000fe20000001850 */
[----:B------:R-:W2:Y:S01]  /*b130*/  LDSM.16.MT88.4 R12, [R220+0x16000] ;  /* 0x01600000dc0c783b */ /* 0x000ea20000004200 */
        /* <DEDUP_REMOVED lines=10> */
[----:B------:R-:W-:Y:S02]  /*b1e0*/  FADD.FTZ R164, R164, R165 ;  /* 0x000000a5a4a47221 */ /* 0x000fe40000010000 */
[C---:B----4-:R-:W-:Y:S05]  /*b1f0*/  HMMA.16816.F32 R84, R4.reuse, R8, R84 ;  /* 0x000000080454723c */ /* 0x050fea0000001854 */
[----:B------:R-:W4:Y:S01]  /*b200*/  MUFU.EX2 R192, R192 ;  /* 0x000000c000c07308 */ /* 0x000f220000000800 */
[C---:B------:R-:W-:Y:S01]  /*b210*/  HMMA.16816.F32 R88, R4.reuse, R10, R88 ;  /* 0x0000000a0458723c */ /* 0x040fe20000001858 */
[----:B------:R-:W3:Y:S06]  /*b220*/  LDSM.16.MT88.4 R8, [R218+0x16000] ;  /* 0x01600000da08783b */ /* 0x000eec0000004200 */
[----:B------:R-:W4:Y:S08]  /*b230*/  MUFU.EX2 R197, R197 ;  /* 0x000000c500c57308 */ /* 0x000f300000000800 */
[----:B------:R-:W4:Y:S01]  /*b240*/  MUFU.EX2 R196, R196 ;  /* 0x000000c400c47308 */ /* 0x000f220000000800 */
[C---:B--2---:R-:W-:Y:S06]  /*b250*/  HMMA.16816.F32 R100, R4.reuse, R12, R100 ;  /* 0x0000000c0464723c */ /* 0x044fec0000001864 */
[C---:B------:R-:W-:Y:S01]  /*b260*/  HMMA.16816.F32 R104, R4.reuse, R14, R104 ;  /* 0x0000000e0468723c */ /* 0x040fe20000001868 */
[----:B------:R-:W2:Y:S01]  /*b270*/  LDSM.16.MT88.4 R12, [R216+0x16000] ;  /* 0x01600000d80c783b */ /* 0x000ea20000004200 */
[----:B------:R-:W-:Y:S04]  /*b280*/  MUFU.EX2 R194, R194 ;  /* 0x000000c200c27308 */ /* 0x000fe80000000800 */
[C---:B-----5:R-:W-:Y:S04]  /*b290*/  HMMA.16816.F32 R116, R4.reuse, R16, R116 ;  /* 0x000000100474723c */ /* 0x060fe80000001874 */
[----:B------:R-:W-:Y:S02]  /*b2a0*/  MUFU.EX2 R199, R199 ;  /* 0x000000c700c77308 */ /* 0x000fe40000000800 */
[C---:B------:R-:W-:Y:S01]  /*b2b0*/  HMMA.16816.F32 R120, R4.reuse, R18, R120 ;  /* 0x000000120478723c */ /* 0x040fe20000001878 */
[----:B------:R-:W5:Y:S05]  /*b2c0*/  LDSM.16.MT88.4 R16, [R220+0x12800] ;  /* 0x01280000dc10783b */ /* 0x000f6a0000004200 */
[C---:B---3--:R-:W-:Y:S01]  /*b2d0*/  HMMA.16816.F32 R108, R4.reuse, R8, R108 ;  /* 0x00000008046c723c */ /* 0x048fe2000000186c */
[----:B------:R-:W-:Y:S05]  /*b2e0*/  MUFU.EX2 R198, R198 ;  /* 0x000000c600c67308 */ /* 0x000fea0000000800 */
[C---:B------:R-:W-:Y:S01]  /*b2f0*/  HMMA.16816.F32 R112, R4.reuse, R10, R112 ;  /* 0x0000000a0470723c */ /* 0x040fe20000001870 */
[----:B------:R-:W3:Y:S02]  /*b300*/  LDSM.16.MT88.4 R8, [R220+0x10800] ;  /* 0x01080000dc08783b */ /* 0x000ee40000004200 */
[----:B------:R-:W3:Y:S08]  /*b310*/  MUFU.EX2 R229, R229 ;  /* 0x000000e500e57308 */ /* 0x000ef00000000800 */
[----:B------:R-:W-:Y:S01]  /*b320*/  MUFU.EX2 R195, R195 ;  /* 0x000000c300c37308 */ /* 0x000fe20000000800 */
[C---:B--2---:R-:W-:Y:S07]  /*b330*/  HMMA.16816.F32 R124, R4.reuse, R12, R124 ;  /* 0x0000000c047c723c */ /* 0x044fee000000187c */
[----:B------:R-:W2:Y:S01]  /*b340*/  MUFU.EX2 R228, R228 ;  /* 0x000000e400e47308 */ /* 0x000ea20000000800 */
[----:B------:R-:W-:Y:S01]  /*b350*/  HMMA.16816.F32 R128, R4, R14, R128 ;  /* 0x0000000e0480723c */ /* 0x000fe20000001880 */
[----:B------:R-:W2:Y:S06]  /*b360*/  LDSM.16.MT88.4 R12, [R218+0x12800] ;  /* 0x01280000da0c783b */ /* 0x000eac0000004200 */
[----:B------:R-:W-:Y:S01]  /*b370*/  MUFU.EX2 R184, R184 ;  /* 0x000000b800b87308 */ /* 0x000fe20000000800 */
[----:B------:R-:W-:Y:S01]  /*b380*/  F2FP.F16.F32.PACK_AB R4, R186, R185 ;  /* 0x000000b9ba04723e */ /* 0x000fe200000000ff */
[----:B------:R-:W-:Y:S01]  /*b390*/  FADD.FTZ R185, R185, R170 ;  /* 0x000000aab9b97221 */ /* 0x000fe20000010000 */
[----:B-1----:R-:W-:Y:S01]  /*b3a0*/  F2FP.F16.F32.PACK_AB R5, R190, R189 ;  /* 0x000000bdbe05723e */ /* 0x002fe200000000ff */
[----:B------:R-:W-:Y:S01]  /*b3b0*/  FADD.FTZ R189, R189, R164 ;  /* 0x000000a4bdbd7221 */ /* 0x000fe20000010000 */
[----:B------:R-:W-:-:S03]  /*b3c0*/  F2FP.F16.F32.PACK_AB R6, R188, R187 ;  /* 0x000000bbbc06723e */ /* 0x000fc600000000ff */
[----:B------:R-:W1:Y:S01]  /*b3d0*/  MUFU.EX2 R193, R193 ;  /* 0x000000c100c17308 */ /* 0x000e620000000800 */
[----:B----4-:R-:W-:Y:S01]  /*b3e0*/  F2FP.F16.F32.PACK_AB R7, R192, R191 ;  /* 0x000000bfc007723e */ /* 0x010fe200000000ff */
[----:B------:R-:W-:Y:S01]  /*b3f0*/  FADD.FTZ R186, R186, R185 ;  /* 0x000000b9baba7221 */ /* 0x000fe20000010000 */
[----:B------:R-:W-:Y:S01]  /*b400*/  FADD.FTZ R190, R190, R189 ;  /* 0x000000bdbebe7221 */ /* 0x000fe20000010000 */
[-C--:B------:R-:W-:Y:S02]  /*b410*/  MOV R164, R2.reuse ;  /* 0x0000000200a47202 */ /* 0x080fe40000000f00 */
[----:B------:R-:W-:Y:S01]  /*b420*/  FADD.FTZ R187, R187, R186 ;  /* 0x000000babbbb7221 */ /* 0x000fe20000010000 */
[----:B------:R-:W-:Y:S01]  /*b430*/  FADD.FTZ R191, R191, R190 ;  /* 0x000000bebfbf7221 */ /* 0x000fe20000010000 */
[----:B-----5:R-:W-:Y:S01]  /*b440*/  HMMA.16816.F32 R36, R4, R16, R36 ;  /* 0x000000100424723c */ /* 0x020fe20000001824 */
[----:B------:R-:W-:Y:S01]  /*b450*/  MUFU.EX2 R180, R180 ;  /* 0x000000b400b47308 */ /* 0x000fe20000000800 */
[----:B------:R-:W-:Y:S01]  /*b460*/  FADD.FTZ R188, R188, R187 ;  /* 0x000000bbbcbc7221 */ /* 0x000fe20000010000 */
[----:B------:R-:W-:Y:S01]  /*b470*/  FADD.FTZ R191, R192, R191 ;  /* 0x000000bfc0bf7221 */ /* 0x000fe20000010000 */
[----:B------:R-:W-:-:S02]  /*b480*/  @P0 MOV R164, R2 ;  /* 0x0000000200a40202 */ /* 0x000fc40000000f00 */
[C---:B------:R-:W-:Y:S01]  /*b490*/  HMMA.16816.F32 R40, R4.reuse, R18, R40 ;  /* 0x000000120428723c */ /* 0x040fe20000001828 */
[----:B------:R-:W4:Y:S01]  /*b4a0*/  LDSM.16.MT88.4 R16, [R217+0x14800] ;  /* 0x01480000d910783b */ /* 0x000f220000004200 */
[----:B------:R-:W-:Y:S01]  /*b4b0*/  FADD.FTZ R3, R197, R188 ;  /* 0x000000bcc5037221 */ /* 0x000fe20000010000 */
[----:B------:R-:W-:Y:S03]  /*b4c0*/  MUFU.EX2 R183, R183 ;  /* 0x000000b700b77308 */ /* 0x000fe60000000800 */
[----:B---3--:R-:W-:Y:S01]  /*b4d0*/  HMMA.16816.F32 R160, R4, R8, R160 ;  /* 0x0000000804a0723c */ /* 0x008fe200000018a0 */
[----:B------:R-:W-:-:S04]  /*b4e0*/  FADD.FTZ R3, R196, R3 ;  /* 0x00000003c4037221 */ /* 0x000fc80000010000 */
[----:B------:R-:W-:Y:S01]  /*b4f0*/  MUFU.EX2 R178, R178 ;  /* 0x000000b200b27308 */ /* 0x000fe20000000800 */
[C---:B------:R-:W-:Y:S01]  /*b500*/  HMMA.16816.F32 R156, R4.reuse, R10, R156 ;  /* 0x0000000a049c723c */ /* 0x040fe2000000189c */
[----:B------:R-:W3:Y:S05]  /*b510*/  LDSM.16.MT88.4 R8, [R217+0x12800] ;  /* 0x01280000d908783b */ /* 0x000eea0000004200 */
[C---:B------:R-:W-:Y:S01]  /*b520*/  HMMA.16816.F32 R152, R4.reuse, R28, R152 ;  /* 0x0000001c0498723c */ /* 0x040fe20000001898 */
[----:B------:R-:W5:Y:S05]  /*b530*/  MUFU.EX2 R179, R179 ;  /* 0x000000b300b37308 */ /* 0x000f6a0000000800 */
[C---:B------:R-:W-:Y:S01]  /*b540*/  HMMA.16816.F32 R148, R4.reuse, R30, R148 ;  /* 0x0000001e0494723c */ /* 0x040fe20000001894 */
[----:B------:R-:W1:Y:S02]  /*b550*/  LDSM.16.MT88.4 R28, [R216+0x12800] ;  /* 0x01280000d81c783b */ /* 0x000e640000004200 */
[----:B------:R-:W-:Y:S03]  /*b560*/  MUFU.EX2 R177, R177 ;  /* 0x000000b100b17308 */ /* 0x000fe60000000800 */
[C---:B--2---:R-:W-:Y:S05]  /*b570*/  HMMA.16816.F32 R44, R4.reuse, R12, R44 ;  /* 0x0000000c042c723c */ /* 0x044fea000000182c */
[----:B------:R-:W2:Y:S01]  /*b580*/  MUFU.EX2 R176, R176 ;  /* 0x000000b000b07308 */ /* 0x000ea20000000800 */
[C---:B------:R-:W-:Y:S01]  /*b590*/  HMMA.16816.F32 R48, R4.reuse, R14, R48 ;  /* 0x0000000e0430723c */ /* 0x040fe20000001830 */
[----:B------:R-:W5:Y:S05]  /*b5a0*/  LDSM.16.MT88.4 R12, [R216+0x14800] ;  /* 0x01480000d80c783b */ /* 0x000f6a0000004200 */
[C---:B----4-:R-:W-:Y:S06]  /*b5b0*/  HMMA.16816.F32 R84, R4.reuse, R16, R84 ;  /* 0x000000100454723c */ /* 0x050fec0000001854 */
[C---:B------:R-:W-:Y:S01]  /*b5c0*/  HMMA.16816.F32 R88, R4.reuse, R18, R88 ;  /* 0x000000120458723c */ /* 0x040fe20000001858 */
[----:B------:R-:W4:Y:S05]  /*b5d0*/  LDSM.16.MT88.4 R16, [R217+0x16800] ;  /* 0x01680000d910783b */ /* 0x000f2a0000004200 */
[C---:B------:R-:W-:Y:S06]  /*b5e0*/  HMMA.16816.F32 R144, R4.reuse, R24, R144 ;  /* 0x000000180490723c */ /* 0x040fec0000001890 */
        /* <DEDUP_REMOVED lines=19> */
[----:B------:R-:W-:Y:S05]  /*b720*/  LDSM.16.MT88.4 R24, [R217+0x11000] ;  /* 0x01100000d918783b */ /* 0x000fea0000004200 */
[C---:B------:R-:W-:Y:S06]  /*b730*/  HMMA.16816.F32 R76, R4.reuse, R20, R76 ;  /* 0x00000014044c723c */ /* 0x040fec000000184c */
[C---:B------:R-:W-:Y:S01]  /*b740*/  HMMA.16816.F32 R80, R4.reuse, R22, R80 ;  /* 0x000000160450723c */ /* 0x040fe20000001850 */
[----:B------:R-:W-:Y:S05]  /*b750*/  LDSM.16.MT88.4 R20, [R216+0x11000] ;  /* 0x01100000d814783b */ /* 0x000fea0000004200 */
[C---:B---3--:R-:W-:Y:S06]  /*b760*/  HMMA.16816.F32 R100, R4.reuse, R8, R100 ;  /* 0x000000080464723c */ /* 0x048fec0000001864 */
[C---:B------:R-:W-:Y:S01]  /*b770*/  HMMA.16816.F32 R104, R4.reuse, R10, R104 ;  /* 0x0000000a0468723c */ /* 0x040fe20000001868 */
[----:B------:R-:W2:Y:S05]  /*b780*/  LDSM.16.MT88.4 R8, [R220+0x11000] ;  /* 0x01100000dc08783b */ /* 0x000eaa0000004200 */
[C---:B-1----:R-:W-:Y:S06]  /*b790*/  HMMA.16816.F32 R108, R4.reuse, R28, R108 ;  /* 0x0000001c046c723c */ /* 0x042fec000000186c */
[C---:B------:R-:W-:Y:S01]  /*b7a0*/  HMMA.16816.F32 R112, R4.reuse, R30, R112 ;  /* 0x0000001e0470723c */ /* 0x040fe20000001870 */
[----:B------:R-:W-:Y:S05]  /*b7b0*/  LDSM.16.MT88.4 R28, [R216+0x13000] ;  /* 0x01300000d81c783b */ /* 0x000fea0000004200 */
[C---:B-----5:R-:W-:Y:S06]  /*b7c0*/  HMMA.16816.F32 R124, R4.reuse, R12, R124 ;  /* 0x0000000c047c723c */ /* 0x060fec000000187c */
[----:B------:R-:W-:Y:S01]  /*b7d0*/  HMMA.16816.F32 R128, R4, R14, R128 ;  /* 0x0000000e0480723c */ /* 0x000fe20000001880 */
[----:B------:R-:W1:Y:S06]  /*b7e0*/  LDSM.16.MT88.4 R12, [R218+0x13000] ;  /* 0x01300000da0c783b */ /* 0x000e6c0000004200 */
[----:B------:R-:W-:-:S02]  /*b7f0*/  F2FP.F16.F32.PACK_AB R4, R196, R197 ;  /* 0x000000c5c404723e */ /* 0x000fc400000000ff */
[----:B------:R-:W-:Y:S01]  /*b800*/  F2FP.F16.F32.PACK_AB R5, R229, R198 ;  /* 0x000000c6e505723e */ /* 0x000fe200000000ff */
[----:B------:R-:W-:Y:S01]  /*b810*/  FADD.FTZ R198, R198, R191 ;  /* 0x000000bfc6c67221 */ /* 0x000fe20000010000 */
[----:B------:R-:W-:Y:S01]  /*b820*/  F2FP.F16.F32.PACK_AB R6, R199, R194 ;  /* 0x000000c2c706723e */ /* 0x000fe200000000ff */
[----:B------:R-:W-:Y:S01]  /*b830*/  FADD.FTZ R194, R194, R3 ;  /* 0x00000003c2c27221 */ /* 0x000fe20000010000 */
[C---:B------:R-:W-:Y:S01]  /*b840*/  F2FP.F16.F32.PACK_AB R7, R228.reuse, R195 ;  /* 0x000000c3e407723e */ /* 0x040fe200000000ff */
[----:B------:R-:W-:Y:S01]  /*b850*/  FADD.FTZ R198, R229, R198 ;  /* 0x000000c6e5c67221 */ /* 0x000fe20000010000 */
[-C--:B------:R-:W-:Y:S01]  /*b860*/  MOV R3, R0.reuse ;  /* 0x0000000000037202 */ /* 0x080fe20000000f00 */
[----:B------:R-:W-:Y:S01]  /*b870*/  FADD.FTZ R199, R199, R194 ;  /* 0x000000c2c7c77221 */ /* 0x000fe20000010000 */
[----:B------:R-:W-:Y:S01]  /*b880*/  @P0 MOV R3, R0 ;  /* 0x0000000000030202 */ /* 0x000fe20000000f00 */
[----:B------:R-:W-:Y:S02]  /*b890*/  FADD.FTZ R195, R195, R198 ;  /* 0x000000c6c3c37221 */ /* 0x000fe40000010000 */
[----:B----4-:R-:W-:Y:S02]  /*b8a0*/  HMMA.16816.F32 R36, R4, R16, R36 ;  /* 0x000000100424723c */ /* 0x010fe40000001824 */
[----:B------:R-:W-:-:S04]  /*b8b0*/  FADD.FTZ R195, R228, R195 ;  /* 0x000000c3e4c37221 */ /* 0x000fc80000010000 */
        /* <DEDUP_REMOVED lines=37> */
[----:B------:R-:W-:Y:S05]  /*bb10*/  LDSM.16.MT88.4 R28, [R216+0x11800] ;  /* 0x01180000d81c783b */ /* 0x000fea0000004200 */
[C---:B--2---:R-:W-:Y:S06]  /*bb20*/  HMMA.16816.F32 R100, R4.reuse, R8, R100 ;  /* 0x000000080464723c */ /* 0x044fec0000001864 */
[C---:B------:R-:W-:Y:S01]  /*bb30*/  HMMA.16816.F32 R104, R4.reuse, R10, R104 ;  /* 0x0000000a0468723c */ /* 0x040fe20000001868 */
[----:B------:R-:W-:Y:S05]  /*bb40*/  LDSM.16.MT88.4 R8, [R217+0x13800] ;  /* 0x01380000d908783b */ /* 0x000fea0000004200 */
[C---:B----4-:R-:W-:Y:S06]  /*bb50*/  HMMA.16816.F32 R108, R4.reuse, R24, R108 ;  /* 0x00000018046c723c */ /* 0x050fec000000186c */
[C---:B------:R-:W-:Y:S01]  /*bb60*/  HMMA.16816.F32 R112, R4.reuse, R26, R112 ;  /* 0x0000001a0470723c */ /* 0x040fe20000001870 */
[----:B------:R-:W2:Y:S05]  /*bb70*/  LDSM.16.MT88.4 R24, [R217+0x11800] ;  /* 0x01180000d918783b */ /* 0x000eaa0000004200 */
        /* <DEDUP_REMOVED lines=17> */
[----:B------:R-:W4:Y:S04]  /*bc90*/  LDSM.16.MT88.4 R20, [R216+0x13800] ;  /* 0x01380000d814783b */ /* 0x000f280000004200 */
[----:B------:R-:W-:Y:S01]  /*bca0*/  STL [R1], R0 ;  /* 0x0000000001007387 */ /* 0x000fe20000100800 */
[C---:B---3--:R-:W-:Y:S06]  /*bcb0*/  HMMA.16816.F32 R36, R4.reuse, R16, R36 ;  /* 0x000000100424723c */ /* 0x048fec0000001824 */
[C---:B------:R-:W-:Y:S01]  /*bcc0*/  HMMA.16816.F32 R40, R4.reuse, R18, R40 ;  /* 0x000000120428723c */ /* 0x040fe20000001828 */
[----:B------:R-:W3:Y:S05]  /*bcd0*/  LDSM.16.MT88.4 R16, [R216+0x15800] ;  /* 0x01580000d810783b */ /* 0x000eea0000004200 */
        /* <DEDUP_REMOVED lines=21> */
[C---:B--2---:R-:W-:Y:S06]  /*be30*/  HMMA.16816.F32 R68, R4.reuse, R24, R68 ;  /* 0x000000180444723c */ /* 0x044fec0000001844 */
[C---:B------:R-:W-:Y:S06]  /*be40*/  HMMA.16816.F32 R72, R4.reuse, R26, R72 ;  /* 0x0000001a0448723c */ /* 0x040fec0000001848 */
[C---:B------:R-:W-:Y:S06]  /*be50*/  HMMA.16816.F32 R76, R4.reuse, R32, R76 ;  /* 0x00000020044c723c */ /* 0x040fec000000184c */
[C---:B------:R-:W-:Y:S06]  /*be60*/  HMMA.16816.F32 R80, R4.reuse, R34, R80 ;  /* 0x000000220450723c */ /* 0x040fec0000001850 */
[C---:B-----5:R-:W-:Y:S06]  /*be70*/  HMMA.16816.F32 R84, R4.reuse, R28, R84 ;  /* 0x0000001c0454723c */ /* 0x060fec0000001854 */
        /* <DEDUP_REMOVED lines=11> */
.L_x_774:
[----:B------:R-:W-:-:S12]  /*bf30*/  UIADD3 UR19, UR17, -0x1, URZ ;  /* 0xffffffff11137890 */ /* 0x000fd8000fffe03f */
.L_x_778:
        /* <DEDUP_REMOVED lines=9> */
[----:B------:R-:W-:Y:S01]  /*bfd0*/  IMAD.U32 R246, RZ, RZ, UR21 ;  /* 0x00000015fff67e24 */ /* 0x000fe2000f8e00ff */
[----:B------:R-:W-:Y:S01]  /*bfe0*/  IADD3 R4, P2, R166, 0x20, RZ ;  /* 0x00000020a6047810 */ /* 0x000fe20007f5e0ff */
[----:B------:R-:W-:Y:S01]  /*bff0*/  ULDC.64 UR8, c[0x0][0x218] ;  /* 0x0000860000087ab9 */ /* 0x000fe20000000a00 */
[----:B------:R-:W-:Y:S01]  /*c000*/  IMAD.MOV.U32 R165, RZ, RZ, R164 ;  /* 0x000000ffffa57224 */ /* 0x000fe200078e00a4 */
[----:B------:R2:W-:Y:S01]  /*c010*/  STL [R1+0x1c], R13 ;  /* 0x00001c0d01007387 */ /* 0x0005e20000100800 */
[----:B------:R-:W-:Y:S01]  /*c020*/  UMOV UR20, URZ ;  /* 0x0000003f00147c82 */ /* 0x000fe20008000000 */
[----:B------:R-:W-:Y:S01]  /*c030*/  ULDC UR11, c[0x0][0x2d0] ;  /* 0x0000b400000b7ab9 */ /* 0x000fe20000000800 */
[----:B------:R-:W-:Y:S01]  /*c040*/  ULDC UR10, c[0x0][0x39c] ;  /* 0x0000e700000a7ab9 */ /* 0x000fe20000000800 */
[----:B-1----:R-:W-:-:S04]  /*c050*/  SHF.R.S32.HI R0, RZ, 0x1f, R5 ;  /* 0x0000001fff007819 */ /* 0x002fc80000011405 */
[----:B------:R-:W-:-:S04]  /*c060*/  LEA.HI R0, R0, R5, RZ, 0x3 ;  /* 0x0000000500007211 */ /* 0x000fc800078f18ff */
[----:B------:R-:W-:-:S05]  /*c070*/  LOP3.LUT R0, R0, 0xfffffff8, RZ, 0xc0, !PT ;  /* 0xfffffff800007812 */ /* 0x000fca00078ec0ff */
[----:B------:R-:W-:-:S04]  /*c080*/  IMAD.IADD R0, R5, 0x1, -R0 ;  /* 0x0000000105007824 */ /* 0x000fc800078e0a00 */
[----:B------:R-:W-:Y:S02]  /*c090*/  IMAD.SHL.U32 R8, R0, 0x8, RZ ;  /* 0x0000000800087824 */ /* 0x000fe400078e00ff */
[----:B------:R-:W-:Y:S01]  /*c0a0*/  IMAD.U32 R0, RZ, RZ, UR4 ;  /* 0x00000004ff007e24 */ /* 0x000fe2000f8e00ff */
[----:B------:R-:W-:Y:S02]  /*c0b0*/  ULDC UR4, c[0x0][0x2ec] ;  /* 0x0000bb0000047ab9 */ /* 0x000fe40000000800 */
[--C-:B------:R-:W-:Y:S02]  /*c0c0*/  SHF.R.S32.HI R9, RZ, 0x1f, R8.reuse ;  /* 0x0000001fff097819 */ /* 0x100fe40000011408 */
[----:B------:R-:W-:Y:S01]  /*c0d0*/  ISETP.GE.AND P6, PT, R8, UR7, PT ;  /* 0x0000000708007c0c */ /* 0x000fe2000bfc6270 */
[----:B------:R-:W-:Y:S01]  /*c0e0*/  ULDC.64 UR6, c[0x0][0x220] ;  /* 0x0000880000067ab9 */ /* 0x000fe20000000a00 */
[----:B------:R-:W-:Y:S01]  /*c0f0*/  IMAD.WIDE.U32 R10, R2, UR18, R8 ;  /* 0x00000012020a7c25 */ /* 0x000fe2000f8e0008 */
[----:B------:R-:W-:-:S03]  /*c100*/  MOV R2, R12 ;  /* 0x0000000c00027202 */ /* 0x000fc60000000f00 */
[----:B------:R-:W-:Y:S01]  /*c110*/  IMAD.WIDE.U32 R8, R0, UR18, R8 ;  /* 0x0000001200087c25 */ /* 0x000fe2000f8e0008 */
[----:B------:R-:W-:-:S03]  /*c120*/  IADD3 R7, P1, R10, UR22, RZ ;  /* 0x000000160a077c10 */ /* 0x000fc6000ff3e0ff */
[----:B------:R-:W-:Y:S01]  /*c130*/  IMAD.MOV.U32 R0, RZ, RZ, R3 ;  /* 0x000000ffff007224 */ /* 0x000fe200078e0003 */
[----:B------:R-:W-:Y:S01]  /*c140*/  IADD3 R5, P0, R8, UR24, RZ ;  /* 0x0000001808057c10 */ /* 0x000fe2000ff1e0ff */
[----:B------:R-:W-:Y:S01]  /*c150*/  IMAD.MOV.U32 R3, RZ, RZ, R13 ;  /* 0x000000ffff037224 */ /* 0x000fe200078e000d */
[----:B------:R-:W1:Y:S01]  /*c160*/  @!P6 LDC.64 R234, c[0x0][0x220] ;  /* 0x00008800ffeaeb82 */ /* 0x000e620000000a00 */
[----:B------:R-:W-:Y:S01]  /*c170*/  IMAD.MOV.U32 R2, RZ, RZ, R166 ;  /* 0x000000ffff027224 */ /* 0x000fe200078e00a6 */
[----:B------:R-:W-:Y:S02]  /*c180*/  IADD3.X R244, R244, UR34, R9, P0, !PT ;  /* 0x00000022f4f47c10 */ /* 0x000fe400087fe409 */
[C---:B------:R-:W-:Y:S02]  /*c190*/  LEA R245, P0, R5.reuse, UR6, 0x1 ;  /* 0x0000000605f57c11 */ /* 0x040fe4000f8008ff */
[----:B------:R-:W-:Y:S02]  /*c1a0*/  IADD3.X R246, R246, UR33, R11, P1, !PT ;  /* 0x00000021f6f67c10 */ /* 0x000fe40008ffe40b */
[----:B------:R-:W-:Y:S01]  /*c1b0*/  LEA.HI.X R244, R5, UR7, R244, 0x1, P0 ;  /* 0x0000000705f47c11 */ /* 0x000fe200080f0cf4 */
[--C-:B------:R-:W-:Y:S01]  /*c1c0*/  IMAD.X R5, RZ, RZ, R3.reuse, P2 ;  /* 0x000000ffff057224 */ /* 0x100fe200010e0603 */
[----:B------:R-:W3:Y:S01]  /*c1d0*/  @!P6 LDC.64 R232, c[0x0][0x220] ;  /* 0x00008800ffe8eb82 */ /* 0x000ee20000000a00 */
[C---:B------:R-:W-:Y:S01]  /*c1e0*/  LEA R247, P1, R7.reuse, UR8, 0x1 ;  /* 0x0000000807f77c11 */ /* 0x040fe2000f8208ff */
[----:B------:R-:W-:Y:S01]  /*c1f0*/  ULDC.64 UR6, c[0x0][0x250] ;  /* 0x0000940000067ab9 */ /* 0x000fe20000000a00 */
[C---:B------:R-:W-:Y:S01]  /*c200*/  IADD3 R248, P0, R166.reuse, 0x10, RZ ;  /* 0x00000010a6f87810 */ /* 0x040fe20007f1e0ff */
[----:B------:R4:W-:Y:S01]  /*c210*/  STL.64 [R1+0x8], R4 ;  /* 0x0000080401007387 */ /* 0x0009e20000100a00 */
[----:B------:R-:W-:Y:S01]  /*c220*/  LEA.HI.X R246, R7, UR9, R246, 0x1, P1 ;  /* 0x0000000907f67c11 */ /* 0x000fe200088f0cf6 */
[----:B------:R-:W-:Y:S01]  /*c230*/  ULDC.64 UR8, c[0x0][0x248] ;  /* 0x0000920000087ab9 */ /* 0x000fe20000000a00 */
[----:B------:R-:W-:Y:S01]  /*c240*/  IADD3 R250, P1, R166, 0x30, RZ ;  /* 0x00000030a6fa7810 */ /* 0x000fe20007f3e0ff */
[----:B------:R-:W4:Y:S01]  /*c250*/  LDL.LU.64 R14, [R1+0x20] ;  /* 0x00002000010e7983 */ /* 0x000f220000300a00 */
[----:B------:R-:W1:Y:S03]  /*c260*/  @!P6 LDC.64 R230, c[0x0][0x220] ;  /* 0x00008800ffe6eb82 */ /* 0x000e660000000a00 */
[----:B--2---:R-:W2:Y:S04]  /*c270*/  LDL.LU.64 R12, [R1+0x10] ;  /* 0x00001000010c7983 */ /* 0x004ea80000300a00 */
[----:B------:R1:W-:Y:S01]  /*c280*/  STL.64 [R1+0x18], R2 ;  /* 0x0000180201007387 */ /* 0x0003e20000100a00 */
[----:B------:R-:W1:Y:S01]  /*c290*/  @!P6 LDC.64 R228, c[0x0][0x220] ;  /* 0x00008800ffe4eb82 */ /* 0x000e620000000a00 */
[----:B------:R-:W-:-:S02]  /*c2a0*/  IMAD.X R251, RZ, RZ, R3, P1 ;  /* 0x000000fffffb7224 */ /* 0x000fc400008e0603 */
[----:B------:R-:W-:Y:S02]  /*c2b0*/  IMAD.X R249, RZ, RZ, R3, P0 ;  /* 0x000000fffff97224 */ /* 0x000fe400000e0603 */
[----:B----4-:R-:W-:Y:S01]  /*c2c0*/  IMAD.MOV.U32 R5, RZ, RZ, R15 ;  /* 0x000000ffff057224 */ /* 0x010fe200078e000f */
[----:B--2---:R-:W-:-:S05]  /*c2d0*/  MOV R4, R12 ;  /* 0x0000000c00047202 */ /* 0x004fca0000000f00 */
[----:B------:R2:W-:Y:S01]  /*c2e0*/  STL.64 [R1+0x10], R4 ;  /* 0x0000100401007387 */ /* 0x0005e20000100a00 */
[----:B-1-3--:R-:W-:Y:S05]  /*c2f0*/  BRA `(.L_x_780) ;  /* 0x0000000400bc7947 */ /* 0x00afea0003800000 */
.L_x_782:
[----:B------:R-:W2:Y:S01]  /*c300*/  LDL.LU.64 R168, [R1+0x20] ;  /* 0x0000200001a87983 */ /* 0x000ea20000300a00 */
[----:B------:R-:W1:Y:S01]  /*c310*/  @!P6 LDC.64 R10, c[0x0][0x218] ;  /* 0x00008600ff0aeb82 */ /* 0x000e620000000a00 */
[----:B------:R-:W-:Y:S02]  /*c320*/  USHF.R.S32.HI UR18, URZ, 0x1f, UR17 ;  /* 0x0000001f3f127899 */ /* 0x000fe40008011411 */
[----:B------:R3:W-:Y:S01]  /*c330*/  @P6 STS.128 [R227+0x8000], RZ ;  /* 0x008000ffe3006388 */ /* 0x0007e20000000c00 */
[----:B------:R-:W-:Y:S02]  /*c340*/  UIMAD.WIDE.U32 UR22, UR17, UR8, URZ ;  /* 0x00000008111672a5 */ /* 0x000fe4000f8e003f */
[----:B------:R-:W-:Y:S02]  /*c350*/  UIMAD UR18, UR18, UR8, URZ ;  /* 0x00000008121272a4 */ /* 0x000fe4000f8e023f */
[----:B------:R-:W4:Y:S02]  /*c360*/  @!P6 LDC.64 R8, c[0x0][0x218] ;  /* 0x00008600ff08eb82 */ /* 0x000f240000000a00 */
[----:B------:R-:W-:Y:S01]  /*c370*/  UIMAD UR18, UR17, UR9, UR18 ;  /* 0x00000009111272a4 */ /* 0x000fe2000f8e0212 */
[----:B------:R-:W-:Y:S02]  /*c380*/  IMAD.U32 R24, RZ, RZ, UR22 ;  /* 0x00000016ff187e24 */ /* 0x000fe4000f8e00ff */
[----:B------:R-:W-:Y:S01]  /*c390*/  IMAD.U32 R25, RZ, RZ, UR23 ;  /* 0x00000017ff197e24 */ /* 0x000fe2000f8e00ff */
[----:B------:R-:W-:Y:S02]  /*c3a0*/  UIADD3 UR18, UR23, UR18, URZ ;  /* 0x0000001217127290 */ /* 0x000fe4000fffe03f */
[C---:B------:R-:W-:Y:S01]  /*c3b0*/  LEA R23, P1, R24.reuse, R240, 0x6 ;  /* 0x000000f018177211 */ /* 0x040fe200078230ff */
[----:B------:R-:W5:Y:S03]  /*c3c0*/  @!P6 LDC.64 R6, c[0x0][0x218] ;  /* 0x00008600ff06eb82 */ /* 0x000f660000000a00 */
[----:B------:R-:W-:Y:S05]  /*c3d0*/  IMAD.U32 R25, RZ, RZ, UR18 ;  /* 0x00000012ff197e24 */ /* 0x000fea000f8e00ff */
[----:B------:R-:W-:Y:S01]  /*c3e0*/  LEA.HI.X R12, R24, R243, R25, 0x6, P1 ;  /* 0x000000f3180c7211 */ /* 0x000fe200008f3419 */
[----:B------:R-:W3:Y:S01]  /*c3f0*/  @!P6 LDC.64 R2, c[0x0][0x218] ;  /* 0x00008600ff02eb82 */ /* 0x000ee20000000a00 */
[C---:B------:R-:W-:Y:S04]  /*c400*/  IADD3 R4, P1, R23.reuse, UR39, RZ ;  /* 0x0000002717047c10 */ /* 0x040fe8000ff3e0ff */
[----:B------:R-:W-:Y:S02]  /*c410*/  IADD3.X R16, R12, UR38, RZ, P1, !PT ;  /* 0x000000260c107c10 */ /* 0x000fe40008ffe4ff */
[C---:B-1----:R-:W-:Y:S02]  /*c420*/  @!P6 LEA R24, P2, R23.reuse, R10, 0x1 ;  /* 0x0000000a1718e211 */ /* 0x042fe400078408ff */
[C---:B------:R-:W-:Y:S02]  /*c430*/  IADD3 R10, P1, R4.reuse, UR39, RZ ;  /* 0x00000027040a7c10 */ /* 0x040fe4000ff3e0ff */
[----:B------:R-:W-:Y:S02]  /*c440*/  @!P6 LEA.HI.X R25, R23, R11, R12, 0x1, P2 ;  /* 0x0000000b1719e211 */ /* 0x000fe400010f0c0c */
[----:B----4-:R-:W-:Y:S02]  /*c450*/  @!P6 LEA R28, P2, R4, R8, 0x1 ;  /* 0x00000008041ce211 */ /* 0x010fe400078408ff */
[----:B------:R-:W-:Y:S01]  /*c460*/  IADD3.X R11, R16, UR38, RZ, P1, !PT ;  /* 0x00000026100b7c10 */ /* 0x000fe20008ffe4ff */
[----:B------:R-:W-:Y:S01]  /*c470*/  @!PT LDS RZ, [RZ] ;  /* 0x00000000fffff984 */ /* 0x000fe20000000800 */
[----:B------:R-:W-:Y:S01]  /*c480*/  @!PT LDS RZ, [RZ] ;  /* 0x00000000fffff984 */ /* 0x000fe20000000800 */
[----:B------:R-:W-:Y:S01]  /*c490*/  @!PT LDS RZ, [RZ] ;  /* 0x00000000fffff984 */ /* 0x000fe20000000800 */
[----:B------:R1:W-:Y:S01]  /*c4a0*/  @!P6 LDGSTS.E.BYPASS.LTC128B.128 [R227+0x8000], desc[UR26][R24.64] ;  /* 0x0800000018e3efae */ /* 0x0003e2000b901d5a */
[----:B------:R-:W-:Y:S02]  /*c4b0*/  @!P6 LEA.HI.X R29, R4, R9, R16, 0x1, P2 ;  /* 0x00000009041de211 */ /* 0x000fe400010f0c10 */
[C---:B-----5:R-:W-:Y:S01]  /*c4c0*/  @!P6 LEA R6, P2, R10.reuse, R6, 0x1 ;  /* 0x000000060a06e211 */ /* 0x060fe200078408ff */
        /* <DEDUP_REMOVED lines=8> */
[C---:B---3--:R-:W-:Y:S01]  /*c550*/  @!P6 LEA R2, P1, R8.reuse, R2, 0x1 ;  /* 0x000000020802e211 */ /* 0x048fe200078208ff */
        /* <DEDUP_REMOVED lines=40> */
[----:B--2---:R1:W-:Y:S04]  /*c7e0*/  @!P5 LDGSTS.E.BYPASS.LTC128B.128 [R227+0xb000], desc[UR26][R168.64+0x80] ;  /* 0x0b000080a8e3dfae */ /* 0x0043e8000b901d5a */
        /* <DEDUP_REMOVED lines=32> */
.L_x_780:
[----:B------:R-:W3:Y:S01]  /*c9f0*/  LDL.64 R12, [R1+0x18] ;  /* 0x00001800010c7983 */ /* 0x000ee20000100a00 */
[----:B------:R-:W-:Y:S01]  /*ca00*/  UIADD3 UR18, -UR20, UR19, URZ ;  /* 0x0000001314127290 */ /* 0x000fe2000fffe13f */
[----:B------:R-:W-:Y:S04]  /*ca10*/  DEPBAR.LE SB0, 0x0 ;  /* 0x000080000000791a */ /* 0x000fe80000000000 */
[----:B--2---:R-:W2:Y:S01]  /*ca20*/  LDL.64 R4, [R1+0x10] ;  /* 0x0000100001047983 */ /* 0x004ea20000100a00 */
[----:B-1----:R-:W-:Y:S01]  /*ca30*/  IMAD.U32 R2, RZ, RZ, UR18 ;  /* 0x00000012ff027e24 */ /* 0x002fe2000f8e00ff */
[----:B------:R-:W-:Y:S01]  /*ca40*/  USHF.R.S32.HI UR21, URZ, 0x1f, UR18 ;  /* 0x0000001f3f157899 */ /* 0x000fe20008011412 */
[----:B------:R-:W-:Y:S02]  /*ca50*/  IMAD.U32 R3, RZ, RZ, UR18 ;  /* 0x00000012ff037e24 */ /* 0x000fe4000f8e00ff */
[----:B------:R-:W4:Y:S01]  /*ca60*/  LDL.64 R8, [R1+0x8] ;  /* 0x0000080001087983 */ /* 0x000f220000100a00 */
[----:B------:R-:W-:Y:S01]  /*ca70*/  UIMAD UR17, UR12, UR18, URZ ;  /* 0x000000120c1172a4 */ /* 0x000fe2000f8e023f */
[----:B------:R-:W-:Y:S03]  /*ca80*/  BAR.SYNC.DEFER_BLOCKING 0x0 ;  /* 0x0000000000007b1d */ /* 0x000fe60000010000 */
[----:B------:R-:W-:Y:S01]  /*ca90*/  UIMAD UR17, UR21, UR13, UR17 ;  /* 0x0000000d151172a4 */ /* 0x000fe2000f8e0211 */
[----:B------:R-:W-:Y:S02]  /*caa0*/  ISETP.GE.AND P5, PT, R238, UR11, PT ;  /* 0x0000000bee007c0c */ /* 0x000fe4000bfa6270 */
[----:B------:R-:W-:Y:S01]  /*cab0*/  ISETP.GE.AND P4, PT, R237, UR11, PT ;  /* 0x0000000bed007c0c */ /* 0x000fe2000bf86270 */
[----:B------:R-:W-:Y:S01]  /*cac0*/  @P6 STS.128 [R227+0x10000], RZ ;  /* 0x010000ffe3006388 */ /* 0x000fe20000000c00 */
[----:B---3--:R-:W-:Y:S04]  /*cad0*/  LEA R30, P0, R2, R12, 0x6 ;  /* 0x0000000c021e7211 */ /* 0x008fe800078030ff */
[C---:B------:R-:W-:Y:S01]  /*cae0*/  LEA.HI.X.SX32 R31, R3.reuse, R13, 0x6, P0 ;  /* 0x0000000d031f7211 */ /* 0x040fe200000f36ff */
[----:B--2---:R-:W-:Y:S04]  /*caf0*/  IMAD.WIDE.U32 R6, R3, UR13, R4 ;  /* 0x0000000d03067c25 */ /* 0x004fe8000f8e0004 */
[----:B------:R-:W-:Y:S01]  /*cb00*/  IMAD R166, R31, UR6, RZ ;  /* 0x000000061fa67c24 */ /* 0x000fe2000f8e02ff */
[----:B------:R-:W-:Y:S02]  /*cb10*/  @!P6 LEA R26, P0, R6, R234, 0x1 ;  /* 0x000000ea061ae211 */ /* 0x000fe400078008ff */
[----:B------:R-:W-:Y:S01]  /*cb20*/  IADD3 R2, R7, UR17, RZ ;  /* 0x0000001107027c10 */ /* 0x000fe2000fffe0ff */
[----:B------:R-:W-:Y:S01]  /*cb30*/  IMAD R166, R30, UR7, R166 ;  /* 0x000000071ea67c24 */ /* 0x000fe2000f8e02a6 */
[----:B------:R-:W-:Y:S01]  /*cb40*/  IADD3 R167, P1, R6, UR30, RZ ;  /* 0x0000001e06a77c10 */ /* 0x000fe2000ff3e0ff */
[----:B------:R-:W-:Y:S01]  /*cb50*/  IMAD.WIDE.U32 R30, R30, UR6, RZ ;  /* 0x000000061e1e7c25 */ /* 0x000fe2000f8e00ff */
[----:B------:R-:W-:Y:S01]  /*cb60*/  @!P6 LEA.HI.X R27, R6, R235, R2, 0x1, P0 ;  /* 0x000000eb061be211 */ /* 0x000fe200000f0c02 */
[----:B------:R-:W-:Y:S01]  /*cb70*/  UIADD3 UR17, UR19, -0x1, URZ ;  /* 0xffffffff13117890 */ /* 0x000fe2000fffe03f */
[----:B------:R-:W-:Y:S01]  /*cb80*/  IADD3.X R164, R2, UR29, RZ, P1, !PT ;  /* 0x0000001d02a47c10 */ /* 0x000fe20008ffe4ff */
[----:B------:R-:W-:Y:S01]  /*cb90*/  IMAD.IADD R166, R31, 0x1, R166 ;  /* 0x000000011fa67824 */ /* 0x000fe200078e02a6 */
[C---:B------:R-:W-:Y:S01]  /*cba0*/  LEA R10, P3, R30.reuse, R245, 0x1 ;  /* 0x000000f51e0a7211 */ /* 0x040fe200078608ff */
[----:B------:R-:W-:Y:S01]  /*cbb0*/  @!PT LDS RZ, [RZ] ;  /* 0x00000000fffff984 */ /* 0x000fe20000000800 */
[----:B------:R-:W-:Y:S01]  /*cbc0*/  @!PT LDS RZ, [RZ] ;  /* 0x00000000fffff984 */ /* 0x000fe20000000800 */
[----:B------:R-:W-:Y:S01]  /*cbd0*/  @!PT LDS RZ, [RZ] ;  /* 0x00000000fffff984 */ /* 0x000fe20000000800 */
[----:B------:R-:W-:Y:S01]  /*cbe0*/  @!P6 LDGSTS.E.BYPASS.LTC128B.128 [R227+0x10000], desc[UR26][R26.64] ;  /* 0x100000001ae3efae */ /* 0x000fe2000b901d5a */
[C---:B------:R-:W-:Y:S01]  /*cbf0*/  IADD3 R3, P1, R167.reuse, UR30, RZ ;  /* 0x0000001ea7037c10 */ /* 0x040fe2000ff3e0ff */
[----:B------:R-:W-:Y:S01]  /*cc00*/  UIADD3 UR17, UR17, -UR20, URZ ;  /* 0x8000001411117290 */ /* 0x000fe2000fffe03f */
[----:B------:R-:W-:Y:S02]  /*cc10*/  LEA.HI.X R11, R30, R244, R166, 0x1, P3 ;  /* 0x000000f41e0b7211 */ /* 0x000fe400018f0ca6 */
[----:B------:R-:W-:Y:S01]  /*cc20*/  @P5 STS.128 [R227+0x12000], RZ ;  /* 0x012000ffe3005388 */ /* 0x000fe20000000c00 */
[----:B------:R-:W-:Y:S01]  /*cc30*/  IADD3.X R2, R164, UR29, RZ, P1, !PT ;  /* 0x0000001da4027c10 */ /* 0x000fe20008ffe4ff */
[----:B------:R-:W-:Y:S01]  /*cc40*/  IMAD.U32 R166, RZ, RZ, UR18 ;  /* 0x00000012ffa67e24 */ /* 0x000fe2000f8e00ff */
[----:B------:R-:W-:Y:S02]  /*cc50*/  @!P6 LEA R22, P2, R167, R232, 0x1 ;  /* 0x000000e8a716e211 */ /* 0x000fe400078408ff */
[----:B------:R-:W-:Y:S01]  /*cc60*/  @!PT LDS RZ, [RZ] ;  /* 0x00000000fffff984 */ /* 0x000fe20000000800 */
[----:B------:R-:W-:Y:S01]  /*cc70*/  @!PT LDS RZ, [RZ] ;  /* 0x00000000fffff984 */ /* 0x000fe20000000800 */
[----:B------:R-:W-:Y:S01]  /*cc80*/  @!PT LDS RZ, [RZ] ;  /* 0x00000000fffff984 */ /* 0x000fe20000000800 */
[----:B------:R-:W-:Y:S01]  /*cc90*/  @!P5 LDGSTS.E.BYPASS.LTC128B.128 [R227+0x12000], desc[UR26][R10.64+0x80] ;  /* 0x120000800ae3dfae */ /* 0x000fe2000b901d5a */
[C---:B------:R-:W-:Y:S02]  /*cca0*/  @!P6 LEA R18, P1, R3.reuse, R230, 0x1 ;  /* 0x000000e60312e211 */ /* 0x040fe400078208ff */
[----:B------:R-:W-:Y:S02]  /*ccb0*/  @!P6 IADD3 R5, P0, R3, UR30, RZ ;  /* 0x0000001e0305ec10 */ /* 0x000fe4000ff1e0ff */
[----:B------:R-:W-:Y:S01]  /*ccc0*/  @P4 STS.128 [R227+0x14000], RZ ;  /* 0x014000ffe3004388 */ /* 0x000fe20000000c00 */
[----:B------:R-:W-:Y:S02]  /*ccd0*/  ISETP.GE.AND P3, PT, R236, UR11, PT ;  /* 0x0000000bec007c0c */ /* 0x000fe4000bf66270 */
[----:B------:R-:W-:Y:S01]  /*cce0*/  @!P6 LEA.HI.X R23, R167, R233, R164, 0x1, P2 ;  /* 0x000000e9a717e211 */ /* 0x000fe200010f0ca4 */
[----:B------:R-:W-:Y:S01]  /*ccf0*/  IMAD.U32 R167, RZ, RZ, UR18 ;  /* 0x00000012ffa77e24 */ /* 0x000fe2000f8e00ff */
[----:B------:R-:W-:Y:S01]  /*cd00*/  @!P6 LEA.HI.X R19, R3, R231, R2, 0x1, P1 ;  /* 0x000000e70313e211 */ /* 0x000fe200008f0c02 */
[----:B------:R-:W-:Y:S01]  /*cd10*/  IMAD.U32 R3, RZ, RZ, UR18 ;  /* 0x00000012ff037e24 */ /* 0x000fe2000f8e00ff */
[----:B------:R-:W-:Y:S01]  /*cd20*/  @!P6 IADD3.X R6, R2, UR29, RZ, P0, !PT ;  /* 0x0000001d0206ec10 */ /* 0x000fe200087fe4ff */
[----:B------:R-:W-:Y:S01]  /*cd30*/  @!PT LDS RZ, [RZ] ;  /* 0x00000000fffff984 */ /* 0x000fe20000000800 */
[----:B------:R-:W-:Y:S01]  /*cd40*/  @!PT LDS RZ, [RZ] ;  /* 0x00000000fffff984 */ /* 0x000fe20000000800 */
[----:B------:R-:W-:Y:S01]  /*cd50*/  @!PT LDS RZ, [RZ] ;  /* 0x00000000fffff984 */ /* 0x000fe20000000800 */
[----:B------:R-:W-:Y:S01]  /*cd60*/  @!P4 LDGSTS.E.BYPASS.LTC128B.128 [R227+0x14000], desc[UR26][R10.64+0x100] ;  /* 0x140001000ae3cfae */ /* 0x000fe2000b901d5a */
[C---:B------:R-:W-:Y:S02]  /*cd70*/  @!P6 LEA R14, P0, R5.reuse, R228, 0x1 ;  /* 0x000000e4050ee211 */ /* 0x040fe400078008ff */
[----:B------:R-:W-:Y:S02]  /*cd80*/  LEA R166, P2, R166, R248, 0x6 ;  /* 0x000000f8a6a67211 */ /* 0x000fe400078430ff */
[----:B------:R-:W-:Y:S01]  /*cd90*/  @!P6 LEA.HI.X R15, R5, R229, R6, 0x1, P0 ;  /* 0x000000e5050fe211 */ /* 0x000fe200000f0c06 */
[----:B------:R-:W-:Y:S01]  /*cda0*/  @P3 STS.128 [R227+0x16000], RZ ;  /* 0x016000ffe3003388 */ /* 0x000fe20000000c00 */
[----:B------:R-:W-:Y:S02]  /*cdb0*/  LEA R194, P0, R3, R250, 0x6 ;  /* 0x000000fa03c27211 */ /* 0x000fe400078030ff */
[----:B------:R-:W-:Y:S02]  /*cdc0*/  LEA.HI.X.SX32 R167, R167, R249, 0x6, P2 ;  /* 0x000000f9a7a77211 */ /* 0x000fe400010f36ff */
[----:B------:R-:W-:Y:S01]  /*cdd0*/  @!PT LDS RZ, [RZ] ;  /* 0x00000000fffff984 */ /* 0x000fe20000000800 */
[----:B------:R-:W-:Y:S01]  /*cde0*/  @!PT LDS RZ, [RZ] ;  /* 0x00000000fffff984 */ /* 0x000fe20000000800 */
[----:B------:R-:W-:Y:S01]  /*cdf0*/  @!PT LDS RZ, [RZ] ;  /* 0x00000000fffff984 */ /* 0x000fe20000000800 */
[----:B------:R-:W-:Y:S01]  /*ce00*/  @!P3 LDGSTS.E.BYPASS.LTC128B.128 [R227+0x16000], desc[UR26][R10.64+0x180] ;  /* 0x160001800ae3bfae */ /* 0x000fe2000b901d5a */
[----:B------:R-:W-:Y:S02]  /*ce10*/  MOV R164, UR18 ;  /* 0x0000001200a47c02 */ /* 0x000fe40008000f00 */
[----:B------:R-:W-:Y:S02]  /*ce20*/  MOV R2, UR18 ;  /* 0x0000001200027c02 */ /* 0x000fe40008000f00 */
[----:B------:R-:W-:Y:S01]  /*ce30*/  @P6 STS.128 [R227+0x10800], RZ ;  /* 0x010800ffe3006388 */ /* 0x000fe20000000c00 */
[C---:B----4-:R-:W-:Y:S02]  /*ce40*/  LEA R6, P1, R164.reuse, R8, 0x6 ;  /* 0x00000008a4067211 */ /* 0x050fe400078230ff */
[----:B------:R-:W-:Y:S01]  /*ce50*/  LEA.HI.X.SX32 R195, R164, R251, 0x6, P0 ;  /* 0x000000fba4c37211 */ /* 0x000fe200000f36ff */
[----:B------:R-:W-:Y:S01]  /*ce60*/  IMAD R164, R167, UR6, RZ ;  /* 0x00000006a7a47c24 */ /* 0x000fe2000f8e02ff */
[----:B------:R-:W-:Y:S01]  /*ce70*/  @!PT LDS RZ, [RZ] ;  /* 0x00000000fffff984 */ /* 0x000fe20000000800 */
[----:B------:R-:W-:Y:S01]  /*ce80*/  @!PT LDS RZ, [RZ] ;  /* 0x00000000fffff984 */ /* 0x000fe20000000800 */
[----:B------:R-:W-:Y:S01]  /*ce90*/  @!PT LDS RZ, [RZ] ;  /* 0x00000000fffff984 */ /* 0x000fe20000000800 */
[----:B------:R-:W-:Y:S01]  /*cea0*/  @!P6 LDGSTS.E.BYPASS.LTC128B.128 [R227+0x10800], desc[UR26][R22.64] ;  /* 0x1080000016e3efae */ /* 0x000fe2000b901d5a */
[----:B------:R-:W-:Y:S02]  /*ceb0*/  LEA.HI.X.SX32 R7, R2, R9, 0x6, P1 ;  /* 0x0000000902077211 */ /* 0x000fe400008f36ff */
[C---:B------:R-:W-:Y:S02]  /*cec0*/  IMAD R164, R166.reuse, UR7, R164 ;  /* 0x00000007a6a47c24 */ /* 0x040fe4000f8e02a4 */
[----:B------:R-:W-:Y:S01]  /*ced0*/  @P5 STS.128 [R227+0x12800], RZ ;  /* 0x012800ffe3005388 */ /* 0x000fe20000000c00 */
[----:B------:R-:W-:Y:S04]  /*cee0*/  IMAD.WIDE.U32 R166, R166, UR6, RZ ;  /* 0x00000006a6a67c25 */ /* 0x000fe8000f8e00ff */
[----:B------:R-:W-:Y:S01]  /*cef0*/  IMAD.IADD R167, R167, 0x1, R164 ;  /* 0x00000001a7a77824 */ /* 0x000fe200078e02a4 */
[CC--:B------:R-:W-:Y:S01]  /*cf00*/  LEA R190, P2, R166.reuse, R245.reuse, 0x1 ;  /* 0x000000f5a6be7211 */ /* 0x0c0fe200078408ff */
[----:B------:R-:W-:Y:S02]  /*cf10*/  IMAD R3, R7, UR6, RZ ;  /* 0x0000000607037c24 */ /* 0x000fe4000f8e02ff */
[----:B------:R-:W-:Y:S01]  /*cf20*/  IMAD R2, R195, UR6, RZ ;  /* 0x00000006c3027c24 */ /* 0x000fe2000f8e02ff */
        /* <DEDUP_REMOVED lines=8> */
[-C--:B------:R-:W-:Y:S02]  /*cfb0*/  LEA R34, P1, R6, R245.reuse, 0x1 ;  /* 0x000000f506227211 */ /* 0x080fe400078208ff */
[----:B------:R-:W-:Y:S01]  /*cfc0*/  @P4 STS.128 [R227+0x14800], RZ ;  /* 0x014800ffe3004388 */ /* 0x000fe20000000c00 */
[----:B------:R-:W-:Y:S01]  /*cfd0*/  IMAD R2, R194, UR7, R2 ;  /* 0x00000007c2027c24 */ /* 0x000fe2000f8e0202 */
[----:B------:R-:W-:Y:S03]  /*cfe0*/  LEA.HI.X R35, R6, R244, R3, 0x1, P1 ;  /* 0x000000f406237211 */ /* 0x000fe600008f0c03 */
[----:B------:R-:W-:Y:S01]  /*cff0*/  @!PT LDS RZ, [RZ] ;  /* 0x00000000fffff984 */ /* 0x000fe20000000800 */
[----:B------:R-:W-:Y:S01]  /*d000*/  @!PT LDS RZ, [RZ] ;  /* 0x00000000fffff984 */ /* 0x000fe20000000800 */
[----:B------:R-:W-:Y:S01]  /*d010*/  @!PT LDS RZ, [RZ] ;  /* 0x00000000fffff984 */ /* 0x000fe20000000800 */
[----:B------:R-:W-:Y:S01]  /*d020*/  @!P4 LDGSTS.E.BYPASS.LTC128B.128 [R227+0x14800], desc[UR26][R190.64+0x100] ;  /* 0x14800100bee3cfae */ /* 0x000fe2000b901d5a */
[----:B------:R-:W-:Y:S04]  /*d030*/  IMAD.WIDE.U32 R194, R194, UR6, RZ ;  /* 0x00000006c2c27c25 */ /* 0x000fe8000f8e00ff */
[----:B------:R-:W-:Y:S01]  /*d040*/  @P3 STS.128 [R227+0x16800], RZ ;  /* 0x016800ffe3003388 */ /* 0x000fe20000000c00 */
[----:B------:R-:W-:Y:S01]  /*d050*/  IMAD.MOV.U32 R3, RZ, RZ, R9 ;  /* 0x000000ffff037224 */ /* 0x000fe200078e0009 */
[----:B------:R-:W-:Y:S01]  /*d060*/  IADD3 R2, R195, R2, RZ ;  /* 0x00000002c3027210 */ /* 0x000fe20007ffe0ff */
[----:B------:R-:W-:Y:S02]  /*d070*/  IMAD.MOV.U32 R166, RZ, RZ, R12 ;  /* 0x000000ffffa67224 */ /* 0x000fe400078e000c */
[----:B------:R-:W-:Y:S01]  /*d080*/  @!PT LDS RZ, [RZ] ;  /* 0x00000000fffff984 */ /* 0x000fe20000000800 */
[----:B------:R-:W-:Y:S01]  /*d090*/  @!PT LDS RZ, [RZ] ;  /* 0x00000000fffff984 */ /* 0x000fe20000000800 */
[----:B------:R-:W-:Y:S01]  /*d0a0*/  @!PT LDS RZ, [RZ] ;  /* 0x00000000fffff984 */ /* 0x000fe20000000800 */
[----:B------:R1:W-:Y:S01]  /*d0b0*/  @!P3 LDGSTS.E.BYPASS.LTC128B.128 [R227+0x16800], desc[UR26][R190.64+0x180] ;  /* 0x16800180bee3bfae */ /* 0x0003e2000b901d5a */
[C---:B------:R-:W-:Y:S01]  /*d0c0*/  LEA R30, P0, R194.reuse, R245, 0x1 ;  /* 0x000000f5c21e7211 */ /* 0x040fe200078008ff */
[----:B------:R-:W-:Y:S03]  /*d0d0*/  IMAD.MOV.U32 R167, RZ, RZ, R13 ;  /* 0x000000ffffa77224 */ /* 0x000fe600078e000d */
[----:B------:R-:W-:Y:S01]  /*d0e0*/  @P6 STS.128 [R227+0x11000], RZ ;  /* 0x011000ffe3006388 */ /* 0x000fe20000000c00 */
[----:B------:R-:W-:Y:S02]  /*d0f0*/  LEA.HI.X R31, R194, R244, R2, 0x1, P0 ;  /* 0x000000f4c21f7211 */ /* 0x000fe400000f0c02 */
[----:B------:R-:W-:Y:S02]  /*d100*/  MOV R2, R8 ;  /* 0x0000000800027202 */ /* 0x000fe40000000f00 */
[----:B------:R-:W-:Y:S01]  /*d110*/  @!PT LDS RZ, [RZ] ;  /* 0x00000000fffff984 */ /* 0x000fe20000000800 */
[----:B------:R-:W-:Y:S01]  /*d120*/  @!PT LDS RZ, [RZ] ;  /* 0x00000000fffff984 */ /* 0x000fe20000000800 */
[----:B------:R-:W-:Y:S01]  /*d130*/  @!PT LDS RZ, [RZ] ;  /* 0x00000000fffff984 */ /* 0x000fe20000000800 */
[----:B------:R-:W-:Y:S05]  /*d140*/  @!P6 LDGSTS.E.BYPASS.LTC128B.128 [R227+0x11000], desc[UR26][R18.64] ;  /* 0x1100000012e3efae */ /* 0x000fea000b901d5a */
[----:B------:R-:W-:Y:S05]  /*d150*/  @P5 STS.128 [R227+0x13000], RZ ;  /* 0x013000ffe3005388 */ /* 0x000fea0000000c00 */
        /* <DEDUP_REMOVED lines=18> */
[----:B------:R2:W-:Y:S05]  /*d280*/  @!P6 LDGSTS.E.BYPASS.LTC128B.128 [R227+0x11800], desc[UR26][R14.64] ;  /* 0x118000000ee3efae */ /* 0x0005ea000b901d5a */
        /* <DEDUP_REMOVED lines=15> */
[----:B------:R-:W-:Y:S05]  /*d380*/  LDSM.16.M88.4 R168, [R226] ;  /* 0x00000000e2a8783b */ /* 0x000fea0000000200 */
[----:B------:R-:W4:Y:S05]  /*d390*/  LDSM.16.M88.4 R172, [R225+0x8000] ;  /* 0x00800000e1ac783b */ /* 0x000f2a0000000200 */
[----:B------:R-:W2:Y:S05]  /*d3a0*/  LDSM.16.M88.4 R176, [R225+0x8800] ;  /* 0x00880000e1b0783b */ /* 0x000eaa0000000200 */
[----:B------:R-:W5:Y:S05]  /*d3b0*/  LDSM.16.M88.4 R180, [R225+0x9000] ;  /* 0x00900000e1b4783b */ /* 0x000f6a0000000200 */
[----:B------:R-:W3:Y:S05]  /*d3c0*/  LDSM.16.M88.4 R184, [R225+0x9800] ;  /* 0x00980000e1b8783b */ /* 0x000eea0000000200 */
[----:B------:R-:W0:Y:S05]  /*d3d0*/  LDGDEPBAR ;  /* 0x00000000000079af */ /* 0x000e2a0000000000 */
[----:B-1----:R-:W-:Y:S05]  /*d3e0*/  LDSM.16.M88.4 R188, [R224] ;  /* 0x00000000e0bc783b */ /* 0x002fea0000000200 */
[----:B------:R-:W1:Y:S05]  /*d3f0*/  LDSM.16.M88.4 R192, [R223] ;  /* 0x00000000dfc0783b */ /* 0x000e6a0000000200 */
[----:B------:R-:W1:Y:S01]  /*d400*/  LDSM.16.M88.4 R196, [R215] ;  /* 0x00000000d7c4783b */ /* 0x000e620000000200 */
[C---:B----4-:R-:W-:Y:S06]  /*d410*/  HMMA.16816.F32 R4, R168.reuse, R172, RZ ;  /* 0x000000aca804723c */ /* 0x050fec00000018ff */
[C---:B------:R-:W-:Y:S01]  /*d420*/  HMMA.16816.F32 R8, R168.reuse, R174, RZ ;  /* 0x000000aea808723c */ /* 0x040fe200000018ff */
[----:B------:R-:W4:Y:S05]  /*d430*/  LDSM.16.M88.4 R172, [R214] ;  /* 0x00000000d6ac783b */ /* 0x000f2a0000000200 */
[C---:B--2---:R-:W-:Y:S06]  /*d440*/  HMMA.16816.F32 R12, R168.reuse, R176, RZ ;  /* 0x000000b0a80c723c */ /* 0x044fec00000018ff */
[C---:B------:R-:W-:Y:S01]  /*d450*/  HMMA.16816.F32 R16, R168.reuse, R178, RZ ;  /* 0x000000b2a810723c */ /* 0x040fe200000018ff */
[----:B------:R-:W-:Y:S05]  /*d460*/  LDSM.16.M88.4 R176, [R222] ;  /* 0x00000000deb0783b */ /* 0x000fea0000000200 */
[C---:B-----5:R-:W-:Y:S06]  /*d470*/  HMMA.16816.F32 R20, R168.reuse, R180, RZ ;  /* 0x000000b4a814723c */ /* 0x060fec00000018ff */
[C---:B------:R-:W-:Y:S01]  /*d480*/  HMMA.16816.F32 R24, R168.reuse, R182, RZ ;  /* 0x000000b6a818723c */ /* 0x040fe200000018ff */
[----:B------:R-:W-:Y:S05]  /*d490*/  LDSM.16.M88.4 R180, [R219+0x8000] ;  /* 0x00800000dbb4783b */ /* 0x000fea0000000200 */
[C---:B---3--:R-:W-:Y:S06]  /*d4a0*/  HMMA.16816.F32 R28, R168.reuse, R184, RZ ;  /* 0x000000b8a81c723c */ /* 0x048fec00000018ff */
[----:B------:R-:W-:Y:S01]  /*d4b0*/  HMMA.16816.F32 R32, R168, R186, RZ ;  /* 0x000000baa820723c */ /* 0x000fe200000018ff */
[----:B------:R-:W2:Y:S05]  /*d4c0*/  LDSM.16.M88.4 R168, [R213] ;  /* 0x00000000d5a8783b */ /* 0x000eaa0000000200 */
[C---:B-1----:R-:W-:Y:S01]  /*d4d0*/  HMMA.16816.F32 R4, R188.reuse, R192, R4 ;  /* 0x000000c0bc04723c */ /* 0x042fe20000001804 */
[----:B------:R-:W1:Y:S05]  /*d4e0*/  LDSM.16.M88.4 R184, [R219+0x8800] ;  /* 0x00880000dbb8783b */ /* 0x000e6a0000000200 */
[C---:B------:R-:W-:Y:S01]  /*d4f0*/  HMMA.16816.F32 R8, R188.reuse, R194, R8 ;  /* 0x000000c2bc08723c */ /* 0x040fe20000001808 */
[----:B------:R-:W3:Y:S05]  /*d500*/  LDSM.16.M88.4 R192, [R219+0x9000] ;  /* 0x00900000dbc0783b */ /* 0x000eea0000000200 */
[C---:B------:R-:W-:Y:S06]  /*d510*/  HMMA.16816.F32 R12, R188.reuse, R196, R12 ;  /* 0x000000c4bc0c723c */ /* 0x040fec000000180c */
[C---:B------:R-:W-:Y:S05]  /*d520*/  HMMA.16816.F32 R16, R188.reuse, R198, R16 ;  /* 0x000000c6bc10723c */ /* 0x040fea0000001810 */
[----:B------:R-:W-:Y:S01]  /*d530*/  IMAD.MOV.U32 R196, RZ, RZ, R166 ;  /* 0x000000ffffc47224 */ /* 0x000fe200078e00a6 */
[C---:B----4-:R-:W-:Y:S05]  /*d540*/  HMMA.16816.F32 R20, R188.reuse, R172, R20 ;  /* 0x000000acbc14723c */ /* 0x050fea0000001814 */
[----:B------:R-:W-:Y:S01]  /*d550*/  IMAD.MOV.U32 R197, RZ, RZ, R167 ;  /* 0x000000ffffc57224 */ /* 0x000fe200078e00a7 */
[C---:B------:R-:W-:Y:S01]  /*d560*/  HMMA.16816.F32 R24, R188.reuse, R174, R24 ;  /* 0x000000aebc18723c */ /* 0x040fe20000001818 */
[----:B------:R-:W4:Y:S05]  /*d570*/  LDSM.16.M88.4 R172, [R219+0x9800] ;  /* 0x00980000dbac783b */ /* 0x000f2a0000000200 */
[C---:B--2---:R-:W-:Y:S06]  /*d580*/  HMMA.16816.F32 R28, R188.reuse, R168, R28 ;  /* 0x000000a8bc1c723c */ /* 0x044fec000000181c */
[----:B------:R-:W-:Y:S01]  /*d590*/  HMMA.16816.F32 R32, R188, R170, R32 ;  /* 0x000000aabc20723c */ /* 0x000fe20000001820 */
[----:B------:R-:W-:Y:S05]  /*d5a0*/  LDSM.16.M88.4 R168, [R221] ;  /* 0x00000000dda8783b */ /* 0x000fea0000000200 */
[C---:B------:R-:W-:Y:S01]  /*d5b0*/  HMMA.16816.F32 R4, R176.reuse, R180, R4 ;  /* 0x000000b4b004723c */ /* 0x040fe20000001804 */
[----:B------:R-:W-:Y:S05]  /*d5c0*/  LDSM.16.M88.4 R188, [R212+0x1000] ;  /* 0x00100000d4bc783b */ /* 0x000fea0000000200 */
[C---:B------:R-:W-:Y:S01]  /*d5d0*/  HMMA.16816.F32 R8, R176.reuse, R182, R8 ;  /* 0x000000b6b008723c */ /* 0x040fe20000001808 */
[----:B------:R-:W2:Y:S05]  /*d5e0*/  LDSM.16.M88.4 R180, [R212] ;  /* 0x00000000d4b4783b */ /* 0x000eaa0000000200 */
[C---:B-1----:R-:W-:Y:S06]  /*d5f0*/  HMMA.16816.F32 R12, R176.reuse, R184, R12 ;  /* 0x000000b8b00c723c */ /* 0x042fec000000180c */
[C---:B------:R-:W-:Y:S01]  /*d600*/  HMMA.16816.F32 R16, R176.reuse, R186, R16 ;  /* 0x000000bab010723c */ /* 0x040fe20000001810 */
[----:B------:R-:W1:Y:S05]  /*d610*/  LDSM.16.M88.4 R184, [R212+0x800] ;  /* 0x00080000d4b8783b */ /* 0x000e6a0000000200 */
[C---:B---3--:R-:W-:Y:S06]  /*d620*/  HMMA.16816.F32 R20, R176.reuse, R192, R20 ;  /* 0x000000c0b014723c */ /* 0x048fec0000001814 */
[C---:B------:R-:W-:Y:S01]  /*d630*/  HMMA.16816.F32 R24, R176.reuse, R194, R24 ;  /* 0x000000c2b018723c */ /* 0x040fe20000001818 */
[----:B------:R-:W3:Y:S05]  /*d640*/  LDSM.16.M88.4 R192, [R212+0x1800] ;  /* 0x00180000d4c0783b */ /* 0x000eea0000000200 */
[C---:B----4-:R-:W-:Y:S06]  /*d650*/  HMMA.16816.F32 R28, R176.reuse, R172, R28 ;  /* 0x000000acb01c723c */ /* 0x050fec000000181c */
[----:B------:R-:W-:Y:S01]  /*d660*/  HMMA.16816.F32 R32, R176, R174, R32 ;  /* 0x000000aeb020723c */ /* 0x000fe20000001820 */
[----:B------:R-:W-:Y:S05]  /*d670*/  LDSM.16.M88.4 R172, [R226+0x2000] ;  /* 0x00200000e2ac783b */ /* 0x000fea0000000200 */
[C---:B--2---:R-:W-:Y:S01]  /*d680*/  HMMA.16816.F32 R4, R168.reuse, R180, R4 ;  /* 0x000000b4a804723c */ /* 0x044fe20000001804 */
[----:B------:R-:W2:Y:S05]  /*d690*/  LDSM.16.M88.4 R176, [R225+0xa000] ;  /* 0x00a00000e1b0783b */ /* 0x000eaa0000000200 */
[C---:B------:R-:W-:Y:S01]  /*d6a0*/  HMMA.16816.F32 R8, R168.reuse, R182, R8 ;  /* 0x000000b6a808723c */ /* 0x040fe20000001808 */
[----:B------:R-:W4:Y:S05]  /*d6b0*/  LDSM.16.M88.4 R180, [R225+0xa800] ;  /* 0x00a80000e1b4783b */ /* 0x000f2a0000000200 */
[C---:B-1----:R-:W-:Y:S06]  /*d6c0*/  HMMA.16816.F32 R12, R168.reuse, R184, R12 ;  /* 0x000000b8a80c723c */ /* 0x042fec000000180c */
[C---:B------:R-:W-:Y:S01]  /*d6d0*/  HMMA.16816.F32 R16, R168.reuse, R186, R16 ;  /* 0x000000baa810723c */ /* 0x040fe20000001810 */
[----:B------:R-:W1:Y:S05]  /*d6e0*/  LDSM.16.M88.4 R184, [R225+0xb000] ;  /* 0x00b00000e1b8783b */ /* 0x000e6a0000000200 */
[C---:B------:R-:W-:Y:S06]  /*d6f0*/  HMMA.16816.F32 R20, R168.reuse, R188, R20 ;  /* 0x000000bca814723c */ /* 0x040fec0000001814 */
[C---:B------:R-:W-:Y:S01]  /*d700*/  HMMA.16816.F32 R24, R168.reuse, R190, R24 ;  /* 0x000000bea818723c */ /* 0x040fe20000001818 */
[----:B------:R-:W5:Y:S05]  /*d710*/  LDSM.16.M88.4 R188, [R225+0xb800] ;  /* 0x00b80000e1bc783b */ /* 0x000f6a0000000200 */
[C---:B---3--:R-:W-:Y:S06]  /*d720*/  HMMA.16816.F32 R28, R168.reuse, R192, R28 ;  /* 0x000000c0a81c723c */ /* 0x048fec000000181c */
[----:B------:R-:W-:Y:S01]  /*d730*/  HMMA.16816.F32 R32, R168, R194, R32 ;  /* 0x000000c2a820723c */ /* 0x000fe20000001820 */
[----:B------:R-:W-:Y:S05]  /*d740*/  LDSM.16.M88.4 R168, [R224+0x2000] ;  /* 0x00200000e0a8783b */ /* 0x000fea0000000200 */
[C---:B--2---:R-:W-:Y:S01]  /*d750*/  HMMA.16816.F32 R4, R172.reuse, R176, R4 ;  /* 0x000000b0ac04723c */ /* 0x044fe20000001804 */
[----:B------:R-:W2:Y:S05]  /*d760*/  LDSM.16.M88.4 R192, [R211] ;  /* 0x00000000d3c0783b */ /* 0x000eaa0000000200 */
[C---:B------:R-:W-:Y:S01]  /*d770*/  HMMA.16816.F32 R8, R172.reuse, R178, R8 ;  /* 0x000000b2ac08723c */ /* 0x040fe20000001808 */
[----:B------:R-:W3:Y:S05]  /*d780*/  LDSM.16.M88.4 R176, [R210] ;  /* 0x00000000d2b0783b */ /* 0x000eea0000000200 */
[C---:B----4-:R-:W-:Y:S06]  /*d790*/  HMMA.16816.F32 R12, R172.reuse, R180, R12 ;  /* 0x000000b4ac0c723c */ /* 0x050fec000000180c */
[C---:B------:R-:W-:Y:S01]  /*d7a0*/  HMMA.16816.F32 R16, R172.reuse, R182, R16 ;  /* 0x000000b6ac10723c */ /* 0x040fe20000001810 */
[----:B------:R-:W-:Y:S05]  /*d7b0*/  LDSM.16.M88.4 R180, [R208] ;  /* 0x00000000d0b4783b */ /* 0x000fea0000000200 */
[C---:B-1----:R-:W-:Y:S06]  /*d7c0*/  HMMA.16816.F32 R20, R172.reuse, R184, R20 ;  /* 0x000000b8ac14723c */ /* 0x042fec0000001814 */
[C---:B------:R-:W-:Y:S01]  /*d7d0*/  HMMA.16816.F32 R24, R172.reuse, R186, R24 ;  /* 0x000000baac18723c */ /* 0x040fe20000001818 */
[----:B------:R-:W-:Y:S05]  /*d7e0*/  LDSM.16.M88.4 R184, [R222+0x2000] ;  /* 0x00200000deb8783b */ /* 0x000fea0000000200 */
[C---:B-----5:R-:W-:Y:S06]  /*d7f0*/  HMMA.16816.F32 R28, R172.reuse, R188, R28 ;  /* 0x000000bcac1c723c */ /* 0x060fec000000181c */
[----:B------:R-:W-:Y:S01]  /*d800*/  HMMA.16816.F32 R32, R172, R190, R32 ;  /* 0x000000beac20723c */ /* 0x000fe20000001820 */
[----:B------:R-:W1:Y:S05]  /*d810*/  LDSM.16.M88.4 R172, [R209] ;  /* 0x00000000d1ac783b */ /* 0x000e6a0000000200 */
[C---:B--2---:R-:W-:Y:S01]  /*d820*/  HMMA.16816.F32 R4, R168.reuse, R192, R4 ;  /* 0x000000c0a804723c */ /* 0x044fe20000001804 */
[----:B------:R-:W2:Y:S05]  /*d830*/  LDSM.16.M88.4 R188, [R219+0xa000] ;  /* 0x00a00000dbbc783b */ /* 0x000eaa0000000200 */
        /* <DEDUP_REMOVED lines=8> */
[C---:B------:R-:W-:Y:S06]  /*d8c0*/  HMMA.16816.F32 R28, R168.reuse, R180, R28 ;  /* 0x000000b4a81c723c */ /* 0x040fec000000181c */
[----:B------:R-:W-:Y:S01]  /*d8d0*/  HMMA.16816.F32 R32, R168, R182, R32 ;  /* 0x000000b6a820723c */ /* 0x000fe20000001820 */
[----:B------:R-:W1:Y:S05]  /*d8e0*/  LDSM.16.M88.4 R168, [R219+0xb800] ;  /* 0x00b80000dba8783b */ /* 0x000e6a0000000200 */
[C---:B--2---:R-:W-:Y:S01]  /*d8f0*/  HMMA.16816.F32 R4, R184.reuse, R188, R4 ;  /* 0x000000bcb804723c */ /* 0x044fe20000001804 */
[----:B------:R-:W2:Y:S05]  /*d900*/  LDSM.16.M88.4 R180, [R212+0x2000] ;  /* 0x00200000d4b4783b */ /* 0x000eaa0000000200 */
[C---:B------:R-:W-:Y:S01]  /*d910*/  HMMA.16816.F32 R8, R184.reuse, R190, R8 ;  /* 0x000000beb808723c */ /* 0x040fe20000001808 */
[----:B------:R-:W5:Y:S05]  /*d920*/  LDSM.16.M88.4 R188, [R212+0x2800] ;  /* 0x00280000d4bc783b */ /* 0x000f6a0000000200 */
[C---:B----4-:R-:W-:Y:S06]  /*d930*/  HMMA.16816.F32 R12, R184.reuse, R192, R12 ;  /* 0x000000c0b80c723c */ /* 0x050fec000000180c */
[C---:B------:R-:W-:Y:S01]  /*d940*/  HMMA.16816.F32 R16, R184.reuse, R194, R16 ;  /* 0x000000c2b810723c */ /* 0x040fe20000001810 */
[----:B------:R-:W4:Y:S05]  /*d950*/  LDSM.16.M88.4 R192, [R212+0x3000] ;  /* 0x00300000d4c0783b */ /* 0x000f2a0000000200 */
[C---:B---3--:R-:W-:Y:S06]  /*d960*/  HMMA.16816.F32 R20, R184.reuse, R176, R20 ;  /* 0x000000b0b814723c */ /* 0x048fec0000001814 */
[C---:B------:R-:W-:Y:S01]  /*d970*/  HMMA.16816.F32 R24, R184.reuse, R178, R24 ;  /* 0x000000b2b818723c */ /* 0x040fe20000001818 */
[----:B------:R-:W3:Y:S05]  /*d980*/  LDSM.16.M88.4 R176, [R212+0x3800] ;  /* 0x00380000d4b0783b */ /* 0x000eea0000000200 */
[C---:B-1----:R-:W-:Y:S06]  /*d990*/  HMMA.16816.F32 R28, R184.reuse, R168, R28 ;  /* 0x000000a8b81c723c */ /* 0x042fec000000181c */
[----:B------:R-:W-:Y:S01]  /*d9a0*/  HMMA.16816.F32 R32, R184, R170, R32 ;  /* 0x000000aab820723c */ /* 0x000fe20000001820 */
[----:B------:R-:W-:Y:S05]  /*d9b0*/  LDSM.16.M88.4 R168, [R226+0x4000] ;  /* 0x00400000e2a8783b */ /* 0x000fea0000000200 */
[C---:B--2---:R-:W-:Y:S01]  /*d9c0*/  HMMA.16816.F32 R4, R172.reuse, R180, R4 ;  /* 0x000000b4ac04723c */ /* 0x044fe20000001804 */
[----:B------:R-:W-:Y:S05]  /*d9d0*/  LDSM.16.M88.4 R184, [R225+0xc800] ;  /* 0x00c80000e1b8783b */ /* 0x000fea0000000200 */
[C---:B------:R-:W-:Y:S01]  /*d9e0*/  HMMA.16816.F32 R8, R172.reuse, R182, R8 ;  /* 0x000000b6ac08723c */ /* 0x040fe20000001808 */
[----:B------:R-:W1:Y:S05]  /*d9f0*/  LDSM.16.M88.4 R180, [R225+0xc000] ;  /* 0x00c00000e1b4783b */ /* 0x000e6a0000000200 */
[C---:B-----5:R-:W-:Y:S06]  /*da00*/  HMMA.16816.F32 R12, R172.reuse, R188, R12 ;  /* 0x000000bcac0c723c */ /* 0x060fec000000180c */
[C---:B------:R-:W-:Y:S01]  /*da10*/  HMMA.16816.F32 R16, R172.reuse, R190, R16 ;  /* 0x000000beac10723c */ /* 0x040fe20000001810 */
[----:B------:R-:W2:Y:S05]  /*da20*/  LDSM.16.M88.4 R188, [R225+0xd000] ;  /* 0x00d00000e1bc783b */ /* 0x000eaa0000000200 */
[C---:B----4-:R-:W-:Y:S06]  /*da30*/  HMMA.16816.F32 R20, R172.reuse, R192, R20 ;  /* 0x000000c0ac14723c */ /* 0x050fec0000001814 */
[C---:B------:R-:W-:Y:S01]  /*da40*/  HMMA.16816.F32 R24, R172.reuse, R194, R24 ;  /* 0x000000c2ac18723c */ /* 0x040fe20000001818 */
[----:B------:R-:W4:Y:S05]  /*da50*/  LDSM.16.M88.4 R192, [R225+0xd800] ;  /* 0x00d80000e1c0783b */ /* 0x000f2a0000000200 */
[C---:B---3--:R-:W-:Y:S06]  /*da60*/  HMMA.16816.F32 R28, R172.reuse, R176, R28 ;  /* 0x000000b0ac1c723c */ /* 0x048fec000000181c */
[----:B------:R-:W-:Y:S01]  /*da70*/  HMMA.16816.F32 R32, R172, R178, R32 ;  /* 0x000000b2ac20723c */ /* 0x000fe20000001820 */
[----:B------:R-:W-:Y:S05]  /*da80*/  LDSM.16.M88.4 R172, [R224+0x4000] ;  /* 0x00400000e0ac783b */ /* 0x000fea0000000200 */
[C---:B-1----:R-:W-:Y:S01]  /*da90*/  HMMA.16816.F32 R4, R168.reuse, R180, R4 ;  /* 0x000000b4a804723c */ /* 0x042fe20000001804 */
[----:B------:R-:W1:Y:S05]  /*daa0*/  LDSM.16.M88.4 R176, [R207] ;  /* 0x00000000cfb0783b */ /* 0x000e6a0000000200 */
[C---:B------:R-:W-:Y:S01]  /*dab0*/  HMMA.16816.F32 R8, R168.reuse, R182, R8 ;  /* 0x000000b6a808723c */ /* 0x040fe20000001808 */
[----:B------:R-:W3:Y:S05]  /*dac0*/  LDSM.16.M88.4 R180, [R206] ;  /* 0x00000000ceb4783b */ /* 0x000eea0000000200 */
[C---:B------:R-:W-:Y:S06]  /*dad0*/  HMMA.16816.F32 R12, R168.reuse, R184, R12 ;  /* 0x000000b8a80c723c */ /* 0x040fec000000180c */
[C---:B------:R-:W-:Y:S01]  /*dae0*/  HMMA.16816.F32 R16, R168.reuse, R186, R16 ;  /* 0x000000baa810723c */ /* 0x040fe20000001810 */
[----:B------:R-:W5:Y:S05]  /*daf0*/  LDSM.16.M88.4 R184, [R205] ;  /* 0x00000000cdb8783b */ /* 0x000f6a0000000200 */
[C---:B--2---:R-:W-:Y:S06]  /*db00*/  HMMA.16816.F32 R20, R168.reuse, R188, R20 ;  /* 0x000000bca814723c */ /* 0x044fec0000001814 */
[C---:B------:R-:W-:Y:S01]  /*db10*/  HMMA.16816.F32 R24, R168.reuse, R190, R24 ;  /* 0x000000bea818723c */ /* 0x040fe20000001818 */
[----:B------:R-:W2:Y:S05]  /*db20*/  LDSM.16.M88.4 R188, [R204] ;  /* 0x00000000ccbc783b */ /* 0x000eaa0000000200 */
[C---:B----4-:R-:W-:Y:S06]  /*db30*/  HMMA.16816.F32 R28, R168.reuse, R192, R28 ;  /* 0x000000c0a81c723c */ /* 0x050fec000000181c */
[----:B------:R-:W-:Y:S01]  /*db40*/  HMMA.16816.F32 R32, R168, R194, R32 ;  /* 0x000000c2a820723c */ /* 0x000fe20000001820 */
[----:B------:R-:W-:Y:S05]  /*db50*/  LDSM.16.M88.4 R168, [R222+0x4000] ;  /* 0x00400000dea8783b */ /* 0x000fea0000000200 */
[C---:B-1----:R-:W-:Y:S01]  /*db60*/  HMMA.16816.F32 R4, R172.reuse, R176, R4 ;  /* 0x000000b0ac04723c */ /* 0x042fe20000001804 */
[----:B------:R-:W1:Y:S05]  /*db70*/  LDSM.16.M88.4 R192, [R219+0xc000] ;  /* 0x00c00000dbc0783b */ /* 0x000e6a0000000200 */
[C---:B------:R-:W-:Y:S01]  /*db80*/  HMMA.16816.F32 R8, R172.reuse, R178, R8 ;  /* 0x000000b2ac08723c */ /* 0x040fe20000001808 */
[----:B------:R-:W4:Y:S05]  /*db90*/  LDSM.16.M88.4 R176, [R219+0xc800] ;  /* 0x00c80000dbb0783b */ /* 0x000f2a0000000200 */
[C---:B---3--:R-:W-:Y:S06]  /*dba0*/  HMMA.16816.F32 R12, R172.reuse, R180, R12 ;  /* 0x000000b4ac0c723c */ /* 0x048fec000000180c */
[C---:B------:R-:W-:Y:S01]  /*dbb0*/  HMMA.16816.F32 R16, R172.reuse, R182, R16 ;  /* 0x000000b6ac10723c */ /* 0x040fe20000001810 */
[----:B------:R-:W-:Y:S05]  /*dbc0*/  LDSM.16.M88.4 R180, [R219+0xd800] ;  /* 0x00d80000dbb4783b */ /* 0x000fea0000000200 */
[C---:B-----5:R-:W-:Y:S06]  /*dbd0*/  HMMA.16816.F32 R20, R172.reuse, R184, R20 ;  /* 0x000000b8ac14723c */ /* 0x060fec0000001814 */
[C---:B------:R-:W-:Y:S01]  /*dbe0*/  HMMA.16816.F32 R24, R172.reuse, R186, R24 ;  /* 0x000000baac18723c */ /* 0x040fe20000001818 */
[----:B------:R-:W-:Y:S05]  /*dbf0*/  LDSM.16.M88.4 R184, [R221+0x4000] ;  /* 0x00400000ddb8783b */ /* 0x000fea0000000200 */
[C---:B--2---:R-:W-:Y:S06]  /*dc00*/  HMMA.16816.F32 R28, R172.reuse, R188, R28 ;  /* 0x000000bcac1c723c */ /* 0x044fec000000181c */
[----:B------:R-:W-:Y:S01]  /*dc10*/  HMMA.16816.F32 R32, R172, R190, R32 ;  /* 0x000000beac20723c */ /* 0x000fe20000001820 */
[----:B------:R-:W2:Y:S05]  /*dc20*/  LDSM.16.M88.4 R172, [R219+0xd000] ;  /* 0x00d00000dbac783b */ /* 0x000eaa0000000200 */
[C---:B-1----:R-:W-:Y:S01]  /*dc30*/  HMMA.16816.F32 R4, R168.reuse, R192, R4 ;  /* 0x000000c0a804723c */ /* 0x042fe20000001804 */
[----:B------:R-:W1:Y:S05]  /*dc40*/  LDSM.16.M88.4 R188, [R212+0x4000] ;  /* 0x00400000d4bc783b */ /* 0x000e6a0000000200 */
[C---:B------:R-:W-:Y:S01]  /*dc50*/  HMMA.16816.F32 R8, R168.reuse, R194, R8 ;  /* 0x000000c2a808723c */ /* 0x040fe20000001808 */
[----:B------:R-:W3:Y:S05]  /*dc60*/  LDSM.16.M88.4 R192, [R212+0x4800] ;  /* 0x00480000d4c0783b */ /* 0x000eea0000000200 */
[C---:B----4-:R-:W-:Y:S06]  /*dc70*/  HMMA.16816.F32 R12, R168.reuse, R176, R12 ;  /* 0x000000b0a80c723c */ /* 0x050fec000000180c */
[C---:B------:R-:W-:Y:S01]  /*dc80*/  HMMA.16816.F32 R16, R168.reuse, R178, R16 ;  /* 0x000000b2a810723c */ /* 0x040fe20000001810 */
[----:B------:R-:W4:Y:S05]  /*dc90*/  LDSM.16.M88.4 R176, [R212+0x5000] ;  /* 0x00500000d4b0783b */ /* 0x000f2a0000000200 */
[C---:B--2---:R-:W-:Y:S06]  /*dca0*/  HMMA.16816.F32 R20, R168.reuse, R172, R20 ;  /* 0x000000aca814723c */ /* 0x044fec0000001814 */
[C---:B------:R-:W-:Y:S01]  /*dcb0*/  HMMA.16816.F32 R24, R168.reuse, R174, R24 ;  /* 0x000000aea818723c */ /* 0x040fe20000001818 */
[----:B------:R-:W-:Y:S05]  /*dcc0*/  LDSM.16.M88.4 R172, [R226+0x6000] ;  /* 0x00600000e2ac783b */ /* 0x000fea0000000200 */
[C---:B------:R-:W-:Y:S06]  /*dcd0*/  HMMA.16816.F32 R28, R168.reuse, R180, R28 ;  /* 0x000000b4a81c723c */ /* 0x040fec000000181c */
[----:B------:R-:W-:Y:S01]  /*dce0*/  HMMA.16816.F32 R32, R168, R182, R32 ;  /* 0x000000b6a820723c */ /* 0x000fe20000001820 */
[----:B------:R-:W2:Y:S05]  /*dcf0*/  LDSM.16.M88.4 R168, [R212+0x5800] ;  /* 0x00580000d4a8783b */ /* 0x000eaa0000000200 */
[C---:B-1----:R-:W-:Y:S01]  /*dd00*/  HMMA.16816.F32 R4, R184.reuse, R188, R4 ;  /* 0x000000bcb804723c */ /* 0x042fe20000001804 */
[----:B------:R-:W1:Y:S05]  /*dd10*/  LDSM.16.M88.4 R180, [R225+0xe000] ;  /* 0x00e00000e1b4783b */ /* 0x000e6a0000000200 */
        /* <DEDUP_REMOVED lines=8> */
[C---:B--2---:R-:W-:Y:S06]  /*dda0*/  HMMA.16816.F32 R28, R184.reuse, R168, R28 ;  /* 0x000000a8b81c723c */ /* 0x044fec000000181c */
[----:B------:R-:W-:Y:S01]  /*ddb0*/  HMMA.16816.F32 R32, R184, R170, R32 ;  /* 0x000000aab820723c */ /* 0x000fe20000001820 */
[----:B------:R-:W-:Y:S05]  /*ddc0*/  LDSM.16.M88.4 R168, [R224+0x6000] ;  /* 0x00600000e0a8783b */ /* 0x000fea0000000200 */
[C---:B-1----:R-:W-:Y:S01]  /*ddd0*/  HMMA.16816.F32 R4, R172.reuse, R180, R4 ;  /* 0x000000b4ac04723c */ /* 0x042fe20000001804 */
[----:B------:R-:W-:Y:S05]  /*dde0*/  LDSM.16.M88.4 R184, [R202] ;  /* 0x00000000cab8783b */ /* 0x000fea0000000200 */
[C---:B------:R-:W-:Y:S01]  /*ddf0*/  HMMA.16816.F32 R8, R172.reuse, R182, R8 ;  /* 0x000000b6ac08723c */ /* 0x040fe20000001808 */
[----:B------:R-:W1:Y:S05]  /*de00*/  LDSM.16.M88.4 R180, [R203] ;  /* 0x00000000cbb4783b */ /* 0x000e6a0000000200 */
[C---:B-----5:R-:W-:Y:S06]  /*de10*/  HMMA.16816.F32 R12, R172.reuse, R188, R12 ;  /* 0x000000bcac0c723c */ /* 0x060fec000000180c */
[C---:B------:R-:W-:Y:S01]  /*de20*/  HMMA.16816.F32 R16, R172.reuse, R190, R16 ;  /* 0x000000beac10723c */ /* 0x040fe20000001810 */
[----:B------:R-:W2:Y:S05]  /*de30*/  LDSM.16.M88.4 R188, [R201] ;  /* 0x00000000c9bc783b */ /* 0x000eaa0000000200 */
[C---:B---3--:R-:W-:Y:S06]  /*de40*/  HMMA.16816.F32 R20, R172.reuse, R192, R20 ;  /* 0x000000c0ac14723c */ /* 0x048fec0000001814 */
[C---:B------:R-:W-:Y:S01]  /*de50*/  HMMA.16816.F32 R24, R172.reuse, R194, R24 ;  /* 0x000000c2ac18723c */ /* 0x040fe20000001818 */
[----:B------:R-:W3:Y:S05]  /*de60*/  LDSM.16.M88.4 R192, [R200] ;  /* 0x00000000c8c0783b */ /* 0x000eea0000000200 */
[C---:B----4-:R-:W-:Y:S06]  /*de70*/  HMMA.16816.F32 R28, R172.reuse, R176, R28 ;  /* 0x000000b0ac1c723c */ /* 0x050fec000000181c */
[----:B------:R-:W-:Y:S01]  /*de80*/  HMMA.16816.F32 R32, R172, R178, R32 ;  /* 0x000000b2ac20723c */ /* 0x000fe20000001820 */
[----:B------:R-:W-:Y:S05]  /*de90*/  LDSM.16.M88.4 R172, [R222+0x6000] ;  /* 0x00600000deac783b */ /* 0x000fea0000000200 */
[C---:B-1----:R-:W-:Y:S01]  /*dea0*/  HMMA.16816.F32 R4, R168.reuse, R180, R4 ;  /* 0x000000b4a804723c */ /* 0x042fe20000001804 */
[----:B------:R-:W1:Y:S05]  /*deb0*/  LDSM.16.M88.4 R176, [R219+0xe000] ;  /* 0x00e00000dbb0783b */ /* 0x000e6a0000000200 */
[C---:B------:R-:W-:Y:S01]  /*dec0*/  HMMA.16816.F32 R8, R168.reuse, R182, R8 ;  /* 0x000000b6a808723c */ /* 0x040fe20000001808 */
[----:B------:R-:W4:Y:S05]  /*ded0*/  LDSM.16.M88.4 R180, [R219+0xe800] ;  /* 0x00e80000dbb4783b */ /* 0x000f2a0000000200 */
        /* <DEDUP_REMOVED lines=8> */
[----:B------:R-:W-:Y:S05]  /*df60*/  LDSM.16.M88.4 R168, [R221+0x6000] ;  /* 0x00600000dda8783b */ /* 0x000fea0000000200 */
[C---:B-1----:R-:W-:Y:S01]  /*df70*/  HMMA.16816.F32 R4, R172.reuse, R176, R4 ;  /* 0x000000b0ac04723c */ /* 0x042fe20000001804 */
[----:B------:R-:W1:Y:S05]  /*df80*/  LDSM.16.M88.4 R192, [R212+0x6000] ;  /* 0x00600000d4c0783b */ /* 0x000e6a0000000200 */
[C---:B------:R-:W-:Y:S01]  /*df90*/  HMMA.16816.F32 R8, R172.reuse, R178, R8 ;  /* 0x000000b2ac08723c */ /* 0x040fe20000001808 */
[----:B------:R-:W-:Y:S05]  /*dfa0*/  LDSM.16.M88.4 R176, [R212+0x7000] ;  /* 0x00700000d4b0783b */ /* 0x000fea0000000200 */
[C---:B----4-:R-:W-:Y:S06]  /*dfb0*/  HMMA.16816.F32 R12, R172.reuse, R180, R12 ;  /* 0x000000b4ac0c723c */ /* 0x050fec000000180c */
[C---:B------:R-:W-:Y:S06]  /*dfc0*/  HMMA.16816.F32 R16, R172.reuse, R182, R16 ;  /* 0x000000b6ac10723c */ /* 0x040fec0000001810 */
[C---:B-----5:R-:W-:Y:S05]  /*dfd0*/  HMMA.16816.F32 R20, R172.reuse, R184, R20 ;  /* 0x000000b8ac14723c */ /* 0x060fea0000001814 */
[----:B------:R-:W-:Y:S01]  /*dfe0*/  MOV R183, R3 ;  /* 0x0000000300b77202 */ /* 0x000fe20000000f00 */
[C---:B------:R-:W-:Y:S05]  /*dff0*/  HMMA.16816.F32 R24, R172.reuse, R186, R24 ;  /* 0x000000baac18723c */ /* 0x040fea0000001818 */
[----:B------:R-:W-:Y:S01]  /*e000*/  IMAD.MOV.U32 R182, RZ, RZ, R2 ;  /* 0x000000ffffb67224 */ /* 0x000fe200078e0002 */
[C---:B--2---:R-:W-:Y:S06]  /*e010*/  HMMA.16816.F32 R28, R172.reuse, R188, R28 ;  /* 0x000000bcac1c723c */ /* 0x044fec000000181c */
[----:B------:R-:W-:Y:S01]  /*e020*/  HMMA.16816.F32 R32, R172, R190, R32 ;  /* 0x000000beac20723c */ /* 0x000fe20000001820 */
[----:B------:R-:W2:Y:S05]  /*e030*/  LDSM.16.M88.4 R172, [R212+0x6800] ;  /* 0x00680000d4ac783b */ /* 0x000eaa0000000200 */
[C---:B-1----:R-:W-:Y:S06]  /*e040*/  HMMA.16816.F32 R4, R168.reuse, R192, R4 ;  /* 0x000000c0a804723c */ /* 0x042fec0000001804 */
[C---:B------:R-:W-:Y:S07]  /*e050*/  HMMA.16816.F32 R8, R168.reuse, R194, R8 ;  /* 0x000000c2a808723c */ /* 0x040fee0000001808 */
[----:B------:R-:W-:Y:S05]  /*e060*/  IMAD.U32 R194, RZ, RZ, UR17 ;  /* 0x00000011ffc27e24 */ /* 0x000fea000f8e00ff */
[----:B------:R-:W-:Y:S06]  /*e070*/  LEA R194, P1, R194, R182, 0x6 ;  /* 0x000000b6c2c27211 */ /* 0x000fec00078230ff */
[----:B------:R-:W-:Y:S01]  /*e080*/  FMUL.FTZ R189, R5, UR10 ;  /* 0x0000000a05bd7c20 */ /* 0x000fe20008410000 */
[----:B------:R-:W-:Y:S01]  /*e090*/  FMUL.FTZ R2, R7, UR10 ;  /* 0x0000000a07027c20 */ /* 0x000fe20008410000 */
[----:B------:R-:W-:Y:S01]  /*e0a0*/  FMUL.FTZ R164, R4, UR10 ;  /* 0x0000000a04a47c20 */ /* 0x000fe20008410000 */
[----:B------:R-:W-:Y:S01]  /*e0b0*/  FMUL.FTZ R3, R6, UR10 ;  /* 0x0000000a06037c20 */ /* 0x000fe20008410000 */
[----:B------:R1:W-:Y:S02]  /*e0c0*/  MUFU.TANH R7, R189 ;  /* 0x000000bd00077308 */ /* 0x0003e40000002400 */
[----:B------:R-:W-:Y:S01]  /*e0d0*/  FMUL.FTZ R166, R11, UR10 ;  /* 0x0000000a0ba67c20 */ /* 0x000fe20008410000 */
[----:B------:R-:W-:Y:S01]  /*e0e0*/  MOV R11, UR17 ;  /* 0x00000011000b7c02 */ /* 0x000fe20008000f00 */
[----:B------:R-:W-:Y:S01]  /*e0f0*/  FMUL.FTZ R5, R9, UR10 ;  /* 0x0000000a09057c20 */ /* 0x000fe20008410000 */
[----:B------:R-:W-:Y:S02]  /*e100*/  IMAD.U32 R9, RZ, RZ, UR17 ;  /* 0x00000011ff097e24 */ /* 0x000fe4000f8e00ff */
[----:B------:R-:W-:Y:S01]  /*e110*/  FMUL.FTZ R167, R10, UR10 ;  /* 0x0000000a0aa77c20 */ /* 0x000fe20008410000 */
[C---:B--2---:R-:W-:Y:S02]  /*e120*/  HMMA.16816.F32 R12, R168.reuse, R172, R12 ;  /* 0x000000aca80c723c */ /* 0x044fe4000000180c */
[----:B------:R-:W2:Y:S01]  /*e130*/  MUFU.TANH R164, R164 ;  /* 0x000000a400a47308 */ /* 0x000ea20000002400 */
[----:B------:R-:W-:Y:S01]  /*e140*/  LEA R190, P0, R11, R196, 0x6 ;  /* 0x000000c40bbe7211 */ /* 0x000fe200078030ff */
[----:B------:R-:W-:Y:S02]  /*e150*/  FMUL.FTZ R6, R8, UR10 ;  /* 0x0000000a08067c20 */ /* 0x000fe40008410000 */
[C---:B------:R-:W-:Y:S01]  /*e160*/  HMMA.16816.F32 R16, R168.reuse, R174, R16 ;  /* 0x000000aea810723c */ /* 0x040fe20000001810 */
[----:B------:R-:W3:Y:S01]  /*e170*/  LDSM.16.M88.4 R172, [R212+0x7800] ;  /* 0x00780000d4ac783b */ /* 0x000ee20000000200 */
[----:B------:R-:W-:Y:S04]  /*e180*/  DEPBAR.LE SB0, 0x0 ;  /* 0x000080000000791a */ /* 0x000fe80000000000 */
[----:B------:R-:W4:Y:S01]  /*e190*/  MUFU.TANH R3, R3 ;  /* 0x0000000300037308 */ /* 0x000f220000002400 */
[----:B------:R-:W-:Y:S01]  /*e1a0*/  BAR.SYNC.DEFER_BLOCKING 0x0 ;  /* 0x0000000000007b1d */ /* 0x000fe20000010000 */
[C---:B------:R-:W-:Y:S05]  /*e1b0*/  HMMA.16816.F32 R20, R168.reuse, R176, R20 ;  /* 0x000000b0a814723c */ /* 0x040fea0000001814 */
[----:B------:R-:W-:Y:S03]  /*e1c0*/  LEA.HI.X.SX32 R191, R9, R197, 0x6, P0 ;  /* 0x000000c509bf7211 */ /* 0x000fe600000f36ff */
[----:B------:R-:W-:Y:S01]  /*e1d0*/  MUFU.TANH R167, R167 ;  /* 0x000000a700a77308 */ /* 0x000fe20000002400 */
[C---:B------:R-:W-:Y:S03]  /*e1e0*/  HMMA.16816.F32 R24, R168.reuse, R178, R24 ;  /* 0x000000b2a818723c */ /* 0x040fe60000001818 */
[----:B------:R-:W-:Y:S01]  /*e1f0*/  FMUL.FTZ R13, R13, UR10 ;  /* 0x0000000a0d0d7c20 */ /* 0x000fe20008410000 */
[----:B------:R-:W-:Y:S01]  /*e200*/  FMUL.FTZ R14, R14, UR10 ;  /* 0x0000000a0e0e7c20 */ /* 0x000fe20008410000 */
[----:B------:R-:W-:Y:S04]  /*e210*/  FMUL.FTZ R199, R15, UR10 ;  /* 0x0000000a0fc77c20 */ /* 0x000fe80008410000 */
[----:B------:R-:W-:Y:S02]  /*e220*/  MUFU.TANH R6, R6 ;  /* 0x0000000600067308 */ /* 0x000fe40000002400 */
[----:B------:R-:W-:Y:S02]  /*e230*/  IMAD R9, R191, UR8, RZ ;  /* 0x00000008bf097c24 */ /* 0x000fe4000f8e02ff */
[----:B-1----:R-:W-:Y:S01]  /*e240*/  FMUL.FTZ R189, R16, UR10 ;  /* 0x0000000a10bd7c20 */ /* 0x002fe20008410000 */
[----:B------:R-:W-:Y:S01]  /*e250*/  FMUL.FTZ R11, R18, UR10 ;  /* 0x0000000a120b7c20 */ /* 0x000fe20008410000 */
[----:B------:R-:W-:Y:S02]  /*e260*/  IMAD R9, R190, UR9, R9 ;  /* 0x00000009be097c24 */ /* 0x000fe4000f8e0209 */
[----:B------:R-:W-:Y:S02]  /*e270*/  FMUL.FTZ R19, R19, UR10 ;  /* 0x0000000a13137c20 */ /* 0x000fe40008410000 */
[----:B------:R1:W-:Y:S01]  /*e280*/  MUFU.TANH R192, R14 ;  /* 0x0000000e00c07308 */ /* 0x0003e20000002400 */
[----:B------:R-:W-:Y:S02]  /*e290*/  IMAD.U32 R18, RZ, RZ, UR18 ;  /* 0x00000012ff127e24 */ /* 0x000fe4000f8e00ff */
[----:B------:R-:W-:Y:S01]  /*e2a0*/  FMUL.FTZ R21, R21, UR10 ;  /* 0x0000000a15157c20 */ /* 0x000fe20008410000 */
[----:B------:R-:W-:Y:S06]  /*e2b0*/  FMUL.FTZ R10, R12, UR10 ;  /* 0x0000000a0c0a7c20 */ /* 0x000fec0008410000 */
[----:B------:R5:W-:Y:S01]  /*e2c0*/  MUFU.TANH R180, R13 ;  /* 0x0000000d00b47308 */ /* 0x000be20000002400 */
[----:B------:R-:W-:Y:S01]  /*e2d0*/  FMUL.FTZ R27, R27, UR10 ;  /* 0x0000000a1b1b7c20 */ /* 0x000fe20008410000 */
[----:B------:R-:W-:Y:S01]  /*e2e0*/  FMUL.FTZ R25, R25, UR10 ;  /* 0x0000000a19197c20 */ /* 0x000fe20008410000 */
[C---:B---3--:R-:W-:Y:S07]  /*e2f0*/  HMMA.16816.F32 R28, R168.reuse, R172, R28 ;  /* 0x000000aca81c723c */ /* 0x048fee000000181c */
[----:B------:R3:W-:Y:S04]  /*e300*/  MUFU.TANH R196, R11 ;  /* 0x0000000b00c47308 */ /* 0x0007e80000002400 */
[----:B-1----:R-:W-:Y:S04]  /*e310*/  IMAD.WIDE.U32 R14, R190, UR8, RZ ;  /* 0x00000008be0e7c25 */ /* 0x002fe8000f8e00ff */
[----:B------:R-:W-:Y:S01]  /*e320*/  FMUL.FTZ R190, R17, UR10 ;  /* 0x0000000a11be7c20 */ /* 0x000fe20008410000 */
[----:B------:R-:W-:Y:S01]  /*e330*/  HMMA.16816.F32 R32, R168, R174, R32 ;  /* 0x000000aea820723c */ /* 0x000fe20000001820 */
[----:B------:R-:W-:Y:S01]  /*e340*/  MOV R17, UR17 ;  /* 0x0000001100117c02 */ /* 0x000fe20008000f00 */
[----:B------:R-:W-:Y:S01]  /*e350*/  MUFU.TANH R176, R189 ;  /* 0x000000bd00b07308 */ /* 0x000fe20000002400 */
[----:B------:R-:W-:Y:S01]  /*e360*/  LEA R186, P0, R14, R247, 0x1 ;  /* 0x000000f70eba7211 */ /* 0x000fe200078008ff */
[----:B-----5:R-:W-:Y:S01]  /*e370*/  IMAD.U32 R13, RZ, RZ, UR17 ;  /* 0x00000011ff0d7e24 */ /* 0x020fe2000f8e00ff */
[----:B------:R-:W-:Y:S02]  /*e380*/  LEA R178, P2, R17, R248, 0x6 ;  /* 0x000000f811b27211 */ /* 0x000fe400078430ff */
[----:B------:R-:W-:Y:S01]  /*e390*/  IADD3 R9, R15, R9, RZ ;  /* 0x000000090f097210 */ /* 0x000fe20007ffe0ff */
[----:B------:R-:W-:Y:S04]  /*e3a0*/  FMUL.FTZ R17, R20, UR10 ;  /* 0x0000000a14117c20 */ /* 0x000fe80008410000 */
[----:B------:R1:W-:Y:S01]  /*e3b0*/  MUFU.TANH R191, R19 ;  /* 0x0000001300bf7308 */ /* 0x0003e20000002400 */
[----:B------:R-:W-:Y:S02]  /*e3c0*/  LEA.HI.X.SX32 R179, R13, R249, 0x6, P2 ;  /* 0x000000f90db37211 */ /* 0x000fe400010f36ff */
[----:B---3--:R-:W-:Y:S01]  /*e3d0*/  MOV R11, UR17 ;  /* 0x00000011000b7c02 */ /* 0x008fe20008000f00 */
[----:B------:R-:W-:Y:S01]  /*e3e0*/  FMUL.FTZ R31, R31, UR10 ;  /* 0x0000000a1f1f7c20 */ /* 0x000fe20008410000 */
[----:B------:R-:W-:Y:S02]  /*e3f0*/  MOV R15, UR17 ;  /* 0x00000011000f7c02 */ /* 0x000fe40008000f00 */
[----:B------:R-:W-:Y:S03]  /*e400*/  LEA.HI.X.SX32 R195, R11, R183, 0x6, P1 ;  /* 0x000000b70bc37211 */ /* 0x000fe600008f36ff */
[----:B------:R-:W3:Y:S01]  /*e410*/  MUFU.TANH R2, R2 ;  /* 0x0000000200027308 */ /* 0x000ee20000002400 */
[----:B------:R-:W-:Y:S01]  /*e420*/  LEA.HI.X R187, R14, R246, R9, 0x1, P0 ;  /* 0x000000f60ebb7211 */ /* 0x000fe200000f0c09 */
[----:B------:R-:W-:Y:S01]  /*e430*/  IMAD.U32 R9, RZ, RZ, UR17 ;  /* 0x00000011ff097e24 */ /* 0x000fe2000f8e00ff */
[----:B------:R-:W-:Y:S01]  /*e440*/  LEA R184, P0, R15, R250, 0x6 ;  /* 0x000000fa0fb87211 */ /* 0x000fe200078030ff */
[----:B------:R-:W-:Y:S02]  /*e450*/  IMAD R13, R195, UR8, RZ ;  /* 0x00000008c30d7c24 */ /* 0x000fe4000f8e02ff */
[----:B------:R-:W-:Y:S01]  /*e460*/  FMUL.FTZ R15, R22, UR10 ;  /* 0x0000000a160f7c20 */ /* 0x000fe20008410000 */
[----:B------:R-:W-:Y:S01]  /*e470*/  FMUL.FTZ R11, R23, UR10 ;  /* 0x0000000a170b7c20 */ /* 0x000fe20008410000 */
[----:B------:R-:W-:Y:S02]  /*e480*/  LEA.HI.X.SX32 R185, R9, R251, 0x6, P0 ;  /* 0x000000fb09b97211 */ /* 0x000fe400000f36ff */
[----:B------:R5:W-:Y:S01]  /*e490*/  MUFU.TANH R183, R17 ;  /* 0x0000001100b77308 */ /* 0x000be20000002400 */
[----:B------:R-:W-:Y:S02]  /*e4a0*/  IMAD R9, R179, UR8, RZ ;  /* 0x00000008b3097c24 */ /* 0x000fe4000f8e02ff */
[----:B-1----:R-:W-:Y:S01]  /*e4b0*/  FMUL.FTZ R19, R26, UR10 ;  /* 0x0000000a1a137c20 */ /* 0x002fe20008410000 */
[----:B------:R-:W-:Y:S02]  /*e4c0*/  IMAD R13, R194, UR9, R13 ;  /* 0x00000009c20d7c24 */ /* 0x000fe4000f8e020d */
[----:B------:R-:W-:Y:S01]  /*e4d0*/  FMUL.FTZ R193, R32, UR10 ;  /* 0x0000000a20c17c20 */ /* 0x000fe20008410000 */
[----:B------:R-:W-:Y:S03]  /*e4e0*/  IMAD.WIDE.U32 R194, R194, UR8, RZ ;  /* 0x00000008c2c27c25 */ /* 0x000fe6000f8e00ff */
[----:B------:R-:W-:Y:S01]  /*e4f0*/  MUFU.TANH R182, R19 ;  /* 0x0000001300b67308 */ /* 0x000fe20000002400 */
[C---:B------:R-:W-:Y:S01]  /*e500*/  IMAD R9, R178.reuse, UR9, R9 ;  /* 0x00000009b2097c24 */ /* 0x040fe2000f8e0209 */
[----:B------:R-:W-:Y:S01]  /*e510*/  IADD3 R13, R195, R13, RZ ;  /* 0x0000000dc30d7210 */ /* 0x000fe20007ffe0ff */
[----:B------:R-:W-:Y:S04]  /*e520*/  IMAD.WIDE.U32 R178, R178, UR8, RZ ;  /* 0x00000008b2b27c25 */ /* 0x000fe8000f8e00ff */
[----:B------:R-:W-:Y:S03]  /*e530*/  IMAD R14, R185, UR8, RZ ;  /* 0x00000008b90e7c24 */ /* 0x000fe6000f8e02ff */
[----:B------:R1:W-:Y:S01]  /*e540*/  MUFU.TANH R181, R21 ;  /* 0x0000001500b57308 */ /* 0x0003e20000002400 */
[----:B------:R-:W-:Y:S01]  /*e550*/  LEA R188, P0, R178, R247, 0x1 ;  /* 0x000000f7b2bc7211 */ /* 0x000fe200078008ff */
[C---:B------:R-:W-:Y:S01]  /*e560*/  IMAD.WIDE.U32 R22, R184.reuse, UR8, RZ ;  /* 0x00000008b8167c25 */ /* 0x040fe2000f8e00ff */
[----:B------:R-:W-:Y:S03]  /*e570*/  IADD3 R9, R179, R9, RZ ;  /* 0x00000009b3097210 */ /* 0x000fe60007ffe0ff */
[----:B------:R-:W-:Y:S01]  /*e580*/  IMAD R14, R184, UR9, R14 ;  /* 0x00000009b80e7c24 */ /* 0x000fe2000f8e020e */
[-C--:B------:R-:W-:Y:S03]  /*e590*/  LEA.HI.X R189, R178, R246.reuse, R9, 0x1, P0 ;  /* 0x000000f6b2bd7211 */ /* 0x080fe600000f0c09 */
[----:B------:R-:W-:Y:S01]  /*e5a0*/  MUFU.TANH R199, R199 ;  /* 0x000000c700c77308 */ /* 0x000fe20000002400 */
[-C--:B------:R-:W-:Y:S01]  /*e5b0*/  LEA R178, P1, R194, R247.reuse, 0x1 ;  /* 0x000000f7c2b27211 */ /* 0x080fe200078208ff */
[----:B------:R-:W-:Y:S01]  /*e5c0*/  IMAD R9, R18, 0x40, R239 ;  /* 0x0000004012097824 */ /* 0x000fe200078e02ef */
[----:B------:R-:W-:Y:S01]  /*e5d0*/  LEA R184, P0, R22, R247, 0x1 ;  /* 0x000000f716b87211 */ /* 0x000fe200078008ff */
[----:B-----5:R-:W-:Y:S01]  /*e5e0*/  IMAD.IADD R17, R23, 0x1, R14 ;  /* 0x0000000117117824 */ /* 0x020fe200078e020e */
[-C--:B------:R-:W-:Y:S01]  /*e5f0*/  LEA.HI.X R179, R194, R246.reuse, R13, 0x1, P1 ;  /* 0x000000f6c2b37211 */ /* 0x080fe200008f0c0d */
[----:B------:R-:W-:Y:S01]  /*e600*/  FMUL.FTZ R23, R24, UR10 ;  /* 0x0000000a18177c20 */ /* 0x000fe20008410000 */
[----:B------:R-:W-:Y:S03]  /*e610*/  I2FP.F32.S32 R18, R9 ;  /* 0x0000000900127245 */ /* 0x000fe60000201400 */
[----:B------:R-:W5:Y:S01]  /*e620*/  MUFU.TANH R10, R10 ;  /* 0x0000000a000a7308 */ /* 0x000f620000002400 */
[----:B------:R-:W-:Y:S01]  /*e630*/  LEA.HI.X R185, R22, R246, R17, 0x1, P0 ;  /* 0x000000f616b97211 */ /* 0x000fe200000f0c11 */
[----:B------:R5:W-:Y:S01]  /*e640*/  STL.64 [R1+0x20], R178 ;  /* 0x000020b201007387 */ /* 0x000be20000100a00 */
[C---:B------:R-:W-:Y:S01]  /*e650*/  IADD3 R17, R9.reuse, 0x1, RZ ;  /* 0x0000000109117810 */ /* 0x040fe20007ffe0ff */
[C---:B--2---:R-:W-:Y:S01]  /*e660*/  FFMA.FTZ R13, R18.reuse, UR5, R164 ;  /* 0x00000005120d7c23 */ /* 0x044fe200080100a4 */
[C---:B------:R-:W-:Y:S02]  /*e670*/  VIADD R164, R9.reuse, 0x8 ;  /* 0x0000000809a47836 */ /* 0x040fe40000000000 */
[----:B----4-:R-:W-:Y:S01]  /*e680*/  FFMA.FTZ R14, R18, UR5, R3 ;  /* 0x00000005120e7c23 */ /* 0x010fe20008010003 */
[----:B------:R-:W-:Y:S02]  /*e690*/  I2FP.F32.S32 R3, R17 ;  /* 0x0000001100037245 */ /* 0x000fe40000201400 */
[----:B------:R-:W2:Y:S01]  /*e6a0*/  MUFU.TANH R166, R166 ;  /* 0x000000a600a67308 */ /* 0x000ea20000002400 */
[----:B------:R-:W-:Y:S02]  /*e6b0*/  IADD3 R17, R9, 0x9, RZ ;  /* 0x0000000909117810 */ /* 0x000fe40007ffe0ff */
[----:B------:R-:W-:Y:S01]  /*e6c0*/  I2FP.F32.S32 R164, R164 ;  /* 0x000000a400a47245 */ /* 0x000fe20000201400 */
[C---:B---3--:R-:W-:Y:S01]  /*e6d0*/  FFMA.FTZ R26, R3.reuse, UR5, R2 ;  /* 0x00000005031a7c23 */ /* 0x048fe20008010002 */
[----:B-1----:R-:W-:Y:S01]  /*e6e0*/  FFMA.FTZ R21, R3, UR5, R7 ;  /* 0x0000000503157c23 */ /* 0x002fe20008010007 */
[C---:B------:R-:W-:Y:S01]  /*e6f0*/  VIADD R3, R9.reuse, 0x10 ;  /* 0x0000001009037836 */ /* 0x040fe20000000000 */
[----:B------:R-:W-:Y:S03]  /*e700*/  I2FP.F32.S32 R2, R17 ;  /* 0x0000001100027245 */ /* 0x000fe60000201400 */
[----:B------:R-:W1:Y:S01]  /*e710*/  MUFU.TANH R5, R5 ;  /* 0x0000000500057308 */ /* 0x000e620000002400 */
[C---:B------:R-:W-:Y:S01]  /*e720*/  FFMA.FTZ R22, R164.reuse, UR5, R167 ;  /* 0x00000005a4167c23 */ /* 0x040fe200080100a7 */
[----:B------:R-:W-:Y:S01]  /*e730*/  FFMA.FTZ R19, R164, UR5, R6 ;  /* 0x00000005a4137c23 */ /* 0x000fe20008010006 */
[C---:B------:R-:W-:Y:S01]  /*e740*/  IADD3 R164, R9.reuse, 0x11, RZ ;  /* 0x0000001109a47810 */ /* 0x040fe20007ffe0ff */
[C---:B------:R-:W-:Y:S01]  /*e750*/  VIADD R167, R9.reuse, 0x18 ;  /* 0x0000001809a77836 */ /* 0x040fe20000000000 */
[----:B------:R-:W-:Y:S01]  /*e760*/  I2FP.F32.S32 R3, R3 ;  /* 0x0000000300037245 */ /* 0x000fe20000201400 */
[----:B------:R-:W-:Y:S01]  /*e770*/  VIADD R7, R9, 0x30 ;  /* 0x0000003009077836 */ /* 0x000fe20000000000 */
[----:B------:R-:W-:Y:S03]  /*e780*/  I2FP.F32.S32 R164, R164 ;  /* 0x000000a400a47245 */ /* 0x000fe60000201400 */
[----:B------:R-:W3:Y:S01]  /*e790*/  MUFU.TANH R15, R15 ;  /* 0x0000000f000f7308 */ /* 0x000ee20000002400 */
[----:B------:R-:W-:Y:S01]  /*e7a0*/  I2FP.F32.S32 R167, R167 ;  /* 0x000000a700a77245 */ /* 0x000fe20000201400 */
[C---:B------:R-:W-:Y:S01]  /*e7b0*/  FFMA.FTZ R192, R3.reuse, UR5, R192 ;  /* 0x0000000503c07c23 */ /* 0x040fe200080100c0 */
[----:B-----5:R-:W-:Y:S01]  /*e7c0*/  FFMA.FTZ R172, R3, UR5, R10 ;  /* 0x0000000503ac7c23 */ /* 0x020fe2000801000a */
[C---:B------:R-:W-:Y:S01]  /*e7d0*/  FFMA.FTZ R199, R164.reuse, UR5, R199 ;  /* 0x00000005a4c77c23 */ /* 0x040fe200080100c7 */
[----:B------:R-:W-:Y:S01]  /*e7e0*/  FFMA.FTZ R180, R164, UR5, R180 ;  /* 0x00000005a4b47c23 */ /* 0x000fe200080100b4 */
[----:B------:R-:W-:Y:S01]  /*e7f0*/  FMUL.FTZ R164, R28, UR10 ;  /* 0x0000000a1ca47c20 */ /* 0x000fe20008410000 */
[C---:B------:R-:W-:Y:S03]  /*e800*/  VIADD R3, R9.reuse, 0x20 ;  /* 0x0000002009037836 */ /* 0x040fe60000000000 */
[----:B------:R-:W4:Y:S01]  /*e810*/  MUFU.TANH R190, R190 ;  /* 0x000000be00be7308 */ /* 0x000f220000002400 */
[C---:B--2---:R-:W-:Y:S01]  /*e820*/  FFMA.FTZ R18, R2.reuse, UR5, R166 ;  /* 0x0000000502127c23 */ /* 0x044fe200080100a6 */
[----:B-1----:R-:W-:Y:S01]  /*e830*/  FFMA.FTZ R17, R2, UR5, R5 ;  /* 0x0000000502117c23 */ /* 0x002fe20008010005 */
[----:B------:R-:W-:Y:S01]  /*e840*/  IADD3 R2, R9, 0x19, RZ ;  /* 0x0000001909027810 */ /* 0x000fe20007ffe0ff */
[----:B------:R-:W-:Y:S01]  /*e850*/  FMUL.FTZ R166, R30, UR10 ;  /* 0x0000000a1ea67c20 */ /* 0x000fe20008410000 */
[----:B------:R-:W-:Y:S01]  /*e860*/  I2FP.F32.S32 R3, R3 ;  /* 0x0000000300037245 */ /* 0x000fe20000201400 */
[C---:B------:R-:W-:Y:S01]  /*e870*/  FFMA.FTZ R196, R167.reuse, UR5, R196 ;  /* 0x00000005a7c47c23 */ /* 0x040fe200080100c4 */
[----:B------:R-:W-:Y:S03]  /*e880*/  FFMA.FTZ R176, R167, UR5, R176 ;  /* 0x00000005a7b07c23 */ /* 0x000fe600080100b0 */
[----:B------:R1:W-:Y:S01]  /*e890*/  MUFU.TANH R197, R164 ;  /* 0x000000a400c57308 */ /* 0x0003e20000002400 */
[----:B------:R-:W-:Y:S01]  /*e8a0*/  I2FP.F32.S32 R2, R2 ;  /* 0x0000000200027245 */ /* 0x000fe20000201400 */
[----:B---3--:R-:W-:Y:S01]  /*e8b0*/  FFMA.FTZ R173, R3, UR5, R15 ;  /* 0x0000000503ad7c23 */ /* 0x008fe2000801000f */
[----:B------:R-:W-:Y:S01]  /*e8c0*/  IADD3 R167, R9, 0x21, RZ ;  /* 0x0000002109a77810 */ /* 0x000fe20007ffe0ff */
[----:B------:R-:W-:Y:S01]  /*e8d0*/  FFMA.FTZ R183, R3, UR5, R183 ;  /* 0x0000000503b77c23 */ /* 0x000fe200080100b7 */
[C---:B------:R-:W-:Y:S01]  /*e8e0*/  IADD3 R5, R9.reuse, 0x31, RZ ;  /* 0x0000003109057810 */ /* 0x040fe20007ffe0ff */
[C---:B------:R-:W-:Y:S01]  /*e8f0*/  FFMA.FTZ R170, R2.reuse, UR5, R191 ;  /* 0x0000000502aa7c23 */ /* 0x040fe200080100bf */
[----:B------:R-:W-:Y:S03]  /*e900*/  I2FP.F32.S32 R3, R167 ;  /* 0x000000a700037245 */ /* 0x000fe60000201400 */
[----:B------:R-:W2:Y:S01]  /*e910*/  MUFU.TANH R178, R27 ;  /* 0x0000001b00b27308 */ /* 0x000ea20000002400 */
[C---:B------:R-:W-:Y:S01]  /*e920*/  IADD3 R167, R9.reuse, 0x29, RZ ;  /* 0x0000002909a77810 */ /* 0x040fe20007ffe0ff */
[----:B----4-:R-:W-:Y:S01]  /*e930*/  FFMA.FTZ R175, R2, UR5, R190 ;  /* 0x0000000502af7c23 */ /* 0x010fe200080100be */
[----:B------:R-:W-:Y:S02]  /*e940*/  VIADD R2, R9, 0x28 ;  /* 0x0000002809027836 */ /* 0x000fe40000000000 */
[----:B------:R-:W-:Y:S01]  /*e950*/  FFMA.FTZ R181, R3, UR5, R181 ;  /* 0x0000000503b57c23 */ /* 0x000fe200080100b5 */
[----:B------:R-:W-:Y:S02]  /*e960*/  I2FP.F32.S32 R167, R167 ;  /* 0x000000a700a77245 */ /* 0x000fe40000201400 */
[----:B------:R-:W-:Y:S02]  /*e970*/  I2FP.F32.S32 R5, R5 ;  /* 0x0000000500057245 */ /* 0x000fe40000201400 */
[----:B------:R-:W3:Y:S01]  /*e980*/  MUFU.TANH R177, R25 ;  /* 0x0000001900b17308 */ /* 0x000ee20000002400 */
[----:B------:R-:W-:Y:S01]  /*e990*/  I2FP.F32.S32 R2, R2 ;  /* 0x0000000200027245 */ /* 0x000fe20000201400 */
[----:B-1----:R-:W-:Y:S01]  /*e9a0*/  FMUL.FTZ R164, R34, UR10 ;  /* 0x0000000a22a47c20 */ /* 0x002fe20008410000 */
[----:B------:R-:W-:Y:S02]  /*e9b0*/  I2FP.F32.S32 R7, R7 ;  /* 0x0000000700077245 */ /* 0x000fe40000201400 */
[----:B------:R-:W-:Y:S01]  /*e9c0*/  ISETP.LT.AND P0, PT, RZ, UR18, PT ;  /* 0x00000012ff007c0c */ /* 0x000fe2000bf01270 */
[----:B------:R-:W-:Y:S04]  /*e9d0*/  FFMA.FTZ R182, R2, UR5, R182 ;  /* 0x0000000502b67c23 */ /* 0x000fe800080100b6 */
[----:B------:R-:W1:Y:S01]  /*e9e0*/  MUFU.TANH R11, R11 ;  /* 0x0000000b000b7308 */ /* 0x000e620000002400 */
[----:B--2---:R-:W-:Y:S01]  /*e9f0*/  FFMA.FTZ R178, R167, UR5, R178 ;  /* 0x00000005a7b27c23 */ /* 0x004fe200080100b2 */
[----:B------:R-:W-:Y:S08]  /*ea00*/  FFMA.FTZ R197, R7, UR5, R197 ;  /* 0x0000000507c57c23 */ /* 0x000ff000080100c5 */
[----:B------:R-:W2:Y:S01]  /*ea10*/  MUFU.TANH R179, R23 ;  /* 0x0000001700b37308 */ /* 0x000ea20000002400 */
[----:B---3--:R-:W-:Y:S09]  /*ea20*/  FFMA.FTZ R177, R167, UR5, R177 ;  /* 0x00000005a7b17c23 */ /* 0x008ff200080100b1 */
[----:B------:R3:W4:Y:S01]  /*ea30*/  MUFU.TANH R198, R166 ;  /* 0x000000a600c67308 */ /* 0x0007220000002400 */
[----:B-1----:R-:W-:Y:S01]  /*ea40*/  FFMA.FTZ R174, R3, UR5, R11 ;  /* 0x0000000503ae7c23 */ /* 0x002fe2000801000b */
[----:B------:R-:W-:Y:S04]  /*ea50*/  FMNMX.FTZ R3, R14, R0, !PT ;  /* 0x000000000e037209 */ /* 0x000fe80007810000 */
[----:B------:R-:W-:Y:S04]  /*ea60*/  FMNMX.FTZ R3, R26, R3, !PT ;  /* 0x000000031a037209 */ /* 0x000fe80007810000 */
[----:B------:R1:W-:Y:S01]  /*ea70*/  MUFU.TANH R167, R164 ;  /* 0x000000a400a77308 */ /* 0x0003e20000002400 */
[----:B--2---:R-:W-:Y:S01]  /*ea80*/  FFMA.FTZ R179, R2, UR5, R179 ;  /* 0x0000000502b37c23 */ /* 0x004fe200080100b3 */
[----:B------:R-:W-:Y:S02]  /*ea90*/  FMNMX.FTZ R2, R13, R165, !PT ;  /* 0x000000a50d027209 */ /* 0x000fe40007810000 */
[----:B------:R-:W-:Y:S02]  /*eaa0*/  FMNMX.FTZ R3, R22, R3, !PT ;  /* 0x0000000316037209 */ /* 0x000fe40007810000 */
[----:B------:R-:W-:Y:S01]  /*eab0*/  FMNMX.FTZ R6, R21, R2, !PT ;  /* 0x0000000215067209 */ /* 0x000fe20007810000 */
[----:B------:R-:W-:Y:S01]  /*eac0*/  FMUL.FTZ R2, R33, UR10 ;  /* 0x0000000a21027c20 */ /* 0x000fe20008410000 */
[----:B------:R-:W-:Y:S01]  /*ead0*/  FMNMX.FTZ R3, R18, R3, !PT ;  /* 0x0000000312037209 */ /* 0x000fe20007810000 */
[----:B---3--:R-:W-:Y:S01]  /*eae0*/  FMUL.FTZ R166, R29, UR10 ;  /* 0x0000000a1da67c20 */ /* 0x008fe20008410000 */
[----:B------:R-:W-:Y:S01]  /*eaf0*/  FMNMX.FTZ R6, R19, R6, !PT ;  /* 0x0000000613067209 */ /* 0x000fe20007810000 */
[----:B------:R-:W2:Y:S01]  /*eb00*/  MUFU.TANH R194, R31 ;  /* 0x0000001f00c27308 */ /* 0x000ea20000002400 */
[----:B------:R-:W-:Y:S01]  /*eb10*/  FMNMX.FTZ R3, R192, R3, !PT ;  /* 0x00000003c0037209 */ /* 0x000fe20007810000 */
[----:B----4-:R-:W-:Y:S01]  /*eb20*/  FFMA.FTZ R198, R7, UR5, R198 ;  /* 0x0000000507c67c23 */ /* 0x010fe200080100c6 */
[----:B------:R-:W-:Y:S01]  /*eb30*/  FMNMX.FTZ R11, R17, R6, !PT ;  /* 0x00000006110b7209 */ /* 0x000fe20007810000 */
[----:B------:R-:W-:Y:S01]  /*eb40*/  VIADD R6, R9, 0x38 ;  /* 0x0000003809067836 */ /* 0x000fe20000000000 */
[----:B------:R-:W-:Y:S02]  /*eb50*/  FMNMX.FTZ R3, R199, R3, !PT ;  /* 0x00000003c7037209 */ /* 0x000fe40007810000 */
[----:B-1----:R-:W-:Y:S03]  /*eb60*/  FMNMX.FTZ R164, R172, R11, !PT ;  /* 0x0000000baca47209 */ /* 0x002fe60007810000 */
[----:B------:R1:W3:Y:S01]  /*eb70*/  MUFU.TANH R195, R166 ;  /* 0x000000a600c37308 */ /* 0x0002e20000002400 */
[----:B------:R-:W-:Y:S02]  /*eb80*/  FMNMX.FTZ R3, R196, R3, !PT ;  /* 0x00000003c4037209 */ /* 0x000fe40007810000 */
[----:B------:R-:W-:Y:S02]  /*eb90*/  FMNMX.FTZ R164, R180, R164, !PT ;  /* 0x000000a4b4a47209 */ /* 0x000fe40007810000 */
[----:B------:R-:W-:Y:S02]  /*eba0*/  FMNMX.FTZ R10, R170, R3, !PT ;  /* 0x00000003aa0a7209 */ /* 0x000fe40007810000 */
[----:B------:R-:W-:Y:S03]  /*ebb0*/  FMNMX.FTZ R164, R176, R164, !PT ;  /* 0x000000a4b0a47209 */ /* 0x000fe60007810000 */
[----:B------:R-:W4:Y:S01]  /*ebc0*/  MUFU.TANH R190, R2 ;  /* 0x0000000200be7308 */ /* 0x000f220000002400 */
[----:B------:R-:W-:Y:S01]  /*ebd0*/  IADD3 R3, R9, 0x39, RZ ;  /* 0x0000003909037810 */ /* 0x000fe20007ffe0ff */
[----:B--2---:R-:W-:Y:S01]  /*ebe0*/  FFMA.FTZ R194, R5, UR5, R194 ;  /* 0x0000000505c27c23 */ /* 0x004fe200080100c2 */
[----:B------:R-:W-:Y:S02]  /*ebf0*/  FMNMX.FTZ R164, R175, R164, !PT ;  /* 0x000000a4afa47209 */ /* 0x000fe40007810000 */
[----:B------:R-:W-:Y:S02]  /*ec00*/  I2FP.F32.S32 R3, R3 ;  /* 0x0000000300037245 */ /* 0x000fe40000201400 */
[----:B------:R-:W-:Y:S03]  /*ec10*/  FMNMX.FTZ R164, R183, R164, !PT ;  /* 0x000000a4b7a47209 */ /* 0x000fe60007810000 */
[----:B------:R-:W2:Y:S01]  /*ec20*/  MUFU.TANH R193, R193 ;  /* 0x000000c100c17308 */ /* 0x000ea20000002400 */
[----:B------:R-:W-:Y:S01]  /*ec30*/  I2FP.F32.S32 R6, R6 ;  /* 0x0000000600067245 */ /* 0x000fe20000201400 */
[----:B-1----:R-:W-:Y:S01]  /*ec40*/  FMUL.FTZ R166, R35, UR10 ;  /* 0x0000000a23a67c20 */ /* 0x002fe20008410000 */
[----:B------:R-:W-:Y:S01]  /*ec50*/  FMNMX.FTZ R164, R181, R164, !PT ;  /* 0x000000a4b5a47209 */ /* 0x000fe20007810000 */
[----:B---3--:R-:W-:Y:S01]  /*ec60*/  FFMA.FTZ R195, R5, UR5, R195 ;  /* 0x0000000505c37c23 */ /* 0x008fe200080100c3 */
[----:B------:R-:W-:Y:S01]  /*ec70*/  FMNMX.FTZ R5, R173, R10, !PT ;  /* 0x0000000aad057209 */ /* 0x000fe20007810000 */
[----:B------:R-:W-:Y:S01]  /*ec80*/  FFMA.FTZ R167, R6, UR5, R167 ;  /* 0x0000000506a77c23 */ /* 0x000fe200080100a7 */
[----:B------:R-:W-:Y:S03]  /*ec90*/  FMNMX.FTZ R164, R179, R164, !PT ;  /* 0x000000a4b3a47209 */ /* 0x000fe60007810000 */
[----:B------:R-:W1:Y:S01]  /*eca0*/  MUFU.TANH R166, R166 ;  /* 0x000000a600a67308 */ /* 0x000e620000002400 */
[----:B------:R-:W-:Y:S01]  /*ecb0*/  FMNMX.FTZ R5, R174, R5, !PT ;  /* 0x00000005ae057209 */ /* 0x000fe20007810000 */
[----:B----4-:R-:W-:Y:S01]  /*ecc0*/  FFMA.FTZ R190, R3, UR5, R190 ;  /* 0x0000000503be7c23 */ /* 0x010fe200080100be */
[----:B------:R-:W-:Y:S02]  /*ecd0*/  FMNMX.FTZ R164, R177, R164, !PT ;  /* 0x000000a4b1a47209 */ /* 0x000fe40007810000 */
[----:B------:R-:W-:Y:S02]  /*ece0*/  FMNMX.FTZ R2, R182, R5, !PT ;  /* 0x00000005b6027209 */ /* 0x000fe40007810000 */
[----:B------:R-:W-:Y:S02]  /*ecf0*/  FMNMX.FTZ R164, R197, R164, !PT ;  /* 0x000000a4c5a47209 */ /* 0x000fe40007810000 */
[----:B------:R-:W-:Y:S01]  /*ed00*/  FMNMX.FTZ R2, R178, R2, !PT ;  /* 0x00000002b2027209 */ /* 0x000fe20007810000 */
[----:B--2---:R-:W-:Y:S01]  /*ed10*/  FFMA.FTZ R193, R6, UR5, R193 ;  /* 0x0000000506c17c23 */ /* 0x004fe200080100c1 */
[----:B------:R-:W-:Y:S01]  /*ed20*/  FMNMX.FTZ R164, R195, R164, !PT ;  /* 0x000000a4c3a47209 */ /* 0x000fe20007810000 */
[----:B-1----:R-:W-:Y:S01]  /*ed30*/  FFMA.FTZ R166, R3, UR5, R166 ;  /* 0x0000000503a67c23 */ /* 0x002fe200080100a6 */
[----:B------:R-:W-:Y:S04]  /*ed40*/  FMNMX.FTZ R3, R198, R2, !PT ;  /* 0x00000002c6037209 */ /* 0x000fe80007810000 */
[----:B------:R-:W-:Y:S02]  /*ed50*/  FMNMX.FTZ R2, R194, R3, !PT ;  /* 0x00000003c2027209 */ /* 0x000fe40007810000 */
[----:B------:R-:W-:Y:S02]  /*ed60*/  FMNMX.FTZ R3, R193, R164, !PT ;  /* 0x000000a4c1037209 */ /* 0x000fe40007810000 */
[----:B------:R-:W-:Y:S02]  /*ed70*/  FMNMX.FTZ R5, R167, R2, !PT ;  /* 0x00000002a7057209 */ /* 0x000fe40007810000 */
[----:B------:R-:W-:Y:S02]  /*ed80*/  FMNMX.FTZ R15, R190, R3, !PT ;  /* 0x00000003be0f7209 */ /* 0x000fe40007810000 */
[----:B------:R-:W-:Y:S01]  /*ed90*/  FMNMX.FTZ R5, R166, R5, !PT ;  /* 0x00000005a6057209 */ /* 0x000fe20007810000 */
[----:B------:R-:W-:Y:S06]  /*eda0*/  @P0 BRA `(.L_x_782) ;  /* 0xffffffd400540947 */ /* 0x000fec000383ffff */
.L_x_781:
[----:B-1----:R-:W1:Y:S01]  /*edb0*/  SHFL.BFLY PT, R2, R5, 0x2, 0x1f ;  /* 0x0c401f0005027f89 */ /* 0x002e6200000e0000 */
[----:B------:R-:W-:Y:S07]  /*edc0*/  UIADD3 UR20, UR20, 0x1, URZ ;  /* 0x0000000114147890 */ /* 0x000fee000fffe03f */
[----:B------:R-:W2:Y:S08]  /*edd0*/  SHFL.BFLY PT, R4, R15, 0x2, 0x1f ;  /* 0x0c401f000f047f89 */ /* 0x000eb000000e0000 */
[----:B------:R-:W-:Y:S01]  /*ede0*/  LDSM.16.MT88.4 R28, [R217+0x10000] ;  /* 0x01000000d91c783b */ /* 0x000fe20000004200 */
[----:B-1----:R-:W-:Y:S02]  /*edf0*/  FMNMX.FTZ R6, R5, R2, !PT ;  /* 0x0000000205067209 */ /* 0x002fe40007810000 */
[----:B--2---:R-:W-:Y:S05]  /*ee00*/  FMNMX.FTZ R7, R15, R4, !PT ;  /* 0x000000040f077209 */ /* 0x004fea0007810000 */
[----:B------:R-:W1:Y:S08]  /*ee10*/  SHFL.BFLY PT, R3, R6, 0x1, 0x1f ;  /* 0x0c201f0006037f89 */ /* 0x000e7000000e0000 */
[----:B------:R-:W2:Y:S01]  /*ee20*/  SHFL.BFLY PT, R164, R7, 0x1, 0x1f ;  /* 0x0c201f0007a47f89 */ /* 0x000ea200000e0000 */
[----:B-1----:R-:W-:Y:S02]  /*ee30*/  FMNMX.FTZ R3, R6, R3, !PT ;  /* 0x0000000306037209 */ /* 0x002fe40007810000 */
[----:B--2---:R-:W-:Y:S03]  /*ee40*/  FMNMX.FTZ R164, R7, R164, !PT ;  /* 0x000000a407a47209 */ /* 0x004fe60007810000 */
[C---:B------:R-:W-:Y:S01]  /*ee50*/  FMUL.FTZ R169, R3.reuse, UR4 ;  /* 0x0000000403a97c20 */ /* 0x040fe20008410000 */
[C---:B------:R-:W-:Y:S01]  /*ee60*/  FSETP.NEU.FTZ.AND P1, PT, R3.reuse, -INF , PT ;  /* 0xff8000000300780b */ /* 0x040fe20003f3d000 */
[----:B------:R-:W-:Y:S01]  /*ee70*/  FADD.FTZ R0, -R3, R0 ;  /* 0x0000000003007221 */ /* 0x000fe20000010100 */
[C---:B------:R-:W-:Y:S02]  /*ee80*/  FMUL.FTZ R168, R164.reuse, UR4 ;  /* 0x00000004a4a87c20 */ /* 0x040fe40008410000 */
[----:B------:R-:W-:Y:S01]  /*ee90*/  FSEL R169, R169, RZ, P1 ;  /* 0x000000ffa9a97208 */ /* 0x000fe20000800000 */
[C---:B------:R-:W-:Y:S01]  /*eea0*/  FADD.FTZ R2, -R164.reuse, R165 ;  /* 0x000000a5a4027221 */ /* 0x040fe20000010100 */
[----:B------:R-:W-:Y:S01]  /*eeb0*/  FSETP.NEU.FTZ.AND P1, PT, R164, -INF , PT ;  /* 0xff800000a400780b */ /* 0x000fe20003f3d000 */
[----:B------:R-:W-:Y:S02]  /*eec0*/  FMUL.FTZ R4, R0, UR4 ;  /* 0x0000000400047c20 */ /* 0x000fe40008410000 */
[--C-:B------:R-:W-:Y:S01]  /*eed0*/  FFMA.FTZ R189, R14, UR4, -R169.reuse ;  /* 0x000000040ebd7c23 */ /* 0x100fe200080108a9 */
[----:B------:R-:W-:Y:S01]  /*eee0*/  FSEL R168, R168, RZ, P1 ;  /* 0x000000ffa8a87208 */ /* 0x000fe20000800000 */
[--C-:B------:R-:W-:Y:S01]  /*eef0*/  FFMA.FTZ R184, R22, UR4, -R169.reuse ;  /* 0x0000000416b87c23 */ /* 0x100fe200080108a9 */
[--C-:B------:R-:W-:Y:S01]  /*ef00*/  FFMA.FTZ R185, R26, UR4, -R169.reuse ;  /* 0x000000041ab97c23 */ /* 0x100fe200080108a9 */
[--C-:B------:R-:W-:Y:S01]  /*ef10*/  FFMA.FTZ R165, R18, UR4, -R169.reuse ;  /* 0x0000000412a57c23 */ /* 0x100fe200080108a9 */
[----:B------:R-:W-:Y:S01]  /*ef20*/  FMUL.FTZ R5, R2, UR4 ;  /* 0x0000000402057c20 */ /* 0x000fe20008410000 */
[--C-:B------:R-:W-:Y:S01]  /*ef30*/  FFMA.FTZ R191, R13, UR4, -R168.reuse ;  /* 0x000000040dbf7c23 */ /* 0x100fe200080108a8 */
[--C-:B------:R-:W-:Y:S01]  /*ef40*/  FFMA.FTZ R188, R21, UR4, -R168.reuse ;  /* 0x0000000415bc7c23 */ /* 0x100fe200080108a8 */
[----:B------:R-:W1:Y:S01]  /*ef50*/  LDSM.16.MT88.4 R12, [R220+0x10000] ;  /* 0x01000000dc0c783b */ /* 0x000e620000004200 */
[--C-:B------:R-:W-:Y:S01]  /*ef60*/  FFMA.FTZ R187, R19, UR4, -R168.reuse ;  /* 0x0000000413bb7c23 */ /* 0x100fe200080108a8 */
[--C-:B------:R-:W-:Y:S01]  /*ef70*/  FFMA.FTZ R186, R17, UR4, -R168.reuse ;  /* 0x0000000411ba7c23 */ /* 0x100fe200080108a8 */
[----:B------:R-:W2:Y:S01]  /*ef80*/  MUFU.EX2 R0, R4 ;  /* 0x0000000400007308 */ /* 0x000ea20000000800 */
[--C-:B------:R-:W-:Y:S01]  /*ef90*/  FFMA.FTZ R172, R172, UR4, -R168.reuse ;  /* 0x00000004acac7c23 */ /* 0x100fe200080108a8 */
[--C-:B------:R-:W-:Y:S01]  /*efa0*/  FFMA.FTZ R170, R170, UR4, -R169.reuse ;  /* 0x00000004aaaa7c23 */ /* 0x100fe200080108a9 */
[--C-:B------:R-:W-:Y:S01]  /*efb0*/  FFMA.FTZ R180, R180, UR4, -R168.reuse ;  /* 0x00000004b4b47c23 */ /* 0x100fe200080108a8 */
[--C-:B------:R-:W-:Y:S01]  /*efc0*/  FFMA.FTZ R176, R176, UR4, -R168.reuse ;  /* 0x00000004b0b07c23 */ /* 0x100fe200080108a8 */
[----:B------:R-:W3:Y:S01]  /*efd0*/  LDSM.16.MT88.4 R20, [R218+0x10000] ;  /* 0x01000000da14783b */ /* 0x000ee20000004200 */
[--C-:B------:R-:W-:Y:S01]  /*efe0*/  FFMA.FTZ R175, R175, UR4, -R168.reuse ;  /* 0x00000004afaf7c23 */ /* 0x100fe200080108a8 */
[--C-:B------:R-:W-:Y:S03]  /*eff0*/  FFMA.FTZ R192, R192, UR4, -R169.reuse ;  /* 0x00000004c0c07c23 */ /* 0x100fe600080108a9 */
[----:B------:R-:W4:Y:S01]  /*f000*/  MUFU.EX2 R2, R5 ;  /* 0x0000000500027308 */ /* 0x000f220000000800 */
[--C-:B------:R-:W-:Y:S01]  /*f010*/  FFMA.FTZ R199, R199, UR4, -R169.reuse ;  /* 0x00000004c7c77c23 */ /* 0x100fe200080108a9 */
[--C-:B------:R-:W-:Y:S01]  /*f020*/  FFMA.FTZ R196, R196, UR4, -R169.reuse ;  /* 0x00000004c4c47c23 */ /* 0x100fe200080108a9 */
[--C-:B------:R-:W-:Y:S01]  /*f030*/  FFMA.FTZ R178, R178, UR4, -R169.reuse ;  /* 0x00000004b2b27c23 */ /* 0x100fe200080108a9 */
[--C-:B------:R-:W-:Y:S01]  /*f040*/  FFMA.FTZ R183, R183, UR4, -R168.reuse ;  /* 0x00000004b7b77c23 */ /* 0x100fe200080108a8 */
[--C-:B------:R-:W-:Y:S01]  /*f050*/  FFMA.FTZ R181, R181, UR4, -R168.reuse ;  /* 0x00000004b5b57c23 */ /* 0x100fe200080108a8 */
[--C-:B------:R-:W-:Y:S01]  /*f060*/  FFMA.FTZ R179, R179, UR4, -R168.reuse ;  /* 0x00000004b3b37c23 */ /* 0x100fe200080108a8 */
[--C-:B------:R-:W-:Y:S03]  /*f070*/  FFMA.FTZ R177, R177, UR4, -R168.reuse ;  /* 0x00000004b1b17c23 */ /* 0x100fe600080108a8 */
        /* <DEDUP_REMOVED lines=9> */
[C---:B----4-:R-:W-:Y:S01]  /*f110*/  FMUL.FTZ R4, R2.reuse, R160 ;  /* 0x000000a002047220 */ /* 0x050fe20000410000 */
[C---:B------:R-:W-:Y:S01]  /*f120*/  FMUL.FTZ R5, R2.reuse, R161 ;  /* 0x000000a102057220 */ /* 0x040fe20000410000 */
[C---:B------:R-:W-:Y:S01]  /*f130*/  FMUL.FTZ R8, R2.reuse, R156 ;  /* 0x0000009c02087220 */ /* 0x040fe20000410000 */
[C---:B------:R-:W-:Y:S01]  /*f140*/  FMUL.FTZ R9, R2.reuse, R157 ;  /* 0x0000009d02097220 */ /* 0x040fe20000410000 */
[C---:B------:R-:W-:Y:S01]  /*f150*/  FMUL.FTZ R16, R2.reuse, R148 ;  /* 0x0000009402107220 */ /* 0x040fe20000410000 */
[----:B------:R-:W-:Y:S01]  /*f160*/  FMUL.FTZ R17, R2, R149 ;  /* 0x0000009502117220 */ /* 0x000fe20000410000 */
[----:B------:R-:W4:Y:S03]  /*f170*/  LDSM.16.MT88.4 R156, [R216+0x10000] ;  /* 0x01000000d89c783b */ /* 0x000f260000004200 */
        /* <DEDUP_REMOVED lines=8> */
[----:B------:R-:W1:Y:S01]  /*f200*/  MUFU.EX2 R165, R165 ;  /* 0x000000a500a57308 */ /* 0x000e620000000800 */
[----:B--2---:R-:W-:Y:S01]  /*f210*/  F2FP.F16.F32.PACK_AB R161, R185, R189 ;  /* 0x000000bdb9a1723e */ /* 0x004fe200000000ff */
[----:B------:R-:W-:Y:S01]  /*f220*/  FMUL.FTZ R33, R2, R133 ;  /* 0x0000008502217220 */ /* 0x000fe20000410000 */
[C---:B------:R-:W-:Y:S01]  /*f230*/  FMUL.FTZ R38, R0.reuse, R38 ;  /* 0x0000002600267220 */ /* 0x040fe20000410000 */
[----:B------:R-:W-:Y:S01]  /*f240*/  FMUL.FTZ R39, R0, R39 ;  /* 0x0000002700277220 */ /* 0x000fe20000410000 */
[C---:B------:R-:W-:Y:S01]  /*f250*/  FMUL.FTZ R36, R2.reuse, R36 ;  /* 0x0000002402247220 */ /* 0x040fe20000410000 */
[----:B------:R-:W-:Y:S01]  /*f260*/  FMUL.FTZ R37, R2, R37 ;  /* 0x0000002502257220 */ /* 0x000fe20000410000 */
[----:B------:R-:W2:Y:S03]  /*f270*/  LDSM.16.MT88.4 R140, [R218+0x12000] ;  /* 0x01200000da8c783b */ /* 0x000ea60000004200 */
[----:B------:R-:W-:Y:S01]  /*f280*/  MUFU.EX2 R191, R191 ;  /* 0x000000bf00bf7308 */ /* 0x000fe20000000800 */
[C---:B------:R-:W-:Y:S01]  /*f290*/  FMUL.FTZ R42, R0.reuse, R42 ;  /* 0x0000002a002a7220 */ /* 0x040fe20000410000 */
[----:B------:R-:W-:Y:S01]  /*f2a0*/  FMUL.FTZ R43, R0, R43 ;  /* 0x0000002b002b7220 */ /* 0x000fe20000410000 */
[C---:B------:R-:W-:Y:S01]  /*f2b0*/  FMUL.FTZ R40, R2.reuse, R40 ;  /* 0x0000002802287220 */ /* 0x040fe20000410000 */
[----:B------:R-:W-:Y:S01]  /*f2c0*/  FMUL.FTZ R41, R2, R41 ;  /* 0x0000002902297220 */ /* 0x000fe20000410000 */
[C---:B------:R-:W-:Y:S01]  /*f2d0*/  FMUL.FTZ R46, R0.reuse, R46 ;  /* 0x0000002e002e7220 */ /* 0x040fe20000410000 */
[----:B------:R-:W-:Y:S01]  /*f2e0*/  FMUL.FTZ R47, R0, R47 ;  /* 0x0000002f002f7220 */ /* 0x000fe20000410000 */
[----:B------:R-:W2:Y:S03]  /*f2f0*/  LDSM.16.MT88.4 R132, [R217+0x12000] ;  /* 0x01200000d984783b */ /* 0x000ea60000004200 */
[----:B------:R-:W3:Y:S01]  /*f300*/  MUFU.EX2 R188, R188 ;  /* 0x000000bc00bc7308 */ /* 0x000ee20000000800 */
[----:B-1----:R-:W-:Y:S01]  /*f310*/  F2FP.F16.F32.PACK_AB R163, R165, R184 ;  /* 0x000000b8a5a3723e */ /* 0x002fe200000000ff */
        /* <DEDUP_REMOVED lines=14> */
[----:B------:R-:W1:Y:S01]  /*f400*/  MUFU.EX2 R186, R186 ;  /* 0x000000ba00ba7308 */ /* 0x000e620000000800 */
[----:B---3--:R-:W-:Y:S01]  /*f410*/  F2FP.F16.F32.PACK_AB R160, R188, R191 ;  /* 0x000000bfbca0723e */ /* 0x008fe200000000ff */
        /* <DEDUP_REMOVED lines=15> */
[----:B-1----:R-:W-:Y:S01]  /*f510*/  F2FP.F16.F32.PACK_AB R162, R186, R187 ;  /* 0x000000bbbaa2723e */ /* 0x002fe200000000ff */
[C---:B------:R-:W-:Y:S01]  /*f520*/  FMUL.FTZ R72, R2.reuse, R72 ;  /* 0x0000004802487220 */ /* 0x040fe20000410000 */
[----:B------:R-:W-:Y:S01]  /*f530*/  FMUL.FTZ R73, R2, R73 ;  /* 0x0000004902497220 */ /* 0x000fe20000410000 */
[C---:B------:R-:W-:Y:S01]  /*f540*/  FMUL.FTZ R78, R0.reuse, R78 ;  /* 0x0000004e004e7220 */ /* 0x040fe20000410000 */
[----:B------:R-:W-:Y:S01]  /*f550*/  FMUL.FTZ R79, R0, R79 ;  /* 0x0000004f004f7220 */ /* 0x000fe20000410000 */
[C---:B------:R-:W-:Y:S01]  /*f560*/  FMUL.FTZ R76, R2.reuse, R76 ;  /* 0x0000004c024c7220 */ /* 0x040fe20000410000 */
[----:B------:R-:W-:Y:S01]  /*f570*/  FMUL.FTZ R77, R2, R77 ;  /* 0x0000004d024d7220 */ /* 0x000fe20000410000 */
[C---:B------:R-:W-:Y:S01]  /*f580*/  HMMA.16816.F32 R4, R160.reuse, R12, R4 ;  /* 0x0000000ca004723c */ /* 0x040fe20000001804 */
[----:B------:R-:W-:Y:S04]  /*f590*/  MUFU.EX2 R171, R170 ;  /* 0x000000aa00ab7308 */ /* 0x000fe80000000800 */
[----:B------:R-:W-:Y:S01]  /*f5a0*/  FMUL.FTZ R82, R0, R82 ;  /* 0x0000005200527220 */ /* 0x000fe20000410000 */
[C---:B------:R-:W-:Y:S05]  /*f5b0*/  HMMA.16816.F32 R8, R160.reuse, R14, R8 ;  /* 0x0000000ea008723c */ /* 0x040fea0000001808 */
[----:B------:R-:W-:Y:S01]  /*f5c0*/  MUFU.EX2 R192, R192 ;  /* 0x000000c000c07308 */ /* 0x000fe20000000800 */
[C---:B------:R-:W-:Y:S01]  /*f5d0*/  FMUL.FTZ R12, R2.reuse, R152 ;  /* 0x00000098020c7220 */ /* 0x040fe20000410000 */
[----:B------:R-:W-:Y:S01]  /*f5e0*/  FMUL.FTZ R13, R2, R153 ;  /* 0x00000099020d7220 */ /* 0x000fe20000410000 */
[C---:B------:R-:W-:Y:S03]  /*f5f0*/  FMUL.FTZ R14, R0.reuse, R154 ;  /* 0x0000009a000e7220 */ /* 0x040fe60000410000 */
[C---:B------:R-:W-:Y:S04]  /*f600*/  FMUL.FTZ R15, R0.reuse, R155 ;  /* 0x0000009b000f7220 */ /* 0x040fe80000410000 */
[----:B------:R-:W1:Y:S01]  /*f610*/  MUFU.EX2 R154, R172 ;  /* 0x000000ac009a7308 */ /* 0x000e620000000800 */
[----:B------:R-:W-:Y:S01]  /*f620*/  FMUL.FTZ R83, R0, R83 ;  /* 0x0000005300537220 */ /* 0x000fe20000410000 */
[C---:B------:R-:W-:Y:S01]  /*f630*/  FMUL.FTZ R80, R2.reuse, R80 ;  /* 0x0000005002507220 */ /* 0x040fe20000410000 */
[----:B------:R-:W-:Y:S01]  /*f640*/  FMUL.FTZ R81, R2, R81 ;  /* 0x0000005102517220 */ /* 0x000fe20000410000 */
[C---:B------:R-:W-:Y:S03]  /*f650*/  HMMA.16816.F32 R12, R160.reuse, R20, R12 ;  /* 0x00000014a00c723c */ /* 0x040fe6000000180c */
[C---:B------:R-:W-:Y:S03]  /*f660*/  FMUL.FTZ R86, R0.reuse, R86 ;  /* 0x0000005600567220 */ /* 0x040fe60000410000 */
[----:B------:R-:W3:Y:S01]  /*f670*/  MUFU.EX2 R155, R180 ;  /* 0x000000b4009b7308 */ /* 0x000ee20000000800 */
[----:B------:R-:W-:Y:S01]  /*f680*/  FMUL.FTZ R87, R0, R87 ;  /* 0x0000005700577220 */ /* 0x000fe20000410000 */
[C---:B------:R-:W-:Y:S03]  /*f690*/  HMMA.16816.F32 R16, R160.reuse, R22, R16 ;  /* 0x00000016a010723c */ /* 0x040fe60000001810 */
[C---:B------:R-:W-:Y:S01]  /*f6a0*/  FMUL.FTZ R20, R2.reuse, R144 ;  /* 0x0000009002147220 */ /* 0x040fe20000410000 */
[----:B------:R-:W-:Y:S03]  /*f6b0*/  FMUL.FTZ R21, R2, R145 ;  /* 0x0000009102157220 */ /* 0x000fe60000410000 */
[C---:B------:R-:W-:Y:S01]  /*f6c0*/  FMUL.FTZ R22, R0.reuse, R146 ;  /* 0x0000009200167220 */ /* 0x040fe20000410000 */
[----:B------:R-:W-:Y:S01]  /*f6d0*/  FMUL.FTZ R23, R0, R147 ;  /* 0x0000009300177220 */ /* 0x000fe20000410000 */
[----:B------:R1:W-:Y:S01]  /*f6e0*/  MUFU.EX2 R172, R175 ;  /* 0x000000af00ac7308 */ /* 0x0003e20000000800 */
[----:B------:R-:W-:Y:S01]  /*f6f0*/  LDSM.16.MT88.4 R144, [R217+0x14000] ;  /* 0x01400000d990783b */ /* 0x000fe20000004200 */
[C---:B------:R-:W-:Y:S01]  /*f700*/  FMUL.FTZ R84, R2.reuse, R84 ;  /* 0x0000005402547220 */ /* 0x040fe20000410000 */
[----:B------:R-:W-:Y:S01]  /*f710*/  FMUL.FTZ R85, R2, R85 ;  /* 0x0000005502557220 */ /* 0x000fe20000410000 */
[C---:B------:R-:W-:Y:S01]  /*f720*/  FMUL.FTZ R90, R0.reuse, R90 ;  /* 0x0000005a005a7220 */ /* 0x040fe20000410000 */
[----:B------:R-:W-:Y:S01]  /*f730*/  FMUL.FTZ R91, R0, R91 ;  /* 0x0000005b005b7220 */ /* 0x000fe20000410000 */
[C---:B------:R-:W-:Y:S04]  /*f740*/  HMMA.16816.F32 R20, R160.reuse, R28, R20 ;  /* 0x0000001ca014723c */ /* 0x040fe80000001814 */
[----:B------:R-:W-:Y:S01]  /*f750*/  MUFU.EX2 R170, R183 ;  /* 0x000000b700aa7308 */ /* 0x000fe20000000800 */
[C---:B------:R-:W-:Y:S01]  /*f760*/  FMUL.FTZ R88, R2.reuse, R88 ;  /* 0x0000005802587220 */ /* 0x040fe20000410000 */
[----:B------:R-:W-:Y:S01]  /*f770*/  FMUL.FTZ R89, R2, R89 ;  /* 0x0000005902597220 */ /* 0x000fe20000410000 */
[----:B------:R-:W-:Y:S01]  /*f780*/  FMUL.FTZ R94, R0, R94 ;  /* 0x0000005e005e7220 */ /* 0x000fe20000410000 */
[C---:B------:R-:W-:Y:S06]  /*f790*/  HMMA.16816.F32 R24, R160.reuse, R30, R24 ;  /* 0x0000001ea018723c */ /* 0x040fec0000001818 */
[----:B------:R-:W2:Y:S01]  /*f7a0*/  MUFU.EX2 R199, R199 ;  /* 0x000000c700c77308 */ /* 0x000ea20000000800 */
[C---:B------:R-:W-:Y:S01]  /*f7b0*/  FMUL.FTZ R28, R2.reuse, R136 ;  /* 0x00000088021c7220 */ /* 0x040fe20000410000 */
[----:B------:R-:W-:Y:S03]  /*f7c0*/  FMUL.FTZ R29, R2, R137 ;  /* 0x00000089021d7220 */ /* 0x000fe60000410000 */
[C---:B------:R-:W-:Y:S01]  /*f7d0*/  FMUL.FTZ R30, R0.reuse, R138 ;  /* 0x0000008a001e7220 */ /* 0x040fe20000410000 */
[C---:B------:R-:W-:Y:S02]  /*f7e0*/  FMUL.FTZ R31, R0.reuse, R139 ;  /* 0x0000008b001f7220 */ /* 0x040fe40000410000 */
[----:B------:R-:W2:Y:S01]  /*f7f0*/  LDSM.16.MT88.4 R136, [R216+0x12000] ;  /* 0x01200000d888783b */ /* 0x000ea20000004200 */
[----:B-1----:R-:W-:Y:S01]  /*f800*/  MOV R175, R154 ;  /* 0x0000009a00af7202 */ /* 0x002fe20000000f00 */
[----:B------:R-:W-:Y:S01]  /*f810*/  FMUL.FTZ R95, R0, R95 ;  /* 0x0000005f005f7220 */ /* 0x000fe20000410000 */
[C---:B------:R-:W-:Y:S01]  /*f820*/  FMUL.FTZ R92, R2.reuse, R92 ;  /* 0x0000005c025c7220 */ /* 0x040fe20000410000 */
[----:B------:R-:W-:Y:S01]  /*f830*/  FMUL.FTZ R93, R2, R93 ;  /* 0x0000005d025d7220 */ /* 0x000fe20000410000 */
[C---:B----4-:R-:W-:Y:S01]  /*f840*/  HMMA.16816.F32 R28, R160.reuse, R156, R28 ;  /* 0x0000009ca01c723c */ /* 0x050fe2000000181c */
[----:B------:R3:W1:Y:S02]  /*f850*/  MUFU.EX2 R157, R176 ;  /* 0x000000b0009d7308 */ /* 0x0006640000000800 */
[C---:B------:R-:W-:Y:S01]  /*f860*/  FMUL.FTZ R98, R0.reuse, R98 ;  /* 0x0000006200627220 */ /* 0x040fe20000410000 */
[----:B------:R-:W-:Y:S01]  /*f870*/  FMUL.FTZ R99, R0, R99 ;  /* 0x0000006300637220 */ /* 0x000fe20000410000 */
[C---:B------:R-:W-:Y:S01]  /*f880*/  FMUL.FTZ R96, R2.reuse, R96 ;  /* 0x0000006002607220 */ /* 0x040fe20000410000 */
[C---:B------:R-:W-:Y:S05]  /*f890*/  HMMA.16816.F32 R32, R160.reuse, R158, R32 ;  /* 0x0000009ea020723c */ /* 0x040fea0000001820 */
[----:B------:R-:W4:Y:S01]  /*f8a0*/  MUFU.EX2 R196, R196 ;  /* 0x000000c400c47308 */ /* 0x000f220000000800 */
[----:B------:R-:W-:Y:S01]  /*f8b0*/  FMUL.FTZ R97, R2, R97 ;  /* 0x0000006102617220 */ /* 0x000fe20000410000 */
[C---:B-----5:R-:W-:Y:S04]  /*f8c0*/  HMMA.16816.F32 R36, R160.reuse, R148, R36 ;  /* 0x00000094a024723c */ /* 0x060fe80000001824 */
[C---:B------:R-:W-:Y:S02]  /*f8d0*/  FMUL.FTZ R102, R0.reuse, R102 ;  /* 0x0000006600667220 */ /* 0x040fe40000410000 */
[C---:B------:R-:W-:Y:S01]  /*f8e0*/  HMMA.16816.F32 R40, R160.reuse, R150, R40 ;  /* 0x00000096a028723c */ /* 0x040fe20000001828 */
[----:B------:R-:W-:Y:S04]  /*f8f0*/  LDSM.16.MT88.4 R148, [R220+0x16000] ;  /* 0x01600000dc94783b */ /* 0x000fe80000004200 */
[----:B---3--:R-:W-:Y:S01]  /*f900*/  MOV R176, R155 ;  /* 0x0000009b00b07202 */ /* 0x008fe20000000f00 */
[C---:B--2---:R-:W-:Y:S03]  /*f910*/  HMMA.16816.F32 R44, R160.reuse, R140, R44 ;  /* 0x0000008ca02c723c */ /* 0x044fe6000000182c */
[----:B------:R-:W-:Y:S02]  /*f920*/  LDSM.16.MT88.4 R152, [R216+0x10800] ;  /* 0x01080000d898783b */ /* 0x000fe40000004200 */
[----:B------:R-:W-:Y:S01]  /*f930*/  FMUL.FTZ R103, R0, R103 ;  /* 0x0000006700677220 */ /* 0x000fe20000410000 */
[C---:B------:R-:W-:Y:S05]  /*f940*/  HMMA.16816.F32 R48, R160.reuse, R142, R48 ;  /* 0x0000008ea030723c */ /* 0x040fea0000001830 */
[----:B------:R-:W2:Y:S01]  /*f950*/  LDSM.16.MT88.4 R140, [R220+0x14000] ;  /* 0x01400000dc8c783b */ /* 0x000ea20000004200 */
[C---:B------:R-:W-:Y:S05]  /*f960*/  HMMA.16816.F32 R52, R160.reuse, R132, R52 ;  /* 0x00000084a034723c */ /* 0x040fea0000001834 */
[C---:B------:R-:W-:Y:S01]  /*f970*/  FMUL.FTZ R100, R2.reuse, R100 ;  /* 0x0000006402647220 */ /* 0x040fe20000410000 */
[C---:B------:R-:W-:Y:S01]  /*f980*/  HMMA.16816.F32 R56, R160.reuse, R134, R56 ;  /* 0x00000086a038723c */ /* 0x040fe20000001838 */
[----:B------:R-:W3:Y:S04]  /*f990*/  LDSM.16.MT88.4 R132, [R218+0x14000] ;  /* 0x01400000da84783b */ /* 0x000ee80000004200 */
[----:B------:R-:W-:Y:S01]  /*f9a0*/  FMUL.FTZ R101, R2, R101 ;  /* 0x0000006502657220 */ /* 0x000fe20000410000 */
[C---:B------:R-:W-:Y:S05]  /*f9b0*/  HMMA.16816.F32 R60, R160.reuse, R136, R60 ;  /* 0x00000088a03c723c */ /* 0x040fea000000183c */
[C---:B------:R-:W-:Y:S01]  /*f9c0*/  FMUL.FTZ R106, R0.reuse, R106 ;  /* 0x0000006a006a7220 */ /* 0x040fe20000410000 */
[C---:B------:R-:W-:Y:S01]  /*f9d0*/  HMMA.16816.F32 R64, R160.reuse, R138, R64 ;  /* 0x0000008aa040723c */ /* 0x040fe20000001840 */
[----:B------:R-:W5:Y:S04]  /*f9e0*/  LDSM.16.MT88.4 R136, [R216+0x14000] ;  /* 0x01400000d888783b */ /* 0x000f680000004200 */
[----:B------:R-:W-:Y:S01]  /*f9f0*/  FMUL.FTZ R107, R0, R107 ;  /* 0x0000006b006b7220 */ /* 0x000fe20000410000 */
[C---:B------:R-:W-:Y:S01]  /*fa00*/  FMUL.FTZ R104, R2.reuse, R104 ;  /* 0x0000006802687220 */ /* 0x040fe20000410000 */
[C---:B------:R-:W-:Y:S01]  /*fa10*/  FMUL.FTZ R105, R2.reuse, R105 ;  /* 0x0000006902697220 */ /* 0x040fe20000410000 */
[C---:B------:R-:W-:Y:S03]  /*fa20*/  FMUL.FTZ R108, R2.reuse, R108 ;  /* 0x0000006c026c7220 */ /* 0x040fe60000410000 */
[C---:B------:R-:W-:Y:S01]  /*fa30*/  FMUL.FTZ R109, R2.reuse, R109 ;  /* 0x0000006d026d7220 */ /* 0x040fe20000410000 */
        /* <DEDUP_REMOVED lines=9> */
[C---:B--2---:R-:W-:Y:S03]  /*fad0*/  HMMA.16816.F32 R68, R160.reuse, R140, R68 ;  /* 0x0000008ca044723c */ /* 0x044fe60000001844 */
[----:B------:R-:W-:Y:S01]  /*fae0*/  FMUL.FTZ R121, R2, R121 ;  /* 0x0000007902797220 */ /* 0x000fe20000410000 */
[C---:B------:R-:W-:Y:S01]  /*faf0*/  FMUL.FTZ R126, R0.reuse, R126 ;  /* 0x0000007e007e7220 */ /* 0x040fe20000410000 */
[----:B------:R-:W-:Y:S01]  /*fb00*/  FMUL.FTZ R127, R0, R127 ;  /* 0x0000007f007f7220 */ /* 0x000fe20000410000 */
[C---:B------:R-:W-:Y:S01]  /*fb10*/  HMMA.16816.F32 R72, R160.reuse, R142, R72 ;  /* 0x0000008ea048723c */ /* 0x040fe20000001848 */
[----:B------:R-:W-:Y:S04]  /*fb20*/  LDSM.16.MT88.4 R140, [R216+0x16000] ;  /* 0x01600000d88c783b */ /* 0x000fe80000004200 */
[C---:B------:R-:W-:Y:S01]  /*fb30*/  FMUL.FTZ R124, R2.reuse, R124 ;  /* 0x0000007c027c7220 */ /* 0x040fe20000410000 */
[C---:B---3--:R-:W-:Y:S05]  /*fb40*/  HMMA.16816.F32 R76, R160.reuse, R132, R76 ;  /* 0x00000084a04c723c */ /* 0x048fea000000184c */
        /* <DEDUP_REMOVED lines=9> */
[C---:B-----5:R-:W-:Y:S05]  /*fbe0*/  HMMA.16816.F32 R92, R160.reuse, R136, R92 ;  /* 0x00000088a05c723c */ /* 0x060fea000000185c */
[----:B------:R-:W-:Y:S01]  /*fbf0*/  FMUL.FTZ R129, R2, R129 ;  /* 0x0000008102817220 */ /* 0x000fe20000410000 */
[C---:B------:R-:W-:Y:S01]  /*fc00*/  HMMA.16816.F32 R96, R160.reuse, R138, R96 ;  /* 0x0000008aa060723c */ /* 0x040fe20000001860 */
[----:B------:R-:W3:Y:S04]  /*fc10*/  LDSM.16.MT88.4 R136, [R217+0x16000] ;  /* 0x01600000d988783b */ /* 0x000ee80000004200 */
[--C-:B------:R-:W-:Y:S01]  /*fc20*/  FFMA.FTZ R174, R174, UR4, -R169.reuse ;  /* 0x00000004aeae7c23 */ /* 0x100fe200080108a9 */
[C---:B------:R-:W-:Y:S05]  /*fc30*/  HMMA.16816.F32 R100, R160.reuse, R148, R100 ;  /* 0x00000094a064723c */ /* 0x040fea0000001864 */
[C---:B------:R-:W-:Y:S01]  /*fc40*/  FMUL.FTZ R110, R0.reuse, R110 ;  /* 0x0000006e006e7220 */ /* 0x040fe20000410000 */
[C---:B------:R-:W-:Y:S01]  /*fc50*/  HMMA.16816.F32 R104, R160.reuse, R150, R104 ;  /* 0x00000096a068723c */ /* 0x040fe20000001868 */
[----:B------:R-:W-:Y:S04]  /*fc60*/  LDSM.16.MT88.4 R148, [R217+0x10800] ;  /* 0x01080000d994783b */ /* 0x000fe80000004200 */
[C---:B------:R-:W-:Y:S01]  /*fc70*/  FMUL.FTZ R111, R0.reuse, R111 ;  /* 0x0000006f006f7220 */ /* 0x040fe20000410000 */
[C---:B------:R-:W-:Y:S01]  /*fc80*/  FMUL.FTZ R114, R0.reuse, R114 ;  /* 0x0000007200727220 */ /* 0x040fe20000410000 */
[----:B------:R-:W-:Y:S01]  /*fc90*/  FMUL.FTZ R115, R0, R115 ;  /* 0x0000007300737220 */ /* 0x000fe20000410000 */
[--C-:B------:R-:W-:Y:S03]  /*fca0*/  FFMA.FTZ R173, R173, UR4, -R169.reuse ;  /* 0x00000004adad7c23 */ /* 0x100fe600080108a9 */
[--C-:B------:R-:W-:Y:S01]  /*fcb0*/  FFMA.FTZ R182, R182, UR4, -R169.reuse ;  /* 0x00000004b6b67c23 */ /* 0x100fe200080108a9 */
[C---:B--2---:R-:W-:Y:S01]  /*fcc0*/  HMMA.16816.F32 R108, R160.reuse, R132, R108 ;  /* 0x00000084a06c723c */ /* 0x044fe2000000186c */
[----:B------:R-:W-:Y:S02]  /*fcd0*/  MUFU.EX2 R180, R173 ;  /* 0x000000ad00b47308 */ /* 0x000fe40000000800 */
[--C-:B------:R-:W-:Y:S01]  /*fce0*/  FFMA.FTZ R198, R198, UR4, -R169.reuse ;  /* 0x00000004c6c67c23 */ /* 0x100fe200080108a9 */
[--C-:B------:R-:W-:Y:S01]  /*fcf0*/  FFMA.FTZ R194, R194, UR4, -R169.reuse ;  /* 0x00000004c2c27c23 */ /* 0x100fe200080108a9 */
[--C-:B------:R-:W-:Y:S01]  /*fd00*/  FFMA.FTZ R167, R167, UR4, -R169.reuse ;  /* 0x00000004a7a77c23 */ /* 0x100fe200080108a9 */
[C---:B------:R-:W-:Y:S05]  /*fd10*/  HMMA.16816.F32 R112, R160.reuse, R134, R112 ;  /* 0x00000086a070723c */ /* 0x040fea0000001870 */
[----:B------:R-:W-:Y:S01]  /*fd20*/  MUFU.EX2 R173, R178 ;  /* 0x000000b200ad7308 */ /* 0x000fe20000000800 */
[----:B------:R-:W-:Y:S01]  /*fd30*/  F2FP.F16.F32.PACK_AB R133, R199, R192 ;  /* 0x000000c0c785723e */ /* 0x000fe200000000ff */
[----:B------:R-:W-:Y:S01]  /*fd40*/  FFMA.FTZ R169, R166, UR4, -R169 ;  /* 0x00000004a6a97c23 */ /* 0x000fe200080108a9 */
[----:B------:R-:W-:Y:S03]  /*fd50*/  F2FP.F16.F32.PACK_AB R132, R176, R175 ;  /* 0x000000afb084723e */ /* 0x000fe600000000ff */
[--C-:B------:R-:W-:Y:S01]  /*fd60*/  FFMA.FTZ R197, R197, UR4, -R168.reuse ;  /* 0x00000004c5c57c23 */ /* 0x100fe200080108a8 */
[C---:B---3--:R-:W-:Y:S03]  /*fd70*/  HMMA.16816.F32 R116, R160.reuse, R136, R116 ;  /* 0x00000088a074723c */ /* 0x048fe60000001874 */
[----:B------:R-:W-:Y:S01]  /*fd80*/  MUFU.EX2 R198, R198 ;  /* 0x000000c600c67308 */ /* 0x000fe20000000800 */
[--C-:B------:R-:W-:Y:S01]  /*fd90*/  FFMA.FTZ R195, R195, UR4, -R168.reuse ;  /* 0x00000004c3c37c23 */ /* 0x100fe200080108a8 */
[--C-:B------:R-:W-:Y:S01]  /*fda0*/  FFMA.FTZ R193, R193, UR4, -R168.reuse ;  /* 0x00000004c1c17c23 */ /* 0x100fe200080108a8 */
[----:B------:R-:W-:Y:S01]  /*fdb0*/  FFMA.FTZ R168, R190, UR4, -R168 ;  /* 0x00000004bea87c23 */ /* 0x000fe200080108a8 */
[C---:B------:R-:W-:Y:S01]  /*fdc0*/  HMMA.16816.F32 R120, R160.reuse, R138, R120 ;  /* 0x0000008aa078723c */ /* 0x040fe20000001878 */
[----:B------:R-:W2:Y:S05]  /*fdd0*/  LDSM.16.MT88.4 R136, [R218+0x10800] ;  /* 0x01080000da88783b */ /* 0x000eaa0000004200 */
[----:B------:R-:W-:Y:S01]  /*fde0*/  MUFU.EX2 R190, R168 ;  /* 0x000000a800be7308 */ /* 0x000fe20000000800 */
[----:B------:R-:W-:Y:S01]  /*fdf0*/  FFMA.FTZ R189, R0, R252, R189 ;  /* 0x000000fc00bd7223 */ /* 0x000fe200000100bd */
[C---:B------:R-:W-:Y:S08]  /*fe00*/  HMMA.16816.F32 R124, R160.reuse, R140, R124 ;  /* 0x0000008ca07c723c */ /* 0x040ff0000000187c */
[----:B------:R-:W3:Y:S01]  /*fe10*/  MUFU.EX2 R194, R194 ;  /* 0x000000c200c27308 */ /* 0x000ee20000000800 */
[----:B------:R-:W-:Y:S01]  /*fe20*/  HMMA.16816.F32 R128, R160, R142, R128 ;  /* 0x0000008ea080723c */ /* 0x000fe20000001880 */
[----:B------:R-:W5:Y:S02]  /*fe30*/  LDSM.16.MT88.4 R140, [R220+0x12800] ;  /* 0x01280000dc8c783b */ /* 0x000f640000004200 */
[----:B------:R-:W-:Y:S04]  /*fe40*/  FADD.FTZ R189, R185, R189 ;  /* 0x000000bdb9bd7221 */ /* 0x000fe80000010000 */
[----:B-1----:R-:W-:Y:S02]  /*fe50*/  MOV R162, R157 ;  /* 0x0000009d00a27202 */ /* 0x002fe40000000f00 */
[----:B------:R-:W-:Y:S01]  /*fe60*/  MUFU.EX2 R160, R181 ;  /* 0x000000b500a07308 */ /* 0x000fe20000000800 */
[----:B------:R-:W-:Y:S01]  /*fe70*/  LDSM.16.MT88.4 R156, [R220+0x11000] ;  /* 0x01100000dc9c783b */ /* 0x000fe20000004200 */
[----:B------:R-:W-:Y:S01]  /*fe80*/  MOV R163, R171 ;  /* 0x000000ab00a37202 */ /* 0x000fe20000000f00 */
[----:B------:R-:W-:Y:S01]  /*fe90*/  FADD.FTZ R184, R184, R189 ;  /* 0x000000bdb8b87221 */ /* 0x000fe20000010000 */
[----:B------:R-:W-:Y:S02]  /*fea0*/  F2FP.F16.F32.PACK_AB R134, R172, R162 ;  /* 0x000000a2ac86723e */ /* 0x000fe400000000ff */
[----:B----4-:R-:W-:Y:S04]  /*feb0*/  F2FP.F16.F32.PACK_AB R135, R163, R196 ;  /* 0x000000c4a387723e */ /* 0x010fe800000000ff */
[----:B------:R-:W-:Y:S01]  /*fec0*/  MUFU.EX2 R161, R177 ;  /* 0x000000b100a17308 */ /* 0x000fe20000000800 */
[----:B------:R-:W-:Y:S04]  /*fed0*/  FADD.FTZ R165, R165, R184 ;  /* 0x000000b8a5a57221 */ /* 0x000fe80000010000 */
[----:B------:R-:W-:Y:S01]  /*fee0*/  FADD.FTZ R192, R192, R165 ;  /* 0x000000a5c0c07221 */ /* 0x000fe20000010000 */
[C---:B------:R-:W-:Y:S04]  /*fef0*/  HMMA.16816.F32 R4, R132.reuse, R144, R4 ;  /* 0x000000908404723c */ /* 0x040fe80000001804 */
[----:B------:R-:W-:Y:S01]  /*ff00*/  MUFU.EX2 R171, R174 ;  /* 0x000000ae00ab7308 */ /* 0x000fe20000000800 */
[----:B------:R-:W-:Y:S01]  /*ff10*/  MOV R165, R164 ;  /* 0x000000a400a57202 */ /* 0x000fe20000000f00 */
[C---:B------:R-:W-:Y:S01]  /*ff20*/  HMMA.16816.F32 R8, R132.reuse, R146, R8 ;  /* 0x000000928408723c */ /* 0x040fe20000001808 */
[----:B------:R-:W1:Y:S07]  /*ff30*/  LDSM.16.MT88.4 R144, [R218+0x12800] ;  /* 0x01280000da90783b */ /* 0x000e6e0000004200 */
[----:B------:R-:W-:Y:S03]  /*ff40*/  MUFU.EX2 R174, R182 ;  /* 0x000000b600ae7308 */ /* 0x000fe60000000800 */
[----:B------:R-:W-:Y:S01]  /*ff50*/  FADD.FTZ R199, R199, R192 ;  /* 0x000000c0c7c77221 */ /* 0x000fe20000010000 */
[C---:B--2---:R-:W-:Y:S03]  /*ff60*/  HMMA.16816.F32 R12, R132.reuse, R136, R12 ;  /* 0x00000088840c723c */ /* 0x044fe6000000180c */
[----:B------:R-:W-:Y:S03]  /*ff70*/  FADD.FTZ R199, R196, R199 ;  /* 0x000000c7c4c77221 */ /* 0x000fe60000010000 */
[C---:B------:R-:W-:Y:S01]  /*ff80*/  HMMA.16816.F32 R16, R132.reuse, R138, R16 ;  /* 0x0000008a8410723c */ /* 0x040fe20000001810 */
[----:B------:R-:W2:Y:S01]  /*ff90*/  LDSM.16.MT88.4 R136, [R217+0x12800] ;  /* 0x01280000d988783b */ /* 0x000ea20000004200 */
[----:B------:R-:W-:Y:S04]  /*ffa0*/  MUFU.EX2 R182, R179 ;  /* 0x000000b300b67308 */ /* 0x000fe80000000800 */
[C---:B------:R-:W-:Y:S06]  /*ffb0*/  HMMA.16816.F32 R20, R132.reuse, R148, R20 ;  /* 0x000000948414723c */ /* 0x040fec0000001814 */
[----:B------:R-:W-:Y:S01]  /*ffc0*/  MUFU.EX2 R167, R167 ;  /* 0x000000a700a77308 */ /* 0x000fe20000000800 */
[C---:B------:R-:W-:Y:S01]  /*ffd0*/  HMMA.16816.F32 R24, R132.reuse, R150, R24 ;  /* 0x000000968418723c */ /* 0x040fe20000001818 */
[----:B------:R-:W4:Y:S05]  /*ffe0*/  LDSM.16.MT88.4 R148, [R216+0x12800] ;  /* 0x01280000d894783b */ /* 0x000f2a0000004200 */
[C---:B------:R-:W-:Y:S03]  /*fff0*/  HMMA.16816.F32 R28, R132.reuse, R152, R28 ;  /* 0x00000098841c723c */ /* 0x040fe6000000181c */
[----:B------:R3:W-:Y:S03]  /*10000*/  MUFU.EX2 R166, R169 ;  /* 0x000000a900a67308 */ /* 0x0007e60000000800 */
[C---:B------:R-:W-:Y:S01]  /*10010*/  HMMA.16816.F32 R32, R132.reuse, R154, R32 ;  /* 0x0000009a8420723c */ /* 0x040fe20000001820 */
[----:B------:R-:W4:Y:S06]  /*10020*/  LDSM.16.MT88.4 R152, [R220+0x14800] ;  /* 0x01480000dc98783b */ /* 0x000f2c0000004200 */
[----:B------:R-:W-:Y:S01]  /*10030*/  MUFU.EX2 R197, R197 ;  /* 0x000000c500c57308 */ /* 0x000fe20000000800 */
[C---:B-----5:R-:W-:Y:S09]  /*10040*/  HMMA.16816.F32 R36, R132.reuse, R140, R36 ;  /* 0x0000008c8424723c */ /* 0x060ff20000001824 */
[----:B------:R-:W5:Y:S01]  /*10050*/  MUFU.EX2 R195, R195 ;  /* 0x000000c300c37308 */ /* 0x000f620000000800 */
[C---:B------:R-:W-:Y:S01]  /*10060*/  HMMA.16816.F32 R40, R132.reuse, R142, R40 ;  /* 0x0000008e8428723c */ /* 0x040fe20000001828 */
[----:B------:R-:W4:Y:S02]  /*10070*/  LDSM.16.MT88.4 R140, [R218+0x14800] ;  /* 0x01480000da8c783b */ /* 0x000f240000004200 */
[----:B---3--:R-:W-:Y:S03]  /*10080*/  F2FP.F16.F32.PACK_AB R169, R194, R198 ;  /* 0x000000c6c2a9723e */ /* 0x008fe600000000ff */
[C---:B-1----:R-:W-:Y:S03]  /*10090*/  HMMA.16816.F32 R44, R132.reuse, R144, R44 ;  /* 0x00000090842c723c */ /* 0x042fe6000000182c */
[----:B------:R-:W1:Y:S03]  /*100a0*/  MUFU.EX2 R193, R193 ;  /* 0x000000c100c17308 */ /* 0x000e660000000800 */
[C---:B------:R-:W-:Y:S01]  /*100b0*/  HMMA.16816.F32 R48, R132.reuse, R146, R48 ;  /* 0x000000928430723c */ /* 0x040fe20000001830 */
[----:B------:R-:W3:Y:S04]  /*100c0*/  LDSM.16.MT88.4 R144, [R217+0x14800] ;  /* 0x01480000d990783b */ /* 0x000ee80000004200 */
[----:B-----5:R-:W-:Y:S01]  /*100d0*/  F2FP.F16.F32.PACK_AB R168, R195, R197 ;  /* 0x000000c5c3a8723e */ /* 0x020fe200000000ff */
        /* <DEDUP_REMOVED lines=12> */
[C---:B---3--:R-:W-:Y:S06]  /*101a0*/  HMMA.16816.F32 R84, R132.reuse, R144, R84 ;  /* 0x000000908454723c */ /* 0x048fec0000001854 */
[C---:B------:R-:W-:Y:S01]  /*101b0*/  HMMA.16816.F32 R88, R132.reuse, R146, R88 ;  /* 0x000000928458723c */ /* 0x040fe20000001858 */
[----:B------:R-:W3:Y:S05]  /*101c0*/  LDSM.16.MT88.4 R144, [R217+0x16800] ;  /* 0x01680000d990783b */ /* 0x000eea0000004200 */
[C---:B--2---:R-:W-:Y:S06]  /*101d0*/  HMMA.16816.F32 R92, R132.reuse, R136, R92 ;  /* 0x00000088845c723c */ /* 0x044fec000000185c */
[C---:B------:R-:W-:Y:S05]  /*101e0*/  HMMA.16816.F32 R96, R132.reuse, R138, R96 ;  /* 0x0000008a8460723c */ /* 0x040fea0000001860 */
[----:B------:R-:W-:Y:S01]  /*101f0*/  F2FP.F16.F32.PACK_AB R137, R171, R180 ;  /* 0x000000b4ab89723e */ /* 0x000fe200000000ff */
[C---:B----4-:R-:W-:Y:S05]  /*10200*/  HMMA.16816.F32 R100, R132.reuse, R148, R100 ;  /* 0x000000948464723c */ /* 0x050fea0000001864 */
[----:B------:R-:W-:Y:S01]  /*10210*/  F2FP.F16.F32.PACK_AB R139, R173, R174 ;  /* 0x000000aead8b723e */ /* 0x000fe200000000ff */
[C---:B------:R-:W-:Y:S01]  /*10220*/  HMMA.16816.F32 R104, R132.reuse, R150, R104 ;  /* 0x000000968468723c */ /* 0x040fe20000001868 */
[----:B------:R-:W2:Y:S04]  /*10230*/  LDSM.16.MT88.4 R148, [R218+0x11000] ;  /* 0x01100000da94783b */ /* 0x000ea80000004200 */
[----:B------:R-:W-:Y:S01]  /*10240*/  F2FP.F16.F32.PACK_AB R138, R161, R182 ;  /* 0x000000b6a18a723e */ /* 0x000fe200000000ff */
[C---:B-----5:R-:W-:Y:S05]  /*10250*/  HMMA.16816.F32 R108, R132.reuse, R140, R108 ;  /* 0x0000008c846c723c */ /* 0x060fea000000186c */
[----:B------:R-:W-:Y:S01]  /*10260*/  F2FP.F16.F32.PACK_AB R136, R160, R170 ;  /* 0x000000aaa088723e */ /* 0x000fe200000000ff */
[C---:B------:R-:W-:Y:S01]  /*10270*/  HMMA.16816.F32 R112, R132.reuse, R142, R112 ;  /* 0x0000008e8470723c */ /* 0x040fe20000001870 */
[----:B------:R-:W4:Y:S05]  /*10280*/  LDSM.16.MT88.4 R140, [R217+0x11000] ;  /* 0x01100000d98c783b */ /* 0x000f2a0000004200 */
[C---:B---3--:R-:W-:Y:S06]  /*10290*/  HMMA.16816.F32 R116, R132.reuse, R144, R116 ;  /* 0x000000908474723c */ /* 0x048fec0000001874 */
[C---:B------:R-:W-:Y:S01]  /*102a0*/  HMMA.16816.F32 R120, R132.reuse, R146, R120 ;  /* 0x000000928478723c */ /* 0x040fe20000001878 */
[----:B------:R-:W-:Y:S05]  /*102b0*/  LDSM.16.MT88.4 R144, [R220+0x13000] ;  /* 0x01300000dc90783b */ /* 0x000fea0000004200 */
[C---:B------:R-:W-:Y:S06]  /*102c0*/  HMMA.16816.F32 R124, R132.reuse, R152, R124 ;  /* 0x00000098847c723c */ /* 0x040fec000000187c */
[----:B------:R-:W-:Y:S01]  /*102d0*/  HMMA.16816.F32 R128, R132, R154, R128 ;  /* 0x0000009a8480723c */ /* 0x000fe20000001880 */
[----:B------:R-:W3:Y:S05]  /*102e0*/  LDSM.16.MT88.4 R132, [R216+0x11000] ;  /* 0x01100000d884783b */ /* 0x000eea0000004200 */
[C---:B------:R-:W-:Y:S03]  /*102f0*/  HMMA.16816.F32 R4, R136.reuse, R156, R4 ;  /* 0x0000009c8804723c */ /* 0x040fe60000001804 */
[----:B------:R-:W5:Y:S03]  /*10300*/  LDSM.16.MT88.4 R152, [R218+0x13000] ;  /* 0x01300000da98783b */ /* 0x000f660000004200 */
[C---:B------:R-:W-:Y:S05]  /*10310*/  HMMA.16816.F32 R8, R136.reuse, R158, R8 ;  /* 0x0000009e8808723c */ /* 0x040fea0000001808 */
[----:B------:R-:W-:Y:S01]  /*10320*/  LDSM.16.MT88.4 R156, [R220+0x11800] ;  /* 0x01180000dc9c783b */ /* 0x000fe20000004200 */
        /* <DEDUP_REMOVED lines=27> */
[C---:B-----5:R-:W-:Y:S06]  /*104e0*/  HMMA.16816.F32 R84, R136.reuse, R152, R84 ;  /* 0x000000988854723c */ /* 0x060fec0000001854 */
[C---:B------:R-:W-:Y:S05]  /*104f0*/  HMMA.16816.F32 R88, R136.reuse, R154, R88 ;  /* 0x0000009a8858723c */ /* 0x040fea0000001858 */
[----:B------:R-:W-:Y:S01]  /*10500*/  MOV R152, R174 ;  /* 0x000000ae00987202 */ /* 0x000fe20000000f00 */
[C---:B--2---:R-:W-:Y:S05]  /*10510*/  HMMA.16816.F32 R92, R136.reuse, R148, R92 ;  /* 0x00000094885c723c */ /* 0x044fea000000185c */
[----:B------:R-:W-:Y:S01]  /*10520*/  MOV R155, R173 ;  /* 0x000000ad009b7202 */ /* 0x000fe20000000f00 */
[C---:B------:R-:W-:Y:S01]  /*10530*/  HMMA.16816.F32 R96, R136.reuse, R150, R96 ;  /* 0x000000968860723c */ /* 0x040fe20000001860 */
[----:B------:R-:W2:Y:S04]  /*10540*/  LDSM.16.MT88.4 R148, [R216+0x17000] ;  /* 0x01700000d894783b */ /* 0x000ea80000004200 */
[----:B------:R-:W-:Y:S01]  /*10550*/  MOV R153, R182 ;  /* 0x000000b600997202 */ /* 0x000fe20000000f00 */
[C---:B----4-:R-:W-:Y:S05]  /*10560*/  HMMA.16816.F32 R100, R136.reuse, R140, R100 ;  /* 0x0000008c8864723c */ /* 0x050fea0000001864 */
[----:B------:R-:W-:Y:S01]  /*10570*/  MOV R154, R161 ;  /* 0x000000a1009a7202 */ /* 0x000fe20000000f00 */
[C---:B------:R-:W-:Y:S01]  /*10580*/  HMMA.16816.F32 R104, R136.reuse, R142, R104 ;  /* 0x0000008e8868723c */ /* 0x040fe20000001868 */
[----:B------:R-:W4:Y:S05]  /*10590*/  LDSM.16.MT88.4 R140, [R218+0x11800] ;  /* 0x01180000da8c783b */ /* 0x000f2a0000004200 */
[C---:B---3--:R-:W-:Y:S06]  /*105a0*/  HMMA.16816.F32 R108, R136.reuse, R132, R108 ;  /* 0x00000084886c723c */ /* 0x048fec000000186c */
[C---:B------:R-:W-:Y:S01]  /*105b0*/  HMMA.16816.F32 R112, R136.reuse, R134, R112 ;  /* 0x000000868870723c */ /* 0x040fe20000001870 */
[----:B------:R-:W3:Y:S05]  /*105c0*/  LDSM.16.MT88.4 R132, [R217+0x11800] ;  /* 0x01180000d984783b */ /* 0x000eea0000004200 */
[C---:B-1----:R-:W-:Y:S06]  /*105d0*/  HMMA.16816.F32 R116, R136.reuse, R144, R116 ;  /* 0x000000908874723c */ /* 0x042fec0000001874 */
[C---:B------:R-:W-:Y:S05]  /*105e0*/  HMMA.16816.F32 R120, R136.reuse, R146, R120 ;  /* 0x000000928878723c */ /* 0x040fea0000001878 */
[----:B------:R-:W-:Y:S01]  /*105f0*/  MOV R144, R175 ;  /* 0x000000af00907202 */ /* 0x000fe20000000f00 */
[C---:B--2---:R-:W-:Y:S05]  /*10600*/  HMMA.16816.F32 R124, R136.reuse, R148, R124 ;  /* 0x00000094887c723c */ /* 0x044fea000000187c */
[----:B------:R-:W-:Y:S01]  /*10610*/  MOV R145, R172 ;  /* 0x000000ac00917202 */ /* 0x000fe20000000f00 */
[----:B------:R-:W-:Y:S01]  /*10620*/  HMMA.16816.F32 R128, R136, R150, R128 ;  /* 0x000000968880723c */ /* 0x000fe20000001880 */
[----:B------:R-:W1:Y:S04]  /*10630*/  LDSM.16.MT88.4 R172, [R216+0x11800] ;  /* 0x01180000d8ac783b */ /* 0x000e680000004200 */
[----:B------:R-:W-:Y:S02]  /*10640*/  MOV R146, R162 ;  /* 0x000000a200927202 */ /* 0x000fe40000000f00 */
[----:B------:R-:W-:Y:S04]  /*10650*/  MOV R138, R170 ;  /* 0x000000aa008a7202 */ /* 0x000fe80000000f00 */
[----:B------:R-:W-:Y:S02]  /*10660*/  MOV R139, R171 ;  /* 0x000000ab008b7202 */ /* 0x000fe40000000f00 */
[----:B------:R-:W-:Y:S02]  /*10670*/  F2FP.F16.F32.PACK_AB R171, R166, R167 ;  /* 0x000000a7a6ab723e */ /* 0x000fe400000000ff */
[----:B------:R-:W-:Y:S02]  /*10680*/  F2FP.F16.F32.PACK_AB R170, R190, R193 ;  /* 0x000000c1beaa723e */ /* 0x000fe400000000ff */
[----:B------:R-:W-:Y:S02]  /*10690*/  MOV R149, R160 ;  /* 0x000000a000957202 */ /* 0x000fe40000000f00 */
[----:B------:R-:W-:Y:S02]  /*106a0*/  MOV R136, R163 ;  /* 0x000000a300887202 */ /* 0x000fe40000000f00 */
[----:B------:R-:W-:Y:S01]  /*106b0*/  MOV R147, R176 ;  /* 0x000000b000937202 */ /* 0x000fe20000000f00 */
[C---:B------:R-:W-:Y:S01]  /*106c0*/  HMMA.16816.F32 R160, R168.reuse, R156, R4 ;  /* 0x0000009ca8a0723c */ /* 0x040fe20000001804 */
[----:B------:R-:W2:Y:S04]  /*106d0*/  LDSM.16.MT88.4 R176, [R220+0x13800] ;  /* 0x01380000dcb0783b */ /* 0x000ea80000004200 */
[----:B------:R-:W-:Y:S01]  /*106e0*/  MOV R137, R180 ;  /* 0x000000b400897202 */ /* 0x000fe20000000f00 */
[C---:B------:R-:W-:Y:S03]  /*106f0*/  HMMA.16816.F32 R156, R168.reuse, R158, R8 ;  /* 0x0000009ea89c723c */ /* 0x040fe60000001808 */
[----:B------:R-:W5:Y:S02]  /*10700*/  LDSM.16.MT88.4 R180, [R218+0x13800] ;  /* 0x01380000dab4783b */ /* 0x000f640000004200 */
[----:B------:R-:W-:Y:S02]  /*10710*/  MOV R7, R154 ;  /* 0x0000009a00077202 */ /* 0x000fe40000000f00 */
[----:B------:R-:W-:Y:S04]  /*10720*/  MOV R6, R155 ;  /* 0x0000009b00067202 */ /* 0x000fe80000000f00 */
[----:B------:R-:W-:Y:S01]  /*10730*/  MOV R4, R152 ;  /* 0x0000009800047202 */ /* 0x000fe20000000f00 */
[----:B------:R-:W5:Y:S01]  /*10740*/  LDSM.16.MT88.4 R8, [R217+0x13800] ;  /* 0x01380000d908783b */ /* 0x000f620000004200 */
[----:B------:R-:W-:Y:S02]  /*10750*/  MOV R5, R153 ;  /* 0x0000009900057202 */ /* 0x000fe40000000f00 */
[C---:B----4-:R-:W-:Y:S07]  /*10760*/  HMMA.16816.F32 R152, R168.reuse, R140, R12 ;  /* 0x0000008ca898723c */ /* 0x050fee000000180c */
[----:B------:R-:W-:Y:S02]  /*10770*/  MOV R12, R149 ;  /* 0x00000095000c7202 */ /* 0x000fe40000000f00 */
[C---:B------:R-:W-:Y:S03]  /*10780*/  HMMA.16816.F32 R148, R168.reuse, R142, R16 ;  /* 0x0000008ea894723c */ /* 0x040fe60000001810 */
[----:B------:R-:W-:Y:S02]  /*10790*/  MOV R13, R146 ;  /* 0x00000092000d7202 */ /* 0x000fe40000000f00 */
[----:B------:R-:W-:Y:S02]  /*107a0*/  MOV R14, R147 ;  /* 0x00000093000e7202 */ /* 0x000fe40000000f00 */
[----:B------:R-:W-:Y:S04]  /*107b0*/  MOV R15, R144 ;  /* 0x00000090000f7202 */ /* 0x000fe80000000f00 */
[----:B------:R-:W-:Y:S02]  /*107c0*/  MOV R19, R145 ;  /* 0x0000009100137202 */ /* 0x000fe40000000f00 */
[C---:B---3--:R-:W-:Y:S06]  /*107d0*/  HMMA.16816.F32 R144, R168.reuse, R132, R20 ;  /* 0x00000084a890723c */ /* 0x048fec0000001814 */
[C---:B------:R-:W-:Y:S05]  /*107e0*/  HMMA.16816.F32 R140, R168.reuse, R134, R24 ;  /* 0x00000086a88c723c */ /* 0x040fea0000001818 */
[----:B------:R-:W-:Y:S02]  /*107f0*/  MOV R20, R12 ;  /* 0x0000000c00147202 */ /* 0x000fe40000000f00 */
[----:B------:R-:W-:Y:S04]  /*10800*/  MOV R24, R136 ;  /* 0x0000008800187202 */ /* 0x000fe80000000f00 */
[----:B------:R-:W-:Y:S02]  /*10810*/  MOV R25, R137 ;  /* 0x0000008900197202 */ /* 0x000fe40000000f00 */
[----:B------:R-:W-:Y:S02]  /*10820*/  MOV R26, R138 ;  /* 0x0000008a001a7202 */ /* 0x000fe40000000f00 */
[----:B------:R-:W-:Y:S02]  /*10830*/  MOV R27, R139 ;  /* 0x0000008b001b7202 */ /* 0x000fe40000000f00 */
[C---:B-1----:R-:W-:Y:S03]  /*10840*/  HMMA.16816.F32 R136, R168.reuse, R172, R28 ;  /* 0x000000aca888723c */ /* 0x042fe6000000181c */
[----:B------:R-:W-:Y:S02]  /*10850*/  MOV R21, R13 ;  /* 0x0000000d00157202 */ /* 0x000fe40000000f00 */
[----:B------:R-:W-:Y:S01]  /*10860*/  MOV R22, R14 ;  /* 0x0000000e00167202 */ /* 0x000fe20000000f00 */
[C---:B------:R-:W-:Y:S05]  /*10870*/  HMMA.16816.F32 R132, R168.reuse, R174, R32 ;  /* 0x000000aea884723c */ /* 0x040fea0000001820 */
[----:B------:R-:W-:Y:S01]  /*10880*/  MOV R23, R15 ;  /* 0x0000000f00177202 */ /* 0x000fe20000000f00 */
[C---:B--2---:R-:W-:Y:S01]  /*10890*/  HMMA.16816.F32 R36, R168.reuse, R176, R36 ;  /* 0x000000b0a824723c */ /* 0x044fe20000001824 */
[----:B------:R-:W2:Y:S04]  /*108a0*/  LDL.LU R176, [R1] ;  /* 0x0000000001b07983 */ /* 0x000ea80000300800 */
[----:B------:R-:W1:Y:S01]  /*108b0*/  LDSM.16.MT88.4 R12, [R216+0x13800] ;  /* 0x01380000d80c783b */ /* 0x000e620000004200 */
[C---:B------:R-:W-:Y:S05]  /*108c0*/  HMMA.16816.F32 R40, R168.reuse, R178, R40 ;  /* 0x000000b2a828723c */ /* 0x040fea0000001828 */
[----:B------:R-:W-:Y:S01]  /*108d0*/  MOV R31, R19 ;  /* 0x00000013001f7202 */ /* 0x000fe20000000f00 */
[C---:B-----5:R-:W-:Y:S01]  /*108e0*/  HMMA.16816.F32 R44, R168.reuse, R180, R44 ;  /* 0x000000b4a82c723c */ /* 0x060fe2000000182c */
[----:B------:R-:W3:Y:S04]  /*108f0*/  LDSM.16.MT88.4 R16, [R220+0x15800] ;  /* 0x01580000dc10783b */ /* 0x000ee80000004200 */
[----:B------:R-:W-:Y:S01]  /*10900*/  MOV R173, R20 ;  /* 0x0000001400ad7202 */ /* 0x000fe20000000f00 */
[C---:B------:R-:W-:Y:S05]  /*10910*/  HMMA.16816.F32 R48, R168.reuse, R182, R48 ;  /* 0x000000b6a830723c */ /* 0x040fea0000001830 */
        /* <DEDUP_REMOVED lines=8> */
[----:B------:R-:W-:Y:S01]  /*109a0*/  MOV R34, R25 ;  /* 0x0000001900227202 */ /* 0x000fe20000000f00 */
[----:B------:R-:W-:Y:S01]  /*109b0*/  FADD.FTZ R199, R32, R199 ;  /* 0x000000c720c77221 */ /* 0x000fe20000010000 */
[----:B------:R-:W-:Y:S01]  /*109c0*/  MOV R35, R26 ;  /* 0x0000001a00237202 */ /* 0x000fe20000000f00 */
[C---:B-1----:R-:W-:Y:S03]  /*109d0*/  HMMA.16816.F32 R60, R168.reuse, R12, R60 ;  /* 0x0000000ca83c723c */ /* 0x042fe6000000183c */
[----:B------:R-:W-:Y:S01]  /*109e0*/  MOV R172, R27 ;  /* 0x0000001b00ac7202 */ /* 0x000fe20000000f00 */
[----:B------:R-:W-:Y:S01]  /*109f0*/  FADD.FTZ R199, R34, R199 ;  /* 0x000000c722c77221 */ /* 0x000fe20000010000 */
[----:B------:R-:W1:Y:S01]  /*10a00*/  LDSM.16.MT88.4 R24, [R217+0x15800] ;  /* 0x01580000d918783b */ /* 0x000e620000004200 */
[C---:B------:R-:W-:Y:S05]  /*10a10*/  HMMA.16816.F32 R64, R168.reuse, R14, R64 ;  /* 0x0000000ea840723c */ /* 0x040fea0000001840 */
[----:B------:R-:W-:Y:S01]  /*10a20*/  MOV R33, R31 ;  /* 0x0000001f00217202 */ /* 0x000fe20000000f00 */
[C---:B---3--:R-:W-:Y:S01]  /*10a30*/  HMMA.16816.F32 R68, R168.reuse, R16, R68 ;  /* 0x00000010a844723c */ /* 0x048fe20000001844 */
[----:B------:R-:W3:Y:S04]  /*10a40*/  LDSM.16.MT88.4 R28, [R216+0x15800] ;  /* 0x01580000d81c783b */ /* 0x000ee80000004200 */
[----:B------:R-:W-:Y:S01]  /*10a50*/  FADD.FTZ R199, R172, R199 ;  /* 0x000000c7acc77221 */ /* 0x000fe20000010000 */
[C---:B------:R-:W-:Y:S03]  /*10a60*/  HMMA.16816.F32 R72, R168.reuse, R18, R72 ;  /* 0x00000012a848723c */ /* 0x040fe60000001848 */
[----:B------:R-:W5:Y:S02]  /*10a70*/  LDSM.16.MT88.4 R12, [R218+0x17800] ;  /* 0x01780000da0c783b */ /* 0x000f640000004200 */
[----:B------:R-:W-:Y:S06]  /*10a80*/  FADD.FTZ R199, R4, R199 ;  /* 0x000000c704c77221 */ /* 0x000fec0000010000 */
[----:B------:R-:W5:Y:S01]  /*10a90*/  LDSM.16.MT88.4 R16, [R217+0x17800] ;  /* 0x01780000d910783b */ /* 0x000f620000004200 */
[----:B------:R-:W-:Y:S01]  /*10aa0*/  FADD.FTZ R199, R6, R199 ;  /* 0x000000c706c77221 */ /* 0x000fe20000010000 */
[C---:B----4-:R-:W-:Y:S03]  /*10ab0*/  HMMA.16816.F32 R76, R168.reuse, R20, R76 ;  /* 0x00000014a84c723c */ /* 0x050fe6000000184c */
[----:B------:R-:W-:Y:S03]  /*10ac0*/  FADD.FTZ R199, R198, R199 ;  /* 0x000000c7c6c77221 */ /* 0x000fe60000010000 */
[C---:B------:R-:W-:Y:S01]  /*10ad0*/  HMMA.16816.F32 R80, R168.reuse, R22, R80 ;  /* 0x00000016a850723c */ /* 0x040fe20000001850 */
[----:B------:R-:W4:Y:S04]  /*10ae0*/  LDSM.16.MT88.4 R20, [R216+0x17800] ;  /* 0x01780000d814783b */ /* 0x000f280000004200 */
[----:B------:R-:W-:Y:S01]  /*10af0*/  FADD.FTZ R194, R194, R199 ;  /* 0x000000c7c2c27221 */ /* 0x000fe20000010000 */
[C---:B-1----:R-:W-:Y:S05]  /*10b00*/  HMMA.16816.F32 R84, R168.reuse, R24, R84 ;  /* 0x00000018a854723c */ /* 0x042fea0000001854 */
[----:B------:R-:W-:Y:S01]  /*10b10*/  FADD.FTZ R167, R167, R194 ;  /* 0x000000c2a7a77221 */ /* 0x000fe20000010000 */
[C---:B------:R-:W-:Y:S05]  /*10b20*/  HMMA.16816.F32 R88, R168.reuse, R26, R88 ;  /* 0x0000001aa858723c */ /* 0x040fea0000001858 */
[----:B------:R-:W-:Y:S01]  /*10b30*/  FADD.FTZ R252, R166, R167 ;  /* 0x000000a7a6fc7221 */ /* 0x000fe20000010000 */
[C---:B---3--:R-:W-:Y:S06]  /*10b40*/  HMMA.16816.F32 R92, R168.reuse, R28, R92 ;  /* 0x0000001ca85c723c */ /* 0x048fec000000185c */
[C---:B------:R-:W-:Y:S06]  /*10b50*/  HMMA.16816.F32 R96, R168.reuse, R30, R96 ;  /* 0x0000001ea860723c */ /* 0x040fec0000001860 */
[C---:B------:R-:W-:Y:S06]  /*10b60*/  HMMA.16816.F32 R100, R168.reuse, R8, R100 ;  /* 0x00000008a864723c */ /* 0x040fec0000001864 */
[C---:B------:R-:W-:Y:S06]  /*10b70*/  HMMA.16816.F32 R104, R168.reuse, R10, R104 ;  /* 0x0000000aa868723c */ /* 0x040fec0000001868 */
[C---:B-----5:R-:W-:Y:S06]  /*10b80*/  HMMA.16816.F32 R108, R168.reuse, R12, R108 ;  /* 0x0000000ca86c723c */ /* 0x060fec000000186c */
[C---:B------:R-:W-:Y:S06]  /*10b90*/  HMMA.16816.F32 R112, R168.reuse, R14, R112 ;  /* 0x0000000ea870723c */ /* 0x040fec0000001870 */
[C---:B------:R-:W-:Y:S06]  /*10ba0*/  HMMA.16816.F32 R116, R168.reuse, R16, R116 ;  /* 0x00000010a874723c */ /* 0x040fec0000001874 */
[C---:B------:R-:W-:Y:S06]  /*10bb0*/  HMMA.16816.F32 R120, R168.reuse, R18, R120 ;  /* 0x00000012a878723c */ /* 0x040fec0000001878 */
[C---:B----4-:R-:W-:Y:S06]  /*10bc0*/  HMMA.16816.F32 R124, R168.reuse, R20, R124 ;  /* 0x00000014a87c723c */ /* 0x050fec000000187c */
[----:B------:R-:W-:Y:S05]  /*10bd0*/  HMMA.16816.F32 R128, R168, R22, R128 ;  /* 0x00000016a880723c */ /* 0x000fea0000001880 */
[----:B--2---:R-:W-:Y:S06]  /*10be0*/  FFMA.FTZ R191, R2, R176, R191 ;  /* 0x000000b002bf7223 */ /* 0x004fec00000100bf */
        /* <DEDUP_REMOVED lines=14> */
[----:B------:R-:W-:Y:S03]  /*10cd0*/  MOV R0, R3 ;  /* 0x0000000300007202 */ /* 0x000fe60000000f00 */
[----:B------:R-:W-:Y:S05]  /*10ce0*/  FADD.FTZ R2, R190, R193 ;  /* 0x000000c1be027221 */ /* 0x000fea0000010000 */
[----:B------:R1:W-:Y:S01]  /*10cf0*/  STL [R1], R2 ;  /* 0x0000000201007387 */ /* 0x0003e20000100800 */
[----:B------:R-:W-:Y:S05]  /*10d00*/  @P0 BRA `(.L_x_780) ;  /* 0xffffffbc00380947 */ /* 0x000fea000383ffff */
.L_x_779:
[----:B------:R-:W2:Y:S01]  /*10d10*/  LDL.LU R6, [R1] ;  /* 0x0000000001067983 */ /* 0x000ea20000300800 */
[----:B------:R-:W3:Y:S01]  /*10d20*/  S2UR UR6, SR_CgaCtaId ;  /* 0x00000000000679c3 */ /* 0x000ee20000008800 */
[----:B------:R-:W-:Y:S01]  /*10d30*/  UISETP.NE.AND UP0, UPT, UR14, -0x1, UPT ;  /* 0xffffffff0e00788c */ /* 0x000fe2000bf05270 */
[----:B------:R-:W-:Y:S01]  /*10d40*/  IMAD.MOV.U32 R10, RZ, RZ, 0x20 ;  /* 0x00000020ff0a7424 */ /* 0x000fe200078e00ff */
[----:B-1----:R-:W1:Y:S01]  /*10d50*/  S2R R2, SR_TID.X ;  /* 0x0000000000027919 */ /* 0x002e620000002100 */
[----:B------:R-:W4:Y:S03]  /*10d60*/  SHFL.BFLY PT, R11, R252, 0x2, 0x1f ;  /* 0x0c401f00fc0b7f89 */ /* 0x000f2600000e0000 */
[----:B------:R-:W-:-:S05]  /*10d70*/  PLOP3.LUT P0, PT, PT, PT, UP0, 0x80, 0x0 ;  /* 0x000000000000781c */ /* 0x000fca0003f0f008 */
[----:B------:R-:W-:Y:S02]  /*10d80*/  @UP0 ULDC.64 UR4, c[0x0][0x298] ;  /* 0x0000a60000040ab9 */ /* 0x000fe40000000a00 */
[----:B------:R-:W-:-:S03]  /*10d90*/  @UP0 UIMAD.WIDE.U32 UR8, UR14, UR4, URZ ;  /* 0x000000040e0802a5 */ /* 0x000fc6000f8e003f */
[----:B------:R-:W-:Y:S01]  /*10da0*/  UMOV UR4, 0x400 ;  /* 0x0000040000047882 */ /* 0x000fe20000000000 */
[----:B------:R-:W-:Y:S02]  /*10db0*/  @UP0 UIMAD UR7, UR14, UR5, UR9 ;  /* 0x000000050e0702a4 */ /* 0x000fe4000f8e0209 */
[----:B---3--:R-:W-:Y:S01]  /*10dc0*/  ULEA UR6, UR6, UR4, 0x18 ;  /* 0x0000000406067291 */ /* 0x008fe2000f8ec03f */
[----:B----4-:R-:W-:Y:S01]  /*10dd0*/  FADD.FTZ R11, R11, R252 ;  /* 0x000000fc0b0b7221 */ /* 0x010fe20000010000 */
        /* <DEDUP_REMOVED lines=16> */
[----:B------:R-:W-:-:S05]  /*10ee0*/  LEA.HI R9, R9, R9, RZ, 0x1d ;  /* 0x0000000909097211 */ /* 0x000fca00078fe8ff */
[----:B------:R-:W-:Y:S02]  /*10ef0*/  IMAD.U32 R12, R12, 0x2, R9 ;  /* 0x000000020c0c7824 */ /* 0x000fe400078e0009 */
[----:B------:R-:W-:-:S03]  /*10f00*/  IMAD.MOV.U32 R9, RZ, RZ, 0x40 ;  /* 0x00000040ff097424 */ /* 0x000fc600078e00ff */
[----:B------:R-:W-:Y:S02]  /*10f10*/  LEA R12, R12, UR6, 0x1 ;  /* 0x000000060c0c7c11 */ /* 0x000fe4000f8e08ff */
[----:B------:R-:W-:Y:S01]  /*10f20*/  SEL R9, R9, 0xffffffc0, !P2 ;  /* 0xffffffc009097807 */ /* 0x000fe20005000000 */
[----:B--2---:R-:W1:Y:S02]  /*10f30*/  SHFL.BFLY PT, R7, R6, 0x2, 0x1f ;  /* 0x0c401f0006077f89 */ /* 0x004e6400000e0000 */
[----:B-1----:R-:W-:Y:S02]  /*10f40*/  FADD.FTZ R7, R7, R6 ;  /* 0x0000000607077221 */ /* 0x002fe40000010000 */
        /* <DEDUP_REMOVED lines=10> */
.L_x_783:
        /* <DEDUP_REMOVED lines=15> */
.L_x_784:
[----:B-1-3--:R-:W-:Y:S01]  /*110e0*/  FADD.FTZ R7, R7, R8 ;  /* 0x0000000807077221 */ /* 0x00afe20000010000 */
[----:B--2---:R-:W-:Y:S01]  /*110f0*/  FADD.FTZ R6, R11, R6 ;  /* 0x000000060b067221 */ /* 0x004fe20000010000 */
[----:B------:R-:W-:Y:S01]  /*11100*/  LOP3.LUT R15, R15, 0xffffffe0, RZ, 0xc0, !PT ;  /* 0xffffffe00f0f7812 */ /* 0x000fe200078ec0ff */
[----:B------:R-:W1:Y:S01]  /*11110*/  S2UR UR4, SR_CTAID.X ;  /* 0x00000000000479c3 */ /* 0x000e620000002500 */
[-C--:B------:R-:W-:Y:S01]  /*11120*/  LEA.HI R5, R5, R2.reuse, RZ, 0x3 ;  /* 0x0000000205057211 */ /* 0x080fe200078f18ff */
[----:B------:R-:W2:Y:S01]  /*11130*/  S2R R24, SR_CTAID.Z ;  /* 0x0000000000187919 */ /* 0x000ea20000002700 */
[----:B------:R-:W-:Y:S01]  /*11140*/  FSETP.NE.FTZ.AND P5, PT, R7, RZ, PT ;  /* 0x000000ff0700720b */ /* 0x000fe20003fb5000 */
[----:B------:R-:W-:Y:S01]  /*11150*/  BSSY B0, `(.L_x_785) ;  /* 0x000015f000007945 */ /* 0x000fe20003800000 */
[----:B------:R-:W-:Y:S02]  /*11160*/  FSETP.NE.FTZ.AND P4, PT, R6, RZ, PT ;  /* 0x000000ff0600720b */ /* 0x000fe40003f95000 */
[----:B------:R-:W-:-:S02]  /*11170*/  IADD3 R2, -R15, R2, RZ ;  /* 0x000000020f027210 */ /* 0x000fc40007ffe1ff */
[----:B------:R-:W-:Y:S02]  /*11180*/  MOV R13, 0x3f800000 ;  /* 0x3f800000000d7802 */ /* 0x000fe40000000f00 */
[----:B------:R-:W-:Y:S02]  /*11190*/  MOV R15, 0x3f800000 ;  /* 0x3f800000000f7802 */ /* 0x000fe40000000f00 */
[----:B------:R-:W-:Y:S02]  /*111a0*/  LOP3.LUT R4, R4, 0x1, RZ, 0xc0, !PT ;  /* 0x0000000104047812 */ /* 0x000fe400078ec0ff */
[----:B------:R-:W-:Y:S01]  /*111b0*/  ISETP.NE.AND P3, PT, RZ, UR6, PT ;  /* 0x00000006ff007c0c */ /* 0x000fe2000bf65270 */
[----:B------:R-:W3:Y:S01]  /*111c0*/  @P5 MUFU.RCP R13, R7 ;  /* 0x00000007000d5308 */ /* 0x000ee20000001000 */
[----:B------:R-:W-:Y:S02]  /*111d0*/  ISETP.NE.U32.AND P1, PT, R4, 0x1, PT ;  /* 0x000000010400780c */ /* 0x000fe40003f25070 */
[----:B------:R-:W-:-:S02]  /*111e0*/  IADD3 R11, R12, -0x10, RZ ;  /* 0xfffffff00c0b7810 */ /* 0x000fc40007ffe0ff */
[C---:B------:R-:W-:Y:S02]  /*111f0*/  IADD3 R21, R12.reuse, R9, RZ ;  /* 0x000000090c157210 */ /* 0x040fe40007ffe0ff */
[----:B------:R-:W-:Y:S01]  /*11200*/  PLOP3.LUT P0, PT, PT, PT, PT, 0x8, 0x0 ;  /* 0x000000000000781c */ /* 0x000fe20003f0e170 */
[----:B------:R-:W4:Y:S01]  /*11210*/  @P4 MUFU.RCP R15, R6 ;  /* 0x00000006000f4308 */ /* 0x000f220000001000 */
[----:B-1----:R-:W-:Y:S01]  /*11220*/  UIMAD UR6, UR4, -0x40, UR16 ;  /* 0xffffffc0040678a4 */ /* 0x002fe2000f8e0210 */
[----:B------:R-:W-:Y:S02]  /*11230*/  SHF.R.S32.HI R4, RZ, 0x3, R5 ;  /* 0x00000003ff047819 */ /* 0x000fe40000011405 */
[----:B------:R-:W1:Y:S01]  /*11240*/  @!P3 LDC R8, c[0x0][0x2c4] ;  /* 0x0000b100ff08bb82 */ /* 0x000e620000000800 */
[----:B------:R-:W-:Y:S02]  /*11250*/  @!P3 PLOP3.LUT P0, PT, P2, PT, PT, 0x80, 0x0 ;  /* 0x000000000000b81c */ /* 0x000fe4000170f070 */
[C---:B------:R-:W-:Y:S01]  /*11260*/  @P1 IADD3 R11, R12.reuse, 0x10, RZ ;  /* 0x000000100c0b1810 */ /* 0x040fe20007ffe0ff */
[----:B------:R-:W5:Y:S01]  /*11270*/  @P5 MUFU.LG2 R7, R7 ;  /* 0x0000000700075308 */ /* 0x000f620000000c00 */
[C---:B---3--:R-:W-:Y:S01]  /*11280*/  FMUL.FTZ R160, R13.reuse, R160 ;  /* 0x000000a00da07220 */ /* 0x048fe20000410000 */
[C---:B------:R-:W-:Y:S01]  /*11290*/  FMUL.FTZ R161, R13.reuse, R161 ;  /* 0x000000a10da17220 */ /* 0x040fe20000410000 */
[C---:B------:R-:W-:Y:S01]  /*112a0*/  FMUL.FTZ R156, R13.reuse, R156 ;  /* 0x0000009c0d9c7220 */ /* 0x040fe20000410000 */
[C---:B------:R-:W-:Y:S01]  /*112b0*/  FMUL.FTZ R157, R13.reuse, R157 ;  /* 0x0000009d0d9d7220 */ /* 0x040fe20000410000 */
[C---:B------:R-:W-:Y:S01]  /*112c0*/  FMUL.FTZ R152, R13.reuse, R152 ;  /* 0x000000980d987220 */ /* 0x040fe20000410000 */
[C---:B------:R-:W-:Y:S01]  /*112d0*/  FMUL.FTZ R153, R13.reuse, R153 ;  /* 0x000000990d997220 */ /* 0x040fe20000410000 */
[C---:B------:R-:W-:Y:S01]  /*112e0*/  FMUL.FTZ R148, R13.reuse, R148 ;  /* 0x000000940d947220 */ /* 0x040fe20000410000 */
[----:B------:R-:W-:Y:S01]  /*112f0*/  FMUL.FTZ R149, R13, R149 ;  /* 0x000000950d957220 */ /* 0x000fe20000410000 */
[C---:B----4-:R-:W-:Y:S01]  /*11300*/  FMUL.FTZ R163, R15.reuse, R163 ;  /* 0x000000a30fa37220 */ /* 0x050fe20000410000 */
        /* <DEDUP_REMOVED lines=72> */
[----:B------:R-:W-:Y:S01]  /*11790*/  FMUL.FTZ R132, R13, R132 ;  /* 0x000000840d847220 */ /* 0x000fe20000410000 */
[----:B------:R-:W-:Y:S01]  /*117a0*/  F2FP.F16.F32.PACK_AB R158, R159, R158 ;  /* 0x0000009e9f9e723e */ /* 0x000fe200000000ff */
[----:B------:R-:W-:Y:S01]  /*117b0*/  FMUL.FTZ R133, R13, R133 ;  /* 0x000000850d857220 */ /* 0x000fe20000410000 */
[----:B------:R-:W-:Y:S01]  /*117c0*/  F2FP.F16.F32.PACK_AB R152, R153, R152 ;  /* 0x000000989998723e */ /* 0x000fe200000000ff */
[----:B------:R-:W-:Y:S01]  /*117d0*/  FMUL.FTZ R36, R13, R36 ;  /* 0x000000240d247220 */ /* 0x000fe20000410000 */
[----:B------:R-:W-:Y:S01]  /*117e0*/  F2FP.F16.F32.PACK_AB R154, R155, R154 ;  /* 0x0000009a9b9a723e */ /* 0x000fe200000000ff */
[C---:B------:R-:W-:Y:S01]  /*117f0*/  FMUL.FTZ R37, R13.reuse, R37 ;  /* 0x000000250d257220 */ /* 0x040fe20000410000 */
[----:B------:R-:W-:Y:S01]  /*11800*/  IADD3 R15, R12, R10, RZ ;  /* 0x0000000a0c0f7210 */ /* 0x000fe20007ffe0ff */
        /* <DEDUP_REMOVED lines=8> */
[----:B------:R-:W-:Y:S01]  /*11890*/  STS [R12], R161 ;  /* 0x000000a10c007388 */ /* 0x000fe20000000800 */
[----:B------:R-:W-:Y:S01]  /*118a0*/  F2FP.F16.F32.PACK_AB R146, R147, R146 ;  /* 0x000000929392723e */ /* 0x000fe200000000ff */
[----:B------:R-:W-:Y:S01]  /*118b0*/  FMUL.FTZ R48, R13, R48 ;  /* 0x000000300d307220 */ /* 0x000fe20000410000 */
[----:B------:R-:W-:Y:S01]  /*118c0*/  F2FP.F16.F32.PACK_AB R140, R141, R140 ;  /* 0x0000008c8d8c723e */ /* 0x000fe200000000ff */
[----:B------:R-:W-:Y:S01]  /*118d0*/  STS [R12+0x400], R163 ;  /* 0x000400a30c007388 */ /* 0x000fe20000000800 */
[----:B------:R-:W-:Y:S01]  /*118e0*/  F2FP.F16.F32.PACK_AB R142, R143, R142 ;  /* 0x0000008e8f8e723e */ /* 0x000fe200000000ff */
[----:B------:R-:W-:Y:S01]  /*118f0*/  FMUL.FTZ R49, R13, R49 ;  /* 0x000000310d317220 */ /* 0x000fe20000410000 */
[----:B------:R-:W-:Y:S01]  /*11900*/  IADD3 R23, R9, R11, RZ ;  /* 0x0000000b09177210 */ /* 0x000fe20007ffe0ff */
[----:B------:R-:W-:Y:S01]  /*11910*/  STS [R11], R156 ;  /* 0x0000009c0b007388 */ /* 0x000fe20000000800 */
[----:B------:R-:W-:Y:S01]  /*11920*/  F2FP.F16.F32.PACK_AB R136, R137, R136 ;  /* 0x000000888988723e */ /* 0x000fe200000000ff */
[----:B------:R-:W-:Y:S01]  /*11930*/  FMUL.FTZ R52, R13, R52 ;  /* 0x000000340d347220 */ /* 0x000fe20000410000 */
[----:B------:R-:W-:Y:S01]  /*11940*/  F2FP.F16.F32.PACK_AB R138, R139, R138 ;  /* 0x0000008a8b8a723e */ /* 0x000fe200000000ff */
[----:B------:R-:W-:Y:S01]  /*11950*/  STS [R11+0x400], R158 ;  /* 0x0004009e0b007388 */ /* 0x000fe20000000800 */
[----:B------:R-:W-:Y:S01]  /*11960*/  IADD3 R25, R15, R9, RZ ;  /* 0x000000090f197210 */ /* 0x000fe20007ffe0ff */
        /* <DEDUP_REMOVED lines=8> */
[----:B------:R-:W-:Y:S01]  /*119f0*/  F2FP.F16.F32.PACK_AB R37, R37, R36 ;  /* 0x000000242525723e */ /* 0x000fe200000000ff */
[----:B------:R-:W-:Y:S01]  /*11a00*/  FMUL.FTZ R60, R13, R60 ;  /* 0x0000003c0d3c7220 */ /* 0x000fe20000410000 */
[----:B------:R-:W-:Y:S01]  /*11a10*/  F2FP.F16.F32.PACK_AB R39, R39, R38 ;  /* 0x000000262727723e */ /* 0x000fe200000000ff */
[----:B------:R-:W-:Y:S01]  /*11a20*/  STS [R19], R148 ;  /* 0x0000009413007388 */ /* 0x000fe20000000800 */
[----:B------:R-:W-:Y:S01]  /*11a30*/  FMUL.FTZ R61, R13, R61 ;  /* 0x0000003d0d3d7220 */ /* 0x000fe20000410000 */
[----:B------:R-:W-:Y:S01]  /*11a40*/  F2FP.F16.F32.PACK_AB R40, R41, R40 ;  /* 0x000000282928723e */ /* 0x000fe200000000ff */
[----:B------:R-:W-:Y:S01]  /*11a50*/  FMUL.FTZ R64, R13, R64 ;  /* 0x000000400d407220 */ /* 0x000fe20000410000 */
[----:B------:R-:W-:Y:S01]  /*11a60*/  STS [R19+0x400], R150 ;  /* 0x0004009613007388 */ /* 0x000fe20000000800 */
[----:B------:R-:W-:Y:S01]  /*11a70*/  F2FP.F16.F32.PACK_AB R42, R43, R42 ;  /* 0x0000002a2b2a723e */ /* 0x000fe200000000ff */
[----:B------:R-:W-:Y:S01]  /*11a80*/  FMUL.FTZ R65, R13, R65 ;  /* 0x000000410d417220 */ /* 0x000fe20000410000 */
[----:B------:R-:W-:Y:S01]  /*11a90*/  F2FP.F16.F32.PACK_AB R44, R45, R44 ;  /* 0x0000002c2d2c723e */ /* 0x000fe200000000ff */
[----:B------:R-:W-:Y:S01]  /*11aa0*/  STS [R21], R144 ;  /* 0x0000009015007388 */ /* 0x000fe20000000800 */
[----:B------:R-:W-:Y:S01]  /*11ab0*/  F2FP.F16.F32.PACK_AB R46, R47, R46 ;  /* 0x0000002e2f2e723e */ /* 0x000fe200000000ff */
[C---:B------:R-:W-:Y:S01]  /*11ac0*/  FMUL.FTZ R68, R13.reuse, R68 ;  /* 0x000000440d447220 */ /* 0x040fe20000410000 */
[----:B------:R-:W-:Y:S01]  /*11ad0*/  FMUL.FTZ R69, R13, R69 ;  /* 0x000000450d457220 */ /* 0x000fe20000410000 */
[----:B------:R-:W-:Y:S01]  /*11ae0*/  STS [R21+0x400], R146 ;  /* 0x0004009215007388 */ /* 0x000fe20000000800 */
        /* <DEDUP_REMOVED lines=27> */
[----:B------:R-:W-:Y:S01]  /*11ca0*/  STS [R12+0x2000], R37 ;  /* 0x002000250c007388 */ /* 0x000fe20000000800 */
[----:B------:R-:W-:Y:S01]  /*11cb0*/  F2FP.F16.F32.PACK_AB R71, R71, R70 ;  /* 0x000000464747723e */ /* 0x000fe200000000ff */
[C---:B------:R-:W-:Y:S01]  /*11cc0*/  FMUL.FTZ R92, R13.reuse, R92 ;  /* 0x0000005c0d5c7220 */ /* 0x040fe20000410000 */
[----:B------:R-:W-:Y:S01]  /*11cd0*/  FMUL.FTZ R93, R13, R93 ;  /* 0x0000005d0d5d7220 */ /* 0x000fe20000410000 */
[----:B------:R-:W-:Y:S01]  /*11ce0*/  STS [R12+0x2400], R39 ;  /* 0x002400270c007388 */ /* 0x000fe20000000800 */
[----:B------:R-:W-:Y:S01]  /*11cf0*/  F2FP.F16.F32.PACK_AB R72, R73, R72 ;  /* 0x000000484948723e */ /* 0x000fe200000000ff */
[----:B------:R-:W-:Y:S01]  /*11d00*/  FMUL.FTZ R96, R13, R96 ;  /* 0x000000600d607220 */ /* 0x000fe20000410000 */
[----:B------:R-:W-:Y:S01]  /*11d10*/  F2FP.F16.F32.PACK_AB R74, R75, R74 ;  /* 0x0000004a4b4a723e */ /* 0x000fe200000000ff */
[----:B------:R-:W-:Y:S01]  /*11d20*/  STS [R11+0x2000], R40 ;  /* 0x002000280b007388 */ /* 0x000fe20000000800 */
        /* <DEDUP_REMOVED lines=32> */
[----:B------:R-:W-:Y:S01]  /*11f30*/  ISETP.GE.AND P2, PT, R4, UR6, PT ;  /* 0x0000000604007c0c */ /* 0x000fe2000bf46270 */
[----:B------:R-:W-:Y:S01]  /*11f40*/  FMUL.FTZ R121, R13, R121 ;  /* 0x000000790d797220 */ /* 0x000fe20000410000 */
[----:B------:R-:W-:Y:S01]  /*11f50*/  F2FP.F16.F32.PACK_AB R101, R101, R100 ;  /* 0x000000646565723e */ /* 0x000fe200000000ff */
[----:B------:R-:W-:Y:S01]  /*11f60*/  STS [R23+0x2400], R58 ;  /* 0x0024003a17007388 */ /* 0x000fe20000000800 */
[----:B------:R-:W-:Y:S01]  /*11f70*/  F2FP.F16.F32.PACK_AB R103, R103, R102 ;  /* 0x000000666767723e */ /* 0x000fe200000000ff */
[----:B------:R-:W-:Y:S01]  /*11f80*/  FMUL.FTZ R124, R13, R124 ;  /* 0x0000007c0d7c7220 */ /* 0x000fe20000410000 */
[----:B------:R-:W-:Y:S01]  /*11f90*/  LEA.HI.SX32 R4, R5, 0x20, 0x1d ;  /* 0x0000002005047811 */ /* 0x000fe200078feaff */
[----:B------:R-:W-:Y:S01]  /*11fa0*/  STS [R25+0x2000], R60 ;  /* 0x0020003c19007388 */ /* 0x000fe20000000800 */
[C---:B------:R-:W-:Y:S01]  /*11fb0*/  FMUL.FTZ R125, R13.reuse, R125 ;  /* 0x0000007d0d7d7220 */ /* 0x040fe20000410000 */
[----:B------:R-:W-:Y:S01]  /*11fc0*/  FMUL.FTZ R128, R13, R128 ;  /* 0x000000800d807220 */ /* 0x000fe20000410000 */
[----:B------:R-:W-:Y:S01]  /*11fd0*/  F2FP.F16.F32.PACK_AB R104, R105, R104 ;  /* 0x000000686968723e */ /* 0x000fe200000000ff */
[----:B------:R-:W-:Y:S01]  /*11fe0*/  STS [R25+0x2400], R62 ;  /* 0x0024003e19007388 */ /* 0x000fe20000000800 */
[----:B------:R-:W-:Y:S01]  /*11ff0*/  F2FP.F16.F32.PACK_AB R106, R107, R106 ;  /* 0x0000006a6b6a723e */ /* 0x000fe200000000ff */
[----:B------:R-:W-:Y:S01]  /*12000*/  FMUL.FTZ R13, R13, R129 ;  /* 0x000000810d0d7220 */ /* 0x000fe20000410000 */
[----:B------:R-:W-:Y:S01]  /*12010*/  F2FP.F16.F32.PACK_AB R108, R109, R108 ;  /* 0x0000006c6d6c723e */ /* 0x000fe200000000ff */
[----:B------:R-:W-:Y:S01]  /*12020*/  STS [R9+0x2000], R64 ;  /* 0x0020004009007388 */ /* 0x000fe20000000800 */
[----:B------:R-:W-:Y:S01]  /*12030*/  F2FP.F16.F32.PACK_AB R110, R111, R110 ;  /* 0x0000006e6f6e723e */ /* 0x000fe200000000ff */
[----:B-1----:R-:W1:Y:S01]  /*12040*/  @P0 LDC R8, c[0x0][0x2e4] ;  /* 0x0000b900ff080b82 */ /* 0x002e620000000800 */
[----:B------:R-:W-:Y:S01]  /*12050*/  F2FP.F16.F32.PACK_AB R112, R113, R112 ;  /* 0x000000707170723e */ /* 0x000fe200000000ff */
[----:B------:R-:W-:Y:S01]  /*12060*/  STS [R9+0x2400], R66 ;  /* 0x0024004209007388 */ /* 0x000fe20000000800 */
[----:B------:R-:W-:Y:S01]  /*12070*/  F2FP.F16.F32.PACK_AB R114, R115, R114 ;  /* 0x000000727372723e */ /* 0x000fe200000000ff */
[----:B------:R-:W3:Y:S01]  /*12080*/  @P4 MUFU.LG2 R6, R6 ;  /* 0x0000000600064308 */ /* 0x000ee20000000c00 */
[----:B------:R-:W-:Y:S01]  /*12090*/  F2FP.F16.F32.PACK_AB R116, R117, R116 ;  /* 0x000000747574723e */ /* 0x000fe200000000ff */
[----:B------:R-:W-:Y:S01]  /*120a0*/  STS [R12+0x4000], R69 ;  /* 0x004000450c007388 */ /* 0x000fe20000000800 */
[----:B------:R-:W-:Y:S01]  /*120b0*/  F2FP.F16.F32.PACK_AB R118, R119, R118 ;  /* 0x000000767776723e */ /* 0x000fe200000000ff */
[----:B------:R-:W4:Y:S01]  /*120c0*/  @!P3 LDC R29, c[0x0][0x270] ;  /* 0x00009c00ff1dbb82 */ /* 0x000f220000000800 */
[----:B------:R-:W-:Y:S01]  /*120d0*/  F2FP.F16.F32.PACK_AB R120, R121, R120 ;  /* 0x000000787978723e */ /* 0x000fe200000000ff */
[----:B------:R-:W-:Y:S01]  /*120e0*/  STS [R12+0x4400], R71 ;  /* 0x004400470c007388 */ /* 0x000fe20000000800 */
[----:B------:R-:W-:Y:S01]  /*120f0*/  F2FP.F16.F32.PACK_AB R122, R123, R122 ;  /* 0x0000007a7b7a723e */ /* 0x000fe200000000ff */
[----:B-----5:R-:W-:Y:S01]  /*12100*/  @P5 FMUL.FTZ R7, R7, 0.69314718246459960938 ;  /* 0x3f31721807075820 */ /* 0x020fe20000410000 */
[----:B------:R-:W-:Y:S01]  /*12110*/  ISETP.GE.AND P0, PT, R4, UR6, PT ;  /* 0x0000000604007c0c */ /* 0x000fe2000bf06270 */
[----:B------:R-:W-:Y:S01]  /*12120*/  STS [R11+0x4000], R72 ;  /* 0x004000480b007388 */ /* 0x000fe20000000800 */
[----:B------:R-:W-:Y:S01]  /*12130*/  F2FP.F16.F32.PACK_AB R124, R125, R124 ;  /* 0x0000007c7d7c723e */ /* 0x000fe200000000ff */
[----:B------:R-:W5:Y:S01]  /*12140*/  @P3 LDC.64 R26, c[0x0][0x2c0] ;  /* 0x0000b000ff1a3b82 */ /* 0x000f620000000a00 */
[----:B------:R-:W-:Y:S01]  /*12150*/  F2FP.F16.F32.PACK_AB R126, R127, R126 ;  /* 0x0000007e7f7e723e */ /* 0x000fe200000000ff */
[----:B------:R-:W-:Y:S01]  /*12160*/  STS [R11+0x4400], R74 ;  /* 0x0044004a0b007388 */ /* 0x000fe20000000800 */
[----:B------:R-:W-:-:S02]  /*12170*/  F2FP.F16.F32.PACK_AB R13, R13, R128 ;  /* 0x000000800d0d723e */ /* 0x000fc400000000ff */
[----:B------:R-:W-:Y:S01]  /*12180*/  F2FP.F16.F32.PACK_AB R130, R131, R130 ;  /* 0x000000828382723e */ /* 0x000fe200000000ff */
[----:B------:R-:W-:Y:S01]  /*12190*/  STS [R15+0x4000], R76 ;  /* 0x0040004c0f007388 */ /* 0x000fe20000000800 */
[----:B------:R-:W-:Y:S01]  /*121a0*/  LEA.HI.SX32 R14, R5, 0x10, 0x1d ;  /* 0x00000010050e7811 */ /* 0x000fe200078feaff */
[----:B---3--:R-:W-:Y:S02]  /*121b0*/  @P4 FMUL.FTZ R6, R6, 0.69314718246459960938 ;  /* 0x3f31721806064820 */ /* 0x008fe40000410000 */
[----:B------:R-:W-:Y:S01]  /*121c0*/  STS [R15+0x4400], R78 ;  /* 0x0044004e0f007388 */ /* 0x000fe20000000800 */
[----:B------:R-:W-:-:S03]  /*121d0*/  ISETP.GE.AND P1, PT, R14, UR6, PT ;  /* 0x000000060e007c0c */ /* 0x000fc6000bf26270 */
[----:B------:R-:W-:Y:S04]  /*121e0*/  STS [R19+0x4000], R80 ;  /* 0x0040005013007388 */ /* 0x000fe80000000800 */
[----:B------:R-:W-:Y:S04]  /*121f0*/  STS [R19+0x4400], R82 ;  /* 0x0044005213007388 */ /* 0x000fe80000000800 */
[----:B------:R-:W-:Y:S01]  /*12200*/  STS [R21+0x4000], R84 ;  /* 0x0040005415007388 */ /* 0x000fe20000000800 */
[----:B-----5:R-:W-:Y:S01]  /*12210*/  @P3 IMAD R27, R27, R26, RZ ;  /* 0x0000001a1b1b3224 */ /* 0x020fe200078e02ff */
[----:B-1----:R-:W-:-:S02]  /*12220*/  @!P3 MOV R27, R8 ;  /* 0x00000008001bb202 */ /* 0x002fc40000000f00 */
        /* <DEDUP_REMOVED lines=10> */
[----:B------:R3:W-:Y:S01]  /*122d0*/  STS [R11+0x6400], R106 ;  /* 0x0064006a0b007388 */ /* 0x0007e20000000800 */
[----:B------:R-:W5:Y:S03]  /*122e0*/  S2R R4, SR_TID.X ;  /* 0x0000000000047919 */ /* 0x000f660000002100 */
[----:B------:R-:W-:Y:S04]  /*122f0*/  STS [R15+0x6000], R108 ;  /* 0x0060006c0f007388 */ /* 0x000fe80000000800 */
[----:B------:R5:W-:Y:S04]  /*12300*/  STS [R15+0x6400], R110 ;  /* 0x0064006e0f007388 */ /* 0x000be80000000800 */
[----:B------:R-:W-:Y:S01]  /*12310*/  STS [R19+0x6000], R112 ;  /* 0x0060007013007388 */ /* 0x000fe20000000800 */
[----:B-1----:R-:W1:Y:S03]  /*12320*/  @P3 LDC R12, c[0x0][0x2c0] ;  /* 0x0000b000ff0c3b82 */ /* 0x002e660000000800 */
[----:B------:R2:W-:Y:S04]  /*12330*/  STS [R19+0x6400], R114 ;  /* 0x0064007213007388 */ /* 0x0005e80000000800 */
[----:B------:R-:W-:Y:S01]  /*12340*/  STS [R21+0x6000], R116 ;  /* 0x0060007415007388 */ /* 0x000fe20000000800 */
[----:B---3--:R-:W-:Y:S01]  /*12350*/  @P3 MOV R11, 0x1 ;  /* 0x00000001000b3802 */ /* 0x008fe20000000f00 */
[----:B----4-:R-:W-:Y:S01]  /*12360*/  @!P3 IMAD R11, R8, R29, RZ ;  /* 0x0000001d080bb224 */ /* 0x010fe200078e02ff */
[----:B------:R-:W-:Y:S01]  /*12370*/  MOV R8, 0x7f800000 ;  /* 0x7f80000000087802 */ /* 0x000fe20000000f00 */
[----:B------:R-:W-:Y:S04]  /*12380*/  STS [R21+0x6400], R118 ;  /* 0x0064007615007388 */ /* 0x000fe80000000800 */
[----:B------:R-:W-:Y:S04]  /*12390*/  STS [R23+0x6000], R120 ;  /* 0x0060007817007388 */ /* 0x000fe80000000800 */
[----:B------:R-:W-:Y:S01]  /*123a0*/  STS [R23+0x6400], R122 ;  /* 0x0064007a17007388 */ /* 0x000fe20000000800 */
[----:B-----5:R-:W-:-:S03]  /*123b0*/  SHF.R.S32.HI R15, RZ, 0x1f, R4 ;  /* 0x0000001fff0f7819 */ /* 0x020fc60000011404 */
[----:B------:R-:W-:Y:S01]  /*123c0*/  STS [R25+0x6000], R124 ;  /* 0x0060007c19007388 */ /* 0x000fe20000000800 */
[CC--:B------:R-:W-:Y:S02]  /*123d0*/  LEA.HI R14, R15.reuse, R4.reuse, RZ, 0x5 ;  /* 0x000000040f0e7211 */ /* 0x0c0fe400078f28ff */
[----:B------:R-:W-:Y:S01]  /*123e0*/  @!P3 MOV R12, 0x1 ;  /* 0x00000001000cb802 */ /* 0x000fe20000000f00 */
[----:B------:R-:W-:Y:S01]  /*123f0*/  STS [R25+0x6400], R126 ;  /* 0x0064007e19007388 */ /* 0x000fe20000000800 */
[----:B--2---:R-:W2:Y:S01]  /*12400*/  @P5 LDC R19, c[0x0][0x2e8] ;  /* 0x0000ba00ff135b82 */ /* 0x004ea20000000800 */
[----:B------:R-:W-:Y:S01]  /*12410*/  LOP3.LUT R29, R14, 0xffffffe0, RZ, 0xc0, !PT ;  /* 0xffffffe00e1d7812 */ /* 0x000fe200078ec0ff */
[----:B------:R-:W3:Y:S01]  /*12420*/  S2R R10, SR_CTAID.Y ;  /* 0x00000000000a7919 */ /* 0x000ee20000002600 */
[-C--:B------:R-:W-:Y:S02]  /*12430*/  LEA.HI R15, R15, R4.reuse, RZ, 0x3 ;  /* 0x000000040f0f7211 */ /* 0x080fe400078f18ff */
[----:B------:R-:W-:Y:S01]  /*12440*/  IADD3 R29, -R29, R4, RZ ;  /* 0x000000041d1d7210 */ /* 0x000fe20007ffe1ff */
[----:B------:R-:W-:Y:S02]  /*12450*/  STS [R9+0x6000], R13 ;  /* 0x0060000d09007388 */ /* 0x000fe40000000800 */
[----:B------:R-:W4:Y:S02]  /*12460*/  @P4 LDC R14, c[0x0][0x2e8] ;  /* 0x0000ba00ff0e4b82 */ /* 0x000f240000000800 */
[----:B------:R5:W-:Y:S06]  /*12470*/  STS [R9+0x6400], R130 ;  /* 0x0064008209007388 */ /* 0x000bec0000000800 */
[----:B------:R-:W-:Y:S01]  /*12480*/  BAR.SYNC.DEFER_BLOCKING 0x0 ;  /* 0x0000000000007b1d */ /* 0x000fe20000010000 */
[----:B--2---:R-:W-:Y:S01]  /*12490*/  @P5 FFMA.FTZ R8, R164, R19, R7 ;  /* 0x00000013a4085223 */ /* 0x004fe20000010007 */
[----:B------:R-:W-:-:S04]  /*124a0*/  LOP3.LUT R7, R15, 0xfffffff8, RZ, 0xc0, !PT ;  /* 0xfffffff80f077812 */ /* 0x000fc800078ec0ff */
[----:B------:R-:W-:Y:S01]  /*124b0*/  IADD3 R4, -R7, R4, RZ ;  /* 0x0000000407047210 */ /* 0x000fe20007ffe1ff */
[----:B---3--:R-:W-:Y:S01]  /*124c0*/  IMAD R10, R10, R11, RZ ;  /* 0x0000000b0a0a7224 */ /* 0x008fe200078e02ff */
[----:B------:R-:W-:Y:S02]  /*124d0*/  SHF.R.S32.HI R11, RZ, 0x1f, R0 ;  /* 0x0000001fff0b7819 */ /* 0x000fe40000011400 */
[----:B-----5:R-:W-:Y:S01]  /*124e0*/  MOV R9, 0x7f800000 ;  /* 0x7f80000000097802 */ /* 0x020fe20000000f00 */
[----:B------:R2:W3:Y:S01]  /*124f0*/  LDS.128 R20, [R227+0x1800] ;  /* 0x00180000e3147984 */ /* 0x0004e20000000c00 */
[----:B------:R-:W-:Y:S01]  /*12500*/  LEA.HI R11, R11, R0, RZ, 0x2 ;  /* 0x000000000b0b7211 */ /* 0x000fe200078f10ff */
[----:B----4-:R-:W-:Y:S01]  /*12510*/  @P4 FFMA.FTZ R9, R3, R14, R6 ;  /* 0x0000000e03094223 */ /* 0x010fe20000010006 */
[----:B------:R-:W-:Y:S02]  /*12520*/  SEL R10, R10, RZ, !P6 ;  /* 0x000000ff0a0a7207 */ /* 0x000fe40007000000 */
[----:B------:R-:W-:-:S02]  /*12530*/  LOP3.LUT R11, R11, 0xffffffc, RZ, 0xc0, !PT ;  /* 0x0ffffffc0b0b7812 */ /* 0x000fc400078ec0ff */
[----:B------:R-:W-:Y:S01]  /*12540*/  LOP3.LUT P6, RZ, R2, 0x3, RZ, 0xc0, !PT ;  /* 0x0000000302ff7812 */ /* 0x000fe200078cc0ff */
[----:B------:R-:W-:Y:S01]  /*12550*/  IMAD R27, R24, R27, R10 ;  /* 0x0000001b181b7224 */ /* 0x000fe200078e020a */
[----:B------:R-:W-:Y:S01]  /*12560*/  IADD3 R11, R0, -R11, RZ ;  /* 0x8000000b000b7210 */ /* 0x000fe20007ffe0ff */
[----:B-1----:R-:W-:Y:S01]  /*12570*/  IMAD R0, R12, UR4, RZ ;  /* 0x000000040c007c24 */ /* 0x002fe2000f8e02ff */
[----:B------:R-:W-:-:S04]  /*12580*/  SHF.R.S32.HI R2, RZ, 0x1f, R29 ;  /* 0x0000001fff027819 */ /* 0x000fc8000001141d */
[----:B------:R-:W-:Y:S02]  /*12590*/  SHF.L.U32 R0, R0, 0x6, RZ ;  /* 0x0000000600007819 */ /* 0x000fe400000006ff */
[----:B------:R-:W-:Y:S02]  /*125a0*/  LEA.HI R2, R2, R29, RZ, 0x2 ;  /* 0x0000001d02027211 */ /* 0x000fe400078f10ff */
[----:B------:R-:W-:Y:S02]  /*125b0*/  SHF.R.S32.HI R13, RZ, 0x1f, R0 ;  /* 0x0000001fff0d7819 */ /* 0x000fe40000011400 */
[--C-:B------:R-:W-:Y:S02]  /*125c0*/  IADD3 R0, P5, P3, R0, R16, R27.reuse ;  /* 0x0000001000007210 */ /* 0x100fe40007bbe01b */
[----:B------:R-:W-:Y:S02]  /*125d0*/  SHF.R.S32.HI R2, RZ, 0x2, R2 ;  /* 0x00000002ff027819 */ /* 0x000fe40000011402 */
[----:B------:R-:W-:-:S02]  /*125e0*/  SHF.R.S32.HI R16, RZ, 0x1f, R27 ;  /* 0x0000001fff107819 */ /* 0x000fc4000001141b */
        /* <DEDUP_REMOVED lines=21> */
.L_x_786:
[----:B------:R-:W-:Y:S05]  /*12740*/  BSYNC B0 ;  /* 0x0000000000007941 */ /* 0x000fea0003800000 */
.L_x_785:
        /* <DEDUP_REMOVED lines=12> */
[----:B------:R1:W4:Y:S01]  /*12810*/  LDS.128 R12, [R227+0x2000] ;  /* 0x00200000e30c7984 */ /* 0x0003220000000c00 */
[----:B------:R-:W-:Y:S01]  /*12820*/  IADD3.X R7, R4, UR7, RZ, P3, !PT ;  /* 0x0000000704077c10 */ /* 0x000fe20009ffe4ff */
[----:B------:R-:W-:Y:S01]  /*12830*/  BSSY B0, `(.L_x_787) ;  /* 0x000001a000007945 */ /* 0x000fe20003800000 */
[----:B------:R-:W-:Y:S01]  /*12840*/  ISETP.GE.AND P3, PT, R5, UR6, PT ;  /* 0x0000000605007c0c */ /* 0x000fe2000bf66270 */
[----:B------:R-:W-:-:S02]  /*12850*/  IMAD.WIDE R2, R2, 0x40, R8 ;  /* 0x0000004002027825 */ /* 0x000fc400078e0208 */
[----:B------:R1:W1:Y:S02]  /*12860*/  LDS.128 R8, [R227+0x4000] ;  /* 0x00400000e3087984 */ /* 0x0002640000000c00 */
        /* <DEDUP_REMOVED lines=20> */
[----:B-1----:R2:W-:Y:S04]  /*129b0*/  @!P4 STG.E.128 desc[UR26][R32.64+0x100], R8 ;  /* 0x000100082000c986 */ /* 0x0025e8000c101d1a */
[----:B------:R2:W-:Y:S02]  /*129c0*/  @!P2 STG.E.128 desc[UR26][R32.64+0x180], R4 ;  /* 0x000180042000a986 */ /* 0x0005e4000c101d1a */
.L_x_788:
[----:B------:R-:W-:Y:S05]  /*129d0*/  BSYNC B0 ;  /* 0x0000000000007941 */ /* 0x000fea0003800000 */
.L_x_787:
[----:B--2---:R2:W2:Y:S01]  /*129e0*/  LDS.128 R16, [R227+0x800] ;  /* 0x00080000e3107984 */ /* 0x0044a20000000c00 */
[----:B------:R-:W-:Y:S03]  /*129f0*/  BSSY B0, `(.L_x_789) ;  /* 0x000001a000007945 */ /* 0x000fe60003800000 */
[----:B----4-:R4:W2:Y:S04]  /*12a00*/  LDS.128 R12, [R227+0x2800] ;  /* 0x00280000e30c7984 */ /* 0x0108a80000000c00 */
[----:B-1----:R4:W1:Y:S04]  /*12a10*/  LDS.128 R8, [R227+0x4800] ;  /* 0x00480000e3087984 */ /* 0x0028680000000c00 */
[----:B------:R4:W1:Y:S01]  /*12a20*/  LDS.128 R4, [R227+0x6800] ;  /* 0x00680000e3047984 */ /* 0x0008620000000c00 */
        /* <DEDUP_REMOVED lines=22> */
.L_x_790:
[----:B------:R-:W-:Y:S05]  /*12b90*/  BSYNC B0 ;  /* 0x0000000000007941 */ /* 0x000fea0003800000 */
.L_x_789:
[----:B--2---:R2:W2:Y:S01]  /*12ba0*/  LDS.128 R16, [R227+0x1000] ;  /* 0x00100000e3107984 */ /* 0x0044a20000000c00 */
[----:B------:R-:W-:Y:S03]  /*12bb0*/  BSSY B0, `(.L_x_791) ;  /* 0x000001a000007945 */ /* 0x000fe60003800000 */
[----:B------:R2:W2:Y:S04]  /*12bc0*/  LDS.128 R12, [R227+0x3000] ;  /* 0x00300000e30c7984 */ /* 0x0004a80000000c00 */
        /* <DEDUP_REMOVED lines=24> */
.L_x_792:
[----:B------:R-:W-:Y:S05]  /*12d50*/  BSYNC B0 ;  /* 0x0000000000007941 */ /* 0x000fea0003800000 */
.L_x_791:
        /* <DEDUP_REMOVED lines=21> */
[----:B---3--:R3:W-:Y:S04]  /*12eb0*/  @!P3 STG.E.128 desc[UR26][R2.64], R20 ;  /* 0x000000140200b986 */ /* 0x0087e8000c101d1a */
[----:B--2---:R3:W-:Y:S04]  /*12ec0*/  @!P2 STG.E.128 desc[UR26][R2.64+0x80], R8 ;  /* 0x000080080200a986 */ /* 0x0047e8000c101d1a */
[----:B-1----:R3:W-:Y:S02]  /*12ed0*/  @!P1 STG.E.128 desc[UR26][R2.64+0x100], R4 ;  /* 0x0001000402009986 */ /* 0x0027e4000c101d1a */
[----:B------:R-:W-:Y:S05]  /*12ee0*/  @P0 EXIT ;  /* 0x000000000000094d */ /* 0x000fea0003800000 */
[----:B------:R-:W-:Y:S01]  /*12ef0*/  STG.E.128 desc[UR26][R2.64+0x180], R12 ;  /* 0x0001800c02007986 */ /* 0x000fe2000c101d1a */
[----:B------:R-:W-:Y:S05]  /*12f00*/  EXIT ;  /* 0x000000000000794d */ /* 0x000fea0003800000 */
.L_x_744:
        /* <DEDUP_REMOVED lines=20> */
[C---:B------:R-:W-:Y:S01]  /*13050*/  IMAD.SHL.U32 R7, R4.reuse, 0x8, RZ ;  /* 0x0000000804077824 */ /* 0x040fe200078e00ff */
[----:B------:R-:W-:Y:S01]  /*13060*/  ULDC.U8 UR9, c[0x0][0x3d8] ;  /* 0x0000f60000097ab9 */ /* 0x000fe20000000000 */
[----:B------:R-:W-:Y:S01]  /*13070*/  @!UP4 UIMAD UR6, UR30, UR5, UR6 ;  /* 0x000000051e06c2a4 */ /* 0x000fe2000f8e0206 */
[--C-:B------:R-:W-:Y:S01]  /*13080*/  SHF.R.S32.HI R17, RZ, 0x1f, R16.reuse ;  /* 0x0000001fff117819 */ /* 0x100fe20000011410 */
[----:B------:R-:W-:Y:S01]  /*13090*/  UISETP.NE.AND UP0, UPT, UR9, URZ, !UP2 ;  /* 0x0000003f0900728c */ /* 0x000fe2000d705270 */
[----:B------:R-:W-:Y:S01]  /*130a0*/  ISETP.NE.AND P3, PT, R4, RZ, PT ;  /* 0x000000ff0400720c */ /* 0x000fe20003f65270 */
        /* <DEDUP_REMOVED lines=63> */
.L_x_794:
[----:B------:R-:W-:Y:S05]  /*134a0*/  BSYNC B0 ;  /* 0x0000000000007941 */ /* 0x000fea0003800000 */
.L_x_793:
        /* <DEDUP_REMOVED lines=25> */
.L_x_796:
[----:B------:R-:W-:Y:S05]  /*13640*/  BSYNC B0 ;  /* 0x0000000000007941 */ /* 0x000fea0003800000 */
.L_x_795:
[----:B------:R-:W-:Y:S01]  /*13650*/  BSSY B0, `(.L_x_797) ;  /* 0x0000018000007945 */ /* 0x000fe20003800000 */
[----:B------:R-:W-:-:S03]  /*13660*/  ISETP.GE.AND P0, PT, R0, UR16, PT ;  /* 0x0000001000007c0c */ /* 0x000fc6000bf06270 */
[----:B------:R-:W-:Y:S10]  /*13670*/  @P1 BRA `(.L_x_798) ;  /* 0x0000000000541947 */ /* 0x000ff40003800000 */
        /* <DEDUP_REMOVED lines=21> */
.L_x_798:
[----:B------:R-:W-:Y:S05]  /*137d0*/  BSYNC B0 ;  /* 0x0000000000007941 */ /* 0x000fea0003800000 */
.L_x_797:
[----:B------:R-:W-:Y:S01]  /*137e0*/  BSSY B0, `(.L_x_799) ;  /* 0x000001a000007945 */ /* 0x000fe20003800000 */
[----:B------:R-:W-:Y:S02]  /*137f0*/  ISETP.GE.OR P6, PT, R16, UR16, P3 ;  /* 0x0000001010007c0c */ /* 0x000fe40009fc6670 */
[----:B------:R-:W-:Y:S02]  /*13800*/  ISETP.GE.OR P5, PT, R3, UR16, P3 ;  /* 0x0000001003007c0c */ /* 0x000fe40009fa6670 */
[----:B------:R-:W-:Y:S02]  /*13810*/  ISETP.GE.OR P4, PT, R2, UR16, P3 ;  /* 0x0000001002007c0c */ /* 0x000fe40009f86670 */
[----:B------:R-:W-:Y:S01]  /*13820*/  ISETP.GE.OR P3, PT, R0, UR16, P3 ;  /* 0x0000001000007c0c */ /* 0x000fe20009f66670 */
[----:B------:R-:W-:-:S12]  /*13830*/  @P0 BRA `(.L_x_800) ;  /* 0x0000000000500947 */ /* 0x000fd80003800000 */
[----:B-1----:R-:W-:Y:S01]  /*13840*/  IADD3 R8, P0, R14, 0x30, RZ ;  /* 0x000000300e087810 */ /* 0x002fe20007f1e0ff */
        /* <DEDUP_REMOVED lines=19> */
.L_x_800:
[----:B------:R-:W-:Y:S05]  /*13980*/  BSYNC B0 ;  /* 0x0000000000007941 */ /* 0x000fea0003800000 */
.L_x_799:
        /* <DEDUP_REMOVED lines=10> */
.L_x_802:
[----:B------:R-:W-:Y:S05]  /*13a30*/  BSYNC B0 ;  /* 0x0000000000007941 */ /* 0x000fea0003800000 */
.L_x_801:
[----:B------:R-:W-:Y:S04]  /*13a40*/  BSSY B0, `(.L_x_803) ;  /* 0x000000a000007945 */ /* 0x000fe80003800000 */
[----:B------:R-:W-:Y:S05]  /*13a50*/  @P5 BRA `(.L_x_804) ;  /* 0x0000000000205947 */ /* 0x000fea0003800000 */
[----:B------:R-:W-:Y:S01]  /*13a60*/  IMAD R3, R3, UR19, RZ ;  /* 0x0000001303037c24 */ /* 0x000fe2000f8e02ff */
[----:B------:R-:W-:-:S04]  /*13a70*/  ULDC.64 UR4, c[0x0][0x2b0] ;  /* 0x0000ac0000047ab9 */ /* 0x000fc80000000a00 */
[----:B------:R-:W-:-:S04]  /*13a80*/  IADD3 R4, P0, R3, UR6, RZ ;  /* 0x0000000603047c10 */ /* 0x000fc8000ff1e0ff */
[----:B------:R-:W-:Y:S02]  /*13a90*/  LEA.HI.X.SX32 R3, R3, UR20, 0x1, P0 ;  /* 0x0000001403037c11 */ /* 0x000fe400080f0eff */
[----:B-1----:R-:W-:-:S04]  /*13aa0*/  LEA R6, P0, R4, UR4, 0x2 ;  /* 0x0000000404067c11 */ /* 0x002fc8000f8010ff */
[----:B------:R-:W-:Y:S01]  /*13ab0*/  LEA.HI.X R7, R4, UR5, R3, 0x2, P0 ;  /* 0x0000000504077c11 */ /* 0x000fe200080f1403 */
[----:B------:R-:W-:-:S05]  /*13ac0*/  IMAD.MOV.U32 R3, RZ, RZ, 0x7f800000 ;  /* 0x7f800000ff037424 */ /* 0x000fca00078e00ff */
[----:B------:R1:W-:Y:S03]  /*13ad0*/  STG.E desc[UR26][R6.64], R3 ;  /* 0x0000000306007986 */ /* 0x0003e6000c10191a */
.L_x_804:
[----:B------:R-:W-:Y:S05]  /*13ae0*/  BSYNC B0 ;  /* 0x0000000000007941 */ /* 0x000fea0003800000 */
.L_x_803:
        /* <DEDUP_REMOVED lines=10> */
.L_x_806:
[----:B------:R-:W-:Y:S05]  /*13b90*/  BSYNC B0 ;  /* 0x0000000000007941 */ /* 0x000fea0003800000 */
.L_x_805:
[----:B------:R-:W-:Y:S05]  /*13ba0*/  @P3 EXIT ;  /* 0x000000000000394d */ /* 0x000fea0003800000 */
[----:B------:R-:W-:Y:S01]  /*13bb0*/  IMAD R0, R0, UR19, RZ ;  /* 0x0000001300007c24 */ /* 0x000fe2000f8e02ff */
[----:B------:R-:W-:Y:S01]  /*13bc0*/  ULDC.64 UR4, c[0x0][0x2b0] ;  /* 0x0000ac0000047ab9 */ /* 0x000fe20000000a00 */
[----:B-1----:R-:W-:-:S03]  /*13bd0*/  IMAD.MOV.U32 R5, RZ, RZ, 0x7f800000 ;  /* 0x7f800000ff057424 */ /* 0x002fc600078e00ff */
[----:B------:R-:W-:-:S04]  /*13be0*/  IADD3 R3, P0, R0, UR6, RZ ;  /* 0x0000000600037c10 */ /* 0x000fc8000ff1e0ff */
[----:B------:R-:W-:Y:S02]  /*13bf0*/  LEA.HI.X.SX32 R0, R0, UR20, 0x1, P0 ;  /* 0x0000001400007c11 */ /* 0x000fe400080f0eff */
[----:B------:R-:W-:-:S04]  /*13c00*/  LEA R2, P0, R3, UR4, 0x2 ;  /* 0x0000000403027c11 */ /* 0x000fc8000f8010ff */
[----:B------:R-:W-:-:S05]  /*13c10*/  LEA.HI.X R3, R3, UR5, R0, 0x2, P0 ;  /* 0x0000000503037c11 */ /* 0x000fca00080f1400 */
[----:B------:R-:W-:Y:S01]  /*13c20*/  STG.E desc[UR26][R2.64], R5 ;  /* 0x0000000502007986 */ /* 0x000fe2000c10191a */
[----:B------:R-:W-:Y:S05]  /*13c30*/  EXIT ;  /* 0x000000000000794d */ /* 0x000fea0003800000 */
.L_x_807:
        /* <DEDUP_REMOVED lines=12> */
.L_x_1270:


//--------------------- .text._ZN5flash16flash_fwd_kernelI23Flash_fwd_kernel_traitsILi256ELi128ELi64ELi8ELb0ELb0EN7cutlass6half_tE19Flash_kernel_traitsILi256ELi128ELi64ELi8ES3_EELb1ELb1ELb0ELb0ELb0ELb0ELb0ELb0EEEvNS_16Flash_fwd_paramsE --------------------------
	.section	.text._ZN5flash16flash_fwd_kernelI23Flash_fwd_kernel_traitsILi256ELi128ELi64ELi8ELb0ELb0EN7cutlass6half_tE19Flash_kernel_traitsILi256ELi128ELi64ELi8ES3_EELb1ELb1ELb0ELb0ELb0ELb0ELb0ELb0EEEvNS_16Flash_fwd_paramsE,"ax",@progbits
	.align	128
        .global         _ZN5flash16flash_fwd_kernelI23Flash_fwd_kernel_traitsILi256ELi128ELi64ELi8ELb0ELb0EN7cutlass6half_tE19Flash_kernel_traitsILi256ELi128ELi64ELi8ES3_EELb1ELb1ELb0ELb0ELb0ELb0ELb0ELb0EEEvNS_16Flash_fwd_paramsE
        .type           _ZN5flash16flash_fwd_kernelI23Flash_fwd_kernel_traitsILi256ELi128ELi64ELi8ELb0ELb0EN7cutlass6half_tE19Flash_kernel_traitsILi256ELi128ELi64ELi8ES3_EELb1ELb1ELb0ELb0ELb0ELb0ELb0ELb0EEEvNS_16Flash_fwd_paramsE,@function
        .size           _ZN5flash16flash_fwd_kernelI23Flash_fwd_kernel_traitsILi256ELi128ELi64ELi8ELb0ELb0EN7cutlass6half_tE19Flash_kernel_traitsILi256ELi128ELi64ELi8ES3_EELb1ELb1ELb0ELb0ELb0ELb0ELb0ELb0EEEvNS_16Flash_fwd_paramsE,(.L_x_1271 - _ZN5flash16flash_fwd_kernelI23Flash_fwd_kernel_traitsILi256ELi128ELi64ELi8ELb0ELb0EN7cutlass6half_tE19Flash_kernel_traitsILi256ELi128ELi64ELi8ES3_EELb1ELb1ELb0ELb0ELb0ELb0ELb0ELb0EEEvNS_16Flash_fwd_paramsE)
        .other          _ZN5flash16flash_fwd_kernelI23Flash_fwd_kernel_traitsILi256ELi128ELi64ELi8ELb0ELb0EN7cutlass6half_tE19Flash_kernel_traitsILi256ELi128ELi64ELi8ES3_EELb1ELb1ELb0ELb0ELb0ELb0ELb0ELb0EEEvNS_16Flash_fwd_paramsE,@"STO_CUDA_ENTRY STV_DEFAULT"
_ZN5flash16flash_fwd_kernelI23Flash_fwd_kernel_traitsILi256ELi128ELi64ELi8ELb0ELb0EN7cutlass6half_tE19Flash_kernel_traitsILi256ELi128ELi64ELi8ES3_EELb1ELb1ELb0ELb0ELb0ELb0ELb0ELb0EEEvNS_16Flash_fwd_paramsE:
.text._ZN5flash16flash_fwd_kernelI23Flash_fwd_kernel_traitsILi256ELi128ELi64ELi8ELb0ELb0EN7cutlass6half_tE19Flash_kernel_traitsILi256ELi128ELi64ELi8ES3_EELb1ELb1ELb0ELb0ELb0ELb0ELb0ELb0EEEvNS_16Flash_fwd_paramsE:
        /* <DEDUP_REMOVED lines=10> */
[----:B------:R-:W-:Y:S01]  /*00a0*/  ULDC.64 UR6, c[0x0][0x2f0] ;  /* 0x0000bc0000067ab9 */ /* 0x000fe20000000a00 */
[----:B------:R-:W-:Y:S01]  /*00b0*/  ULDC.64 UR10, c[0x0][0x2f0] ;  /* 0x0000bc00000a7ab9 */ /* 0x000fe20000000a00 */
[----:B-1----:R-:W-:-:S04]  /*00c0*/  VIADD R1, R1, 0xffffffc8 ;  /* 0xffffffc801017836 */ /* 0x002fc80000000000 */
[----:B------:R-:W-:Y:S01]  /*00d0*/  S2UR UR17, SR_CTAID.X ;  /* 0x00000000001179c3 */ /* 0x000fe20000002500 */
[----:B------:R-:W4:Y:S07]  /*00e0*/  @P2 LDG.E.64 R8, desc[UR28][R8.64] ;  /* 0x0000001c08082981 */ /* 0x000f2e000c1e1b00 */
[----:B------:R-:W1:Y:S08]  /*00f0*/  S2UR UR15, SR_CTAID.Y ;  /* 0x00000000000f79c3 */ /* 0x000e700000002600 */
[----:B------:R-:W5:Y:S01]  /*0100*/  S2UR UR8, SR_CTAID.Z ;  /* 0x00000000000879c3 */ /* 0x000f620000002700 */
[----:B--2---:R-:W2:Y:S01]  /*0110*/  @P2 LDG.E.64 R4, desc[UR28][R2.64] ;  /* 0x0000001c02042981 */ /* 0x004ea2000c1e1b00 */
[----:B------:R-:W-:Y:S01]  /*0120*/  UISETP.NE.U32.AND UP2, UPT, UR6, URZ, UPT ;  /* 0x0000003f0600728c */ /* 0x000fe2000bf45070 */
[----:B------:R-:W-:-:S02]  /*0130*/  UMOV UR16, 0xffffffff ;  /* 0xffffffff00107882 */ /* 0x000fc40000000000 */
[----:B------:R-:W-:Y:S01]  /*0140*/  ULDC.U8 UR6, c[0x0][0x3c2] ;  /* 0x0000f08000067ab9 */ /* 0x000fe20000000000 */
[----:B------:R-:W-:Y:S02]  /*0150*/  UISETP.NE.AND.EX UP2, UPT, UR7, URZ, UPT, UP2 ;  /* 0x0000003f0700728c */ /* 0x000fe4000bf45320 */
[----:B------:R-:W2:Y:S01]  /*0160*/  @P2 LDC R0, c[0x0][0x3b0] ;  /* 0x0000ec00ff002b82 */ /* 0x000ea20000000800 */
[----:B------:R-:W-:Y:S01]  /*0170*/  UISETP.NE.AND UP3, UPT, UR6, URZ, UPT ;  /* 0x0000003f0600728c */ /* 0x000fe2000bf65270 */
[----:B------:R-:W-:Y:S02]  /*0180*/  ULDC UR9, c[0x0][0x270] ;  /* 0x00009c0000097ab9 */ /* 0x000fe40000000800 */
[----:B------:R-:W-:Y:S01]  /*0190*/  PLOP3.LUT P0, PT, PT, PT, UP2, 0x80, 0x0 ;  /* 0x000000000000781c */ /* 0x000fe20003f0f028 */
[----:B------:R-:W-:Y:S01]  /*01a0*/  ULDC.64 UR6, c[0x0][0x2f8] ;  /* 0x0000be0000067ab9 */ /* 0x000fe20000000a00 */
[----:B-1----:R-:W-:-:S06]  /*01b0*/  UIMAD.WIDE UR10, UR15, 0x4, UR10 ;  /* 0x000000040f0a78a5 */ /* 0x002fcc000f8e020a */
[----:B------:R-:W-:Y:S01]  /*01c0*/  IMAD.U32 R16, RZ, RZ, UR10 ;  /* 0x0000000aff107e24 */ /* 0x000fe2000f8e00ff */
[----:B-----5:R-:W-:Y:S01]  /*01d0*/  ULOP3.LUT UR4, UR8, UR17, UR15, 0xfe, !UPT ;  /* 0x0000001108047292 */ /* 0x020fe2000f8efe0f */
[----:B------:R-:W-:-:S05]  /*01e0*/  IMAD.U32 R17, RZ, RZ, UR11 ;  /* 0x0000000bff117e24 */ /* 0x000fca000f8e00ff */
[----:B---3--:R-:W-:Y:S01]  /*01f0*/  LOP3.LUT P3, RZ, R6, UR4, RZ, 0xfc, !PT ;  /* 0x0000000406ff7c12 */ /* 0x008fe2000f86fcff */
[----:B------:R-:W-:Y:S02]  /*0200*/  ULDC.64 UR4, c[0x0][0x300] ;  /* 0x0000c00000047ab9 */ /* 0x000fe40000000a00 */
[----:B------:R-:W-:-:S04]  /*0210*/  UISETP.NE.U32.AND UP1, UPT, UR4, URZ, UPT ;  /* 0x0000003f0400728c */ /* 0x000fc8000bf25070 */
[----:B------:R-:W-:-:S03]  /*0220*/  UISETP.NE.AND.EX UP1, UPT, UR5, URZ, UPT, UP1 ;  /* 0x0000003f0500728c */ /* 0x000fc6000bf25310 */
[----:B------:R-:W-:Y:S02]  /*0230*/  ULDC.64 UR4, c[0x0][0x2f8] ;  /* 0x0000be0000047ab9 */ /* 0x000fe40000000a00 */
[----:B------:R-:W-:Y:S01]  /*0240*/  UISETP.EQ.U32.AND UP0, UPT, UR4, URZ, UPT ;  /* 0x0000003f0400728c */ /* 0x000fe2000bf02070 */
[----:B------:R-:W1:Y:S03]  /*0250*/  @!P3 LDC.64 R10, c[0x0][0x3b8] ;  /* 0x0000ee00ff0abb82 */ /* 0x000e660000000a00 */
[----:B------:R-:W-:Y:S02]  /*0260*/  UISETP.EQ.OR.EX UP0, UPT, UR5, URZ, !UP3, UP0 ;  /* 0x0000003f0500728c */ /* 0x000fe4000df02700 */
[----:B------:R-:W-:Y:S02]  /*0270*/  @UP1 ULDC.64 UR10, c[0x0][0x300] ;  /* 0x0000c000000a1ab9 */ /* 0x000fe40000000a00 */
[----:B------:R-:W-:-:S02]  /*0280*/  @UP1 UIMAD.WIDE UR10, UR15, 0x4, UR10 ;  /* 0x000000040f0a18a5 */ /* 0x000fc4000f8e020a */
[----:B------:R-:W-:-:S04]  /*0290*/  UIMAD.WIDE UR6, UR15, 0x4, UR6 ;  /* 0x000000040f0678a5 */ /* 0x000fc8000f8e0206 */
[----:B------:R-:W-:Y:S02]  /*02a0*/  IMAD.U32 R14, RZ, RZ, UR10 ;  /* 0x0000000aff0e7e24 */ /* 0x000fe4000f8e00ff */
[----:B------:R-:W-:Y:S01]  /*02b0*/  IMAD.U32 R15, RZ, RZ, UR11 ;  /* 0x0000000bff0f7e24 */ /* 0x000fe2000f8e00ff */
[----:B----4-:R-:W-:Y:S02]  /*02c0*/  @P2 R2UR UR32, R8 ;  /* 0x00000000082022ca */ /* 0x010fe400000e0000 */
[----:B------:R-:W-:-:S11]  /*02d0*/  @P2 R2UR UR33, R9 ;  /* 0x00000000092122ca */ /* 0x000fd600000e0000 */
[----:B------:R-:W-:Y:S02]  /*02e0*/  IMAD.U32 R12, RZ, RZ, UR32 ;  /* 0x00000020ff0c7e24 */ /* 0x000fe4000f8e00ff */
[----:B------:R-:W-:Y:S01]  /*02f0*/  IMAD.U32 R13, RZ, RZ, UR33 ;  /* 0x00000021ff0d7e24 */ /* 0x000fe2000f8e00ff */
[----:B--2---:R-:W-:-:S04]  /*0300*/  @P2 IADD3 R2, P1, R4, R0, RZ ;  /* 0x0000000004022210 */ /* 0x004fc80007f3e0ff */
[----:B-1----:R1:W-:Y:S01]  /*0310*/  @!P3 STG.E.64 desc[UR28][R10.64], R12 ;  /* 0x0000000c0a00b986 */ /* 0x0023e2000c101b1c */
[----:B------:R-:W-:Y:S01]  /*0320*/  @P2 IMAD.X R3, RZ, RZ, R5, P1 ;  /* 0x000000ffff032224 */ /* 0x000fe200008e0605 */
[----:B------:R-:W-:Y:S02]  /*0330*/  PLOP3.LUT P1, PT, PT, PT, UP1, 0x80, 0x0 ;  /* 0x000000000000781c */ /* 0x000fe40003f2f018 */
[----:B------:R-:W-:Y:S02]  /*0340*/  PLOP3.LUT P2, PT, PT, PT, UP0, 0x80, 0x0 ;  /* 0x000000000000781c */ /* 0x000fe40003f4f008 */
[----:B------:R2:W-:Y:S01]  /*0350*/  @!P3 STG.E.64 desc[UR28][R10.64+0x8], R2 ;  /* 0x000008020a00b986 */ /* 0x0005e2000c101b1c */
[----:B------:R-:W-:-:S03]  /*0360*/  IMAD.U32 R4, RZ, RZ, UR6 ;  /* 0x00000006ff047e24 */ /* 0x000fc6000f8e00ff */
[----:B------:R-:W3:Y:S01]  /*0370*/  @P0 LDG.E R9, desc[UR28][R16.64] ;  /* 0x0000001c10090981 */ /* 0x000ee2000c1e1900 */
[----:B------:R-:W-:-:S03]  /*0380*/  IMAD.U32 R5, RZ, RZ, UR7 ;  /* 0x00000007ff057e24 */ /* 0x000fc6000f8e00ff */
[----:B------:R-:W4:Y:S04]  /*0390*/  @P0 LDG.E R8, desc[UR28][R16.64+0x4] ;  /* 0x0000041c10080981 */ /* 0x000f28000c1e1900 */
[----:B------:R-:W5:Y:S04]  /*03a0*/  @P1 LDG.E R7, desc[UR28][R14.64] ;  /* 0x0000001c0e071981 */ /* 0x000f68000c1e1900 */
[----:B------:R-:W2:Y:S01]  /*03b0*/  @!P2 LDG.E R0, desc[UR28][R4.64] ;  /* 0x0000001c0400a981 */ /* 0x000ea2000c1e1900 */
[----:B------:R-:W-:Y:S01]  /*03c0*/  SHF.R.S32.HI R225, RZ, 0x1f, R6 ;  /* 0x0000001fffe17819 */ /* 0x000fe20000011406 */
[----:B------:R-:W-:Y:S01]  /*03d0*/  UMOV UR6, URZ ;  /* 0x0000003f00067c82 */ /* 0x000fe20008000000 */
[----:B------:R-:W-:Y:S01]  /*03e0*/  UIMAD UR10, UR15, UR9, UR8 ;  /* 0x000000090f0a72a4 */ /* 0x000fe2000f8e0208 */
[----:B------:R-:W-:Y:S01]  /*03f0*/  UMOV UR7, 0xffffffff ;  /* 0xffffffff00077882 */ /* 0x000fe20000000000 */
[----:B-1----:R-:W-:-:S02]  /*0400*/  LEA.HI R13, R225, R6, RZ, 0x5 ;  /* 0x00000006e10d7211 */ /* 0x002fc400078f28ff */
[----:B---3--:R-:W-:Y:S02]  /*0410*/  @P0 R2UR UR16, R9 ;  /* 0x00000000091002ca */ /* 0x008fe400000e0000 */
[----:B----4-:R-:W-:Y:S02]  /*0420*/  @P0 R2UR UR18, R8 ;  /* 0x00000000081202ca */ /* 0x010fe400000e0000 */
[----:B------:R-:W-:Y:S01]  /*0430*/  ISETP.NE.U32.AND P0, PT, RZ, UR4, PT ;  /* 0x00000004ff007c0c */ /* 0x000fe2000bf05070 */
[----:B------:R-:W-:Y:S01]  /*0440*/  USHF.L.U32 UR4, UR10, 0x5, URZ ;  /* 0x000000050a047899 */ /* 0x000fe2000800063f */
[----:B-----5:R-:W-:Y:S02]  /*0450*/  @P1 R2UR UR6, R7 ;  /* 0x00000000070612ca */ /* 0x020fe400000e0000 */
[----:B------:R-:W-:Y:S02]  /*0460*/  LOP3.LUT R7, R13, 0xffffffe0, RZ, 0xc0, !PT ;  /* 0xffffffe00d077812 */ /* 0x000fe400078ec0ff */
[----:B--2---:R-:W-:-:S02]  /*0470*/  @!P2 R2UR UR7, R0 ;  /* 0x000000000007a2ca */ /* 0x004fc400000e0000 */
[----:B------:R-:W-:Y:S01]  /*0480*/  ISETP.NE.AND.EX P2, PT, RZ, UR5, PT, P0 ;  /* 0x00000005ff007c0c */ /* 0x000fe2000bf45300 */
[----:B------:R-:W-:Y:S01]  /*0490*/  IMAD.IADD R26, R6, 0x1, -R7 ;  /* 0x00000001061a7824 */ /* 0x000fe200078e0a07 */
[----:B------:R-:W-:Y:S02]  /*04a0*/  USHF.R.S32.HI UR5, URZ, 0x1f, UR4 ;  /* 0x0000001f3f057899 */ /* 0x000fe40008011404 */
[----:B------:R-:W-:Y:S02]  /*04b0*/  @UP2 UIADD3 UR18, UR18, -UR16, URZ ;  /* 0x8000001012122290 */ /* 0x000fe4000fffe03f */
[--C-:B------:R-:W-:Y:S02]  /*04c0*/  IADD3 R12, P1, P0, R2, UR4, R26.reuse ;  /* 0x00000004020c7c10 */ /* 0x100fe4000f83e01a */
[----:B------:R-:W-:-:S03]  /*04d0*/  SHF.R.S32.HI R0, RZ, 0x1f, R26 ;  /* 0x0000001fff007819 */ /* 0x000fc6000001141a */
[----:B------:R-:W-:Y:S01]  /*04e0*/  @!UP2 ULDC UR18, c[0x0][0x2c4] ;  /* 0x0000b1000012aab9 */ /* 0x000fe20000000800 */
[----:B------:R-:W-:Y:S01]  /*04f0*/  IADD3.X R3, R3, UR5, R0, P1, P0 ;  /* 0x0000000503037c10 */ /* 0x000fe20008fe0400 */
[----:B------:R-:W-:Y:S06]  /*0500*/  @!P2 BRA `(.L_x_808) ;  /* 0x00000000001ca947 */ /* 0x000fec0003800000 */
[----:B------:R-:W-:-:S13]  /*0510*/  PLOP3.LUT P0, PT, PT, PT, UP3, 0x80, 0x0 ;  /* 0x000000000000781c */ /* 0x000fda0003f0f038 */
[----:B------:R-:W2:Y:S04]  /*0520*/  @P0 LDG.E R0, desc[UR28][R4.64+0x4] ;  /* 0x0000041c04000981 */ /* 0x000ea8000c1e1900 */
[----:B------:R-:W3:Y:S01]  /*0530*/  @!P0 LDG.E R2, desc[UR28][R4.64] ;  /* 0x0000001c04028981 */ /* 0x000ee2000c1e1900 */
[----:B--2---:R-:W-:-:S13]  /*0540*/  @P0 R2UR UR10, R0 ;  /* 0x00000000000a02ca */ /* 0x004fda00000e0000 */
[----:B------:R-:W-:-:S07]  /*0550*/  @UP3 UIADD3 UR10, UR10, -UR7, URZ ;  /* 0x800000070a0a3290 */ /* 0x000fce000fffe03f */
[----:B---3--:R-:W-:Y:S01]  /*0560*/  @!P0 R2UR UR10, R2 ;  /* 0x00000000020a82ca */ /* 0x008fe200000e0000 */
[----:B------:R-:W-:-:S14]  /*0570*/  BRA `(.L_x_809) ;  /* 0x0000000000047947 */ /* 0x000fdc0003800000 */
.L_x_808:
[----:B------:R-:W-:-:S05]  /*0580*/  ULDC UR10, c[0x0][0x2c8] ;  /* 0x0000b200000a7ab9 */ /* 0x000fca0000000800 */
.L_x_809:
        /* <DEDUP_REMOVED lines=50> */
[----:B------:R-:W-:Y:S02]  /*08b0*/  @!UP1 UIMAD UR5, UR15, UR5, UR10 ;  /* 0x000000050f0592a4 */ /* 0x000fe4000f8e020a */
        /* <DEDUP_REMOVED lines=16> */
.L_x_811:
[----:B------:R-:W-:Y:S01]  /*09c0*/  ULDC UR14, c[0x0][0x278] ;  /* 0x00009e00000e7ab9 */ /* 0x000fe20000000800 */
[----:B------:R-:W1:Y:S01]  /*09d0*/  S2R R2, SR_CTAID.Z ;  /* 0x0000000000027919 */ /* 0x000e620000002700 */
[----:B------:R-:W-:Y:S01]  /*09e0*/  IMAD.U32 R0, RZ, RZ, UR14 ;  /* 0x0000000eff007e24 */ /* 0x000fe2000f8e00ff */
[----:B------:R-:W-:Y:S01]  /*09f0*/  UMOV UR36, URZ ;  /* 0x0000003f00247c82 */ /* 0x000fe20008000000 */
[----:B------:R-:W-:Y:S01]  /*0a00*/  LEA.HI R5, R225, R6, RZ, 0x3 ;  /* 0x00000006e1057211 */ /* 0x000fe200078f18ff */
[----:B------:R-:W-:Y:S02]  /*0a10*/  @UP0 UIADD3 UR7, UR6, UR7, URZ ;  /* 0x0000000706070290 */ /* 0x000fe4000fffe03f */
[----:B------:R-:W-:Y:S02]  /*0a20*/  IABS R0, R0 ;  /* 0x0000000000007213 */ /* 0x000fe40000000000 */
[----:B------:R-:W-:Y:S02]  /*0a30*/  SHF.R.S32.HI R242, RZ, 0x3, R5 ;  /* 0x00000003fff27819 */ /* 0x000fe40000011405 */
[----:B------:R-:W-:-:S02]  /*0a40*/  R2UR UR4, R0 ;  /* 0x00000000000472ca */ /* 0x000fc400000e0000 */
[----:B------:R-:W-:Y:S01]  /*0a50*/  LOP3.LUT R5, R5, 0xfffffff8, RZ, 0xc0, !PT ;  /* 0xfffffff805057812 */ /* 0x000fe200078ec0ff */
[----:B------:R-:W-:-:S04]  /*0a60*/  IMAD.SHL.U32 R227, R242, 0x40, RZ ;  /* 0x00000040f2e37824 */ /* 0x000fc800078e00ff */
[----:B------:R-:W-:Y:S01]  /*0a70*/  IMAD.IADD R5, R6, 0x1, -R5 ;  /* 0x0000000106057824 */ /* 0x000fe200078e0a05 */
[----:B------:R-:W-:-:S03]  /*0a80*/  LOP3.LUT R227, R227, 0x1c0, RZ, 0xc0, !PT ;  /* 0x000001c0e3e37812 */ /* 0x000fc600078ec0ff */
[----:B------:R-:W-:Y:S02]  /*0a90*/  IMAD.SHL.U32 R240, R5, 0x8, RZ ;  /* 0x0000000805f07824 */ /* 0x000fe400078e00ff */
[----:B------:R-:W2:Y:S03]  /*0aa0*/  I2F.RP R4, UR4 ;  /* 0x0000000400047d06 */ /* 0x000ea60008209400 */
        /* <DEDUP_REMOVED lines=13> */
[----:B------:R-:W-:-:S04]  /*0b80*/  UIMAD.WIDE.U32 UR10, UR37, UR10, UR36 ;  /* 0x0000000a250a72a5 */ /* 0x000fc8000f8e0024 */
        /* <DEDUP_REMOVED lines=19> */
[----:B------:R-:W-:Y:S02]  /*0cc0*/  UISETP.NE.AND UP2, UPT, UR14, URZ, UPT ;  /* 0x0000003f0e00728c */ /* 0x000fe4000bf45270 */
[----:B------:R-:W-:-:S02]  /*0cd0*/  USHF.R.S32.HI UR4, URZ, 0x1f, UR8 ;  /* 0x0000001f3f047899 */ /* 0x000fc40008011408 */
[----:B------:R-:W-:Y:S02]  /*0ce0*/  @!UP1 UIADD3 UR20, -UR20, URZ, URZ ;  /* 0x0000003f14149290 */ /* 0x000fe4000fffe13f */
[----:B------:R-:W-:Y:S01]  /*0cf0*/  @UP0 UIADD3 UR25, UR37, UR7, URZ ;  /* 0x0000000725190290 */ /* 0x000fe2000fffe03f */
[----:B------:R-:W-:-:S04]  /*0d00*/  @UP0 UMOV UR26, UR36 ;  /* 0x00000024001a0c82 */ /* 0x000fc80008000000 */
        /* <DEDUP_REMOVED lines=11> */
[----:B------:R-:W-:Y:S02]  /*0dc0*/  UIMAD UR19, UR19, UR6, URZ ;  /* 0x00000006131372a4 */ /* 0x000fe4000f8e023f */
[----:B------:R-:W-:Y:S02]  /*0dd0*/  UIMAD.WIDE.U32 UR36, UR15, UR6, UR36 ;  /* 0x000000060f2472a5 */ /* 0x000fe4000f8e0024 */
[----:B------:R-:W-:-:S04]  /*0de0*/  UIMAD UR7, UR15, UR7, UR19 ;  /* 0x000000070f0772a4 */ /* 0x000fc8000f8e0213 */
[----:B------:R-:W-:Y:S01]  /*0df0*/  UIADD3 UR25, UR37, UR7, URZ ;  /* 0x0000000725197290 */ /* 0x000fe2000fffe03f */
[----:B------:R-:W-:-:S11]  /*0e00*/  UMOV UR26, UR36 ;  /* 0x00000024001a7c82 */ /* 0x000fd60008000000 */
.L_x_812:
[----:B------:R-:W-:Y:S01]  /*0e10*/  ULDC.64 UR6, c[0x0][0x258] ;  /* 0x0000960000067ab9 */ /* 0x000fe20000000a00 */
[----:B------:R-:W-:Y:S01]  /*0e20*/  IADD3 R8, P0, R240, UR34, RZ ;  /* 0x00000022f0087c10 */ /* 0x000fe2000ff1e0ff */
[----:B------:R-:W-:Y:S01]  /*0e30*/  UIMAD UR4, UR4, UR6, URZ ;  /* 0x00000006040472a4 */ /* 0x000fe2000f8e023f */
[----:B------:R-:W-:Y:S01]  /*0e40*/  IMAD.U32 R16, RZ, RZ, UR6 ;  /* 0x00000006ff107e24 */ /* 0x000fe2000f8e00ff */
[----:B------:R-:W-:Y:S01]  /*0e50*/  LEA.HI R225, R225, R6, RZ, 0x4 ;  /* 0x00000006e1e17211 */ /* 0x000fe200078f20ff */
[----:B------:R-:W-:Y:S01]  /*0e60*/  UMOV UR31, 0x400 ;  /* 0x00000400001f7882 */ /* 0x000fe20000000000 */
[----:B------:R-:W-:Y:S01]  /*0e70*/  UIMAD UR15, UR8, UR7, UR4 ;  /* 0x00000007080f72a4 */ /* 0x000fe2000f8e0204 */
[----:B------:R-:W-:Y:S01]  /*0e80*/  IADD3.X R9, R241, UR9, RZ, P0, !PT ;  /* 0x00000009f1097c10 */ /* 0x000fe200087fe4ff */
[----:B------:R-:W-:Y:S01]  /*0e90*/  IMAD.SHL.U32 R0, R0, 0x8, RZ ;  /* 0x0000000800007824 */ /* 0x000fe200078e00ff */
[----:B------:R-:W-:Y:S01]  /*0ea0*/  ISETP.GE.AND P0, PT, R242, UR5, PT ;  /* 0x00000005f2007c0c */ /* 0x000fe2000bf06270 */
[----:B------:R-:W-:Y:S01]  /*0eb0*/  ULDC.64 UR6, c[0x0][0x268] ;  /* 0x00009a0000067ab9 */ /* 0x000fe20000000a00 */
[----:B------:R-:W-:Y:S01]  /*0ec0*/  SHF.R.S32.HI R24, RZ, 0x4, R225 ;  /* 0x00000004ff187819 */ /* 0x000fe200000114e1 */
[----:B------:R-:W-:Y:S01]  /*0ed0*/  IMAD.WIDE.U32 R16, R16, UR8, R8 ;  /* 0x0000000810107c25 */ /* 0x000fe2000f8e0008 */
[----:B------:R-:W1:Y:S01]  /*0ee0*/  S2UR UR4, SR_CgaCtaId ;  /* 0x00000000000479c3 */ /* 0x000e620000008800 */
[----:B------:R-:W-:Y:S01]  /*0ef0*/  LOP3.LUT R9, R225, 0xfffffff0, RZ, 0xc0, !PT ;  /* 0xfffffff0e1097812 */ /* 0x000fe200078ec0ff */
[----:B------:R-:W-:Y:S01]  /*0f00*/  ULDC.64 UR8, c[0x0][0x260] ;  /* 0x0000980000087ab9 */ /* 0x000fe20000000a00 */
[----:B------:R-:W-:Y:S01]  /*0f10*/  SHF.R.S32.HI R243, RZ, 0x1f, R242 ;  /* 0x0000001ffff37819 */ /* 0x000fe200000114f2 */
[----:B------:R-:W-:Y:S01]  /*0f20*/  UIMAD UR34, UR14, UR8, URZ ;  /* 0x000000080e2272a4 */ /* 0x000fe2000f8e023f */
[----:B------:R-:W-:Y:S01]  /*0f30*/  LOP3.LUT R227, R227, 0xfffffe00, R0, 0xf8, !PT ;  /* 0xfffffe00e3e37812 */ /* 0x000fe200078ef800 */
[----:B------:R-:W-:Y:S01]  /*0f40*/  IMAD.IADD R2, R6, 0x1, -R9 ;  /* 0x0000000106027824 */ /* 0x000fe200078e0a09 */
[----:B------:R-:W-:Y:S01]  /*0f50*/  LEA.HI R225, R225, R24, RZ, 0x1 ;  /* 0x00000018e1e17211 */ /* 0x000fe200078f08ff */
[----:B------:R-:W-:Y:S01]  /*0f60*/  IMAD.U32 R23, RZ, RZ, UR17 ;  /* 0x00000011ff177e24 */ /* 0x000fe2000f8e00ff */
[----:B------:R-:W-:Y:S01]  /*0f70*/  UIADD3 UR19, UR21, -0x1, URZ ;  /* 0xffffffff15137890 */ /* 0x000fe2000fffe03f */
[----:B------:R-:W-:Y:S01]  /*0f80*/  VIADD R21, R17, UR15 ;  /* 0x0000000f11157c36 */ /* 0x000fe20008000000 */
[----:B------:R-:W-:Y:S01]  /*0f90*/  SHF.R.S32.HI R9, RZ, 0x1f, R2 ;  /* 0x0000001fff097819 */ /* 0x000fe20000011402 */
[----:B------:R-:W-:Y:S01]  /*0fa0*/  UIMAD UR9, UR20, UR9, UR34 ;  /* 0x00000009140972a4 */ /* 0x000fe2000f8e0222 */
[----:B------:R-:W-:Y:S01]  /*0fb0*/  BSSY B0, `(.L_x_813) ;  /* 0x000003e000007945 */ /* 0x000fe20003800000 */
[----:B------:R-:W-:Y:S01]  /*0fc0*/  SHF.R.S32.HI R7, RZ, 0x1f, R26 ;  /* 0x0000001fff077819 */ /* 0x000fe2000001141a */
[----:B------:R-:W-:Y:S01]  /*0fd0*/  VIADD R0, R242, 0x20 ;  /* 0x00000020f2007836 */ /* 0x000fe20000000000 */
[----:B------:R-:W-:Y:S01]  /*0fe0*/  LOP3.LUT R225, R225, 0xfffffffe, RZ, 0xc0, !PT ;  /* 0xfffffffee1e17812 */ /* 0x000fe200078ec0ff */
[C---:B------:R-:W-:Y:S01]  /*0ff0*/  VIADD R233, R240.reuse, 0x80 ;  /* 0x00000080f0e97836 */ /* 0x040fe20000000000 */
[----:B------:R-:W-:Y:S01]  /*1000*/  LEA.HI R4, R9, R2, RZ, 0x3 ;  /* 0x0000000209047211 */ /* 0x000fe200078f18ff */
[C---:B------:R-:W-:Y:S01]  /*1010*/  VIADD R232, R240.reuse, 0xc0 ;  /* 0x000000c0f0e87836 */ /* 0x040fe20000000000 */
[----:B------:R-:W-:Y:S01]  /*1020*/  IADD3 R234, R240, 0x40, RZ ;  /* 0x00000040f0ea7810 */ /* 0x000fe20007ffe0ff */
[----:B------:R-:W-:Y:S01]  /*1030*/  IMAD.WIDE R22, R23, 0x80, R242 ;  /* 0x0000008017167825 */ /* 0x000fe200078e02f2 */
[----:B------:R-:W-:Y:S01]  /*1040*/  MOV R18, UR6 ;  /* 0x0000000600127c02 */ /* 0x000fe20008000f00 */
[----:B-1----:R-:W-:-:S02]  /*1050*/  ULEA UR4, UR4, UR31, 0x18 ;  /* 0x0000001f04047291 */ /* 0x002fc4000f8ec03f */
[----:B------:R-:W-:Y:S01]  /*1060*/  IMAD R25, R243, UR12, RZ ;  /* 0x0000000cf3197c24 */ /* 0x000fe2000f8e02ff */
[----:B------:R-:W-:Y:S01]  /*1070*/  UIMAD UR31, UR14, UR6, URZ ;  /* 0x000000060e1f72a4 */ /* 0x000fe2000f8e023f */
[----:B------:R-:W-:-:S03]  /*1080*/  IMAD.WIDE.U32 R30, R242, UR12, R240 ;  /* 0x0000000cf21e7c25 */ /* 0x000fc6000f8e00f0 */
[----:B------:R-:W-:Y:S01]  /*1090*/  UIMAD UR31, UR20, UR7, UR31 ;  /* 0x00000007141f72a4 */ /* 0x000fe2000f8e021f */
[----:B------:R-:W-:Y:S01]  /*10a0*/  IMAD.U32 R19, RZ, RZ, UR8 ;  /* 0x00000008ff137e24 */ /* 0x000fe2000f8e00ff */
        /* <DEDUP_REMOVED lines=46> */
.L_x_814:
[----:B------:R-:W-:Y:S05]  /*1390*/  BSYNC B0 ;  /* 0x0000000000007941 */ /* 0x000fea0003800000 */
.L_x_813:
[----:B------:R-:W-:Y:S01]  /*13a0*/  ISETP.GE.AND P1, PT, R0, UR5, PT ;  /* 0x0000000500007c0c */ /* 0x000fe2000bf26270 */
[----:B------:R-:W-:Y:S01]  /*13b0*/  IMAD R25, R242, UR13, R25 ;  /* 0x0000000df2197c24 */ /* 0x000fe2000f8e0219 */
[----:B-12---:R-:W-:Y:S01]  /*13c0*/  LOP3.LUT R9, R4, 0xfffffff8, RZ, 0xc0, !PT ;  /* 0xfffffff804097812 */ /* 0x006fe200078ec0ff */
[----:B------:R-:W-:Y:S01]  /*13d0*/  BSSY B0, `(.L_x_815) ;  /* 0x0000036000007945 */ /* 0x000fe20003800000 */
[----:B------:R-:W-:Y:S01]  /*13e0*/  IADD3 R236, P0, R30, UR24, RZ ;  /* 0x000000181eec7c10 */ /* 0x000fe2000ff1e0ff */
[----:B------:R-:W-:Y:S01]  /*13f0*/  IMAD.IADD R225, R24, 0x1, -R225 ;  /* 0x0000000118e17824 */ /* 0x000fe200078e0ae1 */
[----:B------:R-:W-:Y:S01]  /*1400*/  LEA.HI R7, R7, R26, RZ, 0x2 ;  /* 0x0000001a07077211 */ /* 0x000fe200078f10ff */
[----:B------:R-:W-:Y:S01]  /*1410*/  IMAD.IADD R2, R2, 0x1, -R9 ;  /* 0x0000000102027824 */ /* 0x000fe200078e0a09 */
[----:B------:R-:W-:-:S05]  /*1420*/  IADD3.X R237, R31, UR23, R25, P0, !PT ;  /* 0x000000171fed7c10 */ /* 0x000fca00087fe419 */
        /* <DEDUP_REMOVED lines=48> */
.L_x_816:
[----:B------:R-:W-:Y:S05]  /*1730*/  BSYNC B0 ;  /* 0x0000000000007941 */ /* 0x000fea0003800000 */
.L_x_815:
        /* <DEDUP_REMOVED lines=17> */
[----:B------:R-:W4:Y:S08]  /*1850*/  @!P4 LDC.64 R10, c[0x0][0x210] ;  /* 0x00008400ff0acb82 */ /* 0x000f300000000a00 */
[----:B-1----:R-:W1:Y:S01]  /*1860*/  @!P2 LDC.64 R8, c[0x0][0x210] ;  /* 0x00008400ff08ab82 */ /* 0x002e620000000a00 */
[----:B--2---:R-:W-:-:S04]  /*1870*/  @!P5 LEA R14, P0, R26, R14, 0x1 ;  /* 0x0000000e1a0ed211 */ /* 0x004fc800078008ff */
        /* <DEDUP_REMOVED lines=29> */
.L_x_818:
[----:B------:R-:W-:Y:S05]  /*1a50*/  BSYNC B0 ;  /* 0x0000000000007941 */ /* 0x000fea0003800000 */
.L_x_817:
        /* <DEDUP_REMOVED lines=49> */
.L_x_820:
[----:B------:R-:W-:Y:S05]  /*1d70*/  BSYNC B0 ;  /* 0x0000000000007941 */ /* 0x000fea0003800000 */
.L_x_819:
[----:B------:R-:W-:Y:S01]  /*1d80*/  UIMAD UR37, UR19, -0x40, UR30 ;  /* 0xffffffc0132578a4 */ /* 0x000fe2000f8e021e */
[----:B------:R-:W-:Y:S01]  /*1d90*/  IMAD.WIDE.U32 R236, R19, UR20, R236 ;  /* 0x0000001413ec7c25 */ /* 0x000fe2000f8e00ec */
[----:B------:R-:W-:Y:S01]  /*1da0*/  USHF.L.U32 UR36, UR12, 0x6, URZ ;  /* 0x000000060c247899 */ /* 0x000fe2000800063f */
[----:B------:R-:W-:Y:S01]  /*1db0*/  SHF.R.S32.HI R13, RZ, 0x5, R13 ;  /* 0x00000005ff0d7819 */ /* 0x000fe2000001140d */
[----:B------:R-:W-:Y:S01]  /*1dc0*/  USHF.L.U64.HI UR35, UR12, 0x6, UR13 ;  /* 0x000000060c237899 */ /* 0x000fe2000801020d */
[----:B--23--:R-:W-:Y:S01]  /*1dd0*/  IMAD.SHL.U32 R11, R2, 0x40, RZ ;  /* 0x00000040020b7824 */ /* 0x00cfe200078e00ff */
[C---:B------:R-:W-:Y:S01]  /*1de0*/  ISETP.GE.AND P1, PT, R242.reuse, UR37, PT ;  /* 0x00000025f2007c0c */ /* 0x040fe2000bf26270 */
[----:B------:R-:W-:Y:S01]  /*1df0*/  USHF.R.S32.HI UR38, URZ, 0x1f, UR19 ;  /* 0x0000001f3f267899 */ /* 0x000fe20008011413 */
[----:B------:R-:W-:Y:S01]  /*1e00*/  VIADD R239, R237, UR9 ;  /* 0x00000009edef7c36 */ /* 0x000fe20008000000 */
[----:B------:R-:W-:Y:S01]  /*1e10*/  UIMAD UR6, UR35, UR19, URZ ;  /* 0x00000013230672a4 */ /* 0x000fe2000f8e023f */
[----:B------:R-:W-:Y:S01]  /*1e20*/  IMAD.U32 R89, RZ, RZ, UR36 ;  /* 0x00000024ff597e24 */ /* 0x000fe2000f8e00ff */
[----:B------:R-:W-:Y:S01]  /*1e30*/  LOP3.LUT R11, R11, 0x1c0, RZ, 0xc0, !PT ;  /* 0x000001c00b0b7812 */ /* 0x000fe200078ec0ff */
[----:B------:R-:W-:Y:S01]  /*1e40*/  IMAD.MOV.U32 R238, RZ, RZ, R236 ;  /* 0x000000ffffee7224 */ /* 0x000fe200078e00ec */
[----:B------:R-:W-:Y:S01]  /*1e50*/  UIMAD UR6, UR38, UR36, UR6 ;  /* 0x00000024260672a4 */ /* 0x000fe2000f8e0206 */
[----:B------:R-:W-:Y:S01]  /*1e60*/  IMAD.SHL.U32 R16, R225, 0x8, RZ ;  /* 0x00000008e1107824 */ /* 0x000fe200078e00ff */
[----:B-1--4-:R-:W-:Y:S01]  /*1e70*/  LEA R8, R13, UR27, 0x4 ;  /* 0x0000001b0d087c11 */ /* 0x012fe2000f8e20ff */
[----:B------:R-:W-:Y:S01]  /*1e80*/  IMAD.WIDE.U32 R14, R242, UR10, R240 ;  /* 0x0000000af20e7c25 */ /* 0x000fe2000f8e00f0 */
[----:B------:R-:W-:Y:S01]  /*1e90*/  SHF.R.S32.HI R7, RZ, 0x2, R7 ;  /* 0x00000002ff077819 */ /* 0x000fe20000011407 */
[----:B------:R-:W-:Y:S01]  /*1ea0*/  BSSY B0, `(.L_x_821) ;  /* 0x0000033000007945 */ /* 0x000fe20003800000 */
[----:B------:R-:W-:Y:S01]  /*1eb0*/  LOP3.LUT R16, R11, 0x8, R16, 0xf8, !PT ;  /* 0x000000080b107812 */ /* 0x000fe200078ef810 */
[----:B------:R-:W-:Y:S01]  /*1ec0*/  IMAD R9, R243, UR10, RZ ;  /* 0x0000000af3097c24 */ /* 0x000fe2000f8e02ff */
[----:B------:R-:W-:Y:S01]  /*1ed0*/  SHF.R.U32.HI R11, RZ, 0x3, R11 ;  /* 0x00000003ff0b7819 */ /* 0x000fe2000001160b */
[----:B------:R-:W-:Y:S01]  /*1ee0*/  IMAD.WIDE.U32 R22, R89, UR19, R238 ;  /* 0x0000001359167c25 */ /* 0x000fe2000f8e00ee */
[----:B------:R-:W-:-:S02]  /*1ef0*/  IADD3 R24, P0, R14, UR26, RZ ;  /* 0x0000001a0e187c10 */ /* 0x000fc4000ff1e0ff */
[----:B------:R-:W-:Y:S01]  /*1f00*/  ISETP.GE.AND P6, PT, R0, UR37, PT ;  /* 0x0000002500007c0c */ /* 0x000fe2000bfc6270 */
[----:B------:R-:W-:Y:S01]  /*1f10*/  IMAD R9, R242, UR11, R9 ;  /* 0x0000000bf2097c24 */ /* 0x000fe2000f8e0209 */
[----:B------:R-:W-:Y:S01]  /*1f20*/  IADD3 R7, R8, 0x1, R7 ;  /* 0x0000000108077810 */ /* 0x000fe20007ffe007 */
[----:B------:R-:W-:Y:S01]  /*1f30*/  VIADD R20, R23, UR6 ;  /* 0x0000000617147c36 */ /* 0x000fe20008000000 */
[----:B------:R-:W-:Y:S02]  /*1f40*/  LOP3.LUT R16, R16, R11, RZ, 0x3c, !PT ;  /* 0x0000000b10107212 */ /* 0x000fe400078e3cff */
[----:B------:R-:W-:Y:S01]  /*1f50*/  IADD3.X R25, R15, UR25, R9, P0, !PT ;  /* 0x000000190f197c10 */ /* 0x000fe200087fe409 */
[----:B------:R-:W-:Y:S06]  /*1f60*/  @P1 BRA `(.L_x_822) ;  /* 0x0000000000981947 */ /* 0x000fec0003800000 */
        /* <DEDUP_REMOVED lines=38> */
.L_x_822:
[----:B------:R-:W-:Y:S05]  /*21d0*/  BSYNC B0 ;  /* 0x0000000000007941 */ /* 0x000fea0003800000 */
.L_x_821:
[----:B------:R-:W-:Y:S01]  /*21e0*/  USHF.L.U64.HI UR8, UR12, 0x5, UR13 ;  /* 0x000000050c087899 */ /* 0x000fe2000801020d */
[----:B------:R-:W-:Y:S01]  /*21f0*/  BSSY B0, `(.L_x_823) ;  /* 0x000002c000007945 */ /* 0x000fe20003800000 */
[----:B------:R-:W-:Y:S01]  /*2200*/  USHF.L.U32 UR14, UR12, 0x5, URZ ;  /* 0x000000050c0e7899 */ /* 0x000fe2000800063f */
[----:B------:R-:W-:Y:S02]  /*2210*/  SHF.L.U32 R17, R5, 0x6, RZ ;  /* 0x0000000605117819 */ /* 0x000fe400000006ff */
[----:B------:R-:W-:Y:S09]  /*2220*/  @P6 BRA `(.L_x_824) ;  /* 0x0000000000a06947 */ /* 0x000ff20003800000 */
        /* <DEDUP_REMOVED lines=40> */
.L_x_824:
[----:B------:R-:W-:Y:S05]  /*24b0*/  BSYNC B0 ;  /* 0x0000000000007941 */ /* 0x000fea0003800000 */
.L_x_823:
[----:B------:R-:W0:Y:S01]  /*24c0*/  LDGDEPBAR ;  /* 0x00000000000079af */ /* 0x000e220000000000 */
[C---:B------:R-:W-:Y:S01]  /*24d0*/  ISETP.GE.AND P0, PT, R242.reuse, UR37, PT ;  /* 0x00000025f2007c0c */ /* 0x040fe2000bf06270 */
[----:B--23--:R-:W-:Y:S01]  /*24e0*/  IMAD.SHL.U32 R10, R242, 0x8, RZ ;  /* 0x00000008f20a7824 */ /* 0x00cfe200078e00ff */
[----:B------:R-:W-:Y:S01]  /*24f0*/  LOP3.LUT R17, R17, 0x1c0, RZ, 0xc0, !PT ;  /* 0x000001c011117812 */ /* 0x000fe200078ec0ff */
[----:B------:R-:W-:Y:S01]  /*2500*/  IMAD.SHL.U32 R11, R4, 0x40, RZ ;  /* 0x00000040040b7824 */ /* 0x000fe200078e00ff */
[----:B------:R-:W-:Y:S01]  /*2510*/  USHF.L.U64.HI UR15, UR10, 0x6, UR11 ;  /* 0x000000060a0f7899 */ /* 0x000fe2000801020b */
[----:B------:R-:W-:Y:S01]  /*2520*/  IMAD.WIDE.U32 R14, R18, UR20, R24 ;  /* 0x00000014120e7c25 */ /* 0x000fe2000f8e0018 */
[----:B------:R-:W-:Y:S01]  /*2530*/  LOP3.LUT R10, R17, 0x8, R10, 0xf8, !PT ;  /* 0x00000008110a7812 */ /* 0x000fe200078ef80a */
[----:B------:R-:W-:Y:S01]  /*2540*/  USHF.L.U32 UR34, UR10, 0x6, URZ ;  /* 0x000000060a227899 */ /* 0x000fe2000800063f */
[----:B-1--4-:R-:W-:Y:S01]  /*2550*/  SHF.R.U32.HI R9, RZ, 0x3, R17 ;  /* 0x00000003ff097819 */ /* 0x012fe20000011611 */
[----:B------:R-:W-:Y:S01]  /*2560*/  UIMAD UR6, UR15, UR19, URZ ;  /* 0x000000130f0672a4 */ /* 0x000fe2000f8e023f */
[----:B------:R-:W-:Y:S01]  /*2570*/  ISETP.GE.AND P6, PT, R0, UR37, PT ;  /* 0x0000002500007c0c */ /* 0x000fe2000bfc6270 */
[----:B------:R-:W-:Y:S01]  /*2580*/  IMAD.U32 R25, RZ, RZ, UR19 ;  /* 0x00000013ff197e24 */ /* 0x000fe2000f8e00ff */
[----:B------:R-:W-:Y:S01]  /*2590*/  LOP3.LUT R0, R16, 0xfffffe00, R11, 0xf8, !PT ;  /* 0xfffffe0010007812 */ /* 0x000fe200078ef80b */
[----:B------:R-:W-:Y:S01]  /*25a0*/  IMAD.MOV.U32 R16, RZ, RZ, R14 ;  /* 0x000000ffff107224 */ /* 0x000fe200078e000e */
[----:B------:R-:W-:Y:S01]  /*25b0*/  IADD3 R17, R15, UR31, RZ ;  /* 0x0000001f0f117c10 */ /* 0x000fe2000fffe0ff */
[----:B------:R-:W-:Y:S01]  /*25c0*/  IMAD.U32 R8, RZ, RZ, UR30 ;  /* 0x0000001eff087e24 */ /* 0x000fe2000f8e00ff */
[----:B------:R-:W-:Y:S01]  /*25d0*/  UIMAD UR6, UR38, UR34, UR6 ;  /* 0x00000022260672a4 */ /* 0x000fe2000f8e0206 */
[----:B------:R-:W-:Y:S01]  /*25e0*/  LOP3.LUT R10, R10, R9, RZ, 0x3c, !PT ;  /* 0x000000090a0a7212 */ /* 0x000fe200078e3cff */
[----:B------:R-:W-:Y:S01]  /*25f0*/  BSSY B0, `(.L_x_825) ;  /* 0x0000035000007945 */ /* 0x000fe20003800000 */
[----:B------:R-:W-:Y:S01]  /*2600*/  IMAD.WIDE.U32 R24, R25, UR34, R16 ;  /* 0x0000002219187c25 */ /* 0x000fe2000f8e0010 */
[----:B------:R-:W-:-:S02]  /*2610*/  IADD3 R4, R8, -UR18, R7 ;  /* 0x8000001208047c10 */ /* 0x000fc4000fffe007 */
[----:B------:R-:W-:Y:S01]  /*2620*/  LEA R226, R13, R0, 0xa ;  /* 0x000000000de27211 */ /* 0x000fe200078e50ff */
[----:B------:R-:W-:-:S04]  /*2630*/  DEPBAR.LE SB0, 0x0 ;  /* 0x000080000000791a */ /* 0x000fc80000000000 */
[----:B------:R-:W-:Y:S01]  /*2640*/  BAR.SYNC.DEFER_BLOCKING 0x0 ;  /* 0x0000000000007b1d */ /* 0x000fe20000010000 */
[----:B------:R-:W-:Y:S01]  /*2650*/  IADD3 R22, R25, UR6, RZ ;  /* 0x0000000619167c10 */ /* 0x000fe2000fffe0ff */
[----:B------:R-:W-:Y:S01]  /*2660*/  IMAD R225, R225, 0x200, R10 ;  /* 0x00000200e1e17824 */ /* 0x000fe200078e020a */
[----:B------:R-:W-:Y:S01]  /*2670*/  LEA R226, R226, UR4, 0x1 ;  /* 0x00000004e2e27c11 */ /* 0x000fe2000f8e08ff */
[----:B------:R-:W-:Y:S02]  /*2680*/  VIADD R4, R4, UR22 ;  /* 0x0000001604047c36 */ /* 0x000fe40008000000 */
        /* <DEDUP_REMOVED lines=9> */
[----:B------:R-:W2:Y:S01]  /*2720*/  @!P5 LDC.64 R20, c[0x0][0x220] ;  /* 0x00008800ff14db82 */ /* 0x000ea20000000a00 */
[----:B------:R3:W-:Y:S07]  /*2730*/  @P5 STS.128 [R227+0x18000], RZ ;  /* 0x018000ffe3005388 */ /* 0x0007ee0000000c00 */
[----:B------:R-:W4:Y:S08]  /*2740*/  @!P4 LDC.64 R10, c[0x0][0x220] ;  /* 0x00008800ff0acb82 */ /* 0x000f300000000a00 */
[----:B------:R-:W5:Y:S01]  /*2750*/  @!P2 LDC.64 R8, c[0x0][0x220] ;  /* 0x00008800ff08ab82 */ /* 0x000f620000000a00 */
        /* <DEDUP_REMOVED lines=30> */
.L_x_826:
[----:B------:R-:W-:Y:S05]  /*2940*/  BSYNC B0 ;  /* 0x0000000000007941 */ /* 0x000fea0003800000 */
.L_x_825:
        /* <DEDUP_REMOVED lines=17> */
[----:B------:R-:W5:Y:S08]  /*2a60*/  @!P4 LDC.64 R10, c[0x0][0x220] ;  /* 0x00008800ff0acb82 */ /* 0x000f700000000a00 */
[----:B--2---:R-:W2:Y:S01]  /*2a70*/  @!P2 LDC.64 R8, c[0x0][0x220] ;  /* 0x00008800ff08ab82 */ /* 0x004ea20000000a00 */
        /* <DEDUP_REMOVED lines=30> */
.L_x_828:
[----:B------:R-:W-:Y:S05]  /*2c60*/  BSYNC B0 ;  /* 0x0000000000007941 */ /* 0x000fea0003800000 */
.L_x_827:
[----:B------:R-:W-:Y:S01]  /*2c70*/  LDSM.16.M88.4 R68, [R226] ;  /* 0x00000000e244783b */ /* 0x000fe20000000200 */
[----:B------:R-:W-:Y:S01]  /*2c80*/  R2P PR, R5, 0x6 ;  /* 0x0000000605007804 */ /* 0x000fe20000000000 */
[----:B------:R-:W-:Y:S01]  /*2c90*/  IMAD.MOV.U32 R7, RZ, RZ, 0x10 ;  /* 0x00000010ff077424 */ /* 0x000fe200078e00ff */
[C---:B------:R-:W-:Y:S01]  /*2ca0*/  LOP3.LUT P0, RZ, R2.reuse, 0x2, RZ, 0xc0, !PT ;  /* 0x0000000202ff7812 */ /* 0x040fe2000780c0ff */
        /* <DEDUP_REMOVED lines=10> */
[----:B------:R-:W-:Y:S01]  /*2d50*/  UIADD3 UR37, UR32, -0x4ab325aa, URZ ;  /* 0xb54cda5620257890 */ /* 0x000fe2000fffe03f */
[--C-:B------:R-:W-:Y:S01]  /*2d60*/  IMAD R224, R7, 0x2, R226.reuse ;  /* 0x0000000207e07824 */ /* 0x100fe200078e02e2 */
[----:B------:R-:W4:Y:S01]  /*2d70*/  LDSM.16.M88.4 R72, [R225+0x11800] ;  /* 0x01180000e148783b */ /* 0x000f220000000200 */
[----:B------:R-:W-:Y:S01]  /*2d80*/  @P1 VIADD R223, R5, 0xffffffe0 ;  /* 0xffffffe005df1836 */ /* 0x000fe20000000000 */
[----:B------:R-:W-:Y:S01]  /*2d90*/  MOV R5, 0x20 ;  /* 0x0000002000057802 */ /* 0x000fe20000000f00 */
[----:B------:R-:W-:Y:S01]  /*2da0*/  IMAD.SHL.U32 R230, R6, 0x2, RZ ;  /* 0x0000000206e67824 */ /* 0x000fe200078e00ff */
[----:B------:R-:W-:Y:S01]  /*2db0*/  LDSM.16.M88.4 R32, [R224] ;  /* 0x00000000e020783b */ /* 0x000fe20000000200 */
[----:B------:R-:W-:Y:S01]  /*2dc0*/  SEL R2, R2, 0xffffffc0, !P2 ;  /* 0xffffffc002027807 */ /* 0x000fe20005000000 */
[----:B------:R-:W-:Y:S01]  /*2dd0*/  UMOV UR38, UR19 ;  /* 0x0000001300267c82 */ /* 0x000fe20008000000 */
        /* <DEDUP_REMOVED lines=10> */
[----:B------:R-:W-:Y:S01]  /*2e80*/  LOP3.LUT R230, R230, 0x6, RZ, 0xc0, !PT ;  /* 0x00000006e6e67812 */ /* 0x000fe200078ec0ff */
[C---:B------:R-:W-:Y:S01]  /*2e90*/  VIADD R215, R223.reuse, 0x800 ;  /* 0x00000800dfd77836 */ /* 0x040fe20000000000 */
[----:B------:R-:W-:Y:S01]  /*2ea0*/  VIMNMX R229, R4, UR30, PT ;  /* 0x0000001e04e57c48 */ /* 0x000fe2000bfe0100 */
[----:B------:R-:W3:Y:S01]  /*2eb0*/  LDSM.16.M88.4 R80, [R223+0x1800] ;  /* 0x00180000df50783b */ /* 0x000ee20000000200 */
[----:B------:R-:W-:Y:S01]  /*2ec0*/  IMAD R13, R2, 0x8, R13 ;  /* 0x00000008020d7824 */ /* 0x000fe200078e020d */
[C---:B------:R-:W-:Y:S01]  /*2ed0*/  IADD3 R213, R223.reuse, 0x1800, RZ ;  /* 0x00001800dfd57810 */ /* 0x040fe20007ffe0ff */
[C---:B------:R-:W-:Y:S01]  /*2ee0*/  VIADD R214, R223.reuse, 0x1000 ;  /* 0x00001000dfd67836 */ /* 0x040fe20000000000 */
[----:B------:R-:W-:Y:S01]  /*2ef0*/  LDSM.16.M88.4 R44, [R222] ;  /* 0x00000000de2c783b */ /* 0x000fe20000000200 */
[C---:B------:R-:W-:Y:S01]  /*2f00*/  VIADD R211, R223.reuse, 0x2000 ;  /* 0x00002000dfd37836 */ /* 0x040fe20000000000 */
[C---:B------:R-:W-:Y:S01]  /*2f10*/  IADD3 R209, R223.reuse, 0x3000, RZ ;  /* 0x00003000dfd17810 */ /* 0x040fe20007ffe0ff */
[C---:B------:R-:W-:Y:S01]  /*2f20*/  VIADD R210, R223.reuse, 0x2800 ;  /* 0x00002800dfd27836 */ /* 0x040fe20000000000 */
        /* <DEDUP_REMOVED lines=15> */
[----:B------:R-:W-:-:S03]  /*3020*/  IADD3 R200, R223, 0x7800, RZ ;  /* 0x00007800dfc87810 */ /* 0x000fc60007ffe0ff */
        /* <DEDUP_REMOVED lines=191> */
[----:B------:R-:W-:Y:S07]  /*3c20*/  HMMA.16816.F32 R44, R8, R22, R44 ;  /* 0x00000016082c723c */ /* 0x000fee000000182c */
[----:B------:R-:W-:-:S04]  /*3c30*/  MOV R9, UR30 ;  /* 0x0000001e00097c02 */ /* 0x000fc80008000f00 */
[----:B------:R-:W-:Y:S01]  /*3c40*/  VIADDMNMX R228, R4, 0x8, R9, PT ;  /* 0x0000000804e47846 */ /* 0x000fe20003800109 */
[----:B------:R-:W-:Y:S06]  /*3c50*/  BAR.SYNC.DEFER_BLOCKING 0x0 ;  /* 0x0000000000007b1d */ /* 0x000fec0000010000 */
        /* <DEDUP_REMOVED lines=80> */
.L_x_831:
[----:B------:R-:W-:Y:S05]  /*4160*/  BSYNC B0 ;  /* 0x0000000000007941 */ /* 0x000fea0003800000 */
.L_x_830:
[----:B------:R-:W0:Y:S02]  /*4170*/  LDGDEPBAR ;  /* 0x00000000000079af */ /* 0x000e240000000000 */
.L_x_829:
[----:B-12---:R-:W-:Y:S01]  /*4180*/  IMAD.U32 R9, RZ, RZ, UR19 ;  /* 0x00000013ff097e24 */ /* 0x006fe2000f8e00ff */
[----:B------:R-:W-:Y:S01]  /*4190*/  USHF.L.U32 UR43, UR38, 0x1, URZ ;  /* 0x00000001262b7899 */ /* 0x000fe2000800063f */
[----:B------:R-:W-:Y:S01]  /*41a0*/  IMAD.WIDE.U32 R70, R13, -0x326172a9, RZ ;  /* 0xcd9e8d570d467825 */ /* 0x000fe200078e00ff */
[----:B------:R-:W-:Y:S01]  /*41b0*/  STL.64 [R1+0x30], R16 ;  /* 0x0000301001007387 */ /* 0x000fe20000100a00 */
[----:B------:R-:W-:Y:S01]  /*41c0*/  UIADD3 UR6, UR33, -0x4498517b, URZ ;  /* 0xbb67ae8521067890 */ /* 0x000fe2000fffe03f */
[----:B------:R-:W-:Y:S01]  /*41d0*/  LEA R220, R0, UR4, 0x1 ;  /* 0x0000000400dc7c11 */ /* 0x000fe2000f8e08ff */
[----:B------:R-:W-:Y:S01]  /*41e0*/  IMAD R2, R9, 0x40, R230 ;  /* 0x0000004009027824 */ /* 0x000fe200078e02e6 */
[----:B------:R-:W-:Y:S01]  /*41f0*/  STL.64 [R1+0x28], R14 ;  /* 0x0000280e01007387 */ /* 0x000fe20000100a00 */
[----:B------:R-:W-:Y:S01]  /*4200*/  IMAD.WIDE.U32 R72, R12, -0x2daee0ad, RZ ;  /* 0xd2511f530c487825 */ /* 0x000fe200078e00ff */
[----:B------:R-:W-:Y:S01]  /*4210*/  UIADD3 UR42, UR32, -0x61c88647, URZ ;  /* 0x9e3779b9202a7890 */ /* 0x000fe2000fffe03f */
[----:B------:R-:W-:Y:S01]  /*4220*/  PRMT R235, R235, 0x7054, R235 ;  /* 0x00007054ebeb7816 */ /* 0x000fe200000000eb */
[----:B------:R-:W-:Y:S01]  /*4230*/  UIADD3 UR7, UR32, 0x3c6ef372, URZ ;  /* 0x3c6ef37220077890 */ /* 0x000fe2000fffe03f */
[C---:B------:R-:W-:Y:S01]  /*4240*/  VIADD R6, R2.reuse, 0x1 ;  /* 0x0000000102067836 */ /* 0x040fe20000000000 */
[----:B------:R-:W-:Y:S01]  /*4250*/  UIADD3 UR40, UR33, 0x32370b8f, URZ ;  /* 0x32370b8f21287890 */ /* 0x000fe2000fffe03f */
[C---:B------:R-:W-:Y:S01]  /*4260*/  VIADD R4, R2.reuse, 0x8 ;  /* 0x0000000802047836 */ /* 0x040fe20000000000 */
[----:B------:R-:W-:Y:S01]  /*4270*/  ULDC UR36, c[0x0][0x2ec] ;  /* 0x0000bb0000247ab9 */ /* 0x000fe20000000800 */
[----:B------:R-:W-:Y:S01]  /*4280*/  VIADD R20, R2, 0x28 ;  /* 0x0000002802147836 */ /* 0x000fe20000000000 */
[-C--:B------:R-:W-:Y:S01]  /*4290*/  ISETP.GE.AND P6, PT, R6, R229.reuse, PT ;  /* 0x000000e50600720c */ /* 0x080fe20003fc6270 */
[----:B------:R-:W-:Y:S01]  /*42a0*/  VIADD R10, R2, 0x29 ;  /* 0x00000029020a7836 */ /* 0x000fe20000000000 */
[-C--:B------:R-:W-:Y:S01]  /*42b0*/  ISETP.GE.AND P2, PT, R6, R228.reuse, PT ;  /* 0x000000e40600720c */ /* 0x080fe20003f46270 */
[----:B------:R-:W-:Y:S01]  /*42c0*/  VIADD R6, R2, 0x9 ;  /* 0x0000000902067836 */ /* 0x000fe20000000000 */
[-C--:B------:R-:W-:Y:S01]  /*42d0*/  ISETP.GE.AND P4, PT, R4, R229.reuse, PT ;  /* 0x000000e50400720c */ /* 0x080fe20003f86270 */
[----:B------:R-:W-:Y:S01]  /*42e0*/  VIADD R8, R2, 0x30 ;  /* 0x0000003002087836 */ /* 0x000fe20000000000 */
[-C--:B------:R-:W-:Y:S01]  /*42f0*/  ISETP.GE.AND P5, PT, R4, R228.reuse, PT ;  /* 0x000000e40400720c */ /* 0x080fe20003fa6270 */
[----:B------:R-:W-:Y:S01]  /*4300*/  VIADD R4, R2, 0x10 ;  /* 0x0000001002047836 */ /* 0x000fe20000000000 */
[CC--:B------:R-:W-:Y:S01]  /*4310*/  ISETP.GE.AND P3, PT, R6.reuse, R229.reuse, PT ;  /* 0x000000e50600720c */ /* 0x0c0fe20003f66270 */
[----:B------:R-:W-:Y:S01]  /*4320*/  UIADD3 UR41, UR32, -0x255992d5, URZ ;  /* 0xdaa66d2b20297890 */ /* 0x000fe2000fffe03f */
[-C--:B------:R-:W-:Y:S01]  /*4330*/  ISETP.GE.AND P1, PT, R6, R228.reuse, PT ;  /* 0x000000e40600720c */ /* 0x080fe20003f26270 */
[----:B------:R-:W-:Y:S01]  /*4340*/  VIADD R6, R2, 0x11 ;  /* 0x0000001102067836 */ /* 0x000fe20000000000 */
[----:B------:R-:W-:Y:S01]  /*4350*/  FSEL R69, R25, -INF , !P3 ;  /* 0xff80000019457808 */ /* 0x000fe20005800000 */
[----:B------:R-:W-:Y:S01]  /*4360*/  UIADD3 UR39, UR32, 0x78dde6e4, URZ ;  /* 0x78dde6e420277890 */ /* 0x000fe2000fffe03f */
[----:B------:R-:W-:Y:S01]  /*4370*/  FSEL R39, R27, -INF , !P1 ;  /* 0xff8000001b277808 */ /* 0x000fe20004800000 */
[----:B------:R-:W-:Y:S01]  /*4380*/  UIADD3 UR19, UR33, -0x56f99767, URZ ;  /* 0xa906689921137890 */ /* 0x000fe2000fffe03f */
[CC--:B------:R-:W-:Y:S01]  /*4390*/  ISETP.GE.AND P3, PT, R6.reuse, R229.reuse, PT ;  /* 0x000000e50600720c */ /* 0x0c0fe20003f66270 */
[----:B------:R-:W-:Y:S01]  /*43a0*/  UIADD3 UR30, UR33, -0x126145ec, URZ ;  /* 0xed9eba14211e7890 */ /* 0x000fe2000fffe03f */
[-C--:B------:R-:W-:Y:S01]  /*43b0*/  ISETP.GE.AND P1, PT, R6, R228.reuse, PT ;  /* 0x000000e40600720c */ /* 0x080fe20003f26270 */
[C---:B------:R-:W-:Y:S01]  /*43c0*/  VIADD R6, R2.reuse, 0x19 ;  /* 0x0000001902067836 */ /* 0x040fe20000000000 */
[----:B------:R-:W-:Y:S01]  /*43d0*/  FSEL R33, R65, -INF , !P3 ;  /* 0xff80000041217808 */ /* 0x000fe20005800000 */
[--C-:B------:R-:W-:Y:S01]  /*43e0*/  IMAD R218, R7, 0x2, R220.reuse ;  /* 0x0000000207da7824 */ /* 0x100fe200078e02dc */
[-C--:B------:R-:W-:Y:S01]  /*43f0*/  ISETP.GE.AND P3, PT, R2, R229.reuse, PT ;  /* 0x000000e50200720c */ /* 0x080fe20003f66270 */
[C---:B------:R-:W-:Y:S01]  /*4400*/  IMAD R217, R5.reuse, 0x2, R220 ;  /* 0x0000000205d97824 */ /* 0x040fe200078e02dc */
[----:B------:R-:W-:Y:S01]  /*4410*/  FSEL R43, R24, -INF , !P4 ;  /* 0xff800000182b7808 */ /* 0x000fe20006000000 */
[----:B------:R-:W-:Y:S01]  /*4420*/  IMAD R216, R5, 0x2, R218 ;  /* 0x0000000205d87824 */ /* 0x000fe200078e02da */
[----:B------:R-:W-:Y:S01]  /*4430*/  FSEL R41, R26, -INF , !P5 ;  /* 0xff8000001a297808 */ /* 0x000fe20006800000 */
[----:B------:R-:W-:Y:S01]  /*4440*/  LDSM.16.MT88.4 R156, [R220+0x18000] ;  /* 0x01800000dc9c783b */ /* 0x000fe20000004200 */
[----:B------:R-:W-:Y:S01]  /*4450*/  FSEL R65, R28, -INF , !P3 ;  /* 0xff8000001c417808 */ /* 0x000fe20005800000 */
[----:B------:R-:W-:Y:S01]  /*4460*/  UIADD3 UR35, UR32, 0x1715609d, URZ ;  /* 0x1715609d20237890 */ /* 0x000fe2000fffe03f */
[----:B------:R-:W-:Y:S01]  /*4470*/  FSEL R29, R29, -INF , !P6 ;  /* 0xff8000001d1d7808 */ /* 0x000fe20007000000 */
[----:B------:R-:W-:Y:S01]  /*4480*/  LDSM.16.MT88.4 R80, [R217+0x1a000] ;  /* 0x01a00000d950783b */ /* 0x000fe20000004200 */
[CC--:B------:R-:W-:Y:S01]  /*4490*/  ISETP.GE.AND P4, PT, R4.reuse, R229.reuse, PT ;  /* 0x000000e50400720c */ /* 0x0c0fe20003f86270 */
[----:B------:R-:W-:Y:S01]  /*44a0*/  UIADD3 UR4, UR33, 0x646e171e, URZ ;  /* 0x646e171e21047890 */ /* 0x000fe2000fffe03f */
[----:B------:R-:W-:Y:S01]  /*44b0*/  ISETP.GE.AND P5, PT, R4, R228, PT ;  /* 0x000000e40400720c */ /* 0x000fe20003fa6270 */
[----:B------:R-:W-:Y:S01]  /*44c0*/  VIADD R4, R2, 0x18 ;  /* 0x0000001802047836 */ /* 0x000fe20000000000 */
[----:B------:R-:W-:Y:S01]  /*44d0*/  FSEL R9, R67, -INF , !P1 ;  /* 0xff80000043097808 */ /* 0x000fe20004800000 */
[----:B------:R-:W-:Y:S01]  /*44e0*/  LDSM.16.MT88.4 R88, [R216+0x1a000] ;  /* 0x01a00000d858783b */ /* 0x000fe20000004200 */
[----:B------:R-:W-:-:S02]  /*44f0*/  ISETP.GE.AND P1, PT, R6, R229, PT ;  /* 0x000000e50600720c */ /* 0x000fc40003f26270 */
[----:B------:R-:W-:Y:S01]  /*4500*/  ISETP.GE.AND P3, PT, R6, R228, PT ;  /* 0x000000e40600720c */ /* 0x000fe20003f66270 */
[----:B------:R-:W-:Y:S01]  /*4510*/  LDSM.16.MT88.4 R96, [R220+0x1c000] ;  /* 0x01c00000dc60783b */ /* 0x000fe20000004200 */
[----:B------:R-:W-:Y:S02]  /*4520*/  FMNMX.FTZ R6, R65, R29, !PT ;  /* 0x0000001d41067209 */ /* 0x000fe40007810000 */
[----:B------:R-:W-:Y:S01]  /*4530*/  FSEL R35, R64, -INF , !P4 ;  /* 0xff80000040237808 */ /* 0x000fe20006000000 */
[----:B------:R-:W-:Y:S01]  /*4540*/  LDSM.16.MT88.4 R104, [R218+0x1c000] ;  /* 0x01c00000da68783b */ /* 0x000fe20000004200 */
[----:B------:R-:W-:Y:S02]  /*4550*/  ISETP.GE.AND P4, PT, R4, R229, PT ;  /* 0x000000e50400720c */ /* 0x000fe40003f86270 */
[----:B------:R-:W-:Y:S01]  /*4560*/  FMNMX.FTZ R6, R43, R6, !PT ;  /* 0x000000062b067209 */ /* 0x000fe20007810000 */
[----:B------:R-:W-:Y:S01]  /*4570*/  LDSM.16.MT88.4 R112, [R217+0x1c000] ;  /* 0x01c00000d970783b */ /* 0x000fe20000004200 */
[----:B------:R-:W-:-:S02]  /*4580*/  FSEL R27, R60, -INF , !P4 ;  /* 0xff8000003c1b7808 */ /* 0x000fc40006000000 */
[----:B------:R-:W-:Y:S01]  /*4590*/  ISETP.GE.AND P4, PT, R2, R228, PT ;  /* 0x000000e40200720c */ /* 0x000fe20003f86270 */
[----:B------:R-:W-:Y:S01]  /*45a0*/  LDSM.16.MT88.4 R120, [R216+0x1c000] ;  /* 0x01c00000d878783b */ /* 0x000fe20000004200 */
[----:B------:R-:W-:Y:S02]  /*45b0*/  FMNMX.FTZ R6, R69, R6, !PT ;  /* 0x0000000645067209 */ /* 0x000fe40007810000 */
[----:B------:R-:W-:Y:S01]  /*45c0*/  FSEL R21, R66, -INF , !P5 ;  /* 0xff80000042157808 */ /* 0x000fe20006800000 */
[----:B------:R-:W-:Y:S01]  /*45d0*/  LDSM.16.MT88.4 R128, [R220+0x1e000] ;  /* 0x01e00000dc80783b */ /* 0x000fe20000004200 */
[----:B------:R-:W-:Y:S02]  /*45e0*/  FSEL R25, R61, -INF , !P1 ;  /* 0xff8000003d197808 */ /* 0x000fe40004800000 */
[----:B------:R-:W-:Y:S01]  /*45f0*/  ISETP.GE.AND P5, PT, R4, R228, PT ;  /* 0x000000e40400720c */ /* 0x000fe20003fa6270 */
[C---:B------:R-:W-:Y:S01]  /*4600*/  VIADD R4, R2.reuse, 0x20 ;  /* 0x0000002002047836 */ /* 0x040fe20000000000 */
[----:B------:R-:W-:Y:S01]  /*4610*/  FSEL R37, R31, -INF , !P2 ;  /* 0xff8000001f257808 */ /* 0x000fe20005000000 */
[----:B------:R-:W-:Y:S01]  /*4620*/  LDSM.16.MT88.4 R152, [R218+0x1e000] ;  /* 0x01e00000da98783b */ /* 0x000fe20000004200 */
[----:B------:R-:W-:Y:S01]  /*4630*/  FMNMX.FTZ R24, R35, R6, !PT ;  /* 0x0000000623187209 */ /* 0x000fe20007810000 */
[----:B------:R-:W-:Y:S01]  /*4640*/  VIADD R6, R2, 0x31 ;  /* 0x0000003102067836 */ /* 0x000fe20000000000 */
[----:B------:R-:W-:Y:S01]  /*4650*/  FSEL R61, R30, -INF , !P4 ;  /* 0xff8000001e3d7808 */ /* 0x000fe20006000000 */
[----:B------:R-:W-:Y:S01]  /*4660*/  LDSM.16.MT88.4 R140, [R217+0x1e000] ;  /* 0x01e00000d98c783b */ /* 0x000fe20000004200 */
[----:B------:R-:W-:-:S02]  /*4670*/  FMNMX.FTZ R24, R33, R24, !PT ;  /* 0x0000001821187209 */ /* 0x000fc40007810000 */
[----:B------:R-:W-:Y:S01]  /*4680*/  FMNMX.FTZ R22, R61, R37, !PT ;  /* 0x000000253d167209 */ /* 0x000fe20007810000 */
[----:B------:R-:W-:Y:S01]  /*4690*/  LDSM.16.MT88.4 R168, [R220+0x1a800] ;  /* 0x01a80000dca8783b */ /* 0x000fe20000004200 */
[C---:B------:R-:W-:Y:S02]  /*46a0*/  ISETP.GE.AND P6, PT, R4.reuse, R229, PT ;  /* 0x000000e50400720c */ /* 0x040fe40003fc6270 */
[----:B------:R-:W-:Y:S01]  /*46b0*/  ISETP.GE.AND P2, PT, R4, R228, PT ;  /* 0x000000e40400720c */ /* 0x000fe20003f46270 */
[----:B------:R-:W-:Y:S01]  /*46c0*/  VIADD R4, R2, 0x21 ;  /* 0x0000002102047836 */ /* 0x000fe20000000000 */
[----:B------:R-:W-:Y:S02]  /*46d0*/  FMNMX.FTZ R24, R27, R24, !PT ;  /* 0x000000181b187209 */ /* 0x000fe40007810000 */
[----:B------:R-:W-:Y:S02]  /*46e0*/  FMNMX.FTZ R22, R41, R22, !PT ;  /* 0x0000001629167209 */ /* 0x000fe40007810000 */
[----:B------:R-:W-:-:S02]  /*46f0*/  FSEL R23, R62, -INF , !P5 ;  /* 0xff8000003e177808 */ /* 0x000fc40006800000 */
[-C--:B------:R-:W-:Y:S02]  /*4700*/  ISETP.GE.AND P5, PT, R4, R229.reuse, PT ;  /* 0x000000e50400720c */ /* 0x080fe40003fa6270 */
[----:B------:R-:W-:Y:S02]  /*4710*/  FSEL R197, R56, -INF , !P6 ;  /* 0xff80000038c57808 */ /* 0x000fe40007000000 */
[----:B------:R-:W-:Y:S02]  /*4720*/  FMNMX.FTZ R24, R25, R24, !PT ;  /* 0x0000001819187209 */ /* 0x000fe40007810000 */
[----:B------:R-:W-:Y:S02]  /*4730*/  FMNMX.FTZ R22, R39, R22, !PT ;  /* 0x0000001627167209 */ /* 0x000fe40007810000 */
[----:B------:R-:W-:Y:S02]  /*4740*/  FSEL R11, R63, -INF , !P3 ;  /* 0xff8000003f0b7808 */ /* 0x000fe40005800000 */
[----:B------:R-:W-:-:S02]  /*4750*/  ISETP.GE.AND P3, PT, R20, R229, PT ;  /* 0x000000e51400720c */ /* 0x000fc40003f66270 */
[----:B------:R-:W-:Y:S02]  /*4760*/  FSEL R174, R57, -INF , !P5 ;  /* 0xff80000039ae7808 */ /* 0x000fe40006800000 */
[----:B------:R-:W-:Y:S02]  /*4770*/  FMNMX.FTZ R31, R197, R24, !PT ;  /* 0x00000018c51f7209 */ /* 0x000fe40007810000 */
[----:B------:R-:W-:Y:S02]  /*4780*/  FMNMX.FTZ R22, R21, R22, !PT ;  /* 0x0000001615167209 */ /* 0x000fe40007810000 */
[----:B------:R-:W-:Y:S02]  /*4790*/  ISETP.GE.AND P4, PT, R10, R229, PT ;  /* 0x000000e50a00720c */ /* 0x000fe40003f86270 */
[----:B------:R-:W-:Y:S02]  /*47a0*/  FSEL R199, R52, -INF , !P3 ;  /* 0xff80000034c77808 */ /* 0x000fe40005800000 */
[----:B------:R-:W-:-:S02]  /*47b0*/  FMNMX.FTZ R24, R174, R31, !PT ;  /* 0x0000001fae187209 */ /* 0x000fc40007810000 */
[----:B------:R-:W-:Y:S02]  /*47c0*/  FMNMX.FTZ R22, R9, R22, !PT ;  /* 0x0000001609167209 */ /* 0x000fe40007810000 */
[-C--:B------:R-:W-:Y:S02]  /*47d0*/  ISETP.GE.AND P3, PT, R8, R229.reuse, PT ;  /* 0x000000e50800720c */ /* 0x080fe40003f66270 */
[----:B------:R-:W-:Y:S02]  /*47e0*/  FSEL R172, R53, -INF , !P4 ;  /* 0xff80000035ac7808 */ /* 0x000fe40006000000 */
[----:B------:R-:W-:Y:S02]  /*47f0*/  FMNMX.FTZ R31, R199, R24, !PT ;  /* 0x00000018c71f7209 */ /* 0x000fe40007810000 */
[----:B------:R-:W-:Y:S02]  /*4800*/  FMNMX.FTZ R22, R23, R22, !PT ;  /* 0x0000001617167209 */ /* 0x000fe40007810000 */
[----:B------:R-:W-:Y:S01]  /*4810*/  ISETP.GE.AND P1, PT, R4, R228, PT ;  /* 0x000000e40400720c */ /* 0x000fe20003f26270 */
[----:B------:R-:W-:Y:S01]  /*4820*/  VIADD R4, R2, 0x38 ;  /* 0x0000003802047836 */ /* 0x000fe20000000000 */
[----:B------:R-:W-:Y:S01]  /*4830*/  ISETP.GE.AND P4, PT, R6, R229, PT ;  /* 0x000000e50600720c */ /* 0x000fe20003f86270 */
[----:B------:R-:W-:Y:S01]  /*4840*/  VIADD R2, R2, 0x39 ;  /* 0x0000003902027836 */ /* 0x000fe20000000000 */
[----:B------:R-:W-:-:S02]  /*4850*/  FSEL R249, R48, -INF , !P3 ;  /* 0xff80000030f97808 */ /* 0x000fc40005800000 */
[----:B------:R-:W-:Y:S02]  /*4860*/  FMNMX.FTZ R24, R172, R31, !PT ;  /* 0x0000001fac187209 */ /* 0x000fe40007810000 */
[----:B------:R-:W-:Y:S02]  /*4870*/  FSEL R251, R58, -INF , !P2 ;  /* 0xff8000003afb7808 */ /* 0x000fe40005000000 */
[----:B------:R-:W-:Y:S02]  /*4880*/  FMNMX.FTZ R22, R11, R22, !PT ;  /* 0x000000160b167209 */ /* 0x000fe40007810000 */
[----:B------:R-:W-:Y:S02]  /*4890*/  ISETP.GE.AND P3, PT, R4, R229, PT ;  /* 0x000000e50400720c */ /* 0x000fe40003f66270 */
[----:B------:R-:W-:Y:S02]  /*48a0*/  FSEL R247, R49, -INF , !P4 ;  /* 0xff80000031f77808 */ /* 0x000fe40006000000 */
[----:B------:R-:W-:-:S02]  /*48b0*/  FMNMX.FTZ R24, R249, R24, !PT ;  /* 0x00000018f9187209 */ /* 0x000fc40007810000 */
[----:B------:R-:W-:Y:S02]  /*48c0*/  ISETP.GE.AND P2, PT, R20, R228, PT ;  /* 0x000000e41400720c */ /* 0x000fe40003f46270 */
[----:B------:R-:W-:Y:S02]  /*48d0*/  FSEL R175, R59, -INF , !P1 ;  /* 0xff8000003baf7808 */ /* 0x000fe40004800000 */
[----:B------:R-:W-:Y:S01]  /*48e0*/  FMNMX.FTZ R22, R251, R22, !PT ;  /* 0x00000016fb167209 */ /* 0x000fe20007810000 */
[----:B------:R-:W-:Y:S01]  /*48f0*/  LDSM.16.MT88.4 R56, [R216+0x18000] ;  /* 0x01800000d838783b */ /* 0x000fe20000004200 */
[----:B------:R-:W-:Y:S02]  /*4900*/  ISETP.GE.AND P4, PT, R2, R229, PT ;  /* 0x000000e50200720c */ /* 0x000fe40003f86270 */
[----:B------:R-:W-:Y:S02]  /*4910*/  FSEL R245, R44, -INF , !P3 ;  /* 0xff8000002cf57808 */ /* 0x000fe40005800000 */
[----:B------:R-:W-:-:S02]  /*4920*/  FMNMX.FTZ R24, R247, R24, !PT ;  /* 0x00000018f7187209 */ /* 0x000fc40007810000 */
[----:B------:R-:W-:Y:S02]  /*4930*/  ISETP.GE.AND P1, PT, R10, R228, PT ;  /* 0x000000e40a00720c */ /* 0x000fe40003f26270 */
[----:B------:R-:W-:Y:S02]  /*4940*/  FSEL R173, R54, -INF , !P2 ;  /* 0xff80000036ad7808 */ /* 0x000fe40005000000 */
[----:B------:R-:W-:Y:S02]  /*4950*/  FMNMX.FTZ R22, R175, R22, !PT ;  /* 0x00000016af167209 */ /* 0x000fe40007810000 */
[----:B------:R-:W-:Y:S02]  /*4960*/  FSEL R231, R45, -INF , !P4 ;  /* 0xff8000002de77808 */ /* 0x000fe40006000000 */
[----:B------:R-:W-:Y:S02]  /*4970*/  FMNMX.FTZ R24, R245, R24, !PT ;  /* 0x00000018f5187209 */ /* 0x000fe40007810000 */
[----:B------:R-:W-:-:S02]  /*4980*/  ISETP.GE.AND P2, PT, R8, R228, PT ;  /* 0x000000e40800720c */ /* 0x000fc40003f46270 */
[----:B------:R-:W-:Y:S02]  /*4990*/  FSEL R198, R55, -INF , !P1 ;  /* 0xff80000037c67808 */ /* 0x000fe40004800000 */
[----:B------:R-:W-:Y:S02]  /*49a0*/  FMNMX.FTZ R45, R173, R22, !PT ;  /* 0x00000016ad2d7209 */ /* 0x000fe40007810000 */
[----:B------:R-:W-:Y:S02]  /*49b0*/  ISETP.GE.AND P1, PT, R6, R228, PT ;  /* 0x000000e40600720c */ /* 0x000fe40003f26270 */
[----:B------:R-:W-:Y:S02]  /*49c0*/  FMNMX.FTZ R20, R231, R24, !PT ;  /* 0x00000018e7147209 */ /* 0x000fe40007810000 */
[----:B------:R-:W-:Y:S02]  /*49d0*/  FSEL R195, R50, -INF , !P2 ;  /* 0xff80000032c37808 */ /* 0x000fe40005000000 */
[----:B------:R-:W-:Y:S01]  /*49e0*/  FMNMX.FTZ R6, R198, R45, !PT ;  /* 0x0000002dc6067209 */ /* 0x000fe20007810000 */
[----:B------:R-:W1:Y:S01]  /*49f0*/  SHFL.BFLY PT, R31, R20, 0x2, 0x1f ;  /* 0x0c401f00141f7f89 */ /* 0x000e6200000e0000 */
[----:B------:R-:W-:-:S02]  /*4a00*/  ISETP.GE.AND P2, PT, R4, R228, PT ;  /* 0x000000e40400720c */ /* 0x000fc40003f46270 */
[----:B------:R-:W-:Y:S02]  /*4a10*/  FSEL R193, R51, -INF , !P1 ;  /* 0xff80000033c17808 */ /* 0x000fe40004800000 */
[----:B------:R-:W-:Y:S01]  /*4a20*/  FMNMX.FTZ R6, R195, R6, !PT ;  /* 0x00000006c3067209 */ /* 0x000fe20007810000 */
[----:B------:R-:W-:Y:S01]  /*4a30*/  LDSM.16.MT88.4 R48, [R217+0x18000] ;  /* 0x01800000d930783b */ /* 0x000fe20000004200 */
[----:B------:R-:W-:Y:S02]  /*4a40*/  ISETP.GE.AND P1, PT, R2, R228, PT ;  /* 0x000000e40200720c */ /* 0x000fe40003f26270 */
[----:B------:R-:W-:Y:S02]  /*4a50*/  FSEL R191, R46, -INF , !P2 ;  /* 0xff8000002ebf7808 */ /* 0x000fe40005000000 */
[----:B------:R-:W-:Y:S01]  /*4a60*/  FMNMX.FTZ R4, R193, R6, !PT ;  /* 0x00000006c1047209 */ /* 0x000fe20007810000 */
[----:B------:R-:W-:Y:S01]  /*4a70*/  IMAD.U32 R6, RZ, RZ, UR43 ;  /* 0x0000002bff067e24 */ /* 0x000fe2000f8e00ff */
[----:B------:R-:W-:Y:S01]  /*4a80*/  FSEL R189, R47, -INF , !P1 ;  /* 0xff8000002fbd7808 */ /* 0x000fe20004800000 */
[----:B------:R-:W-:Y:S01]  /*4a90*/  UIADD3 UR43, UR43, 0x1, URZ ;  /* 0x000000012b2b7890 */ /* 0x000fe2000fffe03f */
[----:B------:R-:W-:-:S02]  /*4aa0*/  FMNMX.FTZ R4, R191, R4, !PT ;  /* 0x00000004bf047209 */ /* 0x000fc40007810000 */
[----:B------:R-:W-:Y:S02]  /*4ab0*/  LOP3.LUT R2, R3, UR32, RZ, 0x3c, !PT ;  /* 0x0000002003027c12 */ /* 0x000fe4000f8e3cff */
[----:B------:R-:W-:Y:S02]  /*4ac0*/  FMNMX.FTZ R4, R189, R4, !PT ;  /* 0x00000004bd047209 */ /* 0x000fe40007810000 */
[----:B------:R-:W-:Y:S02]  /*4ad0*/  LOP3.LUT R3, R71, R2, RZ, 0x3c, !PT ;  /* 0x0000000247037212 */ /* 0x000fe400078e3cff */
[----:B------:R-:W-:Y:S01]  /*4ae0*/  LOP3.LUT R6, R73, UR33, R6, 0x96, !PT ;  /* 0x0000002149067c12 */ /* 0x000fe2000f8e9606 */
[----:B------:R-:W2:Y:S01]  /*4af0*/  SHFL.BFLY PT, R45, R4, 0x2, 0x1f ;  /* 0x0c401f00042d7f89 */ /* 0x000ea200000e0000 */
[----:B-1----:R-:W-:Y:S01]  /*4b00*/  FMNMX.FTZ R20, R20, R31, !PT ;  /* 0x0000001f14147209 */ /* 0x002fe20007810000 */
[----:B------:R-:W-:-:S04]  /*4b10*/  IMAD.WIDE.U32 R14, R3, -0x2daee0ad, RZ ;  /* 0xd2511f53030e7825 */ /* 0x000fc800078e00ff */
[----:B------:R-:W1:Y:S01]  /*4b20*/  SHFL.BFLY PT, R31, R20, 0x1, 0x1f ;  /* 0x0c201f00141f7f89 */ /* 0x000e6200000e0000 */
[----:B------:R-:W-:Y:S01]  /*4b30*/  LOP3.LUT R3, R15, UR6, R72, 0x96, !PT ;  /* 0x000000060f037c12 */ /* 0x000fe2000f8e9648 */
[----:B------:R-:W-:Y:S01]  /*4b40*/  IMAD.WIDE.U32 R46, R6, -0x326172a9, RZ ;  /* 0xcd9e8d57062e7825 */ /* 0x000fe200078e00ff */
[----:B------:R-:W-:Y:S01]  /*4b50*/  UIADD3 UR6, UR33, 0x76cf5d0a, URZ ;  /* 0x76cf5d0a21067890 */ /* 0x000fe2000fffe03f */
[----:B------:R-:W-:Y:S02]  /*4b60*/  LDSM.16.MT88.4 R72, [R218+0x1a000] ;  /* 0x01a00000da48783b */ /* 0x000fe40000004200 */
[----:B------:R-:W-:Y:S01]  /*4b70*/  IMAD.WIDE.U32 R16, R3, -0x326172a9, RZ ;  /* 0xcd9e8d5703107825 */ /* 0x000fe200078e00ff */
[----:B------:R-:W-:-:S04]  /*4b80*/  LOP3.LUT R3, R47, UR42, R70, 0x96, !PT ;  /* 0x0000002a2f037c12 */ /* 0x000fc8000f8e9646 */
[----:B------:R-:W-:Y:S01]  /*4b90*/  LOP3.LUT R30, R17, UR7, R46, 0x96, !PT ;  /* 0x00000007111e7c12 */ /* 0x000fe2000f8e962e */
[----:B------:R-:W-:-:S05]  /*4ba0*/  IMAD.WIDE.U32 R124, R3, -0x2daee0ad, RZ ;  /* 0xd2511f53037c7825 */ /* 0x000fca00078e00ff */
[----:B------:R-:W-:Y:S02]  /*4bb0*/  LOP3.LUT R6, R125, UR6, R14, 0x96, !PT ;  /* 0x000000067d067c12 */ /* 0x000fe4000f8e960e */
[----:B--2---:R-:W-:-:S03]  /*4bc0*/  FMNMX.FTZ R4, R4, R45, !PT ;  /* 0x0000002d04047209 */ /* 0x004fc60007810000 */
[----:B------:R-:W-:Y:S02]  /*4bd0*/  IMAD.WIDE.U32 R44, R6, -0x326172a9, RZ ;  /* 0xcd9e8d57062c7825 */ /* 0x000fe400078e00ff */
[----:B------:R-:W2:Y:S01]  /*4be0*/  SHFL.BFLY PT, R3, R4, 0x1, 0x1f ;  /* 0x0c201f0004037f89 */ /* 0x000ea200000e0000 */
[----:B-1----:R-:W-:Y:S01]  /*4bf0*/  FMNMX.FTZ R164, R20, R31, !PT ;  /* 0x0000001f14a47209 */ /* 0x002fe20007810000 */
[----:B------:R-:W-:Y:S01]  /*4c00*/  IMAD.WIDE.U32 R30, R30, -0x2daee0ad, RZ ;  /* 0xd2511f531e1e7825 */ /* 0x000fe200078e00ff */
[----:B------:R-:W-:Y:S02]  /*4c10*/  LOP3.LUT R6, R45, UR41, R16, 0x96, !PT ;  /* 0x000000292d067c12 */ /* 0x000fe4000f8e9610 */
[C---:B------:R-:W-:Y:S01]  /*4c20*/  FSETP.NEU.FTZ.AND P1, PT, R164.reuse, -INF , PT ;  /* 0xff800000a400780b */ /* 0x040fe20003f3d000 */
[----:B------:R-:W-:Y:S01]  /*4c30*/  FMUL.FTZ R194, R164, UR36 ;  /* 0x00000024a4c27c20 */ /* 0x000fe20008410000 */
[----:B------:R-:W-:-:S04]  /*4c40*/  LOP3.LUT R124, R31, UR40, R124, 0x96, !PT ;  /* 0x000000281f7c7c12 */ /* 0x000fc8000f8e967c */
[----:B------:R-:W-:Y:S01]  /*4c50*/  FSEL R194, R194, RZ, P1 ;  /* 0x000000ffc2c27208 */ /* 0x000fe20000800000 */
[----:B------:R-:W-:-:S04]  /*4c60*/  IMAD.WIDE.U32 R124, R124, -0x326172a9, RZ ;  /* 0xcd9e8d577c7c7825 */ /* 0x000fc800078e00ff */
[----:B------:R-:W-:Y:S01]  /*4c70*/  FFMA.FTZ R185, R29, UR36, -R194 ;  /* 0x000000241db97c23 */ /* 0x000fe200080108c2 */
[----:B------:R-:W-:Y:S01]  /*4c80*/  LOP3.LUT R28, R125, UR39, R44, 0x96, !PT ;  /* 0x000000277d1c7c12 */ /* 0x000fe2000f8e962c */
[----:B------:R-:W-:-:S04]  /*4c90*/  IMAD.WIDE.U32 R44, R6, -0x2daee0ad, RZ ;  /* 0xd2511f53062c7825 */ /* 0x000fc800078e00ff */
[--C-:B------:R-:W-:Y:S01]  /*4ca0*/  FFMA.FTZ R183, R43, UR36, -R194.reuse ;  /* 0x000000242bb77c23 */ /* 0x100fe200080108c2 */
[--C-:B------:R-:W-:Y:S01]  /*4cb0*/  FFMA.FTZ R186, R65, UR36, -R194.reuse ;  /* 0x0000002441ba7c23 */ /* 0x100fe200080108c2 */
[----:B------:R-:W-:Y:S01]  /*4cc0*/  FFMA.FTZ R178, R69, UR36, -R194 ;  /* 0x0000002445b27c23 */ /* 0x000fe200080108c2 */
[----:B------:R-:W-:Y:S01]  /*4cd0*/  IMAD.WIDE.U32 R28, R28, -0x2daee0ad, RZ ;  /* 0xd2511f531c1c7825 */ /* 0x000fe200078e00ff */
[----:B------:R-:W-:Y:S01]  /*4ce0*/  LOP3.LUT R30, R45, UR30, R30, 0x96, !PT ;  /* 0x0000001e2d1e7c12 */ /* 0x000fe2000f8e961e */
[----:B------:R-:W-:Y:S01]  /*4cf0*/  MUFU.EX2 R185, R185 ;  /* 0x000000b900b97308 */ /* 0x000fe20000000800 */
[----:B--2---:R-:W-:Y:S01]  /*4d00*/  FMNMX.FTZ R3, R4, R3, !PT ;  /* 0x0000000304037209 */ /* 0x004fe20007810000 */
[----:B------:R-:W-:Y:S01]  /*4d10*/  LDSM.16.MT88.4 R64, [R220+0x1a000] ;  /* 0x01a00000dc40783b */ /* 0x000fe20000004200 */
[----:B------:R-:W-:Y:S01]  /*4d20*/  LOP3.LUT R4, R29, UR19, R44, 0x96, !PT ;  /* 0x000000131d047c12 */ /* 0x000fe2000f8e962c */
[----:B------:R-:W-:Y:S01]  /*4d30*/  IMAD.WIDE.U32 R30, R30, -0x326172a9, RZ ;  /* 0xcd9e8d571e1e7825 */ /* 0x000fe200078e00ff */
[----:B------:R-:W-:-:S03]  /*4d40*/  FSETP.NEU.FTZ.AND P1, PT, R3, -INF , PT ;  /* 0xff8000000300780b */ /* 0x000fc60003f3d000 */
[----:B------:R-:W-:Y:S01]  /*4d50*/  FMUL.FTZ R188, R3, UR36 ;  /* 0x0000002403bc7c20 */ /* 0x000fe20008410000 */
[----:B------:R-:W-:Y:S01]  /*4d60*/  FFMA.FTZ R166, R27, UR36, -R194 ;  /* 0x000000241ba67c23 */ /* 0x000fe200080108c2 */
[----:B------:R-:W-:Y:S01]  /*4d70*/  IMAD.WIDE.U32 R42, R4, -0x326172a9, RZ ;  /* 0xcd9e8d57042a7825 */ /* 0x000fe200078e00ff */
[----:B------:R-:W-:Y:S01]  /*4d80*/  MUFU.EX2 R186, R186 ;  /* 0x000000ba00ba7308 */ /* 0x000fe20000000800 */
[----:B------:R-:W-:Y:S02]  /*4d90*/  LOP3.LUT R26, R31, UR35, R124, 0x96, !PT ;  /* 0x000000231f1a7c12 */ /* 0x000fe4000f8e967c */
[--C-:B------:R-:W-:Y:S01]  /*4da0*/  FFMA.FTZ R165, R25, UR36, -R194.reuse ;  /* 0x0000002419a57c23 */ /* 0x100fe200080108c2 */
[----:B------:R-:W-:Y:S01]  /*4db0*/  FSEL R188, R188, RZ, P1 ;  /* 0x000000ffbcbc7208 */ /* 0x000fe20000800000 */
[----:B------:R-:W-:Y:S01]  /*4dc0*/  FFMA.FTZ R179, R35, UR36, -R194 ;  /* 0x0000002423b37c23 */ /* 0x000fe200080108c2 */
[----:B------:R-:W-:Y:S01]  /*4dd0*/  SHF.R.U32.HI R6, RZ, 0x10, R42 ;  /* 0x00000010ff067819 */ /* 0x000fe2000001162a */
[----:B------:R-:W-:Y:S01]  /*4de0*/  IMAD.WIDE.U32 R26, R26, -0x2daee0ad, RZ ;  /* 0xd2511f531a1a7825 */ /* 0x000fe200078e00ff */
[----:B------:R-:W-:-:S03]  /*4df0*/  LOP3.LUT R8, R43, UR37, R30, 0x96, !PT ;  /* 0x000000252b087c12 */ /* 0x000fc6000f8e961e */
[--C-:B------:R-:W-:Y:S01]  /*4e00*/  FFMA.FTZ R182, R41, UR36, -R188.reuse ;  /* 0x0000002429b67c23 */ /* 0x100fe200080108bc */
[--C-:B------:R-:W-:Y:S01]  /*4e10*/  FFMA.FTZ R181, R39, UR36, -R188.reuse ;  /* 0x0000002427b57c23 */ /* 0x100fe200080108bc */
[----:B------:R-:W-:Y:S01]  /*4e20*/  LOP3.LUT R5, R6, 0xff, RZ, 0xc0, !PT ;  /* 0x000000ff06057812 */ /* 0x000fe200078ec0ff */
[--C-:B------:R-:W-:Y:S01]  /*4e30*/  FFMA.FTZ R187, R37, UR36, -R188.reuse ;  /* 0x0000002425bb7c23 */ /* 0x100fe200080108bc */
[----:B------:R-:W-:Y:S01]  /*4e40*/  LOP3.LUT R29, R42, 0xffff, RZ, 0xc0, !PT ;  /* 0x0000ffff2a1d7812 */ /* 0x000fe200078ec0ff */
[--C-:B------:R-:W-:Y:S01]  /*4e50*/  FFMA.FTZ R184, R61, UR36, -R188.reuse ;  /* 0x000000243db87c23 */ /* 0x100fe200080108bc */
[----:B------:R-:W-:Y:S01]  /*4e60*/  MUFU.EX2 R182, R182 ;  /* 0x000000b600b67308 */ /* 0x000fe20000000800 */
[----:B------:R-:W-:Y:S01]  /*4e70*/  LOP3.LUT R6, R8, 0xffff, RZ, 0xc0, !PT ;  /* 0x0000ffff08067812 */ /* 0x000fe200078ec0ff */
[----:B------:R-:W-:Y:S01]  /*4e80*/  FFMA.FTZ R167, R23, UR36, -R188 ;  /* 0x0000002417a77c23 */ /* 0x000fe200080108bc */
[----:B------:R-:W-:Y:S01]  /*4e90*/  SHF.R.U32.HI R4, RZ, 0x18, R42 ;  /* 0x00000018ff047819 */ /* 0x000fe2000001162a */
[----:B------:R-:W-:Y:S01]  /*4ea0*/  FFMA.FTZ R177, R21, UR36, -R188 ;  /* 0x0000002415b17c23 */ /* 0x000fe200080108bc */
[----:B------:R-:W-:Y:S01]  /*4eb0*/  LOP3.LUT R10, R42, 0xff, RZ, 0xc0, !PT ;  /* 0x000000ff2a0a7812 */ /* 0x000fe200078ec0ff */
[----:B------:R-:W-:Y:S01]  /*4ec0*/  FFMA.FTZ R176, R33, UR36, -R194 ;  /* 0x0000002421b07c23 */ /* 0x000fe200080108c2 */
[----:B------:R-:W-:Y:S01]  /*4ed0*/  SHF.R.U32.HI R29, RZ, 0x8, R29 ;  /* 0x00000008ff1d7819 */ /* 0x000fe2000001161d */
[----:B------:R-:W1:Y:S01]  /*4ee0*/  MUFU.EX2 R181, R181 ;  /* 0x000000b500b57308 */ /* 0x000e620000000800 */
[----:B------:R-:W-:Y:S01]  /*4ef0*/  LOP3.LUT R148, R8, 0xff, RZ, 0xc0, !PT ;  /* 0x000000ff08947812 */ /* 0x000fe200078ec0ff */
[----:B------:R-:W2:Y:S01]  /*4f00*/  LDSM.16.MT88.4 R40, [R218+0x18000] ;  /* 0x01800000da28783b */ /* 0x000ea20000004200 */
[----:B------:R-:W-:Y:S01]  /*4f10*/  SHF.R.U32.HI R37, RZ, 0x8, R6 ;  /* 0x00000008ff257819 */ /* 0x000fe20000011606 */
[----:B------:R-:W-:Y:S01]  /*4f20*/  FFMA.FTZ R180, R9, UR36, -R188 ;  /* 0x0000002409b47c23 */ /* 0x000fe200080108bc */
[----:B------:R-:W-:Y:S01]  /*4f30*/  PRMT R4, R5, 0x5410, R4 ;  /* 0x0000541005047816 */ /* 0x000fe20000000004 */
[----:B------:R-:W-:Y:S01]  /*4f40*/  FFMA.FTZ R196, R251, UR36, -R188 ;  /* 0x00000024fbc47c23 */ /* 0x000fe200080108bc */
[----:B------:R-:W-:Y:S01]  /*4f50*/  PRMT R0, R10, 0x5410, R29 ;  /* 0x000054100a007816 */ /* 0x000fe2000000001d */
[----:B------:R-:W-:Y:S01]  /*4f60*/  MUFU.EX2 R184, R184 ;  /* 0x000000b800b87308 */ /* 0x000fe20000000800 */
[----:B------:R-:W-:Y:S01]  /*4f70*/  PRMT R148, R148, 0x5410, R37 ;  /* 0x0000541094947816 */ /* 0x000fe20000000025 */
[----:B------:R-:W-:Y:S01]  /*4f80*/  FFMA.FTZ R197, R197, UR36, -R194 ;  /* 0x00000024c5c57c23 */ /* 0x000fe200080108c2 */
[----:B------:R-:W-:Y:S01]  /*4f90*/  SHF.R.U32.HI R10, RZ, 0x10, R8 ;  /* 0x00000010ff0a7819 */ /* 0x000fe20000011608 */
[----:B------:R-:W-:Y:S01]  /*4fa0*/  FFMA.FTZ R190, R174, UR36, -R194 ;  /* 0x00000024aebe7c23 */ /* 0x000fe200080108c2 */
[--C-:B------:R-:W-:Y:S01]  /*4fb0*/  HSET2.LE.AND R151, R4, R235.reuse, PT ;  /* 0x000000eb04977233 */ /* 0x100fe20003803000 */
[----:B------:R-:W-:Y:S01]  /*4fc0*/  FFMA.FTZ R251, R175, UR36, -R188 ;  /* 0x00000024affb7c23 */ /* 0x000fe200080108bc */
[----:B------:R-:W-:Y:S01]  /*4fd0*/  SHF.R.U32.HI R7, RZ, 0x18, R8 ;  /* 0x00000018ff077819 */ /* 0x000fe20000011608 */
[----:B------:R-:W3:Y:S01]  /*4fe0*/  MUFU.EX2 R187, R187 ;  /* 0x000000bb00bb7308 */ /* 0x000ee20000000800 */
[----:B------:R-:W-:Y:S01]  /*4ff0*/  LOP3.LUT R6, R10, 0xff, RZ, 0xc0, !PT ;  /* 0x000000ff0a067812 */ /* 0x000fe200078ec0ff */
[--C-:B------:R-:W-:Y:S01]  /*5000*/  FFMA.FTZ R199, R199, UR36, -R194.reuse ;  /* 0x00000024c7c77c23 */ /* 0x100fe200080108c2 */
[--C-:B------:R-:W-:Y:S01]  /*5010*/  HSET2.LE.AND R148, R148, R235.reuse, PT ;  /* 0x000000eb94947233 */ /* 0x100fe20003803000 */
[----:B------:R-:W-:Y:S01]  /*5020*/  FFMA.FTZ R192, R172, UR36, -R194 ;  /* 0x00000024acc07c23 */ /* 0x000fe200080108c2 */
[----:B-1----:R-:W-:Y:S01]  /*5030*/  F2FP.F16.F32.PACK_AB R4, R181, R182 ;  /* 0x000000b6b504723e */ /* 0x002fe200000000ff */
[--C-:B------:R-:W-:Y:S01]  /*5040*/  FFMA.FTZ R244, R173, UR36, -R188.reuse ;  /* 0x00000024adf47c23 */ /* 0x100fe200080108bc */
[----:B------:R-:W-:Y:S01]  /*5050*/  F2FP.F16.F32.PACK_AB R5, R185, R186 ;  /* 0x000000bab905723e */ /* 0x000fe200000000ff */
[----:B------:R-:W-:Y:S01]  /*5060*/  MUFU.EX2 R183, R183 ;  /* 0x000000b700b77308 */ /* 0x000fe20000000800 */
[----:B------:R-:W-:Y:S01]  /*5070*/  HSET2.LE.AND R150, R0, R235, PT ;  /* 0x000000eb00967233 */ /* 0x000fe20003803000 */
[----:B------:R-:W-:Y:S01]  /*5080*/  FFMA.FTZ R198, R198, UR36, -R188 ;  /* 0x00000024c6c67c23 */ /* 0x000fe200080108bc */
[----:B------:R-:W-:Y:S01]  /*5090*/  PRMT R0, R6, 0x5410, R7 ;  /* 0x0000541006007816 */ /* 0x000fe20000000007 */
[----:B------:R-:W-:Y:S01]  /*50a0*/  LDSM.16.MT88.4 R172, [R220+0x19000] ;  /* 0x01900000dcac783b */ /* 0x000fe20000004200 */
[----:B------:R-:W-:-:S02]  /*50b0*/  LOP3.LUT R151, R151, R4, RZ, 0xc0, !PT ;  /* 0x0000000497977212 */ /* 0x000fc400078ec0ff */
[----:B------:R-:W-:Y:S01]  /*50c0*/  LOP3.LUT R148, R148, R5, RZ, 0xc0, !PT ;  /* 0x0000000594947212 */ /* 0x000fe200078ec0ff */
[----:B------:R-:W1:Y:S01]  /*50d0*/  MUFU.EX2 R178, R178 ;  /* 0x000000b200b27308 */ /* 0x000e620000000800 */
[----:B------:R-:W4:Y:S01]  /*50e0*/  LDSM.16.MT88.4 R4, [R216+0x1e000] ;  /* 0x01e00000d804783b */ /* 0x000f220000004200 */
[----:B------:R-:W-:Y:S02]  /*50f0*/  HSET2.LE.AND R149, R0, R235, PT ;  /* 0x000000eb00957233 */ /* 0x000fe40003803000 */
[----:B---3--:R-:W-:Y:S02]  /*5100*/  F2FP.F16.F32.PACK_AB R0, R187, R184 ;  /* 0x000000b8bb00723e */ /* 0x008fe400000000ff */
[C---:B------:R-:W-:Y:S02]  /*5110*/  LOP3.LUT R25, R26.reuse, 0xffff, RZ, 0xc0, !PT ;  /* 0x0000ffff1a197812 */ /* 0x040fe400078ec0ff */
[----:B------:R-:W-:Y:S01]  /*5120*/  LOP3.LUT R149, R149, R0, RZ, 0xc0, !PT ;  /* 0x0000000095957212 */ /* 0x000fe200078ec0ff */
[----:B------:R-:W-:Y:S01]  /*5130*/  FFMA.FTZ R0, R11, UR36, -R188 ;  /* 0x000000240b007c23 */ /* 0x000fe200080108bc */
[----:B------:R-:W-:Y:S01]  /*5140*/  SHF.R.U32.HI R25, RZ, 0x8, R25 ;  /* 0x00000008ff197819 */ /* 0x000fe20000011619 */
[----:B------:R-:W-:Y:S01]  /*5150*/  MUFU.EX2 R166, R166 ;  /* 0x000000a600a67308 */ /* 0x000fe20000000800 */
[----:B------:R-:W-:-:S02]  /*5160*/  LOP3.LUT R10, R26, 0xff, RZ, 0xc0, !PT ;  /* 0x000000ff1a0a7812 */ /* 0x000fc400078ec0ff */
[--C-:B------:R-:W-:Y:S02]  /*5170*/  SHF.R.U32.HI R8, RZ, 0x10, R26.reuse ;  /* 0x00000010ff087819 */ /* 0x100fe4000001161a */
[----:B------:R-:W-:Y:S02]  /*5180*/  SHF.R.U32.HI R21, RZ, 0x18, R26 ;  /* 0x00000018ff157819 */ /* 0x000fe4000001161a */
[----:B------:R-:W-:Y:S01]  /*5190*/  LOP3.LUT R28, R27, UR4, R28, 0x96, !PT ;  /* 0x000000041b1c7c12 */ /* 0x000fe2000f8e961c */
[----:B------:R-:W3:Y:S01]  /*51a0*/  MUFU.EX2 R165, R165 ;  /* 0x000000a500a57308 */ /* 0x000ee20000000800 */
[----:B------:R-:W-:Y:S02]  /*51b0*/  PRMT R10, R10, 0x5410, R25 ;  /* 0x000054100a0a7816 */ /* 0x000fe40000000019 */
[----:B------:R-:W4:Y:S01]  /*51c0*/  LDSM.16.MT88.4 R24, [R218+0x18800] ;  /* 0x01880000da18783b */ /* 0x000f220000004200 */
[----:B-1----:R-:W-:Y:S02]  /*51d0*/  F2FP.F16.F32.PACK_AB R29, R178, R183 ;  /* 0x000000b7b21d723e */ /* 0x002fe400000000ff */
[----:B------:R-:W-:-:S02]  /*51e0*/  LOP3.LUT R8, R8, 0xff, RZ, 0xc0, !PT ;  /* 0x000000ff08087812 */ /* 0x000fc400078ec0ff */
[----:B------:R-:W-:Y:S01]  /*51f0*/  MUFU.EX2 R167, R167 ;  /* 0x000000a700a77308 */ /* 0x000fe20000000800 */
[----:B------:R-:W-:Y:S02]  /*5200*/  LOP3.LUT R150, R150, R29, RZ, 0xc0, !PT ;  /* 0x0000001d96967212 */ /* 0x000fe400078ec0ff */
[----:B------:R-:W-:Y:S02]  /*5210*/  LOP3.LUT R23, R28, 0xffff, RZ, 0xc0, !PT ;  /* 0x0000ffff1c177812 */ /* 0x000fe400078ec0ff */
[----:B------:R-:W-:Y:S02]  /*5220*/  PRMT R8, R8, 0x5410, R21 ;  /* 0x0000541008087816 */ /* 0x000fe40000000015 */
[----:B------:R-:W-:Y:S01]  /*5230*/  HSET2.LE.AND R10, R10, R235, PT ;  /* 0x000000eb0a0a7233 */ /* 0x000fe20003803000 */
[----:B------:R-:W1:Y:S01]  /*5240*/  MUFU.EX2 R0, R0 ;  /* 0x0000000000007308 */ /* 0x000e620000000800 */
[----:B------:R-:W-:Y:S01]  /*5250*/  HMMA.16816.F32 R160, R148, R156, RZ ;  /* 0x0000009c94a0723c */ /* 0x000fe200000018ff */
[----:B---3--:R-:W-:-:S02]  /*5260*/  F2FP.F16.F32.PACK_AB R11, R165, R166 ;  /* 0x000000a6a50b723e */ /* 0x008fc400000000ff */
[----:B------:R-:W-:Y:S02]  /*5270*/  LOP3.LUT R34, R28, 0xff, RZ, 0xc0, !PT ;  /* 0x000000ff1c227812 */ /* 0x000fe400078ec0ff */
[----:B------:R-:W-:Y:S01]  /*5280*/  SHF.R.U32.HI R23, RZ, 0x8, R23 ;  /* 0x00000008ff177819 */ /* 0x000fe20000011617 */
[C---:B--2---:R-:W-:Y:S01]  /*5290*/  HMMA.16816.F32 R36, R148.reuse, R40, RZ ;  /* 0x000000289424723c */ /* 0x044fe200000018ff */
[----:B------:R-:W-:Y:S01]  /*52a0*/  MUFU.EX2 R179, R179 ;  /* 0x000000b300b37308 */ /* 0x000fe20000000800 */
[----:B------:R-:W-:Y:S02]  /*52b0*/  SHF.R.U32.HI R21, RZ, 0x10, R28 ;  /* 0x00000010ff157819 */ /* 0x000fe4000001161c */
[----:B------:R-:W-:Y:S02]  /*52c0*/  LOP3.LUT R10, R10, R11, RZ, 0xc0, !PT ;  /* 0x0000000b0a0a7212 */ /* 0x000fe400078ec0ff */
[----:B------:R-:W-:Y:S01]  /*52d0*/  HMMA.16816.F32 R44, R148, R48, RZ ;  /* 0x00000030942c723c */ /* 0x000fe200000018ff */
[----:B------:R-:W-:-:S02]  /*52e0*/  HSET2.LE.AND R8, R8, R235, PT ;  /* 0x000000eb08087233 */ /* 0x000fc40003803000 */
[----:B------:R-:W2:Y:S01]  /*52f0*/  MUFU.EX2 R176, R176 ;  /* 0x000000b000b07308 */ /* 0x000ea20000000800 */
[----:B------:R-:W-:Y:S02]  /*5300*/  PRMT R34, R34, 0x5410, R23 ;  /* 0x0000541022227816 */ /* 0x000fe40000000017 */
[C---:B------:R-:W-:Y:S01]  /*5310*/  HMMA.16816.F32 R52, R148.reuse, R56, RZ ;  /* 0x000000389434723c */ /* 0x040fe200000018ff */
[----:B-1----:R-:W-:Y:S02]  /*5320*/  F2FP.F16.F32.PACK_AB R11, R0, R167 ;  /* 0x000000a7000b723e */ /* 0x002fe400000000ff */
[----:B------:R-:W-:Y:S02]  /*5330*/  SHF.R.U32.HI R32, RZ, 0x18, R28 ;  /* 0x00000018ff207819 */ /* 0x000fe4000001161c */
[----:B------:R-:W-:Y:S01]  /*5340*/  MUFU.EX2 R177, R177 ;  /* 0x000000b100b17308 */ /* 0x000fe20000000800 */
[----:B------:R-:W-:Y:S01]  /*5350*/  HMMA.16816.F32 R60, R148, R64, RZ ;  /* 0x00000040943c723c */ /* 0x000fe200000018ff */
[----:B------:R-:W-:Y:S01]  /*5360*/  LOP3.LUT R21, R21, 0xff, RZ, 0xc0, !PT ;  /* 0x000000ff15157812 */ /* 0x000fe200078ec0ff */
[----:B------:R-:W-:Y:S01]  /*5370*/  LDSM.16.MT88.4 R28, [R220+0x18800] ;  /* 0x01880000dc1c783b */ /* 0x000fe20000004200 */
[----:B------:R-:W-:-:S02]  /*5380*/  LOP3.LUT R11, R8, R11, RZ, 0xc0, !PT ;  /* 0x0000000b080b7212 */ /* 0x000fc400078ec0ff */
[--C-:B------:R-:W-:Y:S01]  /*5390*/  HSET2.LE.AND R8, R34, R235.reuse, PT ;  /* 0x000000eb22087233 */ /* 0x100fe20003803000 */
[C---:B------:R-:W-:Y:S01]  /*53a0*/  HMMA.16816.F32 R68, R148.reuse, R72, RZ ;  /* 0x000000489444723c */ /* 0x040fe200000018ff */
[----:B------:R-:W1:Y:S01]  /*53b0*/  MUFU.EX2 R180, R180 ;  /* 0x000000b400b47308 */ /* 0x000e620000000800 */
[----:B------:R-:W-:Y:S02]  /*53c0*/  PRMT R32, R21, 0x5410, R32 ;  /* 0x0000541015207816 */ /* 0x000fe40000000020 */
[----:B--2---:R-:W-:Y:S01]  /*53d0*/  F2FP.F16.F32.PACK_AB R9, R176, R179 ;  /* 0x000000b3b009723e */ /* 0x004fe200000000ff */
[----:B------:R-:W2:Y:S01]  /*53e0*/  LDSM.16.MT88.4 R20, [R217+0x18800] ;  /* 0x01880000d914783b */ /* 0x000ea20000004200 */
[----:B------:R-:W-:Y:S02]  /*53f0*/  HMMA.16816.F32 R76, R148, R80, RZ ;  /* 0x00000050944c723c */ /* 0x000fe400000018ff */
[----:B------:R-:W-:Y:S01]  /*5400*/  LOP3.LUT R8, R8, R9, RZ, 0xc0, !PT ;  /* 0x0000000908087212 */ /* 0x000fe200078ec0ff */
[----:B------:R-:W-:Y:S01]  /*5410*/  MUFU.EX2 R197, R197 ;  /* 0x000000c500c57308 */ /* 0x000fe20000000800 */
[----:B------:R-:W-:-:S02]  /*5420*/  HSET2.LE.AND R9, R32, R235, PT ;  /* 0x000000eb20097233 */ /* 0x000fc40003803000 */
[C---:B------:R-:W-:Y:S05]  /*5430*/  HMMA.16816.F32 R84, R148.reuse, R88, RZ ;  /* 0x000000589454723c */ /* 0x040fea00000018ff */
[----:B------:R-:W3:Y:S01]  /*5440*/  MUFU.EX2 R190, R190 ;  /* 0x000000be00be7308 */ /* 0x000ee20000000800 */
[----:B------:R-:W-:Y:S01]  /*5450*/  HMMA.16816.F32 R92, R148, R96, RZ ;  /* 0x00000060945c723c */ /* 0x000fe200000018ff */
[----:B-1----:R-:W-:-:S04]  /*5460*/  F2FP.F16.F32.PACK_AB R32, R180, R177 ;  /* 0x000000b1b420723e */ /* 0x002fc800000000ff */
[----:B------:R-:W-:Y:S01]  /*5470*/  LOP3.LUT R9, R9, R32, RZ, 0xc0, !PT ;  /* 0x0000002009097212 */ /* 0x000fe200078ec0ff */
[C---:B------:R-:W-:Y:S01]  /*5480*/  HMMA.16816.F32 R100, R148.reuse, R104, RZ ;  /* 0x000000689464723c */ /* 0x040fe200000018ff */
[----:B------:R-:W-:Y:S01]  /*5490*/  LDSM.16.MT88.4 R32, [R218+0x1a800] ;  /* 0x01a80000da20783b */ /* 0x000fe20000004200 */
[----:B------:R-:W-:Y:S04]  /*54a0*/  MUFU.EX2 R196, R196 ;  /* 0x000000c400c47308 */ /* 0x000fe80000000800 */
[C---:B------:R-:W-:Y:S04]  /*54b0*/  HMMA.16816.F32 R108, R148.reuse, R112, RZ ;  /* 0x00000070946c723c */ /* 0x040fe800000018ff */
[----:B------:R-:W1:Y:S02]  /*54c0*/  MUFU.EX2 R251, R251 ;  /* 0x000000fb00fb7308 */ /* 0x000e640000000800 */
        /* <DEDUP_REMOVED lines=9> */
[----:B------:R-:W1:Y:S05]  /*5560*/  MUFU.EX2 R198, R198 ;  /* 0x000000c600c67308 */ /* 0x000e6a0000000800 */
        /* <DEDUP_REMOVED lines=13> */
[C---:B----4-:R-:W-:Y:S06]  /*5640*/  HMMA.16816.F32 R144, R148.reuse, R4, RZ ;  /* 0x000000049490723c */ /* 0x050fec00000018ff */
[----:B------:R-:W-:Y:S01]  /*5650*/  HMMA.16816.F32 R148, R148, R6, RZ ;  /* 0x000000069494723c */ /* 0x000fe200000018ff */
[----:B------:R-:W4:Y:S05]  /*5660*/  LDSM.16.MT88.4 R4, [R216+0x18800] ;  /* 0x01880000d804783b */ /* 0x000f2a0000004200 */
        /* <DEDUP_REMOVED lines=19> */
[----:B-1----:R-:W-:Y:S01]  /*57a0*/  HMMA.16816.F32 R76, R8, R28, R76 ;  /* 0x0000001c084c723c */ /* 0x002fe2000000184c */
[----:B------:R-:W-:-:S05]  /*57b0*/  IMAD.WIDE.U32 R168, R12, -0x2daee0ad, RZ ;  /* 0xd2511f530ca87825 */ /* 0x000fca00078e00ff */
[C---:B----4-:R-:W-:Y:S06]  /*57c0*/  HMMA.16816.F32 R92, R8.reuse, R4, R92 ;  /* 0x00000004085c723c */ /* 0x050fec000000185c */
[C---:B------:R-:W-:Y:S01]  /*57d0*/  HMMA.16816.F32 R96, R8.reuse, R6, R96 ;  /* 0x000000060860723c */ /* 0x040fe20000001860 */
[----:B------:R-:W1:Y:S05]  /*57e0*/  LDSM.16.MT88.4 R4, [R216+0x1c800] ;  /* 0x01c80000d804783b */ /* 0x000e6a0000004200 */
[C---:B---3--:R-:W-:Y:S06]  /*57f0*/  HMMA.16816.F32 R108, R8.reuse, R24, R108 ;  /* 0x00000018086c723c */ /* 0x048fec000000186c */
[C---:B------:R-:W-:Y:S01]  /*5800*/  HMMA.16816.F32 R112, R8.reuse, R26, R112 ;  /* 0x0000001a0870723c */ /* 0x040fe20000001870 */
[----:B------:R-:W3:Y:S05]  /*5810*/  LDSM.16.MT88.4 R24, [R218+0x1e800] ;  /* 0x01e80000da18783b */ /* 0x000eea0000004200 */
[C---:B--2---:R-:W-:Y:S06]  /*5820*/  HMMA.16816.F32 R124, R8.reuse, R20, R124 ;  /* 0x00000014087c723c */ /* 0x044fec000000187c */
[C---:B------:R-:W-:Y:S06]  /*5830*/  HMMA.16816.F32 R68, R8.reuse, R32, R68 ;  /* 0x000000200844723c */ /* 0x040fec0000001844 */
[C---:B------:R-:W-:Y:S06]  /*5840*/  HMMA.16816.F32 R128, R8.reuse, R22, R128 ;  /* 0x000000160880723c */ /* 0x040fec0000001880 */
[C---:B------:R-:W-:Y:S06]  /*5850*/  HMMA.16816.F32 R80, R8.reuse, R30, R80 ;  /* 0x0000001e0850723c */ /* 0x040fec0000001850 */
[C---:B-1----:R-:W-:Y:S06]  /*5860*/  HMMA.16816.F32 R116, R8.reuse, R4, R116 ;  /* 0x000000040874723c */ /* 0x042fec0000001874 */
[----:B------:R-:W-:Y:S01]  /*5870*/  HMMA.16816.F32 R120, R8, R6, R120 ;  /* 0x000000060878723c */ /* 0x000fe20000001878 */
[----:B------:R-:W-:-:S05]  /*5880*/  IMAD.U32 R4, RZ, RZ, UR43 ;  /* 0x0000002bff047e24 */ /* 0x000fca000f8e00ff */
[----:B------:R-:W-:Y:S01]  /*5890*/  LOP3.LUT R4, R169, UR33, R4, 0x96, !PT ;  /* 0x00000021a9047c12 */ /* 0x000fe2000f8e9604 */
[----:B------:R-:W-:Y:S01]  /*58a0*/  IMAD.WIDE.U32 R168, R13, -0x326172a9, RZ ;  /* 0xcd9e8d570da87825 */ /* 0x000fe200078e00ff */
[C---:B---3--:R-:W-:Y:S03]  /*58b0*/  HMMA.16816.F32 R132, R8.reuse, R24, R132 ;  /* 0x000000180884723c */ /* 0x048fe60000001884 */
[----:B------:R-:W-:Y:S02]  /*58c0*/  IMAD.WIDE.U32 R28, R4, -0x326172a9, RZ ;  /* 0xcd9e8d57041c7825 */ /* 0x000fe400078e00ff */
[----:B------:R-:W1:Y:S01]  /*58d0*/  LDSM.16.MT88.4 R4, [R217+0x1e800] ;  /* 0x01e80000d904783b */ /* 0x000e620000004200 */
[----:B------:R-:W-:Y:S02]  /*58e0*/  HMMA.16816.F32 R72, R8, R34, R72 ;  /* 0x000000220848723c */ /* 0x000fe40000001848 */
[----:B------:R-:W-:-:S02]  /*58f0*/  LOP3.LUT R20, R29, UR42, R168, 0x96, !PT ;  /* 0x0000002a1d147c12 */ /* 0x000fc4000f8e96a8 */
[----:B------:R-:W-:Y:S02]  /*5900*/  LOP3.LUT R28, R17, UR7, R28, 0x96, !PT ;  /* 0x00000007111c7c12 */ /* 0x000fe4000f8e961c */
[C---:B------:R-:W-:Y:S01]  /*5910*/  HMMA.16816.F32 R152, R8.reuse, R26, R152 ;  /* 0x0000001a0898723c */ /* 0x040fe20000001898 */
[----:B------:R-:W-:Y:S02]  /*5920*/  IMAD.WIDE.U32 R32, R20, -0x2daee0ad, RZ ;  /* 0xd2511f5314207825 */ /* 0x000fe400078e00ff */
[----:B------:R-:W2:Y:S02]  /*5930*/  LDSM.16.MT88.4 R20, [R216+0x1e800] ;  /* 0x01e80000d814783b */ /* 0x000ea40000004200 */
[----:B------:R-:W-:Y:S01]  /*5940*/  IMAD.WIDE.U32 R28, R28, -0x2daee0ad, RZ ;  /* 0xd2511f531c1c7825 */ /* 0x000fe200078e00ff */
[----:B------:R-:W-:Y:S01]  /*5950*/  LOP3.LUT R30, R33, UR6, R14, 0x96, !PT ;  /* 0x00000006211e7c12 */ /* 0x000fe2000f8e960e */
[----:B------:R-:W-:Y:S01]  /*5960*/  HMMA.16816.F32 R64, R8, R170, R64 ;  /* 0x000000aa0840723c */ /* 0x000fe20000001840 */
[----:B------:R-:W3:Y:S02]  /*5970*/  LDSM.16.MT88.4 R168, [R218+0x19000] ;  /* 0x01900000daa8783b */ /* 0x000ee40000004200 */
        /* <DEDUP_REMOVED lines=8> */
[----:B------:R-:W-:Y:S01]  /*5a00*/  LOP3.LUT R24, R15, UR19, R26, 0x96, !PT ;  /* 0x000000130f187c12 */ /* 0x000fe2000f8e961a */
[----:B------:R-:W-:Y:S01]  /*5a10*/  IMAD.WIDE.U32 R16, R28, -0x326172a9, RZ ;  /* 0xcd9e8d571c107825 */ /* 0x000fe200078e00ff */
[----:B-1----:R-:W-:Y:S01]  /*5a20*/  HMMA.16816.F32 R136, R8, R4, R136 ;  /* 0x000000040888723c */ /* 0x002fe20000001888 */
[----:B------:R-:W-:Y:S02]  /*5a30*/  LDSM.16.MT88.4 R28, [R216+0x19000] ;  /* 0x01900000d81c783b */ /* 0x000fe40000004200 */
[----:B------:R-:W-:-:S03]  /*5a40*/  IMAD.WIDE.U32 R26, R24, -0x326172a9, RZ ;  /* 0xcd9e8d57181a7825 */ /* 0x000fc600078e00ff */
[C---:B------:R-:W-:Y:S01]  /*5a50*/  HMMA.16816.F32 R140, R8.reuse, R6, R140 ;  /* 0x00000006088c723c */ /* 0x040fe2000000188c */
[C---:B------:R-:W-:Y:S02]  /*5a60*/  LOP3.LUT R24, R26.reuse, 0xffff, RZ, 0xc0, !PT ;  /* 0x0000ffff1a187812 */ /* 0x040fe400078ec0ff */
[----:B------:R-:W-:Y:S02]  /*5a70*/  LOP3.LUT R5, R27, UR37, R16, 0x96, !PT ;  /* 0x000000251b057c12 */ /* 0x000fe4000f8e9610 */
[----:B------:R-:W-:Y:S01]  /*5a80*/  SHF.R.U32.HI R24, RZ, 0x8, R24 ;  /* 0x00000008ff187819 */ /* 0x000fe20000011618 */
[C---:B--2---:R-:W-:Y:S01]  /*5a90*/  HMMA.16816.F32 R144, R8.reuse, R20, R144 ;  /* 0x000000140890723c */ /* 0x044fe20000001890 */
[----:B------:R-:W-:Y:S02]  /*5aa0*/  LOP3.LUT R7, R26, 0xff, RZ, 0xc0, !PT ;  /* 0x000000ff1a077812 */ /* 0x000fe400078ec0ff */
[----:B------:R-:W-:Y:S02]  /*5ab0*/  SHF.R.U32.HI R6, RZ, 0x10, R26 ;  /* 0x00000010ff067819 */ /* 0x000fe4000001161a */
[----:B------:R-:W-:Y:S01]  /*5ac0*/  PRMT R24, R7, 0x5410, R24 ;  /* 0x0000541007187816 */ /* 0x000fe20000000018 */
[----:B------:R-:W-:Y:S01]  /*5ad0*/  HMMA.16816.F32 R148, R8, R22, R148 ;  /* 0x000000160894723c */ /* 0x000fe20000001894 */
[----:B------:R-:W-:Y:S01]  /*5ae0*/  LOP3.LUT R20, R5, 0xffff, RZ, 0xc0, !PT ;  /* 0x0000ffff05147812 */ /* 0x000fe200078ec0ff */
[----:B------:R-:W-:Y:S01]  /*5af0*/  LDSM.16.MT88.4 R8, [R217+0x1b000] ;  /* 0x01b00000d908783b */ /* 0x000fe20000004200 */
[----:B------:R-:W-:-:S02]  /*5b00*/  SHF.R.U32.HI R21, RZ, 0x10, R5 ;  /* 0x00000010ff157819 */ /* 0x000fc40000011605 */
[----:B------:R-:W-:Y:S02]  /*5b10*/  SHF.R.U32.HI R4, RZ, 0x18, R26 ;  /* 0x00000018ff047819 */ /* 0x000fe4000001161a */
[----:B------:R-:W-:Y:S02]  /*5b20*/  LOP3.LUT R7, R5, 0xff, RZ, 0xc0, !PT ;  /* 0x000000ff05077812 */ /* 0x000fe400078ec0ff */
[----:B------:R-:W-:Y:S02]  /*5b30*/  LOP3.LUT R25, R6, 0xff, RZ, 0xc0, !PT ;  /* 0x000000ff06197812 */ /* 0x000fe400078ec0ff */
[----:B------:R-:W-:Y:S02]  /*5b40*/  SHF.R.U32.HI R5, RZ, 0x18, R5 ;  /* 0x00000018ff057819 */ /* 0x000fe40000011605 */
[----:B------:R-:W-:Y:S02]  /*5b50*/  SHF.R.U32.HI R20, RZ, 0x8, R20 ;  /* 0x00000008ff147819 */ /* 0x000fe40000011614 */
[----:B------:R-:W-:-:S02]  /*5b60*/  LOP3.LUT R6, R21, 0xff, RZ, 0xc0, !PT ;  /* 0x000000ff15067812 */ /* 0x000fc400078ec0ff */
[----:B------:R-:W-:Y:S02]  /*5b70*/  PRMT R26, R25, 0x5410, R4 ;  /* 0x00005410191a7816 */ /* 0x000fe40000000004 */
[----:B------:R-:W-:Y:S02]  /*5b80*/  PRMT R4, R7, 0x5410, R20 ;  /* 0x0000541007047816 */ /* 0x000fe40000000014 */
[----:B------:R-:W-:Y:S02]  /*5b90*/  PRMT R6, R6, 0x5410, R5 ;  /* 0x0000541006067816 */ /* 0x000fe40000000005 */
[----:B------:R-:W-:Y:S02]  /*5ba0*/  F2FP.F16.F32.PACK_AB R7, R190, R197 ;  /* 0x000000c5be07723e */ /* 0x000fe400000000ff */
[--C-:B------:R-:W-:Y:S02]  /*5bb0*/  HSET2.LE.AND R4, R4, R235.reuse, PT ;  /* 0x000000eb04047233 */ /* 0x100fe40003803000 */
[----:B------:R-:W-:-:S02]  /*5bc0*/  HSET2.LE.AND R5, R6, R235, PT ;  /* 0x000000eb06057233 */ /* 0x000fc40003803000 */
[----:B------:R-:W-:Y:S02]  /*5bd0*/  F2FP.F16.F32.PACK_AB R6, R251, R196 ;  /* 0x000000c4fb06723e */ /* 0x000fe400000000ff */
[----:B------:R-:W-:Y:S02]  /*5be0*/  LOP3.LUT R4, R4, R7, RZ, 0xc0, !PT ;  /* 0x0000000704047212 */ /* 0x000fe400078ec0ff */
[----:B------:R-:W-:Y:S02]  /*5bf0*/  LOP3.LUT R5, R5, R6, RZ, 0xc0, !PT ;  /* 0x0000000605057212 */ /* 0x000fe400078ec0ff */
[--C-:B------:R-:W-:Y:S02]  /*5c00*/  HSET2.LE.AND R6, R24, R235.reuse, PT ;  /* 0x000000eb18067233 */ /* 0x100fe40003803000 */
[----:B------:R-:W-:Y:S02]  /*5c10*/  HSET2.LE.AND R7, R26, R235, PT ;  /* 0x000000eb1a077233 */ /* 0x000fe40003803000 */
[----:B------:R-:W-:Y:S01]  /*5c20*/  F2FP.F16.F32.PACK_AB R21, R192, R199 ;  /* 0x000000c7c015723e */ /* 0x000fe200000000ff */
[----:B------:R-:W-:Y:S01]  /*5c30*/  LDSM.16.MT88.4 R24, [R220+0x1b000] ;  /* 0x01b00000dc18783b */ /* 0x000fe20000004200 */
[----:B------:R-:W-:-:S02]  /*5c40*/  F2FP.F16.F32.PACK_AB R20, R198, R244 ;  /* 0x000000f4c614723e */ /* 0x000fc400000000ff */
[----:B------:R-:W-:Y:S02]  /*5c50*/  LOP3.LUT R6, R6, R21, RZ, 0xc0, !PT ;  /* 0x0000001506067212 */ /* 0x000fe400078ec0ff */
[----:B------:R-:W-:Y:S02]  /*5c60*/  LOP3.LUT R7, R7, R20, RZ, 0xc0, !PT ;  /* 0x0000001407077212 */ /* 0x000fe400078ec0ff */
[----:B------:R-:W1:Y:S05]  /*5c70*/  LDSM.16.MT88.4 R20, [R218+0x1b000] ;  /* 0x01b00000da14783b */ /* 0x000e6a0000004200 */
[C---:B------:R-:W-:Y:S06]  /*5c80*/  HMMA.16816.F32 R156, R4.reuse, R174, R156 ;  /* 0x000000ae049c723c */ /* 0x040fec000000189c */
[----:B---3--:R-:W-:Y:S01]  /*5c90*/  HMMA.16816.F32 R36, R4, R168, R36 ;  /* 0x000000a80424723c */ /* 0x008fe20000001824 */
[----:B------:R-:W-:-:S02]  /*5ca0*/  IMAD.MOV.U32 R174, RZ, RZ, R16 ;  /* 0x000000ffffae7224 */ /* 0x000fc400078e0010 */
[----:B------:R-:W-:Y:S02]  /*5cb0*/  IMAD.MOV.U32 R175, RZ, RZ, R17 ;  /* 0x000000ffffaf7224 */ /* 0x000fe400078e0011 */
[----:B------:R2:W5:Y:S01]  /*5cc0*/  LDL.LU.64 R16, [R1+0x30] ;  /* 0x0000300001107983 */ /* 0x0005620000300a00 */
[----:B------:R-:W-:Y:S01]  /*5cd0*/  HMMA.16816.F32 R160, R4, R172, R160 ;  /* 0x000000ac04a0723c */ /* 0x000fe200000018a0 */
[----:B------:R-:W-:Y:S02]  /*5ce0*/  IMAD.MOV.U32 R168, RZ, RZ, R14 ;  /* 0x000000ffffa87224 */ /* 0x000fe400078e000e */
[----:B------:R-:W-:Y:S02]  /*5cf0*/  IMAD.MOV.U32 R169, RZ, RZ, R15 ;  /* 0x000000ffffa97224 */ /* 0x000fe400078e000f */
[----:B------:R2:W5:Y:S02]  /*5d00*/  LDL.LU.64 R14, [R1+0x28] ;  /* 0x00002800010e7983 */ /* 0x0005640000300a00 */
[----:B------:R-:W-:-:S02]  /*5d10*/  IMAD.MOV.U32 R172, RZ, RZ, R34 ;  /* 0x000000ffffac7224 */ /* 0x000fc400078e0022 */
[----:B------:R-:W-:Y:S02]  /*5d20*/  IMAD.MOV.U32 R173, RZ, RZ, R35 ;  /* 0x000000ffffad7224 */ /* 0x000fe400078e0023 */
[----:B------:R-:W-:Y:S01]  /*5d30*/  LDSM.16.MT88.4 R32, [R217+0x19000] ;  /* 0x01900000d920783b */ /* 0x000fe20000004200 */
[C---:B-1----:R-:W-:Y:S06]  /*5d40*/  HMMA.16816.F32 R68, R4.reuse, R20, R68 ;  /* 0x000000140444723c */ /* 0x042fec0000001844 */
        /* <DEDUP_REMOVED lines=26> */
[C---:B------:R-:W-:Y:S06]  /*5ef0*/  HMMA.16816.F32 R40, R4.reuse, R170, R40 ;  /* 0x000000aa0428723c */ /* 0x040fec0000001828 */
[----:B--2---:R-:W-:Y:S01]  /*5f00*/  HMMA.16816.F32 R84, R4, R32, R84 ;  /* 0x000000200454723c */ /* 0x004fe20000001854 */
[----:B------:R-:W-:-:S06]  /*5f10*/  IMAD.MOV.U32 R171, RZ, RZ, R175 ;  /* 0x000000ffffab7224 */ /* 0x000fcc00078e00af */
[----:B------:R-:W-:Y:S01]  /*5f20*/  IMAD.MOV.U32 R32, RZ, RZ, R172 ;  /* 0x000000ffff207224 */ /* 0x000fe200078e00ac */
[C---:B---3--:R-:W-:Y:S01]  /*5f30*/  HMMA.16816.F32 R132, R4.reuse, R24, R132 ;  /* 0x000000180484723c */ /* 0x048fe20000001884 */
[----:B------:R-:W-:Y:S02]  /*5f40*/  IMAD.MOV.U32 R170, RZ, RZ, R174 ;  /* 0x000000ffffaa7224 */ /* 0x000fe400078e00ae */
[--C-:B------:R-:W-:Y:S01]  /*5f50*/  FFMA.FTZ R174, R245, UR36, -R194.reuse ;  /* 0x00000024f5ae7c23 */ /* 0x100fe200080108c2 */
[----:B------:R-:W-:Y:S02]  /*5f60*/  FFMA.FTZ R175, R231, UR36, -R194 ;  /* 0x00000024e7af7c23 */ /* 0x000fe400080108c2 */
[----:B----4-:R-:W-:Y:S01]  /*5f70*/  HMMA.16816.F32 R136, R4, R8, R136 ;  /* 0x000000080488723c */ /* 0x010fe20000001888 */
[----:B------:R-:W-:Y:S01]  /*5f80*/  LOP3.LUT R24, R171, UR35, R32, 0x96, !PT ;  /* 0x00000023ab187c12 */ /* 0x000fe2000f8e9620 */
[----:B------:R-:W-:-:S04]  /*5f90*/  IMAD.MOV.U32 R33, RZ, RZ, R173 ;  /* 0x000000ffff217224 */ /* 0x000fc800078e00ad */
[----:B------:R-:W-:Y:S01]  /*5fa0*/  HMMA.16816.F32 R140, R4, R10, R140 ;  /* 0x0000000a048c723c */ /* 0x000fe2000000188c */
[----:B------:R-:W2:Y:S01]  /*5fb0*/  LDSM.16.MT88.4 R8, [R220+0x19800] ;  /* 0x01980000dc08783b */ /* 0x000ea20000004200 */
[----:B------:R-:W-:-:S04]  /*5fc0*/  IMAD.WIDE.U32 R32, R24, -0x2daee0ad, RZ ;  /* 0xd2511f5318207825 */ /* 0x000fc800078e00ff */
[--C-:B------:R-:W-:Y:S01]  /*5fd0*/  FFMA.FTZ R172, R249, UR36, -R194.reuse ;  /* 0x00000024f9ac7c23 */ /* 0x100fe200080108c2 */
[----:B------:R-:W-:Y:S01]  /*5fe0*/  FFMA.FTZ R173, R247, UR36, -R194 ;  /* 0x00000024f7ad7c23 */ /* 0x000fe200080108c2 */
[----:B------:R-:W-:Y:S01]  /*5ff0*/  MUFU.EX2 R174, R174 ;  /* 0x000000ae00ae7308 */ /* 0x000fe20000000800 */
[--C-:B------:R-:W-:Y:S01]  /*6000*/  FFMA.FTZ R194, R195, UR36, -R188.reuse ;  /* 0x00000024c3c27c23 */ /* 0x100fe200080108bc */
[--C-:B------:R-:W-:Y:S01]  /*6010*/  FFMA.FTZ R249, R189, UR36, -R188.reuse ;  /* 0x00000024bdf97c23 */ /* 0x100fe200080108bc */
[----:B------:R-:W-:Y:S01]  /*6020*/  HMMA.16816.F32 R152, R4, R26, R152 ;  /* 0x0000001a0498723c */ /* 0x000fe20000001898 */
[----:B------:R-:W-:Y:S01]  /*6030*/  FFMA.FTZ R193, R193, UR36, -R188 ;  /* 0x00000024c1c17c23 */ /* 0x000fe200080108bc */
[----:B------:R-:W-:-:S03]  /*6040*/  LOP3.LUT R25, R32, 0xffff, RZ, 0xc0, !PT ;  /* 0x0000ffff20197812 */ /* 0x000fc600078ec0ff */
[----:B------:R-:W-:Y:S02]  /*6050*/  MUFU.EX2 R175, R175 ;  /* 0x000000af00af7308 */ /* 0x000fe40000000800 */
[----:B------:R-:W-:Y:S01]  /*6060*/  FFMA.FTZ R27, R191, UR36, -R188 ;  /* 0x00000024bf1b7c23 */ /* 0x000fe200080108bc */
[----:B------:R-:W-:Y:S01]  /*6070*/  LOP3.LUT R24, R33, UR4, R168, 0x96, !PT ;  /* 0x0000000421187c12 */ /* 0x000fe2000f8e96a8 */
[----:B------:R-:W-:Y:S01]  /*6080*/  HMMA.16816.F32 R88, R4, R34, R88 ;  /* 0x000000220458723c */ /* 0x000fe20000001858 */
[----:B------:R-:W-:-:S03]  /*6090*/  SHF.R.U32.HI R33, RZ, 0x8, R25 ;  /* 0x00000008ff217819 */ /* 0x000fc60000011619 */
[----:B------:R-:W-:Y:S01]  /*60a0*/  MUFU.EX2 R172, R172 ;  /* 0x000000ac00ac7308 */ /* 0x000fe20000000800 */
[----:B------:R-:W-:Y:S02]  /*60b0*/  SHF.R.U32.HI R26, RZ, 0x10, R32 ;  /* 0x00000010ff1a7819 */ /* 0x000fe40000011620 */
[----:B------:R-:W-:Y:S02]  /*60c0*/  LOP3.LUT R34, R32, 0xff, RZ, 0xc0, !PT ;  /* 0x000000ff20227812 */ /* 0x000fe400078ec0ff */
[----:B------:R-:W-:-:S03]  /*60d0*/  LOP3.LUT R35, R24, 0xffff, RZ, 0xc0, !PT ;  /* 0x0000ffff18237812 */ /* 0x000fc600078ec0ff */
[----:B------:R-:W3:Y:S01]  /*60e0*/  MUFU.EX2 R173, R173 ;  /* 0x000000ad00ad7308 */ /* 0x000ee20000000800 */
[----:B------:R-:W-:Y:S01]  /*60f0*/  SHF.R.U32.HI R168, RZ, 0x10, R24 ;  /* 0x00000010ffa87819 */ /* 0x000fe20000011618 */
[----:B-1----:R-:W-:Y:S01]  /*6100*/  HMMA.16816.F32 R144, R4, R20, R144 ;  /* 0x000000140490723c */ /* 0x002fe20000001890 */
[----:B------:R-:W-:-:S05]  /*6110*/  PRMT R34, R34, 0x5410, R33 ;  /* 0x0000541022227816 */ /* 0x000fca0000000021 */
[----:B------:R-:W-:Y:S01]  /*6120*/  MUFU.EX2 R194, R194 ;  /* 0x000000c200c27308 */ /* 0x000fe20000000800 */
[----:B------:R-:W-:-:S07]  /*6130*/  SHF.R.U32.HI R32, RZ, 0x18, R32 ;  /* 0x00000018ff207819 */ /* 0x000fce0000011620 */
[----:B------:R-:W1:Y:S01]  /*6140*/  MUFU.EX2 R191, R193 ;  /* 0x000000c100bf7308 */ /* 0x000e620000000800 */
[----:B------:R-:W-:-:S07]  /*6150*/  LOP3.LUT R25, R26, 0xff, RZ, 0xc0, !PT ;  /* 0x000000ff1a197812 */ /* 0x000fce00078ec0ff */
[----:B------:R4:W-:Y:S01]  /*6160*/  MUFU.EX2 R188, R27 ;  /* 0x0000001b00bc7308 */ /* 0x0009e20000000800 */
[----:B------:R-:W-:-:S07]  /*6170*/  LOP3.LUT R170, R24, 0xff, RZ, 0xc0, !PT ;  /* 0x000000ff18aa7812 */ /* 0x000fce00078ec0ff */
[----:B------:R-:W2:Y:S01]  /*6180*/  MUFU.EX2 R249, R249 ;  /* 0x000000f900f97308 */ /* 0x000ea20000000800 */
[----:B------:R-:W-:Y:S02]  /*6190*/  SHF.R.U32.HI R21, RZ, 0x18, R24 ;  /* 0x00000018ff157819 */ /* 0x000fe40000011618 */
[----:B------:R-:W-:Y:S02]  /*61a0*/  SHF.R.U32.HI R35, RZ, 0x8, R35 ;  /* 0x00000008ff237819 */ /* 0x000fe40000011623 */
[----:B------:R-:W-:Y:S01]  /*61b0*/  LOP3.LUT R168, R168, 0xff, RZ, 0xc0, !PT ;  /* 0x000000ffa8a87812 */ /* 0x000fe200078ec0ff */
[C---:B------:R-:W-:Y:S01]  /*61c0*/  HMMA.16816.F32 R100, R4.reuse, R28, R100 ;  /* 0x0000001c0464723c */ /* 0x040fe20000001864 */
[----:B------:R-:W-:Y:S02]  /*61d0*/  PRMT R32, R25, 0x5410, R32 ;  /* 0x0000541019207816 */ /* 0x000fe40000000020 */
[----:B------:R-:W-:Y:S01]  /*61e0*/  PRMT R170, R170, 0x5410, R35 ;  /* 0x00005410aaaa7816 */ /* 0x000fe20000000023 */
[----:B----4-:R-:W-:Y:S02]  /*61f0*/  LDSM.16.MT88.4 R24, [R217+0x19800] ;  /* 0x01980000d918783b */ /* 0x010fe40000004200 */
[C---:B------:R-:W-:Y:S01]  /*6200*/  HMMA.16816.F32 R104, R4.reuse, R30, R104 ;  /* 0x0000001e0468723c */ /* 0x040fe20000001868 */
[----:B------:R-:W-:Y:S01]  /*6210*/  PRMT R168, R168, 0x5410, R21 ;  /* 0x00005410a8a87816 */ /* 0x000fe20000000015 */
[----:B------:R-:W4:Y:S04]  /*6220*/  LDSM.16.MT88.4 R28, [R218+0x19800] ;  /* 0x01980000da1c783b */ /* 0x000f280000004200 */
[----:B------:R-:W-:Y:S01]  /*6230*/  HMMA.16816.F32 R148, R4, R22, R148 ;  /* 0x000000160494723c */ /* 0x000fe20000001894 */
[----:B---3--:R-:W-:Y:S01]  /*6240*/  F2FP.F16.F32.PACK_AB R33, R173, R172 ;  /* 0x000000acad21723e */ /* 0x008fe200000000ff */
[----:B------:R-:W-:Y:S05]  /*6250*/  LDSM.16.MT88.4 R20, [R216+0x19800] ;  /* 0x01980000d814783b */ /* 0x000fea0000004200 */
[----:B------:R-:W-:-:S02]  /*6260*/  HSET2.LE.AND R6, R34, R235, PT ;  /* 0x000000eb22067233 */ /* 0x000fc40003803000 */
[----:B------:R-:W-:Y:S02]  /*6270*/  F2FP.F16.F32.PACK_AB R7, R175, R174 ;  /* 0x000000aeaf07723e */ /* 0x000fe400000000ff */
[--C-:B------:R-:W-:Y:S02]  /*6280*/  HSET2.LE.AND R4, R170, R235.reuse, PT ;  /* 0x000000ebaa047233 */ /* 0x100fe40003803000 */
[----:B------:R-:W-:Y:S02]  /*6290*/  LOP3.LUT R6, R6, R7, RZ, 0xc0, !PT ;  /* 0x0000000706067212 */ /* 0x000fe400078ec0ff */
[--C-:B------:R-:W-:Y:S02]  /*62a0*/  HSET2.LE.AND R5, R168, R235.reuse, PT ;  /* 0x000000eba8057233 */ /* 0x100fe40003803000 */
[----:B------:R-:W-:Y:S01]  /*62b0*/  HSET2.LE.AND R7, R32, R235, PT ;  /* 0x000000eb20077233 */ /* 0x000fe20003803000 */
[----:B------:R-:W-:Y:S01]  /*62c0*/  FADD.FTZ R186, R186, R185 ;  /* 0x000000b9baba7221 */ /* 0x000fe20000010000 */
[----:B-1----:R-:W-:Y:S01]  /*62d0*/  F2FP.F16.F32.PACK_AB R34, R191, R194 ;  /* 0x000000c2bf22723e */ /* 0x002fe200000000ff */
[----:B------:R-:W-:Y:S01]  /*62e0*/  FADD.FTZ R187, R184, R187 ;  /* 0x000000bbb8bb7221 */ /* 0x000fe20000010000 */
[----:B--2---:R-:W-:Y:S01]  /*62f0*/  F2FP.F16.F32.PACK_AB R32, R249, R188 ;  /* 0x000000bcf920723e */ /* 0x004fe200000000ff */
[----:B------:R-:W-:Y:S01]  /*6300*/  LDSM.16.MT88.4 R168, [R220+0x1b800] ;  /* 0x01b80000dca8783b */ /* 0x000fe20000004200 */
[----:B------:R-:W-:-:S02]  /*6310*/  LOP3.LUT R4, R4, R33, RZ, 0xc0, !PT ;  /* 0x0000002104047212 */ /* 0x000fc400078ec0ff */
[----:B------:R-:W-:Y:S02]  /*6320*/  LOP3.LUT R5, R5, R34, RZ, 0xc0, !PT ;  /* 0x0000002205057212 */ /* 0x000fe400078ec0ff */
[----:B------:R-:W-:Y:S02]  /*6330*/  LOP3.LUT R7, R7, R32, RZ, 0xc0, !PT ;  /* 0x0000002007077212 */ /* 0x000fe400078ec0ff */
[----:B------:R-:W-:Y:S05]  /*6340*/  LDSM.16.MT88.4 R32, [R217+0x1b800] ;  /* 0x01b80000d920783b */ /* 0x000fea0000004200 */
[C---:B------:R-:W-:Y:S06]  /*6350*/  HMMA.16816.F32 R160, R4.reuse, R8, R160 ;  /* 0x0000000804a0723c */ /* 0x040fec00000018a0 */
[C---:B------:R-:W-:Y:S01]  /*6360*/  HMMA.16816.F32 R156, R4.reuse, R10, R156 ;  /* 0x0000000a049c723c */ /* 0x040fe2000000189c */
[----:B------:R-:W1:Y:S05]  /*6370*/  LDSM.16.MT88.4 R8, [R218+0x1b800] ;  /* 0x01b80000da08783b */ /* 0x000e6a0000004200 */
[C---:B----4-:R-:W-:Y:S06]  /*6380*/  HMMA.16816.F32 R36, R4.reuse, R28, R36 ;  /* 0x0000001c0424723c */ /* 0x050fec0000001824 */
[C---:B------:R-:W-:Y:S01]  /*6390*/  HMMA.16816.F32 R40, R4.reuse, R30, R40 ;  /* 0x0000001e0428723c */ /* 0x040fe20000001828 */
[----:B------:R-:W-:Y:S05]  /*63a0*/  LDSM.16.MT88.4 R28, [R216+0x1b800] ;  /* 0x01b80000d81c783b */ /* 0x000fea0000004200 */
[C---:B------:R-:W-:Y:S06]  /*63b0*/  HMMA.16816.F32 R44, R4.reuse, R24, R44 ;  /* 0x00000018042c723c */ /* 0x040fec000000182c */
[C---:B-1----:R-:W-:Y:S06]  /*63c0*/  HMMA.16816.F32 R68, R4.reuse, R8, R68 ;  /* 0x000000080444723c */ /* 0x042fec0000001844 */
[C---:B------:R-:W-:Y:S01]  /*63d0*/  HMMA.16816.F32 R72, R4.reuse, R10, R72 ;  /* 0x0000000a0448723c */ /* 0x040fe20000001848 */
[----:B------:R-:W1:Y:S05]  /*63e0*/  LDSM.16.MT88.4 R8, [R217+0x1d800] ;  /* 0x01d80000d908783b */ /* 0x000e6a0000004200 */
[C---:B------:R-:W-:Y:S01]  /*63f0*/  HMMA.16816.F32 R48, R4.reuse, R26, R48 ;  /* 0x0000001a0430723c */ /* 0x040fe20000001830 */
[----:B------:R-:W2:Y:S05]  /*6400*/  LDSM.16.MT88.4 R24, [R220+0x1d800] ;  /* 0x01d80000dc18783b */ /* 0x000eaa0000004200 */
[C---:B------:R-:W-:Y:S06]  /*6410*/  HMMA.16816.F32 R52, R4.reuse, R20, R52 ;  /* 0x000000140434723c */ /* 0x040fec0000001834 */
[----:B------:R-:W-:Y:S01]  /*6420*/  HMMA.16816.F32 R56, R4, R22, R56 ;  /* 0x000000160438723c */ /* 0x000fe20000001838 */
[----:B------:R-:W3:Y:S01]  /*6430*/  LDSM.16.MT88.4 R20, [R218+0x1d800] ;  /* 0x01d80000da14783b */ /* 0x000ee20000004200 */
[----:B------:R-:W-:Y:S01]  /*6440*/  FADD.FTZ R183, R183, R186 ;  /* 0x000000bab7b77221 */ /* 0x000fe20000010000 */
[----:B------:R-:W-:-:S03]  /*6450*/  FADD.FTZ R182, R182, R187 ;  /* 0x000000bbb6b67221 */ /* 0x000fc60000010000 */
[C---:B-1----:R-:W-:Y:S06]  /*6460*/  HMMA.16816.F32 R108, R4.reuse, R8, R108 ;  /* 0x00000008046c723c */ /* 0x042fec000000186c */
[----:B------:R-:W-:Y:S01]  /*6470*/  HMMA.16816.F32 R112, R4, R10, R112 ;  /* 0x0000000a0470723c */ /* 0x000fe20000001870 */
[----:B------:R-:W1:Y:S01]  /*6480*/  LDSM.16.MT88.4 R8, [R216+0x1f800] ;  /* 0x01f80000d808783b */ /* 0x000e620000004200 */
[----:B------:R-:W-:Y:S01]  /*6490*/  FADD.FTZ R178, R178, R183 ;  /* 0x000000b7b2b27221 */ /* 0x000fe20000010000 */
[----:B------:R-:W-:-:S03]  /*64a0*/  FADD.FTZ R182, R181, R182 ;  /* 0x000000b6b5b67221 */ /* 0x000fc60000010000 */
[----:B------:R-:W-:Y:S01]  /*64b0*/  HMMA.16816.F32 R76, R4, R32, R76 ;  /* 0x00000020044c723c */ /* 0x000fe2000000184c */
[----:B------:R-:W-:Y:S01]  /*64c0*/  FADD.FTZ R179, R179, R178 ;  /* 0x000000b2b3b37221 */ /* 0x000fe20000010000 */
[----:B------:R-:W-:-:S04]  /*64d0*/  FADD.FTZ R177, R177, R182 ;  /* 0x000000b6b1b17221 */ /* 0x000fc80000010000 */
[----:B------:R-:W-:Y:S01]  /*64e0*/  HMMA.16816.F32 R80, R4, R34, R80 ;  /* 0x000000220450723c */ /* 0x000fe20000001850 */
[----:B------:R-:W4:Y:S01]  /*64f0*/  LDSM.16.MT88.4 R32, [R216+0x1d800] ;  /* 0x01d80000d820783b */ /* 0x000f220000004200 */
[----:B------:R-:W-:-:S04]  /*6500*/  FADD.FTZ R179, R176, R179 ;  /* 0x000000b3b0b37221 */ /* 0x000fc80000010000 */
[----:B------:R-:W-:Y:S01]  /*6510*/  HMMA.16816.F32 R84, R4, R28, R84 ;  /* 0x0000001c0454723c */ /* 0x000fe20000001854 */
[----:B------:R-:W-:-:S05]  /*6520*/  FADD.FTZ R180, R180, R177 ;  /* 0x000000b1b4b47221 */ /* 0x000fca0000010000 */
[C---:B------:R-:W-:Y:S01]  /*6530*/  HMMA.16816.F32 R88, R4.reuse, R30, R88 ;  /* 0x0000001e0458723c */ /* 0x040fe20000001858 */
[----:B------:R-:W4:Y:S05]  /*6540*/  LDSM.16.MT88.4 R28, [R220+0x1f800] ;  /* 0x01f80000dc1c783b */ /* 0x000f2a0000004200 */
[C---:B--2---:R-:W-:Y:S06]  /*6550*/  HMMA.16816.F32 R92, R4.reuse, R24, R92 ;  /* 0x00000018045c723c */ /* 0x044fec000000185c */
[C---:B------:R-:W-:Y:S01]  /*6560*/  HMMA.16816.F32 R96, R4.reuse, R26, R96 ;  /* 0x0000001a0460723c */ /* 0x040fe20000001860 */
[----:B------:R-:W2:Y:S05]  /*6570*/  LDSM.16.MT88.4 R24, [R218+0x1f800] ;  /* 0x01f80000da18783b */ /* 0x000eaa0000004200 */
[C---:B---3--:R-:W-:Y:S06]  /*6580*/  HMMA.16816.F32 R100, R4.reuse, R20, R100 ;  /* 0x000000140464723c */ /* 0x048fec0000001864 */
[----:B------:R-:W-:Y:S01]  /*6590*/  HMMA.16816.F32 R104, R4, R22, R104 ;  /* 0x000000160468723c */ /* 0x000fe20000001868 */
[----:B------:R-:W3:Y:S01]  /*65a0*/  LDSM.16.MT88.4 R20, [R217+0x1f800] ;  /* 0x01f80000d914783b */ /* 0x000ee20000004200 */
[----:B------:R-:W-:Y:S01]  /*65b0*/  FADD.FTZ R166, R166, R179 ;  /* 0x000000b3a6a67221 */ /* 0x000fe20000010000 */
[----:B------:R-:W-:-:S03]  /*65c0*/  FADD.FTZ R167, R167, R180 ;  /* 0x000000b4a7a77221 */ /* 0x000fc60000010000 */
[----:B------:R-:W-:Y:S01]  /*65d0*/  FADD.FTZ R166, R165, R166 ;  /* 0x000000a6a5a67221 */ /* 0x000fe20000010000 */
[----:B------:R-:W-:-:S03]  /*65e0*/  FADD.FTZ R167, R0, R167 ;  /* 0x000000a700a77221 */ /* 0x000fc60000010000 */
[----:B------:R-:W-:Y:S01]  /*65f0*/  FADD.FTZ R197, R197, R166 ;  /* 0x000000a6c5c57221 */ /* 0x000fe20000010000 */
[----:B------:R-:W-:Y:S01]  /*6600*/  FADD.FTZ R196, R196, R167 ;  /* 0x000000a7c4c47221 */ /* 0x000fe20000010000 */
[----:B-1----:R-:W-:Y:S02]  /*6610*/  HMMA.16816.F32 R144, R4, R8, R144 ;  /* 0x000000080490723c */ /* 0x002fe40000001890 */
[----:B------:R-:W-:-:S05]  /*6620*/  FADD.FTZ R190, R190, R197 ;  /* 0x000000c5bebe7221 */ /* 0x000fca0000010000 */
        /* <DEDUP_REMOVED lines=10> */
[----:B------:R-:W-:Y:S02]  /*66d0*/  HMMA.16816.F32 R60, R4, R168, R60 ;  /* 0x000000a8043c723c */ /* 0x000fe4000000183c */
[----:B------:R-:W-:Y:S01]  /*66e0*/  FADD.FTZ R188, R188, R191 ;  /* 0x000000bfbcbc7221 */ /* 0x000fe20000010000 */
[----:B------:R-:W-:-:S03]  /*66f0*/  FADD.FTZ R251, R175, R174 ;  /* 0x000000aeaffb7221 */ /* 0x000fc60000010000 */
[----:B------:R-:W-:Y:S01]  /*6700*/  HMMA.16816.F32 R64, R4, R170, R64 ;  /* 0x000000aa0440723c */ /* 0x000fe20000001840 */
[----:B------:R-:W-:-:S05]  /*6710*/  FADD.FTZ R249, R249, R188 ;  /* 0x000000bcf9f97221 */ /* 0x000fca0000010000 */
[C---:B----4-:R-:W-:Y:S06]  /*6720*/  HMMA.16816.F32 R116, R4.reuse, R32, R116 ;  /* 0x000000200474723c */ /* 0x050fec0000001874 */
[C---:B------:R-:W-:Y:S06]  /*6730*/  HMMA.16816.F32 R120, R4.reuse, R34, R120 ;  /* 0x000000220478723c */ /* 0x040fec0000001878 */
[C---:B------:R-:W-:Y:S06]  /*6740*/  HMMA.16816.F32 R124, R4.reuse, R28, R124 ;  /* 0x0000001c047c723c */ /* 0x040fec000000187c */
[C---:B------:R-:W-:Y:S06]  /*6750*/  HMMA.16816.F32 R128, R4.reuse, R30, R128 ;  /* 0x0000001e0480723c */ /* 0x040fec0000001880 */
[C---:B--2---:R-:W-:Y:S06]  /*6760*/  HMMA.16816.F32 R132, R4.reuse, R24, R132 ;  /* 0x000000180484723c */ /* 0x044fec0000001884 */
[C---:B------:R-:W-:Y:S06]  /*6770*/  HMMA.16816.F32 R152, R4.reuse, R26, R152 ;  /* 0x0000001a0498723c */ /* 0x040fec0000001898 */
[C---:B---3--:R-:W-:Y:S06]  /*6780*/  HMMA.16816.F32 R136, R4.reuse, R20, R136 ;  /* 0x000000140488723c */ /* 0x048fec0000001888 */
[C---:B------:R-:W-:Y:S06]  /*6790*/  HMMA.16816.F32 R140, R4.reuse, R22, R140 ;  /* 0x00000016048c723c */ /* 0x040fec000000188c */
[----:B------:R-:W-:Y:S01]  /*67a0*/  HMMA.16816.F32 R148, R4, R10, R148 ;  /* 0x0000000a0494723c */ /* 0x000fe20000001894 */
[----:B------:R-:W-:-:S08]  /*67b0*/  NOP ;  /* 0x0000000000007918 */ /* 0x000fd00000000000 */
[----:B------:R-:W-:-:S15]  /*67c0*/  @!P0 BRA `(.L_x_832) ;  /* 0x0000008800e08947 */ /* 0x000fde0003800000 */
[----:B------:R-:W-:Y:S01]  /*67d0*/  ULDC UR4, c[0x0][0x2d0] ;  /* 0x0000b40000047ab9 */ /* 0x000fe20000000800 */
[----:B------:R-:W-:Y:S01]  /*67e0*/  UIADD3 UR38, UR21, -0x2, URZ ;  /* 0xfffffffe15267890 */ /* 0x000fe2000fffe03f */
[----:B------:R-:W-:Y:S01]  /*67f0*/  ISETP.GE.AND P6, PT, R240, UR4, PT ;  /* 0x00000004f0007c0c */ /* 0x000fe2000bfc6270 */
[----:B-----5:R-:W-:Y:S01]  /*6800*/  IMAD.MOV.U32 R8, RZ, RZ, R14 ;  /* 0x000000ffff087224 */ /* 0x020fe200078e000e */
        /* <DEDUP_REMOVED lines=9> */
[----:B------:R-:W-:Y:S01]  /*68a0*/  UIMAD UR4, UR6, UR34, UR4 ;  /* 0x00000022060472a4 */ /* 0x000fe2000f8e0204 */
[----:B------:R-:W-:-:S06]  /*68b0*/  IMAD.WIDE.U32 R24, R24, UR34, R8 ;  /* 0x0000002218187c25 */ /* 0x000fcc000f8e0008 */
[----:B------:R-:W-:Y:S01]  /*68c0*/  BAR.SYNC.DEFER_BLOCKING 0x0 ;  /* 0x0000000000007b1d */ /* 0x000fe20000010000 */
[----:B------:R-:W-:Y:S01]  /*68d0*/  UISETP.GE.AND UP0, UPT, UR21, 0x3, UPT ;  /* 0x000000031500788c */ /* 0x000fe2000bf06270 */
[----:B------:R-:W-:-:S06]  /*68e0*/  VIADD R0, R25, UR4 ;  /* 0x0000000419007c36 */ /* 0x000fcc0008000000 */
[----:B------:R-:W2:Y:S08]  /*68f0*/  @!P5 LDC.64 R4, c[0x0][0x220] ;  /* 0x00008800ff04db82 */ /* 0x000eb00000000a00 */
[----:B------:R-:W3:Y:S01]  /*6900*/  @!P4 LDC.64 R22, c[0x0][0x220] ;  /* 0x00008800ff16cb82 */ /* 0x000ee20000000a00 */
[----:B-1----:R-:W-:-:S07]  /*6910*/  @!P6 LEA R28, P1, R24, R6, 0x1 ;  /* 0x00000006181ce211 */ /* 0x002fce00078208ff */
[----:B------:R-:W1:Y:S01]  /*6920*/  @!P3 LDC.64 R20, c[0x0][0x220] ;  /* 0x00008800ff14bb82 */ /* 0x000e620000000a00 */
[----:B------:R-:W-:Y:S01]  /*6930*/  @P6 STS.128 [R227+0x18000], RZ ;  /* 0x018000ffe3006388 */ /* 0x000fe20000000c00 */
[----:B------:R-:W-:-:S06]  /*6940*/  @!P6 LEA.HI.X R29, R24, R7, R0, 0x1, P1 ;  /* 0x00000007181de211 */ /* 0x000fcc00008f0c00 */
        /* <DEDUP_REMOVED lines=13> */
[----:B------:R-:W-:Y:S01]  /*6a20*/  @!P5 LDGSTS.E.BYPASS.LTC128B.128 [R227+0x1a000], desc[UR28][R26.64+0x80] ;  /* 0x1a0000801ae3dfae */ /* 0x000fe2000b901d5c */
[----:B------:R-:W-:-:S02]  /*6a30*/  IADD3 R22, P1, R24, UR27, RZ ;  /* 0x0000001b18167c10 */ /* 0x000fc4000ff3e0ff */
[C-C-:B------:R-:W-:Y:S01]  /*6a40*/  @!P4 LEA.HI.X R31, R24.reuse, R23, R0.reuse, 0x1, P0 ;  /* 0x00000017181fc211 */ /* 0x140fe200000f0c00 */
[----:B------:R-:W-:Y:S02]  /*6a50*/  @P4 STS.128 [R227+0x1c000], RZ ;  /* 0x01c000ffe3004388 */ /* 0x000fe40000000c00 */
[----:B------:R-:W3:Y:S01]  /*6a60*/  @!P4 LDC.64 R6, c[0x0][0x220] ;  /* 0x00008800ff06cb82 */ /* 0x000ee20000000a00 */
[----:B-1----:R-:W-:Y:S01]  /*6a70*/  @!P3 LEA R32, P0, R24, R20, 0x1 ;  /* 0x000000141820b211 */ /* 0x002fe200078008ff */
[----:B------:R-:W-:Y:S01]  /*6a80*/  @!PT LDS RZ, [RZ] ;  /* 0x00000000fffff984 */ /* 0x000fe20000000800 */
[----:B------:R-:W-:Y:S01]  /*6a90*/  @!PT LDS RZ, [RZ] ;  /* 0x00000000fffff984 */ /* 0x000fe20000000800 */
[----:B------:R-:W-:Y:S01]  /*6aa0*/  @!PT LDS RZ, [RZ] ;  /* 0x00000000fffff984 */ /* 0x000fe20000000800 */
[----:B------:R-:W-:Y:S01]  /*6ab0*/  @!P4 LDGSTS.E.BYPASS.LTC128B.128 [R227+0x1c000], desc[UR28][R30.64+0x100] ;  /* 0x1c0001001ee3cfae */ /* 0x000fe2000b901d5c */
[----:B------:R-:W-:Y:S02]  /*6ac0*/  IADD3.X R20, R0, UR22, RZ, P1, !PT ;  /* 0x0000001600147c10 */ /* 0x000fe40008ffe4ff */
[----:B------:R-:W-:Y:S01]  /*6ad0*/  @!P3 LEA.HI.X R33, R24, R21, R0, 0x1, P0 ;  /* 0x000000151821b211 */ /* 0x000fe200000f0c00 */
[----:B------:R-:W-:Y:S02]  /*6ae0*/  @P3 STS.128 [R227+0x1e000], RZ ;  /* 0x01e000ffe3003388 */ /* 0x000fe40000000c00 */
[----:B------:R-:W1:Y:S01]  /*6af0*/  @!P3 LDC.64 R4, c[0x0][0x220] ;  /* 0x00008800ff04bb82 */ /* 0x000e620000000a00 */
[C---:B----4-:R-:W-:Y:S01]  /*6b00*/  @!P6 LEA R10, P1, R22.reuse, R10, 0x1 ;  /* 0x0000000a160ae211 */ /* 0x050fe200078208ff */
[----:B------:R-:W-:Y:S01]  /*6b10*/  @!PT LDS RZ, [RZ] ;  /* 0x00000000fffff984 */ /* 0x000fe20000000800 */
[----:B------:R-:W-:Y:S01]  /*6b20*/  @!PT LDS RZ, [RZ] ;  /* 0x00000000fffff984 */ /* 0x000fe20000000800 */
[----:B------:R-:W-:Y:S01]  /*6b30*/  @!PT LDS RZ, [RZ] ;  /* 0x00000000fffff984 */ /* 0x000fe20000000800 */
[----:B------:R4:W-:Y:S03]  /*6b40*/  @!P3 LDGSTS.E.BYPASS.LTC128B.128 [R227+0x1e000], desc[UR28][R32.64+0x180] ;  /* 0x1e00018020e3bfae */ /* 0x0009e6000b901d5c */
        /* <DEDUP_REMOVED lines=8> */
[----:B------:R-:W-:Y:S01]  /*6bd0*/  @P5 STS.128 [R227+0x1b000], RZ ;  /* 0x01b000ffe3005388 */ /* 0x000fe20000000c00 */
[----:B---3--:R-:W-:-:S03]  /*6be0*/  @!P4 LEA R24, P1, R22, R6, 0x1 ;  /* 0x000000061618c211 */ /* 0x008fc600078208ff */
[----:B------:R-:W-:Y:S01]  /*6bf0*/  @!PT LDS RZ, [RZ] ;  /* 0x00000000fffff984 */ /* 0x000fe20000000800 */
[----:B------:R-:W-:Y:S01]  /*6c00*/  @!PT LDS RZ, [RZ] ;  /* 0x00000000fffff984 */ /* 0x000fe20000000800 */
[----:B------:R-:W-:Y:S01]  /*6c10*/  @!PT LDS RZ, [RZ] ;  /* 0x00000000fffff984 */ /* 0x000fe20000000800 */
[----:B------:R-:W-:Y:S01]  /*6c20*/  @!P5 LDGSTS.E.BYPASS.LTC128B.128 [R227+0x1b000], desc[UR28][R8.64+0x80] ;  /* 0x1b00008008e3dfae */ /* 0x000fe2000b901d5c */
[----:B------:R-:W-:-:S03]  /*6c30*/  @!P4 LEA.HI.X R25, R22, R7, R20, 0x1, P1 ;  /* 0x000000071619c211 */ /* 0x000fc600008f0c14 */
[----:B------:R-:W-:Y:S01]  /*6c40*/  @P4 STS.128 [R227+0x1d000], RZ ;  /* 0x01d000ffe3004388 */ /* 0x000fe20000000c00 */
[----:B-1----:R-:W-:-:S03]  /*6c50*/  @!P3 LEA R166, P0, R22, R4, 0x1 ;  /* 0x0000000416a6b211 */ /* 0x002fc600078008ff */
        /* <DEDUP_REMOVED lines=9> */
[----:B------:R2:W-:Y:S04]  /*6cf0*/  @!P3 LDGSTS.E.BYPASS.LTC128B.128 [R227+0x1f000], desc[UR28][R166.64+0x180] ;  /* 0x1f000180a6e3bfae */ /* 0x0005e8000b901d5c */
[----:B----4-:R-:W-:Y:S04]  /*6d00*/  LDSM.16.M88.4 R32, [R226] ;  /* 0x00000000e220783b */ /* 0x010fe80000000200 */
[----:B------:R-:W3:Y:S04]  /*6d10*/  LDSM.16.M88.4 R4, [R225+0x10000] ;  /* 0x01000000e104783b */ /* 0x000ee80000000200 */
[----:B------:R-:W4:Y:S04]  /*6d20*/  LDSM.16.M88.4 R180, [R225+0x10800] ;  /* 0x01080000e1b4783b */ /* 0x000f280000000200 */
[----:B------:R-:W2:Y:S04]  /*6d30*/  LDSM.16.M88.4 R172, [R225+0x11000] ;  /* 0x01100000e1ac783b */ /* 0x000ea80000000200 */
[----:B------:R-:W2:Y:S04]  /*6d40*/  LDSM.16.M88.4 R20, [R225+0x11800] ;  /* 0x01180000e114783b */ /* 0x000ea80000000200 */
[----:B------:R-:W-:Y:S04]  /*6d50*/  LDSM.16.M88.4 R28, [R224] ;  /* 0x00000000e01c783b */ /* 0x000fe80000000200 */
[----:B------:R-:W2:Y:S04]  /*6d60*/  LDSM.16.M88.4 R244, [R223] ;  /* 0x00000000dff4783b */ /* 0x000ea80000000200 */
[----:B------:R-:W2:Y:S04]  /*6d70*/  LDSM.16.M88.4 R196, [R215] ;  /* 0x00000000d7c4783b */ /* 0x000ea80000000200 */
[----:B------:R-:W2:Y:S04]  /*6d80*/  LDSM.16.M88.4 R192, [R214] ;  /* 0x00000000d6c0783b */ /* 0x000ea80000000200 */
[----:B------:R-:W2:Y:S04]  /*6d90*/  LDSM.16.M88.4 R188, [R213] ;  /* 0x00000000d5bc783b */ /* 0x000ea80000000200 */
[----:B-1----:R-:W-:Y:S01]  /*6da0*/  LDSM.16.M88.4 R24, [R222] ;  /* 0x00000000de18783b */ /* 0x002fe20000000200 */
[C---:B---3--:R-:W-:Y:S03]  /*6db0*/  HMMA.16816.F32 R8, R32.reuse, R4, RZ ;  /* 0x000000042008723c */ /* 0x048fe600000018ff */
[----:B------:R-:W0:Y:S03]  /*6dc0*/  LDGDEPBAR ;  /* 0x00000000000079af */ /* 0x000e260000000000 */
[C---:B------:R-:W-:Y:S06]  /*6dd0*/  HMMA.16816.F32 R4, R32.reuse, R6, RZ ;  /* 0x000000062004723c */ /* 0x040fec00000018ff */
[C---:B----4-:R-:W-:Y:S06]  /*6de0*/  HMMA.16816.F32 R184, R32.reuse, R180, RZ ;  /* 0x000000b420b8723c */ /* 0x050fec00000018ff */
[C---:B--2---:R-:W-:Y:S06]  /*6df0*/  HMMA.16816.F32 R176, R32.reuse, R172, RZ ;  /* 0x000000ac20b0723c */ /* 0x044fec00000018ff */
[C---:B------:R-:W-:Y:S06]  /*6e00*/  HMMA.16816.F32 R180, R32.reuse, R182, RZ ;  /* 0x000000b620b4723c */ /* 0x040fec00000018ff */
[C---:B------:R-:W-:Y:S06]  /*6e10*/  HMMA.16816.F32 R172, R32.reuse, R174, RZ ;  /* 0x000000ae20ac723c */ /* 0x040fec00000018ff */
[C---:B------:R-:W-:Y:S06]  /*6e20*/  HMMA.16816.F32 R168, R32.reuse, R20, RZ ;  /* 0x0000001420a8723c */ /* 0x040fec00000018ff */
        /* <DEDUP_REMOVED lines=14> */
[----:B------:R-:W-:Y:S01]  /*6f10*/  LDSM.16.M88.4 R28, [R221] ;  /* 0x00000000dd1c783b */ /* 0x000fe20000000200 */
[C---:B-1----:R-:W-:Y:S06]  /*6f20*/  HMMA.16816.F32 R8, R24.reuse, R20, R8 ;  /* 0x000000141808723c */ /* 0x042fec0000001808 */
[C---:B------:R-:W-:Y:S01]  /*6f30*/  HMMA.16816.F32 R4, R24.reuse, R22, R4 ;  /* 0x000000161804723c */ /* 0x040fe20000001804 */
[----:B------:R-:W1:Y:S05]  /*6f40*/  LDSM.16.M88.4 R20, [R212] ;  /* 0x00000000d414783b */ /* 0x000e6a0000000200 */
        /* <DEDUP_REMOVED lines=21> */
[----:B------:R-:W2:Y:S04]  /*70a0*/  LDSM.16.M88.4 R28, [R211] ;  /* 0x00000000d31c783b */ /* 0x000ea80000000200 */
[----:B------:R-:W-:Y:S01]  /*70b0*/  LDSM.16.M88.4 R192, [R225+0x13800] ;  /* 0x01380000e1c0783b */ /* 0x000fe20000000200 */
[C---:B-1----:R-:W-:Y:S06]  /*70c0*/  HMMA.16816.F32 R184, R188.reuse, R20, R184 ;  /* 0x00000014bcb8723c */ /* 0x042fec00000018b8 */
[C---:B------:R-:W-:Y:S01]  /*70d0*/  HMMA.16816.F32 R180, R188.reuse, R22, R180 ;  /* 0x00000016bcb4723c */ /* 0x040fe200000018b4 */
[----:B------:R-:W1:Y:S05]  /*70e0*/  LDSM.16.M88.4 R20, [R210] ;  /* 0x00000000d214783b */ /* 0x000e6a0000000200 */
[C---:B------:R-:W-:Y:S06]  /*70f0*/  HMMA.16816.F32 R8, R188.reuse, R24, R8 ;  /* 0x00000018bc08723c */ /* 0x040fec0000001808 */
[C---:B------:R-:W-:Y:S01]  /*7100*/  HMMA.16816.F32 R4, R188.reuse, R26, R4 ;  /* 0x0000001abc04723c */ /* 0x040fe20000001804 */
[----:B------:R-:W3:Y:S05]  /*7110*/  LDSM.16.M88.4 R24, [R209] ;  /* 0x00000000d118783b */ /* 0x000eea0000000200 */
[C---:B----4-:R-:W-:Y:S06]  /*7120*/  HMMA.16816.F32 R176, R188.reuse, R244, R176 ;  /* 0x000000f4bcb0723c */ /* 0x050fec00000018b0 */
[----:B------:R-:W-:Y:S01]  /*7130*/  HMMA.16816.F32 R172, R188, R246, R172 ;  /* 0x000000f6bcac723c */ /* 0x000fe200000018ac */
[----:B------:R-:W4:Y:S05]  /*7140*/  LDSM.16.M88.4 R244, [R208] ;  /* 0x00000000d0f4783b */ /* 0x000f2a0000000200 */
[C---:B--2---:R-:W-:Y:S06]  /*7150*/  HMMA.16816.F32 R8, R196.reuse, R28, R8 ;  /* 0x0000001cc408723c */ /* 0x044fec0000001808 */
[C---:B------:R-:W-:Y:S01]  /*7160*/  HMMA.16816.F32 R4, R196.reuse, R30, R4 ;  /* 0x0000001ec404723c */ /* 0x040fe20000001804 */
[----:B------:R-:W-:Y:S05]  /*7170*/  LDSM.16.M88.4 R28, [R219+0x12800] ;  /* 0x01280000db1c783b */ /* 0x000fea0000000200 */
[C---:B-1----:R-:W-:Y:S06]  /*7180*/  HMMA.16816.F32 R184, R196.reuse, R20, R184 ;  /* 0x00000014c4b8723c */ /* 0x042fec00000018b8 */
[----:B------:R-:W-:Y:S01]  /*7190*/  HMMA.16816.F32 R180, R196, R22, R180 ;  /* 0x00000016c4b4723c */ /* 0x000fe200000018b4 */
[----:B------:R-:W1:Y:S05]  /*71a0*/  LDSM.16.M88.4 R20, [R222+0x4000] ;  /* 0x00400000de14783b */ /* 0x000e6a0000000200 */
[C---:B------:R-:W-:Y:S06]  /*71b0*/  HMMA.16816.F32 R168, R188.reuse, R192, R168 ;  /* 0x000000c0bca8723c */ /* 0x040fec00000018a8 */
[----:B------:R-:W-:Y:S01]  /*71c0*/  HMMA.16816.F32 R32, R188, R194, R32 ;  /* 0x000000c2bc20723c */ /* 0x000fe20000001820 */
[----:B------:R-:W2:Y:S04]  /*71d0*/  LDSM.16.M88.4 R192, [R219+0x12000] ;  /* 0x01200000dbc0783b */ /* 0x000ea80000000200 */
[----:B------:R-:W2:Y:S01]  /*71e0*/  LDSM.16.M88.4 R188, [R219+0x13000] ;  /* 0x01300000dbbc783b */ /* 0x000ea20000000200 */
        /* <DEDUP_REMOVED lines=22> */
[----:B------:R-:W-:Y:S05]  /*7350*/  LDSM.16.M88.4 R244, [R206] ;  /* 0x00000000cef4783b */ /* 0x000fea0000000200 */
[C---:B------:R-:W-:Y:S06]  /*7360*/  HMMA.16816.F32 R184, R28.reuse, R196, R184 ;  /* 0x000000c41cb8723c */ /* 0x040fec00000018b8 */
[C---:B------:R-:W-:Y:S01]  /*7370*/  HMMA.16816.F32 R180, R28.reuse, R198, R180 ;  /* 0x000000c61cb4723c */ /* 0x040fe200000018b4 */
[----:B------:R-:W1:Y:S05]  /*7380*/  LDSM.16.M88.4 R196, [R225+0x14800] ;  /* 0x01480000e1c4783b */ /* 0x000e6a0000000200 */
[C---:B--2---:R-:W-:Y:S06]  /*7390*/  HMMA.16816.F32 R176, R28.reuse, R192, R176 ;  /* 0x000000c01cb0723c */ /* 0x044fec00000018b0 */
[C---:B------:R-:W-:Y:S01]  /*73a0*/  HMMA.16816.F32 R172, R28.reuse, R194, R172 ;  /* 0x000000c21cac723c */ /* 0x040fe200000018ac */
[----:B------:R-:W2:Y:S05]  /*73b0*/  LDSM.16.M88.4 R192, [R225+0x15000] ;  /* 0x01500000e1c0783b */ /* 0x000eaa0000000200 */
[C---:B----4-:R-:W-:Y:S06]  /*73c0*/  HMMA.16816.F32 R168, R28.reuse, R188, R168 ;  /* 0x000000bc1ca8723c */ /* 0x050fec00000018a8 */
[----:B------:R-:W-:Y:S01]  /*73d0*/  HMMA.16816.F32 R32, R28, R190, R32 ;  /* 0x000000be1c20723c */ /* 0x000fe20000001820 */
[----:B------:R-:W4:Y:S04]  /*73e0*/  LDSM.16.M88.4 R188, [R225+0x15800] ;  /* 0x01580000e1bc783b */ /* 0x000f280000000200 */
[----:B------:R-:W-:Y:S01]  /*73f0*/  LDSM.16.M88.4 R28, [R224+0x8000] ;  /* 0x00800000e01c783b */ /* 0x000fe20000000200 */
[C---:B---3--:R-:W-:Y:S06]  /*7400*/  HMMA.16816.F32 R8, R24.reuse, R20, R8 ;  /* 0x000000141808723c */ /* 0x048fec0000001808 */
[C---:B------:R-:W-:Y:S01]  /*7410*/  HMMA.16816.F32 R4, R24.reuse, R22, R4 ;  /* 0x000000161804723c */ /* 0x040fe20000001804 */
[----:B------:R-:W3:Y:S05]  /*7420*/  LDSM.16.M88.4 R20, [R207] ;  /* 0x00000000cf14783b */ /* 0x000eea0000000200 */
[C---:B-1----:R-:W-:Y:S06]  /*7430*/  HMMA.16816.F32 R184, R24.reuse, R196, R184 ;  /* 0x000000c418b8723c */ /* 0x042fec00000018b8 */
[C---:B------:R-:W-:Y:S01]  /*7440*/  HMMA.16816.F32 R180, R24.reuse, R198, R180 ;  /* 0x000000c618b4723c */ /* 0x040fe200000018b4 */
[----:B------:R-:W1:Y:S05]  /*7450*/  LDSM.16.M88.4 R196, [R205] ;  /* 0x00000000cdc4783b */ /* 0x000e6a0000000200 */
[C---:B--2---:R-:W-:Y:S06]  /*7460*/  HMMA.16816.F32 R176, R24.reuse, R192, R176 ;  /* 0x000000c018b0723c */ /* 0x044fec00000018b0 */
[C---:B------:R-:W-:Y:S01]  /*7470*/  HMMA.16816.F32 R172, R24.reuse, R194, R172 ;  /* 0x000000c218ac723c */ /* 0x040fe200000018ac */
[----:B------:R-:W2:Y:S05]  /*7480*/  LDSM.16.M88.4 R192, [R204] ;  /* 0x00000000ccc0783b */ /* 0x000eaa0000000200 */
[C---:B----4-:R-:W-:Y:S06]  /*7490*/  HMMA.16816.F32 R168, R24.reuse, R188, R168 ;  /* 0x000000bc18a8723c */ /* 0x050fec00000018a8 */
        /* <DEDUP_REMOVED lines=12> */
[----:B--2---:R-:W-:Y:S06]  /*7560*/  HMMA.16816.F32 R168, R28, R192, R168 ;  /* 0x000000c01ca8723c */ /* 0x004fec00000018a8 */
[C---:B----4-:R-:W-:Y:S06]  /*7570*/  HMMA.16816.F32 R8, R188.reuse, R24, R8 ;  /* 0x00000018bc08723c */ /* 0x050fec0000001808 */
[C---:B------:R-:W-:Y:S01]  /*7580*/  HMMA.16816.F32 R4, R188.reuse, R26, R4 ;  /* 0x0000001abc04723c */ /* 0x040fe20000001804 */
[----:B------:R-:W1:Y:S05]  /*7590*/  LDSM.16.M88.4 R24, [R212+0x4000] ;  /* 0x00400000d418783b */ /* 0x000e6a0000000200 */
[C---:B---3--:R-:W-:Y:S06]  /*75a0*/  HMMA.16816.F32 R184, R188.reuse, R20, R184 ;  /* 0x00000014bcb8723c */ /* 0x048fec00000018b8 */
[----:B------:R-:W-:Y:S01]  /*75b0*/  HMMA.16816.F32 R180, R188, R22, R180 ;  /* 0x00000016bcb4723c */ /* 0x000fe200000018b4 */
[----:B------:R-:W2:Y:S05]  /*75c0*/  LDSM.16.M88.4 R20, [R212+0x4800] ;  /* 0x00480000d414783b */ /* 0x000eaa0000000200 */
[----:B------:R-:W-:Y:S01]  /*75d0*/  HMMA.16816.F32 R32, R28, R194, R32 ;  /* 0x000000c21c20723c */ /* 0x000fe20000001820 */
[----:B------:R-:W3:Y:S04]  /*75e0*/  LDSM.16.M88.4 R192, [R219+0x15800] ;  /* 0x01580000dbc0783b */ /* 0x000ee80000000200 */
[----:B------:R-:W4:Y:S01]  /*75f0*/  LDSM.16.M88.4 R28, [R212+0x5000] ;  /* 0x00500000d41c783b */ /* 0x000f220000000200 */
[C---:B------:R-:W-:Y:S06]  /*7600*/  HMMA.16816.F32 R176, R188.reuse, R244, R176 ;  /* 0x000000f4bcb0723c */ /* 0x040fec00000018b0 */
[----:B------:R-:W-:Y:S01]  /*7610*/  HMMA.16816.F32 R172, R188, R246, R172 ;  /* 0x000000f6bcac723c */ /* 0x000fe200000018ac */
[----:B------:R-:W4:Y:S05]  /*7620*/  LDSM.16.M88.4 R244, [R212+0x5800] ;  /* 0x00580000d4f4783b */ /* 0x000f2a0000000200 */
[C---:B-1----:R-:W-:Y:S06]  /*7630*/  HMMA.16816.F32 R8, R196.reuse, R24, R8 ;  /* 0x00000018c408723c */ /* 0x042fec0000001808 */
[C---:B------:R-:W-:Y:S01]  /*7640*/  HMMA.16816.F32 R4, R196.reuse, R26, R4 ;  /* 0x0000001ac404723c */ /* 0x040fe20000001804 */
[----:B------:R-:W-:Y:S05]  /*7650*/  LDSM.16.M88.4 R24, [R225+0x16000] ;  /* 0x01600000e118783b */ /* 0x000fea0000000200 */
[C---:B--2---:R-:W-:Y:S06]  /*7660*/  HMMA.16816.F32 R184, R196.reuse, R20, R184 ;  /* 0x00000014c4b8723c */ /* 0x044fec00000018b8 */
[----:B------:R-:W-:Y:S01]  /*7670*/  HMMA.16816.F32 R180, R196, R22, R180 ;  /* 0x00000016c4b4723c */ /* 0x000fe200000018b4 */
[----:B------:R-:W1:Y:S05]  /*7680*/  LDSM.16.M88.4 R20, [R226+0xc000] ;  /* 0x00c00000e214783b */ /* 0x000e6a0000000200 */
[C---:B---3--:R-:W-:Y:S06]  /*7690*/  HMMA.16816.F32 R168, R188.reuse, R192, R168 ;  /* 0x000000c0bca8723c */ /* 0x048fec00000018a8 */
[----:B------:R-:W-:Y:S01]  /*76a0*/  HMMA.16816.F32 R32, R188, R194, R32 ;  /* 0x000000c2bc20723c */ /* 0x000fe20000001820 */
[----:B------:R-:W2:Y:S04]  /*76b0*/  LDSM.16.M88.4 R192, [R225+0x16800] ;  /* 0x01680000e1c0783b */ /* 0x000ea80000000200 */
[----:B------:R-:W3:Y:S01]  /*76c0*/  LDSM.16.M88.4 R188, [R225+0x17000] ;  /* 0x01700000e1bc783b */ /* 0x000ee20000000200 */
[C---:B----4-:R-:W-:Y:S06]  /*76d0*/  HMMA.16816.F32 R176, R196.reuse, R28, R176 ;  /* 0x0000001cc4b0723c */ /* 0x050fec00000018b0 */
[C---:B------:R-:W-:Y:S01]  /*76e0*/  HMMA.16816.F32 R172, R196.reuse, R30, R172 ;  /* 0x0000001ec4ac723c */ /* 0x040fe200000018ac */
[----:B------:R-:W4:Y:S05]  /*76f0*/  LDSM.16.M88.4 R28, [R225+0x17800] ;  /* 0x01780000e11c783b */ /* 0x000f2a0000000200 */
[C---:B------:R-:W-:Y:S06]  /*7700*/  HMMA.16816.F32 R168, R196.reuse, R244, R168 ;  /* 0x000000f4c4a8723c */ /* 0x040fec00000018a8 */
[----:B------:R-:W-:Y:S01]  /*7710*/  HMMA.16816.F32 R32, R196, R246, R32 ;  /* 0x000000f6c420723c */ /* 0x000fe20000001820 */
[----:B------:R-:W-:Y:S04]  /*7720*/  LDSM.16.M88.4 R196, [R203] ;  /* 0x00000000cbc4783b */ /* 0x000fe80000000200 */
[----:B------:R-:W-:Y:S01]  /*7730*/  LDSM.16.M88.4 R244, [R222+0xc000] ;  /* 0x00c00000def4783b */ /* 0x000fe20000000200 */
[C---:B-1----:R-:W-:Y:S06]  /*7740*/  HMMA.16816.F32 R8, R20.reuse, R24, R8 ;  /* 0x000000181408723c */ /* 0x042fec0000001808 */
[C---:B------:R-:W-:Y:S01]  /*7750*/  HMMA.16816.F32 R4, R20.reuse, R26, R4 ;  /* 0x0000001a1404723c */ /* 0x040fe20000001804 */
[----:B------:R-:W1:Y:S05]  /*7760*/  LDSM.16.M88.4 R24, [R224+0xc000] ;  /* 0x00c00000e018783b */ /* 0x000e6a0000000200 */
        /* <DEDUP_REMOVED lines=8> */
[----:B------:R-:W4:Y:S04]  /*77f0*/  LDSM.16.M88.4 R28, [R200] ;  /* 0x00000000c81c783b */ /* 0x000f280000000200 */
[----:B------:R-:W4:Y:S01]  /*7800*/  LDSM.16.M88.4 R20, [R219+0x16000] ;  /* 0x01600000db14783b */ /* 0x000f220000000200 */
        /* <DEDUP_REMOVED lines=13> */
[C---:B------:R-:W-:Y:S06]  /*78e0*/  HMMA.16816.F32 R8, R244.reuse, R20, R8 ;  /* 0x00000014f408723c */ /* 0x040fec0000001808 */
[C---:B------:R-:W-:Y:S01]  /*78f0*/  HMMA.16816.F32 R4, R244.reuse, R22, R4 ;  /* 0x00000016f404723c */ /* 0x040fe20000001804 */
[----:B------:R-:W4:Y:S05]  /*7900*/  LDSM.16.M88.4 R20, [R212+0x6800] ;  /* 0x00680000d414783b */ /* 0x000f2a0000000200 */
[C---:B-1----:R-:W-:Y:S06]  /*7910*/  HMMA.16816.F32 R184, R244.reuse, R196, R184 ;  /* 0x000000c4f4b8723c */ /* 0x042fec00000018b8 */
[C---:B------:R-:W-:Y:S06]  /*7920*/  HMMA.16816.F32 R180, R244.reuse, R198, R180 ;  /* 0x000000c6f4b4723c */ /* 0x040fec00000018b4 */
[C---:B--2---:R-:W-:Y:S06]  /*7930*/  HMMA.16816.F32 R176, R244.reuse, R192, R176 ;  /* 0x000000c0f4b0723c */ /* 0x044fec00000018b0 */
[C---:B------:R-:W-:Y:S01]  /*7940*/  HMMA.16816.F32 R172, R244.reuse, R194, R172 ;  /* 0x000000c2f4ac723c */ /* 0x040fe200000018ac */
[----:B------:R-:W1:Y:S05]  /*7950*/  LDSM.16.M88.4 R192, [R212+0x7000] ;  /* 0x00700000d4c0783b */ /* 0x000e6a0000000200 */
[----:B---3--:R-:W-:Y:S06]  /*7960*/  HMMA.16816.F32 R168, R244, R188, R168 ;  /* 0x000000bcf4a8723c */ /* 0x008fec00000018a8 */
[C---:B----4-:R-:W-:Y:S06]  /*7970*/  HMMA.16816.F32 R8, R28.reuse, R24, R8 ;  /* 0x000000181c08723c */ /* 0x050fec0000001808 */
[----:B------:R-:W-:Y:S01]  /*7980*/  HMMA.16816.F32 R184, R28, R20, R184 ;  /* 0x000000141cb8723c */ /* 0x000fe200000018b8 */
[----:B------:R-:W-:-:S04]  /*7990*/  IMAD.U32 R25, RZ, RZ, UR38 ;  /* 0x00000026ff197e24 */ /* 0x000fc8000f8e00ff */
[----:B------:R-:W-:Y:S01]  /*79a0*/  IMAD R0, R25, 0x40, R230 ;  /* 0x0000004019007824 */ /* 0x000fe200078e02e6 */
[----:B------:R-:W-:Y:S01]  /*79b0*/  HMMA.16816.F32 R180, R28, R22, R180 ;  /* 0x000000161cb4723c */ /* 0x000fe200000018b4 */
[----:B------:R-:W2:Y:S01]  /*79c0*/  LDSM.16.M88.4 R20, [R212+0x7800] ;  /* 0x00780000d414783b */ /* 0x000ea20000000200 */
[----:B------:R-:W-:-:S04]  /*79d0*/  DEPBAR.LE SB0, 0x0 ;  /* 0x000080000000791a */ /* 0x000fc80000000000 */
[----:B------:R-:W-:Y:S01]  /*79e0*/  HMMA.16816.F32 R4, R28, R26, R4 ;  /* 0x0000001a1c04723c */ /* 0x000fe20000001804 */
[C---:B------:R-:W-:Y:S02]  /*79f0*/  VIADD R24, R0.reuse, 0x1 ;  /* 0x0000000100187836 */ /* 0x040fe40000000000 */
[----:B------:R-:W-:Y:S01]  /*7a00*/  VIADD R25, R0, 0x8 ;  /* 0x0000000800197836 */ /* 0x000fe20000000000 */
[----:B------:R-:W-:Y:S02]  /*7a10*/  BAR.SYNC.DEFER_BLOCKING 0x0 ;  /* 0x0000000000007b1d */ /* 0x000fe40000010000 */
[C---:B------:R-:W-:Y:S01]  /*7a20*/  ISETP.GE.AND P2, PT, R24.reuse, R229, PT ;  /* 0x000000e51800720c */ /* 0x040fe20003f46270 */
[----:B------:R-:W-:Y:S01]  /*7a30*/  HMMA.16816.F32 R32, R244, R190, R32 ;  /* 0x000000bef420723c */ /* 0x000fe20000001820 */
[----:B------:R-:W-:Y:S01]  /*7a40*/  ISETP.GE.AND P1, PT, R24, R228, PT ;  /* 0x000000e41800720c */ /* 0x000fe20003f26270 */
[----:B------:R-:W-:Y:S01]  /*7a50*/  VIADD R24, R0, 0x9 ;  /* 0x0000000900187836 */ /* 0x000fe20000000000 */
[----:B------:R-:W-:-:S02]  /*7a60*/  FSEL R9, R9, -INF , !P2 ;  /* 0xff80000009097808 */ /* 0x000fc40005000000 */
[CC--:B------:R-:W-:Y:S01]  /*7a70*/  ISETP.GE.AND P0, PT, R25.reuse, R229.reuse, PT ;  /* 0x000000e51900720c */ /* 0x0c0fe20003f06270 */
[C---:B-1----:R-:W-:Y:S01]  /*7a80*/  HMMA.16816.F32 R176, R28.reuse, R192, R176 ;  /* 0x000000c01cb0723c */ /* 0x042fe200000018b0 */
[-C--:B------:R-:W-:Y:S01]  /*7a90*/  ISETP.GE.AND P2, PT, R25, R228.reuse, PT ;  /* 0x000000e41900720c */ /* 0x080fe20003f46270 */
[----:B------:R1:W-:Y:S01]  /*7aa0*/  STL [R1+0x10], R9 ;  /* 0x0000100901007387 */ /* 0x0003e20000100800 */
[----:B------:R-:W-:Y:S02]  /*7ab0*/  FSEL R252, R11, -INF , !P1 ;  /* 0xff8000000bfc7808 */ /* 0x000fe40004800000 */
[----:B------:R-:W-:Y:S01]  /*7ac0*/  ISETP.GE.AND P1, PT, R24, R229, PT ;  /* 0x000000e51800720c */ /* 0x000fe20003f26270 */
[----:B------:R-:W-:Y:S05]  /*7ad0*/  HMMA.16816.F32 R172, R28, R194, R172 ;  /* 0x000000c21cac723c */ /* 0x000fea00000018ac */
[----:B------:R-:W-:Y:S01]  /*7ae0*/  FSEL R231, R4, -INF , !P0 ;  /* 0xff80000004e77808 */ /* 0x000fe20004000000 */
[----:B------:R-:W-:Y:S01]  /*7af0*/  VIADD R4, R0, 0x11 ;  /* 0x0000001100047836 */ /* 0x000fe20000000000 */
[----:B------:R-:W-:-:S02]  /*7b00*/  ISETP.GE.AND P0, PT, R24, R228, PT ;  /* 0x000000e41800720c */ /* 0x000fc40003f06270 */
[----:B------:R-:W-:Y:S02]  /*7b10*/  FSEL R250, R6, -INF , !P2 ;  /* 0xff80000006fa7808 */ /* 0x000fe40005000000 */
[----:B------:R-:W-:Y:S01]  /*7b20*/  FSEL R189, R5, -INF , !P1 ;  /* 0xff80000005bd7808 */ /* 0x000fe20004800000 */
[----:B------:R-:W-:Y:S01]  /*7b30*/  VIADD R5, R0, 0x18 ;  /* 0x0000001800057836 */ /* 0x000fe20000000000 */
[----:B------:R-:W-:Y:S02]  /*7b40*/  FSEL R192, R7, -INF , !P0 ;  /* 0xff80000007c07808 */ /* 0x000fe40004000000 */
[-C--:B------:R-:W-:Y:S01]  /*7b50*/  ISETP.GE.AND P0, PT, R4, R229.reuse, PT ;  /* 0x000000e50400720c */ /* 0x080fe20003f06270 */
[C---:B--2---:R-:W-:Y:S03]  /*7b60*/  HMMA.16816.F32 R168, R28.reuse, R20, R168 ;  /* 0x000000141ca8723c */ /* 0x044fe600000018a8 */
[----:B------:R-:W-:Y:S01]  /*7b70*/  FSEL R191, R185, -INF , !P0 ;  /* 0xff800000b9bf7808 */ /* 0x000fe20004000000 */
[----:B-1----:R-:W-:Y:S01]  /*7b80*/  VIADD R9, R0, 0x10 ;  /* 0x0000001000097836 */ /* 0x002fe20000000000 */
[----:B------:R-:W-:Y:S01]  /*7b90*/  ISETP.GE.AND P0, PT, R5, R228, PT ;  /* 0x000000e40500720c */ /* 0x000fe20003f06270 */
[----:B------:R-:W-:Y:S03]  /*7ba0*/  HMMA.16816.F32 R32, R28, R22, R32 ;  /* 0x000000161c20723c */ /* 0x000fe60000001820 */
[----:B------:R-:W-:-:S02]  /*7bb0*/  ISETP.GE.AND P2, PT, R9, R229, PT ;  /* 0x000000e50900720c */ /* 0x000fc40003f46270 */
[-C--:B------:R-:W-:Y:S02]  /*7bc0*/  ISETP.GE.AND P1, PT, R9, R228.reuse, PT ;  /* 0x000000e40900720c */ /* 0x080fe40003f26270 */
[----:B------:R-:W-:Y:S02]  /*7bd0*/  FSEL R25, R184, -INF , !P2 ;  /* 0xff800000b8197808 */ /* 0x000fe40005000000 */
[----:B------:R-:W-:Y:S01]  /*7be0*/  ISETP.GE.AND P2, PT, R4, R228, PT ;  /* 0x000000e40400720c */ /* 0x000fe20003f46270 */
[----:B------:R-:W-:Y:S01]  /*7bf0*/  VIADD R4, R0, 0x19 ;  /* 0x0000001900047836 */ /* 0x000fe20000000000 */
[----:B------:R-:W-:Y:S02]  /*7c00*/  FSEL R24, R186, -INF , !P1 ;  /* 0xff800000ba187808 */ /* 0x000fe40004800000 */
        /* <DEDUP_REMOVED lines=26> */
[CC--:B------:R-:W-:Y:S02]  /*7db0*/  ISETP.GE.AND P1, PT, R5.reuse, R229.reuse, PT ;  /* 0x000000e50500720c */ /* 0x0c0fe40003f26270 */
        /* <DEDUP_REMOVED lines=8> */
[----:B------:R-:W-:Y:S02]  /*7e40*/  ISETP.GE.AND P0, PT, R0, R228, PT ;  /* 0x000000e40000720c */ /* 0x000fe40003f06270 */
[----:B------:R-:W-:Y:S02]  /*7e50*/  FSEL R196, R175, -INF , !P2 ;  /* 0xff800000afc47808 */ /* 0x000fe40005000000 */
[----:B------:R-:W-:Y:S02]  /*7e60*/  FSEL R32, R10, -INF , !P0 ;  /* 0xff8000000a207808 */ /* 0x000fe40004000000 */
[----:B------:R-:W-:-:S02]  /*7e70*/  FSEL R187, R168, -INF , !P1 ;  /* 0xff800000a8bb7808 */ /* 0x000fc40004800000 */
[----:B------:R-:W-:Y:S02]  /*7e80*/  PLOP3.LUT P0, PT, PT, PT, UP0, 0x80, 0x0 ;  /* 0x000000000000781c */ /* 0x000fe40003f0f008 */
[C---:B------:R-:W-:Y:S02]  /*7e90*/  ISETP.GE.AND P2, PT, R4.reuse, R229, PT ;  /* 0x000000e50400720c */ /* 0x040fe40003f46270 */
[-C--:B------:R-:W-:Y:S01]  /*7ea0*/  ISETP.GE.AND P1, PT, R4, R228.reuse, PT ;  /* 0x000000e40400720c */ /* 0x080fe20003f26270 */
[----:B------:R-:W-:Y:S01]  /*7eb0*/  VIADD R4, R0, 0x39 ;  /* 0x0000003900047836 */ /* 0x000fe20000000000 */
[----:B------:R-:W-:Y:S02]  /*7ec0*/  FSEL R185, R169, -INF , !P2 ;  /* 0xff800000a9b97808 */ /* 0x000fe40005000000 */
[----:B------:R-:W-:Y:S02]  /*7ed0*/  FSEL R180, R171, -INF , !P1 ;  /* 0xff800000abb47808 */ /* 0x000fe40004800000 */
[----:B------:R-:W-:-:S02]  /*7ee0*/  ISETP.GE.AND P2, PT, R5, R228, PT ;  /* 0x000000e40500720c */ /* 0x000fc40003f46270 */
[-C--:B------:R-:W-:Y:S02]  /*7ef0*/  ISETP.GE.AND P1, PT, R0, R229.reuse, PT ;  /* 0x000000e50000720c */ /* 0x080fe40003f26270 */
[----:B------:R-:W-:Y:S02]  /*7f00*/  FSEL R177, R34, -INF , !P2 ;  /* 0xff80000022b17808 */ /* 0x000fe40005000000 */
[----:B------:R-:W-:Y:S02]  /*7f10*/  FSEL R169, R8, -INF , !P1 ;  /* 0xff80000008a97808 */ /* 0x000fe40004800000 */
[C---:B------:R-:W-:Y:S02]  /*7f20*/  ISETP.GE.AND P2, PT, R4.reuse, R229, PT ;  /* 0x000000e50400720c */ /* 0x040fe40003f46270 */
        /* <DEDUP_REMOVED lines=83> */
.L_x_835:
[----:B------:R-:W-:Y:S05]  /*8460*/  BSYNC B0 ;  /* 0x0000000000007941 */ /* 0x000fea0003800000 */
.L_x_834:
[----:B------:R-:W0:Y:S02]  /*8470*/  LDGDEPBAR ;  /* 0x00000000000079af */ /* 0x000e240000000000 */
.L_x_833:
[----:B--2---:R-:W2:Y:S01]  /*8480*/  LDL.LU R23, [R1+0x10] ;  /* 0x0000100001177983 */ /* 0x004ea20000300800 */
[----:B------:R-:W-:Y:S01]  /*8490*/  FMNMX.FTZ R0, R164, R169, !PT ;  /* 0x000000a9a4007209 */ /* 0x000fe20007810000 */
[----:B------:R-:W-:Y:S01]  /*84a0*/  UIADD3 UR4, UR33, -0x4498517b, URZ ;  /* 0xbb67ae8521047890 */ /* 0x000fe2000fffe03f */
[----:B------:R-:W-:Y:S01]  /*84b0*/  MOV R22, R231 ;  /* 0x000000e700167202 */ /* 0x000fe20000000f00 */
[----:B------:R3:W-:Y:S01]  /*84c0*/  STL.64 [R1+0x30], R16 ;  /* 0x0000301001007387 */ /* 0x0007e20000100a00 */
[----:B-1----:R-:W-:Y:S01]  /*84d0*/  FMNMX.FTZ R5, R3, R32, !PT ;  /* 0x0000002003057209 */ /* 0x002fe20007810000 */
[----:B------:R-:W-:Y:S02]  /*84e0*/  USHF.L.U32 UR43, UR38, 0x1, URZ ;  /* 0x00000001262b7899 */ /* 0x000fe4000800063f */
[----:B------:R1:W-:Y:S01]  /*84f0*/  STL.64 [R1+0x28], R14 ;  /* 0x0000280e01007387 */ /* 0x0003e20000100a00 */
[----:B------:R-:W-:Y:S01]  /*8500*/  FMNMX.FTZ R5, R252, R5, !PT ;  /* 0x00000005fc057209 */ /* 0x000fe20007810000 */
[----:B------:R-:W-:-:S02]  /*8510*/  UIADD3 UR37, UR32, -0x61c88647, URZ ;  /* 0x9e3779b920257890 */ /* 0x000fc4000fffe03f */
[----:B------:R-:W-:Y:S01]  /*8520*/  UIADD3 UR7, UR32, 0x3c6ef372, URZ ;  /* 0x3c6ef37220077890 */ /* 0x000fe2000fffe03f */
[----:B------:R-:W-:Y:S01]  /*8530*/  FMNMX.FTZ R5, R250, R5, !PT ;  /* 0x00000005fa057209 */ /* 0x000fe20007810000 */
[----:B------:R-:W-:Y:S02]  /*8540*/  UIADD3 UR6, UR33, 0x76cf5d0a, URZ ;  /* 0x76cf5d0a21067890 */ /* 0x000fe4000fffe03f */
[----:B------:R-:W-:Y:S01]  /*8550*/  UIADD3 UR42, UR33, 0x646e171e, URZ ;  /* 0x646e171e212a7890 */ /* 0x000fe2000fffe03f */
[----:B------:R-:W-:-:S04]  /*8560*/  FMNMX.FTZ R5, R192, R5, !PT ;  /* 0x00000005c0057209 */ /* 0x000fc80007810000 */
[----:B------:R-:W-:-:S04]  /*8570*/  FMNMX.FTZ R5, R24, R5, !PT ;  /* 0x0000000518057209 */ /* 0x000fc80007810000 */
[----:B------:R-:W-:-:S04]  /*8580*/  FMNMX.FTZ R5, R26, R5, !PT ;  /* 0x000000051a057209 */ /* 0x000fc80007810000 */
[----:B------:R-:W-:Y:S01]  /*8590*/  FMNMX.FTZ R5, R188, R5, !PT ;  /* 0x00000005bc057209 */ /* 0x000fe20007810000 */
[----:B---3--:R-:W-:-:S03]  /*85a0*/  IMAD.WIDE.U32 R16, R13, -0x326172a9, RZ ;  /* 0xcd9e8d570d107825 */ /* 0x008fc600078e00ff */
[----:B------:R-:W-:Y:S01]  /*85b0*/  FMNMX.FTZ R5, R248, R5, !PT ;  /* 0x00000005f8057209 */ /* 0x000fe20007810000 */
[----:B-1----:R-:W-:Y:S01]  /*85c0*/  IMAD.WIDE.U32 R14, R12, -0x2daee0ad, RZ ;  /* 0xd2511f530c0e7825 */ /* 0x002fe200078e00ff */
[----:B------:R-:W-:Y:S02]  /*85d0*/  LOP3.LUT R246, R17, R2, RZ, 0x3c, !PT ;  /* 0x0000000211f67212 */ /* 0x000fe400078e3cff */
[----:B------:R-:W-:-:S03]  /*85e0*/  FMNMX.FTZ R5, R166, R5, !PT ;  /* 0x00000005a6057209 */ /* 0x000fc60007810000 */
[----:B------:R-:W-:Y:S01]  /*85f0*/  IMAD.WIDE.U32 R246, R246, -0x2daee0ad, RZ ;  /* 0xd2511f53f6f67825 */ /* 0x000fe200078e00ff */
[----:B------:R-:W-:-:S04]  /*8600*/  FMNMX.FTZ R5, R194, R5, !PT ;  /* 0x00000005c2057209 */ /* 0x000fc80007810000 */
[----:B------:R-:W-:Y:S02]  /*8610*/  FMNMX.FTZ R5, R198, R5, !PT ;  /* 0x00000005c6057209 */ /* 0x000fe40007810000 */
[----:B------:R-:W-:Y:S01]  /*8620*/  LOP3.LUT R244, R247, UR4, R14, 0x96, !PT ;  /* 0x00000004f7f47c12 */ /* 0x000fe2000f8e960e */
[----:B------:R-:W-:Y:S01]  /*8630*/  UIADD3 UR4, UR32, -0x4ab325aa, URZ ;  /* 0xb54cda5620047890 */ /* 0x000fe2000fffe03f */
[----:B------:R-:W-:-:S03]  /*8640*/  FMNMX.FTZ R5, R196, R5, !PT ;  /* 0x00000005c4057209 */ /* 0x000fc60007810000 */
[----:B------:R-:W-:Y:S01]  /*8650*/  IMAD.WIDE.U32 R244, R244, -0x326172a9, RZ ;  /* 0xcd9e8d57f4f47825 */ /* 0x000fe200078e00ff */
[----:B------:R-:W-:Y:S02]  /*8660*/  FMNMX.FTZ R5, R182, R5, !PT ;  /* 0x00000005b6057209 */ /* 0x000fe40007810000 */
[----:B--2---:R-:W-:-:S04]  /*8670*/  FMNMX.FTZ R0, R23, R0, !PT ;  /* 0x0000000017007209 */ /* 0x004fc80007810000 */
[----:B------:R-:W-:-:S04]  /*8680*/  FMNMX.FTZ R0, R22, R0, !PT ;  /* 0x0000000016007209 */ /* 0x000fc80007810000 */
        /* <DEDUP_REMOVED lines=12> */
[----:B------:R-:W-:Y:S02]  /*8750*/  FMNMX.FTZ R7, R183, R0, !PT ;  /* 0x00000000b7077209 */ /* 0x000fe40007810000 */
[----:B------:R-:W-:-:S03]  /*8760*/  FMNMX.FTZ R0, R180, R5, !PT ;  /* 0x00000005b4007209 */ /* 0x000fc60007810000 */
[----:B------:R-:W1:Y:S01]  /*8770*/  SHFL.BFLY PT, R6, R7, 0x2, 0x1f ;  /* 0x0c401f0007067f89 */ /* 0x000e6200000e0000 */
[----:B------:R-:W-:Y:S02]  /*8780*/  FMNMX.FTZ R5, R177, R0, !PT ;  /* 0x00000000b1057209 */ /* 0x000fe40007810000 */
[----:B------:R-:W-:Y:S02]  /*8790*/  MOV R0, UR33 ;  /* 0x0000002100007c02 */ /* 0x000fe40008000f00 */
[----:B------:R-:W-:Y:S02]  /*87a0*/  FMNMX.FTZ R8, R178, R5, !PT ;  /* 0x00000005b2087209 */ /* 0x000fe40007810000 */
[----:B------:R-:W-:Y:S01]  /*87b0*/  LOP3.LUT R0, R15, UR43, R0, 0x96, !PT ;  /* 0x0000002b0f007c12 */ /* 0x000fe2000f8e9600 */
[----:B------:R-:W-:Y:S02]  /*87c0*/  UIADD3 UR43, UR43, 0x1, URZ ;  /* 0x000000012b2b7890 */ /* 0x000fe4000fffe03f */
[----:B------:R-:W2:Y:S02]  /*87d0*/  SHFL.BFLY PT, R5, R8, 0x2, 0x1f ;  /* 0x0c401f0008057f89 */ /* 0x000ea400000e0000 */
[----:B------:R-:W-:-:S05]  /*87e0*/  IMAD.WIDE.U32 R10, R0, -0x326172a9, RZ ;  /* 0xcd9e8d57000a7825 */ /* 0x000fca00078e00ff */
[----:B------:R-:W-:Y:S02]  /*87f0*/  LOP3.LUT R4, R11, UR37, R16, 0x96, !PT ;  /* 0x000000250b047c12 */ /* 0x000fe4000f8e9610 */
[----:B------:R-:W-:-:S03]  /*8800*/  LOP3.LUT R0, R245, UR7, R10, 0x96, !PT ;  /* 0x00000007f5007c12 */ /* 0x000fc6000f8e960a */
[----:B------:R-:W-:Y:S01]  /*8810*/  IMAD.WIDE.U32 R20, R4, -0x2daee0ad, RZ ;  /* 0xd2511f5304147825 */ /* 0x000fe200078e00ff */
[----:B-1----:R-:W-:-:S03]  /*8820*/  FMNMX.FTZ R6, R7, R6, !PT ;  /* 0x0000000607067209 */ /* 0x002fc60007810000 */
[----:B------:R-:W-:Y:S01]  /*8830*/  IMAD.WIDE.U32 R10, R0, -0x2daee0ad, RZ ;  /* 0xd2511f53000a7825 */ /* 0x000fe200078e00ff */
[----:B------:R-:W-:Y:S01]  /*8840*/  LOP3.LUT R4, R21, UR6, R246, 0x96, !PT ;  /* 0x0000000615047c12 */ /* 0x000fe2000f8e96f6 */
[----:B------:R-:W1:Y:S03]  /*8850*/  SHFL.BFLY PT, R231, R6, 0x1, 0x1f ;  /* 0x0c201f0006e77f89 */ /* 0x000e6600000e0000 */
[----:B------:R-:W-:Y:S01]  /*8860*/  LOP3.LUT R0, R11, UR40, R20, 0x96, !PT ;  /* 0x000000280b007c12 */ /* 0x000fe2000f8e9614 */
[----:B------:R-:W-:Y:S01]  /*8870*/  IMAD.WIDE.U32 R30, R4, -0x326172a9, RZ ;  /* 0xcd9e8d57041e7825 */ /* 0x000fe200078e00ff */
[----:B--2---:R-:W-:-:S03]  /*8880*/  FMNMX.FTZ R5, R8, R5, !PT ;  /* 0x0000000508057209 */ /* 0x004fc60007810000 */
[----:B------:R-:W-:Y:S01]  /*8890*/  IMAD.WIDE.U32 R28, R0, -0x326172a9, RZ ;  /* 0xcd9e8d57001c7825 */ /* 0x000fe200078e00ff */
[----:B------:R-:W-:Y:S01]  /*88a0*/  LOP3.LUT R4, R31, UR41, R244, 0x96, !PT ;  /* 0x000000291f047c12 */ /* 0x000fe2000f8e96f4 */
[----:B------:R-:W2:Y:S03]  /*88b0*/  SHFL.BFLY PT, R0, R5, 0x1, 0x1f ;  /* 0x0c201f0005007f89 */ /* 0x000ea600000e0000 */
[----:B------:R-:W-:Y:S01]  /*88c0*/  LOP3.LUT R30, R29, UR39, R30, 0x96, !PT ;  /* 0x000000271d1e7c12 */ /* 0x000fe2000f8e961e */
[----:B------:R-:W-:-:S04]  /*88d0*/  IMAD.WIDE.U32 R8, R4, -0x2daee0ad, RZ ;  /* 0xd2511f5304087825 */ /* 0x000fc800078e00ff */
[----:B------:R-:W-:-:S05]  /*88e0*/  IMAD.WIDE.U32 R30, R30, -0x2daee0ad, RZ ;  /* 0xd2511f531e1e7825 */ /* 0x000fca00078e00ff */
[----:B------:R-:W-:Y:S02]  /*88f0*/  LOP3.LUT R4, R31, UR19, R8, 0x96, !PT ;  /* 0x000000131f047c12 */ /* 0x000fe4000f8e9608 */
[----:B-1----:R-:W-:Y:S02]  /*8900*/  FMNMX.FTZ R231, R6, R231, !PT ;  /* 0x000000e706e77209 */ /* 0x002fe40007810000 */
[----:B------:R-:W-:Y:S01]  /*8910*/  LOP3.LUT R6, R9, UR30, R10, 0x96, !PT ;  /* 0x0000001e09067c12 */ /* 0x000fe2000f8e960a */
[----:B------:R-:W-:Y:S01]  /*8920*/  IMAD.WIDE.U32 R8, R4, -0x326172a9, RZ ;  /* 0xcd9e8d5704087825 */ /* 0x000fe200078e00ff */
[----:B------:R-:W-:-:S03]  /*8930*/  FSETP.NEU.FTZ.AND P2, PT, R231, -INF , PT ;  /* 0xff800000e700780b */ /* 0x000fc60003f5d000 */
[C---:B------:R-:W-:Y:S01]  /*8940*/  FMUL.FTZ R184, R231.reuse, UR36 ;  /* 0x00000024e7b87c20 */ /* 0x040fe20008410000 */
[----:B------:R-:W-:Y:S01]  /*8950*/  IMAD.WIDE.U32 R6, R6, -0x326172a9, RZ ;  /* 0xcd9e8d5706067825 */ /* 0x000fe200078e00ff */
[----:B------:R-:W-:Y:S02]  /*8960*/  FSEL R175, R231, RZ, P2 ;  /* 0x000000ffe7af7208 */ /* 0x000fe40001000000 */
[----:B--2---:R-:W-:Y:S02]  /*8970*/  FMNMX.FTZ R0, R5, R0, !PT ;  /* 0x0000000005007209 */ /* 0x004fe40007810000 */
[----:B------:R-:W-:Y:S01]  /*8980*/  LOP3.LUT R4, R9, UR4, R6, 0x96, !PT ;  /* 0x0000000409047c12 */ /* 0x000fe2000f8e9606 */
[----:B------:R-:W-:Y:S01]  /*8990*/  FADD.FTZ R175, R164, -R175 ;  /* 0x800000afa4af7221 */ /* 0x000fe20000010000 */
[C---:B------:R-:W-:Y:S01]  /*89a0*/  FSETP.NEU.FTZ.AND P1, PT, R0.reuse, -INF , PT ;  /* 0xff8000000000780b */ /* 0x040fe20003f3d000 */
[----:B------:R-:W-:Y:S01]  /*89b0*/  FMUL.FTZ R179, R0, UR36 ;  /* 0x0000002400b37c20 */ /* 0x000fe20008410000 */
[----:B------:R-:W-:Y:S01]  /*89c0*/  FSEL R184, R184, RZ, P2 ;  /* 0x000000ffb8b87208 */ /* 0x000fe20001000000 */
[----:B------:R-:W-:Y:S01]  /*89d0*/  FMUL.FTZ R175, R175, UR36 ;  /* 0x00000024afaf7c20 */ /* 0x000fe20008410000 */
[----:B------:R-:W-:-:S02]  /*89e0*/  LOP3.LUT R28, R7, UR35, R28, 0x96, !PT ;  /* 0x00000023071c7c12 */ /* 0x000fc4000f8e961c */
[----:B------:R-:W-:Y:S01]  /*89f0*/  LOP3.LUT R5, R8, 0xffff, RZ, 0xc0, !PT ;  /* 0x0000ffff08057812 */ /* 0x000fe200078ec0ff */
[----:B------:R-:W-:Y:S01]  /*8a00*/  FFMA.FTZ R176, R169, UR36, -R184 ;  /* 0x00000024a9b07c23 */ /* 0x000fe200080108b8 */
[----:B------:R-:W-:Y:S01]  /*8a10*/  SHF.R.U32.HI R7, RZ, 0x10, R8 ;  /* 0x00000010ff077819 */ /* 0x000fe20000011608 */
[--C-:B------:R-:W-:Y:S01]  /*8a20*/  FFMA.FTZ R172, R22, UR36, -R184.reuse ;  /* 0x0000002416ac7c23 */ /* 0x100fe200080108b8 */
[----:B------:R-:W-:Y:S01]  /*8a30*/  FSEL R179, R179, RZ, P1 ;  /* 0x000000ffb3b37208 */ /* 0x000fe20000800000 */
[--C-:B------:R-:W-:Y:S01]  /*8a40*/  FFMA.FTZ R169, R189, UR36, -R184.reuse ;  /* 0x00000024bda97c23 */ /* 0x100fe200080108b8 */
[----:B------:R-:W-:Y:S01]  /*8a50*/  LOP3.LUT R10, R4, 0xffff, RZ, 0xc0, !PT ;  /* 0x0000ffff040a7812 */ /* 0x000fe200078ec0ff */
[----:B------:R-:W-:Y:S01]  /*8a60*/  FFMA.FTZ R171, R23, UR36, -R184 ;  /* 0x0000002417ab7c23 */ /* 0x000fe200080108b8 */
[----:B------:R-:W-:Y:S01]  /*8a70*/  SHF.R.U32.HI R9, RZ, 0x8, R5 ;  /* 0x00000008ff097819 */ /* 0x000fe20000011605 */
[--C-:B------:R-:W-:Y:S01]  /*8a80*/  FFMA.FTZ R170, R32, UR36, -R179.reuse ;  /* 0x0000002420aa7c23 */ /* 0x100fe200080108b3 */
[----:B------:R-:W-:Y:S01]  /*8a90*/  LOP3.LUT R5, R7, 0xff, RZ, 0xc0, !PT ;  /* 0x000000ff07057812 */ /* 0x000fe200078ec0ff */
[--C-:B------:R-:W-:Y:S01]  /*8aa0*/  FFMA.FTZ R168, R252, UR36, -R179.reuse ;  /* 0x00000024fca87c23 */ /* 0x100fe200080108b3 */
[----:B------:R-:W-:Y:S01]  /*8ab0*/  SHF.R.U32.HI R10, RZ, 0x8, R10 ;  /* 0x00000008ff0a7819 */ /* 0x000fe2000001160a */
[----:B------:R-:W-:Y:S01]  /*8ac0*/  MUFU.EX2 R172, R172 ;  /* 0x000000ac00ac7308 */ /* 0x000fe20000000800 */
[----:B------:R-:W-:Y:S01]  /*8ad0*/  LOP3.LUT R7, R4, 0xff, RZ, 0xc0, !PT ;  /* 0x000000ff04077812 */ /* 0x000fe200078ec0ff */
[--C-:B------:R-:W-:Y:S01]  /*8ae0*/  FFMA.FTZ R174, R250, UR36, -R179.reuse ;  /* 0x00000024faae7c23 */ /* 0x100fe200080108b3 */
[----:B------:R-:W-:Y:S01]  /*8af0*/  FSEL R20, R0, RZ, P1 ;  /* 0x000000ff00147208 */ /* 0x000fe20000800000 */
[----:B------:R-:W-:Y:S01]  /*8b00*/  FFMA.FTZ R189, R25, UR36, -R184 ;  /* 0x0000002419bd7c23 */ /* 0x000fe200080108b8 */
[----:B------:R-:W-:Y:S01]  /*8b10*/  PRMT R10, R7, 0x5410, R10 ;  /* 0x00005410070a7816 */ /* 0x000fe2000000000a */
[----:B------:R-:W-:Y:S01]  /*8b20*/  FFMA.FTZ R186, R191, UR36, -R184 ;  /* 0x00000024bfba7c23 */ /* 0x000fe200080108b8 */
[----:B------:R-:W-:Y:S01]  /*8b30*/  LOP3.LUT R6, R8, 0xff, RZ, 0xc0, !PT ;  /* 0x000000ff08067812 */ /* 0x000fe200078ec0ff */
[----:B------:R-:W-:Y:S01]  /*8b40*/  FADD.FTZ R7, R3, -R20 ;  /* 0x8000001403077221 */ /* 0x000fe20000010000 */
[----:B------:R-:W-:Y:S01]  /*8b50*/  SHF.R.U32.HI R8, RZ, 0x18, R8 ;  /* 0x00000018ff087819 */ /* 0x000fe20000011608 */
[----:B------:R-:W1:Y:S01]  /*8b60*/  MUFU.EX2 R169, R169 ;  /* 0x000000a900a97308 */ /* 0x000e620000000800 */
[----:B------:R-:W-:Y:S01]  /*8b70*/  FFMA.FTZ R3, R192, UR36, -R179 ;  /* 0x00000024c0037c23 */ /* 0x000fe200080108b3 */
[----:B------:R-:W-:Y:S01]  /*8b80*/  PRMT R6, R6, 0x5410, R9 ;  /* 0x0000541006067816 */ /* 0x000fe20000000009 */
[----:B------:R-:W-:Y:S01]  /*8b90*/  FMUL.FTZ R173, R7, UR36 ;  /* 0x0000002407ad7c20 */ /* 0x000fe20008410000 */
[----:B------:R-:W-:Y:S01]  /*8ba0*/  PRMT R8, R5, 0x5410, R8 ;  /* 0x0000541005087816 */ /* 0x000fe20000000008 */
[----:B------:R-:W-:Y:S01]  /*8bb0*/  FFMA.FTZ R193, R193, UR36, -R184 ;  /* 0x00000024c1c17c23 */ /* 0x000fe200080108b8 */
[--C-:B------:R-:W-:Y:S01]  /*8bc0*/  SHF.R.U32.HI R5, RZ, 0x10, R4.reuse ;  /* 0x00000010ff057819 */ /* 0x100fe20000011604 */
[----:B------:R-:W-:Y:S01]  /*8bd0*/  IMAD.WIDE.U32 R28, R28, -0x2daee0ad, RZ ;  /* 0xd2511f531c1c7825 */ /* 0x000fe200078e00ff */
[----:B------:R-:W-:Y:S01]  /*8be0*/  MUFU.EX2 R170, R170 ;  /* 0x000000aa00aa7308 */ /* 0x000fe20000000800 */
[----:B------:R-:W-:-:S02]  /*8bf0*/  SHF.R.U32.HI R4, RZ, 0x18, R4 ;  /* 0x00000018ff047819 */ /* 0x000fc40000011604 */
[----:B------:R-:W-:Y:S01]  /*8c00*/  FFMA.FTZ R190, R27, UR36, -R184 ;  /* 0x000000241bbe7c23 */ /* 0x000fe200080108b8 */
[----:B------:R-:W-:Y:S01]  /*8c10*/  LOP3.LUT R5, R5, 0xff, RZ, 0xc0, !PT ;  /* 0x000000ff05057812 */ /* 0x000fe200078ec0ff */
[--C-:B------:R-:W-:Y:S01]  /*8c20*/  FFMA.FTZ R191, R188, UR36, -R179.reuse ;  /* 0x00000024bcbf7c23 */ /* 0x100fe200080108b3 */
[--C-:B------:R-:W-:Y:S01]  /*8c30*/  HSET2.LE.AND R6, R6, R235.reuse, PT ;  /* 0x000000eb06067233 */ /* 0x100fe20003803000 */
[--C-:B------:R-:W-:Y:S01]  /*8c40*/  FFMA.FTZ R195, R24, UR36, -R179.reuse ;  /* 0x0000002418c37c23 */ /* 0x100fe200080108b3 */
[----:B------:R-:W-:Y:S01]  /*8c50*/  PRMT R4, R5, 0x5410, R4 ;  /* 0x0000541005047816 */ /* 0x000fe20000000004 */
[----:B------:R-:W2:Y:S01]  /*8c60*/  MUFU.EX2 R168, R168 ;  /* 0x000000a800a87308 */ /* 0x000ea20000000800 */
[----:B-1----:R-:W-:Y:S01]  /*8c70*/  F2FP.F16.F32.PACK_AB R7, R169, R172 ;  /* 0x000000aca907723e */ /* 0x002fe200000000ff */
[--C-:B------:R-:W-:Y:S01]  /*8c80*/  FFMA.FTZ R192, R26, UR36, -R179.reuse ;  /* 0x000000241ac07c23 */ /* 0x100fe200080108b3 */
[--C-:B------:R-:W-:Y:S01]  /*8c90*/  HSET2.LE.AND R10, R10, R235.reuse, PT ;  /* 0x000000eb0a0a7233 */ /* 0x100fe20003803000 */
[--C-:B------:R-:W-:Y:S01]  /*8ca0*/  FFMA.FTZ R188, R248, UR36, -R179.reuse ;  /* 0x00000024f8bc7c23 */ /* 0x100fe200080108b3 */
[--C-:B------:R-:W-:Y:S01]  /*8cb0*/  HSET2.LE.AND R5, R4, R235.reuse, PT ;  /* 0x000000eb04057233 */ /* 0x100fe20003803000 */
[----:B------:R-:W-:Y:S01]  /*8cc0*/  LDSM.16.MT88.4 R32, [R217+0x18800] ;  /* 0x01880000d920783b */ /* 0x000fe20000004200 */
[----:B------:R-:W-:Y:S01]  /*8cd0*/  LOP3.LUT R6, R6, R7, RZ, 0xc0, !PT ;  /* 0x0000000706067212 */ /* 0x000fe200078ec0ff */
[----:B------:R-:W-:Y:S01]  /*8ce0*/  MUFU.EX2 R176, R176 ;  /* 0x000000b000b07308 */ /* 0x000fe20000000800 */
[----:B------:R-:W-:Y:S01]  /*8cf0*/  HSET2.LE.AND R7, R8, R235, PT ;  /* 0x000000eb08077233 */ /* 0x000fe20003803000 */
[----:B------:R-:W-:Y:S01]  /*8d00*/  FFMA.FTZ R199, R199, UR36, -R184 ;  /* 0x00000024c7c77c23 */ /* 0x000fe200080108b8 */
[----:B------:R-:W-:Y:S01]  /*8d10*/  SHF.R.U32.HI R24, RZ, 0x18, R28 ;  /* 0x00000018ff187819 */ /* 0x000fe2000001161c */
[----:B------:R-:W-:-:S04]  /*8d20*/  FFMA.FTZ R196, R196, UR36, -R179 ;  /* 0x00000024c4c47c23 */ /* 0x000fc800080108b3 */
[----:B------:R-:W1:Y:S01]  /*8d30*/  MUFU.EX2 R171, R171 ;  /* 0x000000ab00ab7308 */ /* 0x000e620000000800 */
[----:B--2---:R-:W-:-:S04]  /*8d40*/  F2FP.F16.F32.PACK_AB R20, R168, R170 ;  /* 0x000000aaa814723e */ /* 0x004fc800000000ff */
[----:B------:R-:W-:Y:S02]  /*8d50*/  LOP3.LUT R5, R5, R20, RZ, 0xc0, !PT ;  /* 0x0000001405057212 */ /* 0x000fe400078ec0ff */
[----:B------:R-:W2:Y:S01]  /*8d60*/  LDSM.16.MT88.4 R20, [R220+0x18000] ;  /* 0x01800000dc14783b */ /* 0x000ea20000004200 */
[----:B------:R-:W-:Y:S08]  /*8d70*/  MUFU.EX2 R174, R174 ;  /* 0x000000ae00ae7308 */ /* 0x000ff00000000800 */
[----:B------:R-:W3:Y:S01]  /*8d80*/  MUFU.EX2 R3, R3 ;  /* 0x0000000300037308 */ /* 0x000ee20000000800 */
[----:B-1----:R-:W-:-:S04]  /*8d90*/  F2FP.F16.F32.PACK_AB R9, R171, R176 ;  /* 0x000000b0ab09723e */ /* 0x002fc800000000ff */
[----:B------:R-:W-:-:S03]  /*8da0*/  LOP3.LUT R4, R10, R9, RZ, 0xc0, !PT ;  /* 0x000000090a047212 */ /* 0x000fc600078ec0ff */
[----:B------:R-:W1:Y:S08]  /*8db0*/  MUFU.EX2 R175, R175 ;  /* 0x000000af00af7308 */ /* 0x000e700000000800 */
[----:B------:R-:W4:Y:S01]  /*8dc0*/  MUFU.EX2 R173, R173 ;  /* 0x000000ad00ad7308 */ /* 0x000f220000000800 */
[----:B---3--:R-:W-:-:S04]  /*8dd0*/  F2FP.F16.F32.PACK_AB R8, R3, R174 ;  /* 0x000000ae0308723e */ /* 0x008fc800000000ff */
[----:B------:R-:W-:Y:S02]  /*8de0*/  LOP3.LUT R7, R7, R8, RZ, 0xc0, !PT ;  /* 0x0000000807077212 */ /* 0x000fe400078ec0ff */
[----:B------:R-:W3:Y:S01]  /*8df0*/  LDSM.16.MT88.4 R8, [R218+0x18000] ;  /* 0x01800000da08783b */ /* 0x000ee20000004200 */
        /* <DEDUP_REMOVED lines=147> */
[----:B------:R-:W3:Y:S08]  /*9730*/  MUFU.EX2 R186, R186 ;  /* 0x000000ba00ba7308 */ /* 0x000ef00000000800 */
[----:B------:R-:W-:Y:S01]  /*9740*/  MUFU.EX2 R193, R193 ;  /* 0x000000c100c17308 */ /* 0x000fe20000000800 */
[C---:B-1----:R-:W-:Y:S07]  /*9750*/  HMMA.16816.F32 R76, R4.reuse, R20, R76 ;  /* 0x00000014044c723c */ /* 0x042fee000000184c */
[----:B------:R-:W1:Y:S01]  /*9760*/  MUFU.EX2 R190, R190 ;  /* 0x000000be00be7308 */ /* 0x000e620000000800 */
[C---:B------:R-:W-:Y:S01]  /*9770*/  HMMA.16816.F32 R80, R4.reuse, R22, R80 ;  /* 0x000000160450723c */ /* 0x040fe20000001850 */
[----:B------:R-:W4:Y:S06]  /*9780*/  LDSM.16.MT88.4 R20, [R220+0x1c000] ;  /* 0x01c00000dc14783b */ /* 0x000f2c0000004200 */
[----:B------:R-:W-:Y:S08]  /*9790*/  MUFU.EX2 R195, R195 ;  /* 0x000000c300c37308 */ /* 0x000ff00000000800 */
[----:B------:R-:W1:Y:S01]  /*97a0*/  MUFU.EX2 R192, R192 ;  /* 0x000000c000c07308 */ /* 0x000e620000000800 */
[C---:B--2---:R-:W-:Y:S06]  /*97b0*/  HMMA.16816.F32 R84, R4.reuse, R8, R84 ;  /* 0x000000080454723c */ /* 0x044fec0000001854 */
[C---:B------:R-:W-:Y:S01]  /*97c0*/  HMMA.16816.F32 R88, R4.reuse, R10, R88 ;  /* 0x0000000a0458723c */ /* 0x040fe20000001858 */
[----:B------:R-:W2:Y:S01]  /*97d0*/  LDSM.16.MT88.4 R8, [R218+0x1c000] ;  /* 0x01c00000da08783b */ /* 0x000ea20000004200 */
[----:B------:R-:W-:Y:S08]  /*97e0*/  MUFU.EX2 R191, R191 ;  /* 0x000000bf00bf7308 */ /* 0x000ff00000000800 */
[----:B------:R-:W1:Y:S08]  /*97f0*/  MUFU.EX2 R188, R188 ;  /* 0x000000bc00bc7308 */ /* 0x000e700000000800 */
[----:B------:R-:W-:Y:S01]  /*9800*/  MUFU.EX2 R199, R199 ;  /* 0x000000c700c77308 */ /* 0x000fe20000000800 */
[C---:B----4-:R-:W-:Y:S06]  /*9810*/  HMMA.16816.F32 R92, R4.reuse, R20, R92 ;  /* 0x00000014045c723c */ /* 0x050fec000000185c */
[C---:B------:R-:W-:Y:S01]  /*9820*/  HMMA.16816.F32 R96, R4.reuse, R22, R96 ;  /* 0x000000160460723c */ /* 0x040fe20000001860 */
[----:B------:R-:W4:Y:S01]  /*9830*/  LDSM.16.MT88.4 R20, [R217+0x1c000] ;  /* 0x01c00000d914783b */ /* 0x000f220000004200 */
[----:B------:R-:W-:Y:S04]  /*9840*/  MUFU.EX2 R196, R196 ;  /* 0x000000c400c47308 */ /* 0x000fe80000000800 */
[C---:B--2---:R-:W-:Y:S06]  /*9850*/  HMMA.16816.F32 R100, R4.reuse, R8, R100 ;  /* 0x000000080464723c */ /* 0x044fec0000001864 */
[C---:B------:R-:W-:Y:S01]  /*9860*/  HMMA.16816.F32 R104, R4.reuse, R10, R104 ;  /* 0x0000000a0468723c */ /* 0x040fe20000001868 */
[----:B------:R-:W2:Y:S05]  /*9870*/  LDSM.16.MT88.4 R8, [R216+0x1c000] ;  /* 0x01c00000d808783b */ /* 0x000eaa0000004200 */
[C---:B----4-:R-:W-:Y:S06]  /*9880*/  HMMA.16816.F32 R108, R4.reuse, R20, R108 ;  /* 0x00000014046c723c */ /* 0x050fec000000186c */
[C---:B------:R-:W-:Y:S01]  /*9890*/  HMMA.16816.F32 R112, R4.reuse, R22, R112 ;  /* 0x000000160470723c */ /* 0x040fe20000001870 */
[----:B------:R-:W4:Y:S05]  /*98a0*/  LDSM.16.MT88.4 R20, [R220+0x1e000] ;  /* 0x01e00000dc14783b */ /* 0x000f2a0000004200 */
        /* <DEDUP_REMOVED lines=13> */
[----:B------:R-:W-:Y:S01]  /*9980*/  HMMA.16816.F32 R148, R4, R10, R148 ;  /* 0x0000000a0494723c */ /* 0x000fe20000001894 */
[----:B------:R-:W-:-:S04]  /*9990*/  SHF.R.U32.HI R9, RZ, 0x10, R28 ;  /* 0x00000010ff097819 */ /* 0x000fc8000001161c */
[----:B------:R-:W-:Y:S02]  /*99a0*/  LOP3.LUT R9, R9, 0xff, RZ, 0xc0, !PT ;  /* 0x000000ff09097812 */ /* 0x000fe400078ec0ff */
[----:B------:R-:W-:Y:S02]  /*99b0*/  LOP3.LUT R5, R29, UR42, R30, 0x96, !PT ;  /* 0x0000002a1d057c12 */ /* 0x000fe4000f8e961e */
[C---:B------:R-:W-:Y:S02]  /*99c0*/  LOP3.LUT R11, R28.reuse, 0xffff, RZ, 0xc0, !PT ;  /* 0x0000ffff1c0b7812 */ /* 0x040fe400078ec0ff */
[C---:B------:R-:W-:Y:S02]  /*99d0*/  LOP3.LUT R7, R5.reuse, 0xffff, RZ, 0xc0, !PT ;  /* 0x0000ffff05077812 */ /* 0x040fe400078ec0ff */
[----:B------:R-:W-:Y:S02]  /*99e0*/  LOP3.LUT R6, R28, 0xff, RZ, 0xc0, !PT ;  /* 0x000000ff1c067812 */ /* 0x000fe400078ec0ff */
[----:B------:R-:W-:Y:S01]  /*99f0*/  LOP3.LUT R4, R5, 0xff, RZ, 0xc0, !PT ;  /* 0x000000ff05047812 */ /* 0x000fe200078ec0ff */
[----:B------:R-:W2:Y:S01]  /*9a00*/  LDSM.16.MT88.4 R28, [R216+0x18800] ;  /* 0x01880000d81c783b */ /* 0x000ea20000004200 */
[----:B------:R-:W-:-:S02]  /*9a10*/  SHF.R.U32.HI R11, RZ, 0x8, R11 ;  /* 0x00000008ff0b7819 */ /* 0x000fc4000001160b */
[----:B------:R-:W-:Y:S02]  /*9a20*/  SHF.R.U32.HI R7, RZ, 0x8, R7 ;  /* 0x00000008ff077819 */ /* 0x000fe40000011607 */
[----:B------:R-:W-:Y:S02]  /*9a30*/  SHF.R.U32.HI R8, RZ, 0x10, R5 ;  /* 0x00000010ff087819 */ /* 0x000fe40000011605 */
[----:B------:R-:W-:Y:S02]  /*9a40*/  PRMT R6, R6, 0x5410, R11 ;  /* 0x0000541006067816 */ /* 0x000fe4000000000b */
[----:B------:R-:W-:Y:S02]  /*9a50*/  PRMT R4, R4, 0x5410, R7 ;  /* 0x0000541004047816 */ /* 0x000fe40000000007 */
[----:B------:R-:W-:Y:S02]  /*9a60*/  SHF.R.U32.HI R5, RZ, 0x18, R5 ;  /* 0x00000018ff057819 */ /* 0x000fe40000011605 */
[----:B------:R-:W-:-:S02]  /*9a70*/  LOP3.LUT R26, R8, 0xff, RZ, 0xc0, !PT ;  /* 0x000000ff081a7812 */ /* 0x000fc400078ec0ff */
[--C-:B------:R-:W-:Y:S02]  /*9a80*/  HSET2.LE.AND R4, R4, R235.reuse, PT ;  /* 0x000000eb04047233 */ /* 0x100fe40003803000 */
[----:B------:R-:W-:Y:S02]  /*9a90*/  PRMT R26, R26, 0x5410, R5 ;  /* 0x000054101a1a7816 */ /* 0x000fe40000000005 */
[----:B------:R-:W-:Y:S02]  /*9aa0*/  HSET2.LE.AND R6, R6, R235, PT ;  /* 0x000000eb06067233 */ /* 0x000fe40003803000 */
[----:B------:R-:W-:Y:S02]  /*9ab0*/  PRMT R24, R9, 0x5410, R24 ;  /* 0x0000541009187816 */ /* 0x000fe40000000018 */
[----:B---3--:R-:W-:Y:S01]  /*9ac0*/  F2FP.F16.F32.PACK_AB R5, R186, R189 ;  /* 0x000000bdba05723e */ /* 0x008fe200000000ff */
[----:B------:R-:W3:Y:S01]  /*9ad0*/  LDSM.16.MT88.4 R8, [R218+0x18800] ;  /* 0x01880000da08783b */ /* 0x000ee20000004200 */
[----:B-1----:R-:W-:-:S02]  /*9ae0*/  F2FP.F16.F32.PACK_AB R7, R190, R193 ;  /* 0x000000c1be07723e */ /* 0x002fc400000000ff */
[----:B------:R-:W-:Y:S02]  /*9af0*/  LOP3.LUT R4, R4, R5, RZ, 0xc0, !PT ;  /* 0x0000000504047212 */ /* 0x000fe400078ec0ff */
[----:B------:R-:W-:Y:S02]  /*9b00*/  LOP3.LUT R6, R6, R7, RZ, 0xc0, !PT ;  /* 0x0000000706067212 */ /* 0x000fe400078ec0ff */
[--C-:B------:R-:W-:Y:S02]  /*9b10*/  HSET2.LE.AND R5, R26, R235.reuse, PT ;  /* 0x000000eb1a057233 */ /* 0x100fe40003803000 */
[----:B------:R-:W-:Y:S02]  /*9b20*/  HSET2.LE.AND R7, R24, R235, PT ;  /* 0x000000eb18077233 */ /* 0x000fe40003803000 */
[----:B------:R-:W-:Y:S02]  /*9b30*/  F2FP.F16.F32.PACK_AB R26, R192, R195 ;  /* 0x000000c3c01a723e */ /* 0x000fe400000000ff */
[----:B------:R-:W-:-:S02]  /*9b40*/  F2FP.F16.F32.PACK_AB R24, R188, R191 ;  /* 0x000000bfbc18723e */ /* 0x000fc400000000ff */
[----:B------:R-:W-:Y:S02]  /*9b50*/  LOP3.LUT R5, R5, R26, RZ, 0xc0, !PT ;  /* 0x0000001a05057212 */ /* 0x000fe400078ec0ff */
[----:B------:R-:W-:Y:S02]  /*9b60*/  LOP3.LUT R7, R7, R24, RZ, 0xc0, !PT ;  /* 0x0000001807077212 */ /* 0x000fe400078ec0ff */
[----:B------:R-:W1:Y:S05]  /*9b70*/  LDSM.16.MT88.4 R24, [R220+0x1a800] ;  /* 0x01a80000dc18783b */ /* 0x000e6a0000004200 */
[C---:B----4-:R-:W-:Y:S06]  /*9b80*/  HMMA.16816.F32 R160, R4.reuse, R20, R160 ;  /* 0x0000001404a0723c */ /* 0x050fec00000018a0 */
[C---:B------:R-:W-:Y:S01]  /*9b90*/  HMMA.16816.F32 R156, R4.reuse, R22, R156 ;  /* 0x00000016049c723c */ /* 0x040fe2000000189c */
[----:B------:R-:W4:Y:S05]  /*9ba0*/  LDSM.16.MT88.4 R20, [R218+0x1a800] ;  /* 0x01a80000da14783b */ /* 0x000f2a0000004200 */
[C---:B--2---:R-:W-:Y:S06]  /*9bb0*/  HMMA.16816.F32 R52, R4.reuse, R28, R52 ;  /* 0x0000001c0434723c */ /* 0x044fec0000001834 */
[C---:B---3--:R-:W-:Y:S06]  /*9bc0*/  HMMA.16816.F32 R36, R4.reuse, R8, R36 ;  /* 0x000000080424723c */ /* 0x048fec0000001824 */
[C---:B------:R-:W-:Y:S01]  /*9bd0*/  HMMA.16816.F32 R40, R4.reuse, R10, R40 ;  /* 0x0000000a0428723c */ /* 0x040fe20000001828 */
[----:B------:R-:W2:Y:S05]  /*9be0*/  LDSM.16.MT88.4 R8, [R217+0x1a800] ;  /* 0x01a80000d908783b */ /* 0x000eaa0000004200 */
        /* <DEDUP_REMOVED lines=9> */
[C---:B--2---:R-:W-:Y:S06]  /*9c80*/  HMMA.16816.F32 R76, R4.reuse, R8, R76 ;  /* 0x00000008044c723c */ /* 0x044fec000000184c */
[C---:B------:R-:W-:Y:S01]  /*9c90*/  HMMA.16816.F32 R80, R4.reuse, R10, R80 ;  /* 0x0000000a0450723c */ /* 0x040fe20000001850 */
[----:B------:R-:W2:Y:S05]  /*9ca0*/  LDSM.16.MT88.4 R8, [R216+0x1c800] ;  /* 0x01c80000d808783b */ /* 0x000eaa0000004200 */
[C---:B---3--:R-:W-:Y:S06]  /*9cb0*/  HMMA.16816.F32 R92, R4.reuse, R28, R92 ;  /* 0x0000001c045c723c */ /* 0x048fec000000185c */
[----:B-1----:R-:W-:Y:S01]  /*9cc0*/  HMMA.16816.F32 R100, R4, R24, R100 ;  /* 0x000000180464723c */ /* 0x002fe20000001864 */
[----:B------:R-:W-:-:S04]  /*9cd0*/  MOV R28, UR43 ;  /* 0x0000002b001c7c02 */ /* 0x000fc80008000f00 */
[----:B------:R-:W-:Y:S01]  /*9ce0*/  LOP3.LUT R28, R15, UR33, R28, 0x96, !PT ;  /* 0x000000210f1c7c12 */ /* 0x000fe2000f8e961c */
[C---:B------:R-:W-:Y:S01]  /*9cf0*/  HMMA.16816.F32 R104, R4.reuse, R26, R104 ;  /* 0x0000001a0468723c */ /* 0x040fe20000001868 */
[----:B------:R-:W1:Y:S05]  /*9d00*/  LDSM.16.MT88.4 R24, [R220+0x1e800] ;  /* 0x01e80000dc18783b */ /* 0x000e6a0000004200 */
[C---:B----4-:R-:W-:Y:S06]  /*9d10*/  HMMA.16816.F32 R108, R4.reuse, R20, R108 ;  /* 0x00000014046c723c */ /* 0x050fec000000186c */
[C---:B------:R-:W-:Y:S01]  /*9d20*/  HMMA.16816.F32 R112, R4.reuse, R22, R112 ;  /* 0x000000160470723c */ /* 0x040fe20000001870 */
[----:B------:R-:W3:Y:S05]  /*9d30*/  LDSM.16.MT88.4 R20, [R218+0x1e800] ;  /* 0x01e80000da14783b */ /* 0x000eea0000004200 */
[C---:B------:R-:W-:Y:S01]  /*9d40*/  HMMA.16816.F32 R48, R4.reuse, R34, R48 ;  /* 0x000000220430723c */ /* 0x040fe20000001830 */
[----:B------:R-:W4:Y:S05]  /*9d50*/  LDSM.16.MT88.4 R32, [R216+0x1a800] ;  /* 0x01a80000d820783b */ /* 0x000f2a0000004200 */
[C---:B--2---:R-:W-:Y:S06]  /*9d60*/  HMMA.16816.F32 R116, R4.reuse, R8, R116 ;  /* 0x000000080474723c */ /* 0x044fec0000001874 */
[----:B------:R-:W-:Y:S01]  /*9d70*/  HMMA.16816.F32 R120, R4, R10, R120 ;  /* 0x0000000a0478723c */ /* 0x000fe20000001878 */
[----:B------:R-:W-:-:S05]  /*9d80*/  IMAD.WIDE.U32 R8, R28, -0x326172a9, RZ ;  /* 0xcd9e8d571c087825 */ /* 0x000fca00078e00ff */
[----:B------:R-:W-:Y:S01]  /*9d90*/  LOP3.LUT R28, R9, UR37, R16, 0x96, !PT ;  /* 0x00000025091c7c12 */ /* 0x000fe2000f8e9610 */
[C---:B------:R-:W-:Y:S04]  /*9da0*/  HMMA.16816.F32 R96, R4.reuse, R30, R96 ;  /* 0x0000001e0460723c */ /* 0x040fe80000001860 */
[----:B------:R-:W-:Y:S02]  /*9db0*/  IMAD.WIDE.U32 R28, R28, -0x2daee0ad, RZ ;  /* 0xd2511f531c1c7825 */ /* 0x000fe400078e00ff */
[----:B-1----:R-:W-:Y:S03]  /*9dc0*/  HMMA.16816.F32 R124, R4, R24, R124 ;  /* 0x00000018047c723c */ /* 0x002fe6000000187c */
[----:B------:R-:W-:-:S03]  /*9dd0*/  LOP3.LUT R246, R29, UR6, R246, 0x96, !PT ;  /* 0x000000061df67c12 */ /* 0x000fc6000f8e96f6 */
[C---:B------:R-:W-:Y:S01]  /*9de0*/  HMMA.16816.F32 R128, R4.reuse, R26, R128 ;  /* 0x0000001a0480723c */ /* 0x040fe20000001880 */
[----:B------:R-:W-:Y:S01]  /*9df0*/  LOP3.LUT R24, R245, UR7, R8, 0x96, !PT ;  /* 0x00000007f5187c12 */ /* 0x000fe2000f8e9608 */
[----:B------:R-:W-:Y:S01]  /*9e00*/  IMAD.WIDE.U32 R246, R246, -0x326172a9, RZ ;  /* 0xcd9e8d57f6f67825 */ /* 0x000fe200078e00ff */
[----:B------:R-:W1:Y:S03]  /*9e10*/  LDSM.16.MT88.4 R8, [R217+0x1e800] ;  /* 0x01e80000d908783b */ /* 0x000e660000004200 */
[----:B------:R-:W-:Y:S01]  /*9e20*/  FFMA.FTZ R245, R167, UR36, -R184 ;  /* 0x00000024a7f57c23 */ /* 0x000fe200080108b8 */
[----:B---3--:R-:W-:Y:S01]  /*9e30*/  HMMA.16816.F32 R132, R4, R20, R132 ;  /* 0x000000140484723c */ /* 0x008fe20000001884 */
[----:B------:R-:W-:Y:S01]  /*9e40*/  IMAD.WIDE.U32 R26, R24, -0x2daee0ad, RZ ;  /* 0xd2511f53181a7825 */ /* 0x000fe200078e00ff */
[----:B------:R-:W-:-:S03]  /*9e50*/  LOP3.LUT R244, R247, UR41, R244, 0x96, !PT ;  /* 0x00000029f7f47c12 */ /* 0x000fc6000f8e96f4 */
[----:B------:R-:W-:Y:S01]  /*9e60*/  FFMA.FTZ R247, R194, UR36, -R179 ;  /* 0x00000024c2f77c23 */ /* 0x000fe200080108b3 */
[----:B------:R-:W-:Y:S01]  /*9e70*/  MUFU.EX2 R245, R245 ;  /* 0x000000f500f57308 */ /* 0x000fe20000000800 */
[----:B------:R-:W-:Y:S01]  /*9e80*/  HMMA.16816.F32 R152, R4, R22, R152 ;  /* 0x000000160498723c */ /* 0x000fe20000001898 */
[----:B------:R-:W2:Y:S01]  /*9e90*/  LDSM.16.MT88.4 R20, [R216+0x1e800] ;  /* 0x01e80000d814783b */ /* 0x000ea20000004200 */
[----:B------:R-:W-:Y:S01]  /*9ea0*/  LOP3.LUT R24, R27, UR40, R28, 0x96, !PT ;  /* 0x000000281b187c12 */ /* 0x000fe2000f8e961c */
[----:B------:R-:W-:-:S04]  /*9eb0*/  IMAD.WIDE.U32 R28, R244, -0x2daee0ad, RZ ;  /* 0xd2511f53f41c7825 */ /* 0x000fc800078e00ff */
[----:B------:R-:W-:Y:S01]  /*9ec0*/  FFMA.FTZ R244, R165, UR36, -R184 ;  /* 0x00000024a5f47c23 */ /* 0x000fe200080108b8 */
[C---:B----4-:R-:W-:Y:S01]  /*9ed0*/  HMMA.16816.F32 R84, R4.reuse, R32, R84 ;  /* 0x000000200454723c */ /* 0x050fe20000001854 */
[----:B------:R-:W-:Y:S01]  /*9ee0*/  IMAD.WIDE.U32 R14, R24, -0x326172a9, RZ ;  /* 0xcd9e8d57180e7825 */ /* 0x000fe200078e00ff */
[----:B------:R-:W-:Y:S01]  /*9ef0*/  LOP3.LUT R24, R29, UR30, R26, 0x96, !PT ;  /* 0x0000001e1d187c12 */ /* 0x000fe2000f8e961a */
[----:B------:R-:W-:Y:S03]  /*9f00*/  MUFU.EX2 R247, R247 ;  /* 0x000000f700f77308 */ /* 0x000fe60000000800 */
[----:B------:R-:W-:Y:S01]  /*9f10*/  LOP3.LUT R25, R15, UR39, R246, 0x96, !PT ;  /* 0x000000270f197c12 */ /* 0x000fe2000f8e96f6 */
[----:B------:R-:W-:Y:S01]  /*9f20*/  HMMA.16816.F32 R88, R4, R34, R88 ;  /* 0x000000220458723c */ /* 0x000fe20000001858 */
[----:B------:R-:W-:Y:S01]  /*9f30*/  FFMA.FTZ R246, R197, UR36, -R184 ;  /* 0x00000024c5f67c23 */ /* 0x000fe200080108b8 */
[----:B------:R-:W-:Y:S01]  /*9f40*/  FFMA.FTZ R197, R198, UR36, -R179 ;  /* 0x00000024c6c57c23 */ /* 0x000fe200080108b3 */
[----:B------:R-:W-:-:S04]  /*9f50*/  IMAD.WIDE.U32 R164, R24, -0x326172a9, RZ ;  /* 0xcd9e8d5718a47825 */ /* 0x000fc800078e00ff */
[----:B------:R-:W-:Y:S01]  /*9f60*/  FFMA.FTZ R198, R166, UR36, -R179 ;  /* 0x00000024a6c67c23 */ /* 0x000fe200080108b3 */
[----:B------:R-:W-:Y:S01]  /*9f70*/  MUFU.EX2 R244, R244 ;  /* 0x000000f400f47308 */ /* 0x000fe20000000800 */
[----:B------:R-:W-:Y:S01]  /*9f80*/  LDSM.16.MT88.4 R32, [R218+0x1b000] ;  /* 0x01b00000da20783b */ /* 0x000fe20000004200 */
[----:B------:R-:W-:-:S05]  /*9f90*/  IMAD.WIDE.U32 R16, R25, -0x2daee0ad, RZ ;  /* 0xd2511f5319107825 */ /* 0x000fca00078e00ff */
[----:B------:R-:W-:Y:S01]  /*9fa0*/  LOP3.LUT R26, R17, UR19, R28, 0x96, !PT ;  /* 0x00000013111a7c12 */ /* 0x000fe2000f8e961c */
[----:B------:R-:W3:Y:S01]  /*9fb0*/  MUFU.EX2 R246, R246 ;  /* 0x000000f600f67308 */ /* 0x000ee20000000800 */
[----:B------:R-:W-:Y:S03]  /*9fc0*/  LDSM.16.MT88.4 R28, [R218+0x19000] ;  /* 0x01900000da1c783b */ /* 0x000fe60000004200 */
[----:B------:R-:W-:Y:S01]  /*9fd0*/  IMAD.WIDE.U32 R26, R26, -0x326172a9, RZ ;  /* 0xcd9e8d571a1a7825 */ /* 0x000fe200078e00ff */
[C---:B-1----:R-:W-:Y:S03]  /*9fe0*/  HMMA.16816.F32 R136, R4.reuse, R8, R136 ;  /* 0x000000080488723c */ /* 0x042fe60000001888 */
[----:B------:R-:W1:Y:S03]  /*9ff0*/  MUFU.EX2 R197, R197 ;  /* 0x000000c500c57308 */ /* 0x000e660000000800 */
[----:B------:R-:W-:Y:S01]  /*a000*/  HMMA.16816.F32 R140, R4, R10, R140 ;  /* 0x0000000a048c723c */ /* 0x000fe2000000188c */
[----:B------:R-:W-:-:S02]  /*a010*/  LOP3.LUT R9, R26, 0xffff, RZ, 0xc0, !PT ;  /* 0x0000ffff1a097812 */ /* 0x000fc400078ec0ff */
[----:B------:R-:W-:Y:S02]  /*a020*/  LOP3.LUT R8, R26, 0xff, RZ, 0xc0, !PT ;  /* 0x000000ff1a087812 */ /* 0x000fe400078ec0ff */
[----:B------:R-:W-:Y:S01]  /*a030*/  SHF.R.U32.HI R9, RZ, 0x8, R9 ;  /* 0x00000008ff097819 */ /* 0x000fe20000011609 */
[C---:B--2---:R-:W-:Y:S01]  /*a040*/  HMMA.16816.F32 R144, R4.reuse, R20, R144 ;  /* 0x000000140490723c */ /* 0x044fe20000001890 */
[--C-:B------:R-:W-:Y:S01]  /*a050*/  SHF.R.U32.HI R10, RZ, 0x10, R26.reuse ;  /* 0x00000010ff0a7819 */ /* 0x100fe2000001161a */
[----:B------:R-:W2:Y:S01]  /*a060*/  MUFU.EX2 R198, R198 ;  /* 0x000000c600c67308 */ /* 0x000ea20000000800 */
[----:B------:R-:W-:Y:S02]  /*a070*/  PRMT R8, R8, 0x5410, R9 ;  /* 0x0000541008087816 */ /* 0x000fe40000000009 */
[----:B------:R-:W-:Y:S01]  /*a080*/  SHF.R.U32.HI R9, RZ, 0x18, R26 ;  /* 0x00000018ff097819 */ /* 0x000fe2000001161a */
[----:B------:R-:W-:Y:S01]  /*a090*/  HMMA.16816.F32 R148, R4, R22, R148 ;  /* 0x000000160494723c */ /* 0x000fe20000001894 */
[----:B------:R-:W4:Y:S01]  /*a0a0*/  LDSM.16.MT88.4 R4, [R220+0x19000] ;  /* 0x01900000dc04783b */ /* 0x000f220000004200 */
[----:B------:R-:W-:-:S02]  /*a0b0*/  LOP3.LUT R26, R27, UR4, R164, 0x96, !PT ;  /* 0x000000041b1a7c12 */ /* 0x000fc4000f8e96a4 */
[----:B------:R-:W-:Y:S02]  /*a0c0*/  LOP3.LUT R10, R10, 0xff, RZ, 0xc0, !PT ;  /* 0x000000ff0a0a7812 */ /* 0x000fe400078ec0ff */
[----:B------:R-:W-:Y:S02]  /*a0d0*/  SHF.R.U32.HI R20, RZ, 0x10, R26 ;  /* 0x00000010ff147819 */ /* 0x000fe4000001161a */
[C---:B------:R-:W-:Y:S02]  /*a0e0*/  LOP3.LUT R22, R26.reuse, 0xffff, RZ, 0xc0, !PT ;  /* 0x0000ffff1a167812 */ /* 0x040fe400078ec0ff */
[----:B------:R-:W-:Y:S02]  /*a0f0*/  LOP3.LUT R11, R26, 0xff, RZ, 0xc0, !PT ;  /* 0x000000ff1a0b7812 */ /* 0x000fe400078ec0ff */
[----:B------:R-:W-:Y:S02]  /*a100*/  SHF.R.U32.HI R22, RZ, 0x8, R22 ;  /* 0x00000008ff167819 */ /* 0x000fe40000011616 */
[----:B------:R-:W-:-:S02]  /*a110*/  PRMT R10, R10, 0x5410, R9 ;  /* 0x000054100a0a7816 */ /* 0x000fc40000000009 */
[----:B------:R-:W-:Y:S02]  /*a120*/  SHF.R.U32.HI R26, RZ, 0x18, R26 ;  /* 0x00000018ff1a7819 */ /* 0x000fe4000001161a */
[----:B------:R-:W-:Y:S02]  /*a130*/  LOP3.LUT R21, R20, 0xff, RZ, 0xc0, !PT ;  /* 0x000000ff14157812 */ /* 0x000fe400078ec0ff */
[----:B------:R-:W-:Y:S02]  /*a140*/  PRMT R22, R11, 0x5410, R22 ;  /* 0x000054100b167816 */ /* 0x000fe40000000016 */
[--C-:B------:R-:W-:Y:S02]  /*a150*/  HSET2.LE.AND R9, R8, R235.reuse, PT ;  /* 0x000000eb08097233 */ /* 0x100fe40003803000 */
[----:B------:R-:W-:Y:S02]  /*a160*/  HSET2.LE.AND R11, R10, R235, PT ;  /* 0x000000eb0a0b7233 */ /* 0x000fe40003803000 */
[----:B------:R-:W-:-:S02]  /*a170*/  PRMT R26, R21, 0x5410, R26 ;  /* 0x00005410151a7816 */ /* 0x000fc4000000001a */
[----:B---3--:R-:W-:Y:S02]  /*a180*/  F2FP.F16.F32.PACK_AB R10, R246, R199 ;  /* 0x000000c7f60a723e */ /* 0x008fe400000000ff */
[----:B-1----:R-:W-:Y:S02]  /*a190*/  F2FP.F16.F32.PACK_AB R20, R196, R197 ;  /* 0x000000c5c414723e */ /* 0x002fe400000000ff */
[----:B------:R-:W-:Y:S02]  /*a1a0*/  LOP3.LUT R10, R9, R10, RZ, 0xc0, !PT ;  /* 0x0000000a090a7212 */ /* 0x000fe400078ec0ff */
[--C-:B------:R-:W-:Y:S02]  /*a1b0*/  HSET2.LE.AND R8, R22, R235.reuse, PT ;  /* 0x000000eb16087233 */ /* 0x100fe40003803000 */
[----:B------:R-:W-:Y:S02]  /*a1c0*/  LOP3.LUT R11, R11, R20, RZ, 0xc0, !PT ;  /* 0x000000140b0b7212 */ /* 0x000fe400078ec0ff */
[----:B------:R-:W-:-:S02]  /*a1d0*/  HSET2.LE.AND R9, R26, R235, PT ;  /* 0x000000eb1a097233 */ /* 0x000fc40003803000 */
[----:B------:R-:W-:Y:S01]  /*a1e0*/  F2FP.F16.F32.PACK_AB R21, R245, R244 ;  /* 0x000000f4f515723e */ /* 0x000fe200000000ff */
[----:B------:R-:W1:Y:S01]  /*a1f0*/  LDSM.16.MT88.4 R24, [R217+0x19000] ;  /* 0x01900000d918783b */ /* 0x000e620000004200 */
[----:B--2---:R-:W-:Y:S02]  /*a200*/  F2FP.F16.F32.PACK_AB R20, R247, R198 ;  /* 0x000000c6f714723e */ /* 0x004fe400000000ff */
[----:B------:R-:W-:Y:S02]  /*a210*/  LOP3.LUT R8, R8, R21, RZ, 0xc0, !PT ;  /* 0x0000001508087212 */ /* 0x000fe400078ec0ff */
[----:B------:R-:W-:Y:S02]  /*a220*/  LOP3.LUT R9, R9, R20, RZ, 0xc0, !PT ;  /* 0x0000001409097212 */ /* 0x000fe400078ec0ff */
[----:B------:R-:W2:Y:S05]  /*a230*/  LDSM.16.MT88.4 R20, [R216+0x19000] ;  /* 0x01900000d814783b */ /* 0x000eaa0000004200 */
[C---:B----4-:R-:W-:Y:S06]  /*a240*/  HMMA.16816.F32 R160, R8.reuse, R4, R160 ;  /* 0x0000000408a0723c */ /* 0x050fec00000018a0 */
[C---:B------:R-:W-:Y:S01]  /*a250*/  HMMA.16816.F32 R156, R8.reuse, R6, R156 ;  /* 0x00000006089c723c */ /* 0x040fe2000000189c */
[----:B------:R-:W3:Y:S05]  /*a260*/  LDSM.16.MT88.4 R4, [R220+0x1b000] ;  /* 0x01b00000dc04783b */ /* 0x000eea0000004200 */
[C---:B------:R-:W-:Y:S06]  /*a270*/  HMMA.16816.F32 R72, R8.reuse, R34, R72 ;  /* 0x000000220848723c */ /* 0x040fec0000001848 */
[----:B------:R-:W-:Y:S01]  /*a280*/  HMMA.16816.F32 R36, R8, R28, R36 ;  /* 0x0000001c0824723c */ /* 0x000fe20000001824 */
[----:B------:R-:W-:-:S02]  /*a290*/  MOV R34, R16 ;  /* 0x0000001000227202 */ /* 0x000fc40000000f00 */
[----:B------:R-:W-:Y:S02]  /*a2a0*/  MOV R35, R17 ;  /* 0x0000001100237202 */ /* 0x000fe40000000f00 */
[----:B------:R4:W5:Y:S01]  /*a2b0*/  LDL.LU.64 R16, [R1+0x30] ;  /* 0x0000300001107983 */ /* 0x0009620000300a00 */
[C---:B------:R-:W-:Y:S03]  /*a2c0*/  HMMA.16816.F32 R40, R8.reuse, R30, R40 ;  /* 0x0000001e0828723c */ /* 0x040fe60000001828 */
[----:B------:R-:W-:Y:S03]  /*a2d0*/  LDSM.16.MT88.4 R28, [R216+0x1b000] ;  /* 0x01b00000d81c783b */ /* 0x000fe60000004200 */
[C---:B-1----:R-:W-:Y:S06]  /*a2e0*/  HMMA.16816.F32 R44, R8.reuse, R24, R44 ;  /* 0x00000018082c723c */ /* 0x042fec000000182c */
[C---:B--2---:R-:W-:Y:S06]  /*a2f0*/  HMMA.16816.F32 R52, R8.reuse, R20, R52 ;  /* 0x000000140834723c */ /* 0x044fec0000001834 */
[C---:B------:R-:W-:Y:S01]  /*a300*/  HMMA.16816.F32 R56, R8.reuse, R22, R56 ;  /* 0x000000160838723c */ /* 0x040fe20000001838 */
[----:B------:R-:W-:Y:S05]  /*a310*/  LDSM.16.MT88.4 R20, [R218+0x1d000] ;  /* 0x01d00000da14783b */ /* 0x000fea0000004200 */
[C---:B---3--:R-:W-:Y:S06]  /*a320*/  HMMA.16816.F32 R60, R8.reuse, R4, R60 ;  /* 0x00000004083c723c */ /* 0x048fec000000183c */
[----:B------:R-:W-:Y:S01]  /*a330*/  HMMA.16816.F32 R48, R8, R26, R48 ;  /* 0x0000001a0830723c */ /* 0x000fe20000001830 */
[----:B------:R-:W-:Y:S01]  /*a340*/  MOV R4, R164 ;  /* 0x000000a400047202 */ /* 0x000fe20000000f00 */
[----:B------:R-:W-:Y:S01]  /*a350*/  LDSM.16.MT88.4 R24, [R220+0x1d000] ;  /* 0x01d00000dc18783b */ /* 0x000fe20000004200 */
[----:B------:R-:W-:-:S03]  /*a360*/  MOV R5, R165 ;  /* 0x000000a500057202 */ /* 0x000fc60000000f00 */
[----:B------:R-:W1:Y:S01]  /*a370*/  LDSM.16.MT88.4 R164, [R217+0x1b000] ;  /* 0x01b00000d9a4783b */ /* 0x000e620000004200 */
[C---:B------:R-:W-:Y:S06]  /*a380*/  HMMA.16816.F32 R68, R8.reuse, R32, R68 ;  /* 0x000000200844723c */ /* 0x040fec0000001844 */
[----:B------:R-:W-:Y:S01]  /*a390*/  HMMA.16816.F32 R64, R8, R6, R64 ;  /* 0x000000060840723c */ /* 0x000fe20000001840 */
[----:B------:R-:W-:Y:S02]  /*a3a0*/  MOV R32, R4 ;  /* 0x0000000400207202 */ /* 0x000fe40000000f00 */
[----:B------:R-:W-:-:S02]  /*a3b0*/  MOV R33, R5 ;  /* 0x0000000500217202 */ /* 0x000fc40000000f00 */
[----:B------:R-:W2:Y:S01]  /*a3c0*/  LDSM.16.MT88.4 R4, [R217+0x1d000] ;  /* 0x01d00000d904783b */ /* 0x000ea20000004200 */
[----:B-1----:R-:W-:Y:S07]  /*a3d0*/  HMMA.16816.F32 R76, R8, R164, R76 ;  /* 0x000000a4084c723c */ /* 0x002fee000000184c */
[----:B------:R-:W-:Y:S02]  /*a3e0*/  MOV R164, R14 ;  /* 0x0000000e00a47202 */ /* 0x000fe40000000f00 */
[----:B------:R-:W-:-:S02]  /*a3f0*/  MOV R165, R15 ;  /* 0x0000000f00a57202 */ /* 0x000fc40000000f00 */
[----:B------:R4:W5:Y:S01]  /*a400*/  LDL.LU.64 R14, [R1+0x28] ;  /* 0x00002800010e7983 */ /* 0x0009620000300a00 */
[C---:B------:R-:W-:Y:S06]  /*a410*/  HMMA.16816.F32 R100, R8.reuse, R20, R100 ;  /* 0x000000140864723c */ /* 0x040fec0000001864 */
        /* <DEDUP_REMOVED lines=12> */
[----:B------:R-:W-:Y:S01]  /*a4e0*/  HMMA.16816.F32 R120, R8, R22, R120 ;  /* 0x000000160878723c */ /* 0x000fe20000001878 */
[----:B------:R-:W1:Y:S01]  /*a4f0*/  LDSM.16.MT88.4 R20, [R217+0x1f000] ;  /* 0x01f00000d914783b */ /* 0x000e620000004200 */
[----:B------:R-:W-:Y:S01]  /*a500*/  LOP3.LUT R32, R33, UR35, R164, 0x96, !PT ;  /* 0x0000002321207c12 */ /* 0x000fe2000f8e96a4 */
[--C-:B------:R-:W-:Y:S01]  /*a510*/  FFMA.FTZ R164, R187, UR36, -R184.reuse ;  /* 0x00000024bba47c23 */ /* 0x100fe200080108b8 */
[----:B------:R-:W-:-:S03]  /*a520*/  FFMA.FTZ R165, R185, UR36, -R184 ;  /* 0x00000024b9a57c23 */ /* 0x000fc600080108b8 */
[----:B------:R-:W-:Y:S01]  /*a530*/  IMAD.WIDE.U32 R32, R32, -0x2daee0ad, RZ ;  /* 0xd2511f5320207825 */ /* 0x000fe200078e00ff */
[C---:B------:R-:W-:Y:S03]  /*a540*/  HMMA.16816.F32 R80, R8.reuse, R166, R80 ;  /* 0x000000a60850723c */ /* 0x040fe60000001850 */
[--C-:B------:R-:W-:Y:S01]  /*a550*/  FFMA.FTZ R180, R180, UR36, -R179.reuse ;  /* 0x00000024b4b47c23 */ /* 0x100fe200080108b3 */
[--C-:B------:R-:W-:Y:S01]  /*a560*/  FFMA.FTZ R177, R177, UR36, -R179.reuse ;  /* 0x00000024b1b17c23 */ /* 0x100fe200080108b3 */
[--C-:B------:R-:W-:Y:S01]  /*a570*/  FFMA.FTZ R178, R178, UR36, -R179.reuse ;  /* 0x00000024b2b27c23 */ /* 0x100fe200080108b3 */
[C---:B---3--:R-:W-:Y:S01]  /*a580*/  HMMA.16816.F32 R124, R8.reuse, R28, R124 ;  /* 0x0000001c087c723c */ /* 0x048fe2000000187c */
[--C-:B------:R-:W-:Y:S01]  /*a590*/  FFMA.FTZ R166, R181, UR36, -R184.reuse ;  /* 0x00000024b5a67c23 */ /* 0x100fe200080108b8 */
[----:B------:R-:W-:Y:S01]  /*a5a0*/  FFMA.FTZ R167, R183, UR36, -R184 ;  /* 0x00000024b7a77c23 */ /* 0x000fe200080108b8 */
[----:B------:R-:W-:Y:S01]  /*a5b0*/  FFMA.FTZ R181, R182, UR36, -R179 ;  /* 0x00000024b6b57c23 */ /* 0x000fe200080108b3 */
[----:B------:R-:W-:Y:S02]  /*a5c0*/  MUFU.EX2 R164, R164 ;  /* 0x000000a400a47308 */ /* 0x000fe40000000800 */
[----:B----4-:R-:W-:Y:S01]  /*a5d0*/  HMMA.16816.F32 R132, R8, R24, R132 ;  /* 0x000000180884723c */ /* 0x010fe20000001884 */
[----:B------:R-:W-:-:S05]  /*a5e0*/  LOP3.LUT R29, R32, 0xffff, RZ, 0xc0, !PT ;  /* 0x0000ffff201d7812 */ /* 0x000fca00078ec0ff */
[----:B------:R-:W-:Y:S01]  /*a5f0*/  HMMA.16816.F32 R152, R8, R26, R152 ;  /* 0x0000001a0898723c */ /* 0x000fe20000001898 */
[----:B------:R-:W-:Y:S01]  /*a600*/  LOP3.LUT R25, R33, UR42, R34, 0x96, !PT ;  /* 0x0000002a21197c12 */ /* 0x000fe2000f8e9622 */
[----:B------:R-:W3:Y:S01]  /*a610*/  MUFU.EX2 R165, R165 ;  /* 0x000000a500a57308 */ /* 0x000ee20000000800 */
[----:B------:R-:W-:Y:S02]  /*a620*/  LOP3.LUT R24, R32, 0xff, RZ, 0xc0, !PT ;  /* 0x000000ff20187812 */ /* 0x000fe400078ec0ff */
[----:B------:R-:W-:Y:S02]  /*a630*/  SHF.R.U32.HI R29, RZ, 0x8, R29 ;  /* 0x00000008ff1d7819 */ /* 0x000fe4000001161d */
[--C-:B------:R-:W-:Y:S02]  /*a640*/  SHF.R.U32.HI R27, RZ, 0x10, R32.reuse ;  /* 0x00000010ff1b7819 */ /* 0x100fe40000011620 */
[----:B------:R-:W-:Y:S01]  /*a650*/  LOP3.LUT R28, R25, 0xffff, RZ, 0xc0, !PT ;  /* 0x0000ffff191c7812 */ /* 0x000fe200078ec0ff */
[----:B------:R-:W-:Y:S01]  /*a660*/  MUFU.EX2 R166, R166 ;  /* 0x000000a600a67308 */ /* 0x000fe20000000800 */
[----:B------:R-:W-:-:S02]  /*a670*/  SHF.R.U32.HI R26, RZ, 0x18, R32 ;  /* 0x00000018ff1a7819 */ /* 0x000fc40000011620 */
[----:B------:R-:W-:Y:S01]  /*a680*/  LOP3.LUT R27, R27, 0xff, RZ, 0xc0, !PT ;  /* 0x000000ff1b1b7812 */ /* 0x000fe200078ec0ff */
[----:B--2---:R-:W-:Y:S01]  /*a690*/  HMMA.16816.F32 R144, R8, R4, R144 ;  /* 0x000000040890723c */ /* 0x004fe20000001890 */
[----:B------:R-:W-:Y:S01]  /*a6a0*/  PRMT R24, R24, 0x5410, R29 ;  /* 0x0000541018187816 */ /* 0x000fe2000000001d */
[----:B------:R-:W-:Y:S02]  /*a6b0*/  LDSM.16.MT88.4 R32, [R218+0x19800] ;  /* 0x01980000da20783b */ /* 0x000fe40000004200 */
[----:B------:R-:W-:Y:S01]  /*a6c0*/  MUFU.EX2 R167, R167 ;  /* 0x000000a700a77308 */ /* 0x000fe20000000800 */
[----:B------:R-:W-:Y:S02]  /*a6d0*/  SHF.R.U32.HI R28, RZ, 0x8, R28 ;  /* 0x00000008ff1c7819 */ /* 0x000fe4000001161c */
[----:B------:R-:W-:Y:S02]  /*a6e0*/  LOP3.LUT R29, R25, 0xff, RZ, 0xc0, !PT ;  /* 0x000000ff191d7812 */ /* 0x000fe400078ec0ff */
[----:B------:R-:W-:-:S03]  /*a6f0*/  PRMT R26, R27, 0x5410, R26 ;  /* 0x000054101b1a7816 */ /* 0x000fc6000000001a */
[----:B------:R-:W-:Y:S01]  /*a700*/  MUFU.EX2 R181, R181 ;  /* 0x000000b500b57308 */ /* 0x000fe20000000800 */
[----:B------:R-:W-:-:S07]  /*a710*/  SHF.R.U32.HI R27, RZ, 0x10, R25 ;  /* 0x00000010ff1b7819 */ /* 0x000fce0000011619 */
[----:B------:R-:W2:Y:S01]  /*a720*/  MUFU.EX2 R180, R180 ;  /* 0x000000b400b47308 */ /* 0x000ea20000000800 */
[----:B------:R-:W-:-:S07]  /*a730*/  PRMT R28, R29, 0x5410, R28 ;  /* 0x000054101d1c7816 */ /* 0x000fce000000001c */
[----:B------:R-:W-:Y:S08]  /*a740*/  MUFU.EX2 R177, R177 ;  /* 0x000000b100b17308 */ /* 0x000ff00000000800 */
[----:B------:R-:W4:Y:S01]  /*a750*/  MUFU.EX2 R178, R178 ;  /* 0x000000b200b27308 */ /* 0x000f220000000800 */
[----:B------:R-:W-:Y:S02]  /*a760*/  SHF.R.U32.HI R182, RZ, 0x18, R25 ;  /* 0x00000018ffb67819 */ /* 0x000fe40000011619 */
[----:B------:R-:W-:-:S02]  /*a770*/  LOP3.LUT R27, R27, 0xff, RZ, 0xc0, !PT ;  /* 0x000000ff1b1b7812 */ /* 0x000fc400078ec0ff */
[----:B------:R-:W-:Y:S02]  /*a780*/  HSET2.LE.AND R4, R28, R235, PT ;  /* 0x000000eb1c047233 */ /* 0x000fe40003803000 */
[----:B------:R-:W-:Y:S02]  /*a790*/  PRMT R182, R27, 0x5410, R182 ;  /* 0x000054101bb67816 */ /* 0x000fe400000000b6 */
[----:B---3--:R-:W-:Y:S01]  /*a7a0*/  F2FP.F16.F32.PACK_AB R5, R165, R164 ;  /* 0x000000a4a505723e */ /* 0x008fe200000000ff */
[----:B------:R-:W-:Y:S01]  /*a7b0*/  HMMA.16816.F32 R128, R8, R30, R128 ;  /* 0x0000001e0880723c */ /* 0x000fe20000001880 */
[----:B------:R-:W3:Y:S02]  /*a7c0*/  LDSM.16.MT88.4 R28, [R217+0x19800] ;  /* 0x01980000d91c783b */ /* 0x000ee40000004200 */
[----:B------:R-:W-:-:S03]  /*a7d0*/  LOP3.LUT R4, R4, R5, RZ, 0xc0, !PT ;  /* 0x0000000504047212 */ /* 0x000fc600078ec0ff */
[----:B-1----:R-:W-:Y:S01]  /*a7e0*/  HMMA.16816.F32 R136, R8, R20, R136 ;  /* 0x000000140888723c */ /* 0x002fe20000001888 */
[----:B------:R-:W-:-:S05]  /*a7f0*/  HSET2.LE.AND R5, R182, R235, PT ;  /* 0x000000ebb6057233 */ /* 0x000fca0003803000 */
[C---:B------:R-:W-:Y:S01]  /*a800*/  HMMA.16816.F32 R140, R8.reuse, R22, R140 ;  /* 0x00000016088c723c */ /* 0x040fe2000000188c */
[----:B------:R-:W1:Y:S05]  /*a810*/  LDSM.16.MT88.4 R20, [R220+0x19800] ;  /* 0x01980000dc14783b */ /* 0x000e6a0000004200 */
[----:B------:R-:W-:Y:S07]  /*a820*/  HMMA.16816.F32 R148, R8, R6, R148 ;  /* 0x000000060894723c */ /* 0x000fee0000001894 */
[----:B------:R-:W-:-:S02]  /*a830*/  HSET2.LE.AND R6, R24, R235, PT ;  /* 0x000000eb18067233 */ /* 0x000fc40003803000 */
[----:B------:R-:W-:Y:S02]  /*a840*/  HSET2.LE.AND R7, R26, R235, PT ;  /* 0x000000eb1a077233 */ /* 0x000fe40003803000 */
[----:B--2---:R-:W-:Y:S01]  /*a850*/  F2FP.F16.F32.PACK_AB R10, R180, R181 ;  /* 0x000000b5b40a723e */ /* 0x004fe200000000ff */
[----:B------:R-:W-:Y:S01]  /*a860*/  LDSM.16.MT88.4 R24, [R216+0x19800] ;  /* 0x01980000d818783b */ /* 0x000fe20000004200 */
[----:B------:R-:W-:Y:S02]  /*a870*/  F2FP.F16.F32.PACK_AB R9, R167, R166 ;  /* 0x000000a6a709723e */ /* 0x000fe400000000ff */
[----:B----4-:R-:W-:Y:S02]  /*a880*/  F2FP.F16.F32.PACK_AB R8, R178, R177 ;  /* 0x000000b1b208723e */ /* 0x010fe400000000ff */
[----:B------:R-:W-:Y:S02]  /*a890*/  LOP3.LUT R5, R5, R10, RZ, 0xc0, !PT ;  /* 0x0000000a05057212 */ /* 0x000fe400078ec0ff */
[----:B------:R-:W-:-:S02]  /*a8a0*/  LOP3.LUT R6, R6, R9, RZ, 0xc0, !PT ;  /* 0x0000000906067212 */ /* 0x000fc400078ec0ff */
[----:B------:R-:W-:Y:S02]  /*a8b0*/  LOP3.LUT R7, R7, R8, RZ, 0xc0, !PT ;  /* 0x0000000807077212 */ /* 0x000fe400078ec0ff */
[----:B------:R-:W2:Y:S05]  /*a8c0*/  LDSM.16.MT88.4 R8, [R220+0x1b800] ;  /* 0x01b80000dc08783b */ /* 0x000eaa0000004200 */
[C---:B---3--:R-:W-:Y:S06]  /*a8d0*/  HMMA.16816.F32 R44, R4.reuse, R28, R44 ;  /* 0x0000001c042c723c */ /* 0x048fec000000182c */
        /* <DEDUP_REMOVED lines=17> */
[C---:B--2---:R-:W-:Y:S06]  /*a9f0*/  HMMA.16816.F32 R100, R4.reuse, R8, R100 ;  /* 0x000000080464723c */ /* 0x044fec0000001864 */
[----:B------:R-:W-:Y:S01]  /*aa00*/  HMMA.16816.F32 R104, R4, R10, R104 ;  /* 0x0000000a0468723c */ /* 0x000fe20000001868 */
[----:B------:R-:W2:Y:S01]  /*aa10*/  LDSM.16.MT88.4 R8, [R218+0x1f800] ;  /* 0x01f80000da08783b */ /* 0x000ea20000004200 */
[----:B------:R-:W-:Y:S01]  /*aa20*/  FFMA.FTZ R176, R251, R175, R176 ;  /* 0x000000affbb07223 */ /* 0x000fe200000100b0 */
[----:B------:R-:W-:-:S03]  /*aa30*/  FFMA.FTZ R173, R249, R173, R170 ;  /* 0x000000adf9ad7223 */ /* 0x000fc600000100aa */
        /* <DEDUP_REMOVED lines=10> */
[----:B------:R-:W2:Y:S01]  /*aae0*/  LDSM.16.MT88.4 R32, [R216+0x1b800] ;  /* 0x01b80000d820783b */ /* 0x000ea20000004200 */
[----:B------:R-:W-:-:S04]  /*aaf0*/  FADD.FTZ R186, R186, R189 ;  /* 0x000000bdbaba7221 */ /* 0x000fc80000010000 */
[----:B---3--:R-:W-:Y:S01]  /*ab00*/  HMMA.16816.F32 R92, R4, R24, R92 ;  /* 0x00000018045c723c */ /* 0x008fe2000000185c */
[----:B------:R-:W-:-:S05]  /*ab10*/  FADD.FTZ R192, R192, R195 ;  /* 0x000000c3c0c07221 */ /* 0x000fca0000010000 */
[C---:B------:R-:W-:Y:S01]  /*ab20*/  HMMA.16816.F32 R96, R4.reuse, R26, R96 ;  /* 0x0000001a0460723c */ /* 0x040fe20000001860 */
[----:B------:R-:W3:Y:S05]  /*ab30*/  LDSM.16.MT88.4 R24, [R220+0x1f800] ;  /* 0x01f80000dc18783b */ /* 0x000eea0000004200 */
[C---:B-1----:R-:W-:Y:S06]  /*ab40*/  HMMA.16816.F32 R108, R4.reuse, R20, R108 ;  /* 0x00000014046c723c */ /* 0x042fec000000186c */
[C---:B------:R-:W-:Y:S01]  /*ab50*/  HMMA.16816.F32 R112, R4.reuse, R22, R112 ;  /* 0x000000160470723c */ /* 0x040fe20000001870 */
[----:B------:R-:W1:Y:S05]  /*ab60*/  LDSM.16.MT88.4 R20, [R217+0x1f800] ;  /* 0x01f80000d914783b */ /* 0x000e6a0000004200 */
[C---:B----4-:R-:W-:Y:S06]  /*ab70*/  HMMA.16816.F32 R116, R4.reuse, R28, R116 ;  /* 0x0000001c0474723c */ /* 0x050fec0000001874 */
[----:B------:R-:W-:Y:S01]  /*ab80*/  HMMA.16816.F32 R120, R4, R30, R120 ;  /* 0x0000001e0478723c */ /* 0x000fe20000001878 */
[----:B------:R-:W4:Y:S01]  /*ab90*/  LDSM.16.MT88.4 R28, [R216+0x1f800] ;  /* 0x01f80000d81c783b */ /* 0x000f220000004200 */
[----:B------:R-:W-:-:S04]  /*aba0*/  FADD.FTZ R3, R193, R186 ;  /* 0x000000bac1037221 */ /* 0x000fc80000010000 */
[----:B--2---:R-:W-:Y:S01]  /*abb0*/  HMMA.16816.F32 R132, R4, R8, R132 ;  /* 0x000000080484723c */ /* 0x004fe20000001884 */
[----:B------:R-:W-:-:S06]  /*abc0*/  FADD.FTZ R3, R190, R3 ;  /* 0x00000003be037221 */ /* 0x000fcc0000010000 */
[----:B------:R-:W-:Y:S01]  /*abd0*/  FADD.FTZ R9, R191, R192 ;  /* 0x000000c0bf097221 */ /* 0x000fe20000010000 */
[----:B------:R-:W-:Y:S03]  /*abe0*/  HMMA.16816.F32 R152, R4, R10, R152 ;  /* 0x0000000a0498723c */ /* 0x000fe60000001898 */
        /* <DEDUP_REMOVED lines=18> */
[----:B------:R-:W-:Y:S01]  /*ad10*/  FADD.FTZ R249, R178, R177 ;  /* 0x000000b1b2f97221 */ /* 0x000fe20000010000 */
[----:B------:R-:W-:-:S04]  /*ad20*/  MOV R3, R0 ;  /* 0x0000000000037202 */ /* 0x000fc80000000f00 */
[----:B---3--:R-:W-:Y:S01]  /*ad30*/  HMMA.16816.F32 R124, R4, R24, R124 ;  /* 0x00000018047c723c */ /* 0x008fe2000000187c */
[----:B------:R-:W-:-:S05]  /*ad40*/  MOV R164, R231 ;  /* 0x000000e700a47202 */ /* 0x000fca0000000f00 */
        /* <DEDUP_REMOVED lines=20> */
[----:B-----5:R-:W-:Y:S01]  /*ae90*/  LEA R3, P0, R24, R14, 0x6 ;  /* 0x0000000e18037211 */ /* 0x020fe200078030ff */
        /* <DEDUP_REMOVED lines=29> */
[----:B------:R-:W-:Y:S03]  /*b070*/  @!P4 LDGSTS.E.BYPASS.LTC128B.128 [R227+0x1c000], desc[UR28][R30.64+0x100] ;  /* 0x1c0001001ee3cfae */ /* 0x000fe6000b901d5c */
[----:B------:R-:W-:Y:S01]  /*b080*/  @!P3 LEA.HI.X R21, R3, R21, R24, 0x1, P0 ;  /* 0x000000150315b211 */ /* 0x000fe200000f0c18 */
[----:B------:R-:W-:Y:S01]  /*b090*/  @P3 STS.128 [R227+0x1e000], RZ ;  /* 0x01e000ffe3003388 */ /* 0x000fe20000000c00 */
[----:B------:R-:W-:Y:S01]  /*b0a0*/  IMAD.U32 R3, RZ, RZ, UR38 ;  /* 0x00000026ff037e24 */ /* 0x000fe2000f8e00ff */
[----:B------:R-:W1:Y:S01]  /*b0b0*/  @!P3 LDC.64 R4, c[0x0][0x220] ;  /* 0x00008800ff04bb82 */ /* 0x000e620000000a00 */
[----:B----4-:R-:W-:Y:S01]  /*b0c0*/  @!P6 LEA R164, P1, R22, R10, 0x1 ;  /* 0x0000000a16a4e211 */ /* 0x010fe200078208ff */
[----:B------:R-:W-:Y:S01]  /*b0d0*/  @!PT LDS RZ, [RZ] ;  /* 0x00000000fffff984 */ /* 0x000fe20000000800 */
[----:B------:R-:W-:Y:S01]  /*b0e0*/  @!PT LDS RZ, [RZ] ;  /* 0x00000000fffff984 */ /* 0x000fe20000000800 */
[----:B------:R-:W-:Y:S01]  /*b0f0*/  @!PT LDS RZ, [RZ] ;  /* 0x00000000fffff984 */ /* 0x000fe20000000800 */
[----:B------:R4:W-:Y:S01]  /*b100*/  @!P3 LDGSTS.E.BYPASS.LTC128B.128 [R227+0x1e000], desc[UR28][R20.64+0x180] ;  /* 0x1e00018014e3bfae */ /* 0x0009e2000b901d5c */
[----:B------:R-:W-:Y:S01]  /*b110*/  IADD3.X R10, R24, UR22, RZ, P2, !PT ;  /* 0x00000016180a7c10 */ /* 0x000fe200097fe4ff */
[----:B------:R-:W-:-:S02]  /*b120*/  IMAD R3, R3, 0x40, R230 ;  /* 0x0000004003037824 */ /* 0x000fc400078e02e6 */
[----:B------:R-:W-:Y:S01]  /*b130*/  @P6 STS.128 [R227+0x19000], RZ ;  /* 0x019000ffe3006388 */ /* 0x000fe20000000c00 */
[C---:B------:R-:W-:Y:S02]  /*b140*/  @!P6 LEA.HI.X R165, R22.reuse, R11, R10, 0x1, P1 ;  /* 0x0000000b16a5e211 */ /* 0x040fe400008f0c0a */
[----:B--2---:R-:W-:-:S03]  /*b150*/  @!P5 LEA R8, P2, R22, R8, 0x1 ;  /* 0x000000081608d211 */ /* 0x004fc600078408ff */
[----:B------:R-:W-:Y:S01]  /*b160*/  @!PT LDS RZ, [RZ] ;  /* 0x00000000fffff984 */ /* 0x000fe20000000800 */
[----:B------:R-:W-:Y:S01]  /*b170*/  @!PT LDS RZ, [RZ] ;  /* 0x00000000fffff984 */ /* 0x000fe20000000800 */
[----:B------:R-:W-:Y:S01]  /*b180*/  @!PT LDS RZ, [RZ] ;  /* 0x00000000fffff984 */ /* 0x000fe20000000800 */
[----:B------:R-:W-:Y:S01]  /*b190*/  @!P6 LDGSTS.E.BYPASS.LTC128B.128 [R227+0x19000], desc[UR28][R164.64] ;  /* 0x19000000a4e3efae */ /* 0x000fe2000b901d5c */
[C-C-:B------:R-:W-:Y:S02]  /*b1a0*/  @!P5 LEA.HI.X R9, R22.reuse, R9, R10.reuse, 0x1, P2 ;  /* 0x000000091609d211 */ /* 0x140fe400010f0c0a */
[C---:B---3--:R-:W-:Y:S01]  /*b1b0*/  @!P4 LEA R24, P1, R22.reuse, R6, 0x1 ;  /* 0x000000061618c211 */ /* 0x048fe200078208ff */
[----:B------:R-:W-:Y:S03]  /*b1c0*/  @P5 STS.128 [R227+0x1b000], RZ ;  /* 0x01b000ffe3005388 */ /* 0x000fe60000000c00 */
[C---:B------:R-:W-:Y:S01]  /*b1d0*/  @!P4 LEA.HI.X R25, R22.reuse, R7, R10, 0x1, P1 ;  /* 0x000000071619c211 */ /* 0x040fe200008f0c0a */
[----:B------:R-:W-:Y:S01]  /*b1e0*/  @!PT LDS RZ, [RZ] ;  /* 0x00000000fffff984 */ /* 0x000fe20000000800 */
[----:B------:R-:W-:Y:S01]  /*b1f0*/  @!PT LDS RZ, [RZ] ;  /* 0x00000000fffff984 */ /* 0x000fe20000000800 */
[----:B------:R-:W-:Y:S01]  /*b200*/  @!PT LDS RZ, [RZ] ;  /* 0x00000000fffff984 */ /* 0x000fe20000000800 */
[----:B------:R-:W-:Y:S01]  /*b210*/  @!P5 LDGSTS.E.BYPASS.LTC128B.128 [R227+0x1b000], desc[UR28][R8.64+0x80] ;  /* 0x1b00008008e3dfae */ /* 0x000fe2000b901d5c */
[----:B-1----:R-:W-:-:S03]  /*b220*/  @!P3 LEA R166, P0, R22, R4, 0x1 ;  /* 0x0000000416a6b211 */ /* 0x002fc600078008ff */
        /* <DEDUP_REMOVED lines=11> */
[----:B------:R-:W-:Y:S04]  /*b2e0*/  LDSM.16.M88.4 R32, [R226] ;  /* 0x00000000e220783b */ /* 0x000fe80000000200 */
[----:B------:R-:W3:Y:S04]  /*b2f0*/  LDSM.16.M88.4 R4, [R225+0x10000] ;  /* 0x01000000e104783b */ /* 0x000ee80000000200 */
[----:B------:R-:W2:Y:S04]  /*b300*/  LDSM.16.M88.4 R176, [R225+0x10800] ;  /* 0x01080000e1b0783b */ /* 0x000ea80000000200 */
[----:B------:R-:W2:Y:S04]  /*b310*/  LDSM.16.M88.4 R168, [R225+0x11000] ;  /* 0x01100000e1a8783b */ /* 0x000ea80000000200 */
[----:B----4-:R-:W4:Y:S04]  /*b320*/  LDSM.16.M88.4 R20, [R225+0x11800] ;  /* 0x01180000e114783b */ /* 0x010f280000000200 */
[----:B------:R-:W-:Y:S04]  /*b330*/  LDSM.16.M88.4 R28, [R224] ;  /* 0x00000000e01c783b */ /* 0x000fe80000000200 */
[----:B------:R-:W4:Y:S04]  /*b340*/  LDSM.16.M88.4 R196, [R223] ;  /* 0x00000000dfc4783b */ /* 0x000f280000000200 */
[----:B------:R-:W4:Y:S04]  /*b350*/  LDSM.16.M88.4 R192, [R215] ;  /* 0x00000000d7c0783b */ /* 0x000f280000000200 */
[----:B------:R-:W4:Y:S04]  /*b360*/  LDSM.16.M88.4 R188, [R214] ;  /* 0x00000000d6bc783b */ /* 0x000f280000000200 */
[----:B------:R-:W4:Y:S04]  /*b370*/  LDSM.16.M88.4 R184, [R213] ;  /* 0x00000000d5b8783b */ /* 0x000f280000000200 */
[----:B-1----:R-:W-:Y:S01]  /*b380*/  LDSM.16.M88.4 R24, [R222] ;  /* 0x00000000de18783b */ /* 0x002fe20000000200 */
[C---:B---3--:R-:W-:Y:S03]  /*b390*/  HMMA.16816.F32 R8, R32.reuse, R4, RZ ;  /* 0x000000042008723c */ /* 0x048fe600000018ff */
[----:B------:R-:W0:Y:S03]  /*b3a0*/  LDGDEPBAR ;  /* 0x00000000000079af */ /* 0x000e260000000000 */
[C---:B------:R-:W-:Y:S06]  /*b3b0*/  HMMA.16816.F32 R4, R32.reuse, R6, RZ ;  /* 0x000000062004723c */ /* 0x040fec00000018ff */
[C---:B--2---:R-:W-:Y:S06]  /*b3c0*/  HMMA.16816.F32 R180, R32.reuse, R176, RZ ;  /* 0x000000b020b4723c */ /* 0x044fec00000018ff */
[C---:B------:R-:W-:Y:S06]  /*b3d0*/  HMMA.16816.F32 R172, R32.reuse, R168, RZ ;  /* 0x000000a820ac723c */ /* 0x040fec00000018ff */
[C---:B------:R-:W-:Y:S06]  /*b3e0*/  HMMA.16816.F32 R176, R32.reuse, R178, RZ ;  /* 0x000000b220b0723c */ /* 0x040fec00000018ff */
[C---:B------:R-:W-:Y:S06]  /*b3f0*/  HMMA.16816.F32 R168, R32.reuse, R170, RZ ;  /* 0x000000aa20a8723c */ /* 0x040fec00000018ff */
[C---:B----4-:R-:W-:Y:S06]  /*b400*/  HMMA.16816.F32 R164, R32.reuse, R20, RZ ;  /* 0x0000001420a4723c */ /* 0x050fec00000018ff */
        /* <DEDUP_REMOVED lines=182> */
[----:B------:R-:W-:-:S02]  /*bf70*/  VIADD R24, R3, 0x1 ;  /* 0x0000000103187836 */ /* 0x000fc40000000000 */
[----:B------:R-:W-:-:S03]  /*bf80*/  VIADD R25, R3, 0x8 ;  /* 0x0000000803197836 */ /* 0x000fc60000000000 */
[----:B------:R-:W-:Y:S01]  /*bf90*/  HMMA.16816.F32 R176, R28, R22, R176 ;  /* 0x000000161cb0723c */ /* 0x000fe200000018b0 */
[----:B------:R-:W2:Y:S01]  /*bfa0*/  LDSM.16.M88.4 R20, [R212+0x7800] ;  /* 0x00780000d414783b */ /* 0x000ea20000000200 */
[----:B------:R-:W-:Y:S01]  /*bfb0*/  ISETP.GE.AND P0, PT, R24, R229, PT ;  /* 0x000000e51800720c */ /* 0x000fe20003f06270 */
[----:B------:R-:W-:-:S04]  /*bfc0*/  DEPBAR.LE SB0, 0x0 ;  /* 0x000080000000791a */ /* 0x000fc80000000000 */
[----:B------:R-:W-:Y:S01]  /*bfd0*/  HMMA.16816.F32 R4, R28, R26, R4 ;  /* 0x0000001a1c04723c */ /* 0x000fe20000001804 */
[----:B------:R-:W-:Y:S01]  /*bfe0*/  BAR.SYNC.DEFER_BLOCKING 0x0 ;  /* 0x0000000000007b1d */ /* 0x000fe20000010000 */
[-C--:B------:R-:W-:Y:S01]  /*bff0*/  ISETP.GE.AND P2, PT, R24, R228.reuse, PT ;  /* 0x000000e41800720c */ /* 0x080fe20003f46270 */
[----:B------:R-:W-:Y:S01]  /*c000*/  VIADD R24, R3, 0x9 ;  /* 0x0000000903187836 */ /* 0x000fe20000000000 */
[----:B------:R-:W-:Y:S02]  /*c010*/  ISETP.GE.AND P1, PT, R25, R229, PT ;  /* 0x000000e51900720c */ /* 0x000fe40003f26270 */
[----:B------:R-:W-:Y:S01]  /*c020*/  FSEL R248, R9, -INF , !P0 ;  /* 0xff80000009f87808 */ /* 0x000fe20004000000 */
[----:B------:R-:W-:Y:S01]  /*c030*/  VIADD R9, R3, 0x10 ;  /* 0x0000001003097836 */ /* 0x000fe20000000000 */
[----:B------:R-:W-:Y:S01]  /*c040*/  ISETP.GE.AND P0, PT, R25, R228, PT ;  /* 0x000000e41900720c */ /* 0x000fe20003f06270 */
[----:B------:R-:W-:Y:S01]  /*c050*/  HMMA.16816.F32 R32, R196, R186, R32 ;  /* 0x000000bac420723c */ /* 0x000fe20000001820 */
[----:B------:R-:W-:-:S02]  /*c060*/  FSEL R195, R11, -INF , !P2 ;  /* 0xff8000000bc37808 */ /* 0x000fc40005000000 */
[----:B------:R-:W-:-:S03]  /*c070*/  ISETP.GE.AND P2, PT, R24, R229, PT ;  /* 0x000000e51800720c */ /* 0x000fc60003f46270 */
[C---:B-1----:R-:W-:Y:S06]  /*c080*/  HMMA.16816.F32 R172, R28.reuse, R188, R172 ;  /* 0x000000bc1cac723c */ /* 0x042fec00000018ac */
[----:B------:R-:W-:Y:S03]  /*c090*/  HMMA.16816.F32 R168, R28, R190, R168 ;  /* 0x000000be1ca8723c */ /* 0x000fe600000018a8 */
[----:B------:R-:W-:Y:S01]  /*c0a0*/  FSEL R244, R4, -INF , !P1 ;  /* 0xff80000004f47808 */ /* 0x000fe20004800000 */
[----:B------:R-:W-:Y:S01]  /*c0b0*/  VIADD R4, R3, 0x11 ;  /* 0x0000001103047836 */ /* 0x000fe20000000000 */
[----:B------:R-:W-:-:S02]  /*c0c0*/  FSEL R193, R6, -INF , !P0 ;  /* 0xff80000006c17808 */ /* 0x000fc40004000000 */
[-C--:B------:R-:W-:Y:S02]  /*c0d0*/  ISETP.GE.AND P1, PT, R24, R228.reuse, PT ;  /* 0x000000e41800720c */ /* 0x080fe40003f26270 */
[----:B------:R-:W-:Y:S02]  /*c0e0*/  ISETP.GE.AND P0, PT, R9, R229, PT ;  /* 0x000000e50900720c */ /* 0x000fe40003f06270 */
[----:B------:R-:W-:Y:S01]  /*c0f0*/  FSEL R230, R5, -INF , !P2 ;  /* 0xff80000005e67808 */ /* 0x000fe20005000000 */
[----:B------:R-:W-:Y:S01]  /*c100*/  VIADD R5, R3, 0x18 ;  /* 0x0000001803057836 */ /* 0x000fe20000000000 */
[----:B------:R-:W-:Y:S01]  /*c110*/  FSEL R188, R7, -INF , !P1 ;  /* 0xff80000007bc7808 */ /* 0x000fe20004800000 */
[----:B--2---:R-:W-:Y:S01]  /*c120*/  HMMA.16816.F32 R164, R28, R20, R164 ;  /* 0x000000141ca4723c */ /* 0x004fe200000018a4 */
[----:B------:R-:W-:Y:S02]  /*c130*/  FSEL R24, R180, -INF , !P0 ;  /* 0xff800000b4187808 */ /* 0x000fe40004000000 */
[----:B------:R-:W-:-:S02]  /*c140*/  ISETP.GE.AND P2, PT, R9, R228, PT ;  /* 0x000000e40900720c */ /* 0x000fc40003f46270 */
[CC--:B------:R-:W-:Y:S01]  /*c150*/  ISETP.GE.AND P1, PT, R4.reuse, R229.reuse, PT ;  /* 0x000000e50400720c */ /* 0x0c0fe20003f26270 */
[----:B------:R-:W-:Y:S01]  /*c160*/  HMMA.16816.F32 R32, R28, R22, R32 ;  /* 0x000000161c20723c */ /* 0x000fe20000001820 */
        /* <DEDUP_REMOVED lines=33> */
[----:B------:R-:W-:Y:S02]  /*c380*/  ISETP.GE.AND P0, PT, R5, R229, PT ;  /* 0x000000e50500720c */ /* 0x000fe40003f06270 */
[----:B------:R-:W-:Y:S02]  /*c390*/  FSEL R245, R170, -INF , !P2 ;  /* 0xff800000aaf57808 */ /* 0x000fe40005000000 */
[----:B------:R-:W-:Y:S02]  /*c3a0*/  FSEL R170, R169, -INF , !P1 ;  /* 0xff800000a9aa7808 */ /* 0x000fe40004800000 */
[----:B------:R-:W-:-:S02]  /*c3b0*/  FSEL R184, R165, -INF , !P0 ;  /* 0xff800000a5b87808 */ /* 0x000fc40004000000 */
[CC--:B------:R-:W-:Y:S02]  /*c3c0*/  ISETP.GE.AND P1, PT, R4.reuse, R228.reuse, PT ;  /* 0x000000e40400720c */ /* 0x0c0fe40003f26270 */
[C---:B------:R-:W-:Y:S02]  /*c3d0*/  ISETP.GE.AND P0, PT, R3.reuse, R228, PT ;  /* 0x000000e40300720c */ /* 0x040fe40003f06270 */
        /* <DEDUP_REMOVED lines=99> */
.L_x_838:
[----:B------:R-:W-:Y:S05]  /*ca10*/  BSYNC B0 ;  /* 0x0000000000007941 */ /* 0x000fea0003800000 */
.L_x_837:
[----:B------:R-:W0:Y:S02]  /*ca20*/  LDGDEPBAR ;  /* 0x00000000000079af */ /* 0x000e240000000000 */
.L_x_836:
[----:B------:R-:W-:Y:S01]  /*ca30*/  FMNMX.FTZ R3, R231, R30, !PT ;  /* 0x0000001ee7037209 */ /* 0x000fe20007810000 */
[----:B------:R-:W-:Y:S01]  /*ca40*/  IMAD.WIDE.U32 R228, R13, -0x326172a9, RZ ;  /* 0xcd9e8d570de47825 */ /* 0x000fe200078e00ff */
[----:B-12---:R-:W-:Y:S01]  /*ca50*/  FMNMX.FTZ R4, R0, R165, !PT ;  /* 0x000000a500047209 */ /* 0x006fe20007810000 */
[----:B------:R-:W-:Y:S01]  /*ca60*/  UIADD3 UR4, UR33, -0x4498517b, URZ ;  /* 0xbb67ae8521047890 */ /* 0x000fe2000fffe03f */
[----:B------:R-:W-:Y:S01]  /*ca70*/  FMNMX.FTZ R3, R248, R3, !PT ;  /* 0x00000003f8037209 */ /* 0x000fe20007810000 */
[----:B------:R-:W-:Y:S01]  /*ca80*/  USHF.L.U32 UR39, UR38, 0x1, URZ ;  /* 0x0000000126277899 */ /* 0x000fe2000800063f */
        /* <DEDUP_REMOVED lines=15> */
[----:B------:R-:W-:Y:S01]  /*cb80*/  LDSM.16.MT88.4 R20, [R220+0x18000] ;  /* 0x01800000dc14783b */ /* 0x000fe20000004200 */
[----:B------:R-:W-:Y:S01]  /*cb90*/  FMNMX.FTZ R6, R189, R6, !PT ;  /* 0x00000006bd067209 */ /* 0x000fe20007810000 */
[----:B------:R-:W-:Y:S01]  /*cba0*/  UIADD3 UR12, UR33, 0x646e171e, URZ ;  /* 0x646e171e210c7890 */ /* 0x000fe2000fffe03f */
[----:B------:R-:W-:Y:S01]  /*cbb0*/  FMNMX.FTZ R3, R190, R3, !PT ;  /* 0x00000003be037209 */ /* 0x000fe20007810000 */
[----:B------:R-:W-:Y:S01]  /*cbc0*/  STL.64 [R1+0x28], R14 ;  /* 0x0000280e01007387 */ /* 0x000fe20000100a00 */
[----:B------:R-:W-:-:S02]  /*cbd0*/  FMNMX.FTZ R5, R25, R6, !PT ;  /* 0x0000000619057209 */ /* 0x000fc40007810000 */
[----:B------:R-:W-:Y:S02]  /*cbe0*/  FMNMX.FTZ R3, R26, R3, !PT ;  /* 0x000000031a037209 */ /* 0x000fe40007810000 */
[----:B------:R-:W-:Y:S02]  /*cbf0*/  LOP3.LUT R34, R229, R2, RZ, 0x3c, !PT ;  /* 0x00000002e5227212 */ /* 0x000fe400078e3cff */
[----:B------:R-:W-:-:S03]  /*cc00*/  FMNMX.FTZ R3, R198, R3, !PT ;  /* 0x00000003c6037209 */ /* 0x000fc60007810000 */
[----:B------:R-:W-:Y:S01]  /*cc10*/  IMAD.WIDE.U32 R34, R34, -0x2daee0ad, RZ ;  /* 0xd2511f5322227825 */ /* 0x000fe200078e00ff */
[----:B------:R-:W-:-:S04]  /*cc20*/  FMNMX.FTZ R3, R196, R3, !PT ;  /* 0x00000003c4037209 */ /* 0x000fc80007810000 */
[----:B------:R-:W-:Y:S02]  /*cc30*/  FMNMX.FTZ R3, R168, R3, !PT ;  /* 0x00000003a8037209 */ /* 0x000fe40007810000 */
[----:B------:R-:W-:Y:S01]  /*cc40*/  LOP3.LUT R32, R35, UR4, R246, 0x96, !PT ;  /* 0x0000000423207c12 */ /* 0x000fe2000f8e96f6 */
[----:B------:R-:W-:Y:S01]  /*cc50*/  UIADD3 UR4, UR33, 0x32370b8f, URZ ;  /* 0x32370b8f21047890 */ /* 0x000fe2000fffe03f */
[----:B------:R-:W-:-:S03]  /*cc60*/  FMNMX.FTZ R4, R170, R3, !PT ;  /* 0x00000003aa047209 */ /* 0x000fc60007810000 */
[----:B------:R-:W-:Y:S01]  /*cc70*/  IMAD.WIDE.U32 R32, R32, -0x326172a9, RZ ;  /* 0xcd9e8d5720207825 */ /* 0x000fe200078e00ff */
        /* <DEDUP_REMOVED lines=8> */
[----:B------:R-:W-:Y:S01]  /*cd00*/  MOV R3, UR33 ;  /* 0x0000002100037c02 */ /* 0x000fe20008000f00 */
[----:B------:R-:W1:Y:S01]  /*cd10*/  SHFL.BFLY PT, R5, R6, 0x2, 0x1f ;  /* 0x0c401f0006057f89 */ /* 0x000e6200000e0000 */
[----:B------:R-:W-:Y:S02]  /*cd20*/  FMNMX.FTZ R4, R171, R4, !PT ;  /* 0x00000004ab047209 */ /* 0x000fe40007810000 */
[----:B------:R-:W-:Y:S01]  /*cd30*/  LOP3.LUT R3, R247, UR39, R3, 0x96, !PT ;  /* 0x00000027f7037c12 */ /* 0x000fe2000f8e9603 */
[----:B------:R-:W-:Y:S01]  /*cd40*/  UIADD3 UR39, UR39, 0x1, URZ ;  /* 0x0000000127277890 */ /* 0x000fe2000fffe03f */
[----:B------:R-:W-:-:S04]  /*cd50*/  FMNMX.FTZ R4, R183, R4, !PT ;  /* 0x00000004b7047209 */ /* 0x000fc80007810000 */
[----:B------:R-:W-:Y:S02]  /*cd60*/  FMNMX.FTZ R4, R181, R4, !PT ;  /* 0x00000004b5047209 */ /* 0x000fe40007810000 */
[----:B------:R-:W-:Y:S02]  /*cd70*/  MOV R246, UR39 ;  /* 0x0000002700f67c02 */ /* 0x000fe40008000f00 */
[----:B------:R-:W-:Y:S02]  /*cd80*/  FMNMX.FTZ R4, R179, R4, !PT ;  /* 0x00000004b3047209 */ /* 0x000fe40007810000 */
[----:B------:R-:W-:Y:S02]  /*cd90*/  LOP3.LUT R246, R247, UR33, R246, 0x96, !PT ;  /* 0x00000021f7f67c12 */ /* 0x000fe4000f8e96f6 */
[----:B------:R-:W-:-:S03]  /*cda0*/  FMNMX.FTZ R7, R177, R4, !PT ;  /* 0x00000004b1077209 */ /* 0x000fc60007810000 */
[----:B------:R-:W-:Y:S02]  /*cdb0*/  IMAD.WIDE.U32 R246, R246, -0x326172a9, RZ ;  /* 0xcd9e8d57f6f67825 */ /* 0x000fe400078e00ff */
[----:B------:R-:W2:Y:S01]  /*cdc0*/  SHFL.BFLY PT, R4, R7, 0x2, 0x1f ;  /* 0x0c401f0007047f89 */ /* 0x000ea200000e0000 */
[----:B-1----:R-:W-:-:S05]  /*cdd0*/  FMNMX.FTZ R5, R6, R5, !PT ;  /* 0x0000000506057209 */ /* 0x002fca0007810000 */
[----:B------:R-:W1:Y:S01]  /*cde0*/  SHFL.BFLY PT, R164, R5, 0x1, 0x1f ;  /* 0x0c201f0005a47f89 */ /* 0x000e6200000e0000 */
[----:B--2---:R-:W-:Y:S01]  /*cdf0*/  FMNMX.FTZ R4, R7, R4, !PT ;  /* 0x0000000407047209 */ /* 0x004fe20007810000 */
[----:B------:R-:W-:-:S04]  /*ce00*/  IMAD.WIDE.U32 R6, R3, -0x326172a9, RZ ;  /* 0xcd9e8d5703067825 */ /* 0x000fc800078e00ff */
[----:B------:R-:W2:Y:S01]  /*ce10*/  SHFL.BFLY PT, R3, R4, 0x1, 0x1f ;  /* 0x0c201f0004037f89 */ /* 0x000ea200000e0000 */
        /* <DEDUP_REMOVED lines=12> */
[--C-:B------:R-:W-:Y:S01]  /*cee0*/  FFMA.FTZ R176, R30, UR36, -R187.reuse ;  /* 0x000000241eb07c23 */ /* 0x100fe200080108bb */
[----:B------:R-:W-:Y:S01]  /*cef0*/  FFMA.FTZ R173, R248, UR36, -R187 ;  /* 0x00000024f8ad7c23 */ /* 0x000fe200080108bb */
[----:B------:R-:W-:-:S04]  /*cf00*/  IMAD.WIDE.U32 R30, R5, -0x326172a9, RZ ;  /* 0xcd9e8d57051e7825 */ /* 0x000fc800078e00ff */
[--C-:B------:R-:W-:Y:S01]  /*cf10*/  FFMA.FTZ R174, R244, UR36, -R187.reuse ;  /* 0x00000024f4ae7c23 */ /* 0x100fe200080108bb */
[--C-:B------:R-:W-:Y:S01]  /*cf20*/  FFMA.FTZ R167, R230, UR36, -R187.reuse ;  /* 0x00000024e6a77c23 */ /* 0x100fe200080108bb */
[--C-:B------:R-:W-:Y:S01]  /*cf30*/  FFMA.FTZ R191, R190, UR36, -R187.reuse ;  /* 0x00000024bebf7c23 */ /* 0x100fe200080108bb */
[----:B------:R-:W-:Y:S01]  /*cf40*/  IMAD.WIDE.U32 R28, R28, -0x326172a9, RZ ;  /* 0xcd9e8d571c1c7825 */ /* 0x000fe200078e00ff */
[----:B------:R-:W-:Y:S01]  /*cf50*/  LOP3.LUT R5, R31, UR6, R32, 0x96, !PT ;  /* 0x000000061f057c12 */ /* 0x000fe2000f8e9620 */
[----:B------:R-:W-:Y:S01]  /*cf60*/  MUFU.EX2 R176, R176 ;  /* 0x000000b000b07308 */ /* 0x000fe20000000800 */
[----:B--2---:R-:W-:Y:S01]  /*cf70*/  FMNMX.FTZ R3, R4, R3, !PT ;  /* 0x0000000304037209 */ /* 0x004fe20007810000 */
[----:B------:R-:W-:Y:S01]  /*cf80*/  FFMA.FTZ R190, R26, UR36, -R187 ;  /* 0x000000241abe7c23 */ /* 0x000fe200080108bb */
[----:B------:R-:W-:Y:S01]  /*cf90*/  LOP3.LUT R30, R29, UR37, R30, 0x96, !PT ;  /* 0x000000251d1e7c12 */ /* 0x000fe2000f8e961e */
[----:B------:R-:W-:Y:S01]  /*cfa0*/  IMAD.WIDE.U32 R8, R5, -0x2daee0ad, RZ ;  /* 0xd2511f5305087825 */ /* 0x000fe200078e00ff */
[----:B------:R-:W-:-:S03]  /*cfb0*/  FSETP.NEU.FTZ.AND P1, PT, R3, -INF , PT ;  /* 0xff8000000300780b */ /* 0x000fc60003f3d000 */
[----:B------:R-:W-:Y:S01]  /*cfc0*/  FMUL.FTZ R180, R3, UR36 ;  /* 0x0000002403b47c20 */ /* 0x000fe20008410000 */
[----:B------:R-:W-:Y:S01]  /*cfd0*/  LOP3.LUT R34, R229, UR7, R34, 0x96, !PT ;  /* 0x00000007e5227c12 */ /* 0x000fe2000f8e9622 */
[----:B------:R-:W-:Y:S01]  /*cfe0*/  IMAD.WIDE.U32 R30, R30, -0x2daee0ad, RZ ;  /* 0xd2511f531e1e7825 */ /* 0x000fe200078e00ff */
[----:B------:R-:W-:Y:S01]  /*cff0*/  LOP3.LUT R4, R9, UR30, R6, 0x96, !PT ;  /* 0x0000001e09047c12 */ /* 0x000fe2000f8e9606 */
[----:B------:R-:W1:Y:S01]  /*d000*/  MUFU.EX2 R173, R173 ;  /* 0x000000ad00ad7308 */ /* 0x000e620000000800 */
[----:B------:R-:W-:Y:S01]  /*d010*/  FSEL R180, R180, RZ, P1 ;  /* 0x000000ffb4b47208 */ /* 0x000fe20000800000 */
[----:B------:R-:W-:Y:S01]  /*d020*/  IMAD.WIDE.U32 R34, R34, -0x326172a9, RZ ;  /* 0xcd9e8d5722227825 */ /* 0x000fe200078e00ff */
[----:B------:R-:W-:-:S03]  /*d030*/  LOP3.LUT R5, R31, UR19, R8, 0x96, !PT ;  /* 0x000000131f057c12 */ /* 0x000fc6000f8e9608 */
[--C-:B------:R-:W-:Y:S01]  /*d040*/  FFMA.FTZ R229, R198, UR36, -R187.reuse ;  /* 0x00000024c6e57c23 */ /* 0x100fe200080108bb */
[----:B------:R-:W-:Y:S01]  /*d050*/  FFMA.FTZ R198, R168, UR36, -R187 ;  /* 0x00000024a8c67c23 */ /* 0x000fe200080108bb */
[--C-:B------:R-:W-:Y:S01]  /*d060*/  FFMA.FTZ R172, R165, UR36, -R180.reuse ;  /* 0x00000024a5ac7c23 */ /* 0x100fe200080108b4 */
[----:B------:R-:W-:Y:S01]  /*d070*/  FFMA.FTZ R166, R195, UR36, -R180 ;  /* 0x00000024c3a67c23 */ /* 0x000fe200080108b4 */
[----:B------:R-:W-:-:S04]  /*d080*/  IMAD.WIDE.U32 R10, R5, -0x326172a9, RZ ;  /* 0xcd9e8d57050a7825 */ /* 0x000fc800078e00ff */
[--C-:B------:R-:W-:Y:S01]  /*d090*/  FFMA.FTZ R165, R193, UR36, -R180.reuse ;  /* 0x00000024c1a57c23 */ /* 0x100fe200080108b4 */
[----:B------:R-:W-:Y:S01]  /*d0a0*/  FFMA.FTZ R178, R188, UR36, -R180 ;  /* 0x00000024bcb27c23 */ /* 0x000fe200080108b4 */
[----:B------:R-:W-:Y:S01]  /*d0b0*/  MUFU.EX2 R174, R174 ;  /* 0x000000ae00ae7308 */ /* 0x000fe20000000800 */
[----:B------:R-:W-:Y:S01]  /*d0c0*/  IMAD.WIDE.U32 R4, R4, -0x326172a9, RZ ;  /* 0xcd9e8d5704047825 */ /* 0x000fe200078e00ff */
[----:B------:R-:W-:-:S03]  /*d0d0*/  LOP3.LUT R9, R10, 0xffff, RZ, 0xc0, !PT ;  /* 0x0000ffff0a097812 */ /* 0x000fc600078ec0ff */
[----:B------:R-:W-:Y:S01]  /*d0e0*/  FFMA.FTZ R193, R192, UR36, -R187 ;  /* 0x00000024c0c17c23 */ /* 0x000fe200080108bb */
[----:B------:R-:W-:Y:S01]  /*d0f0*/  LOP3.LUT R6, R10, 0xff, RZ, 0xc0, !PT ;  /* 0x000000ff0a067812 */ /* 0x000fe200078ec0ff */
[----:B------:R-:W-:Y:S01]  /*d100*/  FFMA.FTZ R192, R27, UR36, -R180 ;  /* 0x000000241bc07c23 */ /* 0x000fe200080108b4 */
[----:B------:R-:W-:Y:S01]  /*d110*/  LOP3.LUT R28, R5, UR35, R28, 0x96, !PT ;  /* 0x00000023051c7c12 */ /* 0x000fe2000f8e961c */
[----:B------:R-:W-:Y:S01]  /*d120*/  FFMA.FTZ R189, R189, UR36, -R180 ;  /* 0x00000024bdbd7c23 */ /* 0x000fe200080108b4 */
[----:B------:R-:W-:Y:S01]  /*d130*/  SHF.R.U32.HI R9, RZ, 0x8, R9 ;  /* 0x00000008ff097819 */ /* 0x000fe20000011609 */
[----:B------:R-:W-:Y:S01]  /*d140*/  MUFU.EX2 R167, R167 ;  /* 0x000000a700a77308 */ /* 0x000fe20000000800 */
[----:B------:R-:W-:Y:S01]  /*d150*/  LOP3.LUT R5, R11, UR13, R4, 0x96, !PT ;  /* 0x0000000d0b057c12 */ /* 0x000fe2000f8e9604 */
[----:B------:R-:W-:Y:S01]  /*d160*/  IMAD.WIDE.U32 R28, R28, -0x2daee0ad, RZ ;  /* 0xd2511f531c1c7825 */ /* 0x000fe200078e00ff */
[----:B------:R-:W-:-:S03]  /*d170*/  SHF.R.U32.HI R8, RZ, 0x10, R10 ;  /* 0x00000010ff087819 */ /* 0x000fc6000001160a */
[----:B------:R-:W-:Y:S01]  /*d180*/  FFMA.FTZ R188, R24, UR36, -R187 ;  /* 0x0000002418bc7c23 */ /* 0x000fe200080108bb */
[----:B------:R-:W-:Y:S01]  /*d190*/  SHF.R.U32.HI R7, RZ, 0x18, R10 ;  /* 0x00000018ff077819 */ /* 0x000fe2000001160a */
[--C-:B------:R-:W-:Y:S01]  /*d1a0*/  FFMA.FTZ R195, R25, UR36, -R180.reuse ;  /* 0x0000002419c37c23 */ /* 0x100fe200080108b4 */
[----:B------:R-:W-:Y:S01]  /*d1b0*/  PRMT R6, R6, 0x5410, R9 ;  /* 0x0000541006067816 */ /* 0x000fe20000000009 */
[----:B------:R-:W-:Y:S01]  /*d1c0*/  MUFU.EX2 R172, R172 ;  /* 0x000000ac00ac7308 */ /* 0x000fe20000000800 */
[----:B------:R-:W-:Y:S01]  /*d1d0*/  LOP3.LUT R9, R5, 0xffff, RZ, 0xc0, !PT ;  /* 0x0000ffff05097812 */ /* 0x000fe200078ec0ff */
[--C-:B------:R-:W-:Y:S01]  /*d1e0*/  FFMA.FTZ R194, R194, UR36, -R180.reuse ;  /* 0x00000024c2c27c23 */ /* 0x100fe200080108b4 */
[----:B------:R-:W-:Y:S01]  /*d1f0*/  FSEL R10, R164, RZ, P2 ;  /* 0x000000ffa40a7208 */ /* 0x000fe20001000000 */
[----:B------:R-:W-:Y:S01]  /*d200*/  FFMA.FTZ R196, R196, UR36, -R187 ;  /* 0x00000024c4c47c23 */ /* 0x000fe200080108bb */
[----:B------:R-:W-:Y:S01]  /*d210*/  LOP3.LUT R8, R8, 0xff, RZ, 0xc0, !PT ;  /* 0x000000ff08087812 */ /* 0x000fe200078ec0ff */
[----:B------:R-:W-:Y:S01]  /*d220*/  FFMA.FTZ R197, R197, UR36, -R180 ;  /* 0x00000024c5c57c23 */ /* 0x000fe200080108b4 */
[----:B------:R-:W-:Y:S01]  /*d230*/  LOP3.LUT R4, R5, 0xff, RZ, 0xc0, !PT ;  /* 0x000000ff05047812 */ /* 0x000fe200078ec0ff */
[----:B------:R-:W2:Y:S01]  /*d240*/  MUFU.EX2 R166, R166 ;  /* 0x000000a600a67308 */ /* 0x000ea20000000800 */
[----:B------:R-:W-:Y:S01]  /*d250*/  SHF.R.U32.HI R9, RZ, 0x8, R9 ;  /* 0x00000008ff097819 */ /* 0x000fe20000011609 */
[----:B------:R-:W-:Y:S01]  /*d260*/  FADD.FTZ R10, R231, -R10 ;  /* 0x8000000ae70a7221 */ /* 0x000fe20000010000 */
[----:B------:R-:W-:Y:S01]  /*d270*/  PRMT R8, R8, 0x5410, R7 ;  /* 0x0000541008087816 */ /* 0x000fe20000000007 */
[----:B------:R-:W-:Y:S01]  /*d280*/  FFMA.FTZ R231, R170, UR36, -R187 ;  /* 0x00000024aae77c23 */ /* 0x000fe200080108bb */
[----:B------:R-:W-:Y:S01]  /*d290*/  SHF.R.U32.HI R7, RZ, 0x10, R5 ;  /* 0x00000010ff077819 */ /* 0x000fe20000011605 */
[----:B------:R-:W-:Y:S01]  /*d2a0*/  FMUL.FTZ R175, R10, UR36 ;  /* 0x000000240aaf7c20 */ /* 0x000fe20008410000 */
[----:B------:R-:W-:Y:S01]  /*d2b0*/  PRMT R4, R4, 0x5410, R9 ;  /* 0x0000541004047816 */ /* 0x000fe20000000009 */
[----:B------:R-:W-:Y:S01]  /*d2c0*/  MUFU.EX2 R165, R165 ;  /* 0x000000a500a57308 */ /* 0x000fe20000000800 */
[----:B------:R-:W-:-:S02]  /*d2d0*/  SHF.R.U32.HI R5, RZ, 0x18, R5 ;  /* 0x00000018ff057819 */ /* 0x000fc40000011605 */
[----:B------:R-:W-:Y:S02]  /*d2e0*/  LOP3.LUT R10, R7, 0xff, RZ, 0xc0, !PT ;  /* 0x000000ff070a7812 */ /* 0x000fe400078ec0ff */
[----:B------:R-:W-:Y:S02]  /*d2f0*/  HSET2.LE.AND R4, R4, R235, PT ;  /* 0x000000eb04047233 */ /* 0x000fe40003803000 */
[----:B------:R-:W-:Y:S01]  /*d300*/  PRMT R10, R10, 0x5410, R5 ;  /* 0x000054100a0a7816 */ /* 0x000fe20000000005 */
[----:B------:R-:W3:Y:S01]  /*d310*/  MUFU.EX2 R178, R178 ;  /* 0x000000b200b27308 */ /* 0x000ee20000000800 */
[----:B-1----:R-:W-:Y:S02]  /*d320*/  F2FP.F16.F32.PACK_AB R7, R173, R176 ;  /* 0x000000b0ad07723e */ /* 0x002fe400000000ff */
[----:B------:R-:W-:Y:S02]  /*d330*/  FSEL R11, R3, RZ, P1 ;  /* 0x000000ff030b7208 */ /* 0x000fe40000800000 */
[----:B------:R-:W-:-:S02]  /*d340*/  LOP3.LUT R4, R4, R7, RZ, 0xc0, !PT ;  /* 0x0000000704047212 */ /* 0x000fc400078ec0ff */
[--C-:B------:R-:W-:Y:S01]  /*d350*/  HSET2.LE.AND R5, R10, R235.reuse, PT ;  /* 0x000000eb0a057233 */ /* 0x100fe20003803000 */
[----:B------:R-:W-:Y:S01]  /*d360*/  FADD.FTZ R0, R0, -R11 ;  /* 0x8000000b00007221 */ /* 0x000fe20000010000 */
[--C-:B------:R-:W-:Y:S01]  /*d370*/  HSET2.LE.AND R7, R8, R235.reuse, PT ;  /* 0x000000eb08077233 */ /* 0x100fe20003803000 */
[----:B------:R-:W1:Y:S01]  /*d380*/  MUFU.EX2 R175, R175 ;  /* 0x000000af00af7308 */ /* 0x000e620000000800 */
[----:B--2---:R-:W-:Y:S01]  /*d390*/  F2FP.F16.F32.PACK_AB R10, R166, R172 ;  /* 0x000000aca60a723e */ /* 0x004fe200000000ff */
[----:B------:R-:W-:Y:S01]  /*d3a0*/  FMUL.FTZ R0, R0, UR36 ;  /* 0x0000002400007c20 */ /* 0x000fe20008410000 */
[----:B------:R-:W-:Y:S02]  /*d3b0*/  HSET2.LE.AND R6, R6, R235, PT ;  /* 0x000000eb06067233 */ /* 0x000fe40003803000 */
[----:B------:R-:W-:Y:S02]  /*d3c0*/  F2FP.F16.F32.PACK_AB R9, R167, R174 ;  /* 0x000000aea709723e */ /* 0x000fe400000000ff */
[----:B---3--:R-:W-:Y:S01]  /*d3d0*/  F2FP.F16.F32.PACK_AB R8, R178, R165 ;  /* 0x000000a5b208723e */ /* 0x008fe200000000ff */
[----:B------:R-:W2:Y:S01]  /*d3e0*/  MUFU.EX2 R0, R0 ;  /* 0x0000000000007308 */ /* 0x000ea20000000800 */
[----:B------:R-:W-:-:S02]  /*d3f0*/  LOP3.LUT R5, R5, R10, RZ, 0xc0, !PT ;  /* 0x0000000a05057212 */ /* 0x000fc400078ec0ff */
[----:B------:R-:W-:Y:S02]  /*d400*/  LOP3.LUT R6, R6, R9, RZ, 0xc0, !PT ;  /* 0x0000000906067212 */ /* 0x000fe400078ec0ff */
        /* <DEDUP_REMOVED lines=141> */
[----:B------:R-:W-:Y:S01]  /*dce0*/  HMMA.16816.F32 R72, R4, R10, R72 ;  /* 0x0000000a0448723c */ /* 0x000fe20000001848 */
[----:B------:R-:W2:Y:S01]  /*dcf0*/  LDSM.16.MT88.4 R8, [R216+0x1a000] ;  /* 0x01a00000d808783b */ /* 0x000ea20000004200 */
[-C--:B------:R-:W-:Y:S01]  /*dd00*/  FMUL.FTZ R142, R142, R0.reuse ;  /* 0x000000008e8e7220 */ /* 0x080fe20000410000 */
[-C--:B------:R-:W-:Y:S01]  /*dd10*/  FMUL.FTZ R143, R143, R0.reuse ;  /* 0x000000008f8f7220 */ /* 0x080fe20000410000 */
[----:B------:R-:W-:Y:S01]  /*dd20*/  MUFU.EX2 R189, R189 ;  /* 0x000000bd00bd7308 */ /* 0x000fe20000000800 */
[-C--:B------:R-:W-:Y:S01]  /*dd30*/  FMUL.FTZ R148, R148, R175.reuse ;  /* 0x000000af94947220 */ /* 0x080fe20000410000 */
[----:B------:R-:W-:Y:S01]  /*dd40*/  FMUL.FTZ R149, R149, R175 ;  /* 0x000000af95957220 */ /* 0x000fe20000410000 */
[-C--:B------:R-:W-:Y:S01]  /*dd50*/  FMUL.FTZ R150, R150, R0.reuse ;  /* 0x0000000096967220 */ /* 0x080fe20000410000 */
[----:B------:R-:W-:Y:S01]  /*dd60*/  FMUL.FTZ R151, R151, R0 ;  /* 0x0000000097977220 */ /* 0x000fe20000410000 */
[----:B------:R-:W-:-:S03]  /*dd70*/  LOP3.LUT R32, R35, UR6, R32, 0x96, !PT ;  /* 0x0000000623207c12 */ /* 0x000fc6000f8e9620 */
[----:B------:R-:W-:Y:S08]  /*dd80*/  MUFU.EX2 R188, R188 ;  /* 0x000000bc00bc7308 */ /* 0x000ff00000000800 */
[----:B------:R-:W-:Y:S01]  /*dd90*/  MUFU.EX2 R193, R193 ;  /* 0x000000c100c17308 */ /* 0x000fe20000000800 */
[C---:B-1----:R-:W-:Y:S07]  /*dda0*/  HMMA.16816.F32 R76, R4.reuse, R20, R76 ;  /* 0x00000014044c723c */ /* 0x042fee000000184c */
[----:B------:R-:W-:Y:S01]  /*ddb0*/  MUFU.EX2 R191, R191 ;  /* 0x000000bf00bf7308 */ /* 0x000fe20000000800 */
[C---:B------:R-:W-:Y:S01]  /*ddc0*/  HMMA.16816.F32 R80, R4.reuse, R22, R80 ;  /* 0x000000160450723c */ /* 0x040fe20000001850 */
[----:B------:R-:W1:Y:S06]  /*ddd0*/  LDSM.16.MT88.4 R20, [R220+0x1c000] ;  /* 0x01c00000dc14783b */ /* 0x000e6c0000004200 */
[----:B------:R-:W-:Y:S01]  /*dde0*/  MUFU.EX2 R190, R190 ;  /* 0x000000be00be7308 */ /* 0x000fe20000000800 */
[C---:B--2---:R-:W-:Y:S07]  /*ddf0*/  HMMA.16816.F32 R84, R4.reuse, R8, R84 ;  /* 0x000000080454723c */ /* 0x044fee0000001854 */
[----:B------:R-:W-:Y:S01]  /*de00*/  MUFU.EX2 R195, R195 ;  /* 0x000000c300c37308 */ /* 0x000fe20000000800 */
[C---:B------:R-:W-:Y:S01]  /*de10*/  HMMA.16816.F32 R88, R4.reuse, R10, R88 ;  /* 0x0000000a0458723c */ /* 0x040fe20000001858 */
[----:B------:R-:W2:Y:S06]  /*de20*/  LDSM.16.MT88.4 R8, [R218+0x1c000] ;  /* 0x01c00000da08783b */ /* 0x000eac0000004200 */
[----:B------:R-:W3:Y:S08]  /*de30*/  MUFU.EX2 R194, R194 ;  /* 0x000000c200c27308 */ /* 0x000ef00000000800 */
[----:B------:R-:W-:Y:S08]  /*de40*/  MUFU.EX2 R229, R229 ;  /* 0x000000e500e57308 */ /* 0x000ff00000000800 */
[----:B------:R-:W4:Y:S01]  /*de50*/  MUFU.EX2 R196, R196 ;  /* 0x000000c400c47308 */ /* 0x000f220000000800 */
[----:B---3--:R-:W-:Y:S01]  /*de60*/  F2FP.F16.F32.PACK_AB R230, R194, R195 ;  /* 0x000000c3c2e6723e */ /* 0x008fe200000000ff */
[C---:B-1----:R-:W-:Y:S06]  /*de70*/  HMMA.16816.F32 R92, R4.reuse, R20, R92 ;  /* 0x00000014045c723c */ /* 0x042fec000000185c */
[C---:B------:R-:W-:Y:S01]  /*de80*/  HMMA.16816.F32 R96, R4.reuse, R22, R96 ;  /* 0x000000160460723c */ /* 0x040fe20000001860 */
[----:B------:R-:W1:Y:S01]  /*de90*/  LDSM.16.MT88.4 R20, [R217+0x1c000] ;  /* 0x01c00000d914783b */ /* 0x000e620000004200 */
[----:B------:R-:W-:Y:S08]  /*dea0*/  MUFU.EX2 R198, R198 ;  /* 0x000000c600c67308 */ /* 0x000ff00000000800 */
[----:B------:R-:W3:Y:S01]  /*deb0*/  MUFU.EX2 R231, R231 ;  /* 0x000000e700e77308 */ /* 0x000ee20000000800 */
[C---:B--2---:R-:W-:Y:S06]  /*dec0*/  HMMA.16816.F32 R100, R4.reuse, R8, R100 ;  /* 0x000000080464723c */ /* 0x044fec0000001864 */
[C---:B------:R-:W-:Y:S01]  /*ded0*/  HMMA.16816.F32 R104, R4.reuse, R10, R104 ;  /* 0x0000000a0468723c */ /* 0x040fe20000001868 */
[----:B------:R-:W2:Y:S01]  /*dee0*/  LDSM.16.MT88.4 R8, [R216+0x1c000] ;  /* 0x01c00000d808783b */ /* 0x000ea20000004200 */
[----:B------:R-:W-:Y:S04]  /*def0*/  MUFU.EX2 R197, R197 ;  /* 0x000000c500c57308 */ /* 0x000fe80000000800 */
        /* <DEDUP_REMOVED lines=13> */
[----:B------:R-:W-:Y:S01]  /*dfd0*/  HMMA.16816.F32 R140, R4, R22, R140 ;  /* 0x00000016048c723c */ /* 0x000fe2000000188c */
[----:B------:R-:W-:-:S06]  /*dfe0*/  LOP3.LUT R20, R28, 0xff, RZ, 0xc0, !PT ;  /* 0x000000ff1c147812 */ /* 0x000fcc00078ec0ff */
[----:B------:R-:W-:-:S04]  /*dff0*/  SHF.R.U32.HI R23, RZ, 0x10, R28 ;  /* 0x00000010ff177819 */ /* 0x000fc8000001161c */
[----:B------:R-:W-:Y:S01]  /*e000*/  LOP3.LUT R23, R23, 0xff, RZ, 0xc0, !PT ;  /* 0x000000ff17177812 */ /* 0x000fe200078ec0ff */
[C---:B--2---:R-:W-:Y:S06]  /*e010*/  HMMA.16816.F32 R144, R4.reuse, R8, R144 ;  /* 0x000000080490723c */ /* 0x044fec0000001890 */
[----:B------:R-:W-:Y:S01]  /*e020*/  HMMA.16816.F32 R148, R4, R10, R148 ;  /* 0x0000000a0494723c */ /* 0x000fe20000001894 */
[----:B------:R-:W-:Y:S02]  /*e030*/  LOP3.LUT R8, R28, 0xffff, RZ, 0xc0, !PT ;  /* 0x0000ffff1c087812 */ /* 0x000fe400078ec0ff */
[----:B------:R-:W-:-:S02]  /*e040*/  LOP3.LUT R9, R29, UR12, R30, 0x96, !PT ;  /* 0x0000000c1d097c12 */ /* 0x000fc4000f8e961e */
[----:B------:R-:W-:Y:S02]  /*e050*/  SHF.R.U32.HI R21, RZ, 0x8, R8 ;  /* 0x00000008ff157819 */ /* 0x000fe40000011608 */
[----:B------:R-:W-:Y:S02]  /*e060*/  SHF.R.U32.HI R22, RZ, 0x10, R9 ;  /* 0x00000010ff167819 */ /* 0x000fe40000011609 */
[----:B------:R-:W-:Y:S02]  /*e070*/  PRMT R20, R20, 0x5410, R21 ;  /* 0x0000541014147816 */ /* 0x000fe40000000015 */
[C---:B------:R-:W-:Y:S02]  /*e080*/  LOP3.LUT R21, R9.reuse, 0xffff, RZ, 0xc0, !PT ;  /* 0x0000ffff09157812 */ /* 0x040fe400078ec0ff */
[----:B------:R-:W-:Y:S02]  /*e090*/  LOP3.LUT R24, R9, 0xff, RZ, 0xc0, !PT ;  /* 0x000000ff09187812 */ /* 0x000fe400078ec0ff */
[----:B------:R-:W-:-:S02]  /*e0a0*/  SHF.R.U32.HI R9, RZ, 0x18, R9 ;  /* 0x00000018ff097819 */ /* 0x000fc40000011609 */
[----:B------:R-:W-:Y:S02]  /*e0b0*/  LOP3.LUT R22, R22, 0xff, RZ, 0xc0, !PT ;  /* 0x000000ff16167812 */ /* 0x000fe400078ec0ff */
[----:B------:R-:W-:Y:S02]  /*e0c0*/  SHF.R.U32.HI R21, RZ, 0x8, R21 ;  /* 0x00000008ff157819 */ /* 0x000fe40000011615 */
[----:B------:R-:W-:Y:S02]  /*e0d0*/  PRMT R22, R22, 0x5410, R9 ;  /* 0x0000541016167816 */ /* 0x000fe40000000009 */
[----:B------:R-:W-:Y:S02]  /*e0e0*/  F2FP.F16.F32.PACK_AB R6, R189, R192 ;  /* 0x000000c0bd06723e */ /* 0x000fe400000000ff */
[----:B------:R-:W-:Y:S02]  /*e0f0*/  SHF.R.U32.HI R8, RZ, 0x18, R28 ;  /* 0x00000018ff087819 */ /* 0x000fe4000001161c */
[----:B------:R-:W-:Y:S01]  /*e100*/  HSET2.LE.AND R5, R22, R235, PT ;  /* 0x000000eb16057233 */ /* 0x000fe20003803000 */
[----:B------:R-:W1:Y:S01]  /*e110*/  LDSM.16.MT88.4 R28, [R220+0x18800] ;  /* 0x01880000dc1c783b */ /* 0x000e620000004200 */
[----:B------:R-:W-:-:S02]  /*e120*/  PRMT R8, R23, 0x5410, R8 ;  /* 0x0000541017087816 */ /* 0x000fc40000000008 */
[----:B------:R-:W-:Y:S02]  /*e130*/  PRMT R24, R24, 0x5410, R21 ;  /* 0x0000541018187816 */ /* 0x000fe40000000015 */
[----:B------:R-:W-:Y:S02]  /*e140*/  LOP3.LUT R5, R5, R6, RZ, 0xc0, !PT ;  /* 0x0000000605057212 */ /* 0x000fe400078ec0ff */
[--C-:B------:R-:W-:Y:S02]  /*e150*/  HSET2.LE.AND R6, R20, R235.reuse, PT ;  /* 0x000000eb14067233 */ /* 0x100fe40003803000 */
[----:B------:R-:W2:Y:S01]  /*e160*/  LDSM.16.MT88.4 R20, [R217+0x18800] ;  /* 0x01880000d914783b */ /* 0x000ea20000004200 */
[----:B------:R-:W-:Y:S02]  /*e170*/  HSET2.LE.AND R9, R24, R235, PT ;  /* 0x000000eb18097233 */ /* 0x000fe40003803000 */
[----:B------:R-:W-:Y:S02]  /*e180*/  F2FP.F16.F32.PACK_AB R24, R193, R188 ;  /* 0x000000bcc118723e */ /* 0x000fe400000000ff */
[----:B------:R-:W-:-:S02]  /*e190*/  F2FP.F16.F32.PACK_AB R7, R190, R191 ;  /* 0x000000bfbe07723e */ /* 0x000fc400000000ff */
[----:B------:R-:W-:Y:S02]  /*e1a0*/  LOP3.LUT R4, R9, R24, RZ, 0xc0, !PT ;  /* 0x0000001809047212 */ /* 0x000fe400078ec0ff */
[----:B------:R-:W4:Y:S01]  /*e1b0*/  LDSM.16.MT88.4 R24, [R218+0x18800] ;  /* 0x01880000da18783b */ /* 0x000f220000004200 */
[----:B------:R-:W-:Y:S02]  /*e1c0*/  LOP3.LUT R6, R6, R7, RZ, 0xc0, !PT ;  /* 0x0000000706067212 */ /* 0x000fe400078ec0ff */
[----:B------:R-:W-:Y:S02]  /*e1d0*/  HSET2.LE.AND R7, R8, R235, PT ;  /* 0x000000eb08077233 */ /* 0x000fe40003803000 */
[----:B------:R-:W3:Y:S03]  /*e1e0*/  LDSM.16.MT88.4 R8, [R216+0x18800] ;  /* 0x01880000d808783b */ /* 0x000ee60000004200 */
[----:B------:R-:W-:Y:S01]  /*e1f0*/  LOP3.LUT R7, R7, R230, RZ, 0xc0, !PT ;  /* 0x000000e607077212 */ /* 0x000fe200078ec0ff */
[----:B------:R-:W-:-:S06]  /*e200*/  FFMA.FTZ R230, R171, UR36, -R180 ;  /* 0x00000024abe67c23 */ /* 0x000fcc00080108b4 */
[----:B------:R-:W-:Y:S01]  /*e210*/  MUFU.EX2 R230, R230 ;  /* 0x000000e600e67308 */ /* 0x000fe20000000800 */
        /* <DEDUP_REMOVED lines=26> */
[----:B------:R-:W-:Y:S01]  /*e3c0*/  LOP3.LUT R28, R33, UR10, R246, 0x96, !PT ;  /* 0x0000000a211c7c12 */ /* 0x000fe2000f8e96f6 */
[----:B------:R-:W-:-:S04]  /*e3d0*/  IMAD.WIDE.U32 R32, R32, -0x2daee0ad, RZ ;  /* 0xd2511f5320207825 */ /* 0x000fc800078e00ff */
[----:B--2---:R-:W-:Y:S01]  /*e3e0*/  HMMA.16816.F32 R100, R4, R20, R100 ;  /* 0x000000140464723c */ /* 0x004fe20000001864 */
[----:B------:R-:W-:-:S05]  /*e3f0*/  IMAD.WIDE.U32 R28, R28, -0x2daee0ad, RZ ;  /* 0xd2511f531c1c7825 */ /* 0x000fca00078e00ff */
[C---:B------:R-:W-:Y:S01]  /*e400*/  HMMA.16816.F32 R104, R4.reuse, R22, R104 ;  /* 0x000000160468723c */ /* 0x040fe20000001868 */
[----:B------:R-:W1:Y:S01]  /*e410*/  LDSM.16.MT88.4 R20, [R220+0x1e800] ;  /* 0x01e80000dc14783b */ /* 0x000e620000004200 */
[----:B------:R-:W-:Y:S01]  /*e420*/  LOP3.LUT R246, R29, UR4, R228, 0x96, !PT ;  /* 0x000000041df67c12 */ /* 0x000fe2000f8e96e4 */
[--C-:B------:R-:W-:Y:S01]  /*e430*/  FFMA.FTZ R228, R199, UR36, -R180.reuse ;  /* 0x00000024c7e47c23 */ /* 0x100fe200080108b4 */
[----:B------:R-:W-:Y:S02]  /*e440*/  FFMA.FTZ R199, R245, UR36, -R180 ;  /* 0x00000024f5c77c23 */ /* 0x000fe400080108b4 */
[C---:B----4-:R-:W-:Y:S01]  /*e450*/  HMMA.16816.F32 R108, R4.reuse, R24, R108 ;  /* 0x00000018046c723c */ /* 0x050fe2000000186c */
[----:B------:R-:W-:Y:S02]  /*e460*/  IMAD.WIDE.U32 R246, R246, -0x326172a9, RZ ;  /* 0xcd9e8d57f6f67825 */ /* 0x000fe400078e00ff */
[----:B------:R-:W-:Y:S03]  /*e470*/  MUFU.EX2 R228, R228 ;  /* 0x000000e400e47308 */ /* 0x000fe60000000800 */
[C---:B------:R-:W-:Y:S01]  /*e480*/  HMMA.16816.F32 R112, R4.reuse, R26, R112 ;  /* 0x0000001a0470723c */ /* 0x040fe20000001870 */
[----:B------:R-:W2:Y:S04]  /*e490*/  LDSM.16.MT88.4 R24, [R218+0x1e800] ;  /* 0x01e80000da18783b */ /* 0x000ea80000004200 */
[----:B------:R-:W4:Y:S01]  /*e4a0*/  MUFU.EX2 R199, R199 ;  /* 0x000000c700c77308 */ /* 0x000f220000000800 */
[C---:B---3--:R-:W-:Y:S06]  /*e4b0*/  HMMA.16816.F32 R116, R4.reuse, R8, R116 ;  /* 0x000000080474723c */ /* 0x048fec0000001874 */
[C---:B------:R-:W-:Y:S01]  /*e4c0*/  HMMA.16816.F32 R120, R4.reuse, R10, R120 ;  /* 0x0000000a0478723c */ /* 0x040fe20000001878 */
[----:B------:R-:W3:Y:S05]  /*e4d0*/  LDSM.16.MT88.4 R8, [R217+0x1e800] ;  /* 0x01e80000d908783b */ /* 0x000eea0000004200 */
[C---:B-1----:R-:W-:Y:S06]  /*e4e0*/  HMMA.16816.F32 R124, R4.reuse, R20, R124 ;  /* 0x00000014047c723c */ /* 0x042fec000000187c */
[C---:B------:R-:W-:Y:S01]  /*e4f0*/  HMMA.16816.F32 R128, R4.reuse, R22, R128 ;  /* 0x000000160480723c */ /* 0x040fe20000001880 */
[----:B------:R-:W1:Y:S05]  /*e500*/  LDSM.16.MT88.4 R20, [R216+0x1e800] ;  /* 0x01e80000d814783b */ /* 0x000e6a0000004200 */
[C---:B--2---:R-:W-:Y:S06]  /*e510*/  HMMA.16816.F32 R132, R4.reuse, R24, R132 ;  /* 0x000000180484723c */ /* 0x044fec0000001884 */
[----:B------:R-:W-:Y:S01]  /*e520*/  HMMA.16816.F32 R152, R4, R26, R152 ;  /* 0x0000001a0498723c */ /* 0x000fe20000001898 */
[----:B------:R-:W-:-:S05]  /*e530*/  LOP3.LUT R24, R247, UR37, R34, 0x96, !PT ;  /* 0x00000025f7187c12 */ /* 0x000fca000f8e9622 */
[----:B------:R-:W-:Y:S01]  /*e540*/  IMAD.WIDE.U32 R14, R24, -0x2daee0ad, RZ ;  /* 0xd2511f53180e7825 */ /* 0x000fe200078e00ff */
[----:B------:R-:W-:Y:S01]  /*e550*/  LOP3.LUT R24, R33, UR30, R28, 0x96, !PT ;  /* 0x0000001e21187c12 */ /* 0x000fe2000f8e961c */
[C---:B---3--:R-:W-:Y:S03]  /*e560*/  HMMA.16816.F32 R136, R4.reuse, R8, R136 ;  /* 0x000000080488723c */ /* 0x048fe60000001888 */
[----:B------:R-:W-:Y:S02]  /*e570*/  LOP3.LUT R25, R15, UR19, R32, 0x96, !PT ;  /* 0x000000130f197c12 */ /* 0x000fe4000f8e9620 */
[----:B------:R-:W-:Y:S01]  /*e580*/  MOV R168, R14 ;  /* 0x0000000e00a87202 */ /* 0x000fe20000000f00 */
[----:B------:R-:W-:Y:S01]  /*e590*/  HMMA.16816.F32 R140, R4, R10, R140 ;  /* 0x0000000a048c723c */ /* 0x000fe2000000188c */
[----:B------:R-:W-:Y:S01]  /*e5a0*/  MOV R169, R15 ;  /* 0x0000000f00a97202 */ /* 0x000fe20000000f00 */
[----:B------:R-:W-:Y:S01]  /*e5b0*/  IMAD.WIDE.U32 R26, R25, -0x326172a9, RZ ;  /* 0xcd9e8d57191a7825 */ /* 0x000fe200078e00ff */
[----:B------:R-:W-:-:S02]  /*e5c0*/  MOV R244, R168 ;  /* 0x000000a800f47202 */ /* 0x000fc40000000f00 */
[----:B------:R-:W-:Y:S01]  /*e5d0*/  MOV R245, R169 ;  /* 0x000000a900f57202 */ /* 0x000fe20000000f00 */
[----:B------:R-:W-:Y:S01]  /*e5e0*/  IMAD.WIDE.U32 R14, R24, -0x326172a9, RZ ;  /* 0xcd9e8d57180e7825 */ /* 0x000fe200078e00ff */
[C---:B------:R-:W-:Y:S01]  /*e5f0*/  LOP3.LUT R11, R26.reuse, 0xffff, RZ, 0xc0, !PT ;  /* 0x0000ffff1a0b7812 */ /* 0x040fe200078ec0ff */
[----:B------:R-:W-:Y:S01]  /*e600*/  LDSM.16.MT88.4 R168, [R216+0x19000] ;  /* 0x01900000d8a8783b */ /* 0x000fe20000004200 */
[----:B------:R-:W-:Y:S02]  /*e610*/  LOP3.LUT R28, R26, 0xff, RZ, 0xc0, !PT ;  /* 0x000000ff1a1c7812 */ /* 0x000fe400078ec0ff */
[----:B------:R-:W-:Y:S02]  /*e620*/  LOP3.LUT R8, R27, UR13, R14, 0x96, !PT ;  /* 0x0000000d1b087c12 */ /* 0x000fe4000f8e960e */
[--C-:B------:R-:W-:Y:S02]  /*e630*/  SHF.R.U32.HI R9, RZ, 0x10, R26.reuse ;  /* 0x00000010ff097819 */ /* 0x100fe4000001161a */
[----:B------:R-:W-:Y:S01]  /*e640*/  LOP3.LUT R10, R8, 0xffff, RZ, 0xc0, !PT ;  /* 0x0000ffff080a7812 */ /* 0x000fe200078ec0ff */
[----:B-1----:R-:W-:Y:S01]  /*e650*/  HMMA.16816.F32 R144, R4, R20, R144 ;  /* 0x000000140490723c */ /* 0x002fe20000001890 */
[----:B------:R-:W-:-:S02]  /*e660*/  SHF.R.U32.HI R32, RZ, 0x18, R26 ;  /* 0x00000018ff207819 */ /* 0x000fc4000001161a */
[----:B------:R-:W-:Y:S01]  /*e670*/  LOP3.LUT R34, R8, 0xff, RZ, 0xc0, !PT ;  /* 0x000000ff08227812 */ /* 0x000fe200078ec0ff */
[----:B------:R-:W1:Y:S01]  /*e680*/  LDSM.16.MT88.4 R24, [R220+0x19000] ;  /* 0x01900000dc18783b */ /* 0x000e620000004200 */
[----:B------:R-:W-:Y:S01]  /*e690*/  SHF.R.U32.HI R11, RZ, 0x8, R11 ;  /* 0x00000008ff0b7819 */ /* 0x000fe2000001160b */
[----:B------:R-:W-:Y:S01]  /*e6a0*/  HMMA.16816.F32 R148, R4, R22, R148 ;  /* 0x000000160494723c */ /* 0x000fe20000001894 */
[----:B------:R-:W-:Y:S02]  /*e6b0*/  SHF.R.U32.HI R21, RZ, 0x8, R10 ;  /* 0x00000008ff157819 */ /* 0x000fe4000001160a */
[----:B------:R-:W-:Y:S02]  /*e6c0*/  PRMT R28, R28, 0x5410, R11 ;  /* 0x000054101c1c7816 */ /* 0x000fe4000000000b */
[----:B------:R-:W-:Y:S02]  /*e6d0*/  PRMT R34, R34, 0x5410, R21 ;  /* 0x0000541022227816 */ /* 0x000fe40000000015 */
[----:B------:R-:W2:Y:S01]  /*e6e0*/  LDSM.16.MT88.4 R20, [R218+0x19000] ;  /* 0x01900000da14783b */ /* 0x000ea20000004200 */
[----:B------:R-:W-:-:S02]  /*e6f0*/  LOP3.LUT R9, R9, 0xff, RZ, 0xc0, !PT ;  /* 0x000000ff09097812 */ /* 0x000fc400078ec0ff */
[----:B------:R-:W-:Y:S02]  /*e700*/  SHF.R.U32.HI R11, RZ, 0x10, R8 ;  /* 0x00000010ff0b7819 */ /* 0x000fe40000011608 */
[----:B------:R-:W-:Y:S02]  /*e710*/  HSET2.LE.AND R4, R34, R235, PT ;  /* 0x000000eb22047233 */ /* 0x000fe40003803000 */
[----:B------:R-:W-:Y:S02]  /*e720*/  PRMT R32, R9, 0x5410, R32 ;  /* 0x0000541009207816 */ /* 0x000fe40000000020 */
[----:B------:R-:W-:Y:S02]  /*e730*/  F2FP.F16.F32.PACK_AB R5, R196, R229 ;  /* 0x000000e5c405723e */ /* 0x000fe400000000ff */
[----:B------:R-:W-:Y:S02]  /*e740*/  SHF.R.U32.HI R30, RZ, 0x18, R8 ;  /* 0x00000018ff1e7819 */ /* 0x000fe40000011608 */
[----:B------:R-:W-:-:S02]  /*e750*/  LOP3.LUT R11, R11, 0xff, RZ, 0xc0, !PT ;  /* 0x000000ff0b0b7812 */ /* 0x000fc400078ec0ff */
[----:B------:R-:W-:Y:S02]  /*e760*/  LOP3.LUT R4, R4, R5, RZ, 0xc0, !PT ;  /* 0x0000000504047212 */ /* 0x000fe400078ec0ff */
[--C-:B------:R-:W-:Y:S02]  /*e770*/  HSET2.LE.AND R6, R28, R235.reuse, PT ;  /* 0x000000eb1c067233 */ /* 0x100fe40003803000 */
[----:B------:R-:W-:Y:S02]  /*e780*/  PRMT R30, R11, 0x5410, R30 ;  /* 0x000054100b1e7816 */ /* 0x000fe4000000001e */
[----:B------:R-:W-:Y:S01]  /*e790*/  F2FP.F16.F32.PACK_AB R5, R231, R198 ;  /* 0x000000c6e705723e */ /* 0x000fe200000000ff */
[----:B------:R-:W3:Y:S01]  /*e7a0*/  LDSM.16.MT88.4 R8, [R217+0x19000] ;  /* 0x01900000d908783b */ /* 0x000ee20000004200 */
[----:B------:R-:W-:Y:S02]  /*e7b0*/  HSET2.LE.AND R7, R32, R235, PT ;  /* 0x000000eb20077233 */ /* 0x000fe40003803000 */
[----:B----4-:R-:W-:Y:S01]  /*e7c0*/  F2FP.F16.F32.PACK_AB R28, R230, R199 ;  /* 0x000000c7e61c723e */ /* 0x010fe200000000ff */
[----:B------:R-:W-:Y:S01]  /*e7d0*/  LDSM.16.MT88.4 R32, [R220+0x1b000] ;  /* 0x01b00000dc20783b */ /* 0x000fe20000004200 */
[----:B------:R-:W-:-:S02]  /*e7e0*/  LOP3.LUT R6, R6, R5, RZ, 0xc0, !PT ;  /* 0x0000000506067212 */ /* 0x000fc400078ec0ff */
[----:B------:R-:W-:Y:S02]  /*e7f0*/  LOP3.LUT R7, R7, R28, RZ, 0xc0, !PT ;  /* 0x0000001c07077212 */ /* 0x000fe400078ec0ff */
[----:B------:R-:W-:Y:S02]  /*e800*/  HSET2.LE.AND R5, R30, R235, PT ;  /* 0x000000eb1e057233 */ /* 0x000fe40003803000 */
[----:B------:R-:W-:-:S04]  /*e810*/  F2FP.F16.F32.PACK_AB R28, R197, R228 ;  /* 0x000000e4c51c723e */ /* 0x000fc800000000ff */
[----:B------:R-:W-:Y:S02]  /*e820*/  LOP3.LUT R5, R5, R28, RZ, 0xc0, !PT ;  /* 0x0000001c05057212 */ /* 0x000fe400078ec0ff */
        /* <DEDUP_REMOVED lines=8> */
[----:B---3--:R-:W-:Y:S01]  /*e8b0*/  HMMA.16816.F32 R44, R4, R8, R44 ;  /* 0x00000008042c723c */ /* 0x008fe2000000182c */
[----:B------:R-:W-:-:S02]  /*e8c0*/  MOV R168, R14 ;  /* 0x0000000e00a87202 */ /* 0x000fc40000000f00 */
[----:B------:R-:W-:Y:S02]  /*e8d0*/  MOV R169, R15 ;  /* 0x0000000f00a97202 */ /* 0x000fe40000000f00 */
[----:B------:R3:W5:Y:S01]  /*e8e0*/  LDL.LU.64 R14, [R1+0x28] ;  /* 0x00002800010e7983 */ /* 0x0007620000300a00 */
[C---:B------:R-:W-:Y:S03]  /*e8f0*/  HMMA.16816.F32 R48, R4.reuse, R10, R48 ;  /* 0x0000000a0430723c */ /* 0x040fe60000001830 */
[----:B------:R-:W4:Y:S03]  /*e900*/  LDSM.16.MT88.4 R8, [R220+0x1d000] ;  /* 0x01d00000dc08783b */ /* 0x000f260000004200 */
        /* <DEDUP_REMOVED lines=21> */
[----:B---3--:R-:W-:Y:S07]  /*ea60*/  HMMA.16816.F32 R100, R4, R32, R100 ;  /* 0x000000200464723c */ /* 0x008fee0000001864 */
[----:B------:R-:W-:-:S04]  /*ea70*/  MOV R33, R169 ;  /* 0x000000a900217202 */ /* 0x000fc80000000f00 */
[----:B------:R-:W-:Y:S01]  /*ea80*/  LOP3.LUT R246, R33, UR35, R246, 0x96, !PT ;  /* 0x0000002321f67c12 */ /* 0x000fe2000f8e96f6 */
[C---:B----4-:R-:W-:Y:S04]  /*ea90*/  HMMA.16816.F32 R132, R4.reuse, R8, R132 ;  /* 0x000000080484723c */ /* 0x050fe80000001884 */
[----:B------:R-:W-:Y:S02]  /*eaa0*/  IMAD.WIDE.U32 R246, R246, -0x2daee0ad, RZ ;  /* 0xd2511f53f6f67825 */ /* 0x000fe400078e00ff */
[----:B------:R-:W-:Y:S03]  /*eab0*/  HMMA.16816.F32 R152, R4, R10, R152 ;  /* 0x0000000a0498723c */ /* 0x000fe60000001898 */
[----:B------:R-:W-:-:S03]  /*eac0*/  LOP3.LUT R9, R247, UR12, R244, 0x96, !PT ;  /* 0x0000000cf7097c12 */ /* 0x000fc6000f8e96f4 */
[----:B-1----:R-:W-:Y:S01]  /*ead0*/  HMMA.16816.F32 R136, R4, R24, R136 ;  /* 0x000000180488723c */ /* 0x002fe20000001888 */
[----:B------:R-:W-:Y:S01]  /*eae0*/  LOP3.LUT R11, R246, 0xffff, RZ, 0xc0, !PT ;  /* 0x0000fffff60b7812 */ /* 0x000fe200078ec0ff */
[----:B------:R-:W-:Y:S01]  /*eaf0*/  FFMA.FTZ R169, R184, UR36, -R187 ;  /* 0x00000024b8a97c23 */ /* 0x000fe200080108bb */
[----:B------:R-:W-:-:S04]  /*eb00*/  LOP3.LUT R184, R9, 0xff, RZ, 0xc0, !PT ;  /* 0x000000ff09b87812 */ /* 0x000fc800078ec0ff */
[----:B------:R-:W-:Y:S02]  /*eb10*/  SHF.R.U32.HI R24, RZ, 0x10, R246 ;  /* 0x00000010ff187819 */ /* 0x000fe400000116f6 */
[----:B------:R-:W-:Y:S01]  /*eb20*/  LOP3.LUT R25, R9, 0xffff, RZ, 0xc0, !PT ;  /* 0x0000ffff09197812 */ /* 0x000fe200078ec0ff */
[----:B--2---:R-:W-:Y:S01]  /*eb30*/  HMMA.16816.F32 R144, R4, R20, R144 ;  /* 0x000000140490723c */ /* 0x004fe20000001890 */
[----:B------:R-:W-:Y:S02]  /*eb40*/  SHF.R.U32.HI R33, RZ, 0x8, R11 ;  /* 0x00000008ff217819 */ /* 0x000fe4000001160b */
[----:B------:R-:W-:-:S03]  /*eb50*/  LOP3.LUT R11, R24, 0xff, RZ, 0xc0, !PT ;  /* 0x000000ff180b7812 */ /* 0x000fc600078ec0ff */
[C---:B------:R-:W-:Y:S01]  /*eb60*/  HMMA.16816.F32 R140, R4.reuse, R26, R140 ;  /* 0x0000001a048c723c */ /* 0x040fe2000000188c */
[--C-:B------:R-:W-:Y:S02]  /*eb70*/  SHF.R.U32.HI R21, RZ, 0x10, R9.reuse ;  /* 0x00000010ff157819 */ /* 0x100fe40000011609 */
[----:B------:R-:W-:Y:S02]  /*eb80*/  SHF.R.U32.HI R20, RZ, 0x18, R9 ;  /* 0x00000018ff147819 */ /* 0x000fe40000011609 */
[----:B------:R-:W-:Y:S02]  /*eb90*/  SHF.R.U32.HI R9, RZ, 0x8, R25 ;  /* 0x00000008ff097819 */ /* 0x000fe40000011619 */
[----:B------:R-:W1:Y:S01]  /*eba0*/  LDSM.16.MT88.4 R24, [R218+0x19800] ;  /* 0x01980000da18783b */ /* 0x000e620000004200 */
[----:B------:R-:W-:Y:S01]  /*ebb0*/  HMMA.16816.F32 R56, R4, R170, R56 ;  /* 0x000000aa0438723c */ /* 0x000fe20000001838 */
[----:B------:R-:W-:Y:S01]  /*ebc0*/  MOV R32, R168 ;  /* 0x000000a800207202 */ /* 0x000fe20000000f00 */
[----:B------:R-:W-:Y:S01]  /*ebd0*/  FFMA.FTZ R168, R185, UR36, -R187 ;  /* 0x00000024b9a87c23 */ /* 0x000fe200080108bb */
[--C-:B------:R-:W-:Y:S01]  /*ebe0*/  FFMA.FTZ R181, R181, UR36, -R180.reuse ;  /* 0x00000024b5b57c23 */ /* 0x100fe200080108b4 */
[----:B------:R-:W-:-:S03]  /*ebf0*/  FFMA.FTZ R177, R177, UR36, -R180 ;  /* 0x00000024b1b17c23 */ /* 0x000fc600080108b4 */
[--C-:B------:R-:W-:Y:S01]  /*ec00*/  FFMA.FTZ R171, R182, UR36, -R187.reuse ;  /* 0x00000024b6ab7c23 */ /* 0x100fe200080108bb */
[----:B------:R-:W-:Y:S01]  /*ec10*/  FFMA.FTZ R170, R186, UR36, -R187 ;  /* 0x00000024baaa7c23 */ /* 0x000fe200080108bb */
[--C-:B------:R-:W-:Y:S01]  /*ec20*/  FFMA.FTZ R182, R183, UR36, -R180.reuse ;  /* 0x00000024b7b67c23 */ /* 0x100fe200080108b4 */
[C---:B------:R-:W-:Y:S01]  /*ec30*/  HMMA.16816.F32 R108, R4.reuse, R28, R108 ;  /* 0x0000001c046c723c */ /* 0x040fe2000000186c */
[----:B------:R-:W-:Y:S01]  /*ec40*/  FFMA.FTZ R179, R179, UR36, -R180 ;  /* 0x00000024b3b37c23 */ /* 0x000fe200080108b4 */
[----:B------:R-:W-:Y:S04]  /*ec50*/  MUFU.EX2 R168, R168 ;  /* 0x000000a800a87308 */ /* 0x000fe80000000800 */
[----:B------:R-:W-:Y:S01]  /*ec60*/  HMMA.16816.F32 R112, R4, R30, R112 ;  /* 0x0000001e0470723c */ /* 0x000fe20000001870 */
[----:B------:R-:W2:Y:S03]  /*ec70*/  LDSM.16.MT88.4 R28, [R220+0x19800] ;  /* 0x01980000dc1c783b */ /* 0x000ea60000004200 */
[----:B------:R-:W3:Y:S01]  /*ec80*/  MUFU.EX2 R169, R169 ;  /* 0x000000a900a97308 */ /* 0x000ee20000000800 */
[----:B------:R-:W-:-:S07]  /*ec90*/  LOP3.LUT R10, R246, 0xff, RZ, 0xc0, !PT ;  /* 0x000000fff60a7812 */ /* 0x000fce00078ec0ff */
[----:B------:R-:W-:Y:S01]  /*eca0*/  MUFU.EX2 R170, R170 ;  /* 0x000000aa00aa7308 */ /* 0x000fe20000000800 */
[----:B------:R-:W-:-:S07]  /*ecb0*/  SHF.R.U32.HI R8, RZ, 0x18, R246 ;  /* 0x00000018ff087819 */ /* 0x000fce00000116f6 */
[----:B------:R-:W4:Y:S01]  /*ecc0*/  MUFU.EX2 R171, R171 ;  /* 0x000000ab00ab7308 */ /* 0x000f220000000800 */
[----:B------:R-:W-:-:S07]  /*ecd0*/  LOP3.LUT R21, R21, 0xff, RZ, 0xc0, !PT ;  /* 0x000000ff15157812 */ /* 0x000fce00078ec0ff */
[----:B------:R-:W-:Y:S08]  /*ece0*/  MUFU.EX2 R182, R182 ;  /* 0x000000b600b67308 */ /* 0x000ff00000000800 */
[----:B------:R-:W1:Y:S08]  /*ecf0*/  MUFU.EX2 R181, R181 ;  /* 0x000000b500b57308 */ /* 0x000e700000000800 */
[----:B------:R-:W-:Y:S08]  /*ed00*/  MUFU.EX2 R180, R179 ;  /* 0x000000b300b47308 */ /* 0x000ff00000000800 */
[----:B------:R-:W2:Y:S01]  /*ed10*/  MUFU.EX2 R177, R177 ;  /* 0x000000b100b17308 */ /* 0x000ea20000000800 */
[----:B------:R-:W-:-:S02]  /*ed20*/  PRMT R10, R10, 0x5410, R33 ;  /* 0x000054100a0a7816 */ /* 0x000fc40000000021 */
[----:B------:R-:W-:Y:S02]  /*ed30*/  PRMT R8, R11, 0x5410, R8 ;  /* 0x000054100b087816 */ /* 0x000fe40000000008 */
[----:B------:R-:W-:Y:S02]  /*ed40*/  PRMT R184, R184, 0x5410, R9 ;  /* 0x00005410b8b87816 */ /* 0x000fe40000000009 */
[----:B------:R-:W-:Y:S01]  /*ed50*/  PRMT R20, R21, 0x5410, R20 ;  /* 0x0000541015147816 */ /* 0x000fe20000000014 */
[----:B------:R-:W-:Y:S01]  /*ed60*/  HMMA.16816.F32 R104, R4, R34, R104 ;  /* 0x000000220468723c */ /* 0x000fe20000001868 */
[----:B---3--:R-:W-:Y:S01]  /*ed70*/  F2FP.F16.F32.PACK_AB R11, R169, R168 ;  /* 0x000000a8a90b723e */ /* 0x008fe200000000ff */
[----:B------:R-:W3:Y:S01]  /*ed80*/  LDSM.16.MT88.4 R32, [R217+0x19800] ;  /* 0x01980000d920783b */ /* 0x000ee20000004200 */
[----:B----4-:R-:W-:-:S03]  /*ed90*/  F2FP.F16.F32.PACK_AB R9, R171, R170 ;  /* 0x000000aaab09723e */ /* 0x010fc600000000ff */
[----:B------:R-:W-:Y:S07]  /*eda0*/  HMMA.16816.F32 R148, R4, R22, R148 ;  /* 0x000000160494723c */ /* 0x000fee0000001894 */
[--C-:B------:R-:W-:Y:S02]  /*edb0*/  HSET2.LE.AND R6, R10, R235.reuse, PT ;  /* 0x000000eb0a067233 */ /* 0x100fe40003803000 */
[--C-:B------:R-:W-:Y:S02]  /*edc0*/  HSET2.LE.AND R7, R8, R235.reuse, PT ;  /* 0x000000eb08077233 */ /* 0x100fe40003803000 */
[----:B------:R-:W-:-:S02]  /*edd0*/  HSET2.LE.AND R4, R184, R235, PT ;  /* 0x000000ebb8047233 */ /* 0x000fc40003803000 */
[----:B------:R-:W-:Y:S02]  /*ede0*/  HSET2.LE.AND R5, R20, R235, PT ;  /* 0x000000eb14057233 */ /* 0x000fe40003803000 */
[----:B-1----:R-:W-:Y:S01]  /*edf0*/  F2FP.F16.F32.PACK_AB R10, R181, R182 ;  /* 0x000000b6b50a723e */ /* 0x002fe200000000ff */
[----:B------:R-:W1:Y:S01]  /*ee00*/  LDSM.16.MT88.4 R20, [R216+0x19800] ;  /* 0x01980000d814783b */ /* 0x000e620000004200 */
[----:B--2---:R-:W-:Y:S02]  /*ee10*/  F2FP.F16.F32.PACK_AB R8, R177, R180 ;  /* 0x000000b4b108723e */ /* 0x004fe400000000ff */
[----:B------:R-:W-:Y:S02]  /*ee20*/  LOP3.LUT R4, R4, R11, RZ, 0xc0, !PT ;  /* 0x0000000b04047212 */ /* 0x000fe400078ec0ff */
[----:B------:R-:W-:Y:S02]  /*ee30*/  LOP3.LUT R5, R5, R10, RZ, 0xc0, !PT ;  /* 0x0000000a05057212 */ /* 0x000fe400078ec0ff */
[----:B------:R-:W-:-:S02]  /*ee40*/  LOP3.LUT R6, R6, R9, RZ, 0xc0, !PT ;  /* 0x0000000906067212 */ /* 0x000fc400078ec0ff */
[----:B------:R-:W-:Y:S02]  /*ee50*/  LOP3.LUT R7, R7, R8, RZ, 0xc0, !PT ;  /* 0x0000000807077212 */ /* 0x000fe400078ec0ff */
[----:B------:R-:W-:Y:S05]  /*ee60*/  LDSM.16.MT88.4 R8, [R220+0x1b800] ;  /* 0x01b80000dc08783b */ /* 0x000fea0000004200 */
[C---:B------:R-:W-:Y:S06]  /*ee70*/  HMMA.16816.F32 R36, R4.reuse, R24, R36 ;  /* 0x000000180424723c */ /* 0x040fec0000001824 */
[C---:B------:R-:W-:Y:S01]  /*ee80*/  HMMA.16816.F32 R40, R4.reuse, R26, R40 ;  /* 0x0000001a0428723c */ /* 0x040fe20000001828 */
[----:B------:R-:W2:Y:S05]  /*ee90*/  LDSM.16.MT88.4 R24, [R217+0x1b800] ;  /* 0x01b80000d918783b */ /* 0x000eaa0000004200 */
[C---:B------:R-:W-:Y:S06]  /*eea0*/  HMMA.16816.F32 R160, R4.reuse, R28, R160 ;  /* 0x0000001c04a0723c */ /* 0x040fec00000018a0 */
[C---:B------:R-:W-:Y:S01]  /*eeb0*/  HMMA.16816.F32 R156, R4.reuse, R30, R156 ;  /* 0x0000001e049c723c */ /* 0x040fe2000000189c */
[----:B------:R-:W4:Y:S05]  /*eec0*/  LDSM.16.MT88.4 R28, [R218+0x1b800] ;  /* 0x01b80000da1c783b */ /* 0x000f2a0000004200 */
[C---:B---3--:R-:W-:Y:S06]  /*eed0*/  HMMA.16816.F32 R44, R4.reuse, R32, R44 ;  /* 0x00000020042c723c */ /* 0x048fec000000182c */
[C---:B------:R-:W-:Y:S01]  /*eee0*/  HMMA.16816.F32 R48, R4.reuse, R34, R48 ;  /* 0x000000220430723c */ /* 0x040fe20000001830 */
[----:B------:R-:W-:Y:S05]  /*eef0*/  LDSM.16.MT88.4 R32, [R216+0x1b800] ;  /* 0x01b80000d820783b */ /* 0x000fea0000004200 */
[C---:B-1----:R-:W-:Y:S06]  /*ef00*/  HMMA.16816.F32 R52, R4.reuse, R20, R52 ;  /* 0x000000140434723c */ /* 0x042fec0000001834 */
[C---:B--2---:R-:W-:Y:S06]  /*ef10*/  HMMA.16816.F32 R76, R4.reuse, R24, R76 ;  /* 0x00000018044c723c */ /* 0x044fec000000184c */
[C---:B------:R-:W-:Y:S01]  /*ef20*/  HMMA.16816.F32 R80, R4.reuse, R26, R80 ;  /* 0x0000001a0450723c */ /* 0x040fe20000001850 */
[----:B------:R-:W1:Y:S05]  /*ef30*/  LDSM.16.MT88.4 R24, [R220+0x1f800] ;  /* 0x01f80000dc18783b */ /* 0x000e6a0000004200 */
[C---:B------:R-:W-:Y:S01]  /*ef40*/  HMMA.16816.F32 R56, R4.reuse, R22, R56 ;  /* 0x000000160438723c */ /* 0x040fe20000001838 */
[----:B------:R-:W2:Y:S05]  /*ef50*/  LDSM.16.MT88.4 R20, [R220+0x1d800] ;  /* 0x01d80000dc14783b */ /* 0x000eaa0000004200 */
[C---:B------:R-:W-:Y:S06]  /*ef60*/  HMMA.16816.F32 R60, R4.reuse, R8, R60 ;  /* 0x00000008043c723c */ /* 0x040fec000000183c */
[C---:B------:R-:W-:Y:S01]  /*ef70*/  HMMA.16816.F32 R64, R4.reuse, R10, R64 ;  /* 0x0000000a0440723c */ /* 0x040fe20000001840 */
[----:B------:R-:W3:Y:S05]  /*ef80*/  LDSM.16.MT88.4 R8, [R218+0x1d800] ;  /* 0x01d80000da08783b */ /* 0x000eea0000004200 */
[C---:B----4-:R-:W-:Y:S06]  /*ef90*/  HMMA.16816.F32 R68, R4.reuse, R28, R68 ;  /* 0x0000001c0444723c */ /* 0x050fec0000001844 */
[----:B------:R-:W-:Y:S01]  /*efa0*/  HMMA.16816.F32 R72, R4, R30, R72 ;  /* 0x0000001e0448723c */ /* 0x000fe20000001848 */
[----:B------:R-:W4:Y:S01]  /*efb0*/  LDSM.16.MT88.4 R28, [R217+0x1d800] ;  /* 0x01d80000d91c783b */ /* 0x000f220000004200 */
[----:B------:R-:W-:Y:S01]  /*efc0*/  FFMA.FTZ R176, R251, R175, R176 ;  /* 0x000000affbb07223 */ /* 0x000fe200000100b0 */
[----:B------:R-:W-:-:S03]  /*efd0*/  FFMA.FTZ R249, R249, R0, R172 ;  /* 0x00000000f9f97223 */ /* 0x000fc600000100ac */
[----:B------:R-:W-:Y:S01]  /*efe0*/  FADD.FTZ R173, R173, R176 ;  /* 0x000000b0adad7221 */ /* 0x000fe20000010000 */
[----:B------:R-:W-:-:S03]  /*eff0*/  FADD.FTZ R166, R166, R249 ;  /* 0x000000f9a6a67221 */ /* 0x000fc60000010000 */
[----:B------:R-:W-:Y:S01]  /*f000*/  FADD.FTZ R174, R174, R173 ;  /* 0x000000adaeae7221 */ /* 0x000fe20000010000 */
[----:B-1----:R-:W-:Y:S03]  /*f010*/  HMMA.16816.F32 R124, R4, R24, R124 ;  /* 0x00000018047c723c */ /* 0x002fe6000000187c */
[----:B------:R-:W-:-:S04]  /*f020*/  FADD.FTZ R167, R167, R174 ;  /* 0x000000aea7a77221 */ /* 0x000fc80000010000 */
[----:B------:R-:W-:-:S04]  /*f030*/  FADD.FTZ R25, R165, R166 ;  /* 0x000000a6a5197221 */ /* 0x000fc80000010000 */
[----:B------:R-:W-:Y:S01]  /*f040*/  FADD.FTZ R25, R178, R25 ;  /* 0x00000019b2197221 */ /* 0x000fe20000010000 */
[----:B------:R-:W-:Y:S01]  /*f050*/  HMMA.16816.F32 R84, R4, R32, R84 ;  /* 0x000000200454723c */ /* 0x000fe20000001854 */
[----:B------:R-:W-:Y:S02]  /*f060*/  FADD.FTZ R0, R188, R167 ;  /* 0x000000a7bc007221 */ /* 0x000fe40000010000 */
[----:B------:R-:W-:-:S03]  /*f070*/  FADD.FTZ R192, R192, R25 ;  /* 0x00000019c0c07221 */ /* 0x000fc60000010000 */
[----:B------:R-:W-:Y:S01]  /*f080*/  HMMA.16816.F32 R88, R4, R34, R88 ;  /* 0x000000220458723c */ /* 0x000fe20000001858 */
[----:B------:R-:W1:Y:S01]  /*f090*/  LDSM.16.MT88.4 R32, [R216+0x1d800] ;  /* 0x01d80000d820783b */ /* 0x000e620000004200 */
[----:B------:R-:W-:-:S04]  /*f0a0*/  FADD.FTZ R0, R193, R0 ;  /* 0x00000000c1007221 */ /* 0x000fc80000010000 */
[----:B--2---:R-:W-:Y:S01]  /*f0b0*/  HMMA.16816.F32 R92, R4, R20, R92 ;  /* 0x00000014045c723c */ /* 0x004fe2000000185c */
[----:B------:R-:W-:-:S05]  /*f0c0*/  FADD.FTZ R192, R189, R192 ;  /* 0x000000c0bdc07221 */ /* 0x000fca0000010000 */
        /* <DEDUP_REMOVED lines=24> */
[----:B-1----:R-:W-:Y:S01]  /*f250*/  HMMA.16816.F32 R116, R4, R32, R116 ;  /* 0x000000200474723c */ /* 0x002fe20000001874 */
[----:B------:R-:W-:Y:S01]  /*f260*/  @UP0 UIADD3 UR21, UR21, -0x4, URZ ;  /* 0xfffffffc15150890 */ /* 0x000fe2000fffe03f */
[----:B------:R-:W-:Y:S01]  /*f270*/  FADD.FTZ R170, R170, R169 ;  /* 0x000000a9aaaa7221 */ /* 0x000fe20000010000 */
[----:B------:R-:W-:-:S03]  /*f280*/  FADD.FTZ R180, R180, R181 ;  /* 0x000000b5b4b47221 */ /* 0x000fc60000010000 */
[----:B------:R-:W-:Y:S01]  /*f290*/  HMMA.16816.F32 R120, R4, R34, R120 ;  /* 0x000000220478723c */ /* 0x000fe20000001878 */
[----:B------:R-:W-:Y:S01]  /*f2a0*/  FADD.FTZ R251, R171, R170 ;  /* 0x000000aaabfb7221 */ /* 0x000fe20000010000 */
[----:B------:R-:W-:-:S04]  /*f2b0*/  FADD.FTZ R249, R177, R180 ;  /* 0x000000b4b1f97221 */ /* 0x000fc80000010000 */
[C---:B------:R-:W-:Y:S06]  /*f2c0*/  HMMA.16816.F32 R128, R4.reuse, R26, R128 ;  /* 0x0000001a0480723c */ /* 0x040fec0000001880 */
[C---:B--2---:R-:W-:Y:S06]  /*f2d0*/  HMMA.16816.F32 R132, R4.reuse, R20, R132 ;  /* 0x000000140484723c */ /* 0x044fec0000001884 */
[C---:B------:R-:W-:Y:S06]  /*f2e0*/  HMMA.16816.F32 R152, R4.reuse, R22, R152 ;  /* 0x000000160498723c */ /* 0x040fec0000001898 */
[C---:B---3--:R-:W-:Y:S06]  /*f2f0*/  HMMA.16816.F32 R136, R4.reuse, R8, R136 ;  /* 0x000000080488723c */ /* 0x048fec0000001888 */
[C---:B------:R-:W-:Y:S06]  /*f300*/  HMMA.16816.F32 R140, R4.reuse, R10, R140 ;  /* 0x0000000a048c723c */ /* 0x040fec000000188c */
[C---:B----4-:R-:W-:Y:S06]  /*f310*/  HMMA.16816.F32 R144, R4.reuse, R28, R144 ;  /* 0x0000001c0490723c */ /* 0x050fec0000001890 */
[----:B------:R-:W-:Y:S01]  /*f320*/  HMMA.16816.F32 R148, R4, R30, R148 ;  /* 0x0000001e0494723c */ /* 0x000fe20000001894 */
[----:B------:R-:W-:-:S08]  /*f330*/  NOP ;  /* 0x0000000000007918 */ /* 0x000fd00000000000 */
[----:B------:R-:W-:-:S15]  /*f340*/  @P0 BRA `(.L_x_839) ;  /* 0x0000000000040947 */ /* 0x000fde0003800000 */
.L_x_832:
[----:B------:R-:W-:-:S12]  /*f350*/  UIADD3 UR21, UR38, -0x1, URZ ;  /* 0xffffffff26157890 */ /* 0x000fd8000fffe03f */
.L_x_839:
[----:B------:R-:W-:-:S13]  /*f360*/  ISETP.LE.AND P0, PT, RZ, UR21, PT ;  /* 0x00000015ff007c0c */ /* 0x000fda000bf03270 */
[----:B------:R-:W-:Y:S05]  /*f370*/  @!P0 BRA `(.L_x_840) ;  /* 0x0000004400a88947 */ /* 0x000fea0003800000 */
[----:B------:R-:W1:Y:S01]  /*f380*/  S2R R4, SR_TID.X ;  /* 0x0000000000047919 */ /* 0x000e620000002100 */
[--C-:B------:R-:W-:Y:S01]  /*f390*/  SHF.R.S32.HI R7, RZ, 0x1f, R240.reuse ;  /* 0x0000001fff077819 */ /* 0x100fe200000114f0 */
[----:B------:R-:W-:Y:S01]  /*f3a0*/  IMAD.MOV.U32 R6, RZ, RZ, R240 ;  /* 0x000000ffff067224 */ /* 0x000fe200078e00f0 */
[----:B------:R-:W-:Y:S01]  /*f3b0*/  ULDC.64 UR6, c[0x0][0x220] ;  /* 0x0000880000067ab9 */ /* 0x000fe20000000a00 */
[----:B------:R-:W-:Y:S01]  /*f3c0*/  IMAD.U32 R244, RZ, RZ, UR25 ;  /* 0x00000019fff47e24 */ /* 0x000fe2000f8e00ff */
[----:B------:R-:W-:Y:S01]  /*f3d0*/  ULDC UR4, c[0x0][0x2d0] ;  /* 0x0000b40000047ab9 */ /* 0x000fe20000000800 */
[--C-:B------:R-:W-:Y:S01]  /*f3e0*/  IMAD.WIDE.U32 R10, R19, UR20, R6.reuse ;  /* 0x00000014130a7c25 */ /* 0x100fe2000f8e0006 */
[----:B------:R-:W-:Y:S01]  /*f3f0*/  ISETP.GE.AND P3, PT, R240, UR4, PT ;  /* 0x00000004f0007c0c */ /* 0x000fe2000bf66270 */
[----:B------:R-:W-:Y:S01]  /*f400*/  ULDC.64 UR10, c[0x0][0x218] ;  /* 0x00008600000a7ab9 */ /* 0x000fe20000000a00 */
[----:B------:R-:W-:Y:S01]  /*f410*/  UIADD3 UR36, UR21, -0x1, URZ ;  /* 0xffffffff15247890 */ /* 0x000fe2000fffe03f */
[----:B------:R-:W-:Y:S01]  /*f420*/  IMAD.WIDE.U32 R18, R18, UR20, R6 ;  /* 0x0000001412127c25 */ /* 0x000fe2000f8e0006 */
[----:B------:R-:W-:Y:S01]  /*f430*/  IADD3 R7, P1, R10, UR24, RZ ;  /* 0x000000180a077c10 */ /* 0x000fe2000ff3e0ff */
[----:B------:R-:W-:Y:S01]  /*f440*/  UMOV UR38, URZ ;  /* 0x0000003f00267c82 */ /* 0x000fe20008000000 */
[----:B------:R-:W-:Y:S01]  /*f450*/  ULDC UR4, c[0x0][0x2ec] ;  /* 0x0000bb0000047ab9 */ /* 0x000fe20000000800 */
[----:B------:R-:W-:Y:S01]  /*f460*/  IMAD.WIDE.U32 R20, R13, -0x326172a9, RZ ;  /* 0xcd9e8d570d147825 */ /* 0x000fe200078e00ff */
[----:B------:R-:W-:-:S03]  /*f470*/  IADD3 R5, P0, R18, UR26, RZ ;  /* 0x0000001a12057c10 */ /* 0x000fc6000ff1e0ff */
[----:B------:R-:W-:Y:S01]  /*f480*/  IMAD.U32 R246, RZ, RZ, UR23 ;  /* 0x00000017fff67e24 */ /* 0x000fe2000f8e00ff */
[----:B------:R-:W-:Y:S01]  /*f490*/  IADD3.X R244, R244, UR31, R19, P0, !PT ;  /* 0x0000001ff4f47c10 */ /* 0x000fe200087fe413 */
[----:B------:R-:W-:Y:S01]  /*f4a0*/  IMAD.MOV.U32 R0, RZ, RZ, R3 ;  /* 0x000000ffff007224 */ /* 0x000fe200078e0003 */
[----:B------:R-:W-:Y:S01]  /*f4b0*/  LEA R245, P0, R5, UR6, 0x1 ;  /* 0x0000000605f57c11 */ /* 0x000fe2000f8008ff */
[----:B------:R-:W-:Y:S01]  /*f4c0*/  STL.64 [R1+0x8], R20 ;  /* 0x0000081401007387 */ /* 0x000fe20000100a00 */
[----:B------:R-:W-:Y:S01]  /*f4d0*/  LOP3.LUT R3, R21, R2, RZ, 0x3c, !PT ;  /* 0x0000000215037212 */ /* 0x000fe200078e3cff */
[----:B------:R-:W2:Y:S01]  /*f4e0*/  @!P3 LDC.64 R230, c[0x0][0x220] ;  /* 0x00008800ffe6bb82 */ /* 0x000ea20000000a00 */
[----:B------:R-:W-:Y:S01]  /*f4f0*/  LEA.HI.X R244, R5, UR7, R244, 0x1, P0 ;  /* 0x0000000705f47c11 */ /* 0x000fe200080f0cf4 */
[----:B------:R-:W-:Y:S01]  /*f500*/  IMAD.MOV.U32 R165, RZ, RZ, R164 ;  /* 0x000000ffffa57224 */ /* 0x000fe200078e00a4 */
[----:B------:R-:W-:Y:S01]  /*f510*/  IADD3.X R246, R246, UR9, R11, P1, !PT ;  /* 0x00000009f6f67c10 */ /* 0x000fe20008ffe40b */
[----:B------:R-:W-:Y:S01]  /*f520*/  ULDC UR31, c[0x0][0x2d0] ;  /* 0x0000b400001f7ab9 */ /* 0x000fe20000000800 */
[C---:B------:R-:W-:Y:S01]  /*f530*/  LEA R247, P1, R7.reuse, UR10, 0x1 ;  /* 0x0000000a07f77c11 */ /* 0x040fe2000f8208ff */
[----:B------:R-:W-:Y:S01]  /*f540*/  ULDC.64 UR6, c[0x0][0x250] ;  /* 0x0000940000067ab9 */ /* 0x000fe20000000a00 */
[----:B-1----:R-:W-:Y:S01]  /*f550*/  SHF.R.S32.HI R9, RZ, 0x1f, R4 ;  /* 0x0000001fff097819 */ /* 0x002fe20000011404 */
[----:B------:R-:W1:Y:S01]  /*f560*/  @!P3 LDC.64 R228, c[0x0][0x220] ;  /* 0x00008800ffe4bb82 */ /* 0x000e620000000a00 */
[----:B------:R-:W-:Y:S01]  /*f570*/  LEA.HI.X R246, R7, UR11, R246, 0x1, P1 ;  /* 0x0000000b07f67c11 */ /* 0x000fe200088f0cf6 */
[----:B------:R-:W-:Y:S01]  /*f580*/  ULDC.64 UR10, c[0x0][0x248] ;  /* 0x00009200000a7ab9 */ /* 0x000fe20000000a00 */
[----:B------:R-:W-:-:S04]  /*f590*/  LEA.HI R4, R9, R4, RZ, 0x3 ;  /* 0x0000000409047211 */ /* 0x000fc800078f18ff */
[----:B------:R-:W-:-:S04]  /*f5a0*/  SHF.R.S32.HI R4, RZ, 0x3, R4 ;  /* 0x00000003ff047819 */ /* 0x000fc80000011404 */
[----:B------:R-:W-:Y:S02]  /*f5b0*/  IADD3 R6, P0, R4, 0x20, RZ ;  /* 0x0000002004067810 */ /* 0x000fe40007f1e0ff */
[----:B------:R-:W-:Y:S01]  /*f5c0*/  SHF.R.S32.HI R2, RZ, 0x1f, R4 ;  /* 0x0000001fff027819 */ /* 0x000fe20000011404 */
[----:B------:R-:W-:Y:S02]  /*f5d0*/  IMAD.WIDE.U32 R4, R12, -0x2daee0ad, RZ ;  /* 0xd2511f530c047825 */ /* 0x000fe400078e00ff */
[----:B------:R-:W-:Y:S02]  /*f5e0*/  STL [R1+0x20], R6 ;  /* 0x0000200601007387 */ /* 0x000fe40000100800 */
[----:B------:R-:W-:Y:S02]  /*f5f0*/  IMAD.X R7, RZ, RZ, R2, P0 ;  /* 0x000000ffff077224 */ /* 0x000fe400000e0602 */
[----:B------:R3:W-:Y:S01]  /*f600*/  STL.64 [R1+0x10], R4 ;  /* 0x0000100401007387 */ /* 0x0007e20000100a00 */
[----:B-----5:R-:W-:-:S02]  /*f610*/  IMAD.MOV.U32 R2, RZ, RZ, R14 ;  /* 0x000000ffff027224 */ /* 0x020fc400078e000e */
[----:B---3--:R-:W-:-:S04]  /*f620*/  IMAD.WIDE.U32 R4, R3, -0x2daee0ad, RZ ;  /* 0xd2511f5303047825 */ /* 0x008fc800078e00ff */
[----:B------:R-:W-:Y:S01]  /*f630*/  IMAD.MOV.U32 R3, RZ, RZ, R17 ;  /* 0x000000ffff037224 */ /* 0x000fe200078e0011 */
[----:B------:R3:W-:Y:S04]  /*f640*/  STL.64 [R1], R4 ;  /* 0x0000000401007387 */ /* 0x0007e80000100a00 */
[----:B------:R3:W-:Y:S04]  /*f650*/  STL [R1+0x24], R7 ;  /* 0x0000240701007387 */ /* 0x0007e80000100800 */
[----:B------:R3:W-:Y:S01]  /*f660*/  STL.64 [R1+0x18], R2 ;  /* 0x0000180201007387 */ /* 0x0007e20000100a00 */
[----:B-12---:R-:W-:Y:S05]  /*f670*/  BRA `(.L_x_841) ;  /* 0x0000000000f07947 */ /* 0x006fea0003800000 */
.L_x_843:
        /* <DEDUP_REMOVED lines=60> */
.L_x_841:
[----:B---3--:R-:W2:Y:S01]  /*fa40*/  LDL.64 R4, [R1+0x20] ;  /* 0x0000200001047983 */ /* 0x008ea20000100a00 */
[----:B------:R-:W-:Y:S01]  /*fa50*/  UIADD3 UR37, -UR38, UR21, URZ ;  /* 0x0000001526257290 */ /* 0x000fe2000fffe13f */
[----:B------:R-:W-:Y:S04]  /*fa60*/  DEPBAR.LE SB0, 0x0 ;  /* 0x000080000000791a */ /* 0x000fe80000000000 */
[----:B------:R-:W3:Y:S01]  /*fa70*/  LDL.64 R6, [R1+0x18] ;  /* 0x0000180001067983 */ /* 0x000ee20000100a00 */
[----:B------:R-:W-:Y:S01]  /*fa80*/  IMAD.U32 R166, RZ, RZ, UR37 ;  /* 0x00000025ffa67e24 */ /* 0x000fe2000f8e00ff */
[----:B------:R-:W-:Y:S01]  /*fa90*/  USHF.R.S32.HI UR12, URZ, 0x1f, UR37 ;  /* 0x0000001f3f0c7899 */ /* 0x000fe20008011425 */
[----:B------:R-:W-:Y:S01]  /*faa0*/  IMAD.U32 R167, RZ, RZ, UR37 ;  /* 0x00000025ffa77e24 */ /* 0x000fe2000f8e00ff */
[----:B------:R-:W-:Y:S01]  /*fab0*/  UIMAD UR9, UR15, UR37, URZ ;  /* 0x000000250f0972a4 */ /* 0x000fe2000f8e023f */
[----:B------:R-:W-:Y:S01]  /*fac0*/  IMAD.U32 R164, RZ, RZ, UR37 ;  /* 0x00000025ffa47e24 */ /* 0x000fe2000f8e00ff */
[----:B------:R-:W-:Y:S01]  /*fad0*/  BAR.SYNC.DEFER_BLOCKING 0x0 ;  /* 0x0000000000007b1d */ /* 0x000fe20000010000 */
[----:B------:R-:W-:Y:S01]  /*fae0*/  LEA R26, P1, R166, R242, 0x6 ;  /* 0x000000f2a61a7211 */ /* 0x000fe200078230ff */
[----:B------:R-:W-:Y:S01]  /*faf0*/  IMAD.U32 R2, RZ, RZ, UR37 ;  /* 0x00000025ff027e24 */ /* 0x000fe2000f8e00ff */
[----:B------:R-:W-:Y:S01]  /*fb00*/  UIMAD UR9, UR12, UR34, UR9 ;  /* 0x000000220c0972a4 */ /* 0x000fe2000f8e0209 */
[----:B------:R-:W-:Y:S01]  /*fb10*/  IMAD.U32 R3, RZ, RZ, UR37 ;  /* 0x00000025ff037e24 */ /* 0x000fe2000f8e00ff */
[----:B------:R-:W-:Y:S01]  /*fb20*/  LEA.HI.X.SX32 R27, R167, R243, 0x6, P1 ;  /* 0x000000f3a71b7211 */ /* 0x000fe200008f36ff */
[----:B------:R-:W-:Y:S01]  /*fb30*/  @P3 STS.128 [R227+0x18000], RZ ;  /* 0x018000ffe3003388 */ /* 0x000fe20000000c00 */
[----:B---3--:R-:W-:Y:S01]  /*fb40*/  IMAD.WIDE.U32 R30, R2, UR34, R6 ;  /* 0x00000022021e7c25 */ /* 0x008fe2000f8e0006 */
[----:B--2---:R-:W-:Y:S03]  /*fb50*/  LEA R22, P0, R164, R4, 0x6 ;  /* 0x00000004a4167211 */ /* 0x004fe600078030ff */
[----:B------:R-:W-:Y:S01]  /*fb60*/  IMAD R164, R27, UR6, RZ ;  /* 0x000000061ba47c24 */ /* 0x000fe2000f8e02ff */
[----:B------:R-:W-:Y:S01]  /*fb70*/  @!P3 LEA R18, P1, R30, R230, 0x1 ;  /* 0x000000e61e12b211 */ /* 0x000fe200078208ff */
[----:B------:R-:W-:Y:S01]  /*fb80*/  VIADD R2, R31, UR9 ;  /* 0x000000091f027c36 */ /* 0x000fe20008000000 */
[----:B------:R-:W-:Y:S01]  /*fb90*/  LEA.HI.X.SX32 R23, R3, R5, 0x6, P0 ;  /* 0x0000000503177211 */ /* 0x000fe200000f36ff */
[----:B------:R-:W-:Y:S01]  /*fba0*/  IMAD R164, R26, UR7, R164 ;  /* 0x000000071aa47c24 */ /* 0x000fe2000f8e02a4 */
[----:B------:R-:W-:Y:S01]  /*fbb0*/  @!P3 IADD3 R166, P0, R30, UR27, RZ ;  /* 0x0000001b1ea6bc10 */ /* 0x000fe2000ff1e0ff */
[----:B------:R-:W-:Y:S01]  /*fbc0*/  IMAD.WIDE.U32 R26, R26, UR6, RZ ;  /* 0x000000061a1a7c25 */ /* 0x000fe2000f8e00ff */
[----:B------:R-:W-:Y:S01]  /*fbd0*/  @!P3 LEA.HI.X R19, R30, R231, R2, 0x1, P1 ;  /* 0x000000e71e13b211 */ /* 0x000fe200008f0c02 */
[----:B------:R-:W-:Y:S01]  /*fbe0*/  UIADD3 UR9, UR36, -UR38, URZ ;  /* 0x8000002624097290 */ /* 0x000fe2000fffe03f */
[----:B------:R-:W-:Y:S01]  /*fbf0*/  @!P3 LEA R34, P1, R166, R228, 0x1 ;  /* 0x000000e4a622b211 */ /* 0x000fe200078208ff */
[----:B------:R-:W-:Y:S01]  /*fc00*/  IMAD.IADD R167, R27, 0x1, R164 ;  /* 0x000000011ba77824 */ /* 0x000fe200078e02a4 */
[----:B------:R-:W-:Y:S01]  /*fc10*/  LEA R30, P2, R26, R245, 0x1 ;  /* 0x000000f51a1e7211 */ /* 0x000fe200078408ff */
[----:B------:R-:W-:Y:S01]  /*fc20*/  IMAD R3, R23, UR6, RZ ;  /* 0x0000000617037c24 */ /* 0x000fe2000f8e02ff */
[----:B------:R-:W-:Y:S01]  /*fc30*/  @!P3 IADD3.X R2, R2, UR22, RZ, P0, !PT ;  /* 0x000000160202bc10 */ /* 0x000fe200087fe4ff */
[----:B------:R-:W-:Y:S01]  /*fc40*/  @!PT LDS RZ, [RZ] ;  /* 0x00000000fffff984 */ /* 0x000fe20000000800 */
[----:B------:R-:W-:Y:S01]  /*fc50*/  @!PT LDS RZ, [RZ] ;  /* 0x00000000fffff984 */ /* 0x000fe20000000800 */
[----:B------:R-:W-:Y:S01]  /*fc60*/  @!PT LDS RZ, [RZ] ;  /* 0x00000000fffff984 */ /* 0x000fe20000000800 */
[----:B------:R-:W-:Y:S01]  /*fc70*/  @!P3 LDGSTS.E.BYPASS.LTC128B.128 [R227+0x18000], desc[UR28][R18.64] ;  /* 0x1800000012e3bfae */ /* 0x000fe2000b901d5c */
[-C--:B------:R-:W-:Y:S01]  /*fc80*/  LEA.HI.X R31, R26, R244.reuse, R167, 0x1, P2 ;  /* 0x000000f41a1f7211 */ /* 0x080fe200010f0ca7 */
[----:B------:R-:W-:Y:S01]  /*fc90*/  IMAD R3, R22, UR7, R3 ;  /* 0x0000000716037c24 */ /* 0x000fe2000f8e0203 */
[----:B------:R-:W-:Y:S01]  /*fca0*/  ISETP.GE.AND P2, PT, R234, UR31, PT ;  /* 0x0000001fea007c0c */ /* 0x000fe2000bf46270 */
[----:B------:R-:W-:Y:S01]  /*fcb0*/  IMAD.WIDE.U32 R22, R22, UR6, RZ ;  /* 0x0000000616167c25 */ /* 0x000fe2000f8e00ff */
[----:B------:R-:W-:Y:S02]  /*fcc0*/  @!P3 LEA.HI.X R35, R166, R229, R2, 0x1, P1 ;  /* 0x000000e5a623b211 */ /* 0x000fe400008f0c02 */
[----:B------:R-:W-:Y:S01]  /*fcd0*/  ISETP.GE.AND P1, PT, R233, UR31, PT ;  /* 0x0000001fe9007c0c */ /* 0x000fe2000bf26270 */
[----:B------:R-:W-:Y:S01]  /*fce0*/  IMAD.IADD R3, R23, 0x1, R3 ;  /* 0x0000000117037824 */ /* 0x000fe200078e0203 */
[C---:B------:R-:W-:Y:S01]  /*fcf0*/  LEA R198, P0, R22.reuse, R245, 0x1 ;  /* 0x000000f516c67211 */ /* 0x040fe200078008ff */
[----:B------:R-:W-:Y:S02]  /*fd00*/  IMAD.MOV.U32 R166, RZ, RZ, R4 ;  /* 0x000000ffffa67224 */ /* 0x000fe400078e0004 */
[----:B------:R-:W-:Y:S01]  /*fd10*/  IMAD.MOV.U32 R167, RZ, RZ, R5 ;  /* 0x000000ffffa77224 */ /* 0x000fe200078e0005 */
[----:B------:R-:W-:Y:S01]  /*fd20*/  LEA.HI.X R199, R22, R244, R3, 0x1, P0 ;  /* 0x000000f416c77211 */ /* 0x000fe200000f0c03 */
[----:B------:R-:W-:Y:S01]  /*fd30*/  IMAD.U32 R3, RZ, RZ, UR9 ;  /* 0x00000009ff037e24 */ /* 0x000fe2000f8e00ff */
[----:B------:R-:W-:Y:S01]  /*fd40*/  ISETP.GE.AND P0, PT, R232, UR31, PT ;  /* 0x0000001fe8007c0c */ /* 0x000fe2000bf06270 */
[----:B------:R-:W-:Y:S01]  /*fd50*/  @P2 STS.128 [R227+0x1a000], RZ ;  /* 0x01a000ffe3002388 */ /* 0x000fe20000000c00 */
[----:B------:R-:W-:Y:S03]  /*fd60*/  IMAD.U32 R164, RZ, RZ, UR9 ;  /* 0x00000009ffa47e24 */ /* 0x000fe6000f8e00ff */
        /* <DEDUP_REMOVED lines=38> */
[----:B-----5:R-:W5:Y:S04]  /*ffd0*/  LDSM.16.M88.4 R184, [R225+0x11800] ;  /* 0x01180000e1b8783b */ /* 0x020f680000000200 */
[----:B------:R-:W0:Y:S04]  /*ffe0*/  LDGDEPBAR ;  /* 0x00000000000079af */ /* 0x000e280000000000 */
[----:B------:R-:W-:Y:S04]  /*fff0*/  LDSM.16.M88.4 R188, [R224] ;  /* 0x00000000e0bc783b */ /* 0x000fe80000000200 */
[----:B------:R-:W5:Y:S04]  /*10000*/  LDSM.16.M88.4 R192, [R223] ;  /* 0x00000000dfc0783b */ /* 0x000f680000000200 */
[----:B-1----:R-:W1:Y:S01]  /*10010*/  LDSM.16.M88.4 R196, [R215] ;  /* 0x00000000d7c4783b */ /* 0x002e620000000200 */
[C---:B--2---:R-:W-:Y:S06]  /*10020*/  HMMA.16816.F32 R4, R168.reuse, R172, RZ ;  /* 0x000000aca804723c */ /* 0x044fec00000018ff */
[C---:B------:R-:W-:Y:S01]  /*10030*/  HMMA.16816.F32 R8, R168.reuse, R174, RZ ;  /* 0x000000aea808723c */ /* 0x040fe200000018ff */
[----:B------:R-:W2:Y:S05]  /*10040*/  LDSM.16.M88.4 R172, [R214] ;  /* 0x00000000d6ac783b */ /* 0x000eaa0000000200 */
[C---:B---3--:R-:W-:Y:S06]  /*10050*/  HMMA.16816.F32 R12, R168.reuse, R176, RZ ;  /* 0x000000b0a80c723c */ /* 0x048fec00000018ff */
[C---:B------:R-:W-:Y:S01]  /*10060*/  HMMA.16816.F32 R16, R168.reuse, R178, RZ ;  /* 0x000000b2a810723c */ /* 0x040fe200000018ff */
[----:B------:R-:W3:Y:S05]  /*10070*/  LDSM.16.M88.4 R176, [R213] ;  /* 0x00000000d5b0783b */ /* 0x000eea0000000200 */
[C---:B----4-:R-:W-:Y:S06]  /*10080*/  HMMA.16816.F32 R20, R168.reuse, R180, RZ ;  /* 0x000000b4a814723c */ /* 0x050fec00000018ff */
[C---:B------:R-:W-:Y:S01]  /*10090*/  HMMA.16816.F32 R24, R168.reuse, R182, RZ ;  /* 0x000000b6a818723c */ /* 0x040fe200000018ff */
[----:B------:R-:W-:Y:S05]  /*100a0*/  LDSM.16.M88.4 R180, [R219+0x10000] ;  /* 0x01000000dbb4783b */ /* 0x000fea0000000200 */
[C---:B-----5:R-:W-:Y:S06]  /*100b0*/  HMMA.16816.F32 R28, R168.reuse, R184, RZ ;  /* 0x000000b8a81c723c */ /* 0x060fec00000018ff */
[----:B------:R-:W-:Y:S01]  /*100c0*/  HMMA.16816.F32 R32, R168, R186, RZ ;  /* 0x000000baa820723c */ /* 0x000fe200000018ff */
[----:B------:R-:W4:Y:S04]  /*100d0*/  LDSM.16.M88.4 R168, [R222] ;  /* 0x00000000dea8783b */ /* 0x000f280000000200 */
[----:B------:R-:W5:Y:S01]  /*100e0*/  LDSM.16.M88.4 R184, [R219+0x10800] ;  /* 0x01080000dbb8783b */ /* 0x000f620000000200 */
[C---:B------:R-:W-:Y:S06]  /*100f0*/  HMMA.16816.F32 R4, R188.reuse, R192, R4 ;  /* 0x000000c0bc04723c */ /* 0x040fec0000001804 */
[C---:B------:R-:W-:Y:S01]  /*10100*/  HMMA.16816.F32 R8, R188.reuse, R194, R8 ;  /* 0x000000c2bc08723c */ /* 0x040fe20000001808 */
[----:B------:R-:W5:Y:S05]  /*10110*/  LDSM.16.M88.4 R192, [R219+0x11000] ;  /* 0x01100000dbc0783b */ /* 0x000f6a0000000200 */
[C---:B-1----:R-:W-:Y:S06]  /*10120*/  HMMA.16816.F32 R12, R188.reuse, R196, R12 ;  /* 0x000000c4bc0c723c */ /* 0x042fec000000180c */
[C---:B------:R-:W-:Y:S05]  /*10130*/  HMMA.16816.F32 R16, R188.reuse, R198, R16 ;  /* 0x000000c6bc10723c */ /* 0x040fea0000001810 */
[----:B------:R-:W-:Y:S01]  /*10140*/  IMAD.MOV.U32 R197, RZ, RZ, R167 ;  /* 0x000000ffffc57224 */ /* 0x000fe200078e00a7 */
[C---:B--2---:R-:W-:Y:S05]  /*10150*/  HMMA.16816.F32 R20, R188.reuse, R172, R20 ;  /* 0x000000acbc14723c */ /* 0x044fea0000001814 */
[----:B------:R-:W-:Y:S01]  /*10160*/  IMAD.MOV.U32 R196, RZ, RZ, R166 ;  /* 0x000000ffffc47224 */ /* 0x000fe200078e00a6 */
[C---:B------:R-:W-:Y:S01]  /*10170*/  HMMA.16816.F32 R24, R188.reuse, R174, R24 ;  /* 0x000000aebc18723c */ /* 0x040fe20000001818 */
[----:B------:R-:W1:Y:S04]  /*10180*/  LDSM.16.M88.4 R172, [R219+0x11800] ;  /* 0x01180000dbac783b */ /* 0x000e680000000200 */
[----:B------:R-:W-:Y:S01]  /*10190*/  LEA R166, P5, R3, R242, 0x6 ;  /* 0x000000f203a67211 */ /* 0x000fe200078a30ff */
[C---:B---3--:R-:W-:Y:S05]  /*101a0*/  HMMA.16816.F32 R28, R188.reuse, R176, R28 ;  /* 0x000000b0bc1c723c */ /* 0x048fea000000181c */
[----:B------:R-:W-:Y:S01]  /*101b0*/  LEA R198, P4, R164, R196, 0x6 ;  /* 0x000000c4a4c67211 */ /* 0x000fe200078830ff */
[----:B------:R-:W-:Y:S01]  /*101c0*/  HMMA.16816.F32 R32, R188, R178, R32 ;  /* 0x000000b2bc20723c */ /* 0x000fe20000001820 */
[----:B------:R-:W-:Y:S04]  /*101d0*/  LDSM.16.M88.4 R176, [R221] ;  /* 0x00000000ddb0783b */ /* 0x000fe80000000200 */
[----:B------:R-:W2:Y:S01]  /*101e0*/  LDSM.16.M88.4 R188, [R212] ;  /* 0x00000000d4bc783b */ /* 0x000ea20000000200 */
[C---:B----4-:R-:W-:Y:S06]  /*101f0*/  HMMA.16816.F32 R4, R168.reuse, R180, R4 ;  /* 0x000000b4a804723c */ /* 0x050fec0000001804 */
[C---:B------:R-:W-:Y:S01]  /*10200*/  HMMA.16816.F32 R8, R168.reuse, R182, R8 ;  /* 0x000000b6a808723c */ /* 0x040fe20000001808 */
[----:B------:R-:W3:Y:S05]  /*10210*/  LDSM.16.M88.4 R180, [R212+0x800] ;  /* 0x00080000d4b4783b */ /* 0x000eea0000000200 */
[C---:B-----5:R-:W-:Y:S06]  /*10220*/  HMMA.16816.F32 R12, R168.reuse, R184, R12 ;  /* 0x000000b8a80c723c */ /* 0x060fec000000180c */
[C---:B------:R-:W-:Y:S01]  /*10230*/  HMMA.16816.F32 R16, R168.reuse, R186, R16 ;  /* 0x000000baa810723c */ /* 0x040fe20000001810 */
[----:B------:R-:W4:Y:S05]  /*10240*/  LDSM.16.M88.4 R184, [R212+0x1000] ;  /* 0x00100000d4b8783b */ /* 0x000f2a0000000200 */
[C---:B------:R-:W-:Y:S06]  /*10250*/  HMMA.16816.F32 R20, R168.reuse, R192, R20 ;  /* 0x000000c0a814723c */ /* 0x040fec0000001814 */
        /* <DEDUP_REMOVED lines=14> */
[----:B------:R-:W-:Y:S05]  /*10340*/  LDSM.16.M88.4 R184, [R224+0x4000] ;  /* 0x00400000e0b8783b */ /* 0x000fea0000000200 */
[C---:B-----5:R-:W-:Y:S06]  /*10350*/  HMMA.16816.F32 R28, R176.reuse, R192, R28 ;  /* 0x000000c0b01c723c */ /* 0x060fec000000181c */
[----:B------:R-:W-:Y:S01]  /*10360*/  HMMA.16816.F32 R32, R176, R194, R32 ;  /* 0x000000c2b020723c */ /* 0x000fe20000001820 */
[----:B------:R-:W4:Y:S04]  /*10370*/  LDSM.16.M88.4 R176, [R225+0x13800] ;  /* 0x01380000e1b0783b */ /* 0x000f280000000200 */
[----:B------:R-:W5:Y:S01]  /*10380*/  LDSM.16.M88.4 R192, [R211] ;  /* 0x00000000d3c0783b */ /* 0x000f620000000200 */
        /* <DEDUP_REMOVED lines=9> */
[C---:B----4-:R-:W-:Y:S06]  /*10420*/  HMMA.16816.F32 R28, R168.reuse, R176, R28 ;  /* 0x000000b0a81c723c */ /* 0x050fec000000181c */
[----:B------:R-:W-:Y:S01]  /*10430*/  HMMA.16816.F32 R32, R168, R178, R32 ;  /* 0x000000b2a820723c */ /* 0x000fe20000001820 */
[----:B------:R-:W3:Y:S04]  /*10440*/  LDSM.16.M88.4 R168, [R208] ;  /* 0x00000000d0a8783b */ /* 0x000ee80000000200 */
        /* <DEDUP_REMOVED lines=16> */
[----:B------:R-:W3:Y:S05]  /*10550*/  LDSM.16.M88.4 R180, [R212+0x2000] ;  /* 0x00200000d4b4783b */ /* 0x000eea0000000200 */
[C---:B-----5:R-:W-:Y:S06]  /*10560*/  HMMA.16816.F32 R12, R176.reuse, R192, R12 ;  /* 0x000000c0b00c723c */ /* 0x060fec000000180c */
        /* <DEDUP_REMOVED lines=25> */
[C---:B---3--:R-:W-:Y:S06]  /*10700*/  HMMA.16816.F32 R12, R176.reuse, R180, R12 ;  /* 0x000000b4b00c723c */ /* 0x048fec000000180c */
[C---:B------:R-:W-:Y:S01]  /*10710*/  HMMA.16816.F32 R16, R176.reuse, R182, R16 ;  /* 0x000000b6b010723c */ /* 0x040fe20000001810 */
[----:B------:R-:W3:Y:S05]  /*10720*/  LDSM.16.M88.4 R180, [R205] ;  /* 0x00000000cdb4783b */ /* 0x000eea0000000200 */
[C---:B-----5:R-:W-:Y:S06]  /*10730*/  HMMA.16816.F32 R20, R176.reuse, R184, R20 ;  /* 0x000000b8b014723c */ /* 0x060fec0000001814 */
[C---:B------:R-:W-:Y:S01]  /*10740*/  HMMA.16816.F32 R24, R176.reuse, R186, R24 ;  /* 0x000000bab018723c */ /* 0x040fe20000001818 */
[----:B------:R-:W-:Y:S05]  /*10750*/  LDSM.16.M88.4 R184, [R222+0x8000] ;  /* 0x00800000deb8783b */ /* 0x000fea0000000200 */
[C---:B----4-:R-:W-:Y:S06]  /*10760*/  HMMA.16816.F32 R28, R176.reuse, R192, R28 ;  /* 0x000000c0b01c723c */ /* 0x050fec000000181c */
[----:B------:R-:W-:Y:S01]  /*10770*/  HMMA.16816.F32 R32, R176, R194, R32 ;  /* 0x000000c2b020723c */ /* 0x000fe20000001820 */
[----:B------:R-:W4:Y:S04]  /*10780*/  LDSM.16.M88.4 R176, [R204] ;  /* 0x00000000ccb0783b */ /* 0x000f280000000200 */
        /* <DEDUP_REMOVED lines=10> */
[C---:B----4-:R-:W-:Y:S06]  /*10830*/  HMMA.16816.F32 R28, R168.reuse, R176, R28 ;  /* 0x000000b0a81c723c */ /* 0x050fec000000181c */
[----:B------:R-:W-:Y:S01]  /*10840*/  HMMA.16816.F32 R32, R168, R178, R32 ;  /* 0x000000b2a820723c */ /* 0x000fe20000001820 */
[----:B------:R-:W3:Y:S04]  /*10850*/  LDSM.16.M88.4 R168, [R219+0x15800] ;  /* 0x01580000dba8783b */ /* 0x000ee80000000200 */
        /* <DEDUP_REMOVED lines=32> */
[----:B------:R-:W5:Y:S05]  /*10a60*/  LDSM.16.M88.4 R184, [R201] ;  /* 0x00000000c9b8783b */ /* 0x000f6a0000000200 */
[C---:B----4-:R-:W-:Y:S06]  /*10a70*/  HMMA.16816.F32 R20, R168.reuse, R192, R20 ;  /* 0x000000c0a814723c */ /* 0x050fec0000001814 */
[C---:B------:R-:W-:Y:S01]  /*10a80*/  HMMA.16816.F32 R24, R168.reuse, R194, R24 ;  /* 0x000000c2a818723c */ /* 0x040fe20000001818 */
[----:B------:R-:W4:Y:S05]  /*10a90*/  LDSM.16.M88.4 R192, [R200] ;  /* 0x00000000c8c0783b */ /* 0x000f2a0000000200 */
        /* <DEDUP_REMOVED lines=12> */
[----:B------:R-:W5:Y:S05]  /*10b60*/  LDSM.16.M88.4 R184, [R219+0x17800] ;  /* 0x01780000dbb8783b */ /* 0x000f6a0000000200 */
        /* <DEDUP_REMOVED lines=12> */
[----:B------:R-:W3:Y:S01]  /*10c30*/  LDSM.16.M88.4 R180, [R212+0x7800] ;  /* 0x00780000d4b4783b */ /* 0x000ee20000000200 */
[----:B------:R-:W-:Y:S04]  /*10c40*/  DEPBAR.LE SB0, 0x0 ;  /* 0x000080000000791a */ /* 0x000fe80000000000 */
[C---:B-----5:R-:W-:Y:S01]  /*10c50*/  HMMA.16816.F32 R28, R168.reuse, R184, R28 ;  /* 0x000000b8a81c723c */ /* 0x060fe2000000181c */
[----:B------:R-:W-:Y:S05]  /*10c60*/  BAR.SYNC.DEFER_BLOCKING 0x0 ;  /* 0x0000000000007b1d */ /* 0x000fea0000010000 */
[----:B------:R-:W-:Y:S06]  /*10c70*/  HMMA.16816.F32 R32, R168, R186, R32 ;  /* 0x000000baa820723c */ /* 0x000fec0000001820 */
[C---:B----4-:R-:W-:Y:S06]  /*10c80*/  HMMA.16816.F32 R4, R176.reuse, R192, R4 ;  /* 0x000000c0b004723c */ /* 0x050fec0000001804 */
[C---:B------:R-:W-:Y:S06]  /*10c90*/  HMMA.16816.F32 R8, R176.reuse, R194, R8 ;  /* 0x000000c2b008723c */ /* 0x040fec0000001808 */
[C---:B-1----:R-:W-:Y:S05]  /*10ca0*/  HMMA.16816.F32 R12, R176.reuse, R172, R12 ;  /* 0x000000acb00c723c */ /* 0x042fea000000180c */
[----:B------:R-:W-:Y:S01]  /*10cb0*/  IMAD.WIDE.U32 R194, R166, UR10, RZ ;  /* 0x0000000aa6c27c25 */ /* 0x000fe2000f8e00ff */
[C---:B------:R-:W-:Y:S06]  /*10cc0*/  HMMA.16816.F32 R16, R176.reuse, R174, R16 ;  /* 0x000000aeb010723c */ /* 0x040fec0000001810 */
[----:B------:R-:W-:Y:S01]  /*10cd0*/  FMNMX.FTZ R2, R4, R165, !PT ;  /* 0x000000a504027209 */ /* 0x000fe20007810000 */
[C---:B--2---:R-:W-:Y:S04]  /*10ce0*/  HMMA.16816.F32 R20, R176.reuse, R188, R20 ;  /* 0x000000bcb014723c */ /* 0x044fe80000001814 */
[----:B------:R-:W-:Y:S01]  /*10cf0*/  FMNMX.FTZ R167, R5, R2, !PT ;  /* 0x0000000205a77209 */ /* 0x000fe20007810000 */
[----:B------:R-:W-:Y:S01]  /*10d00*/  IMAD.WIDE.U32 R174, R198, UR10, RZ ;  /* 0x0000000ac6ae7c25 */ /* 0x000fe2000f8e00ff */
[----:B------:R-:W-:Y:S01]  /*10d10*/  FMNMX.FTZ R248, R6, R0, !PT ;  /* 0x0000000006f87209 */ /* 0x000fe20007810000 */
[C---:B------:R-:W-:Y:S04]  /*10d20*/  HMMA.16816.F32 R24, R176.reuse, R190, R24 ;  /* 0x000000beb018723c */ /* 0x040fe80000001818 */
[----:B------:R-:W-:Y:S01]  /*10d30*/  FMNMX.FTZ R2, R8, R167, !PT ;  /* 0x000000a708027209 */ /* 0x000fe20007810000 */
[----:B------:R-:W-:Y:S01]  /*10d40*/  IMAD.U32 R167, RZ, RZ, UR9 ;  /* 0x00000009ffa77e24 */ /* 0x000fe2000f8e00ff */
[C---:B---3--:R-:W-:Y:S05]  /*10d50*/  HMMA.16816.F32 R28, R176.reuse, R180, R28 ;  /* 0x000000b4b01c723c */ /* 0x048fea000000181c */
[----:B------:R-:W-:Y:S01]  /*10d60*/  FMNMX.FTZ R3, R9, R2, !PT ;  /* 0x0000000209037209 */ /* 0x000fe20007810000 */
[----:B------:R-:W-:Y:S01]  /*10d70*/  IMAD.U32 R2, RZ, RZ, UR9 ;  /* 0x00000009ff027e24 */ /* 0x000fe2000f8e00ff */
[----:B------:R-:W-:Y:S01]  /*10d80*/  LEA.HI.X.SX32 R167, R167, R243, 0x6, P5 ;  /* 0x000000f3a7a77211 */ /* 0x000fe200028f36ff */
[----:B------:R-:W-:Y:S03]  /*10d90*/  HMMA.16816.F32 R32, R176, R182, R32 ;  /* 0x000000b6b020723c */ /* 0x000fe60000001820 */
[----:B------:R-:W-:Y:S02]  /*10da0*/  FMNMX.FTZ R164, R12, R3, !PT ;  /* 0x000000030ca47209 */ /* 0x000fe40007810000 */
[----:B------:R-:W-:Y:S02]  /*10db0*/  FMNMX.FTZ R3, R7, R248, !PT ;  /* 0x000000f807037209 */ /* 0x000fe40007810000 */
[----:B------:R-:W-:Y:S04]  /*10dc0*/  FMNMX.FTZ R164, R13, R164, !PT ;  /* 0x000000a40da47209 */ /* 0x000fe80007810000 */
[----:B------:R-:W-:Y:S02]  /*10dd0*/  FMNMX.FTZ R248, R16, R164, !PT ;  /* 0x000000a410f87209 */ /* 0x000fe40007810000 */
[----:B------:R-:W-:Y:S01]  /*10de0*/  LEA.HI.X.SX32 R199, R2, R197, 0x6, P4 ;  /* 0x000000c502c77211 */ /* 0x000fe200020f36ff */
[----:B------:R-:W-:Y:S01]  /*10df0*/  IMAD R2, R167, UR10, RZ ;  /* 0x0000000aa7027c24 */ /* 0x000fe2000f8e02ff */
[----:B------:R-:W-:Y:S02]  /*10e00*/  FMNMX.FTZ R164, R10, R3, !PT ;  /* 0x000000030aa47209 */ /* 0x000fe40007810000 */
[----:B------:R-:W-:Y:S01]  /*10e10*/  FMNMX.FTZ R167, R17, R248, !PT ;  /* 0x000000f811a77209 */ /* 0x000fe20007810000 */
[----:B------:R-:W-:Y:S01]  /*10e20*/  IMAD R3, R199, UR10, RZ ;  /* 0x0000000ac7037c24 */ /* 0x000fe2000f8e02ff */
[----:B------:R-:W-:Y:S01]  /*10e30*/  FMNMX.FTZ R164, R11, R164, !PT ;  /* 0x000000a40ba47209 */ /* 0x000fe20007810000 */
[----:B------:R-:W-:Y:S01]  /*10e40*/  IMAD R2, R166, UR11, R2 ;  /* 0x0000000ba6027c24 */ /* 0x000fe2000f8e0202 */
[----:B------:R-:W-:Y:S01]  /*10e50*/  FMNMX.FTZ R248, R20, R167, !PT ;  /* 0x000000a714f87209 */ /* 0x000fe20007810000 */
[----:B------:R-:W-:Y:S01]  /*10e60*/  IMAD R3, R198, UR11, R3 ;  /* 0x0000000bc6037c24 */ /* 0x000fe2000f8e0203 */
[----:B------:R-:W-:Y:S01]  /*10e70*/  FMNMX.FTZ R166, R14, R164, !PT ;  /* 0x000000a40ea67209 */ /* 0x000fe20007810000 */
[----:B------:R-:W-:Y:S01]  /*10e80*/  IMAD.IADD R2, R195, 0x1, R2 ;  /* 0x00000001c3027824 */ /* 0x000fe200078e0202 */
[----:B------:R-:W-:Y:S01]  /*10e90*/  FMNMX.FTZ R164, R21, R248, !PT ;  /* 0x000000f815a47209 */ /* 0x000fe20007810000 */
[----:B------:R-:W-:Y:S01]  /*10ea0*/  IMAD.IADD R3, R175, 0x1, R3 ;  /* 0x00000001af037824 */ /* 0x000fe200078e0203 */
[----:B------:R-:W-:Y:S02]  /*10eb0*/  FMNMX.FTZ R167, R15, R166, !PT ;  /* 0x000000a60fa77209 */ /* 0x000fe40007810000 */
[----:B------:R-:W-:Y:S02]  /*10ec0*/  FMNMX.FTZ R164, R24, R164, !PT ;  /* 0x000000a418a47209 */ /* 0x000fe40007810000 */
[-C--:B------:R-:W-:Y:S02]  /*10ed0*/  LEA R198, P4, R174, R247.reuse, 0x1 ;  /* 0x000000f7aec67211 */ /* 0x080fe400078808ff */
        /* <DEDUP_REMOVED lines=15> */
.L_x_842:
[----:B------:R-:W2:Y:S01]  /*10fd0*/  LDL.64 R176, [R1+0x8] ;  /* 0x0000080001b07983 */ /* 0x000ea20000100a00 */
[----:B-1----:R-:W-:Y:S01]  /*10fe0*/  FMNMX.FTZ R3, R27, R248, !PT ;  /* 0x000000f81b037209 */ /* 0x002fe20007810000 */
[----:B------:R-:W-:Y:S02]  /*10ff0*/  USHF.L.U32 UR37, UR37, 0x1, URZ ;  /* 0x0000000125257899 */ /* 0x000fe4000800063f */
[----:B------:R-:W-:Y:S01]  /*11000*/  UIADD3 UR12, UR33, -0x4498517b, URZ ;  /* 0xbb67ae85210c7890 */ /* 0x000fe2000fffe03f */
[----:B------:R-:W-:Y:S01]  /*11010*/  FMNMX.FTZ R2, R30, R3, !PT ;  /* 0x000000031e027209 */ /* 0x000fe20007810000 */
[----:B------:R-:W3:Y:S01]  /*11020*/  LDL.64 R180, [R1] ;  /* 0x0000000001b47983 */ /* 0x000ee20000100a00 */
[----:B------:R-:W-:Y:S02]  /*11030*/  UIADD3 UR9, UR32, -0x61c88647, URZ ;  /* 0x9e3779b920097890 */ /* 0x000fe4000fffe03f */
[----:B------:R-:W-:Y:S01]  /*11040*/  FMNMX.FTZ R3, R31, R2, !PT ;  /* 0x000000021f037209 */ /* 0x000fe20007810000 */
[----:B------:R-:W-:Y:S02]  /*11050*/  UIADD3 UR23, UR32, 0x3c6ef372, URZ ;  /* 0x3c6ef37220177890 */ /* 0x000fe4000fffe03f */
[----:B------:R1:W-:Y:S01]  /*11060*/  STL.64 [R1+0x28], R200 ;  /* 0x000028c801007387 */ /* 0x0003e20000100a00 */
[----:B------:R-:W-:Y:S01]  /*11070*/  FMNMX.FTZ R2, R34, R3, !PT ;  /* 0x0000000322027209 */ /* 0x000fe20007810000 */
[----:B------:R-:W-:Y:S02]  /*11080*/  UIADD3 UR26, UR33, 0x76cf5d0a, URZ ;  /* 0x76cf5d0a211a7890 */ /* 0x000fe4000fffe03f */
[----:B------:R-:W-:Y:S01]  /*11090*/  UIADD3 UR24, UR32, 0x78dde6e4, URZ ;  /* 0x78dde6e420187890 */ /* 0x000fe2000fffe03f */
[----:B------:R-:W-:Y:S01]  /*110a0*/  FMNMX.FTZ R167, R35, R2, !PT ;  /* 0x0000000223a77209 */ /* 0x000fe20007810000 */
[----:B------:R-:W4:Y:S01]  /*110b0*/  SHFL.BFLY PT, R171, R164, 0x2, 0x1f ;  /* 0x0c401f00a4ab7f89 */ /* 0x000f2200000e0000 */
[----:B------:R-:W-:Y:S02]  /*110c0*/  UIADD3 UR13, UR32, -0x255992d5, URZ ;  /* 0xdaa66d2b200d7890 */ /* 0x000fe4000fffe03f */
[----:B------:R-:W-:Y:S05]  /*110d0*/  UIADD3 UR25, UR32, -0x4ab325aa, URZ ;  /* 0xb54cda5620197890 */ /* 0x000fea000fffe03f */
[----:B------:R-:W4:Y:S01]  /*110e0*/  SHFL.BFLY PT, R2, R167, 0x2, 0x1f ;  /* 0x0c401f00a7027f89 */ /* 0x000f2200000e0000 */
[----:B------:R-:W-:Y:S02]  /*110f0*/  UIADD3 UR20, UR33, 0x646e171e, URZ ;  /* 0x646e171e21147890 */ /* 0x000fe4000fffe03f */
[----:B------:R-:W-:Y:S05]  /*11100*/  UIADD3 UR38, UR38, 0x1, URZ ;  /* 0x0000000126267890 */ /* 0x000fea000fffe03f */
[----:B------:R-:W-:Y:S08]  /*11110*/  LDSM.16.MT88.4 R172, [R220+0x18000] ;  /* 0x01800000dcac783b */ /* 0x000ff00000004200 */
[----:B-1----:R-:W3:Y:S02]  /*11120*/  LDL.64 R200, [R1+0x10] ;  /* 0x0000100001c87983 */ /* 0x002ee40000100a00 */
[----:B---3--:R-:W-:Y:S01]  /*11130*/  LOP3.LUT R194, R181, UR12, R200, 0x96, !PT ;  /* 0x0000000cb5c27c12 */ /* 0x008fe2000f8e96c8 */
[----:B------:R-:W-:Y:S01]  /*11140*/  UIADD3 UR12, UR33, 0x32370b8f, URZ ;  /* 0x32370b8f210c7890 */ /* 0x000fe2000fffe03f */
[----:B----4-:R-:W-:Y:S02]  /*11150*/  FMNMX.FTZ R169, R164, R171, !PT ;  /* 0x000000aba4a97209 */ /* 0x010fe40007810000 */
[----:B------:R-:W-:Y:S01]  /*11160*/  FMNMX.FTZ R166, R167, R2, !PT ;  /* 0x00000002a7a67209 */ /* 0x000fe20007810000 */
[----:B------:R-:W-:Y:S01]  /*11170*/  IMAD.WIDE.U32 R194, R194, -0x326172a9, RZ ;  /* 0xcd9e8d57c2c27825 */ /* 0x000fe200078e00ff */
[----:B------:R-:W-:Y:S01]  /*11180*/  MOV R2, UR33 ;  /* 0x0000002100027c02 */ /* 0x000fe20008000f00 */
[----:B------:R-:W1:Y:S03]  /*11190*/  SHFL.BFLY PT, R168, R169, 0x1, 0x1f ;  /* 0x0c201f00a9a87f89 */ /* 0x000e6600000e0000 */
[----:B------:R-:W-:Y:S05]  /*111a0*/  LOP3.LUT R2, R201, UR37, R2, 0x96, !PT ;  /* 0x00000025c9027c12 */ /* 0x000fea000f8e9602 */
[----:B------:R-:W3:Y:S01]  /*111b0*/  SHFL.BFLY PT, R3, R166, 0x1, 0x1f ;  /* 0x0c201f00a6037f89 */ /* 0x000ee200000e0000 */
[----:B------:R-:W-:Y:S01]  /*111c0*/  UIADD3 UR37, UR37, 0x1, URZ ;  /* 0x0000000125257890 */ /* 0x000fe2000fffe03f */
[----:B-1----:R-:W-:Y:S01]  /*111d0*/  FMNMX.FTZ R164, R169, R168, !PT ;  /* 0x000000a8a9a47209 */ /* 0x002fe20007810000 */
[----:B------:R-:W-:Y:S03]  /*111e0*/  IMAD.WIDE.U32 R168, R2, -0x326172a9, RZ ;  /* 0xcd9e8d5702a87825 */ /* 0x000fe600078e00ff */
[C---:B------:R-:W-:Y:S01]  /*111f0*/  FSETP.NEU.FTZ.AND P0, PT, R164.reuse, -INF , PT ;  /* 0xff800000a400780b */ /* 0x040fe20003f1d000 */
[C---:B------:R-:W-:Y:S01]  /*11200*/  FMUL.FTZ R190, R164.reuse, UR4 ;  /* 0x00000004a4be7c20 */ /* 0x040fe20008410000 */
[----:B--2---:R-:W-:Y:S01]  /*11210*/  LOP3.LUT R167, R169, UR9, R176, 0x96, !PT ;  /* 0x00000009a9a77c12 */ /* 0x004fe2000f8e96b0 */
[----:B------:R-:W-:Y:S01]  /*11220*/  FADD.FTZ R165, -R164, R165 ;  /* 0x000000a5a4a57221 */ /* 0x000fe20000010100 */
[----:B------:R-:W-:Y:S02]  /*11230*/  LOP3.LUT R168, R195, UR23, R168, 0x96, !PT ;  /* 0x00000017c3a87c12 */ /* 0x000fe4000f8e96a8 */
[----:B------:R-:W-:Y:S01]  /*11240*/  FSEL R190, R190, RZ, P0 ;  /* 0x000000ffbebe7208 */ /* 0x000fe20000000000 */
[----:B------:R-:W-:Y:S01]  /*11250*/  IMAD.WIDE.U32 R198, R167, -0x2daee0ad, RZ ;  /* 0xd2511f53a7c67825 */ /* 0x000fe200078e00ff */
[----:B---3--:R-:W-:Y:S03]  /*11260*/  FMNMX.FTZ R3, R166, R3, !PT ;  /* 0x00000003a6037209 */ /* 0x008fe60007810000 */
[----:B------:R-:W-:Y:S01]  /*11270*/  FMUL.FTZ R2, R165, UR4 ;  /* 0x00000004a5027c20 */ /* 0x000fe20008410000 */
[----:B------:R-:W-:Y:S04]  /*11280*/  IMAD.WIDE.U32 R168, R168, -0x2daee0ad, RZ ;  /* 0xd2511f53a8a87825 */ /* 0x000fe800078e00ff */
[--C-:B------:R-:W-:Y:S01]  /*11290*/  FFMA.FTZ R167, R8, UR4, -R190.reuse ;  /* 0x0000000408a77c23 */ /* 0x100fe200080108be */
[----:B------:R-:W-:Y:S01]  /*112a0*/  FSETP.NEU.FTZ.AND P0, PT, R3, -INF , PT ;  /* 0xff8000000300780b */ /* 0x000fe20003f1d000 */
[----:B------:R-:W-:Y:S01]  /*112b0*/  FFMA.FTZ R184, R9, UR4, -R190 ;  /* 0x0000000409b87c23 */ /* 0x000fe200080108be */
[----:B------:R-:W-:Y:S01]  /*112c0*/  LOP3.LUT R8, R199, UR26, R180, 0x96, !PT ;  /* 0x0000001ac7087c12 */ /* 0x000fe2000f8e96b4 */
[----:B------:R-:W-:Y:S01]  /*112d0*/  FFMA.FTZ R189, R4, UR4, -R190 ;  /* 0x0000000404bd7c23 */ /* 0x000fe200080108be */
[----:B------:R-:W-:Y:S01]  /*112e0*/  LOP3.LUT R198, R169, UR12, R198, 0x96, !PT ;  /* 0x0000000ca9c67c12 */ /* 0x000fe2000f8e96c6 */
[----:B------:R-:W-:Y:S01]  /*112f0*/  FMUL.FTZ R192, R3, UR4 ;  /* 0x0000000403c07c20 */ /* 0x000fe20008410000 */
[----:B------:R-:W-:Y:S01]  /*11300*/  FFMA.FTZ R187, R5, UR4, -R190 ;  /* 0x0000000405bb7c23 */ /* 0x000fe200080108be */
[----:B------:R-:W-:Y:S01]  /*11310*/  IMAD.WIDE.U32 R196, R8, -0x326172a9, RZ ;  /* 0xcd9e8d5708c47825 */ /* 0x000fe200078e00ff */
[----:B------:R-:W-:Y:S02]  /*11320*/  MUFU.EX2 R167, R167 ;  /* 0x000000a700a77308 */ /* 0x000fe40000000800 */
[----:B------:R-:W-:Y:S01]  /*11330*/  FSEL R192, R192, RZ, P0 ;  /* 0x000000ffc0c07208 */ /* 0x000fe20000000000 */
[----:B------:R-:W-:Y:S01]  /*11340*/  IMAD.WIDE.U32 R198, R198, -0x326172a9, RZ ;  /* 0xcd9e8d57c6c67825 */ /* 0x000fe200078e00ff */
[----:B------:R-:W-:Y:S03]  /*11350*/  LOP3.LUT R8, R197, UR13, R194, 0x96, !PT ;  /* 0x0000000dc5087c12 */ /* 0x000fe6000f8e96c2 */
[----:B------:R-:W-:Y:S01]  /*11360*/  FFMA.FTZ R185, R10, UR4, -R192 ;  /* 0x000000040ab97c23 */ /* 0x000fe200080108c0 */
[----:B------:R-:W-:Y:S01]  /*11370*/  LOP3.LUT R196, R199, UR24, R196, 0x96, !PT ;  /* 0x00000018c7c47c12 */ /* 0x000fe2000f8e96c4 */
[----:B------:R-:W-:Y:S04]  /*11380*/  IMAD.WIDE.U32 R8, R8, -0x2daee0ad, RZ ;  /* 0xd2511f5308087825 */ /* 0x000fe800078e00ff */
[--C-:B------:R-:W-:Y:S01]  /*11390*/  FFMA.FTZ R186, R11, UR4, -R192.reuse ;  /* 0x000000040bba7c23 */ /* 0x100fe200080108c0 */
[----:B------:R-:W1:Y:S01]  /*113a0*/  MUFU.EX2 R184, R184 ;  /* 0x000000b800b87308 */ /* 0x000e620000000800 */
[----:B------:R-:W-:Y:S01]  /*113b0*/  FFMA.FTZ R191, R6, UR4, -R192 ;  /* 0x0000000406bf7c23 */ /* 0x000fe200080108c0 */
[----:B------:R-:W-:Y:S01]  /*113c0*/  IMAD.WIDE.U32 R196, R196, -0x2daee0ad, RZ ;  /* 0xd2511f53c4c47825 */ /* 0x000fe200078e00ff */
[----:B------:R-:W-:Y:S03]  /*113d0*/  LOP3.LUT R4, R9, UR30, R168, 0x96, !PT ;  /* 0x0000001e09047c12 */ /* 0x000fe6000f8e96a8 */
[--C-:B------:R-:W-:Y:S01]  /*113e0*/  FFMA.FTZ R188, R7, UR4, -R192.reuse ;  /* 0x0000000407bc7c23 */ /* 0x100fe200080108c0 */
[----:B------:R-:W-:Y:S01]  /*113f0*/  FFMA.FTZ R193, R23, UR4, -R192 ;  /* 0x0000000417c17c23 */ /* 0x000fe200080108c0 */
[----:B------:R-:W-:Y:S01]  /*11400*/  LOP3.LUT R8, R197, UR19, R8, 0x96, !PT ;  /* 0x00000013c5087c12 */ /* 0x000fe2000f8e9608 */
[----:B------:R-:W-:Y:S01]  /*11410*/  IMAD.WIDE.U32 R178, R4, -0x326172a9, RZ ;  /* 0xcd9e8d5704b27825 */ /* 0x000fe200078e00ff */
[----:B------:R-:W-:Y:S03]  /*11420*/  MUFU.EX2 R185, R185 ;  /* 0x000000b900b97308 */ /* 0x000fe60000000800 */
[----:B------:R-:W-:Y:S01]  /*11430*/  FFMA.FTZ R248, R34, UR4, -R192 ;  /* 0x0000000422f87c23 */ /* 0x000fe200080108c0 */
[----:B------:R-:W-:Y:S05]  /*11440*/  IMAD.WIDE.U32 R168, R8, -0x326172a9, RZ ;  /* 0xcd9e8d5708a87825 */ /* 0x000fea00078e00ff */
[----:B------:R-:W-:Y:S01]  /*11450*/  LOP3.LUT R4, R169, UR25, R178, 0x96, !PT ;  /* 0x00000019a9047c12 */ /* 0x000fe2000f8e96b2 */
[----:B------:R-:W2:Y:S01]  /*11460*/  MUFU.EX2 R186, R186 ;  /* 0x000000ba00ba7308 */ /* 0x000ea20000000800 */
[----:B------:R-:W-:Y:S02]  /*11470*/  SHF.R.U32.HI R8, RZ, 0x10, R168 ;  /* 0x00000010ff087819 */ /* 0x000fe400000116a8 */
[----:B------:R-:W-:Y:S02]  /*11480*/  LOP3.LUT R9, R4, 0xffff, RZ, 0xc0, !PT ;  /* 0x0000ffff04097812 */ /* 0x000fe400078ec0ff */
[----:B------:R-:W-:Y:S02]  /*11490*/  LOP3.LUT R6, R8, 0xff, RZ, 0xc0, !PT ;  /* 0x000000ff08067812 */ /* 0x000fe400078ec0ff */
[----:B------:R-:W-:Y:S03]  /*114a0*/  SHF.R.U32.HI R9, RZ, 0x8, R9 ;  /* 0x00000008ff097819 */ /* 0x000fe60000011609 */
[----:B------:R-:W-:Y:S01]  /*114b0*/  MUFU.EX2 R189, R189 ;  /* 0x000000bd00bd7308 */ /* 0x000fe20000000800 */
[----:B------:R-:W-:Y:S02]  /*114c0*/  LOP3.LUT R8, R4, 0xff, RZ, 0xc0, !PT ;  /* 0x000000ff04087812 */ /* 0x000fe400078ec0ff */
[----:B------:R-:W-:Y:S02]  /*114d0*/  LOP3.LUT R11, R168, 0xffff, RZ, 0xc0, !PT ;  /* 0x0000ffffa80b7812 */ /* 0x000fe400078ec0ff */
[--C-:B------:R-:W-:Y:S02]  /*114e0*/  SHF.R.U32.HI R10, RZ, 0x10, R4.reuse ;  /* 0x00000010ff0a7819 */ /* 0x100fe40000011604 */
[----:B------:R-:W-:Y:S01]  /*114f0*/  SHF.R.U32.HI R7, RZ, 0x18, R4 ;  /* 0x00000018ff077819 */ /* 0x000fe20000011604 */
[----:B------:R-:W-:Y:S01]  /*11500*/  FADD.FTZ R4, -R3, R0 ;  /* 0x0000000003047221 */ /* 0x000fe20000010100 */
[----:B------:R-:W-:Y:S01]  /*11510*/  PRMT R8, R8, 0x5410, R9 ;  /* 0x0000541008087816 */ /* 0x000fe20000000009 */
[----:B------:R-:W3:Y:S01]  /*11520*/  MUFU.EX2 R187, R187 ;  /* 0x000000bb00bb7308 */ /* 0x000ee20000000800 */
[----:B------:R-:W-:Y:S01]  /*11530*/  SHF.R.U32.HI R11, RZ, 0x8, R11 ;  /* 0x00000008ff0b7819 */ /* 0x000fe2000001160b */
[----:B------:R-:W-:Y:S01]  /*11540*/  FMUL.FTZ R0, R4, UR4 ;  /* 0x0000000404007c20 */ /* 0x000fe20008410000 */
[----:B------:R-:W-:Y:S02]  /*11550*/  LOP3.LUT R10, R10, 0xff, RZ, 0xc0, !PT ;  /* 0x000000ff0a0a7812 */ /* 0x000fe400078ec0ff */
[----:B------:R-:W-:Y:S02]  /*11560*/  LOP3.LUT R170, R168, 0xff, RZ, 0xc0, !PT ;  /* 0x000000ffa8aa7812 */ /* 0x000fe400078ec0ff */
[----:B------:R-:W-:Y:S03]  /*11570*/  SHF.R.U32.HI R5, RZ, 0x18, R168 ;  /* 0x00000018ff057819 */ /* 0x000fe600000116a8 */
[----:B------:R-:W-:Y:S01]  /*11580*/  MUFU.EX2 R191, R191 ;  /* 0x000000bf00bf7308 */ /* 0x000fe20000000800 */
[----:B------:R-:W-:Y:S02]  /*11590*/  PRMT R170, R170, 0x5410, R11 ;  /* 0x00005410aaaa7816 */ /* 0x000fe4000000000b */
[----:B------:R-:W-:Y:S02]  /*115a0*/  PRMT R4, R10, 0x5410, R7 ;  /* 0x000054100a047816 */ /* 0x000fe40000000007 */
[--C-:B------:R-:W-:Y:S02]  /*115b0*/  HSET2.LE.AND R168, R8, R235.reuse, PT ;  /* 0x000000eb08a87233 */ /* 0x100fe40003803000 */
[----:B------:R-:W-:Y:S03]  /*115c0*/  MOV R10, R178 ;  /* 0x000000b2000a7202 */ /* 0x000fe60000000f00 */
[----:B------:R-:W4:Y:S01]  /*115d0*/  MUFU.EX2 R188, R188 ;  /* 0x000000bc00bc7308 */ /* 0x000f220000000800 */
[----:B------:R-:W-:Y:S02]  /*115e0*/  MOV R11, R179 ;  /* 0x000000b3000b7202 */ /* 0x000fe40000000f00 */
[----:B------:R-:W-:Y:S02]  /*115f0*/  MOV R8, R176 ;  /* 0x000000b000087202 */ /* 0x000fe40000000f00 */
[----:B------:R-:W-:Y:S02]  /*11600*/  MOV R9, R177 ;  /* 0x000000b100097202 */ /* 0x000fe40000000f00 */
[----:B------:R-:W4:Y:S03]  /*11610*/  LDSM.16.MT88.4 R176, [R218+0x18000] ;  /* 0x01800000dab0783b */ /* 0x000f260000004200 */
[----:B------:R-:W4:Y:S01]  /*11620*/  MUFU.EX2 R2, R2 ;  /* 0x0000000200027308 */ /* 0x000f220000000800 */
[----:B------:R-:W-:Y:S02]  /*11630*/  PRMT R6, R6, 0x5410, R5 ;  /* 0x0000541006067816 */ /* 0x000fe40000000005 */
[--C-:B------:R-:W-:Y:S02]  /*11640*/  HSET2.LE.AND R170, R170, R235.reuse, PT ;  /* 0x000000ebaaaa7233 */ /* 0x100fe40003803000 */
[----:B-1----:R-:W-:Y:S02]  /*11650*/  F2FP.F16.F32.PACK_AB R7, R184, R167 ;  /* 0x000000a7b807723e */ /* 0x002fe400000000ff */
[--C-:B------:R-:W-:Y:S03]  /*11660*/  HSET2.LE.AND R171, R6, R235.reuse, PT ;  /* 0x000000eb06ab7233 */ /* 0x100fe60003803000 */
[----:B------:R-:W1:Y:S01]  /*11670*/  MUFU.EX2 R0, R0 ;  /* 0x0000000000007308 */ /* 0x000e620000000800 */
[----:B--2---:R-:W-:Y:S02]  /*11680*/  F2FP.F16.F32.PACK_AB R6, R186, R185 ;  /* 0x000000b9ba06723e */ /* 0x004fe400000000ff */
[--C-:B------:R-:W-:Y:S02]  /*11690*/  HSET2.LE.AND R169, R4, R235.reuse, PT ;  /* 0x000000eb04a97233 */ /* 0x100fe40003803000 */
[----:B---3--:R-:W-:Y:S02]  /*116a0*/  F2FP.F16.F32.PACK_AB R5, R187, R189 ;  /* 0x000000bdbb05723e */ /* 0x008fe400000000ff */
[----:B----4-:R-:W-:Y:S03]  /*116b0*/  F2FP.F16.F32.PACK_AB R4, R188, R191 ;  /* 0x000000bfbc04723e */ /* 0x010fe600000000ff */
[----:B------:R-:W-:Y:S01]  /*116c0*/  MUFU.EX2 R193, R193 ;  /* 0x000000c100c17308 */ /* 0x000fe20000000800 */
[----:B------:R-:W-:Y:S01]  /*116d0*/  LOP3.LUT R170, R170, R7, RZ, 0xc0, !PT ;  /* 0x00000007aaaa7212 */ /* 0x000fe200078ec0ff */
[C---:B------:R-:W-:Y:S01]  /*116e0*/  FMUL.FTZ R36, R2.reuse, R36 ;  /* 0x0000002402247220 */ /* 0x040fe20000410000 */
[----:B------:R-:W-:Y:S01]  /*116f0*/  LOP3.LUT R171, R171, R6, RZ, 0xc0, !PT ;  /* 0x00000006abab7212 */ /* 0x000fe200078ec0ff */
[C---:B------:R-:W-:Y:S01]  /*11700*/  FMUL.FTZ R37, R2.reuse, R37 ;  /* 0x0000002502257220 */ /* 0x040fe20000410000 */
[----:B------:R-:W-:Y:S01]  /*11710*/  MOV R6, R180 ;  /* 0x000000b400067202 */ /* 0x000fe20000000f00 */
[C---:B------:R-:W-:Y:S01]  /*11720*/  FMUL.FTZ R40, R2.reuse, R40 ;  /* 0x0000002802287220 */ /* 0x040fe20000410000 */
[----:B------:R-:W-:Y:S01]  /*11730*/  MOV R7, R181 ;  /* 0x000000b500077202 */ /* 0x000fe20000000f00 */
[----:B------:R-:W-:Y:S01]  /*11740*/  FMUL.FTZ R41, R2, R41 ;  /* 0x0000002902297220 */ /* 0x000fe20000410000 */
[----:B------:R-:W-:Y:S01]  /*11750*/  LOP3.LUT R168, R168, R5, RZ, 0xc0, !PT ;  /* 0x00000005a8a87212 */ /* 0x000fe200078ec0ff */
[C---:B------:R-:W-:Y:S01]  /*11760*/  FMUL.FTZ R5, R2.reuse, R161 ;  /* 0x000000a102057220 */ /* 0x040fe20000410000 */
[----:B------:R-:W-:Y:S01]  /*11770*/  LOP3.LUT R169, R169, R4, RZ, 0xc0, !PT ;  /* 0x00000004a9a97212 */ /* 0x000fe200078ec0ff */
[----:B------:R-:W-:Y:S01]  /*11780*/  FMUL.FTZ R4, R2, R160 ;  /* 0x000000a002047220 */ /* 0x000fe20000410000 */
[----:B------:R-:W-:Y:S01]  /*11790*/  MOV R160, R6 ;  /* 0x0000000600a07202 */ /* 0x000fe20000000f00 */
[----:B------:R-:W2:Y:S01]  /*117a0*/  LDSM.16.MT88.4 R180, [R217+0x18000] ;  /* 0x01800000d9b4783b */ /* 0x000ea20000004200 */
[----:B------:R-:W-:Y:S01]  /*117b0*/  MOV R161, R7 ;  /* 0x0000000700a17202 */ /* 0x000fe20000000f00 */
[C---:B-1----:R-:W-:Y:S01]  /*117c0*/  FMUL.FTZ R6, R0.reuse, R162 ;  /* 0x000000a200067220 */ /* 0x042fe20000410000 */
[----:B------:R-:W-:Y:S01]  /*117d0*/  FMUL.FTZ R7, R0, R163 ;  /* 0x000000a300077220 */ /* 0x000fe20000410000 */
[----:B------:R-:W-:Y:S01]  /*117e0*/  MOV R162, R8 ;  /* 0x0000000800a27202 */ /* 0x000fe20000000f00 */
[C---:B------:R-:W-:Y:S01]  /*117f0*/  FMUL.FTZ R8, R2.reuse, R156 ;  /* 0x0000009c02087220 */ /* 0x040fe20000410000 */
[----:B------:R-:W-:Y:S01]  /*11800*/  MOV R163, R9 ;  /* 0x0000000900a37202 */ /* 0x000fe20000000f00 */
[----:B------:R-:W-:Y:S01]  /*11810*/  FMUL.FTZ R9, R2, R157 ;  /* 0x0000009d02097220 */ /* 0x000fe20000410000 */
[----:B------:R-:W-:Y:S01]  /*11820*/  MOV R156, R10 ;  /* 0x0000000a009c7202 */ /* 0x000fe20000000f00 */
[C---:B------:R-:W-:Y:S01]  /*11830*/  FMUL.FTZ R10, R0.reuse, R158 ;  /* 0x0000009e000a7220 */ /* 0x040fe20000410000 */
[C---:B------:R-:W-:Y:S01]  /*11840*/  HMMA.16816.F32 R4, R168.reuse, R172, R4 ;  /* 0x000000aca804723c */ /* 0x040fe20000001804 */
[----:B------:R-:W-:Y:S04]  /*11850*/  MUFU.EX2 R248, R248 ;  /* 0x000000f800f87308 */ /* 0x000fe80000000800 */
[----:B------:R-:W-:Y:S01]  /*11860*/  MOV R157, R11 ;  /* 0x0000000b009d7202 */ /* 0x000fe20000000f00 */
[C---:B------:R-:W-:Y:S01]  /*11870*/  FMUL.FTZ R11, R0.reuse, R159 ;  /* 0x0000009f000b7220 */ /* 0x040fe20000410000 */
[----:B------:R-:W-:Y:S01]  /*11880*/  MOV R172, R156 ;  /* 0x0000009c00ac7202 */ /* 0x000fe20000000f00 */
[C---:B------:R-:W-:Y:S03]  /*11890*/  FMUL.FTZ R38, R0.reuse, R38 ;  /* 0x0000002600267220 */ /* 0x040fe60000410000 */
[----:B------:R-:W-:Y:S01]  /*118a0*/  MOV R173, R157 ;  /* 0x0000009d00ad7202 */ /* 0x000fe20000000f00 */
[C---:B------:R-:W-:Y:S01]  /*118b0*/  FMUL.FTZ R39, R0.reuse, R39 ;  /* 0x0000002700277220 */ /* 0x040fe20000410000 */
[C---:B------:R-:W-:Y:S01]  /*118c0*/  HMMA.16816.F32 R8, R168.reuse, R174, R8 ;  /* 0x000000aea808723c */ /* 0x040fe20000001808 */
[----:B------:R-:W1:Y:S02]  /*118d0*/  LDSM.16.MT88.4 R156, [R216+0x18000] ;  /* 0x01800000d89c783b */ /* 0x000e640000004200 */
[C---:B------:R-:W-:Y:S01]  /*118e0*/  FMUL.FTZ R42, R0.reuse, R42 ;  /* 0x0000002a002a7220 */ /* 0x040fe20000410000 */
[----:B------:R-:W-:Y:S01]  /*118f0*/  FMUL.FTZ R43, R0, R43 ;  /* 0x0000002b002b7220 */ /* 0x000fe20000410000 */
[C---:B------:R-:W-:Y:S01]  /*11900*/  FMUL.FTZ R44, R2.reuse, R44 ;  /* 0x0000002c022c7220 */ /* 0x040fe20000410000 */
[C---:B------:R-:W-:Y:S05]  /*11910*/  HMMA.16816.F32 R36, R168.reuse, R176, R36 ;  /* 0x000000b0a824723c */ /* 0x040fea0000001824 */
[----:B------:R-:W-:Y:S01]  /*11920*/  FMUL.FTZ R45, R2, R45 ;  /* 0x0000002d022d7220 */ /* 0x000fe20000410000 */
[C---:B------:R-:W-:Y:S05]  /*11930*/  HMMA.16816.F32 R40, R168.reuse, R178, R40 ;  /* 0x000000b2a828723c */ /* 0x040fea0000001828 */
[C---:B------:R-:W-:Y:S01]  /*11940*/  FMUL.FTZ R46, R0.reuse, R46 ;  /* 0x0000002e002e7220 */ /* 0x040fe20000410000 */
[----:B------:R-:W-:Y:S01]  /*11950*/  FMUL.FTZ R47, R0, R47 ;  /* 0x0000002f002f7220 */ /* 0x000fe20000410000 */
[----:B------:R-:W-:Y:S01]  /*11960*/  MOV R176, R162 ;  /* 0x000000a200b07202 */ /* 0x000fe20000000f00 */
[C---:B------:R-:W-:Y:S03]  /*11970*/  FMUL.FTZ R48, R2.reuse, R48 ;  /* 0x0000003002307220 */ /* 0x040fe60000410000 */
[----:B------:R-:W-:Y:S01]  /*11980*/  MOV R177, R163 ;  /* 0x000000a300b17202 */ /* 0x000fe20000000f00 */
[----:B------:R-:W-:Y:S01]  /*11990*/  FMUL.FTZ R49, R2, R49 ;  /* 0x0000003102317220 */ /* 0x000fe20000410000 */
[C---:B--2---:R-:W-:Y:S03]  /*119a0*/  HMMA.16816.F32 R44, R168.reuse, R180, R44 ;  /* 0x000000b4a82c723c */ /* 0x044fe6000000182c */
[----:B------:R-:W-:Y:S01]  /*119b0*/  MOV R178, R160 ;  /* 0x000000a000b27202 */ /* 0x000fe20000000f00 */
[C---:B------:R-:W-:Y:S01]  /*119c0*/  FMUL.FTZ R50, R0.reuse, R50 ;  /* 0x0000003200327220 */ /* 0x040fe20000410000 */
[----:B------:R-:W-:Y:S01]  /*119d0*/  MOV R179, R161 ;  /* 0x000000a100b37202 */ /* 0x000fe20000000f00 */
[----:B------:R-:W-:Y:S01]  /*119e0*/  FMUL.FTZ R51, R0, R51 ;  /* 0x0000003300337220 */ /* 0x000fe20000410000 */
[----:B------:R-:W2:Y:S01]  /*119f0*/  LDSM.16.MT88.4 R160, [R220+0x1a000] ;  /* 0x01a00000dca0783b */ /* 0x000ea20000004200 */
[----:B------:R-:W-:Y:S03]  /*11a00*/  MOV R180, R172 ;  /* 0x000000ac00b47202 */ /* 0x000fe60000000f00 */
[----:B------:R-:W-:Y:S01]  /*11a10*/  MOV R181, R173 ;  /* 0x000000ad00b57202 */ /* 0x000fe20000000f00 */
[C---:B------:R-:W-:Y:S01]  /*11a20*/  FMUL.FTZ R52, R2.reuse, R52 ;  /* 0x0000003402347220 */ /* 0x040fe20000410000 */
[C---:B------:R-:W-:Y:S02]  /*11a30*/  HMMA.16816.F32 R48, R168.reuse, R182, R48 ;  /* 0x000000b6a830723c */ /* 0x040fe40000001830 */
[----:B------:R-:W3:Y:S01]  /*11a40*/  LDSM.16.MT88.4 R172, [R218+0x1a000] ;  /* 0x01a00000daac783b */ /* 0x000ee20000004200 */
[----:B------:R-:W-:Y:S01]  /*11a50*/  FMUL.FTZ R53, R2, R53 ;  /* 0x0000003502357220 */ /* 0x000fe20000410000 */
[C---:B------:R-:W-:Y:S01]  /*11a60*/  FMUL.FTZ R54, R0.reuse, R54 ;  /* 0x0000003600367220 */ /* 0x040fe20000410000 */
[----:B------:R-:W-:Y:S01]  /*11a70*/  FMUL.FTZ R55, R0, R55 ;  /* 0x0000003700377220 */ /* 0x000fe20000410000 */
[C---:B------:R-:W-:Y:S01]  /*11a80*/  FMUL.FTZ R56, R2.reuse, R56 ;  /* 0x0000003802387220 */ /* 0x040fe20000410000 */
[----:B------:R-:W-:Y:S01]  /*11a90*/  FMUL.FTZ R57, R2, R57 ;  /* 0x0000003902397220 */ /* 0x000fe20000410000 */
[C---:B------:R-:W-:Y:S03]  /*11aa0*/  FMUL.FTZ R58, R0.reuse, R58 ;  /* 0x0000003a003a7220 */ /* 0x040fe60000410000 */
[----:B------:R-:W-:Y:S01]  /*11ab0*/  FMUL.FTZ R59, R0, R59 ;  /* 0x0000003b003b7220 */ /* 0x000fe20000410000 */
[C---:B-1----:R-:W-:Y:S03]  /*11ac0*/  HMMA.16816.F32 R52, R168.reuse, R156, R52 ;  /* 0x0000009ca834723c */ /* 0x042fe60000001834 */
[C---:B------:R-:W-:Y:S01]  /*11ad0*/  FMUL.FTZ R60, R2.reuse, R60 ;  /* 0x0000003c023c7220 */ /* 0x040fe20000410000 */
[----:B------:R-:W-:Y:S01]  /*11ae0*/  FMUL.FTZ R61, R2, R61 ;  /* 0x0000003d023d7220 */ /* 0x000fe20000410000 */
[C---:B------:R-:W-:Y:S01]  /*11af0*/  FMUL.FTZ R62, R0.reuse, R62 ;  /* 0x0000003e003e7220 */ /* 0x040fe20000410000 */
[C---:B------:R-:W-:Y:S01]  /*11b00*/  HMMA.16816.F32 R56, R168.reuse, R158, R56 ;  /* 0x0000009ea838723c */ /* 0x040fe20000001838 */
[----:B------:R-:W1:Y:S04]  /*11b10*/  LDSM.16.MT88.4 R156, [R217+0x1a000] ;  /* 0x01a00000d99c783b */ /* 0x000e680000004200 */
        /* <DEDUP_REMOVED lines=9> */
[C---:B--2---:R-:W-:Y:S03]  /*11bb0*/  HMMA.16816.F32 R60, R168.reuse, R160, R60 ;  /* 0x000000a0a83c723c */ /* 0x044fe6000000183c */
[C---:B------:R-:W-:Y:S01]  /*11bc0*/  FMUL.FTZ R72, R2.reuse, R72 ;  /* 0x0000004802487220 */ /* 0x040fe20000410000 */
[----:B------:R-:W-:Y:S01]  /*11bd0*/  FMUL.FTZ R73, R2, R73 ;  /* 0x0000004902497220 */ /* 0x000fe20000410000 */
[C---:B------:R-:W-:Y:S01]  /*11be0*/  FMUL.FTZ R74, R0.reuse, R74 ;  /* 0x0000004a004a7220 */ /* 0x040fe20000410000 */
[C---:B------:R-:W-:Y:S01]  /*11bf0*/  HMMA.16816.F32 R64, R168.reuse, R162, R64 ;  /* 0x000000a2a840723c */ /* 0x040fe20000001840 */
[----:B------:R-:W2:Y:S04]  /*11c00*/  LDSM.16.MT88.4 R160, [R216+0x1a000] ;  /* 0x01a00000d8a0783b */ /* 0x000ea80000004200 */
[----:B------:R-:W-:Y:S01]  /*11c10*/  FMUL.FTZ R75, R0, R75 ;  /* 0x0000004b004b7220 */ /* 0x000fe20000410000 */
[C---:B---3--:R-:W-:Y:S05]  /*11c20*/  HMMA.16816.F32 R68, R168.reuse, R172, R68 ;  /* 0x000000aca844723c */ /* 0x048fea0000001844 */
[C---:B------:R-:W-:Y:S01]  /*11c30*/  FMUL.FTZ R76, R2.reuse, R76 ;  /* 0x0000004c024c7220 */ /* 0x040fe20000410000 */
[C---:B------:R-:W-:Y:S01]  /*11c40*/  HMMA.16816.F32 R72, R168.reuse, R174, R72 ;  /* 0x000000aea848723c */ /* 0x040fe20000001848 */
[----:B------:R-:W3:Y:S04]  /*11c50*/  LDSM.16.MT88.4 R172, [R220+0x1c000] ;  /* 0x01c00000dcac783b */ /* 0x000ee80000004200 */
[----:B------:R-:W-:Y:S01]  /*11c60*/  FMUL.FTZ R77, R2, R77 ;  /* 0x0000004d024d7220 */ /* 0x000fe20000410000 */
[C---:B------:R-:W-:Y:S01]  /*11c70*/  FMUL.FTZ R78, R0.reuse, R78 ;  /* 0x0000004e004e7220 */ /* 0x040fe20000410000 */
[----:B------:R-:W-:Y:S01]  /*11c80*/  FMUL.FTZ R79, R0, R79 ;  /* 0x0000004f004f7220 */ /* 0x000fe20000410000 */
[C---:B------:R-:W-:Y:S03]  /*11c90*/  FMUL.FTZ R80, R2.reuse, R80 ;  /* 0x0000005002507220 */ /* 0x040fe60000410000 */
[----:B------:R-:W-:Y:S01]  /*11ca0*/  FMUL.FTZ R81, R2, R81 ;  /* 0x0000005102517220 */ /* 0x000fe20000410000 */
[C---:B------:R-:W-:Y:S01]  /*11cb0*/  FMUL.FTZ R82, R0.reuse, R82 ;  /* 0x0000005200527220 */ /* 0x040fe20000410000 */
        /* <DEDUP_REMOVED lines=23> */
[C---:B---3--:R-:W-:Y:S03]  /*11e30*/  HMMA.16816.F32 R92, R168.reuse, R172, R92 ;  /* 0x000000aca85c723c */ /* 0x048fe6000000185c */
[C---:B------:R-:W-:Y:S01]  /*11e40*/  FMUL.FTZ R100, R2.reuse, R100 ;  /* 0x0000006402647220 */ /* 0x040fe20000410000 */
[----:B------:R-:W-:Y:S01]  /*11e50*/  FMUL.FTZ R101, R2, R101 ;  /* 0x0000006502657220 */ /* 0x000fe20000410000 */
        /* <DEDUP_REMOVED lines=48> */
[----:B------:R-:W-:Y:S01]  /*12160*/  LOP3.LUT R180, R181, UR35, R198, 0x96, !PT ;  /* 0x00000023b5b47c12 */ /* 0x000fe2000f8e96c6 */
[----:B------:R-:W-:Y:S01]  /*12170*/  FMUL.FTZ R136, R2, R136 ;  /* 0x0000008802887220 */ /* 0x000fe20000410000 */
[----:B------:R-:W-:Y:S03]  /*12180*/  MOV R198, R178 ;  /* 0x000000b200c67202 */ /* 0x000fe60000000f00 */
[----:B------:R-:W-:Y:S01]  /*12190*/  MOV R182, R176 ;  /* 0x000000b000b67202 */ /* 0x000fe20000000f00 */
[C---:B--2---:R-:W-:Y:S03]  /*121a0*/  HMMA.16816.F32 R132, R168.reuse, R160, R132 ;  /* 0x000000a0a884723c */ /* 0x044fe60000001884 */
[----:B------:R-:W-:Y:S01]  /*121b0*/  MOV R183, R177 ;  /* 0x000000b100b77202 */ /* 0x000fe20000000f00 */
[--C-:B------:R-:W-:Y:S01]  /*121c0*/  FFMA.FTZ R178, R18, UR4, -R192.reuse ;  /* 0x0000000412b27c23 */ /* 0x100fe200080108c0 */
[----:B------:R-:W-:Y:S01]  /*121d0*/  MOV R199, R179 ;  /* 0x000000b300c77202 */ /* 0x000fe20000000f00 */
[----:B------:R-:W-:Y:S01]  /*121e0*/  FFMA.FTZ R179, R19, UR4, -R192 ;  /* 0x0000000413b37c23 */ /* 0x000fe200080108c0 */
[--C-:B------:R-:W-:Y:S01]  /*121f0*/  FFMA.FTZ R176, R16, UR4, -R190.reuse ;  /* 0x0000000410b07c23 */ /* 0x100fe200080108be */
[----:B------:R-:W-:Y:S02]  /*12200*/  FFMA.FTZ R177, R17, UR4, -R190 ;  /* 0x0000000411b17c23 */ /* 0x000fe400080108be */
[----:B------:R-:W-:Y:S01]  /*12210*/  MUFU.EX2 R178, R178 ;  /* 0x000000b200b27308 */ /* 0x000fe20000000800 */
[C---:B------:R-:W-:Y:S01]  /*12220*/  FMUL.FTZ R18, R0.reuse, R154 ;  /* 0x0000009a00127220 */ /* 0x040fe20000410000 */
[----:B------:R-:W-:Y:S01]  /*12230*/  FMUL.FTZ R19, R0, R155 ;  /* 0x0000009b00137220 */ /* 0x000fe20000410000 */
[C---:B------:R-:W-:Y:S01]  /*12240*/  FMUL.FTZ R16, R2.reuse, R152 ;  /* 0x0000009802107220 */ /* 0x040fe20000410000 */
[C---:B------:R-:W-:Y:S01]  /*12250*/  FMUL.FTZ R17, R2.reuse, R153 ;  /* 0x0000009902117220 */ /* 0x040fe20000410000 */
[----:B------:R-:W-:Y:S01]  /*12260*/  FMUL.FTZ R137, R2, R137 ;  /* 0x0000008902897220 */ /* 0x000fe20000410000 */
[C---:B------:R-:W-:Y:S01]  /*12270*/  FMUL.FTZ R138, R0.reuse, R138 ;  /* 0x0000008a008a7220 */ /* 0x040fe20000410000 */
[----:B------:R-:W-:Y:S01]  /*12280*/  FMUL.FTZ R139, R0, R139 ;  /* 0x0000008b008b7220 */ /* 0x000fe20000410000 */
[----:B------:R-:W-:Y:S04]  /*12290*/  IMAD.WIDE.U32 R180, R180, -0x2daee0ad, RZ ;  /* 0xd2511f53b4b47825 */ /* 0x000fe800078e00ff */
[----:B------:R-:W-:Y:S01]  /*122a0*/  FMUL.FTZ R140, R2, R140 ;  /* 0x0000008c028c7220 */ /* 0x000fe20000410000 */
[----:B------:R-:W-:Y:S01]  /*122b0*/  MUFU.EX2 R179, R179 ;  /* 0x000000b300b37308 */ /* 0x000fe20000000800 */
[C---:B------:R-:W-:Y:S03]  /*122c0*/  HMMA.16816.F32 R16, R168.reuse, R162, R16 ;  /* 0x000000a2a810723c */ /* 0x040fe60000001810 */
[----:B------:R-:W-:Y:S01]  /*122d0*/  LOP3.LUT R153, R180, 0xffff, RZ, 0xc0, !PT ;  /* 0x0000ffffb4997812 */ /* 0x000fe200078ec0ff */
[----:B------:R-:W-:Y:S01]  /*122e0*/  FMUL.FTZ R141, R2, R141 ;  /* 0x0000008d028d7220 */ /* 0x000fe20000410000 */
[----:B------:R-:W-:Y:S01]  /*122f0*/  LOP3.LUT R152, R180, 0xff, RZ, 0xc0, !PT ;  /* 0x000000ffb4987812 */ /* 0x000fe200078ec0ff */
[C---:B---3--:R-:W-:Y:S03]  /*12300*/  HMMA.16816.F32 R136, R168.reuse, R172, R136 ;  /* 0x000000aca888723c */ /* 0x048fe60000001888 */
[----:B------:R-:W-:Y:S02]  /*12310*/  MUFU.EX2 R176, R176 ;  /* 0x000000b000b07308 */ /* 0x000fe40000000800 */
[C---:B------:R-:W-:Y:S01]  /*12320*/  FMUL.FTZ R142, R0.reuse, R142 ;  /* 0x0000008e008e7220 */ /* 0x040fe20000410000 */
[----:B------:R-:W-:Y:S01]  /*12330*/  FMUL.FTZ R143, R0, R143 ;  /* 0x0000008f008f7220 */ /* 0x000fe20000410000 */
[----:B------:R-:W-:Y:S01]  /*12340*/  SHF.R.U32.HI R153, RZ, 0x8, R153 ;  /* 0x00000008ff997819 */ /* 0x000fe20000011699 */
[----:B------:R-:W-:Y:S05]  /*12350*/  FMUL.FTZ R144, R2, R144 ;  /* 0x0000009002907220 */ /* 0x000fea0000410000 */
[----:B------:R-:W2:Y:S01]  /*12360*/  MUFU.EX2 R177, R177 ;  /* 0x000000b100b17308 */ /* 0x000ea20000000800 */
[----:B------:R-:W-:Y:S01]  /*12370*/  PRMT R172, R152, 0x5410, R153 ;  /* 0x0000541098ac7816 */ /* 0x000fe20000000099 */
[----:B------:R-:W-:Y:S01]  /*12380*/  FMUL.FTZ R145, R2, R145 ;  /* 0x0000009102917220 */ /* 0x000fe20000410000 */
[C---:B------:R-:W-:Y:S01]  /*12390*/  HMMA.16816.F32 R140, R168.reuse, R174, R140 ;  /* 0x000000aea88c723c */ /* 0x040fe2000000188c */
[----:B------:R-:W3:Y:S02]  /*123a0*/  LDSM.16.MT88.4 R152, [R220+0x18800] ;  /* 0x01880000dc98783b */ /* 0x000ee40000004200 */
[C---:B------:R-:W-:Y:S01]  /*123b0*/  FMUL.FTZ R146, R0.reuse, R146 ;  /* 0x0000009200927220 */ /* 0x040fe20000410000 */
[----:B------:R-:W-:Y:S01]  /*123c0*/  FMUL.FTZ R147, R0, R147 ;  /* 0x0000009300937220 */ /* 0x000fe20000410000 */
[----:B------:R-:W-:Y:S01]  /*123d0*/  SHF.R.U32.HI R161, RZ, 0x10, R180 ;  /* 0x00000010ffa17819 */ /* 0x000fe200000116b4 */
[----:B------:R-:W-:Y:S01]  /*123e0*/  FFMA.FTZ R189, R2, R251, R189 ;  /* 0x000000fb02bd7223 */ /* 0x000fe200000100bd */
[----:B------:R-:W-:Y:S01]  /*123f0*/  MOV R174, R182 ;  /* 0x000000b600ae7202 */ /* 0x000fe20000000f00 */
[--C-:B------:R-:W-:Y:S03]  /*12400*/  FFMA.FTZ R182, R15, UR4, -R192.reuse ;  /* 0x000000040fb67c23 */ /* 0x100fe600080108c0 */
[C---:B-1----:R-:W-:Y:S03]  /*12410*/  HMMA.16816.F32 R144, R168.reuse, R156, R144 ;  /* 0x0000009ca890723c */ /* 0x042fe60000001890 */
[----:B------:R-:W-:Y:S01]  /*12420*/  MOV R175, R183 ;  /* 0x000000b700af7202 */ /* 0x000fe20000000f00 */
[----:B------:R-:W-:Y:S01]  /*12430*/  FFMA.FTZ R183, R14, UR4, -R192 ;  /* 0x000000040eb77c23 */ /* 0x000fe200080108c0 */
[----:B------:R-:W-:Y:S01]  /*12440*/  SHF.R.U32.HI R166, RZ, 0x18, R180 ;  /* 0x00000018ffa67819 */ /* 0x000fe200000116b4 */
[----:B------:R-:W-:Y:S01]  /*12450*/  FFMA.FTZ R180, R12, UR4, -R190 ;  /* 0x000000040cb47c23 */ /* 0x000fe200080108be */
[----:B------:R-:W-:Y:S01]  /*12460*/  LOP3.LUT R196, R181, UR20, R196, 0x96, !PT ;  /* 0x00000014b5c47c12 */ /* 0x000fe2000f8e96c4 */
[----:B------:R-:W-:Y:S01]  /*12470*/  FFMA.FTZ R181, R13, UR4, -R190 ;  /* 0x000000040db57c23 */ /* 0x000fe200080108be */
[----:B------:R-:W-:Y:S02]  /*12480*/  MUFU.EX2 R182, R182 ;  /* 0x000000b600b67308 */ /* 0x000fe40000000800 */
[----:B------:R-:W-:Y:S01]  /*12490*/  LOP3.LUT R161, R161, 0xff, RZ, 0xc0, !PT ;  /* 0x000000ffa1a17812 */ /* 0x000fe200078ec0ff */
[----:B------:R-:W-:Y:S01]  /*124a0*/  FMUL.FTZ R13, R2, R149 ;  /* 0x00000095020d7220 */ /* 0x000fe20000410000 */
[----:B------:R-:W-:Y:S01]  /*124b0*/  SHF.R.U32.HI R12, RZ, 0x10, R196 ;  /* 0x00000010ff0c7819 */ /* 0x000fe200000116c4 */
[C---:B------:R-:W-:Y:S01]  /*124c0*/  FMUL.FTZ R14, R0.reuse, R150 ;  /* 0x00000096000e7220 */ /* 0x040fe20000410000 */
[----:B------:R-:W-:Y:S01]  /*124d0*/  PRMT R166, R161, 0x5410, R166 ;  /* 0x00005410a1a67816 */ /* 0x000fe200000000a6 */
[----:B------:R-:W-:Y:S01]  /*124e0*/  FMUL.FTZ R15, R0, R151 ;  /* 0x00000097000f7220 */ /* 0x000fe20000410000 */
[----:B------:R-:W1:Y:S01]  /*124f0*/  LDSM.16.MT88.4 R160, [R218+0x18800] ;  /* 0x01880000daa0783b */ /* 0x000e620000004200 */
[----:B------:R-:W-:Y:S01]  /*12500*/  LOP3.LUT R156, R196, 0xff, RZ, 0xc0, !PT ;  /* 0x000000ffc49c7812 */ /* 0x000fe200078ec0ff */
[----:B------:R-:W-:Y:S01]  /*12510*/  MUFU.EX2 R180, R180 ;  /* 0x000000b400b47308 */ /* 0x000fe20000000800 */
[----:B------:R-:W-:Y:S01]  /*12520*/  SHF.R.U32.HI R157, RZ, 0x18, R196 ;  /* 0x00000018ff9d7819 */ /* 0x000fe200000116c4 */
[----:B------:R-:W-:Y:S01]  /*12530*/  FFMA.FTZ R191, R0, R249, R191 ;  /* 0x000000f900bf7223 */ /* 0x000fe200000100bf */
[----:B------:R-:W-:Y:S01]  /*12540*/  LOP3.LUT R165, R196, 0xffff, RZ, 0xc0, !PT ;  /* 0x0000ffffc4a57812 */ /* 0x000fe200078ec0ff */
[----:B------:R-:W-:Y:S01]  /*12550*/  FADD.FTZ R0, R187, R189 ;  /* 0x000000bdbb007221 */ /* 0x000fe20000010000 */
[----:B------:R-:W-:Y:S01]  /*12560*/  LOP3.LUT R196, R12, 0xff, RZ, 0xc0, !PT ;  /* 0x000000ff0cc47812 */ /* 0x000fe200078ec0ff */
[----:B------:R-:W-:Y:S01]  /*12570*/  FMUL.FTZ R12, R2, R148 ;  /* 0x00000094020c7220 */ /* 0x000fe20000410000 */
[----:B------:R-:W-:Y:S03]  /*12580*/  SHF.R.U32.HI R165, RZ, 0x8, R165 ;  /* 0x00000008ffa57819 */ /* 0x000fe600000116a5 */
[----:B------:R-:W4:Y:S01]  /*12590*/  MUFU.EX2 R181, R181 ;  /* 0x000000b500b57308 */ /* 0x000f220000000800 */
[--C-:B------:R-:W-:Y:S01]  /*125a0*/  HSET2.LE.AND R150, R172, R235.reuse, PT ;  /* 0x000000ebac967233 */ /* 0x100fe20003803000 */
[----:B------:R-:W-:Y:S01]  /*125b0*/  FADD.FTZ R188, R188, R191 ;  /* 0x000000bfbcbc7221 */ /* 0x000fe20000010000 */
[----:B------:R-:W-:Y:S01]  /*125c0*/  PRMT R148, R156, 0x5410, R165 ;  /* 0x000054109c947816 */ /* 0x000fe200000000a5 */
[----:B------:R-:W-:Y:S01]  /*125d0*/  FADD.FTZ R167, R167, R0 ;  /* 0x00000000a7a77221 */ /* 0x000fe20000010000 */
[----:B------:R-:W-:Y:S05]  /*125e0*/  HMMA.16816.F32 R12, R168, R158, R12 ;  /* 0x0000009ea80c723c */ /* 0x000fea000000180c */
[----:B------:R-:W3:Y:S01]  /*125f0*/  MUFU.EX2 R183, R183 ;  /* 0x000000b700b77308 */ /* 0x000ee20000000800 */
[----:B------:R-:W-:Y:S01]  /*12600*/  PRMT R196, R196, 0x5410, R157 ;  /* 0x00005410c4c47816 */ /* 0x000fe2000000009d */
[----:B------:R-:W-:Y:S01]  /*12610*/  FADD.FTZ R185, R185, R188 ;  /* 0x000000bcb9b97221 */ /* 0x000fe20000010000 */
[----:B------:R-:W-:Y:S03]  /*12620*/  MOV R156, R174 ;  /* 0x000000ae009c7202 */ /* 0x000fe60000000f00 */
[----:B------:R-:W-:Y:S01]  /*12630*/  FADD.FTZ R167, R184, R167 ;  /* 0x000000a7b8a77221 */ /* 0x000fe20000010000 */
[----:B------:R-:W-:Y:S02]  /*12640*/  MOV R157, R175 ;  /* 0x000000af009d7202 */ /* 0x000fe40000000f00 */
[----:B------:R-:W1:Y:S01]  /*12650*/  LDSM.16.MT88.4 R172, [R217+0x18800] ;  /* 0x01880000d9ac783b */ /* 0x000e620000004200 */
[----:B--2---:R-:W-:Y:S01]  /*12660*/  F2FP.F16.F32.PACK_AB R149, R177, R176 ;  /* 0x000000b0b195723e */ /* 0x004fe200000000ff */
[----:B------:R-:W-:Y:S01]  /*12670*/  FADD.FTZ R186, R186, R185 ;  /* 0x000000b9baba7221 */ /* 0x000fe20000010000 */
[----:B------:R-:W-:Y:S02]  /*12680*/  MOV R170, R156 ;  /* 0x0000009c00aa7202 */ /* 0x000fe40000000f00 */
[----:B------:R-:W-:Y:S02]  /*12690*/  LOP3.LUT R150, R150, R149, RZ, 0xc0, !PT ;  /* 0x0000009596967212 */ /* 0x000fe400078ec0ff */
[--C-:B------:R-:W-:Y:S02]  /*126a0*/  HSET2.LE.AND R151, R166, R235.reuse, PT ;  /* 0x000000eba6977233 */ /* 0x100fe40003803000 */
[--C-:B------:R-:W-:Y:S02]  /*126b0*/  HSET2.LE.AND R148, R148, R235.reuse, PT ;  /* 0x000000eb94947233 */ /* 0x100fe40003803000 */
[--C-:B------:R-:W-:Y:S02]  /*126c0*/  HSET2.LE.AND R149, R196, R235.reuse, PT ;  /* 0x000000ebc4957233 */ /* 0x100fe40003803000 */
[----:B------:R-:W-:Y:S02]  /*126d0*/  F2FP.F16.F32.PACK_AB R156, R179, R178 ;  /* 0x000000b2b39c723e */ /* 0x000fe400000000ff */
[----:B----4-:R-:W-:Y:S01]  /*126e0*/  F2FP.F16.F32.PACK_AB R165, R181, R180 ;  /* 0x000000b4b5a5723e */ /* 0x010fe200000000ff */
[----:B------:R-:W-:Y:S01]  /*126f0*/  FADD.FTZ R180, R180, R167 ;  /* 0x000000a7b4b47221 */ /* 0x000fe20000010000 */
[C---:B---3--:R-:W-:Y:S01]  /*12700*/  F2FP.F16.F32.PACK_AB R166, R182.reuse, R183 ;  /* 0x000000b7b6a6723e */ /* 0x048fe200000000ff */
[----:B------:R-:W-:Y:S01]  /*12710*/  FADD.FTZ R183, R183, R186 ;  /* 0x000000bab7b77221 */ /* 0x000fe20000010000 */
[----:B------:R-:W-:Y:S01]  /*12720*/  MOV R158, R200 ;  /* 0x000000c8009e7202 */ /* 0x000fe20000000f00 */
[----:B------:R-:W-:Y:S01]  /*12730*/  FADD.FTZ R181, R181, R180 ;  /* 0x000000b4b5b57221 */ /* 0x000fe20000010000 */
[----:B------:R-:W-:Y:S01]  /*12740*/  MOV R159, R201 ;  /* 0x000000c9009f7202 */ /* 0x000fe20000000f00 */
[----:B------:R-:W-:Y:S01]  /*12750*/  FADD.FTZ R183, R182, R183 ;  /* 0x000000b7b6b77221 */ /* 0x000fe20000010000 */
[----:B------:R-:W-:Y:S01]  /*12760*/  LOP3.LUT R151, R151, R156, RZ, 0xc0, !PT ;  /* 0x0000009c97977212 */ /* 0x000fe200078ec0ff */
[----:B------:R2:W5:Y:S01]  /*12770*/  LDL.LU.64 R200, [R1+0x28] ;  /* 0x0000280001c87983 */ /* 0x0005620000300a00 */
[----:B------:R-:W-:Y:S01]  /*12780*/  LOP3.LUT R148, R148, R165, RZ, 0xc0, !PT ;  /* 0x000000a594947212 */ /* 0x000fe200078ec0ff */
[----:B------:R-:W-:Y:S01]  /*12790*/  FADD.FTZ R176, R176, R181 ;  /* 0x000000b5b0b07221 */ /* 0x000fe20000010000 */
[----:B------:R-:W-:Y:S01]  /*127a0*/  LOP3.LUT R149, R149, R166, RZ, 0xc0, !PT ;  /* 0x000000a695957212 */ /* 0x000fe200078ec0ff */
[----:B------:R-:W-:Y:S01]  /*127b0*/  FFMA.FTZ R166, R25, UR4, -R190 ;  /* 0x0000000419a67c23 */ /* 0x000fe200080108be */
[----:B------:R-:W-:Y:S01]  /*127c0*/  MOV R171, R157 ;  /* 0x0000009d00ab7202 */ /* 0x000fe20000000f00 */
[----:B------:R-:W-:Y:S01]  /*127d0*/  FADD.FTZ R178, R178, R183 ;  /* 0x000000b7b2b27221 */ /* 0x000fe20000010000 */
[----:B------:R-:W-:Y:S01]  /*127e0*/  MOV R196, R158 ;  /* 0x0000009e00c47202 */ /* 0x000fe20000000f00 */
[----:B------:R-:W-:Y:S01]  /*127f0*/  FADD.FTZ R176, R177, R176 ;  /* 0x000000b0b1b07221 */ /* 0x000fe20000010000 */
[----:B------:R-:W-:Y:S01]  /*12800*/  MOV R197, R159 ;  /* 0x0000009f00c57202 */ /* 0x000fe20000000f00 */
[C---:B------:R-:W-:Y:S01]  /*12810*/  HMMA.16816.F32 R4, R148.reuse, R152, R4 ;  /* 0x000000989404723c */ /* 0x040fe20000001804 */
[----:B------:R-:W3:Y:S01]  /*12820*/  LDSM.16.MT88.4 R156, [R216+0x18800] ;  /* 0x01880000d89c783b */ /* 0x000ee20000004200 */
[----:B------:R-:W-:Y:S01]  /*12830*/  MUFU.EX2 R166, R166 ;  /* 0x000000a600a67308 */ /* 0x000fe20000000800 */
[----:B------:R-:W-:Y:S02]  /*12840*/  MOV R165, UR37 ;  /* 0x0000002500a57c02 */ /* 0x000fe40008000f00 */
[----:B------:R-:W-:Y:S01]  /*12850*/  MOV R0, R3 ;  /* 0x0000000300007202 */ /* 0x000fe20000000f00 */
[C---:B------:R-:W-:Y:S05]  /*12860*/  HMMA.16816.F32 R8, R148.reuse, R154, R8 ;  /* 0x0000009a9408723c */ /* 0x040fea0000001808 */
[----:B------:R-:W-:Y:S01]  /*12870*/  MOV R152, R170 ;  /* 0x000000aa00987202 */ /* 0x000fe20000000f00 */
[C---:B-1----:R-:W-:Y:S05]  /*12880*/  HMMA.16816.F32 R36, R148.reuse, R160, R36 ;  /* 0x000000a09424723c */ /* 0x042fea0000001824 */
[----:B------:R-:W-:Y:S01]  /*12890*/  MOV R153, R171 ;  /* 0x000000ab00997202 */ /* 0x000fe20000000f00 */
[C---:B------:R-:W-:Y:S01]  /*128a0*/  HMMA.16816.F32 R40, R148.reuse, R162, R40 ;  /* 0x000000a29428723c */ /* 0x040fe20000001828 */
[----:B------:R-:W1:Y:S04]  /*128b0*/  LDSM.16.MT88.4 R168, [R220+0x1a800] ;  /* 0x01a80000dca8783b */ /* 0x000e680000004200 */
[----:B------:R-:W-:Y:S01]  /*128c0*/  MOV R160, R152 ;  /* 0x0000009800a07202 */ /* 0x000fe20000000f00 */
[C---:B------:R-:W-:Y:S05]  /*128d0*/  HMMA.16816.F32 R44, R148.reuse, R172, R44 ;  /* 0x000000ac942c723c */ /* 0x040fea000000182c */
[----:B------:R-:W-:Y:S01]  /*128e0*/  MOV R161, R153 ;  /* 0x0000009900a17202 */ /* 0x000fe20000000f00 */
[C---:B------:R-:W-:Y:S01]  /*128f0*/  HMMA.16816.F32 R48, R148.reuse, R174, R48 ;  /* 0x000000ae9430723c */ /* 0x040fe20000001830 */
[----:B------:R-:W4:Y:S04]  /*12900*/  LDSM.16.MT88.4 R152, [R218+0x1a800] ;  /* 0x01a80000da98783b */ /* 0x000f280000004200 */
[----:B------:R-:W-:Y:S01]  /*12910*/  MOV R172, R160 ;  /* 0x000000a000ac7202 */ /* 0x000fe20000000f00 */
[----:B------:R-:W-:Y:S01]  /*12920*/  FADD.FTZ R179, R179, R178 ;  /* 0x000000b2b3b37221 */ /* 0x000fe20000010000 */
[----:B------:R-:W-:Y:S02]  /*12930*/  MOV R173, R161 ;  /* 0x000000a100ad7202 */ /* 0x000fe40000000f00 */
[----:B------:R-:W2:Y:S01]  /*12940*/  LDSM.16.MT88.4 R160, [R217+0x1a800] ;  /* 0x01a80000d9a0783b */ /* 0x000ea20000004200 */
[C---:B---3--:R-:W-:Y:S03]  /*12950*/  HMMA.16816.F32 R52, R148.reuse, R156, R52 ;  /* 0x0000009c9434723c */ /* 0x048fe60000001834 */
[----:B------:R-:W-:Y:S03]  /*12960*/  LOP3.LUT R165, R197, UR33, R165, 0x96, !PT ;  /* 0x00000021c5a57c12 */ /* 0x000fe6000f8e96a5 */
[C---:B------:R-:W-:Y:S05]  /*12970*/  HMMA.16816.F32 R56, R148.reuse, R158, R56 ;  /* 0x0000009e9438723c */ /* 0x040fea0000001838 */
[----:B------:R-:W-:Y:S01]  /*12980*/  MOV R156, R172 ;  /* 0x000000ac009c7202 */ /* 0x000fe20000000f00 */
[----:B------:R-:W-:Y:S01]  /*12990*/  IMAD.WIDE.U32 R196, R165, -0x326172a9, RZ ;  /* 0xcd9e8d57a5c47825 */ /* 0x000fe200078e00ff */
[----:B------:R-:W-:Y:S02]  /*129a0*/  MOV R157, R173 ;  /* 0x000000ad009d7202 */ /* 0x000fe40000000f00 */
[----:B------:R-:W3:Y:S02]  /*129b0*/  LDSM.16.MT88.4 R172, [R216+0x1a800] ;  /* 0x01a80000d8ac783b */ /* 0x000ee40000004200 */
[----:B------:R-:W-:Y:S01]  /*129c0*/  LOP3.LUT R196, R195, UR23, R196, 0x96, !PT ;  /* 0x00000017c3c47c12 */ /* 0x000fe2000f8e96c4 */
[C---:B-1----:R-:W-:Y:S06]  /*129d0*/  HMMA.16816.F32 R60, R148.reuse, R168, R60 ;  /* 0x000000a8943c723c */ /* 0x042fec000000183c */
[C---:B------:R-:W-:Y:S05]  /*129e0*/  HMMA.16816.F32 R64, R148.reuse, R170, R64 ;  /* 0x000000aa9440723c */ /* 0x040fea0000001840 */
[----:B------:R-:W-:Y:S01]  /*129f0*/  MOV R168, R156 ;  /* 0x0000009c00a87202 */ /* 0x000fe20000000f00 */
[C---:B----4-:R-:W-:Y:S05]  /*12a00*/  HMMA.16816.F32 R68, R148.reuse, R152, R68 ;  /* 0x000000989444723c */ /* 0x050fea0000001844 */
[----:B------:R-:W-:Y:S01]  /*12a10*/  MOV R169, R157 ;  /* 0x0000009d00a97202 */ /* 0x000fe20000000f00 */
[C---:B------:R-:W-:Y:S01]  /*12a20*/  HMMA.16816.F32 R72, R148.reuse, R154, R72 ;  /* 0x0000009a9448723c */ /* 0x040fe20000001848 */
[----:B------:R-:W1:Y:S04]  /*12a30*/  LDSM.16.MT88.4 R156, [R220+0x1c800] ;  /* 0x01c80000dc9c783b */ /* 0x000e680000004200 */
[----:B------:R-:W-:Y:S01]  /*12a40*/  MOV R152, R168 ;  /* 0x000000a800987202 */ /* 0x000fe20000000f00 */
[C---:B--2---:R-:W-:Y:S05]  /*12a50*/  HMMA.16816.F32 R76, R148.reuse, R160, R76 ;  /* 0x000000a0944c723c */ /* 0x044fea000000184c */
[----:B------:R-:W-:Y:S01]  /*12a60*/  MOV R153, R169 ;  /* 0x000000a900997202 */ /* 0x000fe20000000f00 */
[C---:B------:R-:W-:Y:S01]  /*12a70*/  HMMA.16816.F32 R80, R148.reuse, R162, R80 ;  /* 0x000000a29450723c */ /* 0x040fe20000001850 */
[----:B------:R-:W2:Y:S04]  /*12a80*/  LDSM.16.MT88.4 R168, [R218+0x1c800] ;  /* 0x01c80000daa8783b */ /* 0x000ea80000004200 */
[----:B------:R-:W-:Y:S01]  /*12a90*/  MOV R160, R152 ;  /* 0x0000009800a07202 */ /* 0x000fe20000000f00 */
[C---:B---3--:R-:W-:Y:S05]  /*12aa0*/  HMMA.16816.F32 R84, R148.reuse, R172, R84 ;  /* 0x000000ac9454723c */ /* 0x048fea0000001854 */
[----:B------:R-:W-:Y:S01]  /*12ab0*/  MOV R161, R153 ;  /* 0x0000009900a17202 */ /* 0x000fe20000000f00 */
[C---:B------:R-:W-:Y:S01]  /*12ac0*/  HMMA.16816.F32 R88, R148.reuse, R174, R88 ;  /* 0x000000ae9458723c */ /* 0x040fe20000001858 */
[----:B------:R-:W3:Y:S04]  /*12ad0*/  LDSM.16.MT88.4 R152, [R217+0x1c800] ;  /* 0x01c80000d998783b */ /* 0x000ee80000004200 */
[----:B------:R-:W-:Y:S02]  /*12ae0*/  MOV R172, R160 ;  /* 0x000000a000ac7202 */ /* 0x000fe40000000f00 */
[----:B------:R-:W-:Y:S02]  /*12af0*/  MOV R173, R161 ;  /* 0x000000a100ad7202 */ /* 0x000fe40000000f00 */
[----:B------:R-:W4:Y:S01]  /*12b00*/  LDSM.16.MT88.4 R160, [R216+0x1c800] ;  /* 0x01c80000d8a0783b */ /* 0x000f220000004200 */
[C---:B-1----:R-:W-:Y:S06]  /*12b10*/  HMMA.16816.F32 R92, R148.reuse, R156, R92 ;  /* 0x0000009c945c723c */ /* 0x042fec000000185c */
[C---:B------:R-:W-:Y:S05]  /*12b20*/  HMMA.16816.F32 R96, R148.reuse, R158, R96 ;  /* 0x0000009e9460723c */ /* 0x040fea0000001860 */
[----:B------:R-:W-:Y:S01]  /*12b30*/  MOV R156, R172 ;  /* 0x000000ac009c7202 */ /* 0x000fe20000000f00 */
[C---:B--2---:R-:W-:Y:S05]  /*12b40*/  HMMA.16816.F32 R100, R148.reuse, R168, R100 ;  /* 0x000000a89464723c */ /* 0x044fea0000001864 */
[----:B------:R-:W-:Y:S01]  /*12b50*/  MOV R157, R173 ;  /* 0x000000ad009d7202 */ /* 0x000fe20000000f00 */
[C---:B------:R-:W-:Y:S01]  /*12b60*/  HMMA.16816.F32 R104, R148.reuse, R170, R104 ;  /* 0x000000aa9468723c */ /* 0x040fe20000001868 */
[----:B------:R-:W1:Y:S04]  /*12b70*/  LDSM.16.MT88.4 R172, [R220+0x1e800] ;  /* 0x01e80000dcac783b */ /* 0x000e680000004200 */
[----:B------:R-:W-:Y:S01]  /*12b80*/  MOV R168, R156 ;  /* 0x0000009c00a87202 */ /* 0x000fe20000000f00 */
[C---:B---3--:R-:W-:Y:S05]  /*12b90*/  HMMA.16816.F32 R108, R148.reuse, R152, R108 ;  /* 0x00000098946c723c */ /* 0x048fea000000186c */
[----:B------:R-:W-:Y:S01]  /*12ba0*/  MOV R169, R157 ;  /* 0x0000009d00a97202 */ /* 0x000fe20000000f00 */
[C---:B------:R-:W-:Y:S01]  /*12bb0*/  HMMA.16816.F32 R112, R148.reuse, R154, R112 ;  /* 0x0000009a9470723c */ /* 0x040fe20000001870 */
[----:B------:R-:W2:Y:S04]  /*12bc0*/  LDSM.16.MT88.4 R156, [R218+0x1e800] ;  /* 0x01e80000da9c783b */ /* 0x000ea80000004200 */
[----:B------:R-:W-:Y:S01]  /*12bd0*/  LOP3.LUT R165, R197, UR9, R168, 0x96, !PT ;  /* 0x00000009c5a57c12 */ /* 0x000fe2000f8e96a8 */
[C---:B----4-:R-:W-:Y:S03]  /*12be0*/  HMMA.16816.F32 R116, R148.reuse, R160, R116 ;  /* 0x000000a09474723c */ /* 0x050fe60000001874 */
[----:B------:R-:W3:Y:S02]  /*12bf0*/  LDSM.16.MT88.4 R152, [R217+0x1e800] ;  /* 0x01e80000d998783b */ /* 0x000ee40000004200 */
[----:B------:R-:W-:Y:S01]  /*12c00*/  IMAD.WIDE.U32 R168, R165, -0x2daee0ad, RZ ;  /* 0xd2511f53a5a87825 */ /* 0x000fe200078e00ff */
[C---:B------:R-:W-:Y:S05]  /*12c10*/  HMMA.16816.F32 R120, R148.reuse, R162, R120 ;  /* 0x000000a29478723c */ /* 0x040fea0000001878 */
[----:B------:R-:W-:Y:S06]  /*12c20*/  IMAD.WIDE.U32 R196, R196, -0x2daee0ad, RZ ;  /* 0xd2511f53c4c47825 */ /* 0x000fec00078e00ff */
[----:B------:R-:W-:Y:S01]  /*12c30*/  FFMA.FTZ R161, R24, UR4, -R190 ;  /* 0x0000000418a17c23 */ /* 0x000fe200080108be */
[----:B------:R-:W-:Y:S03]  /*12c40*/  LOP3.LUT R160, R169, UR26, R198, 0x96, !PT ;  /* 0x0000001aa9a07c12 */ /* 0x000fe6000f8e96c6 */
[----:B------:R4:W3:Y:S01]  /*12c50*/  MUFU.EX2 R165, R161 ;  /* 0x000000a100a57308 */ /* 0x0008e20000000800 */
[----:B------:R-:W-:Y:S01]  /*12c60*/  LOP3.LUT R168, R197, UR12, R168, 0x96, !PT ;  /* 0x0000000cc5a87c12 */ /* 0x000fe2000f8e96a8 */
[----:B------:R-:W-:Y:S01]  /*12c70*/  IMAD.WIDE.U32 R170, R160, -0x326172a9, RZ ;  /* 0xcd9e8d57a0aa7825 */ /* 0x000fe200078e00ff */
[C---:B-1----:R-:W-:Y:S03]  /*12c80*/  HMMA.16816.F32 R124, R148.reuse, R172, R124 ;  /* 0x000000ac947c723c */ /* 0x042fe6000000187c */
[----:B------:R-:W-:Y:S01]  /*12c90*/  IMAD.WIDE.U32 R168, R168, -0x326172a9, RZ ;  /* 0xcd9e8d57a8a87825 */ /* 0x000fe200078e00ff */
[----:B------:R-:W-:Y:S02]  /*12ca0*/  LOP3.LUT R194, R171, UR13, R194, 0x96, !PT ;  /* 0x0000000dabc27c12 */ /* 0x000fe4000f8e96c2 */
[C---:B------:R-:W-:Y:S05]  /*12cb0*/  HMMA.16816.F32 R128, R148.reuse, R174, R128 ;  /* 0x000000ae9480723c */ /* 0x040fea0000001880 */
[----:B------:R-:W-:Y:S01]  /*12cc0*/  LOP3.LUT R170, R169, UR24, R170, 0x96, !PT ;  /* 0x00000018a9aa7c12 */ /* 0x000fe2000f8e96aa */
[----:B----4-:R-:W1:Y:S01]  /*12cd0*/  LDSM.16.MT88.4 R160, [R216+0x1e800] ;  /* 0x01e80000d8a0783b */ /* 0x010e620000004200 */
[C---:B--2---:R-:W-:Y:S04]  /*12ce0*/  HMMA.16816.F32 R132, R148.reuse, R156, R132 ;  /* 0x0000009c9484723c */ /* 0x044fe80000001884 */
[----:B------:R-:W-:Y:S04]  /*12cf0*/  IMAD.WIDE.U32 R170, R170, -0x2daee0ad, RZ ;  /* 0xd2511f53aaaa7825 */ /* 0x000fe800078e00ff */
[----:B------:R-:W-:Y:S01]  /*12d00*/  FFMA.FTZ R172, R26, UR4, -R192 ;  /* 0x000000041aac7c23 */ /* 0x000fe200080108c0 */
[C---:B------:R-:W-:Y:S01]  /*12d10*/  HMMA.16816.F32 R16, R148.reuse, R158, R16 ;  /* 0x0000009e9410723c */ /* 0x040fe20000001810 */
[----:B------:R-:W-:Y:S02]  /*12d20*/  LDSM.16.MT88.4 R156, [R218+0x19000] ;  /* 0x01900000da9c783b */ /* 0x000fe40000004200 */
[----:B------:R-:W-:Y:S03]  /*12d30*/  IMAD.WIDE.U32 R194, R194, -0x2daee0ad, RZ ;  /* 0xd2511f53c2c27825 */ /* 0x000fe600078e00ff */
[C---:B---3--:R-:W-:Y:S01]  /*12d40*/  HMMA.16816.F32 R136, R148.reuse, R152, R136 ;  /* 0x000000989488723c */ /* 0x048fe20000001888 */
[----:B------:R-:W-:Y:S04]  /*12d50*/  MUFU.EX2 R172, R172 ;  /* 0x000000ac00ac7308 */ /* 0x000fe80000000800 */
[----:B------:R-:W-:Y:S01]  /*12d60*/  LOP3.LUT R25, R171, UR19, R194, 0x96, !PT ;  /* 0x00000013ab197c12 */ /* 0x000fe2000f8e96c2 */
[C---:B------:R-:W-:Y:S05]  /*12d70*/  HMMA.16816.F32 R140, R148.reuse, R154, R140 ;  /* 0x0000009a948c723c */ /* 0x040fea000000188c */
[----:B------:R-:W-:Y:S06]  /*12d80*/  IMAD.WIDE.U32 R198, R25, -0x326172a9, RZ ;  /* 0xcd9e8d5719c67825 */ /* 0x000fec00078e00ff */
[----:B------:R-:W-:Y:S01]  /*12d90*/  FFMA.FTZ R175, R20, UR4, -R190 ;  /* 0x0000000414af7c23 */ /* 0x000fe200080108be */
[----:B------:R-:W-:Y:S02]  /*12da0*/  LOP3.LUT R196, R195, UR30, R196, 0x96, !PT ;  /* 0x0000001ec3c47c12 */ /* 0x000fe4000f8e96c4 */
[C---:B------:R-:W-:Y:S01]  /*12db0*/  LOP3.LUT R153, R198.reuse, 0xffff, RZ, 0xc0, !PT ;  /* 0x0000ffffc6997812 */ /* 0x040fe200078ec0ff */
[--C-:B------:R-:W-:Y:S01]  /*12dc0*/  FFMA.FTZ R173, R27, UR4, -R192.reuse ;  /* 0x000000041bad7c23 */ /* 0x100fe200080108c0 */
[----:B------:R-:W-:Y:S01]  /*12dd0*/  LOP3.LUT R20, R198, 0xff, RZ, 0xc0, !PT ;  /* 0x000000ffc6147812 */ /* 0x000fe200078ec0ff */
[----:B------:R-:W-:Y:S01]  /*12de0*/  IMAD.WIDE.U32 R196, R196, -0x326172a9, RZ ;  /* 0xcd9e8d57c4c47825 */ /* 0x000fe200078e00ff */
[----:B------:R-:W-:Y:S01]  /*12df0*/  SHF.R.U32.HI R153, RZ, 0x8, R153 ;  /* 0x00000008ff997819 */ /* 0x000fe20000011699 */
[----:B------:R-:W-:Y:S02]  /*12e00*/  MUFU.EX2 R175, R175 ;  /* 0x000000af00af7308 */ /* 0x000fe40000000800 */
[----:B------:R-:W-:Y:S01]  /*12e10*/  FFMA.FTZ R194, R22, UR4, -R192 ;  /* 0x0000000416c27c23 */ /* 0x000fe200080108c0 */
[--C-:B------:R-:W-:Y:S01]  /*12e20*/  FFMA.FTZ R174, R21, UR4, -R190.reuse ;  /* 0x0000000415ae7c23 */ /* 0x100fe200080108be */
[----:B------:R-:W-:Y:S01]  /*12e30*/  PRMT R20, R20, 0x5410, R153 ;  /* 0x0000541014147816 */ /* 0x000fe20000000099 */
[----:B------:R-:W-:Y:S01]  /*12e40*/  FFMA.FTZ R195, R28, UR4, -R190 ;  /* 0x000000041cc37c23 */ /* 0x000fe200080108be */
[C---:B-1----:R-:W-:Y:S01]  /*12e50*/  HMMA.16816.F32 R144, R148.reuse, R160, R144 ;  /* 0x000000a09490723c */ /* 0x042fe20000001890 */
[----:B------:R-:W1:Y:S02]  /*12e60*/  LDSM.16.MT88.4 R152, [R220+0x19000] ;  /* 0x01900000dc98783b */ /* 0x000e640000004200 */
[----:B------:R-:W-:Y:S01]  /*12e70*/  LOP3.LUT R21, R199, UR25, R196, 0x96, !PT ;  /* 0x00000019c7157c12 */ /* 0x000fe2000f8e96c4 */
[----:B------:R-:W2:Y:S01]  /*12e80*/  MUFU.EX2 R173, R173 ;  /* 0x000000ad00ad7308 */ /* 0x000ea20000000800 */
[----:B------:R-:W-:Y:S01]  /*12e90*/  SHF.R.U32.HI R25, RZ, 0x10, R198 ;  /* 0x00000010ff197819 */ /* 0x000fe200000116c6 */
[----:B------:R-:W-:Y:S03]  /*12ea0*/  HMMA.16816.F32 R12, R148, R162, R12 ;  /* 0x000000a2940c723c */ /* 0x000fe6000000180c */
[----:B------:R-:W3:Y:S02]  /*12eb0*/  LDSM.16.MT88.4 R148, [R217+0x19000] ;  /* 0x01900000d994783b */ /* 0x000ee40000004200 */
[--C-:B------:R-:W-:Y:S03]  /*12ec0*/  SHF.R.U32.HI R26, RZ, 0x10, R21.reuse ;  /* 0x00000010ff1a7819 */ /* 0x100fe60000011615 */
[----:B------:R-:W4:Y:S03]  /*12ed0*/  MUFU.EX2 R174, R174 ;  /* 0x000000ae00ae7308 */ /* 0x000f260000000800 */
[C---:B------:R-:W-:Y:S01]  /*12ee0*/  LOP3.LUT R23, R21.reuse, 0xffff, RZ, 0xc0, !PT ;  /* 0x0000ffff15177812 */ /* 0x040fe200078ec0ff */
[----:B------:R-:W-:Y:S01]  /*12ef0*/  FFMA.FTZ R199, R32, UR4, -R190 ;  /* 0x0000000420c77c23 */ /* 0x000fe200080108be */
[----:B------:R-:W-:Y:S02]  /*12f00*/  LOP3.LUT R196, R21, 0xff, RZ, 0xc0, !PT ;  /* 0x000000ff15c47812 */ /* 0x000fe400078ec0ff */
[----:B------:R-:W-:Y:S03]  /*12f10*/  SHF.R.U32.HI R21, RZ, 0x18, R21 ;  /* 0x00000018ff157819 */ /* 0x000fe60000011615 */
[----:B------:R-:W1:Y:S01]  /*12f20*/  MUFU.EX2 R194, R194 ;  /* 0x000000c200c27308 */ /* 0x000e620000000800 */
[----:B------:R-:W-:Y:S02]  /*12f30*/  LOP3.LUT R26, R26, 0xff, RZ, 0xc0, !PT ;  /* 0x000000ff1a1a7812 */ /* 0x000fe400078ec0ff */
[----:B------:R-:W-:Y:S02]  /*12f40*/  SHF.R.U32.HI R198, RZ, 0x18, R198 ;  /* 0x00000018ffc67819 */ /* 0x000fe400000116c6 */
[----:B------:R-:W-:Y:S02]  /*12f50*/  LOP3.LUT R25, R25, 0xff, RZ, 0xc0, !PT ;  /* 0x000000ff19197812 */ /* 0x000fe400078ec0ff */
[----:B------:R-:W-:Y:S03]  /*12f60*/  SHF.R.U32.HI R23, RZ, 0x8, R23 ;  /* 0x00000008ff177819 */ /* 0x000fe60000011617 */
[----:B------:R-:W-:Y:S01]  /*12f70*/  MUFU.EX2 R195, R195 ;  /* 0x000000c300c37308 */ /* 0x000fe20000000800 */
[--C-:B------:R-:W-:Y:S02]  /*12f80*/  HSET2.LE.AND R22, R20, R235.reuse, PT ;  /* 0x000000eb14167233 */ /* 0x100fe40003803000 */
[----:B------:R-:W-:Y:S02]  /*12f90*/  PRMT R26, R26, 0x5410, R21 ;  /* 0x000054101a1a7816 */ /* 0x000fe40000000015 */
[----:B------:R-:W-:Y:S02]  /*12fa0*/  PRMT R198, R25, 0x5410, R198 ;  /* 0x0000541019c67816 */ /* 0x000fe400000000c6 */
[----:B------:R-:W-:Y:S03]  /*12fb0*/  PRMT R196, R196, 0x5410, R23 ;  /* 0x00005410c4c47816 */ /* 0x000fe60000000017 */
[----:B------:R-:W-:Y:S01]  /*12fc0*/  MUFU.EX2 R199, R199 ;  /* 0x000000c700c77308 */ /* 0x000fe20000000800 */
[----:B------:R-:W-:Y:S02]  /*12fd0*/  F2FP.F16.F32.PACK_AB R21, R166, R165 ;  /* 0x000000a5a615723e */ /* 0x000fe400000000ff */
[--C-:B------:R-:W-:Y:S01]  /*12fe0*/  HSET2.LE.AND R23, R198, R235.reuse, PT ;  /* 0x000000ebc6177233 */ /* 0x100fe20003803000 */
[----:B------:R-:W-:Y:S01]  /*12ff0*/  FFMA.FTZ R198, R31, UR4, -R192 ;  /* 0x000000041fc67c23 */ /* 0x000fe200080108c0 */
[----:B------:R-:W-:Y:S02]  /*13000*/  LOP3.LUT R22, R22, R21, RZ, 0xc0, !PT ;  /* 0x0000001516167212 */ /* 0x000fe400078ec0ff */
[--C-:B------:R-:W-:Y:S01]  /*13010*/  HSET2.LE.AND R20, R196, R235.reuse, PT ;  /* 0x000000ebc4147233 */ /* 0x100fe20003803000 */
[--C-:B------:R-:W-:Y:S01]  /*13020*/  FFMA.FTZ R196, R29, UR4, -R190.reuse ;  /* 0x000000041dc47c23 */ /* 0x100fe200080108be */
[--C-:B------:R-:W-:Y:S01]  /*13030*/  HSET2.LE.AND R21, R26, R235.reuse, PT ;  /* 0x000000eb1a157233 */ /* 0x100fe20003803000 */
[----:B------:R-:W-:Y:S01]  /*13040*/  FFMA.FTZ R190, R33, UR4, -R190 ;  /* 0x0000000421be7c23 */ /* 0x000fe200080108be */
[----:B--2---:R-:W-:Y:S01]  /*13050*/  F2FP.F16.F32.PACK_AB R160, R173, R172 ;  /* 0x000000acada0723e */ /* 0x004fe200000000ff */
[----:B------:R-:W-:Y:S01]  /*13060*/  MUFU.EX2 R198, R198 ;  /* 0x000000c600c67308 */ /* 0x000fe20000000800 */
[----:B----4-:R-:W-:Y:S01]  /*13070*/  F2FP.F16.F32.PACK_AB R25, R174, R175 ;  /* 0x000000afae19723e */ /* 0x010fe200000000ff */
[----:B------:R-:W-:Y:S01]  /*13080*/  FADD.FTZ R175, R175, R176 ;  /* 0x000000b0afaf7221 */ /* 0x000fe20000010000 */
[----:B-1----:R-:W-:Y:S01]  /*13090*/  F2FP.F16.F32.PACK_AB R26, R193, R194 ;  /* 0x000000c2c11a723e */ /* 0x002fe200000000ff */
[----:B------:R-:W-:Y:S01]  /*130a0*/  FADD.FTZ R194, R194, R179 ;  /* 0x000000b3c2c27221 */ /* 0x000fe20000010000 */
[----:B------:R-:W-:Y:S01]  /*130b0*/  LOP3.LUT R23, R23, R160, RZ, 0xc0, !PT ;  /* 0x000000a017177212 */ /* 0x000fe200078ec0ff */
[----:B------:R-:W-:Y:S01]  /*130c0*/  FADD.FTZ R174, R174, R175 ;  /* 0x000000afaeae7221 */ /* 0x000fe20000010000 */
[----:B------:R-:W-:Y:S01]  /*130d0*/  LOP3.LUT R20, R20, R25, RZ, 0xc0, !PT ;  /* 0x0000001914147212 */ /* 0x000fe200078ec0ff */
[----:B------:R-:W1:Y:S01]  /*130e0*/  LDSM.16.MT88.4 R160, [R216+0x19000] ;  /* 0x01900000d8a0783b */ /* 0x000e620000004200 */
[----:B------:R-:W-:Y:S01]  /*130f0*/  LOP3.LUT R21, R21, R26, RZ, 0xc0, !PT ;  /* 0x0000001a15157212 */ /* 0x000fe200078ec0ff */
[--C-:B------:R-:W-:Y:S01]  /*13100*/  FFMA.FTZ R25, R30, UR4, -R192.reuse ;  /* 0x000000041e197c23 */ /* 0x100fe200080108c0 */
[----:B------:R-:W-:Y:S01]  /*13110*/  FFMA.FTZ R192, R35, UR4, -R192 ;  /* 0x0000000423c07c23 */ /* 0x000fe200080108c0 */
[----:B------:R-:W2:Y:S01]  /*13120*/  MUFU.EX2 R196, R196 ;  /* 0x000000c400c47308 */ /* 0x000ea20000000800 */
[----:B------:R-:W-:Y:S01]  /*13130*/  FADD.FTZ R193, R193, R194 ;  /* 0x000000c2c1c17221 */ /* 0x000fe20000010000 */
[----:B------:R-:W-:Y:S02]  /*13140*/  FADD.FTZ R165, R165, R174 ;  /* 0x000000aea5a57221 */ /* 0x000fe40000010000 */
[C---:B------:R-:W-:Y:S01]  /*13150*/  HMMA.16816.F32 R4, R20.reuse, R152, R4 ;  /* 0x000000981404723c */ /* 0x040fe20000001804 */
[----:B------:R-:W-:Y:S05]  /*13160*/  LDSM.16.MT88.4 R28, [R216+0x1f000] ;  /* 0x01f00000d81c783b */ /* 0x000fea0000004200 */
[----:B------:R-:W-:Y:S01]  /*13170*/  MUFU.EX2 R190, R190 ;  /* 0x000000be00be7308 */ /* 0x000fe20000000800 */
[----:B------:R-:W-:Y:S01]  /*13180*/  FADD.FTZ R172, R172, R193 ;  /* 0x000000c1acac7221 */ /* 0x000fe20000010000 */
[C---:B------:R-:W-:Y:S01]  /*13190*/  HMMA.16816.F32 R8, R20.reuse, R154, R8 ;  /* 0x0000009a1408723c */ /* 0x040fe20000001808 */
[----:B------:R-:W4:Y:S02]  /*131a0*/  LDSM.16.MT88.4 R152, [R220+0x1b000] ;  /* 0x01b00000dc98783b */ /* 0x000f240000004200 */
[----:B------:R-:W-:Y:S03]  /*131b0*/  FADD.FTZ R166, R166, R165 ;  /* 0x000000a5a6a67221 */ /* 0x000fe60000010000 */
[C---:B------:R-:W-:Y:S02]  /*131c0*/  HMMA.16816.F32 R36, R20.reuse, R156, R36 ;  /* 0x0000009c1424723c */ /* 0x040fe40000001824 */
[----:B------:R-:W-:Y:S03]  /*131d0*/  MUFU.EX2 R192, R192 ;  /* 0x000000c000c07308 */ /* 0x000fe60000000800 */
[----:B------:R-:W-:Y:S01]  /*131e0*/  MOV R165, R164 ;  /* 0x000000a400a57202 */ /* 0x000fe20000000f00 */
[C---:B------:R-:W-:Y:S01]  /*131f0*/  HMMA.16816.F32 R40, R20.reuse, R158, R40 ;  /* 0x0000009e1428723c */ /* 0x040fe20000001828 */
[----:B------:R-:W2:Y:S04]  /*13200*/  LDSM.16.MT88.4 R156, [R218+0x1b000] ;  /* 0x01b00000da9c783b */ /* 0x000ea80000004200 */
[----:B------:R-:W-:Y:S01]  /*13210*/  FADD.FTZ R172, R173, R172 ;  /* 0x000000acadac7221 */ /* 0x000fe20000010000 */
        /* <DEDUP_REMOVED lines=28> */
[C---:B------:R-:W-:Y:S05]  /*133e0*/  HMMA.16816.F32 R120, R20.reuse, R162, R120 ;  /* 0x000000a21478723c */ /* 0x040fea0000001878 */
[----:B------:R-:W-:Y:S01]  /*133f0*/  LOP3.LUT R160, R197, UR35, R168, 0x96, !PT ;  /* 0x00000023c5a07c12 */ /* 0x000fe2000f8e96a8 */
[C---:B----4-:R-:W-:Y:S01]  /*13400*/  HMMA.16816.F32 R124, R20.reuse, R152, R124 ;  /* 0x00000098147c723c */ /* 0x050fe2000000187c */
[----:B------:R1:W4:Y:S04]  /*13410*/  MUFU.EX2 R197, R25 ;  /* 0x0000001900c57308 */ /* 0x0003280000000800 */
[----:B------:R-:W-:Y:S01]  /*13420*/  IMAD.WIDE.U32 R160, R160, -0x2daee0ad, RZ ;  /* 0xd2511f53a0a07825 */ /* 0x000fe200078e00ff */
[C---:B------:R-:W-:Y:S05]  /*13430*/  HMMA.16816.F32 R128, R20.reuse, R154, R128 ;  /* 0x0000009a1480723c */ /* 0x040fea0000001880 */
[----:B------:R-:W-:Y:S01]  /*13440*/  LOP3.LUT R170, R161, UR20, R170, 0x96, !PT ;  /* 0x00000014a1aa7c12 */ /* 0x000fe2000f8e96aa */
[C---:B--2---:R-:W-:Y:S05]  /*13450*/  HMMA.16816.F32 R132, R20.reuse, R156, R132 ;  /* 0x0000009c1484723c */ /* 0x044fea0000001884 */
[----:B------:R-:W-:Y:S01]  /*13460*/  LOP3.LUT R34, R170, 0xffff, RZ, 0xc0, !PT ;  /* 0x0000ffffaa227812 */ /* 0x000fe200078ec0ff */
[C---:B------:R-:W-:Y:S01]  /*13470*/  HMMA.16816.F32 R16, R20.reuse, R158, R16 ;  /* 0x0000009e1410723c */ /* 0x040fe20000001810 */
[----:B------:R-:W2:Y:S04]  /*13480*/  LDSM.16.MT88.4 R156, [R220+0x19800] ;  /* 0x01980000dc9c783b */ /* 0x000ea80000004200 */
[C---:B------:R-:W-:Y:S01]  /*13490*/  LOP3.LUT R32, R160.reuse, 0xffff, RZ, 0xc0, !PT ;  /* 0x0000ffffa0207812 */ /* 0x040fe200078ec0ff */
[C---:B---3--:R-:W-:Y:S05]  /*134a0*/  HMMA.16816.F32 R136, R20.reuse, R148, R136 ;  /* 0x000000941488723c */ /* 0x048fea0000001888 */
[----:B-1----:R-:W-:Y:S01]  /*134b0*/  SHF.R.U32.HI R25, RZ, 0x8, R32 ;  /* 0x00000008ff197819 */ /* 0x002fe20000011620 */
[C---:B------:R-:W-:Y:S05]  /*134c0*/  HMMA.16816.F32 R140, R20.reuse, R150, R140 ;  /* 0x00000096148c723c */ /* 0x040fea000000188c */
[----:B------:R-:W-:Y:S01]  /*134d0*/  LOP3.LUT R26, R160, 0xff, RZ, 0xc0, !PT ;  /* 0x000000ffa01a7812 */ /* 0x000fe200078ec0ff */
[C---:B------:R-:W-:Y:S05]  /*134e0*/  HMMA.16816.F32 R144, R20.reuse, R28, R144 ;  /* 0x0000001c1490723c */ /* 0x040fea0000001890 */
[----:B------:R-:W-:Y:S01]  /*134f0*/  SHF.R.U32.HI R33, RZ, 0x10, R160 ;  /* 0x00000010ff217819 */ /* 0x000fe200000116a0 */
[----:B------:R-:W-:Y:S01]  /*13500*/  HMMA.16816.F32 R12, R20, R30, R12 ;  /* 0x0000001e140c723c */ /* 0x000fe2000000180c */
[----:B------:R-:W-:Y:S04]  /*13510*/  LDSM.16.MT88.4 R20, [R220+0x1b800] ;  /* 0x01b80000dc14783b */ /* 0x000fe80000004200 */
[----:B------:R-:W-:Y:S02]  /*13520*/  PRMT R26, R26, 0x5410, R25 ;  /* 0x000054101a1a7816 */ /* 0x000fe40000000019 */
[----:B------:R-:W-:Y:S02]  /*13530*/  LOP3.LUT R33, R33, 0xff, RZ, 0xc0, !PT ;  /* 0x000000ff21217812 */ /* 0x000fe400078ec0ff */
[----:B------:R-:W-:Y:S02]  /*13540*/  LDSM.16.MT88.4 R28, [R216+0x1b800] ;  /* 0x01b80000d81c783b */ /* 0x000fe40000004200 */
[----:B------:R-:W-:Y:S02]  /*13550*/  SHF.R.U32.HI R32, RZ, 0x10, R170 ;  /* 0x00000010ff207819 */ /* 0x000fe400000116aa */
[----:B------:R-:W-:Y:S02]  /*13560*/  LOP3.LUT R25, R170, 0xff, RZ, 0xc0, !PT ;  /* 0x000000ffaa197812 */ /* 0x000fe400078ec0ff */
[----:B------:R-:W-:Y:S02]  /*13570*/  SHF.R.U32.HI R34, RZ, 0x8, R34 ;  /* 0x00000008ff227819 */ /* 0x000fe40000011622 */
[----:B------:R-:W-:Y:S02]  /*13580*/  SHF.R.U32.HI R160, RZ, 0x18, R160 ;  /* 0x00000018ffa07819 */ /* 0x000fe400000116a0 */
[----:B------:R-:W-:Y:S02]  /*13590*/  LOP3.LUT R149, R32, 0xff, RZ, 0xc0, !PT ;  /* 0x000000ff20957812 */ /* 0x000fe400078ec0ff */
[----:B------:R-:W-:Y:S02]  /*135a0*/  PRMT R160, R33, 0x5410, R160 ;  /* 0x0000541021a07816 */ /* 0x000fe400000000a0 */
[----:B------:R-:W-:Y:S02]  /*135b0*/  PRMT R148, R25, 0x5410, R34 ;  /* 0x0000541019947816 */ /* 0x000fe40000000022 */
[----:B------:R-:W1:Y:S01]  /*135c0*/  LDSM.16.MT88.4 R32, [R218+0x19800] ;  /* 0x01980000da20783b */ /* 0x000e620000004200 */
[----:B------:R-:W-:Y:S02]  /*135d0*/  SHF.R.U32.HI R152, RZ, 0x18, R170 ;  /* 0x00000018ff987819 */ /* 0x000fe400000116aa */
[--C-:B------:R-:W-:Y:S02]  /*135e0*/  HSET2.LE.AND R148, R148, R235.reuse, PT ;  /* 0x000000eb94947233 */ /* 0x100fe40003803000 */
[----:B------:R-:W-:Y:S02]  /*135f0*/  PRMT R152, R149, 0x5410, R152 ;  /* 0x0000541095987816 */ /* 0x000fe40000000098 */
[--C-:B------:R-:W-:Y:S01]  /*13600*/  HSET2.LE.AND R150, R26, R235.reuse, PT ;  /* 0x000000eb1a967233 */ /* 0x100fe20003803000 */
[----:B------:R-:W-:Y:S01]  /*13610*/  LDSM.16.MT88.4 R168, [R216+0x19800] ;  /* 0x01980000d8a8783b */ /* 0x000fe20000004200 */
[----:B------:R-:W-:Y:S01]  /*13620*/  F2FP.F16.F32.PACK_AB R151, R196, R195 ;  /* 0x000000c3c497723e */ /* 0x000fe200000000ff */
[----:B------:R-:W-:Y:S01]  /*13630*/  FADD.FTZ R195, R195, R166 ;  /* 0x000000a6c3c37221 */ /* 0x000fe20000010000 */
[--C-:B------:R-:W-:Y:S02]  /*13640*/  HSET2.LE.AND R149, R152, R235.reuse, PT ;  /* 0x000000eb98957233 */ /* 0x100fe40003803000 */
[----:B----4-:R-:W-:Y:S01]  /*13650*/  F2FP.F16.F32.PACK_AB R26, R198, R197 ;  /* 0x000000c5c61a723e */ /* 0x010fe200000000ff */
[----:B------:R-:W-:Y:S01]  /*13660*/  FADD.FTZ R197, R197, R172 ;  /* 0x000000acc5c57221 */ /* 0x000fe20000010000 */
[----:B------:R-:W-:Y:S01]  /*13670*/  LOP3.LUT R148, R148, R151, RZ, 0xc0, !PT ;  /* 0x0000009794947212 */ /* 0x000fe200078ec0ff */
[----:B------:R-:W3:Y:S01]  /*13680*/  LDSM.16.MT88.4 R152, [R217+0x19800] ;  /* 0x01980000d998783b */ /* 0x000ee20000004200 */
[----:B------:R-:W-:Y:S01]  /*13690*/  LOP3.LUT R149, R149, R26, RZ, 0xc0, !PT ;  /* 0x0000001a95957212 */ /* 0x000fe200078ec0ff */
[----:B------:R-:W-:Y:S01]  /*136a0*/  FADD.FTZ R196, R196, R195 ;  /* 0x000000c3c4c47221 */ /* 0x000fe20000010000 */
[----:B------:R-:W-:Y:S01]  /*136b0*/  HSET2.LE.AND R151, R160, R235, PT ;  /* 0x000000eba0977233 */ /* 0x000fe20003803000 */
[----:B------:R-:W-:Y:S01]  /*136c0*/  FADD.FTZ R197, R198, R197 ;  /* 0x000000c5c6c57221 */ /* 0x000fe20000010000 */
[----:B------:R-:W-:Y:S01]  /*136d0*/  F2FP.F16.F32.PACK_AB R25, R190, R199 ;  /* 0x000000c7be19723e */ /* 0x000fe200000000ff */
[----:B------:R-:W-:Y:S01]  /*136e0*/  FADD.FTZ R199, R199, R196 ;  /* 0x000000c4c7c77221 */ /* 0x000fe20000010000 */
[----:B------:R-:W-:Y:S01]  /*136f0*/  F2FP.F16.F32.PACK_AB R26, R192, R248 ;  /* 0x000000f8c01a723e */ /* 0x000fe200000000ff */
[----:B------:R-:W-:Y:S01]  /*13700*/  FADD.FTZ R197, R248, R197 ;  /* 0x000000c5f8c57221 */ /* 0x000fe20000010000 */
[----:B------:R-:W-:Y:S01]  /*13710*/  LOP3.LUT R150, R150, R25, RZ, 0xc0, !PT ;  /* 0x0000001996967212 */ /* 0x000fe200078ec0ff */
[----:B------:R-:W-:Y:S01]  /*13720*/  FADD.FTZ R251, R190, R199 ;  /* 0x000000c7befb7221 */ /* 0x000fe20000010000 */
[----:B------:R-:W-:Y:S01]  /*13730*/  LOP3.LUT R151, R151, R26, RZ, 0xc0, !PT ;  /* 0x0000001a97977212 */ /* 0x000fe200078ec0ff */
[----:B------:R-:W-:Y:S06]  /*13740*/  FADD.FTZ R249, R192, R197 ;  /* 0x000000c5c0f97221 */ /* 0x000fec0000010000 */
[C---:B--2---:R-:W-:Y:S01]  /*13750*/  HMMA.16816.F32 R160, R148.reuse, R156, R4 ;  /* 0x0000009c94a0723c */ /* 0x044fe20000001804 */
[----:B------:R-:W2:Y:S05]  /*13760*/  LDSM.16.MT88.4 R4, [R218+0x1b800] ;  /* 0x01b80000da04783b */ /* 0x000eaa0000004200 */
[C---:B------:R-:W-:Y:S03]  /*13770*/  HMMA.16816.F32 R156, R148.reuse, R158, R8 ;  /* 0x0000009e949c723c */ /* 0x040fe60000001808 */
[----:B------:R-:W4:Y:S03]  /*13780*/  LDSM.16.MT88.4 R8, [R217+0x1b800] ;  /* 0x01b80000d908783b */ /* 0x000f260000004200 */
        /* <DEDUP_REMOVED lines=28> */
[C---:B--2---:R-:W-:Y:S06]  /*13950*/  HMMA.16816.F32 R116, R148.reuse, R4, R116 ;  /* 0x000000049474723c */ /* 0x044fec0000001874 */
[C---:B------:R-:W-:Y:S06]  /*13960*/  HMMA.16816.F32 R120, R148.reuse, R6, R120 ;  /* 0x000000069478723c */ /* 0x040fec0000001878 */
[C---:B----4-:R-:W-:Y:S06]  /*13970*/  HMMA.16816.F32 R124, R148.reuse, R8, R124 ;  /* 0x00000008947c723c */ /* 0x050fec000000187c */
[C---:B------:R-:W-:Y:S06]  /*13980*/  HMMA.16816.F32 R128, R148.reuse, R10, R128 ;  /* 0x0000000a9480723c */ /* 0x040fec0000001880 */
[C---:B------:R-:W-:Y:S06]  /*13990*/  HMMA.16816.F32 R132, R148.reuse, R28, R132 ;  /* 0x0000001c9484723c */ /* 0x040fec0000001884 */
[C---:B------:R-:W-:Y:S06]  /*139a0*/  HMMA.16816.F32 R152, R148.reuse, R30, R16 ;  /* 0x0000001e9498723c */ /* 0x040fec0000001810 */
[C---:B-1----:R-:W-:Y:S06]  /*139b0*/  HMMA.16816.F32 R136, R148.reuse, R32, R136 ;  /* 0x000000209488723c */ /* 0x042fec0000001888 */
[C---:B------:R-:W-:Y:S06]  /*139c0*/  HMMA.16816.F32 R140, R148.reuse, R34, R140 ;  /* 0x00000022948c723c */ /* 0x040fec000000188c */
[C---:B------:R-:W-:Y:S06]  /*139d0*/  HMMA.16816.F32 R144, R148.reuse, R168, R144 ;  /* 0x000000a89490723c */ /* 0x040fec0000001890 */
[----:B------:R-:W-:Y:S01]  /*139e0*/  HMMA.16816.F32 R148, R148, R170, R12 ;  /* 0x000000aa9494723c */ /* 0x000fe2000000180c */
[----:B------:R-:W-:Y:S11]  /*139f0*/  @!UPT UIADD3 URZ, URZ, URZ, URZ ;  /* 0x0000003f3f3ff290 */ /* 0x000ff6000fffe03f */
[----:B------:R-:W-:Y:S01]  /*13a00*/  @!UPT UIADD3 URZ, URZ, URZ, URZ ;  /* 0x0000003f3f3ff290 */ /* 0x000fe2000fffe03f */
[----:B------:R-:W-:Y:S11]  /*13a10*/  @P4 BRA `(.L_x_841) ;  /* 0xffffffc000084947 */ /* 0x000ff6000383ffff */
.L_x_840:
[----:B------:R-:W1:Y:S01]  /*13a20*/  SHFL.BFLY PT, R2, R251, 0x2, 0x1f ;  /* 0x0c401f00fb027f89 */ /* 0x000e6200000e0000 */
[----:B------:R-:W-:Y:S01]  /*13a30*/  MOV R9, 0x3f800000 ;  /* 0x3f80000000097802 */ /* 0x000fe20000000f00 */
[----:B------:R-:W-:Y:S01]  /*13a40*/  ULDC UR4, c[0x0][0x38c] ;  /* 0x0000e30000047ab9 */ /* 0x000fe20000000800 */
[----:B------:R-:W-:Y:S01]  /*13a50*/  MOV R10, 0x3f800000 ;  /* 0x3f800000000a7802 */ /* 0x000fe20000000f00 */
[----:B------:R-:W2:Y:S01]  /*13a60*/  SHFL.BFLY PT, R0, R249, 0x2, 0x1f ;  /* 0x0c401f00f9007f89 */ /* 0x000ea200000e0000 */
[----:B------:R-:W-:Y:S01]  /*13a70*/  UMOV UR6, 0x400 ;  /* 0x0000040000067882 */ /* 0x000fe20000000000 */
[----:B------:R-:W-:Y:S01]  /*13a80*/  UISETP.NE.AND UP0, UPT, UR16, -0x1, UPT ;  /* 0xffffffff1000788c */ /* 0x000fe2000bf05270 */
        /* <DEDUP_REMOVED lines=9> */
[----:B--2---:R-:W-:-:S04]  /*13b20*/  FADD.FTZ R2, R7, R2 ;  /* 0x0000000207027221 */ /* 0x004fc80000010000 */
[----:B------:R-:W-:Y:S02]  /*13b30*/  FSETP.NE.FTZ.AND P4, PT, R4, RZ, PT ;  /* 0x000000ff0400720b */ /* 0x000fe40003f95000 */
[----:B------:R-:W-:Y:S02]  /*13b40*/  SHF.R.S32.HI R7, RZ, 0x2, R8 ;  /* 0x00000002ff077819 */ /* 0x000fe40000011408 */
[----:B------:R-:W-:Y:S02]  /*13b50*/  FSETP.NE.FTZ.AND P0, PT, R2, RZ, PT ;  /* 0x000000ff0200720b */ /* 0x000fe40003f15000 */
[----:B------:R-:W-:Y:S02]  /*13b60*/  LEA.HI R6, R6, R7, RZ, 0x3 ;  /* 0x0000000706067211 */ /* 0x000fe400078f18ff */
[----:B------:R-:W-:Y:S02]  /*13b70*/  LOP3.LUT R8, R8, 0x3ffffffc, RZ, 0xc0, !PT ;  /* 0x3ffffffc08087812 */ /* 0x000fe400078ec0ff */
[----:B------:R-:W-:-:S02]  /*13b80*/  LOP3.LUT R6, R6, 0xfffffff8, RZ, 0xc0, !PT ;  /* 0xfffffff806067812 */ /* 0x000fc400078ec0ff */
[-C--:B------:R-:W-:Y:S01]  /*13b90*/  IADD3 R13, -R8, R5.reuse, RZ ;  /* 0x00000005080d7210 */ /* 0x080fe20007ffe1ff */
[----:B------:R-:W1:Y:S01]  /*13ba0*/  @P4 MUFU.RCP R9, R4 ;  /* 0x0000000400094308 */ /* 0x000e620000001000 */
[----:B------:R-:W-:Y:S02]  /*13bb0*/  IADD3 R6, R7, -R6, RZ ;  /* 0x8000000607067210 */ /* 0x000fe40007ffe0ff */
[----:B------:R-:W-:Y:S02]  /*13bc0*/  LEA.HI R7, R0, R5, RZ, 0x5 ;  /* 0x0000000500077211 */ /* 0x000fe400078f28ff */
[C---:B------:R-:W-:Y:S02]  /*13bd0*/  SHF.L.U32 R11, R6.reuse, 0x6, RZ ;  /* 0x00000006060b7819 */ /* 0x040fe400000006ff */
[----:B------:R-:W-:Y:S01]  /*13be0*/  R2P PR, R6, 0x6 ;  /* 0x0000000606007804 */ /* 0x000fe20000000000 */
[----:B------:R-:W2:Y:S01]  /*13bf0*/  @P0 MUFU.RCP R10, R2 ;  /* 0x00000002000a0308 */ /* 0x000ea20000001000 */
[----:B------:R-:W-:-:S02]  /*13c00*/  LOP3.LUT R11, R11, 0x1c0, RZ, 0xc0, !PT ;  /* 0x000001c00b0b7812 */ /* 0x000fc400078ec0ff */
[----:B------:R-:W-:Y:S02]  /*13c10*/  LOP3.LUT R6, R6, 0x1, RZ, 0xc0, !PT ;  /* 0x0000000106067812 */ /* 0x000fe400078ec0ff */
[----:B------:R-:W-:Y:S02]  /*13c20*/  LEA.HI R8, R11, R11, RZ, 0x1d ;  /* 0x0000000b0b087211 */ /* 0x000fe400078fe8ff */
[----:B------:R-:W-:Y:S01]  /*13c30*/  ISETP.NE.U32.AND P3, PT, R6, 0x1, PT ;  /* 0x000000010600780c */ /* 0x000fe20003f65070 */
[----:B-1----:R-:W-:Y:S01]  /*13c40*/  FMUL.FTZ R9, R9, UR4 ;  /* 0x0000000409097c20 */ /* 0x002fe20008410000 */
[----:B------:R-:W-:-:S03]  /*13c50*/  MOV R6, 0x20 ;  /* 0x0000002000067802 */ /* 0x000fc60000000f00 */
[C---:B------:R-:W-:Y:S01]  /*13c60*/  FMUL.FTZ R160, R9.reuse, R160 ;  /* 0x000000a009a07220 */ /* 0x040fe20000410000 */
[C---:B------:R-:W-:Y:S01]  /*13c70*/  FMUL.FTZ R161, R9.reuse, R161 ;  /* 0x000000a109a17220 */ /* 0x040fe20000410000 */
[C---:B------:R-:W-:Y:S01]  /*13c80*/  FMUL.FTZ R156, R9.reuse, R156 ;  /* 0x0000009c099c7220 */ /* 0x040fe20000410000 */
[C---:B------:R-:W-:Y:S01]  /*13c90*/  FMUL.FTZ R157, R9.reuse, R157 ;  /* 0x0000009d099d7220 */ /* 0x040fe20000410000 */
[----:B--2---:R-:W-:Y:S01]  /*13ca0*/  FMUL.FTZ R10, R10, UR4 ;  /* 0x000000040a0a7c20 */ /* 0x004fe20008410000 */
[----:B------:R-:W1:Y:S01]  /*13cb0*/  S2UR UR4, SR_CgaCtaId ;  /* 0x00000000000479c3 */ /* 0x000e620000008800 */
        /* <DEDUP_REMOVED lines=66> */
[----:B------:R-:W-:Y:S01]  /*140e0*/  SHF.R.S32.HI R10, RZ, 0x5, R7 ;  /* 0x00000005ff0a7819 */ /* 0x000fe20000011407 */
[----:B-1----:R-:W-:Y:S01]  /*140f0*/  ULEA UR4, UR4, UR6, 0x18 ;  /* 0x0000000604047291 */ /* 0x002fe2000f8ec03f */
[C---:B------:R-:W-:Y:S01]  /*14100*/  FMUL.FTZ R40, R9.reuse, R40 ;  /* 0x0000002809287220 */ /* 0x040fe20000410000 */
[C---:B------:R-:W-:Y:S01]  /*14110*/  FMUL.FTZ R41, R9.reuse, R41 ;  /* 0x0000002909297220 */ /* 0x040fe20000410000 */
[----:B------:R-:W-:Y:S01]  /*14120*/  LEA R13, R10, R13, 0x9 ;  /* 0x0000000d0a0d7211 */ /* 0x000fe200078e48ff */
[C---:B------:R-:W-:Y:S01]  /*14130*/  FMUL.FTZ R44, R9.reuse, R44 ;  /* 0x0000002c092c7220 */ /* 0x040fe20000410000 */
[----:B------:R-:W-:Y:S01]  /*14140*/  SEL R6, R6, 0xffffffe0, !P1 ;  /* 0xffffffe006067807 */ /* 0x000fe20004800000 */
[----:B------:R-:W-:Y:S01]  /*14150*/  FMUL.FTZ R45, R9, R45 ;  /* 0x0000002d092d7220 */ /* 0x000fe20000410000 */
[----:B------:R-:W-:Y:S01]  /*14160*/  LEA R8, R13, R8, 0x1 ;  /* 0x000000080d087211 */ /* 0x000fe200078e08ff */
[C---:B------:R-:W-:Y:S01]  /*14170*/  FMUL.FTZ R48, R9.reuse, R48 ;  /* 0x0000003009307220 */ /* 0x040fe20000410000 */
[----:B------:R-:W-:Y:S01]  /*14180*/  FMUL.FTZ R49, R9, R49 ;  /* 0x0000003109317220 */ /* 0x000fe20000410000 */
[----:B------:R-:W-:Y:S01]  /*14190*/  F2FP.F16.F32.PACK_AB R160, R161, R160 ;  /* 0x000000a0a1a0723e */ /* 0x000fe200000000ff */
[C---:B------:R-:W-:Y:S01]  /*141a0*/  FMUL.FTZ R52, R9.reuse, R52 ;  /* 0x0000003409347220 */ /* 0x040fe20000410000 */
[----:B------:R-:W-:Y:S01]  /*141b0*/  LEA R11, R8, UR4, 0x1 ;  /* 0x00000004080b7c11 */ /* 0x000fe2000f8e08ff */
[C---:B------:R-:W-:Y:S01]  /*141c0*/  FMUL.FTZ R53, R9.reuse, R53 ;  /* 0x0000003509357220 */ /* 0x040fe20000410000 */
[----:B------:R-:W-:Y:S01]  /*141d0*/  MOV R8, 0x40 ;  /* 0x0000004000087802 */ /* 0x000fe20000000f00 */
[----:B------:R-:W-:Y:S01]  /*141e0*/  FMUL.FTZ R56, R9, R56 ;  /* 0x0000003809387220 */ /* 0x000fe20000410000 */
[----:B------:R-:W-:Y:S01]  /*141f0*/  IADD3 R13, R11, -0x10, RZ ;  /* 0xfffffff00b0d7810 */ /* 0x000fe20007ffe0ff */
[----:B------:R-:W-:Y:S01]  /*14200*/  FMUL.FTZ R57, R9, R57 ;  /* 0x0000003909397220 */ /* 0x000fe20000410000 */
[----:B------:R-:W-:Y:S01]  /*14210*/  @P3 IADD3 R13, R11, 0x10, RZ ;  /* 0x000000100b0d3810 */ /* 0x000fe20007ffe0ff */
[----:B------:R-:W-:Y:S01]  /*14220*/  FMUL.FTZ R60, R9, R60 ;  /* 0x0000003c093c7220 */ /* 0x000fe20000410000 */
[----:B------:R-:W-:Y:S01]  /*14230*/  F2FP.F16.F32.PACK_AB R162, R163, R162 ;  /* 0x000000a2a3a2723e */ /* 0x000fe200000000ff */
[C---:B------:R-:W-:Y:S01]  /*14240*/  FMUL.FTZ R61, R9.reuse, R61 ;  /* 0x0000003d093d7220 */ /* 0x040fe20000410000 */
[----:B------:R-:W-:Y:S01]  /*14250*/  SEL R8, R8, 0xffffffc0, !P2 ;  /* 0xffffffc008087807 */ /* 0x000fe20005000000 */
        /* <DEDUP_REMOVED lines=8> */
[----:B------:R1:W-:Y:S01]  /*142e0*/  STS [R11], R160 ;  /* 0x000000a00b007388 */ /* 0x0003e20000000800 */
[----:B-----5:R-:W-:Y:S01]  /*142f0*/  IADD3 R15, R11, R6, RZ ;  /* 0x000000060b0f7210 */ /* 0x020fe20007ffe0ff */
[----:B------:R-:W-:Y:S01]  /*14300*/  FMUL.FTZ R72, R9, R72 ;  /* 0x0000004809487220 */ /* 0x000fe20000410000 */
[----:B------:R-:W-:Y:S01]  /*14310*/  F2FP.F16.F32.PACK_AB R40, R41, R40 ;  /* 0x000000282928723e */ /* 0x000fe200000000ff */
[----:B------:R1:W-:Y:S01]  /*14320*/  STS [R11+0x400], R162 ;  /* 0x000400a20b007388 */ /* 0x0003e20000000800 */
[----:B------:R-:W-:Y:S01]  /*14330*/  F2FP.F16.F32.PACK_AB R42, R43, R42 ;  /* 0x0000002a2b2a723e */ /* 0x000fe200000000ff */
[----:B------:R-:W-:Y:S01]  /*14340*/  FMUL.FTZ R73, R9, R73 ;  /* 0x0000004909497220 */ /* 0x000fe20000410000 */
[----:B------:R-:W-:Y:S01]  /*14350*/  IADD3 R17, R6, R13, RZ ;  /* 0x0000000d06117210 */ /* 0x000fe20007ffe0ff */
[----:B------:R1:W-:Y:S01]  /*14360*/  STS [R13], R156 ;  /* 0x0000009c0d007388 */ /* 0x0003e20000000800 */
[----:B------:R-:W-:Y:S01]  /*14370*/  F2FP.F16.F32.PACK_AB R44, R45, R44 ;  /* 0x0000002c2d2c723e */ /* 0x000fe200000000ff */
[----:B------:R-:W-:Y:S01]  /*14380*/  FMUL.FTZ R76, R9, R76 ;  /* 0x0000004c094c7220 */ /* 0x000fe20000410000 */
[----:B------:R-:W-:Y:S01]  /*14390*/  F2FP.F16.F32.PACK_AB R46, R47, R46 ;  /* 0x0000002e2f2e723e */ /* 0x000fe200000000ff */
[----:B------:R1:W-:Y:S01]  /*143a0*/  STS [R13+0x400], R158 ;  /* 0x0004009e0d007388 */ /* 0x0003e20000000800 */
[----:B------:R-:W-:Y:S01]  /*143b0*/  IADD3 R19, R11, R8, RZ ;  /* 0x000000080b137210 */ /* 0x000fe20007ffe0ff */
[----:B------:R-:W-:Y:S01]  /*143c0*/  FMUL.FTZ R77, R9, R77 ;  /* 0x0000004d094d7220 */ /* 0x000fe20000410000 */
[----:B------:R-:W-:Y:S01]  /*143d0*/  F2FP.F16.F32.PACK_AB R48, R49, R48 ;  /* 0x000000303130723e */ /* 0x000fe200000000ff */
[----:B------:R1:W-:Y:S01]  /*143e0*/  STS [R15], R36 ;  /* 0x000000240f007388 */ /* 0x0003e20000000800 */
[----:B------:R-:W-:Y:S01]  /*143f0*/  F2FP.F16.F32.PACK_AB R50, R51, R50 ;  /* 0x000000323332723e */ /* 0x000fe200000000ff */
[----:B------:R-:W-:Y:S01]  /*14400*/  FMUL.FTZ R80, R9, R80 ;  /* 0x0000005009507220 */ /* 0x000fe20000410000 */
[----:B------:R-:W-:Y:S01]  /*14410*/  IADD3 R21, R8, R13, RZ ;  /* 0x0000000d08157210 */ /* 0x000fe20007ffe0ff */
[----:B------:R1:W-:Y:S01]  /*14420*/  STS [R15+0x400], R38 ;  /* 0x000400260f007388 */ /* 0x0003e20000000800 */
[----:B------:R-:W-:Y:S01]  /*14430*/  F2FP.F16.F32.PACK_AB R52, R53, R52 ;  /* 0x000000343534723e */ /* 0x000fe200000000ff */
[----:B------:R-:W-:Y:S01]  /*14440*/  FMUL.FTZ R81, R9, R81 ;  /* 0x0000005109517220 */ /* 0x000fe20000410000 */
[----:B------:R-:W-:Y:S01]  /*14450*/  F2FP.F16.F32.PACK_AB R54, R55, R54 ;  /* 0x000000363736723e */ /* 0x000fe200000000ff */
[----:B------:R1:W-:Y:S01]  /*14460*/  STS [R17], R40 ;  /* 0x0000002811007388 */ /* 0x0003e20000000800 */
[----:B------:R-:W-:Y:S01]  /*14470*/  IADD3 R23, R15, R8, RZ ;  /* 0x000000080f177210 */ /* 0x000fe20007ffe0ff */
        /* <DEDUP_REMOVED lines=11> */
[----:B------:R-:W-:Y:S01]  /*14530*/  F2FP.F16.F32.PACK_AB R64, R65, R64 ;  /* 0x000000404140723e */ /* 0x000fe200000000ff */
[----:B------:R-:W-:Y:S01]  /*14540*/  FMUL.FTZ R89, R9, R89 ;  /* 0x0000005909597220 */ /* 0x000fe20000410000 */
[----:B------:R-:W-:Y:S01]  /*14550*/  F2FP.F16.F32.PACK_AB R66, R67, R66 ;  /* 0x000000424342723e */ /* 0x000fe200000000ff */
[----:B------:R1:W-:Y:S01]  /*14560*/  STS [R21], R48 ;  /* 0x0000003015007388 */ /* 0x0003e20000000800 */
[----:B------:R-:W-:Y:S01]  /*14570*/  F2FP.F16.F32.PACK_AB R68, R69, R68 ;  /* 0x000000444544723e */ /* 0x000fe200000000ff */
[----:B------:R-:W-:Y:S01]  /*14580*/  FMUL.FTZ R92, R9, R92 ;  /* 0x0000005c095c7220 */ /* 0x000fe20000410000 */
[----:B------:R-:W-:Y:S01]  /*14590*/  F2FP.F16.F32.PACK_AB R70, R71, R70 ;  /* 0x000000464746723e */ /* 0x000fe200000000ff */
[----:B------:R1:W-:Y:S01]  /*145a0*/  STS [R21+0x400], R50 ;  /* 0x0004003215007388 */ /* 0x0003e20000000800 */
[----:B------:R-:W-:Y:S01]  /*145b0*/  FMUL.FTZ R93, R9, R93 ;  /* 0x0000005d095d7220 */ /* 0x000fe20000410000 */
[----:B------:R-:W-:Y:S01]  /*145c0*/  F2FP.F16.F32.PACK_AB R72, R73, R72 ;  /* 0x000000484948723e */ /* 0x000fe200000000ff */
[----:B------:R-:W-:Y:S01]  /*145d0*/  FMUL.FTZ R96, R9, R96 ;  /* 0x0000006009607220 */ /* 0x000fe20000410000 */
[----:B------:R-:W-:Y:S01]  /*145e0*/  F2FP.F16.F32.PACK_AB R74, R75, R74 ;  /* 0x0000004a4b4a723e */ /* 0x000fe200000000ff */
[----:B------:R1:W-:Y:S01]  /*145f0*/  STS [R23], R52 ;  /* 0x0000003417007388 */ /* 0x0003e20000000800 */
[----:B------:R-:W-:Y:S01]  /*14600*/  FMUL.FTZ R97, R9, R97 ;  /* 0x0000006109617220 */ /* 0x000fe20000410000 */
[----:B------:R-:W-:Y:S01]  /*14610*/  F2FP.F16.F32.PACK_AB R76, R77, R76 ;  /* 0x0000004c4d4c723e */ /* 0x000fe200000000ff */
[----:B------:R-:W-:Y:S01]  /*14620*/  FMUL.FTZ R100, R9, R100 ;  /* 0x0000006409647220 */ /* 0x000fe20000410000 */
[----:B------:R1:W-:Y:S01]  /*14630*/  STS [R23+0x400], R54 ;  /* 0x0004003617007388 */ /* 0x0003e20000000800 */
[----:B------:R-:W-:Y:S01]  /*14640*/  F2FP.F16.F32.PACK_AB R78, R79, R78 ;  /* 0x0000004e4f4e723e */ /* 0x000fe200000000ff */
[----:B------:R-:W-:Y:S01]  /*14650*/  FMUL.FTZ R101, R9, R101 ;  /* 0x0000006509657220 */ /* 0x000fe20000410000 */
[----:B------:R-:W-:Y:S01]  /*14660*/  F2FP.F16.F32.PACK_AB R80, R81, R80 ;  /* 0x000000505150723e */ /* 0x000fe200000000ff */
[----:B------:R1:W-:Y:S01]  /*14670*/  STS [R25], R56 ;  /* 0x0000003819007388 */ /* 0x0003e20000000800 */
[----:B------:R-:W-:Y:S01]  /*14680*/  F2FP.F16.F32.PACK_AB R82, R83, R82 ;  /* 0x000000525352723e */ /* 0x000fe200000000ff */
[C---:B------:R-:W-:Y:S01]  /*14690*/  FMUL.FTZ R104, R9.reuse, R104 ;  /* 0x0000006809687220 */ /* 0x040fe20000410000 */
[----:B------:R-:W-:Y:S01]  /*146a0*/  FMUL.FTZ R105, R9, R105 ;  /* 0x0000006909697220 */ /* 0x000fe20000410000 */
[----:B------:R1:W-:Y:S01]  /*146b0*/  STS [R25+0x400], R58 ;  /* 0x0004003a19007388 */ /* 0x0003e20000000800 */
[----:B------:R-:W-:Y:S01]  /*146c0*/  F2FP.F16.F32.PACK_AB R84, R85, R84 ;  /* 0x000000545554723e */ /* 0x000fe200000000ff */
[----:B------:R-:W-:Y:S01]  /*146d0*/  FMUL.FTZ R108, R9, R108 ;  /* 0x0000006c096c7220 */ /* 0x000fe20000410000 */
[----:B------:R-:W-:Y:S01]  /*146e0*/  F2FP.F16.F32.PACK_AB R86, R87, R86 ;  /* 0x000000565756723e */ /* 0x000fe200000000ff */
[----:B------:R1:W-:Y:S01]  /*146f0*/  STS [R11+0x4000], R60 ;  /* 0x0040003c0b007388 */ /* 0x0003e20000000800 */
[----:B------:R-:W-:Y:S01]  /*14700*/  FMUL.FTZ R109, R9, R109 ;  /* 0x0000006d096d7220 */ /* 0x000fe20000410000 */
[----:B------:R-:W-:Y:S01]  /*14710*/  F2FP.F16.F32.PACK_AB R88, R89, R88 ;  /* 0x000000585958723e */ /* 0x000fe200000000ff */
[----:B------:R-:W-:Y:S01]  /*14720*/  FMUL.FTZ R112, R9, R112 ;  /* 0x0000007009707220 */ /* 0x000fe20000410000 */
[----:B------:R1:W-:Y:S01]  /*14730*/  STS [R11+0x4400], R62 ;  /* 0x0044003e0b007388 */ /* 0x0003e20000000800 */
[----:B------:R-:W-:Y:S01]  /*14740*/  F2FP.F16.F32.PACK_AB R90, R91, R90 ;  /* 0x0000005a5b5a723e */ /* 0x000fe200000000ff */
[----:B------:R-:W-:Y:S01]  /*14750*/  FMUL.FTZ R113, R9, R113 ;  /* 0x0000007109717220 */ /* 0x000fe20000410000 */
        /* <DEDUP_REMOVED lines=30> */
[----:B------:R-:W-:Y:S01]  /*14940*/  PLOP3.LUT P1, PT, PT, PT, UP0, 0x80, 0x0 ;  /* 0x000000000000781c */ /* 0x000fe20003f2f008 */
        /* <DEDUP_REMOVED lines=46> */
[----:B------:R-:W-:-:S03]  /*14c30*/  F2FP.F16.F32.PACK_AB R150, R151, R150 ;  /* 0x000000969796723e */ /* 0x000fc600000000ff */
[----:B------:R1:W-:Y:S04]  /*14c40*/  STS [R19+0x8000], R108 ;  /* 0x0080006c13007388 */ /* 0x0003e80000000800 */
[----:B------:R1:W-:Y:S04]  /*14c50*/  STS [R19+0x8400], R110 ;  /* 0x0084006e13007388 */ /* 0x0003e80000000800 */
[----:B------:R1:W-:Y:S04]  /*14c60*/  STS [R21+0x8000], R112 ;  /* 0x0080007015007388 */ /* 0x0003e80000000800 */
[----:B------:R1:W-:Y:S04]  /*14c70*/  STS [R21+0x8400], R114 ;  /* 0x0084007215007388 */ /* 0x0003e80000000800 */
[----:B------:R1:W-:Y:S04]  /*14c80*/  STS [R23+0x8000], R116 ;  /* 0x0080007417007388 */ /* 0x0003e80000000800 */
[----:B------:R1:W-:Y:S01]  /*14c90*/  STS [R23+0x8400], R118 ;  /* 0x0084007617007388 */ /* 0x0003e20000000800 */
[----:B------:R-:W-:Y:S05]  /*14ca0*/  @P1 BRA `(.L_x_844) ;  /* 0x00000000001c1947 */ /* 0x000fea0003800000 */
[----:B------:R-:W2:Y:S01]  /*14cb0*/  S2UR UR8, SR_CTAID.Y ;  /* 0x00000000000879c3 */ /* 0x000ea20000002600 */
[----:B------:R-:W-:Y:S01]  /*14cc0*/  ULDC.64 UR6, c[0x0][0x290] ;  /* 0x0000a40000067ab9 */ /* 0x000fe20000000a00 */
[----:B--2---:R-:W-:Y:S02]  /*14cd0*/  USHF.R.S32.HI UR4, URZ, 0x1f, UR8 ;  /* 0x0000001f3f047899 */ /* 0x004fe40008011408 */
[----:B------:R-:W-:Y:S02]  /*14ce0*/  UIMAD.WIDE.U32 UR12, UR8, UR6, URZ ;  /* 0x00000006080c72a5 */ /* 0x000fe4000f8e003f */
[----:B------:R-:W-:-:S04]  /*14cf0*/  UIMAD UR4, UR4, UR6, URZ ;  /* 0x00000006040472a4 */ /* 0x000fc8000f8e023f */
[----:B------:R-:W-:-:S04]  /*14d00*/  UIMAD UR4, UR8, UR7, UR4 ;  /* 0x00000007080472a4 */ /* 0x000fc8000f8e0204 */
[----:B------:R-:W-:-:S12]  /*14d10*/  UIADD3 UR8, UR13, UR4, URZ ;  /* 0x000000040d087290 */ /* 0x000fd8000fffe03f */
.L_x_844:
[----:B------:R-:W-:Y:S01]  /*14d20*/  ULDC.U8 UR4, c[0x0][0x3d9] ;  /* 0x0000f64000047ab9 */ /* 0x000fe20000000000 */
[----:B------:R-:W2:Y:S01]  /*14d30*/  S2R R6, SR_TID.X ;  /* 0x0000000000067919 */ /* 0x000ea20000002100 */
[----:B------:R-:W-:Y:S01]  /*14d40*/  ISETP.NE.AND P1, PT, RZ, UR4, PT ;  /* 0x00000004ff007c0c */ /* 0x000fe2000bf25270 */
[----:B------:R-:W3:Y:S01]  /*14d50*/  S2UR UR6, SR_CTAID.X ;  /* 0x00000000000679c3 */ /* 0x000ee20000002500 */
[----:B------:R-:W-:Y:S01]  /*14d60*/  ULDC.U8 UR10, c[0x0][0x3d8] ;  /* 0x0000f600000a7ab9 */ /* 0x000fe20000000000 */
[----:B------:R-:W-:Y:S01]  /*14d70*/  STS [R25+0x8000], R120 ;  /* 0x0080007819007388 */ /* 0x000fe20000000800 */
[----:B------:R-:W-:Y:S01]  /*14d80*/  ISETP.NE.AND P2, PT, RZ, UR10, PT ;  /* 0x0000000aff007c0c */ /* 0x000fe2000bf45270 */
[----:B------:R-:W4:Y:S01]  /*14d90*/  @P4 MUFU.LG2 R4, R4 ;  /* 0x0000000400044308 */ /* 0x000f220000000c00 */
[----:B------:R-:W-:Y:S01]  /*14da0*/  LOP3.LUT R12, R7, 0xffffffe0, RZ, 0xc0, !PT ;  /* 0xffffffe0070c7812 */ /* 0x000fe200078ec0ff */
[----:B------:R-:W-:Y:S01]  /*14db0*/  STS [R25+0x8400], R122 ;  /* 0x0084007a19007388 */ /* 0x000fe20000000800 */
[----:B------:R-:W-:-:S02]  /*14dc0*/  ISETP.EQ.AND P2, PT, RZ, UR4, P2 ;  /* 0x00000004ff007c0c */ /* 0x000fc40009742270 */
[----:B------:R-:W-:Y:S01]  /*14dd0*/  LEA.HI R0, R0, R5, RZ, 0x3 ;  /* 0x0000000500007211 */ /* 0x000fe200078f18ff */
[----:B------:R-:W-:Y:S01]  /*14de0*/  STS [R11+0xc000], R124 ;  /* 0x00c0007c0b007388 */ /* 0x000fe20000000800 */
[----:B------:R-:W-:Y:S01]  /*14df0*/  IMAD.IADD R5, R5, 0x1, -R12 ;  /* 0x0000000105057824 */ /* 0x000fe200078e0a0c */
[----:B------:R-:W5:Y:S01]  /*14e00*/  @P1 LDC.64 R8, c[0x0][0x2c0] ;  /* 0x0000b000ff081b82 */ /* 0x000f620000000a00 */
[----:B------:R-:W-:Y:S01]  /*14e10*/  @P1 IMAD.MOV.U32 R18, RZ, RZ, 0x1 ;  /* 0x00000001ff121424 */ /* 0x000fe200078e00ff */
[----:B------:R-:W-:Y:S04]  /*14e20*/  STS [R11+0xc400], R126 ;  /* 0x00c4007e0b007388 */ /* 0x000fe80000000800 */
[----:B------:R-:W-:Y:S02]  /*14e30*/  STS [R13+0xc000], R128 ;  /* 0x00c000800d007388 */ /* 0x000fe40000000800 */
[----:B------:R-:W4:Y:S01]  /*14e40*/  @P1 LDC R16, c[0x0][0x2c0] ;  /* 0x0000b000ff101b82 */ /* 0x000f220000000800 */
[----:B------:R-:W-:Y:S01]  /*14e50*/  @!P2 PLOP3.LUT P6, PT, PT, PT, PT, 0x8, 0x0 ;  /* 0x000000000000a81c */ /* 0x000fe20003fce170 */
[----:B------:R-:W-:Y:S01]  /*14e60*/  STS [R13+0xc400], R130 ;  /* 0x00c400820d007388 */ /* 0x000fe20000000800 */
[----:B---3--:R-:W-:-:S03]  /*14e70*/  UIMAD UR4, UR6, -0x80, UR18 ;  /* 0xffffff80060478a4 */ /* 0x008fc6000f8e0212 */
[----:B------:R-:W-:Y:S04]  /*14e80*/  STS [R15+0xc000], R132 ;  /* 0x00c000840f007388 */ /* 0x000fe80000000800 */
[----:B------:R-:W-:Y:S01]  /*14e90*/  STS [R15+0xc400], R134 ;  /* 0x00c400860f007388 */ /* 0x000fe20000000800 */
[----:B--2---:R-:W-:-:S03]  /*14ea0*/  SHF.R.S32.HI R7, RZ, 0x1f, R6 ;  /* 0x0000001fff077819 */ /* 0x004fc60000011406 */
[----:B------:R-:W-:Y:S01]  /*14eb0*/  STS [R17+0xc000], R152 ;  /* 0x00c0009811007388 */ /* 0x000fe20000000800 */
[CC--:B------:R-:W-:Y:S02]  /*14ec0*/  LEA.HI R12, R7.reuse, R6.reuse, RZ, 0x5 ;  /* 0x00000006070c7211 */ /* 0x0c0fe400078f28ff */
[----:B------:R-:W-:Y:S01]  /*14ed0*/  LEA.HI R7, R7, R6, RZ, 0x3 ;  /* 0x0000000607077211 */ /* 0x000fe200078f18ff */
[----:B------:R1:W-:Y:S04]  /*14ee0*/  STS [R17+0xc400], R154 ;  /* 0x00c4009a11007388 */ /* 0x0003e80000000800 */
[----:B------:R-:W-:Y:S04]  /*14ef0*/  STS [R19+0xc000], R136 ;  /* 0x00c0008813007388 */ /* 0x000fe80000000800 */
[----:B------:R5:W-:Y:S04]  /*14f00*/  STS [R19+0xc400], R138 ;  /* 0x00c4008a13007388 */ /* 0x000be80000000800 */
[----:B------:R-:W-:Y:S04]  /*14f10*/  STS [R21+0xc000], R140 ;  /* 0x00c0008c15007388 */ /* 0x000fe80000000800 */
[----:B------:R2:W-:Y:S04]  /*14f20*/  STS [R21+0xc400], R142 ;  /* 0x00c4008e15007388 */ /* 0x0005e80000000800 */
[----:B------:R3:W-:Y:S04]  /*14f30*/  STS [R23+0xc000], R144 ;  /* 0x00c0009017007388 */ /* 0x0007e80000000800 */
[----:B------:R3:W-:Y:S01]  /*14f40*/  STS [R23+0xc400], R146 ;  /* 0x00c4009217007388 */ /* 0x0007e20000000800 */
[----:B-1----:R-:W1:Y:S01]  /*14f50*/  @P4 LDC R17, c[0x0][0x2e8] ;  /* 0x0000ba00ff114b82 */ /* 0x002e620000000800 */
[----:B------:R-:W1:Y:S01]  /*14f60*/  S2R R11, SR_CTAID.Y ;  /* 0x00000000000b7919 */ /* 0x000e620000002600 */
[----:B------:R-:W1:Y:S01]  /*14f70*/  S2R R24, SR_CTAID.Z ;  /* 0x0000000000187919 */ /* 0x000e620000002700 */
[----:B-----5:R-:W-:Y:S01]  /*14f80*/  @P1 IMAD R19, R9, R8, RZ ;  /* 0x0000000809131224 */ /* 0x020fe200078e02ff */
[----:B------:R-:W-:Y:S01]  /*14f90*/  LOP3.LUT R9, R12, 0xffffffe0, RZ, 0xc0, !PT ;  /* 0xffffffe00c097812 */ /* 0x000fe200078ec0ff */
[----:B------:R3:W-:Y:S01]  /*14fa0*/  STS [R25+0xc000], R148 ;  /* 0x00c0009419007388 */ /* 0x0007e20000000800 */
[----:B------:R-:W-:-:S03]  /*14fb0*/  SHF.R.S32.HI R8, RZ, 0x3, R0 ;  /* 0x00000003ff087819 */ /* 0x000fc60000011400 */
[----:B------:R3:W-:Y:S01]  /*14fc0*/  STS [R25+0xc400], R150 ;  /* 0x00c4009619007388 */ /* 0x0007e20000000800 */
[----:B--2---:R-:W-:Y:S01]  /*14fd0*/  @!P2 CS2R R20, SRZ ;  /* 0x000000000014a805 */ /* 0x004fe2000001ff00 */
[----:B----4-:R-:W-:Y:S06]  /*14fe0*/  @!P2 BRA `(.L_x_845) ;  /* 0x000000000020a947 */ /* 0x010fec0003800000 */
        /* <DEDUP_REMOVED lines=8> */
.L_x_845:
[----:B------:R-:W-:Y:S05]  /*15070*/  @P1 BRA `(.L_x_846) ;  /* 0x0000000000181947 */ /* 0x000fea0003800000 */
[----:B------:R-:W2:Y:S01]  /*15080*/  LDC R19, c[0x0][0x2c4] ;  /* 0x0000b100ff137b82 */ /* 0x000ea20000000800 */
[----:B------:R-:W-:Y:S02]  /*15090*/  ISETP.NE.AND P1, PT, RZ, UR10, PT ;  /* 0x0000000aff007c0c */ /* 0x000fe4000bf25270 */
[----:B------:R-:W-:-:S05]  /*150a0*/  MOV R16, 0x1 ;  /* 0x0000000100107802 */ /* 0x000fca0000000f00 */
[----:B------:R-:W4:Y:S08]  /*150b0*/  LDC R18, c[0x0][0x270] ;  /* 0x00009c00ff127b82 */ /* 0x000f300000000800 */
[----:B--2---:R-:W4:Y:S02]  /*150c0*/  @P1 LDC R19, c[0x0][0x2e4] ;  /* 0x0000b900ff131b82 */ /* 0x004f240000000800 */
[----:B----4-:R-:W-:-:S07]  /*150d0*/  IMAD R18, R19, R18, RZ ;  /* 0x0000001213127224 */ /* 0x010fce00078e02ff */
.L_x_846:
[----:B------:R-:W-:Y:S01]  /*150e0*/  BAR.SYNC.DEFER_BLOCKING 0x0 ;  /* 0x0000000000007b1d */ /* 0x000fe20000010000 */
[----:B------:R-:W-:Y:S01]  /*150f0*/  ISETP.GE.AND P3, PT, R8, UR4, PT ;  /* 0x0000000408007c0c */ /* 0x000fe2000bf66270 */
[----:B-1----:R-:W-:Y:S01]  /*15100*/  IMAD R11, R11, R18, RZ ;  /* 0x000000120b0b7224 */ /* 0x002fe200078e02ff */
[----:B---3--:R-:W-:Y:S01]  /*15110*/  SHF.R.S32.HI R23, RZ, 0x1f, R10 ;  /* 0x0000001fff177819 */ /* 0x008fe2000001140a */
[----:B------:R-:W-:Y:S01]  /*15120*/  IMAD.IADD R9, R6, 0x1, -R9 ;  /* 0x0000000106097824 */ /* 0x000fe200078e0a09 */
[----:B------:R-:W-:-:S03]  /*15130*/  LEA.HI.SX32 R0, R0, 0x20, 0x1d ;  /* 0x0000002000007811 */ /* 0x000fc600078feaff */
[----:B------:R-:W1:Y:S01]  /*15140*/  @P0 LDC R8, c[0x0][0x2e8] ;  /* 0x0000ba00ff080b82 */ /* 0x000e620000000800 */
[----:B------:R-:W2:Y:S01]  /*15150*/  @P0 MUFU.LG2 R2, R2 ;  /* 0x0000000200020308 */ /* 0x000ea20000000c00 */
[----:B------:R-:W-:Y:S01]  /*15160*/  SHF.R.S32.HI R6, RZ, 0x3, R7 ;  /* 0x00000003ff067819 */ /* 0x000fe20000011407 */
[----:B------:R-:W-:Y:S01]  /*15170*/  BSSY B0, `(.L_x_847) ;  /* 0x000002e000007945 */ /* 0x000fe20003800000 */
[----:B------:R-:W-:Y:S01]  /*15180*/  LOP3.LUT P5, RZ, R5, 0x3, RZ, 0xc0, !PT ;  /* 0x0000000305ff7812 */ /* 0x000fe200078ac0ff */
[----:B------:R-:W-:Y:S01]  /*15190*/  @P4 FMUL.FTZ R5, R4, 0.69314718246459960938 ;  /* 0x3f31721804054820 */ /* 0x000fe20000410000 */
[----:B------:R-:W-:Y:S01]  /*151a0*/  LEA.HI R23, R23, R10, RZ, 0x3 ;  /* 0x0000000a17177211 */ /* 0x000fe200078f18ff */
[----:B------:R-:W-:Y:S01]  /*151b0*/  IMAD R4, R16, UR6, RZ ;  /* 0x0000000610047c24 */ /* 0x000fe2000f8e02ff */
[----:B------:R-:W-:Y:S02]  /*151c0*/  SEL R11, R11, RZ, !P6 ;  /* 0x000000ff0b0b7207 */ /* 0x000fe40007000000 */
[----:B------:R-:W-:Y:S01]  /*151d0*/  ISETP.GE.AND P2, PT, R0, UR4, PT ;  /* 0x0000000400007c0c */ /* 0x000fe2000bf46270 */
[----:B------:R-:W-:Y:S01]  /*151e0*/  VIADD R0, R6, 0x40 ;  /* 0x0000004006007836 */ /* 0x000fe20000000000 */
[----:B------:R-:W-:Y:S01]  /*151f0*/  SHF.R.S32.HI R18, RZ, 0x1f, R9 ;  /* 0x0000001fff127819 */ /* 0x000fe20000011409 */
[----:B------:R-:W-:Y:S01]  /*15200*/  IMAD R11, R24, R19, R11 ;  /* 0x00000013180b7224 */ /* 0x000fe200078e020b */
[----:B------:R-:W-:Y:S01]  /*15210*/  LOP3.LUT R23, R23, 0xffffff8, RZ, 0xc0, !PT ;  /* 0x0ffffff817177812 */ /* 0x000fe200078ec0ff */
[----:B------:R-:W-:Y:S01]  /*15220*/  IMAD.SHL.U32 R4, R4, 0x80, RZ ;  /* 0x0000008004047824 */ /* 0x000fe200078e00ff */
[----:B------:R-:W-:Y:S01]  /*15230*/  LEA.HI R18, R18, R9, RZ, 0x2 ;  /* 0x0000000912127211 */ /* 0x000fe200078f10ff */
[----:B------:R-:W-:Y:S01]  /*15240*/  IMAD.MOV.U32 R9, RZ, RZ, 0x7f800000 ;  /* 0x7f800000ff097424 */ /* 0x000fe200078e00ff */
[----:B------:R3:W4:Y:S01]  /*15250*/  LDS.128 R12, [R227+0x3000] ;  /* 0x00300000e30c7984 */ /* 0x0007220000000c00 */
[----:B------:R-:W-:Y:S01]  /*15260*/  ISETP.GE.AND P1, PT, R0, UR5, PT ;  /* 0x0000000500007c0c */ /* 0x000fe2000bf26270 */
[----:B------:R-:W-:-:S02]  /*15270*/  IMAD.MOV.U32 R0, RZ, RZ, 0x7f800000 ;  /* 0x7f800000ff007424 */ /* 0x000fc400078e00ff */
[----:B------:R-:W-:Y:S01]  /*15280*/  @P4 FFMA.FTZ R0, R164, R17, R5 ;  /* 0x00000011a4004223 */ /* 0x000fe20000010005 */
[----:B------:R-:W-:Y:S01]  /*15290*/  IMAD.IADD R23, R10, 0x1, -R23 ;  /* 0x000000010a177824 */ /* 0x000fe200078e0a17 */
[----:B------:R-:W-:Y:S01]  /*152a0*/  SHF.R.S32.HI R18, RZ, 0x2, R18 ;  /* 0x00000002ff127819 */ /* 0x000fe20000011412 */
[----:B--2---:R-:W-:Y:S01]  /*152b0*/  @P0 FMUL.FTZ R2, R2, 0.69314718246459960938 ;  /* 0x3f31721802020820 */ /* 0x004fe20000410000 */
[--C-:B------:R-:W-:Y:S02]  /*152c0*/  IADD3 R10, P6, P4, R4, R20, R11.reuse ;  /* 0x00000014040a7210 */ /* 0x100fe40007cde00b */
[----:B------:R-:W-:Y:S01]  /*152d0*/  SHF.R.S32.HI R5, RZ, 0x1f, R4 ;  /* 0x0000001fff057819 */ /* 0x000fe20000011404 */
[----:B------:R-:W-:Y:S01]  /*152e0*/  IMAD R23, R23, 0x10, R18 ;  /* 0x0000001017177824 */ /* 0x000fe200078e0212 */
[----:B------:R-:W-:Y:S01]  /*152f0*/  SHF.R.S32.HI R20, RZ, 0x1f, R11 ;  /* 0x0000001fff147819 */ /* 0x000fe2000001140b */
[----:B-1----:R-:W-:-:S03]  /*15300*/  @P0 FFMA.FTZ R9, R3, R8, R2 ;  /* 0x0000000803090223 */ /* 0x002fc60000010002 */
[----:B------:R-:W-:Y:S01]  /*15310*/  IADD3.X R20, R5, R21, R20, P6, P4 ;  /* 0x0000001505147210 */ /* 0x000fe200037e8414 */
[----:B---3--:R-:W-:Y:S06]  /*15320*/  @P5 BRA `(.L_x_848) ;  /* 0x0000000000485947 */ /* 0x008fec0003800000 */
        /* <DEDUP_REMOVED lines=18> */
.L_x_848:
[----:B------:R-:W-:Y:S05]  /*15450*/  BSYNC B0 ;  /* 0x0000000000007941 */ /* 0x000fea0003800000 */
.L_x_847:
[----:B-1----:R-:W-:Y:S01]  /*15460*/  SHF.R.S32.HI R4, RZ, 0x1f, R24 ;  /* 0x0000001fff047819 */ /* 0x002fe20000011418 */
[----:B------:R-:W-:Y:S01]  /*15470*/  ULDC.64 UR6, c[0x0][0x2a0] ;  /* 0x0000a80000067ab9 */ /* 0x000fe20000000a00 */
[----:B------:R-:W-:Y:S01]  /*15480*/  SHF.R.S32.HI R2, RZ, 0x1f, R240 ;  /* 0x0000001fff027819 */ /* 0x000fe200000114f0 */
[----:B------:R-:W-:Y:S01]  /*15490*/  IMAD.U32 R3, RZ, RZ, UR17 ;  /* 0x00000011ff037e24 */ /* 0x000fe2000f8e00ff */
[----:B------:R-:W-:Y:S01]  /*154a0*/  IADD3 R8, P0, R240, UR12, RZ ;  /* 0x0000000cf0087c10 */ /* 0x000fe2000ff1e0ff */
[----:B------:R-:W-:Y:S01]  /*154b0*/  IMAD R27, R4, UR6, RZ ;  /* 0x00000006041b7c24 */ /* 0x000fe2000f8e02ff */
[--C-:B------:R-:W-:Y:S01]  /*154c0*/  SHF.R.S32.HI R7, RZ, 0x1f, R6.reuse ;  /* 0x0000001fff077819 */ /* 0x100fe20000011406 */
[----:B------:R1:W2:Y:S01]  /*154d0*/  LDS.128 R20, [R227] ;  /* 0x00000000e3147984 */ /* 0x0002a20000000c00 */
[----:B------:R-:W-:Y:S01]  /*154e0*/  IADD3.X R9, R2, UR8, RZ, P0, !PT ;  /* 0x0000000802097c10 */ /* 0x000fe200087fe4ff */
[----:B------:R-:W-:Y:S01]  /*154f0*/  IMAD R27, R24, UR7, R27 ;  /* 0x00000007181b7c24 */ /* 0x000fe2000f8e021b */
[----:B------:R-:W-:Y:S01]  /*15500*/  IADD3 R0, R6, 0x60, RZ ;  /* 0x0000006006007810 */ /* 0x000fe20007ffe0ff */
[----:B------:R-:W-:Y:S01]  /*15510*/  IMAD.WIDE R2, R3, 0x80, R6 ;  /* 0x0000008003027825 */ /* 0x000fe200078e0206 */
[----:B------:R1:W3:Y:S01]  /*15520*/  LDS.128 R16, [R227+0x4000] ;  /* 0x00400000e3107984 */ /* 0x0002e20000000c00 */
[----:B------:R-:W-:Y:S01]  /*15530*/  BSSY B0, `(.L_x_849) ;  /* 0x0000019000007945 */ /* 0x000fe20003800000 */
[----:B------:R-:W-:Y:S01]  /*15540*/  ISETP.GE.AND P0, PT, R0, UR5, PT ;  /* 0x0000000500007c0c */ /* 0x000fe2000bf06270 */
[----:B------:R-:W-:Y:S01]  /*15550*/  IMAD.WIDE.U32 R24, R24, UR6, R8 ;  /* 0x0000000618187c25 */ /* 0x000fe2000f8e0008 */
[----:B------:R1:W1:Y:S03]  /*15560*/  LDS.128 R4, [R227+0xc000] ;  /* 0x00c00000e3047984 */ /* 0x0002660000000c00 */
[----:B------:R-:W-:Y:S01]  /*15570*/  IMAD.IADD R27, R25, 0x1, R27 ;  /* 0x00000001191b7824 */ /* 0x000fe200078e021b */
[----:B------:R1:W1:Y:S01]  /*15580*/  LDS.128 R8, [R227+0x8000] ;  /* 0x00800000e3087984 */ /* 0x0002620000000c00 */
        /* <DEDUP_REMOVED lines=18> */
[----:B------:R2:W-:Y:S02]  /*156b0*/  @!P3 STG.E.128 desc[UR28][R28.64+0x180], R4 ;  /* 0x000180041c00b986 */ /* 0x0005e4000c101d1c */
.L_x_850:
[----:B------:R-:W-:Y:S05]  /*156c0*/  BSYNC B0 ;  /* 0x0000000000007941 */ /* 0x000fea0003800000 */
.L_x_849:
[----:B--2---:R2:W2:Y:S01]  /*156d0*/  LDS.128 R20, [R227+0x1000] ;  /* 0x00100000e3147984 */ /* 0x0044a20000000c00 */
[----:B------:R-:W-:Y:S03]  /*156e0*/  BSSY B0, `(.L_x_851) ;  /* 0x000001a000007945 */ /* 0x000fe60003800000 */
[----:B---3--:R3:W2:Y:S04]  /*156f0*/  LDS.128 R16, [R227+0x5000] ;  /* 0x00500000e3107984 */ /* 0x0086a80000000c00 */
        /* <DEDUP_REMOVED lines=24> */
.L_x_852:
[----:B------:R-:W-:Y:S05]  /*15880*/  BSYNC B0 ;  /* 0x0000000000007941 */ /* 0x000fea0003800000 */
.L_x_851:
        /* <DEDUP_REMOVED lines=27> */
.L_x_854:
[----:B------:R-:W-:Y:S05]  /*15a40*/  BSYNC B0 ;  /* 0x0000000000007941 */ /* 0x000fea0003800000 */
.L_x_853:
        /* <DEDUP_REMOVED lines=21> */
[----:B----4-:R4:W-:Y:S04]  /*15ba0*/  @!P3 STG.E.128 desc[UR28][R2.64], R12 ;  /* 0x0000000c0200b986 */ /* 0x0109e8000c101d1c */
[----:B--2---:R4:W-:Y:S04]  /*15bb0*/  @!P2 STG.E.128 desc[UR28][R2.64+0x80], R8 ;  /* 0x000080080200a986 */ /* 0x0049e8000c101d1c */
[----:B-1----:R4:W-:Y:S02]  /*15bc0*/  @!P1 STG.E.128 desc[UR28][R2.64+0x100], R4 ;  /* 0x0001000402009986 */ /* 0x0029e4000c101d1c */
[----:B------:R-:W-:Y:S05]  /*15bd0*/  @P0 EXIT ;  /* 0x000000000000094d */ /* 0x000fea0003800000 */
[----:B------:R-:W-:Y:S01]  /*15be0*/  STG.E.128 desc[UR28][R2.64+0x180], R16 ;  /* 0x0001801002007986 */ /* 0x000fe2000c101d1c */
[----:B------:R-:W-:Y:S05]  /*15bf0*/  EXIT ;  /* 0x000000000000794d */ /* 0x000fea0003800000 */
.L_x_810:
        /* <DEDUP_REMOVED lines=16> */
[----:B------:R-:W-:Y:S01]  /*15d00*/  IMAD.SHL.U32 R9, R6, 0x8, RZ ;  /* 0x0000000806097824 */ /* 0x000fe200078e00ff */
[----:B------:R-:W-:Y:S01]  /*15d10*/  @UP2 ULDC.64 UR4, c[0x0][0x2c0] ;  /* 0x0000b00000042ab9 */ /* 0x000fe20000000a00 */
[----:B------:R-:W-:Y:S01]  /*15d20*/  UIADD3 UR18, -UR27, UR18, URZ ;  /* 0x000000121b127290 */ /* 0x000fe2000fffe13f */
[----:B------:R-:W-:Y:S01]  /*15d30*/  VIADD R5, R12, 0x20 ;  /* 0x000000200c057836 */ /* 0x000fe20000000000 */
[----:B------:R-:W-:Y:S01]  /*15d40*/  @UP3 UIMAD UR20, UR16, UR7, UR13 ;  /* 0x00000007101432a4 */ /* 0x000fe2000f8e020d */
[----:B------:R-:W-:Y:S01]  /*15d50*/  BSSY B0, `(.L_x_855) ;  /* 0x0000042000007945 */ /* 0x000fe20003800000 */
[----:B------:R-:W-:Y:S01]  /*15d60*/  USHF.R.S32.HI UR13, URZ, 0x1f, UR8 ;  /* 0x0000001f3f0d7899 */ /* 0x000fe20008011408 */
[----:B------:R-:W-:Y:S01]  /*15d70*/  ISETP.NE.AND P3, PT, R6, RZ, PT ;  /* 0x000000ff0600720c */ /* 0x000fe20003f65270 */
[----:B------:R-:W-:Y:S01]  /*15d80*/  @UP2 UIMAD UR14, UR5, UR4, URZ ;  /* 0x00000004050e22a4 */ /* 0x000fe2000f8e023f */
[C---:B------:R-:W-:Y:S01]  /*15d90*/  ISETP.GE.AND P1, PT, R12.reuse, UR18, PT ;  /* 0x000000120c007c0c */ /* 0x040fe2000bf26270 */
[----:B------:R-:W-:Y:S01]  /*15da0*/  @!UP3 ULDC.64 UR6, c[0x0][0x290] ;  /* 0x0000a4000006bab9 */ /* 0x000fe20000000a00 */
[----:B------:R-:W-:Y:S01]  /*15db0*/  ULDC.64 UR4, c[0x0][0x2a0] ;  /* 0x0000a80000047ab9 */ /* 0x000fe20000000a00 */
[----:B------:R-:W-:Y:S01]  /*15dc0*/  @!UP3 UIMAD UR19, UR19, UR6, URZ ;  /* 0x000000061313b2a4 */ /* 0x000fe2000f8e023f */
[----:B------:R-:W-:Y:S01]  /*15dd0*/  IMAD.U32 R14, RZ, RZ, UR4 ;  /* 0x00000004ff0e7e24 */ /* 0x000fe2000f8e00ff */
[----:B------:R-:W-:Y:S01]  /*15de0*/  UIMAD UR13, UR13, UR4, URZ ;  /* 0x000000040d0d72a4 */ /* 0x000fe2000f8e023f */
[----:B------:R-:W-:Y:S01]  /*15df0*/  IMAD.WIDE R10, R11, 0x80, R12 ;  /* 0x000000800b0a7825 */ /* 0x000fe200078e020c */
[----:B------:R-:W-:Y:S01]  /*15e00*/  @!UP3 UIMAD.WIDE.U32 UR10, UR15, UR6, URZ ;  /* 0x000000060f0ab2a5 */ /* 0x000fe2000f8e003f */
[C---:B------:R-:W-:Y:S01]  /*15e10*/  IADD3 R8, R9.reuse, 0x40, RZ ;  /* 0x0000004009087810 */ /* 0x040fe20007ffe0ff */
[----:B------:R-:W-:Y:S01]  /*15e20*/  UIMAD UR5, UR8, UR5, UR13 ;  /* 0x00000005080572a4 */ /* 0x000fe2000f8e020d */
[----:B------:R-:W-:Y:S01]  /*15e30*/  VIADD R4, R12, 0x40 ;  /* 0x000000400c047836 */ /* 0x000fe20000000000 */
[----:B------:R-:W-:Y:S01]  /*15e40*/  @!UP2 ULDC UR6, c[0x0][0x2c4] ;  /* 0x0000b1000006aab9 */ /* 0x000fe20000000800 */
[----:B------:R-:W-:Y:S01]  /*15e50*/  @UP0 ULDC UR6, c[0x0][0x2e4] ;  /* 0x0000b90000060ab9 */ /* 0x000fe20000000800 */
[----:B------:R-:W-:Y:S01]  /*15e60*/  UISETP.NE.OR UP0, UPT, UR16, -0x1, !UP1 ;  /* 0xffffffff1000788c */ /* 0x000fe2000cf05670 */
[C---:B------:R-:W-:Y:S01]  /*15e70*/  VIADD R7, R9.reuse, 0x80 ;  /* 0x0000008009077836 */ /* 0x040fe20000000000 */
[----:B------:R-:W-:Y:S01]  /*15e80*/  @UP2 UMOV UR13, 0x1 ;  /* 0x00000001000d2882 */ /* 0x000fe20000000000 */
[----:B------:R-:W-:Y:S01]  /*15e90*/  @!UP3 UIMAD UR7, UR15, UR7, UR19 ;  /* 0x000000070f07b2a4 */ /* 0x000fe2000f8e0213 */
[----:B------:R-:W-:Y:S01]  /*15ea0*/  VIADD R6, R9, 0xc0 ;  /* 0x000000c009067836 */ /* 0x000fe20000000000 */
[----:B------:R-:W-:-:S02]  /*15eb0*/  @!UP2 UIMAD UR13, UR6, UR9, URZ ;  /* 0x00000009060da2a4 */ /* 0x000fc4000f8e023f */
[----:B------:R-:W-:Y:S01]  /*15ec0*/  @!UP3 UIADD3 UR20, UR11, UR7, URZ ;  /* 0x000000070b14b290 */ /* 0x000fe2000fffe03f */
        /* <DEDUP_REMOVED lines=15> */
[----:B------:R-:W-:Y:S01]  /*15fc0*/  @!UP1 UMOV UR23, URZ ;  /* 0x0000003f00179c82 */ /* 0x000fe20008000000 */
[----:B------:R-:W-:Y:S01]  /*15fd0*/  @UP1 UMOV UR22, UR16 ;  /* 0x0000001000161c82 */ /* 0x000fe20008000000 */
[----:B------:R-:W-:Y:S01]  /*15fe0*/  @UP1 USHF.R.S32.HI UR23, URZ, 0x1f, UR16 ;  /* 0x0000001f3f171899 */ /* 0x000fe20008011410 */
[----:B------:R-:W-:Y:S01]  /*15ff0*/  IADD3 R17, R15, UR5, RZ ;  /* 0x000000050f117c10 */ /* 0x000fe2000fffe0ff */
[----:B------:R-:W-:-:S02]  /*16000*/  USHF.R.S32.HI UR4, URZ, 0x1f, UR6 ;  /* 0x0000001f3f047899 */ /* 0x000fc40008011406 */
        /* <DEDUP_REMOVED lines=22> */
.L_x_856:
[----:B------:R-:W-:Y:S05]  /*16170*/  BSYNC B0 ;  /* 0x0000000000007941 */ /* 0x000fea0003800000 */
.L_x_855:
        /* <DEDUP_REMOVED lines=25> */
.L_x_858:
[----:B------:R-:W-:Y:S05]  /*16310*/  BSYNC B0 ;  /* 0x0000000000007941 */ /* 0x000fea0003800000 */
.L_x_857:
        /* <DEDUP_REMOVED lines=24> */
.L_x_860:
[----:B------:R-:W-:Y:S05]  /*164a0*/  BSYNC B0 ;  /* 0x0000000000007941 */ /* 0x000fea0003800000 */
.L_x_859:
        /* <DEDUP_REMOVED lines=27> */
.L_x_862:
[----:B------:R-:W-:Y:S05]  /*16660*/  BSYNC B0 ;  /* 0x0000000000007941 */ /* 0x000fea0003800000 */
.L_x_861:
[----:B------:R-:W-:Y:S04]  /*16670*/  BSSY B0, `(.L_x_863) ;  /* 0x000000a000007945 */ /* 0x000fe80003800000 */
[----:B------:R-:W-:Y:S05]  /*16680*/  @P6 BRA `(.L_x_864) ;  /* 0x0000000000206947 */ /* 0x000fea0003800000 */
[----:B-1--4-:R-:W-:Y:S01]  /*16690*/  IMAD R2, R12, UR19, RZ ;  /* 0x000000130c027c24 */ /* 0x012fe2000f8e02ff */
[----:B------:R-:W-:-:S04]  /*166a0*/  ULDC.64 UR4, c[0x0][0x2b0] ;  /* 0x0000ac0000047ab9 */ /* 0x000fc80000000a00 */
[----:B------:R-:W-:-:S04]  /*166b0*/  IADD3 R3, P0, R2, UR6, RZ ;  /* 0x0000000602037c10 */ /* 0x000fc8000ff1e0ff */
[----:B------:R-:W-:Y:S02]  /*166c0*/  LEA.HI.X.SX32 R2, R2, UR22, 0x1, P0 ;  /* 0x0000001602027c11 */ /* 0x000fe400080f0eff */
[----:B------:R-:W-:-:S04]  /*166d0*/  LEA R6, P0, R3, UR4, 0x2 ;  /* 0x0000000403067c11 */ /* 0x000fc8000f8010ff */
[----:B------:R-:W-:Y:S01]  /*166e0*/  LEA.HI.X R7, R3, UR5, R2, 0x2, P0 ;  /* 0x0000000503077c11 */ /* 0x000fe200080f1402 */
[----:B------:R-:W-:-:S05]  /*166f0*/  IMAD.MOV.U32 R3, RZ, RZ, 0x7f800000 ;  /* 0x7f800000ff037424 */ /* 0x000fca00078e00ff */
[----:B------:R1:W-:Y:S03]  /*16700*/  STG.E desc[UR28][R6.64], R3 ;  /* 0x0000000306007986 */ /* 0x0003e6000c10191c */
.L_x_864:
[----:B------:R-:W-:Y:S05]  /*16710*/  BSYNC B0 ;  /* 0x0000000000007941 */ /* 0x000fea0003800000 */
.L_x_863:
        /* <DEDUP_REMOVED lines=10> */
.L_x_866:
[----:B------:R-:W-:Y:S05]  /*167c0*/  BSYNC B0 ;  /* 0x0000000000007941 */ /* 0x000fea0003800000 */
.L_x_865:
        /* <DEDUP_REMOVED lines=10> */
.L_x_868:
[----:B------:R-:W-:Y:S05]  /*16870*/  BSYNC B0 ;  /* 0x0000000000007941 */ /* 0x000fea0003800000 */
.L_x_867:
[----:B------:R-:W-:Y:S05]  /*16880*/  @P3 EXIT ;  /* 0x000000000000394d */ /* 0x000fea0003800000 */
[----:B------:R-:W-:Y:S01]  /*16890*/  IMAD R0, R0, UR19, RZ ;  /* 0x0000001300007c24 */ /* 0x000fe2000f8e02ff */
[----:B------:R-:W-:Y:S01]  /*168a0*/  ULDC.64 UR4, c[0x0][0x2b0] ;  /* 0x0000ac0000047ab9 */ /* 0x000fe20000000a00 */
[----:B-1----:R-:W-:-:S03]  /*168b0*/  IMAD.MOV.U32 R5, RZ, RZ, 0x7f800000 ;  /* 0x7f800000ff057424 */ /* 0x002fc600078e00ff */
[----:B----4-:R-:W-:-:S04]  /*168c0*/  IADD3 R3, P0, R0, UR6, RZ ;  /* 0x0000000600037c10 */ /* 0x010fc8000ff1e0ff */
[----:B------:R-:W-:Y:S02]  /*168d0*/  LEA.HI.X.SX32 R0, R0, UR22, 0x1, P0 ;  /* 0x0000001600007c11 */ /* 0x000fe400080f0eff */
[----:B------:R-:W-:-:S04]  /*168e0*/  LEA R2, P0, R3, UR4, 0x2 ;  /* 0x0000000403027c11 */ /* 0x000fc8000f8010ff */
[----:B------:R-:W-:-:S05]  /*168f0*/  LEA.HI.X R3, R3, UR5, R0, 0x2, P0 ;  /* 0x0000000503037c11 */ /* 0x000fca00080f1400 */
[----:B------:R-:W-:Y:S01]  /*16900*/  STG.E desc[UR28][R2.64], R5 ;  /* 0x0000000502007986 */ /* 0x000fe2000c10191c */
[----:B------:R-:W-:Y:S05]  /*16910*/  EXIT ;  /* 0x000000000000794d */ /* 0x000fea0003800000 */
.L_x_869:
        /* <DEDUP_REMOVED lines=14> */
.L_x_1271:


//--------------------- .text._ZN5flash16flash_fwd_kernelI23Flash_fwd_kernel_traitsILi256ELi128ELi64ELi8ELb0ELb0EN7cutlass6half_tE19Flash_kernel_traitsILi256ELi128ELi64ELi8ES3_EELb1ELb1ELb0ELb0ELb0ELb1ELb0ELb0EEEvNS_16Flash_fwd_paramsE --------------------------
	.section	.text._ZN5flash16flash_fwd_kernelI23Flash_fwd_kernel_traitsILi256ELi128ELi64ELi8ELb0ELb0EN7cutlass6half_tE19Flash_kernel_traitsILi256ELi128ELi64ELi8ES3_EELb1ELb1ELb0ELb0ELb0ELb1ELb0ELb0EEEvNS_16Flash_fwd_paramsE,"ax",@progbits
	.align	128
        .global         _ZN5flash16flash_fwd_kernelI23Flash_fwd_kernel_traitsILi256ELi128ELi64ELi8ELb0ELb0EN7cutlass6half_tE19Flash_kernel_traitsILi256ELi128ELi64ELi8ES3_EELb1ELb1ELb0ELb0ELb0ELb1ELb0ELb0EEEvNS_16Flash_fwd_paramsE
        .type           _ZN5flash16flash_fwd_kernelI23Flash_fwd_kernel_traitsILi256ELi128ELi64ELi8ELb0ELb0EN7cutlass6half_tE19Flash_kernel_traitsILi256ELi128ELi64ELi8ES3_EELb1ELb1ELb0ELb0ELb0ELb1ELb0ELb0EEEvNS_16Flash_fwd_paramsE,@function
        .size           _ZN5flash16flash_fwd_kernelI23Flash_fwd_kernel_traitsILi256ELi128ELi64ELi8ELb0ELb0EN7cutlass6half_tE19Flash_kernel_traitsILi256ELi128ELi64ELi8ES3_EELb1ELb1ELb0ELb0ELb0ELb1ELb0ELb0EEEvNS_16Flash_fwd_paramsE,(.L_x_1272 - _ZN5flash16flash_fwd_kernelI23Flash_fwd_kernel_traitsILi256ELi128ELi64ELi8ELb0ELb0EN7cutlass6half_tE19Flash_kernel_traitsILi256ELi128ELi64ELi8ES3_EELb1ELb1ELb0ELb0ELb0ELb1ELb0ELb0EEEvNS_16Flash_fwd_paramsE)
        .other          _ZN5flash16flash_fwd_kernelI23Flash_fwd_kernel_traitsILi256ELi128ELi64ELi8ELb0ELb0EN7cutlass6half_tE19Flash_kernel_traitsILi256ELi128ELi64ELi8ES3_EELb1ELb1ELb0ELb0ELb0ELb1ELb0ELb0EEEvNS_16Flash_fwd_paramsE,@"STO_CUDA_ENTRY STV_DEFAULT"
_ZN5flash16flash_fwd_kernelI23Flash_fwd_kernel_traitsILi256ELi128ELi64ELi8ELb0ELb0EN7cutlass6half_tE19Flash_kernel_traitsILi256ELi128ELi64ELi8ES3_EELb1ELb1ELb0ELb0ELb0ELb1ELb0ELb0EEEvNS_16Flash_fwd_paramsE:
.text._ZN5flash16flash_fwd_kernelI23Flash_fwd_kernel_traitsILi256ELi128ELi64ELi8ELb0ELb0EN7cutlass6half_tE19Flash_kernel_traitsILi256ELi128ELi64ELi8ES3_EELb1ELb1ELb0ELb0ELb0ELb1ELb0ELb0EEEvNS_16Flash_fwd_paramsE:
        /* <DEDUP_REMOVED lines=24> */
[----:B------:R-:W-:Y:S02]  /*0180*/  UMOV UR26, 0xffffffff ;  /* 0xffffffff001a7882 */ /* 0x000fe40000000000 */
[----:B------:R-:W-:Y:S01]  /*0190*/  PLOP3.LUT P0, PT, PT, PT, UP2, 0x80, 0x0 ;  /* 0x000000000000781c */ /* 0x000fe20003f0f028 */
[----:B-1----:R-:W-:Y:S01]  /*01a0*/  UIMAD.WIDE UR8, UR13, 0x4, UR8 ;  /* 0x000000040d0878a5 */ /* 0x002fe2000f8e0208 */
[----:B------:R-:W-:Y:S01]  /*01b0*/  ULDC UR7, c[0x0][0x270] ;  /* 0x00009c0000077ab9 */ /* 0x000fe20000000800 */
[----:B--2---:R-:W-:-:S06]  /*01c0*/  ULOP3.LUT UR4, UR6, UR27, UR13, 0xfe, !UPT ;  /* 0x0000001b06047292 */ /* 0x004fcc000f8efe0d */
[----:B---3--:R-:W-:Y:S01]  /*01d0*/  LOP3.LUT P3, RZ, R87, UR4, RZ, 0xfc, !PT ;  /* 0x0000000457ff7c12 */ /* 0x008fe2000f86fcff */
        /* <DEDUP_REMOVED lines=24> */
[----:B------:R1:W-:Y:S04]  /*0360*/  @!P3 STG.E.64 desc[UR32][R2.64+0x8], R6 ;  /* 0x000008060200b986 */ /* 0x0003e8000c101b20 */
[----:B------:R-:W2:Y:S04]  /*0370*/  @P0 LDG.E R0, desc[UR32][R4.64+0x4] ;  /* 0x0000042004000981 */ /* 0x000ea8000c1e1900 */
[----:B-1----:R1:W3:Y:S01]  /*0380*/  @P0 LDG.E R6, desc[UR32][R4.64] ;  /* 0x0000002004060981 */ /* 0x0022e2000c1e1900 */
[----:B------:R-:W-:Y:S02]  /*0390*/  IMAD.U32 R3, RZ, RZ, UR11 ;  /* 0x0000000bff037e24 */ /* 0x000fe4000f8e00ff */
[----:B------:R-:W-:-:S05]  /*03a0*/  IMAD.U32 R2, RZ, RZ, UR10 ;  /* 0x0000000aff027e24 */ /* 0x000fca000f8e00ff */
[----:B------:R-:W4:Y:S01]  /*03b0*/  @P1 LDG.E R3, desc[UR32][R2.64] ;  /* 0x0000002002031981 */ /* 0x000f22000c1e1900 */
[----:B-1----:R-:W-:Y:S02]  /*03c0*/  IMAD.U32 R4, RZ, RZ, UR8 ;  /* 0x00000008ff047e24 */ /* 0x002fe4000f8e00ff */
[----:B------:R-:W-:-:S05]  /*03d0*/  IMAD.U32 R5, RZ, RZ, UR9 ;  /* 0x00000009ff057e24 */ /* 0x000fca000f8e00ff */
[----:B------:R-:W5:Y:S01]  /*03e0*/  @!P2 LDG.E R2, desc[UR32][R4.64] ;  /* 0x000000200402a981 */ /* 0x000f62000c1e1900 */
[----:B------:R-:W-:Y:S01]  /*03f0*/  UIMAD UR9, UR13, UR7, UR6 ;  /* 0x000000070d0972a4 */ /* 0x000fe2000f8e0206 */
[----:B------:R-:W-:Y:S01]  /*0400*/  UMOV UR8, 0xffffffff ;  /* 0xffffffff00087882 */ /* 0x000fe20000000000 */
[----:B------:R-:W-:Y:S01]  /*0410*/  UMOV UR16, URZ ;  /* 0x0000003f00107c82 */ /* 0x000fe20008000000 */
[----:B--2---:R-:W-:Y:S02]  /*0420*/  @P0 R2UR UR28, R0 ;  /* 0x00000000001c02ca */ /* 0x004fe400000e0000 */
[----:B------:R-:W-:-:S04]  /*0430*/  SHF.R.S32.HI R0, RZ, 0x1f, R87 ;  /* 0x0000001fff007819 */ /* 0x000fc80000011457 */
[----:B------:R-:W-:-:S04]  /*0440*/  LEA.HI R86, R0, R87, RZ, 0x5 ;  /* 0x0000005700567211 */ /* 0x000fc800078f28ff */
[----:B------:R-:W-:Y:S02]  /*0450*/  LOP3.LUT R88, R86, 0xffffffe0, RZ, 0xc0, !PT ;  /* 0xffffffe056587812 */ /* 0x000fe400078ec0ff */
[----:B---3--:R-:W-:Y:S02]  /*0460*/  @P0 R2UR UR26, R6 ;  /* 0x00000000061a02ca */ /* 0x008fe400000e0000 */
[----:B------:R-:W-:Y:S01]  /*0470*/  ISETP.NE.U32.AND P0, PT, RZ, UR4, PT ;  /* 0x00000004ff007c0c */ /* 0x000fe2000bf05070 */
[----:B------:R-:W-:Y:S01]  /*0480*/  USHF.L.U32 UR4, UR9, 0x5, URZ ;  /* 0x0000000509047899 */ /* 0x000fe2000800063f */
[----:B------:R-:W-:Y:S01]  /*0490*/  IMAD.IADD R88, R87, 0x1, -R88 ;  /* 0x0000000157587824 */ /* 0x000fe200078e0a58 */
[----:B----4-:R-:W-:-:S08]  /*04a0*/  @P1 R2UR UR16, R3 ;  /* 0x00000000031012ca */ /* 0x010fd000000e0000 */
        /* <DEDUP_REMOVED lines=16> */
.L_x_870:
[----:B------:R-:W-:-:S05]  /*05b0*/  ULDC UR9, c[0x0][0x2c8] ;  /* 0x0000b20000097ab9 */ /* 0x000fca0000000800 */
.L_x_871:
        /* <DEDUP_REMOVED lines=40> */
[----:B------:R-:W-:Y:S01]  /*0840*/  UISETP.NE.AND UP0, UPT, UR26, -0x1, UPT ;  /* 0xffffffff1a00788c */ /* 0x000fe2000bf05270 */
[----:B------:R-:W-:Y:S01]  /*0850*/  LEA.HI R18, R0, R87, RZ, 0x6 ;  /* 0x0000005700127211 */ /* 0x000fe200078f30ff */
[----:B------:R-:W-:-:S04]  /*0860*/  UIADD3 UR38, UR31, -0x1, URZ ;  /* 0xffffffff1f267890 */ /* 0x000fc8000fffe03f */
[----:B------:R-:W-:-:S05]  /*0870*/  IMAD.SHL.U32 R18, R18, 0x8, RZ ;  /* 0x0000000812127824 */ /* 0x000fca00078e00ff */
[----:B------:R-:W-:Y:S01]  /*0880*/  @UP0 ULDC.64 UR4, c[0x0][0x240] ;  /* 0x0000900000040ab9 */ /* 0x000fe20000000a00 */
[----:B------:R-:W-:Y:S02]  /*0890*/  @!UP0 USHF.R.S32.HI UR9, URZ, 0x1f, UR13 ;  /* 0x0000001f3f098899 */ /* 0x000fe4000801140d */
[----:B------:R-:W-:-:S04]  /*08a0*/  @UP0 UIMAD.WIDE.U32 UR14, UR26, UR4, URZ ;  /* 0x000000041a0e02a5 */ /* 0x000fc8000f8e003f */
[----:B------:R-:W-:Y:S01]  /*08b0*/  @UP0 UIMAD UR7, UR26, UR5, UR15 ;  /* 0x000000051a0702a4 */ /* 0x000fe2000f8e020f */
[----:B-1----:R-:W-:Y:S02]  /*08c0*/  IABS R2, R14 ;  /* 0x0000000e00027213 */ /* 0x002fe40000000000 */
[----:B------:R-:W-:Y:S02]  /*08d0*/  @!UP0 ULDC.64 UR4, c[0x0][0x228] ;  /* 0x00008a0000048ab9 */ /* 0x000fe40000000a00 */
[----:B------:R-:W-:Y:S01]  /*08e0*/  @!UP0 UIMAD UR9, UR9, UR4, URZ ;  /* 0x00000004090982a4 */ /* 0x000fe2000f8e023f */
[----:B------:R-:W1:Y:S01]  /*08f0*/  I2F.RP R6, R2 ;  /* 0x0000000200067306 */ /* 0x000e620000209400 */
[----:B------:R-:W-:Y:S02]  /*0900*/  @!UP0 UIMAD.WIDE.U32 UR18, UR13, UR4, URZ ;  /* 0x000000040d1282a5 */ /* 0x000fe4000f8e003f */
[----:B------:R-:W-:Y:S01]  /*0910*/  @!UP0 UIMAD UR5, UR13, UR5, UR9 ;  /* 0x000000050d0582a4 */ /* 0x000fe2000f8e0209 */
[----:B--2---:R-:W-:Y:S01]  /*0920*/  IABS R3, R3 ;  /* 0x0000000300037213 */ /* 0x004fe20000000000 */
[----:B------:R-:W-:-:S02]  /*0930*/  USHF.R.S32.HI UR9, URZ, 0x1f, UR6 ;  /* 0x0000001f3f097899 */ /* 0x000fc40008011406 */
[----:B------:R-:W-:Y:S01]  /*0940*/  @!UP0 UIADD3 UR7, UR19, UR5, URZ ;  /* 0x0000000513078290 */ /* 0x000fe2000fffe03f */
[----:B------:R-:W-:Y:S02]  /*0950*/  @!UP0 UMOV UR14, UR18 ;  /* 0x00000012000e8c82 */ /* 0x000fe40008000000 */
[----:B------:R-:W-:Y:S01]  /*0960*/  ULDC.64 UR4, c[0x0][0x258] ;  /* 0x0000960000047ab9 */ /* 0x000fe20000000a00 */
[----:B------:R-:W-:Y:S01]  /*0970*/  UISETP.NE.AND UP0, UPT, UR8, -0x1, UPT ;  /* 0xffffffff0800788c */ /* 0x000fe2000bf05270 */
[----:B------:R-:W-:Y:S01]  /*0980*/  IMAD.U32 R28, RZ, RZ, UR4 ;  /* 0x00000004ff1c7e24 */ /* 0x000fe2000f8e00ff */
[----:B------:R-:W-:Y:S01]  /*0990*/  UIMAD UR9, UR9, UR4, URZ ;  /* 0x00000004090972a4 */ /* 0x000fe2000f8e023f */
[----:B-1----:R-:W1:Y:S01]  /*09a0*/  MUFU.RCP R6, R6 ;  /* 0x0000000600067308 */ /* 0x002e620000001000 */
[----:B------:R-:W2:Y:S02]  /*09b0*/  S2UR UR4, SR_CgaCtaId ;  /* 0x00000000000479c3 */ /* 0x000ea40000008800 */
[----:B------:R-:W-:-:S02]  /*09c0*/  UIMAD UR9, UR6, UR5, UR9 ;  /* 0x00000005060972a4 */ /* 0x000fc4000f8e0209 */
[----:B------:R-:W-:-:S03]  /*09d0*/  UIMAD UR5, UR38, -0x40, UR12 ;  /* 0xffffffc0260578a4 */ /* 0x000fc6000f8e020c */
[----:B------:R-:W-:Y:S02]  /*09e0*/  @UP0 UIADD3 UR17, UR16, UR8, URZ ;  /* 0x0000000810110290 */ /* 0x000fe4000fffe03f */
[----:B------:R-:W-:Y:S01]  /*09f0*/  @UP0 UIADD3 UR8, UR16, UR8, URZ ;  /* 0x0000000810080290 */ /* 0x000fe2000fffe03f */
[----:B-1----:R-:W-:-:S04]  /*0a00*/  VIADD R6, R6, 0xffffffe ;  /* 0x0ffffffe06067836 */ /* 0x002fc80000000000 */
[----:B------:R-:W1:Y:S02]  /*0a10*/  F2I.FTZ.U32.TRUNC.NTZ R7, R6 ;  /* 0x0000000600077305 */ /* 0x000e64000021f000 */
[----:B-1----:R-:W-:Y:S02]  /*0a20*/  IMAD.MOV R4, RZ, RZ, -R7 ;  /* 0x000000ffff047224 */ /* 0x002fe400078e0a07 */
[----:B------:R-:W-:Y:S02]  /*0a30*/  IMAD.MOV.U32 R6, RZ, RZ, RZ ;  /* 0x000000ffff067224 */ /* 0x000fe400078e00ff */
[----:B------:R-:W-:-:S04]  /*0a40*/  IMAD R4, R4, R2, RZ ;  /* 0x0000000204047224 */ /* 0x000fc800078e02ff */
[----:B------:R-:W-:-:S04]  /*0a50*/  IMAD.HI.U32 R6, R7, R4, R6 ;  /* 0x0000000407067227 */ /* 0x000fc800078e0006 */
[----:B------:R-:W-:-:S04]  /*0a60*/  IMAD.MOV.U32 R4, RZ, RZ, R3 ;  /* 0x000000ffff047224 */ /* 0x000fc800078e0003 */
[----:B------:R-:W-:Y:S01]  /*0a70*/  IMAD.HI.U32 R238, R6, R4, RZ ;  /* 0x0000000406ee7227 */ /* 0x000fe200078e00ff */
[CC--:B------:R-:W-:Y:S02]  /*0a80*/  LEA.HI R6, R0.reuse, R87.reuse, RZ, 0x3 ;  /* 0x0000005700067211 */ /* 0x0c0fe400078f18ff */
[----:B------:R-:W-:Y:S01]  /*0a90*/  LEA.HI R0, R0, R87, RZ, 0x4 ;  /* 0x0000005700007211 */ /* 0x000fe200078f20ff */
[----:B------:R-:W-:Y:S01]  /*0aa0*/  IMAD.MOV R3, RZ, RZ, -R238 ;  /* 0x000000ffff037224 */ /* 0x000fe200078e0aee */
[----:B------:R-:W-:Y:S02]  /*0ab0*/  SHF.R.S32.HI R22, RZ, 0x3, R6 ;  /* 0x00000003ff167819 */ /* 0x000fe40000011406 */
[----:B------:R-:W-:Y:S01]  /*0ac0*/  LOP3.LUT R6, R6, 0xfffffff8, RZ, 0xc0, !PT ;  /* 0xfffffff806067812 */ /* 0x000fe200078ec0ff */
[----:B------:R-:W-:Y:S01]  /*0ad0*/  IMAD R3, R2, R3, R4 ;  /* 0x0000000302037224 */ /* 0x000fe200078e0204 */
[C---:B------:R-:W-:Y:S01]  /*0ae0*/  ISETP.GE.AND P0, PT, R22.reuse, UR23, PT ;  /* 0x0000001716007c0c */ /* 0x040fe2000bf06270 */
[----:B------:R-:W-:Y:S01]  /*0af0*/  VIADD R7, R22, 0x20 ;  /* 0x0000002016077836 */ /* 0x000fe20000000000 */
[----:B------:R-:W-:Y:S01]  /*0b00*/  SHF.R.S32.HI R23, RZ, 0x1f, R22 ;  /* 0x0000001fff177819 */ /* 0x000fe20000011416 */
[----:B------:R-:W-:Y:S01]  /*0b10*/  IMAD.IADD R6, R87, 0x1, -R6 ;  /* 0x0000000157067824 */ /* 0x000fe200078e0a06 */
[----:B------:R-:W-:Y:S01]  /*0b20*/  ISETP.GT.U32.AND P2, PT, R2, R3, PT ;  /* 0x000000030200720c */ /* 0x000fe20003f44070 */
[----:B------:R-:W-:Y:S01]  /*0b30*/  VIADD R4, R22, 0x40 ;  /* 0x0000004016047836 */ /* 0x000fe20000000000 */
[----:B------:R-:W-:Y:S01]  /*0b40*/  ISETP.GE.AND P4, PT, R7, UR23, PT ;  /* 0x0000001707007c0c */ /* 0x000fe2000bf86270 */
[----:B------:R-:W-:Y:S01]  /*0b50*/  IMAD.SHL.U32 R26, R6, 0x8, RZ ;  /* 0x00000008061a7824 */ /* 0x000fe200078e00ff */
[----:B------:R-:W-:Y:S01]  /*0b60*/  ISETP.GE.AND P6, PT, R22, UR5, PT ;  /* 0x0000000516007c0c */ /* 0x000fe2000bfc6270 */
[----:B------:R-:W-:Y:S01]  /*0b70*/  IMAD.WIDE R30, R30, 0x80, R22 ;  /* 0x000000801e1e7825 */ /* 0x000fe200078e0216 */
[----:B------:R-:W-:-:S02]  /*0b80*/  ISETP.GE.AND P3, PT, R4, UR23, PT ;  /* 0x0000001704007c0c */ /* 0x000fc4000bf66270 */
[----:B------:R-:W-:Y:S01]  /*0b90*/  SHF.R.S32.HI R27, RZ, 0x1f, R26 ;  /* 0x0000001fff1b7819 */ /* 0x000fe2000001141a */
[----:B------:R-:W1:Y:S01]  /*0ba0*/  @!P0 LDC.64 R10, c[0x0][0x240] ;  /* 0x00009000ff0a8b82 */ /* 0x000e620000000a00 */
[----:B------:R-:W-:Y:S01]  /*0bb0*/  IADD3 R4, P1, R26, UR14, RZ ;  /* 0x0000000e1a047c10 */ /* 0x000fe2000ff3e0ff */
[----:B------:R-:W-:Y:S01]  /*0bc0*/  IMAD.SHL.U32 R16, R22, 0x40, RZ ;  /* 0x0000004016107824 */ /* 0x000fe200078e00ff */
[----:B------:R-:W-:Y:S01]  /*0bd0*/  SHF.R.S32.HI R233, RZ, 0x4, R0 ;  /* 0x00000004ffe97819 */ /* 0x000fe20000011400 */
[----:B------:R-:W-:Y:S01]  /*0be0*/  @!P2 IMAD.IADD R3, R3, 0x1, -R2 ;  /* 0x000000010303a824 */ /* 0x000fe200078e0a02 */
[----:B------:R-:W-:Y:S01]  /*0bf0*/  IADD3.X R5, R27, UR7, RZ, P1, !PT ;  /* 0x000000071b057c10 */ /* 0x000fe20008ffe4ff */
[----:B------:R-:W-:Y:S01]  /*0c00*/  @!P2 VIADD R238, R238, 0x1 ;  /* 0x00000001eeeea836 */ /* 0x000fe20000000000 */
[----:B------:R-:W-:Y:S01]  /*0c10*/  ISETP.NE.AND P2, PT, R14, RZ, PT ;  /* 0x000000ff0e00720c */ /* 0x000fe20003f45270 */
[----:B------:R-:W3:Y:S01]  /*0c20*/  @!P4 LDC.64 R32, c[0x0][0x210] ;  /* 0x00008400ff20cb82 */ /* 0x000ee20000000a00 */
[----:B------:R-:W-:Y:S01]  /*0c30*/  ISETP.GE.U32.AND P5, PT, R3, R2, PT ;  /* 0x000000020300720c */ /* 0x000fe20003fa6070 */
[----:B------:R-:W-:Y:S01]  /*0c40*/  IMAD.WIDE.U32 R28, R28, UR6, R4 ;  /* 0x000000061c1c7c25 */ /* 0x000fe2000f8e0004 */
[----:B------:R-:W-:Y:S01]  /*0c50*/  LOP3.LUT R2, R14, UR6, RZ, 0x3c, !PT ;  /* 0x000000060e027c12 */ /* 0x000fe2000f8e3cff */
[----:B------:R-:W4:Y:S01]  /*0c60*/  @!P6 S2R R17, SR_CgaCtaId ;  /* 0x000000000011e919 */ /* 0x000f220000008800 */
[----:B------:R-:W-:Y:S01]  /*0c70*/  LOP3.LUT R16, R16, 0x1c0, RZ, 0xc0, !PT ;  /* 0x000001c010107812 */ /* 0x000fe200078ec0ff */
[----:B------:R-:W-:Y:S01]  /*0c80*/  VIADD R9, R29, UR9 ;  /* 0x000000091d097c36 */ /* 0x000fe20008000000 */
[----:B------:R-:W-:Y:S01]  /*0c90*/  ISETP.GE.AND P1, PT, R2, RZ, PT ;  /* 0x000000ff0200720c */ /* 0x000fe20003f26270 */
[----:B------:R-:W5:Y:S01]  /*0ca0*/  @!P0 LDC.64 R4, c[0x0][0x210] ;  /* 0x00008400ff048b82 */ /* 0x000f620000000a00 */
[----:B------:R-:W-:Y:S01]  /*0cb0*/  LOP3.LUT R15, R16, 0x38, R26, 0xf8, !PT ;  /* 0x00000038100f7812 */ /* 0x000fe200078ef81a */
[----:B------:R-:W-:Y:S01]  /*0cc0*/  UMOV UR6, 0x400 ;  /* 0x0000040000067882 */ /* 0x000fe20000000000 */
[----:B------:R-:W-:Y:S01]  /*0cd0*/  SHF.R.U32.HI R16, RZ, 0x3, R16 ;  /* 0x00000003ff107819 */ /* 0x000fe20000011610 */
[----:B--2---:R-:W-:Y:S01]  /*0ce0*/  ULEA UR4, UR4, UR6, 0x18 ;  /* 0x0000000604047291 */ /* 0x004fe2000f8ec03f */
[----:B------:R-:W2:Y:S01]  /*0cf0*/  @!P3 S2R R19, SR_CgaCtaId ;  /* 0x000000000013b919 */ /* 0x000ea20000008800 */
[----:B------:R-:W-:Y:S01]  /*0d00*/  @P5 VIADD R238, R238, 0x1 ;  /* 0x00000001eeee5836 */ /* 0x000fe20000000000 */
[----:B------:R-:W-:Y:S01]  /*0d10*/  LOP3.LUT R16, R15, R16, RZ, 0x3c, !PT ;  /* 0x000000100f107212 */ /* 0x000fe200078e3cff */
[----:B------:R-:W4:Y:S01]  /*0d20*/  @!P4 LDC.64 R2, c[0x0][0x240] ;  /* 0x00009000ff02cb82 */ /* 0x000f220000000a00 */
[----:B-1----:R-:W-:Y:S01]  /*0d30*/  @!P0 IMAD R8, R31, R10, RZ ;  /* 0x0000000a1f088224 */ /* 0x002fe200078e02ff */
[----:B------:R-:W-:Y:S01]  /*0d40*/  ISETP.GE.AND P5, PT, R7, UR5, PT ;  /* 0x0000000507007c0c */ /* 0x000fe2000bfa6270 */
[----:B------:R-:W-:Y:S01]  /*0d50*/  VIADD R15, R22, 0x60 ;  /* 0x00000060160f7836 */ /* 0x000fe20000000000 */
[----:B------:R-:W-:Y:S01]  /*0d60*/  LOP3.LUT R16, R16, 0xfffffe00, R18, 0xf8, !PT ;  /* 0xfffffe0010107812 */ /* 0x000fe200078ef812 */
[----:B------:R-:W-:Y:S01]  /*0d70*/  @!P0 IMAD R11, R30, R11, R8 ;  /* 0x0000000b1e0b8224 */ /* 0x000fe200078e0208 */
[----:B------:R-:W-:Y:S01]  /*0d80*/  @UP0 ULDC.64 UR6, c[0x0][0x248] ;  /* 0x0000920000060ab9 */ /* 0x000fe20000000a00 */
[----:B------:R-:W-:Y:S01]  /*0d90*/  @!P0 IMAD.MOV.U32 R8, RZ, RZ, R28 ;  /* 0x000000ffff088224 */ /* 0x000fe200078e001c */
[----:B------:R-:W-:Y:S01]  /*0da0*/  LEA R235, R16, UR4, 0x1 ;  /* 0x0000000410eb7c11 */ /* 0x000fe2000f8e08ff */
[----:B------:R-:W-:Y:S01]  /*0db0*/  @!P1 IMAD.MOV R238, RZ, RZ, -R238 ;  /* 0x000000ffffee9224 */ /* 0x000fe200078e0aee */
[----:B------:R-:W-:Y:S01]  /*0dc0*/  @!P2 LOP3.LUT R238, RZ, R14, RZ, 0x33, !PT ;  /* 0x0000000effeea212 */ /* 0x000fe200078e33ff */
[C---:B------:R-:W-:Y:S01]  /*0dd0*/  @!P0 IMAD.WIDE.U32 R20, R30.reuse, R10, R8 ;  /* 0x0000000a1e148225 */ /* 0x040fe200078e0008 */
[----:B------:R-:W-:Y:S01]  /*0de0*/  @!P4 IADD3 R10, P1, R30, 0x20, RZ ;  /* 0x000000201e0ac810 */ /* 0x000fe20007f3e0ff */
[----:B------:R-:W-:Y:S01]  /*0df0*/  @UP0 ULDC.64 UR14, c[0x0][0x250] ;  /* 0x00009400000e0ab9 */ /* 0x000fe20000000a00 */
[----:B------:R-:W-:Y:S01]  /*0e00*/  ISETP.GE.AND P2, PT, R15, UR23, PT ;  /* 0x000000170f007c0c */ /* 0x000fe2000bf46270 */
[----:B------:R-:W-:Y:S01]  /*0e10*/  @!P0 IMAD.IADD R11, R21, 0x1, R11 ;  /* 0x00000001150b8824 */ /* 0x000fe200078e020b */
[----:B------:R-:W-:Y:S01]  /*0e20*/  @UP0 UIMAD.WIDE.U32 UR24, UR17, UR6, URZ ;  /* 0x00000006111802a5 */ /* 0x000fe2000f8e003f */
[----:B------:R-:W-:Y:S01]  /*0e30*/  @!P4 IMAD.X R14, RZ, RZ, R31, P1 ;  /* 0x000000ffff0ec224 */ /* 0x000fe200008e061f */
[C---:B-----5:R-:W-:Y:S01]  /*0e40*/  @!P0 LEA R4, P1, R20.reuse, R4, 0x1 ;  /* 0x0000000414048211 */ /* 0x060fe200078208ff */
[----:B------:R-:W-:Y:S01]  /*0e50*/  @!P4 IMAD.MOV.U32 R15, RZ, RZ, R9 ;  /* 0x000000ffff0fc224 */ /* 0x000fe200078e0009 */
[----:B------:R-:W1:Y:S01]  /*0e60*/  @!P4 S2R R21, SR_CgaCtaId ;  /* 0x000000000015c919 */ /* 0x000e620000008800 */
[----:B------:R-:W-:Y:S01]  /*0e70*/  @UP0 UIMAD.WIDE.U32 UR20, UR8, UR14, URZ ;  /* 0x0000000e081402a5 */ /* 0x000fe2000f8e003f */
[----:B------:R-:W-:Y:S01]  /*0e80*/  @!P0 LEA.HI.X R5, R20, R5, R11, 0x1, P1 ;  /* 0x0000000514058211 */ /* 0x000fe200008f0c0b */
[----:B------:R-:W-:Y:S01]  /*0e90*/  @UP0 UIMAD UR17, UR17, UR7, URZ ;  /* 0x00000007111102a4 */ /* 0x000fe2000f8e023f */
[----:B----4-:R-:W-:Y:S01]  /*0ea0*/  @!P4 IMAD R14, R14, R2, RZ ;  /* 0x000000020e0ec224 */ /* 0x010fe200078e02ff */
[----:B------:R-:W-:-:S02]  /*0eb0*/  @UP0 UIMAD UR8, UR8, UR15, URZ ;  /* 0x0000000f080802a4 */ /* 0x000fc4000f8e023f */
[----:B------:R-:W-:Y:S01]  /*0ec0*/  @!PT LDS RZ, [RZ] ;  /* 0x00000000fffff984 */ /* 0x000fe20000000800 */
[----:B------:R-:W-:Y:S01]  /*0ed0*/  @!PT LDS RZ, [RZ] ;  /* 0x00000000fffff984 */ /* 0x000fe20000000800 */
[----:B------:R-:W-:Y:S01]  /*0ee0*/  @!PT LDS RZ, [RZ] ;  /* 0x00000000fffff984 */ /* 0x000fe20000000800 */
[----:B------:R-:W-:Y:S01]  /*0ef0*/  @!P0 LDGSTS.E.BYPASS.LTC128B.128 [R235], desc[UR32][R4.64] ;  /* 0x0000000004eb8fae */ /* 0x000fe2000b901d60 */
[C---:B------:R-:W-:Y:S01]  /*0f00*/  @!P4 IMAD R3, R10.reuse, R3, R14 ;  /* 0x000000030a03c224 */ /* 0x040fe200078e020e */
[----:B------:R-:W-:Y:S01]  /*0f10*/  @UP0 UIADD3 UR19, UR21, UR8, URZ ;  /* 0x0000000815130290 */ /* 0x000fe2000fffe03f */
[----:B------:R-:W-:Y:S01]  /*0f20*/  @!P4 IMAD.MOV.U32 R14, RZ, RZ, R28 ;  /* 0x000000ffff0ec224 */ /* 0x000fe200078e001c */
[----:B------:R-:W-:Y:S01]  /*0f30*/  @!P0 LDGSTS.E.BYPASS.LTC128B.128 [R235+0x4000], desc[UR32][R4.64+0x80] ;  /* 0x0400008004eb8fae */ /* 0x000fe2000b901d60 */
[----:B------:R-:W-:Y:S02]  /*0f40*/  @UP0 UIADD3 UR17, UR25, UR17, URZ ;  /* 0x0000001119110290 */ /* 0x000fe4000fffe03f */
[----:B------:R-:W-:Y:S01]  /*0f50*/  @!P4 IMAD.WIDE.U32 R10, R10, R2, R14 ;  /* 0x000000020a0ac225 */ /* 0x000fe200078e000e */
[----:B------:R-:W-:Y:S01]  /*0f60*/  @!P0 LDGSTS.E.BYPASS.LTC128B.128 [R235+0x8000], desc[UR32][R4.64+0x100] ;  /* 0x0800010004eb8fae */ /* 0x000fe2000b901d60 */
[----:B------:R-:W-:Y:S01]  /*0f70*/  LEA.HI R2, R0, R233, RZ, 0x1 ;  /* 0x000000e900027211 */ /* 0x000fe200078f08ff */
[----:B------:R-:W-:Y:S01]  /*0f80*/  @UP0 UMOV UR18, UR24 ;  /* 0x0000001800120c82 */ /* 0x000fe20008000000 */
[----:B------:R-:W-:Y:S01]  /*0f90*/  @!P4 IMAD.IADD R3, R11, 0x1, R3 ;  /* 0x000000010b03c824 */ /* 0x000fe200078e0203 */
[----:B---3--:R-:W-:Y:S01]  /*0fa0*/  @!P4 LEA R32, P1, R10, R32, 0x1 ;  /* 0x000000200a20c211 */ /* 0x008fe200078208ff */
[----:B------:R3:W-:Y:S01]  /*0fb0*/  @!P0 LDGSTS.E.BYPASS.LTC128B.128 [R235+0xc000], desc[UR32][R4.64+0x180] ;  /* 0x0c00018004eb8fae */ /* 0x0007e2000b901d60 */
[----:B------:R-:W-:-:S02]  /*0fc0*/  LOP3.LUT R2, R2, 0xfffffffe, RZ, 0xc0, !PT ;  /* 0xfffffffe02027812 */ /* 0x000fc400078ec0ff */
[----:B------:R-:W-:Y:S01]  /*0fd0*/  @!P4 LEA.HI.X R33, R10, R33, R3, 0x1, P1 ;  /* 0x000000210a21c211 */ /* 0x000fe200008f0c03 */
[----:B------:R-:W4:Y:S01]  /*0fe0*/  @!P2 S2R R18, SR_CgaCtaId ;  /* 0x000000000012a919 */ /* 0x000f220000008800 */
[C---:B------:R-:W-:Y:S01]  /*0ff0*/  @!P3 IADD3 R24, P1, R30.reuse, 0x40, RZ ;  /* 0x000000401e18b810 */ /* 0x040fe20007f3e0ff */
[----:B------:R-:W-:Y:S01]  /*1000*/  IMAD.IADD R233, R233, 0x1, -R2 ;  /* 0x00000001e9e97824 */ /* 0x000fe200078e0a02 */
[----:B------:R-:W-:Y:S01]  /*1010*/  ISETP.GE.AND P0, PT, R7, UR5, PT ;  /* 0x0000000507007c0c */ /* 0x000fe2000bf06270 */
[----:B------:R-:W4:Y:S01]  /*1020*/  @!P5 S2R R3, SR_CgaCtaId ;  /* 0x000000000003d919 */ /* 0x000f220000008800 */
[----:B------:R-:W-:Y:S01]  /*1030*/  @!P4 MOV R2, 0x400 ;  /* 0x000004000002c802 */ /* 0x000fe20000000f00 */
[----:B------:R-:W-:Y:S01]  /*1040*/  @!P3 IMAD.X R14, RZ, RZ, R31, P1 ;  /* 0x000000ffff0eb224 */ /* 0x000fe200008e061f */
[----:B------:R-:W-:Y:S02]  /*1050*/  @!P2 IADD3 R20, P1, R30, 0x60, RZ ;  /* 0x000000601e14a810 */ /* 0x000fe40007f3e0ff */
[----:B-1----:R-:W-:-:S03]  /*1060*/  @!P4 LEA R21, R21, R2, 0x18 ;  /* 0x000000021515c211 */ /* 0x002fc600078ec0ff */
[----:B------:R-:W-:Y:S01]  /*1070*/  @!P2 IMAD.X R25, RZ, RZ, R31, P1 ;  /* 0x000000ffff19a224 */ /* 0x000fe200008e061f */
[----:B------:R-:W-:Y:S02]  /*1080*/  PLOP3.LUT P1, PT, PT, PT, UP0, 0x80, 0x0 ;  /* 0x000000000000781c */ /* 0x000fe40003f2f008 */
[----:B---3--:R-:W-:-:S04]  /*1090*/  @!P6 MOV R4, 0x400 ;  /* 0x000004000004e802 */ /* 0x008fc80000000f00 */
[----:B------:R-:W-:Y:S02]  /*10a0*/  @!P6 LEA R17, R17, R4, 0x18 ;  /* 0x000000041111e211 */ /* 0x000fe400078ec0ff */
[----:B------:R-:W-:Y:S02]  /*10b0*/  LOP3.LUT R4, R0, 0xfffffff0, RZ, 0xc0, !PT ;  /* 0xfffffff000047812 */ /* 0x000fe400078ec0ff */
[----:B------:R-:W-:-:S03]  /*10c0*/  @!P3 MOV R0, 0x400 ;  /* 0x000004000000b802 */ /* 0x000fc60000000f00 */
[----:B------:R-:W-:Y:S01]  /*10d0*/  IMAD.IADD R4, R87, 0x1, -R4 ;  /* 0x0000000157047824 */ /* 0x000fe200078e0a04 */
[----:B--2---:R-:W-:-:S04]  /*10e0*/  @!P3 LEA R19, R19, R0, 0x18 ;  /* 0x000000001313b211 */ /* 0x004fc800078ec0ff */
[----:B------:R-:W-:-:S04]  /*10f0*/  SHF.R.S32.HI R7, RZ, 0x1f, R4 ;  /* 0x0000001fff077819 */ /* 0x000fc80000011404 */
[----:B------:R-:W-:Y:S01]  /*1100*/  LEA.HI R7, R7, R4, RZ, 0x3 ;  /* 0x0000000407077211 */ /* 0x000fe200078f18ff */
[----:B----4-:R-:W-:Y:S06]  /*1110*/  @P1 BRA `(.L_x_873) ;  /* 0x0000000000341947 */ /* 0x010fec0003800000 */
        /* <DEDUP_REMOVED lines=13> */
.L_x_873:
        /* <DEDUP_REMOVED lines=13> */
.L_x_874:
[----:B------:R-:W-:Y:S01]  /*12c0*/  IMAD R2, R23, UR6, RZ ;  /* 0x0000000617027c24 */ /* 0x000fe2000f8e02ff */
[----:B------:R-:W-:Y:S01]  /*12d0*/  @!P5 MOV R5, 0x400 ;  /* 0x000004000005d802 */ /* 0x000fe20000000f00 */
[C---:B------:R-:W-:Y:S01]  /*12e0*/  IMAD.WIDE.U32 R10, R22.reuse, UR6, R26 ;  /* 0x00000006160a7c25 */ /* 0x040fe2000f8e001a */
[----:B------:R-:W-:Y:S01]  /*12f0*/  LOP3.LUT R0, R7, 0xfffffff8, RZ, 0xc0, !PT ;  /* 0xfffffff807007812 */ /* 0x000fe200078ec0ff */
[----:B------:R-:W-:Y:S01]  /*1300*/  ULDC.64 UR8, c[0x0][0x260] ;  /* 0x0000980000087ab9 */ /* 0x000fe20000000a00 */
[----:B------:R-:W-:Y:S01]  /*1310*/  @!P2 MOV R8, 0x400 ;  /* 0x000004000008a802 */ /* 0x000fe20000000f00 */
[----:B------:R-:W-:Y:S01]  /*1320*/  IMAD R2, R22, UR7, R2 ;  /* 0x0000000716027c24 */ /* 0x000fe2000f8e0202 */
[----:B------:R-:W-:Y:S01]  /*1330*/  IADD3 R236, P1, R10, UR18, RZ ;  /* 0x000000120aec7c10 */ /* 0x000fe2000ff3e0ff */
[----:B------:R-:W-:Y:S01]  /*1340*/  IMAD.IADD R0, R4, 0x1, -R0 ;  /* 0x0000000104007824 */ /* 0x000fe200078e0a00 */
[----:B------:R-:W-:Y:S01]  /*1350*/  @!P5 LEA R3, R3, R5, 0x18 ;  /* 0x000000050303d211 */ /* 0x000fe200078ec0ff */
[----:B------:R-:W-:Y:S01]  /*1360*/  IMAD.WIDE.U32 R26, R22, UR14, R26 ;  /* 0x0000000e161a7c25 */ /* 0x000fe2000f8e001a */
[----:B------:R-:W-:Y:S01]  /*1370*/  IADD3.X R237, R11, UR17, R2, P1, !PT ;  /* 0x000000110bed7c10 */ /* 0x000fe20008ffe402 */
[----:B------:R-:W1:Y:S01]  /*1380*/  @!P3 LDC.64 R4, c[0x0][0x240] ;  /* 0x00009000ff04bb82 */ /* 0x000e620000000a00 */
[----:B------:R-:W-:Y:S01]  /*1390*/  @!P2 LEA R18, R18, R8, 0x18 ;  /* 0x000000081212a211 */ /* 0x000fe200078ec0ff */
[----:B------:R-:W-:Y:S01]  /*13a0*/  IMAD R2, R23, UR14, RZ ;  /* 0x0000000e17027c24 */ /* 0x000fe2000f8e02ff */
[----:B------:R-:W-:Y:S01]  /*13b0*/  IADD3 R34, P1, R26, UR20, RZ ;  /* 0x000000141a227c10 */ /* 0x000fe2000ff3e0ff */
[----:B------:R-:W-:Y:S01]  /*13c0*/  @!P4 IMAD R21, R16, 0x2, R21 ;  /* 0x000000021015c824 */ /* 0x000fe200078e0215 */
[----:B------:R-:W-:Y:S01]  /*13d0*/  SHF.R.S32.HI R26, RZ, 0x1f, R238 ;  /* 0x0000001fff1a7819 */ /* 0x000fe200000114ee */
[----:B------:R-:W-:Y:S01]  /*13e0*/  IMAD R2, R22, UR15, R2 ;  /* 0x0000000f16027c24 */ /* 0x000fe2000f8e0202 */
[----:B------:R-:W-:Y:S01]  /*13f0*/  USHF.L.U64.HI UR24, UR6, 0x6, UR7 ;  /* 0x0000000606187899 */ /* 0x000fe20008010207 */
[C---:B------:R-:W-:Y:S01]  /*1400*/  @!P3 IMAD R19, R16.reuse, 0x2, R19 ;  /* 0x000000021013b824 */ /* 0x040fe200078e0213 */
[----:B------:R-:W2:Y:S01]  /*1410*/  @!P2 LDC.64 R10, c[0x0][0x240] ;  /* 0x00009000ff0aab82 */ /* 0x000ea20000000a00 */
[C---:B------:R-:W-:Y:S01]  /*1420*/  @!P2 IMAD R18, R16.reuse, 0x2, R18 ;  /* 0x000000021012a824 */ /* 0x040fe200078e0212 */
[----:B------:R-:W-:Y:S01]  /*1430*/  IADD3.X R35, R27, UR19, R2, P1, !PT ;  /* 0x000000131b237c10 */ /* 0x000fe20008ffe402 */
[C---:B------:R-:W-:Y:S01]  /*1440*/  @!P6 IMAD R17, R16.reuse, 0x2, R17 ;  /* 0x000000021011e824 */ /* 0x040fe200078e0211 */
[----:B------:R-:W-:Y:S01]  /*1450*/  USHF.L.U32 UR25, UR6, 0x6, URZ ;  /* 0x0000000606197899 */ /* 0x000fe2000800063f */
[----:B------:R-:W-:Y:S01]  /*1460*/  @!P5 IMAD R16, R16, 0x2, R3 ;  /* 0x000000021010d824 */ /* 0x000fe200078e0203 */
[----:B------:R-:W-:Y:S01]  /*1470*/  @!PT LDS RZ, [RZ] ;  /* 0x00000000fffff984 */ /* 0x000fe20000000800 */
[----:B------:R-:W-:Y:S01]  /*1480*/  @!PT LDS RZ, [RZ] ;  /* 0x00000000fffff984 */ /* 0x000fe20000000800 */
[----:B------:R-:W-:Y:S01]  /*1490*/  @!PT LDS RZ, [RZ] ;  /* 0x00000000fffff984 */ /* 0x000fe20000000800 */
[----:B------:R-:W-:Y:S01]  /*14a0*/  @!P4 LDGSTS.E.BYPASS.LTC128B.128 [R21+0x1000], desc[UR32][R32.64] ;  /* 0x010000002015cfae */ /* 0x000fe2000b901d60 */
[--C-:B------:R-:W-:Y:S01]  /*14b0*/  @!P3 IMAD.MOV.U32 R31, RZ, RZ, R9.reuse ;  /* 0x000000ffff1fb224 */ /* 0x100fe200078e0009 */
[----:B------:R-:W3:Y:S01]  /*14c0*/  @!P3 LDC.64 R2, c[0x0][0x210] ;  /* 0x00008400ff02bb82 */ /* 0x000ee20000000a00 */
[----:B------:R-:W-:Y:S01]  /*14d0*/  @!P2 IMAD.MOV.U32 R29, RZ, RZ, R9 ;  /* 0x000000ffff1da224 */ /* 0x000fe200078e0009 */
[----:B------:R-:W-:Y:S01]  /*14e0*/  @!P4 LDGSTS.E.BYPASS.LTC128B.128 [R21+0x5000], desc[UR32][R32.64+0x80] ;  /* 0x050000802015cfae */ /* 0x000fe2000b901d60 */
[----:B------:R-:W-:Y:S01]  /*14f0*/  @!P3 IMAD.MOV.U32 R30, RZ, RZ, R28 ;  /* 0x000000ffff1eb224 */ /* 0x000fe200078e001c */
[----:B------:R-:W-:Y:S01]  /*1500*/  USHF.L.U32 UR16, UR6, 0x5, URZ ;  /* 0x0000000506107899 */ /* 0x000fe2000800063f */
[----:B------:R-:W-:Y:S01]  /*1510*/  IMAD R240, R26, UR8, RZ ;  /* 0x000000081af07c24 */ /* 0x000fe2000f8e02ff */
[----:B------:R-:W-:Y:S01]  /*1520*/  @!P4 LDGSTS.E.BYPASS.LTC128B.128 [R21+0x9000], desc[UR32][R32.64+0x100] ;  /* 0x090001002015cfae */ /* 0x000fe2000b901d60 */
[-C--:B-1----:R-:W-:Y:S01]  /*1530*/  @!P3 IMAD R23, R14, R4.reuse, RZ ;  /* 0x000000040e17b224 */ /* 0x082fe200078e02ff */
[----:B------:R-:W1:Y:S01]  /*1540*/  @!P2 LDC.64 R8, c[0x0][0x210] ;  /* 0x00008400ff08ab82 */ /* 0x000e620000000a00 */
[C---:B------:R-:W-:Y:S01]  /*1550*/  @!P3 IMAD.WIDE.U32 R30, R24.reuse, R4, R30 ;  /* 0x00000004181eb225 */ /* 0x040fe200078e001e */
[----:B------:R4:W-:Y:S01]  /*1560*/  @!P4 LDGSTS.E.BYPASS.LTC128B.128 [R21+0xd000], desc[UR32][R32.64+0x180] ;  /* 0x0d0001802015cfae */ /* 0x0009e2000b901d60 */
[----:B------:R-:W-:Y:S01]  /*1570*/  USHF.L.U64.HI UR13, UR6, 0x5, UR7 ;  /* 0x00000005060d7899 */ /* 0x000fe20008010207 */
[----:B------:R-:W-:Y:S01]  /*1580*/  SHF.R.S32.HI R86, RZ, 0x5, R86 ;  /* 0x00000005ff567819 */ /* 0x000fe20000011456 */
[----:B------:R-:W-:Y:S01]  /*1590*/  @!P3 IMAD R23, R24, R5, R23 ;  /* 0x000000051817b224 */ /* 0x000fe200078e0217 */
[----:B------:R-:W-:Y:S01]  /*15a0*/  UIMAD.WIDE.U32 UR18, UR38, UR14, URZ ;  /* 0x0000000e261272a5 */ /* 0x000fe2000f8e003f */
[----:B------:R-:W-:Y:S01]  /*15b0*/  IMAD.WIDE.U32 R236, R238, UR8, R236 ;  /* 0x00000008eeec7c25 */ /* 0x000fe2000f8e00ec */
[----:B------:R-:W5:Y:S01]  /*15c0*/  @!P6 LDC.64 R4, c[0x0][0x218] ;  /* 0x00008600ff04eb82 */ /* 0x000f620000000a00 */
[----:B------:R-:W-:Y:S01]  /*15d0*/  SHF.R.S32.HI R242, RZ, 0x1f, R88 ;  /* 0x0000001ffff27819 */ /* 0x000fe20000011458 */
[----:B------:R-:W-:Y:S01]  /*15e0*/  UISETP.GE.AND UP0, UPT, UR31, 0x2, UPT ;  /* 0x000000021f00788c */ /* 0x000fe2000bf06270 */
[----:B--2---:R-:W-:-:S02]  /*15f0*/  @!P2 IMAD R25, R25, R10, RZ ;  /* 0x0000000a1919a224 */ /* 0x004fc400078e02ff */
[----:B------:R-:W-:Y:S01]  /*1600*/  @!P3 IMAD.IADD R23, R31, 0x1, R23 ;  /* 0x000000011f17b824 */ /* 0x000fe200078e0217 */
[----:B------:R-:W-:Y:S01]  /*1610*/  LEA.HI R242, R242, R88, RZ, 0x2 ;  /* 0x00000058f2f27211 */ /* 0x000fe200078f10ff */
[----:B------:R-:W-:Y:S01]  /*1620*/  @!P2 IMAD R11, R20, R11, R25 ;  /* 0x0000000b140ba224 */ /* 0x000fe200078e0219 */
[----:B---3--:R-:W-:Y:S01]  /*1630*/  @!P3 LEA R24, P1, R30, R2, 0x1 ;  /* 0x000000021e18b211 */ /* 0x008fe200078208ff */
[----:B------:R-:W-:Y:S01]  /*1640*/  IMAD R240, R238, UR9, R240 ;  /* 0x00000009eef07c24 */ /* 0x000fe2000f8e02f0 */
[----:B------:R-:W-:Y:S01]  /*1650*/  ULDC.64 UR8, c[0x0][0x268] ;  /* 0x00009a0000087ab9 */ /* 0x000fe20000000a00 */
[----:B------:R-:W-:Y:S01]  /*1660*/  @!P2 IMAD.WIDE.U32 R28, R20, R10, R28 ;  /* 0x0000000a141ca225 */ /* 0x000fe200078e001c */
[----:B------:R-:W-:Y:S02]  /*1670*/  @!P3 LEA.HI.X R25, R30, R3, R23, 0x1, P1 ;  /* 0x000000031e19b211 */ /* 0x000fe400008f0c17 */
[----:B------:R-:W2:Y:S01]  /*1680*/  @!P5 LDC.64 R2, c[0x0][0x218] ;  /* 0x00008600ff02db82 */ /* 0x000ea20000000a00 */
[----:B------:R-:W-:Y:S01]  /*1690*/  IMAD R26, R26, UR8, RZ ;  /* 0x000000081a1a7c24 */ /* 0x000fe2000f8e02ff */
[----:B-1----:R-:W-:Y:S01]  /*16a0*/  @!P2 LEA R10, P1, R28, R8, 0x1 ;  /* 0x000000081c0aa211 */ /* 0x002fe200078208ff */
[C---:B------:R-:W-:Y:S01]  /*16b0*/  IMAD.WIDE.U32 R14, R238.reuse, UR8, R34 ;  /* 0x00000008ee0e7c25 */ /* 0x040fe2000f8e0022 */
[----:B------:R-:W-:Y:S01]  /*16c0*/  USHF.R.S32.HI UR8, URZ, 0x1f, UR38 ;  /* 0x0000001f3f087899 */ /* 0x000fe20008011426 */
[----:B------:R-:W-:Y:S01]  /*16d0*/  @!P3 LDGSTS.E.BYPASS.LTC128B.128 [R19+0x2000], desc[UR32][R24.64] ;  /* 0x020000001813bfae */ /* 0x000fe2000b901d60 */
[----:B------:R-:W-:Y:S01]  /*16e0*/  SHF.R.S32.HI R242, RZ, 0x2, R242 ;  /* 0x00000002fff27819 */ /* 0x000fe200000114f2 */
[----:B------:R-:W-:Y:S01]  /*16f0*/  IMAD R238, R238, UR9, R26 ;  /* 0x00000009eeee7c24 */ /* 0x000fe2000f8e021a */
[----:B------:R-:W-:Y:S01]  /*1700*/  UIMAD UR9, UR24, UR38, URZ ;  /* 0x00000026180972a4 */ /* 0x000fe2000f8e023f */
[----:B------:R-:W-:Y:S01]  /*1710*/  IMAD.IADD R241, R237, 0x1, R240 ;  /* 0x00000001edf17824 */ /* 0x000fe200078e02f0 */
[----:B------:R-:W-:Y:S01]  /*1720*/  @!P3 LDGSTS.E.BYPASS.LTC128B.128 [R19+0x6000], desc[UR32][R24.64+0x80] ;  /* 0x060000801813bfae */ /* 0x000fe2000b901d60 */
[----:B------:R-:W-:Y:S01]  /*1730*/  IMAD.U32 R8, RZ, RZ, UR38 ;  /* 0x00000026ff087e24 */ /* 0x000fe2000f8e00ff */
[----:B------:R-:W-:Y:S01]  /*1740*/  UIMAD UR9, UR8, UR25, UR9 ;  /* 0x00000019080972a4 */ /* 0x000fe2000f8e0209 */
[----:B------:R-:W-:Y:S01]  /*1750*/  IMAD.MOV.U32 R240, RZ, RZ, R236 ;  /* 0x000000fffff07224 */ /* 0x000fe200078e00ec */
[----:B------:R-:W-:Y:S01]  /*1760*/  @!P3 LDGSTS.E.BYPASS.LTC128B.128 [R19+0xa000], desc[UR32][R24.64+0x100] ;  /* 0x0a0001001813bfae */ /* 0x000fe2000b901d60 */
[----:B------:R-:W-:Y:S01]  /*1770*/  @!P2 IMAD.IADD R11, R29, 0x1, R11 ;  /* 0x000000011d0ba824 */ /* 0x000fe200078e020b */
[----:B------:R-:W-:Y:S01]  /*1780*/  UIMAD UR8, UR8, UR14, URZ ;  /* 0x0000000e080872a4 */ /* 0x000fe2000f8e023f */
[----:B----4-:R-:W-:Y:S01]  /*1790*/  IMAD.WIDE.U32 R20, R8, UR25, R240 ;  /* 0x0000001908147c25 */ /* 0x010fe2000f8e00f0 */
[----:B------:R1:W-:Y:S02]  /*17a0*/  @!P3 LDGSTS.E.BYPASS.LTC128B.128 [R19+0xe000], desc[UR32][R24.64+0x180] ;  /* 0x0e0001801813bfae */ /* 0x0003e4000b901d60 */
[----:B------:R-:W-:Y:S01]  /*17b0*/  @!P2 LEA.HI.X R11, R28, R9, R11, 0x1, P1 ;  /* 0x000000091c0ba211 */ /* 0x000fe200008f0c0b */
[----:B------:R-:W-:Y:S01]  /*17c0*/  VIADD R8, R21, UR9 ;  /* 0x0000000915087c36 */ /* 0x000fe20008000000 */
[C---:B-----5:R-:W-:Y:S01]  /*17d0*/  @!P6 LEA R26, P1, R20.reuse, R4, 0x1 ;  /* 0x00000004141ae211 */ /* 0x060fe200078208ff */
[----:B------:R-:W-:Y:S01]  /*17e0*/  UIMAD UR8, UR38, UR15, UR8 ;  /* 0x0000000f260872a4 */ /* 0x000fe2000f8e0208 */
[C---:B------:R-:W-:Y:S01]  /*17f0*/  @!P5 IADD3 R4, P3, R20.reuse, UR16, RZ ;  /* 0x000000101404dc10 */ /* 0x040fe2000ff7e0ff */
[----:B------:R-:W-:Y:S01]  /*1800*/  @!P2 LDGSTS.E.BYPASS.LTC128B.128 [R18+0x3000], desc[UR32][R10.64] ;  /* 0x030000000a12afae */ /* 0x000fe2000b901d60 */
[----:B------:R-:W-:Y:S01]  /*1810*/  @!P6 LEA.HI.X R27, R20, R5, R8, 0x1, P1 ;  /* 0x00000005141be211 */ /* 0x000fe200008f0c08 */
[----:B------:R-:W-:Y:S01]  /*1820*/  IMAD.SHL.U32 R84, R0, 0x40, RZ ;  /* 0x0000004000547824 */ /* 0x000fe200078e00ff */
[----:B------:R-:W-:Y:S01]  /*1830*/  @!P5 IADD3.X R8, R8, UR13, RZ, P3, !PT ;  /* 0x0000000d0808dc10 */ /* 0x000fe20009ffe4ff */
[----:B------:R-:W-:Y:S01]  /*1840*/  @!P2 LDGSTS.E.BYPASS.LTC128B.128 [R18+0x7000], desc[UR32][R10.64+0x80] ;  /* 0x070000800a12afae */ /* 0x000fe2000b901d60 */
[----:B--2---:R-:W-:Y:S01]  /*1850*/  @!P5 LEA R20, P1, R4, R2, 0x1 ;  /* 0x000000020414d211 */ /* 0x004fe200078208ff */
[----:B------:R-:W-:Y:S01]  /*1860*/  UIADD3 UR8, UR19, UR8, URZ ;  /* 0x0000000813087290 */ /* 0x000fe2000fffe03f */
[----:B------:R-:W-:Y:S01]  /*1870*/  ISETP.GE.AND P3, PT, R22, UR5, PT ;  /* 0x0000000516007c0c */ /* 0x000fe2000bf66270 */
[----:B------:R-:W-:Y:S01]  /*1880*/  @!P2 LDGSTS.E.BYPASS.LTC128B.128 [R18+0xb000], desc[UR32][R10.64+0x100] ;  /* 0x0b0001000a12afae */ /* 0x000fe2000b901d60 */
[----:B------:R-:W-:Y:S01]  /*1890*/  @!P5 LEA.HI.X R21, R4, R3, R8, 0x1, P1 ;  /* 0x000000030415d211 */ /* 0x000fe200008f0c08 */
[----:B------:R-:W-:Y:S01]  /*18a0*/  USHF.L.U32 UR5, UR15, 0x5, URZ ;  /* 0x000000050f057899 */ /* 0x000fe2000800063f */
[----:B------:R-:W2:Y:S01]  /*18b0*/  @!P0 LDC.64 R2, c[0x0][0x220] ;  /* 0x00008800ff028b82 */ /* 0x000ea20000000a00 */
[----:B------:R3:W-:Y:S01]  /*18c0*/  @!P2 LDGSTS.E.BYPASS.LTC128B.128 [R18+0xf000], desc[UR32][R10.64+0x180] ;  /* 0x0f0001800a12afae */ /* 0x0007e2000b901d60 */
[----:B------:R-:W-:Y:S01]  /*18d0*/  LOP3.LUT R84, R84, 0x1c0, RZ, 0xc0, !PT ;  /* 0x000001c054547812 */ /* 0x000fe200078ec0ff */
[----:B------:R-:W-:Y:S01]  /*18e0*/  IMAD.U32 R9, RZ, RZ, UR8 ;  /* 0x00000008ff097e24 */ /* 0x000fe2000f8e00ff */
[----:B------:R-:W-:Y:S01]  /*18f0*/  UIMAD.WIDE.U32 UR8, UR14, 0x20, URZ ;  /* 0x000000200e0878a5 */ /* 0x000fe2000f8e003f */
[----:B------:R-:W-:Y:S01]  /*1900*/  @!P6 LDGSTS.E.BYPASS.LTC128B.128 [R17+0x10000], desc[UR32][R26.64] ;  /* 0x100000001a11efae */ /* 0x000fe2000b901d60 */
[----:B------:R-:W-:-:S02]  /*1910*/  IMAD.SHL.U32 R85, R7, 0x40, RZ ;  /* 0x0000004007557824 */ /* 0x000fc400078e00ff */
[----:B------:R-:W-:Y:S01]  /*1920*/  IMAD.IADD R239, R15, 0x1, R238 ;  /* 0x000000010fef7824 */ /* 0x000fe200078e02ee */
[----:B------:R-:W-:Y:S01]  /*1930*/  @!P6 LDGSTS.E.BYPASS.LTC128B.128 [R17+0x12000], desc[UR32][R26.64+0x80] ;  /* 0x120000801a11efae */ /* 0x000fe2000b901d60 */
[----:B------:R-:W4:Y:S01]  /*1940*/  @!P3 LDC.64 R4, c[0x0][0x220] ;  /* 0x00008800ff04bb82 */ /* 0x000f220000000a00 */
[----:B------:R-:W-:Y:S01]  /*1950*/  LOP3.LUT R85, R85, 0xfffffe00, RZ, 0xc0, !PT ;  /* 0xfffffe0055557812 */ /* 0x000fe200078ec0ff */
[----:B-1----:R-:W-:Y:S01]  /*1960*/  IMAD.U32 R19, RZ, RZ, UR19 ;  /* 0x00000013ff137e24 */ /* 0x002fe2000f8e00ff */
[----:B------:R-:W-:Y:S03]  /*1970*/  @!P6 LDGSTS.E.BYPASS.LTC128B.128 [R17+0x14000], desc[UR32][R26.64+0x100] ;  /* 0x140001001a11efae */ /* 0x000fe6000b901d60 */
[----:B------:R-:W-:Y:S01]  /*1980*/  IMAD R234, R86, 0x400, R85 ;  /* 0x0000040056ea7824 */ /* 0x000fe200078e0255 */
[----:B------:R-:W-:Y:S04]  /*1990*/  @!P6 LDGSTS.E.BYPASS.LTC128B.128 [R17+0x16000], desc[UR32][R26.64+0x180] ;  /* 0x160001801a11efae */ /* 0x000fe8000b901d60 */
[----:B------:R-:W-:Y:S04]  /*19a0*/  @!P5 LDGSTS.E.BYPASS.LTC128B.128 [R16+0x11000], desc[UR32][R20.64] ;  /* 0x110000001410dfae */ /* 0x000fe8000b901d60 */
[----:B------:R-:W-:Y:S01]  /*19b0*/  @!P5 LDGSTS.E.BYPASS.LTC128B.128 [R16+0x13000], desc[UR32][R20.64+0x80] ;  /* 0x130000801410dfae */ /* 0x000fe2000b901d60 */
[----:B---3--:R-:W-:-:S03]  /*19c0*/  IMAD.SHL.U32 R10, R6, 0x40, RZ ;  /* 0x00000040060a7824 */ /* 0x008fc600078e00ff */
[----:B------:R-:W-:Y:S01]  /*19d0*/  @!P5 LDGSTS.E.BYPASS.LTC128B.128 [R16+0x15000], desc[UR32][R20.64+0x100] ;  /* 0x150001001410dfae */ /* 0x000fe2000b901d60 */
[----:B------:R-:W-:Y:S02]  /*19e0*/  IMAD.SHL.U32 R11, R233, 0x8, RZ ;  /* 0x00000008e90b7824 */ /* 0x000fe400078e00ff */
[----:B------:R-:W-:Y:S01]  /*19f0*/  IMAD.U32 R18, RZ, RZ, UR18 ;  /* 0x00000012ff127e24 */ /* 0x000fe2000f8e00ff */
[----:B------:R1:W-:Y:S01]  /*1a00*/  @!P5 LDGSTS.E.BYPASS.LTC128B.128 [R16+0x17000], desc[UR32][R20.64+0x180] ;  /* 0x170001801410dfae */ /* 0x0003e2000b901d60 */
[----:B------:R-:W-:Y:S02]  /*1a10*/  LOP3.LUT R10, R10, 0x1c0, RZ, 0xc0, !PT ;  /* 0x000001c00a0a7812 */ /* 0x000fe400078ec0ff */
[----:B------:R-:W-:Y:S01]  /*1a20*/  LOP3.LUT R11, R84, 0x8, R11, 0xf8, !PT ;  /* 0x00000008540b7812 */ /* 0x000fe200078ef80b */
[----:B------:R-:W0:Y:S01]  /*1a30*/  LDGDEPBAR ;  /* 0x00000000000079af */ /* 0x000e220000000000 */
[----:B------:R-:W-:Y:S02]  /*1a40*/  SHF.R.U32.HI R84, RZ, 0x3, R84 ;  /* 0x00000003ff547819 */ /* 0x000fe40000011654 */
[----:B------:R-:W-:-:S02]  /*1a50*/  LEA R8, P1, R18, R14, 0x6 ;  /* 0x0000000e12087211 */ /* 0x000fc400078230ff */
[----:B------:R-:W-:Y:S01]  /*1a60*/  LOP3.LUT R84, R11, R84, RZ, 0x3c, !PT ;  /* 0x000000540b547212 */ /* 0x000fe200078e3cff */
[----:B------:R-:W-:Y:S01]  /*1a70*/  IMAD.U32 R11, RZ, RZ, UR5 ;  /* 0x00000005ff0b7e24 */ /* 0x000fe2000f8e00ff */
[----:B------:R-:W-:Y:S02]  /*1a80*/  LEA.HI.X R9, R18, R239, R9, 0x6, P1 ;  /* 0x000000ef12097211 */ /* 0x000fe400008f3409 */
[----:B----4-:R-:W-:Y:S01]  /*1a90*/  @!P3 LEA R4, P2, R8, R4, 0x1 ;  /* 0x000000040804b211 */ /* 0x010fe200078408ff */
[----:B------:R-:W-:Y:S01]  /*1aa0*/  IMAD.IADD R234, R84, 0x1, R234 ;  /* 0x0000000154ea7824 */ /* 0x000fe200078e02ea */
[C---:B------:R-:W-:Y:S02]  /*1ab0*/  @!P0 IADD3 R7, P1, R8.reuse, UR8, RZ ;  /* 0x0000000808078c10 */ /* 0x040fe4000ff3e0ff */
[----:B------:R-:W-:Y:S02]  /*1ac0*/  @!P3 LEA.HI.X R5, R8, R5, R9, 0x1, P2 ;  /* 0x000000050805b211 */ /* 0x000fe400010f0c09 */
[----:B------:R-:W-:-:S02]  /*1ad0*/  @!P0 IADD3.X R11, R9, UR9, R11, P1, !PT ;  /* 0x00000009090b8c10 */ /* 0x000fc40008ffe40b */
[C---:B--2---:R-:W-:Y:S01]  /*1ae0*/  @!P0 LEA R8, P4, R7.reuse, R2, 0x1 ;  /* 0x0000000207088211 */ /* 0x044fe200078808ff */
[----:B------:R-:W-:Y:S01]  /*1af0*/  IMAD.MOV.U32 R2, RZ, RZ, 0x10 ;  /* 0x00000010ff027424 */ /* 0x000fe200078e00ff */
[----:B------:R-:W-:Y:S02]  /*1b00*/  LEA R234, R234, UR4, 0x1 ;  /* 0x00000004eaea7c11 */ /* 0x000fe4000f8e08ff */
[----:B------:R-:W-:Y:S01]  /*1b10*/  @!P0 LEA.HI.X R9, R7, R3, R11, 0x1, P4 ;  /* 0x0000000307098211 */ /* 0x000fe200020f0c0b */
[----:B-1----:R-:W-:Y:S01]  /*1b20*/  IMAD.SHL.U32 R16, R22, 0x8, RZ ;  /* 0x0000000816107824 */ /* 0x002fe200078e00ff */
[----:B------:R-:W-:-:S04]  /*1b30*/  DEPBAR.LE SB0, 0x0 ;  /* 0x000080000000791a */ /* 0x000fc80000000000 */
[----:B------:R-:W-:Y:S01]  /*1b40*/  BAR.SYNC.DEFER_BLOCKING 0x0 ;  /* 0x0000000000007b1d */ /* 0x000fe20000010000 */
[----:B------:R-:W-:Y:S02]  /*1b50*/  LOP3.LUT R16, R10, 0x8, R16, 0xf8, !PT ;  /* 0x000000080a107812 */ /* 0x000fe400078ef810 */
[----:B------:R-:W-:Y:S02]  /*1b60*/  SHF.R.U32.HI R10, RZ, 0x3, R10 ;  /* 0x00000003ff0a7819 */ /* 0x000fe4000001160a */
[----:B------:R-:W-:Y:S01]  /*1b70*/  R2P PR, R0, 0x6 ;  /* 0x0000000600007804 */ /* 0x000fe20000000000 */
[----:B------:R-:W-:Y:S01]  /*1b80*/  IMAD.MOV.U32 R0, RZ, RZ, 0x20 ;  /* 0x00000020ff007424 */ /* 0x000fe200078e00ff */
[----:B------:R-:W-:-:S03]  /*1b90*/  LOP3.LUT R10, R16, R10, RZ, 0x3c, !PT ;  /* 0x0000000a100a7212 */ /* 0x000fc600078e3cff */
[----:B------:R-:W-:Y:S02]  /*1ba0*/  SEL R2, R2, 0xfffffff0, !P1 ;  /* 0xfffffff002027807 */ /* 0x000fe40004800000 */
[----:B------:R-:W-:Y:S01]  /*1bb0*/  IMAD R233, R233, 0x200, R10 ;  /* 0x00000200e9e97824 */ /* 0x000fe200078e020a */
[----:B------:R-:W-:Y:S02]  /*1bc0*/  SEL R0, R0, 0xffffffe0, !P2 ;  /* 0xffffffe000007807 */ /* 0x000fe40005000000 */
[----:B------:R-:W-:Y:S01]  /*1bd0*/  R2P PR, R6, 0x6 ;  /* 0x0000000606007804 */ /* 0x000fe20000000000 */
[--C-:B------:R-:W-:Y:S01]  /*1be0*/  IMAD R232, R2, 0x2, R234.reuse ;  /* 0x0000000202e87824 */ /* 0x100fe200078e02ea */
[----:B------:R-:W-:Y:S01]  /*1bf0*/  LEA R233, R233, UR4, 0x1 ;  /* 0x00000004e9e97c11 */ /* 0x000fe2000f8e08ff */
[C---:B------:R-:W-:Y:S02]  /*1c00*/  IMAD R230, R0.reuse, 0x2, R234 ;  /* 0x0000000200e67824 */ /* 0x040fe400078e02ea */
[----:B------:R-:W-:-:S02]  /*1c10*/  IMAD R229, R0, 0x2, R232 ;  /* 0x0000000200e57824 */ /* 0x000fc400078e02e8 */
[C---:B------:R-:W-:Y:S01]  /*1c20*/  VIADD R3, R233.reuse, 0x10000 ;  /* 0x00010000e9037836 */ /* 0x040fe20000000000 */
[----:B------:R-:W-:Y:S01]  /*1c30*/  @P3 STS.128 [R235+0x18000], RZ ;  /* 0x018000ffeb003388 */ /* 0x000fe20000000c00 */
[----:B------:R-:W-:-:S03]  /*1c40*/  VIADD R231, R233, 0x10020 ;  /* 0x00010020e9e77836 */ /* 0x000fc60000000000 */
[----:B------:R-:W-:Y:S01]  /*1c50*/  @P3 STS.128 [R235+0x1a000], RZ ;  /* 0x01a000ffeb003388 */ /* 0x000fe20000000c00 */
[----:B------:R-:W-:Y:S02]  /*1c60*/  @P1 VIADD R231, R3, 0xffffffe0 ;  /* 0xffffffe003e71836 */ /* 0x000fe40000000000 */
[----:B------:R-:W-:Y:S01]  /*1c70*/  IMAD.MOV.U32 R3, RZ, RZ, 0x40 ;  /* 0x00000040ff037424 */ /* 0x000fe200078e00ff */
[----:B------:R-:W-:Y:S04]  /*1c80*/  @P3 STS.128 [R235+0x1c000], RZ ;  /* 0x01c000ffeb003388 */ /* 0x000fe80000000c00 */
[----:B------:R-:W-:Y:S01]  /*1c90*/  @P3 STS.128 [R235+0x1e000], RZ ;  /* 0x01e000ffeb003388 */ /* 0x000fe20000000c00 */
[----:B------:R-:W-:-:S03]  /*1ca0*/  SEL R3, R3, 0xffffffc0, !P2 ;  /* 0xffffffc003037807 */ /* 0x000fc60005000000 */
[----:B------:R-:W-:Y:S01]  /*1cb0*/  @!PT LDS RZ, [RZ] ;  /* 0x00000000fffff984 */ /* 0x000fe20000000800 */
[----:B------:R-:W-:Y:S01]  /*1cc0*/  @!PT LDS RZ, [RZ] ;  /* 0x00000000fffff984 */ /* 0x000fe20000000800 */
[----:B------:R-:W-:Y:S01]  /*1cd0*/  @!PT LDS RZ, [RZ] ;  /* 0x00000000fffff984 */ /* 0x000fe20000000800 */
[----:B------:R-:W-:Y:S02]  /*1ce0*/  @!P3 LDGSTS.E.BYPASS.LTC128B.128 [R235+0x18000], desc[UR32][R4.64] ;  /* 0x1800000004ebbfae */ /* 0x000fe4000b901d60 */
[----:B------:R-:W-:Y:S02]  /*1cf0*/  IMAD.IADD R227, R233, 0x1, R3 ;  /* 0x00000001e9e37824 */ /* 0x000fe400078e0203 */
[----:B------:R-:W-:Y:S01]  /*1d00*/  @!P3 LDGSTS.E.BYPASS.LTC128B.128 [R235+0x1a000], desc[UR32][R4.64+0x80] ;  /* 0x1a00008004ebbfae */ /* 0x000fe2000b901d60 */
[----:B------:R-:W-:Y:S01]  /*1d10*/  IMAD.IADD R220, R3, 0x1, R231 ;  /* 0x0000000103dc7824 */ /* 0x000fe200078e02e7 */
[----:B------:R-:W-:Y:S02]  /*1d20*/  LEA R3, R86, UR11, 0x4 ;  /* 0x0000000b56037c11 */ /* 0x000fe4000f8e20ff */
[----:B------:R-:W-:Y:S02]  /*1d30*/  @!P3 LDGSTS.E.BYPASS.LTC128B.128 [R235+0x1c000], desc[UR32][R4.64+0x100] ;  /* 0x1c00010004ebbfae */ /* 0x000fe4000b901d60 */
[----:B------:R-:W-:-:S02]  /*1d40*/  IADD3 R3, R3, 0x1, R242 ;  /* 0x0000000103037810 */ /* 0x000fc40007ffe0f2 */
        /* <DEDUP_REMOVED lines=14> */
[----:B------:R-:W4:Y:S04]  /*1e30*/  LDSM.16.M88.4 R16, [R233+0x10800] ;  /* 0x01080000e910783b */ /* 0x000f280000000200 */
[----:B------:R-:W5:Y:S04]  /*1e40*/  LDSM.16.M88.4 R60, [R233+0x11000] ;  /* 0x01100000e93c783b */ /* 0x000f680000000200 */
[----:B------:R-:W5:Y:S04]  /*1e50*/  LDSM.16.M88.4 R40, [R233+0x11800] ;  /* 0x01180000e928783b */ /* 0x000f680000000200 */
[----:B-1----:R-:W-:Y:S04]  /*1e60*/  LDSM.16.M88.4 R4, [R232] ;  /* 0x00000000e804783b */ /* 0x002fe80000000200 */
[----:B------:R-:W1:Y:S04]  /*1e70*/  LDSM.16.M88.4 R36, [R231] ;  /* 0x00000000e724783b */ /* 0x000e680000000200 */
[----:B------:R-:W1:Y:S04]  /*1e80*/  LDSM.16.M88.4 R32, [R231+0x800] ;  /* 0x00080000e720783b */ /* 0x000e680000000200 */
[----:B--2---:R-:W2:Y:S04]  /*1e90*/  LDSM.16.M88.4 R8, [R231+0x1000] ;  /* 0x00100000e708783b */ /* 0x004ea80000000200 */
[----:B------:R-:W2:Y:S04]  /*1ea0*/  LDSM.16.M88.4 R72, [R231+0x1800] ;  /* 0x00180000e748783b */ /* 0x000ea80000000200 */
[----:B------:R-:W-:Y:S01]  /*1eb0*/  LDSM.16.M88.4 R52, [R230] ;  /* 0x00000000e634783b */ /* 0x000fe20000000200 */
[C---:B---3--:R-:W-:Y:S03]  /*1ec0*/  HMMA.16816.F32 R28, R68.reuse, R24, RZ ;  /* 0x00000018441c723c */ /* 0x048fe600000018ff */
[----:B------:R-:W-:Y:S04]  /*1ed0*/  LDSM.16.M88.4 R80, [R227+0x11800] ;  /* 0x01180000e350783b */ /* 0x000fe80000000200 */
[----:B------:R-:W-:Y:S01]  /*1ee0*/  LDSM.16.M88.4 R44, [R229] ;  /* 0x00000000e52c783b */ /* 0x000fe20000000200 */
[C---:B------:R-:W-:Y:S03]  /*1ef0*/  HMMA.16816.F32 R24, R68.reuse, R26, RZ ;  /* 0x0000001a4418723c */ /* 0x040fe600000018ff */
[----:B------:R-:W-:Y:S03]  /*1f00*/  LDSM.16.M88.4 R48, [R220] ;  /* 0x00000000dc30783b */ /* 0x000fe60000000200 */
[C---:B----4-:R-:W-:Y:S01]  /*1f10*/  HMMA.16816.F32 R20, R68.reuse, R16, RZ ;  /* 0x000000104414723c */ /* 0x050fe200000018ff */
[----:B------:R-:W-:Y:S04]  /*1f20*/  LDSM.16.M88.4 R76, [R233+0x13000] ;  /* 0x01300000e94c783b */ /* 0x000fe80000000200 */
[----:B------:R-:W0:Y:S01]  /*1f30*/  LDGDEPBAR ;  /* 0x00000000000079af */ /* 0x000e220000000000 */
[C---:B------:R-:W-:Y:S06]  /*1f40*/  HMMA.16816.F32 R16, R68.reuse, R18, RZ ;  /* 0x000000124410723c */ /* 0x040fec00000018ff */
[C---:B-----5:R-:W-:Y:S06]  /*1f50*/  HMMA.16816.F32 R64, R68.reuse, R60, RZ ;  /* 0x0000003c4440723c */ /* 0x060fec00000018ff */
[C---:B------:R-:W-:Y:S06]  /*1f60*/  HMMA.16816.F32 R60, R68.reuse, R62, RZ ;  /* 0x0000003e443c723c */ /* 0x040fec00000018ff */
[C---:B------:R-:W-:Y:S06]  /*1f70*/  HMMA.16816.F32 R56, R68.reuse, R40, RZ ;  /* 0x000000284438723c */ /* 0x040fec00000018ff */
[----:B------:R-:W-:Y:S01]  /*1f80*/  HMMA.16816.F32 R68, R68, R42, RZ ;  /* 0x0000002a4444723c */ /* 0x000fe200000018ff */
[----:B------:R-:W3:Y:S05]  /*1f90*/  LDSM.16.M88.4 R40, [R227+0x10000] ;  /* 0x01000000e328783b */ /* 0x000eea0000000200 */
        /* <DEDUP_REMOVED lines=15> */
[----:B------:R-:W-:Y:S05]  /*2090*/  LDSM.16.M88.4 R40, [R233+0x12000] ;  /* 0x01200000e928783b */ /* 0x000fea0000000200 */
        /* <DEDUP_REMOVED lines=8> */
[----:B------:R-:W3:Y:S04]  /*2120*/  LDSM.16.M88.4 R68, [R233+0x13800] ;  /* 0x01380000e944783b */ /* 0x000ee80000000200 */
[----:B------:R-:W-:Y:S01]  /*2130*/  LDSM.16.M88.4 R80, [R227+0x13800] ;  /* 0x01380000e350783b */ /* 0x000fe20000000200 */
[C---:B------:R-:W-:Y:S06]  /*2140*/  HMMA.16816.F32 R28, R44.reuse, R48, R28 ;  /* 0x000000302c1c723c */ /* 0x040fec000000181c */
        /* <DEDUP_REMOVED lines=18> */
[C---:B------:R-:W-:Y:S06]  /*2270*/  HMMA.16816.F32 R64, R32.reuse, R76, R64 ;  /* 0x0000004c2040723c */ /* 0x040fec0000001840 */
[C---:B------:R-:W-:Y:S01]  /*2280*/  HMMA.16816.F32 R60, R32.reuse, R78, R60 ;  /* 0x0000004e203c723c */ /* 0x040fe2000000183c */
[----:B------:R-:W-:Y:S05]  /*2290*/  LDSM.16.M88.4 R76, [R234+0x8000] ;  /* 0x00800000ea4c783b */ /* 0x000fea0000000200 */
[C---:B---3--:R-:W-:Y:S06]  /*22a0*/  HMMA.16816.F32 R56, R32.reuse, R68, R56 ;  /* 0x000000442038723c */ /* 0x048fec0000001838 */
[----:B------:R-:W-:Y:S01]  /*22b0*/  HMMA.16816.F32 R52, R32, R70, R52 ;  /* 0x000000462034723c */ /* 0x000fe20000001834 */
[----:B------:R-:W3:Y:S04]  /*22c0*/  LDSM.16.M88.4 R32, [R227+0x12800] ;  /* 0x01280000e320783b */ /* 0x000ee80000000200 */
        /* <DEDUP_REMOVED lines=9> */
[----:B------:R-:W-:Y:S05]  /*2360*/  LDSM.16.M88.4 R44, [R220+0x2800] ;  /* 0x00280000dc2c783b */ /* 0x000fea0000000200 */
[C---:B-1----:R-:W-:Y:S06]  /*2370*/  HMMA.16816.F32 R56, R8.reuse, R40, R56 ;  /* 0x000000280838723c */ /* 0x042fec0000001838 */
[----:B------:R-:W-:Y:S01]  /*2380*/  HMMA.16816.F32 R52, R8, R42, R52 ;  /* 0x0000002a0834723c */ /* 0x000fe20000001834 */
[----:B------:R-:W1:Y:S04]  /*2390*/  LDSM.16.M88.4 R8, [R229+0x4000] ;  /* 0x00400000e508783b */ /* 0x000e680000000200 */
[----:B------:R-:W4:Y:S01]  /*23a0*/  LDSM.16.M88.4 R40, [R220+0x3000] ;  /* 0x00300000dc28783b */ /* 0x000f220000000200 */
[C---:B-----5:R-:W-:Y:S06]  /*23b0*/  HMMA.16816.F32 R28, R72.reuse, R36, R28 ;  /* 0x00000024481c723c */ /* 0x060fec000000181c */
[C---:B------:R-:W-:Y:S01]  /*23c0*/  HMMA.16816.F32 R24, R72.reuse, R38, R24 ;  /* 0x000000264818723c */ /* 0x040fe20000001818 */
[----:B------:R-:W5:Y:S05]  /*23d0*/  LDSM.16.M88.4 R36, [R233+0x14000] ;  /* 0x01400000e924783b */ /* 0x000f6a0000000200 */
[C---:B---3--:R-:W-:Y:S06]  /*23e0*/  HMMA.16816.F32 R20, R72.reuse, R32, R20 ;  /* 0x000000204814723c */ /* 0x048fec0000001814 */
[C---:B------:R-:W-:Y:S01]  /*23f0*/  HMMA.16816.F32 R16, R72.reuse, R34, R16 ;  /* 0x000000224810723c */ /* 0x040fe20000001810 */
[----:B------:R-:W3:Y:S05]  /*2400*/  LDSM.16.M88.4 R32, [R233+0x14800] ;  /* 0x01480000e920783b */ /* 0x000eea0000000200 */
[C---:B--2---:R-:W-:Y:S06]  /*2410*/  HMMA.16816.F32 R64, R72.reuse, R4, R64 ;  /* 0x000000044840723c */ /* 0x044fec0000001840 */
[C---:B------:R-:W-:Y:S01]  /*2420*/  HMMA.16816.F32 R60, R72.reuse, R6, R60 ;  /* 0x00000006483c723c */ /* 0x040fe2000000183c */
[----:B------:R-:W2:Y:S05]  /*2430*/  LDSM.16.M88.4 R4, [R233+0x15000] ;  /* 0x01500000e904783b */ /* 0x000eaa0000000200 */
[C---:B------:R-:W-:Y:S06]  /*2440*/  HMMA.16816.F32 R56, R72.reuse, R80, R56 ;  /* 0x000000504838723c */ /* 0x040fec0000001838 */
[----:B------:R-:W-:Y:S01]  /*2450*/  HMMA.16816.F32 R52, R72, R82, R52 ;  /* 0x000000524834723c */ /* 0x000fe20000001834 */
[----:B------:R-:W2:Y:S04]  /*2460*/  LDSM.16.M88.4 R80, [R233+0x15800] ;  /* 0x01580000e950783b */ /* 0x000ea80000000200 */
        /* <DEDUP_REMOVED lines=14> */
[C---:B-----5:R-:W-:Y:S06]  /*2550*/  HMMA.16816.F32 R28, R76.reuse, R36, R28 ;  /* 0x000000244c1c723c */ /* 0x060fec000000181c */
[C---:B------:R-:W-:Y:S01]  /*2560*/  HMMA.16816.F32 R24, R76.reuse, R38, R24 ;  /* 0x000000264c18723c */ /* 0x040fe20000001818 */
[----:B------:R-:W-:Y:S05]  /*2570*/  LDSM.16.M88.4 R36, [R227+0x14000] ;  /* 0x01400000e324783b */ /* 0x000fea0000000200 */
        /* <DEDUP_REMOVED lines=29> */
[C---:B--2---:R-:W-:Y:S06]  /*2750*/  HMMA.16816.F32 R64, R48.reuse, R4, R64 ;  /* 0x000000043040723c */ /* 0x044fec0000001840 */
[C---:B------:R-:W-:Y:S01]  /*2760*/  HMMA.16816.F32 R60, R48.reuse, R6, R60 ;  /* 0x00000006303c723c */ /* 0x040fe2000000183c */
[----:B------:R-:W2:Y:S05]  /*2770*/  LDSM.16.M88.4 R4, [R233+0x16000] ;  /* 0x01600000e904783b */ /* 0x000eaa0000000200 */
        /* <DEDUP_REMOVED lines=9> */
[----:B------:R-:W5:Y:S05]  /*2810*/  LDSM.16.M88.4 R40, [R231+0x6800] ;  /* 0x00680000e728783b */ /* 0x000f6a0000000200 */
[C---:B---3--:R-:W-:Y:S06]  /*2820*/  HMMA.16816.F32 R56, R8.reuse, R32, R56 ;  /* 0x000000200838723c */ /* 0x048fec0000001838 */
[----:B------:R-:W-:Y:S01]  /*2830*/  HMMA.16816.F32 R52, R8, R34, R52 ;  /* 0x000000220834723c */ /* 0x000fe20000001834 */
[----:B------:R-:W3:Y:S05]  /*2840*/  LDSM.16.M88.4 R32, [R231+0x7800] ;  /* 0x00780000e720783b */ /* 0x000eea0000000200 */
[----:B--2---:R-:W-:Y:S06]  /*2850*/  HMMA.16816.F32 R24, R76, R6, R24 ;  /* 0x000000064c18723c */ /* 0x004fec0000001818 */
[C---:B------:R-:W-:Y:S06]  /*2860*/  HMMA.16816.F32 R64, R8.reuse, R36, R64 ;  /* 0x000000240840723c */ /* 0x040fec0000001840 */
[----:B------:R-:W-:Y:S01]  /*2870*/  HMMA.16816.F32 R60, R8, R38, R60 ;  /* 0x00000026083c723c */ /* 0x000fe2000000183c */
[----:B------:R-:W-:Y:S04]  /*2880*/  LDSM.16.M88.4 R8, [R227+0x16000] ;  /* 0x01600000e308783b */ /* 0x000fe80000000200 */
[----:B------:R-:W-:Y:S01]  /*2890*/  LDSM.16.M88.4 R36, [R231+0x7000] ;  /* 0x00700000e724783b */ /* 0x000fe20000000200 */
[C---:B------:R-:W-:Y:S03]  /*28a0*/  HMMA.16816.F32 R28, R76.reuse, R4, R28 ;  /* 0x000000044c1c723c */ /* 0x040fe6000000181c */
[----:B------:R-:W2:Y:S03]  /*28b0*/  LDSM.16.M88.4 R4, [R230+0xc000] ;  /* 0x00c00000e604783b */ /* 0x000ea60000000200 */
[C---:B------:R-:W-:Y:S06]  /*28c0*/  HMMA.16816.F32 R20, R76.reuse, R80, R20 ;  /* 0x000000504c14723c */ /* 0x040fec0000001814 */
[C---:B------:R-:W-:Y:S06]  /*28d0*/  HMMA.16816.F32 R16, R76.reuse, R82, R16 ;  /* 0x000000524c10723c */ /* 0x040fec0000001810 */
[C---:B-1----:R-:W-:Y:S06]  /*28e0*/  HMMA.16816.F32 R56, R76.reuse, R68, R56 ;  /* 0x000000444c38723c */ /* 0x042fec0000001838 */
[----:B------:R-:W-:Y:S01]  /*28f0*/  HMMA.16816.F32 R68, R76, R70, R52 ;  /* 0x000000464c44723c */ /* 0x000fe20000001834 */
[----:B------:R-:W1:Y:S05]  /*2900*/  LDSM.16.M88.4 R52, [R227+0x16800] ;  /* 0x01680000e334783b */ /* 0x000e6a0000000200 */
[----:B----4-:R-:W-:Y:S06]  /*2910*/  HMMA.16816.F32 R24, R48, R46, R24 ;  /* 0x0000002e3018723c */ /* 0x010fec0000001818 */
[C---:B------:R-:W-:Y:S06]  /*2920*/  HMMA.16816.F32 R64, R76.reuse, R72, R64 ;  /* 0x000000484c40723c */ /* 0x040fec0000001840 */
[----:B------:R-:W-:Y:S06]  /*2930*/  HMMA.16816.F32 R60, R76, R74, R60 ;  /* 0x0000004a4c3c723c */ /* 0x000fec000000183c */
[C---:B------:R-:W-:Y:S01]  /*2940*/  HMMA.16816.F32 R72, R48.reuse, R44, R28 ;  /* 0x0000002c3048723c */ /* 0x040fe2000000181c */
[----:B------:R-:W-:Y:S04]  /*2950*/  LDSM.16.M88.4 R44, [R220+0x6000] ;  /* 0x00600000dc2c783b */ /* 0x000fe80000000200 */
[----:B------:R-:W-:Y:S01]  /*2960*/  LDSM.16.M88.4 R28, [R227+0x17000] ;  /* 0x01700000e31c783b */ /* 0x000fe20000000200 */
[C---:B-----5:R-:W-:Y:S06]  /*2970*/  HMMA.16816.F32 R20, R48.reuse, R40, R20 ;  /* 0x000000283014723c */ /* 0x060fec0000001814 */
[C---:B------:R-:W-:Y:S01]  /*2980*/  HMMA.16816.F32 R16, R48.reuse, R42, R16 ;  /* 0x0000002a3010723c */ /* 0x040fe20000001810 */
[----:B------:R-:W4:Y:S05]  /*2990*/  LDSM.16.M88.4 R40, [R229+0xc000] ;  /* 0x00c00000e528783b */ /* 0x000f2a0000000200 */
[C---:B---3--:R-:W-:Y:S06]  /*29a0*/  HMMA.16816.F32 R56, R48.reuse, R32, R56 ;  /* 0x000000203038723c */ /* 0x048fec0000001838 */
[----:B------:R-:W-:Y:S01]  /*29b0*/  HMMA.16816.F32 R68, R48, R34, R68 ;  /* 0x000000223044723c */ /* 0x000fe20000001844 */
[----:B------:R-:W3:Y:S05]  /*29c0*/  LDSM.16.M88.4 R32, [R220+0x6800] ;  /* 0x00680000dc20783b */ /* 0x000eea0000000200 */
[C---:B--2---:R-:W-:Y:S06]  /*29d0*/  HMMA.16816.F32 R24, R4.reuse, R10, R24 ;  /* 0x0000000a0418723c */ /* 0x044fec0000001818 */
[C---:B-1----:R-:W-:Y:S06]  /*29e0*/  HMMA.16816.F32 R20, R4.reuse, R52, R20 ;  /* 0x000000340414723c */ /* 0x042fec0000001814 */
[C---:B------:R-:W-:Y:S01]  /*29f0*/  HMMA.16816.F32 R72, R4.reuse, R8, R72 ;  /* 0x000000080448723c */ /* 0x040fe20000001848 */
[----:B------:R-:W1:Y:S05]  /*2a00*/  LDSM.16.M88.4 R8, [R227+0x17800] ;  /* 0x01780000e308783b */ /* 0x000e6a0000000200 */
[----:B------:R-:W-:Y:S06]  /*2a10*/  HMMA.16816.F32 R52, R4, R54, R16 ;  /* 0x000000360434723c */ /* 0x000fec0000001810 */
[----:B------:R-:W-:Y:S01]  /*2a20*/  HMMA.16816.F32 R64, R48, R36, R64 ;  /* 0x000000243040723c */ /* 0x000fe20000001840 */
[----:B------:R-:W-:-:S02]  /*2a30*/  IMAD.U32 R17, RZ, RZ, UR12 ;  /* 0x0000000cff117e24 */ /* 0x000fc4000f8e00ff */
[----:B------:R-:W-:Y:S02]  /*2a40*/  IMAD.SHL.U32 R19, R87, 0x2, RZ ;  /* 0x0000000257137824 */ /* 0x000fe400078e00ff */
[----:B------:R-:W-:Y:S01]  /*2a50*/  IMAD.U32 R16, RZ, RZ, UR38 ;  /* 0x00000026ff107e24 */ /* 0x000fe2000f8e00ff */
[----:B------:R-:W-:Y:S01]  /*2a60*/  HMMA.16816.F32 R60, R48, R38, R60 ;  /* 0x00000026303c723c */ /* 0x000fe2000000183c */
[----:B------:R-:W-:Y:S01]  /*2a70*/  IADD3 R3, R17, -UR28, R3 ;  /* 0x8000001c11037c10 */ /* 0x000fe2000fffe003 */
[----:B------:R-:W2:Y:S01]  /*2a80*/  LDSM.16.M88.4 R36, [R220+0x7000] ;  /* 0x00700000dc24783b */ /* 0x000ea20000000200 */
[----:B------:R-:W-:-:S03]  /*2a90*/  LOP3.LUT R19, R19, 0x6, RZ, 0xc0, !PT ;  /* 0x0000000613137812 */ /* 0x000fc600078ec0ff */
[----:B----4-:R-:W-:Y:S01]  /*2aa0*/  HMMA.16816.F32 R24, R40, R46, R24 ;  /* 0x0000002e2818723c */ /* 0x010fe20000001818 */
[----:B------:R-:W-:Y:S02]  /*2ab0*/  VIADD R3, R3, UR10 ;  /* 0x0000000a03037c36 */ /* 0x000fe40008000000 */
[----:B------:R-:W-:-:S03]  /*2ac0*/  IMAD R16, R16, 0x40, R19 ;  /* 0x0000004010107824 */ /* 0x000fc600078e0213 */
[C---:B---3--:R-:W-:Y:S01]  /*2ad0*/  HMMA.16816.F32 R20, R40.reuse, R32, R20 ;  /* 0x000000202814723c */ /* 0x048fe20000001814 */
[C---:B------:R-:W-:Y:S02]  /*2ae0*/  VIMNMX R18, R3.reuse, UR12, PT ;  /* 0x0000000c03127c48 */ /* 0x040fe4000bfe0100 */
[----:B------:R-:W-:Y:S01]  /*2af0*/  VIADDMNMX R17, R3, 0x8, R17, PT ;  /* 0x0000000803117846 */ /* 0x000fe20003800111 */
[C---:B------:R-:W-:Y:S02]  /*2b00*/  VIADD R3, R16.reuse, 0x8 ;  /* 0x0000000810037836 */ /* 0x040fe40000000000 */
[C---:B------:R-:W-:Y:S03]  /*2b10*/  HMMA.16816.F32 R72, R40.reuse, R44, R72 ;  /* 0x0000002c2848723c */ /* 0x040fe60000001848 */
[C---:B------:R-:W-:Y:S02]  /*2b20*/  ISETP.GE.AND P5, PT, R3.reuse, R18, PT ;  /* 0x000000120300720c */ /* 0x040fe40003fa6270 */
[----:B------:R-:W-:Y:S01]  /*2b30*/  ISETP.GE.AND P1, PT, R3, R17, PT ;  /* 0x000000110300720c */ /* 0x000fe20003f26270 */
[----:B------:R-:W-:Y:S01]  /*2b40*/  HMMA.16816.F32 R52, R40, R34, R52 ;  /* 0x000000222834723c */ /* 0x000fe20000001834 */
[----:B------:R-:W3:Y:S01]  /*2b50*/  LDSM.16.M88.4 R32, [R220+0x7800] ;  /* 0x00780000dc20783b */ /* 0x000ee20000000200 */
[----:B------:R-:W-:Y:S01]  /*2b60*/  VIADD R3, R16, 0x9 ;  /* 0x0000000910037836 */ /* 0x000fe20000000000 */
[----:B------:R-:W-:-:S04]  /*2b70*/  DEPBAR.LE SB0, 0x0 ;  /* 0x000080000000791a */ /* 0x000fc80000000000 */
[C---:B------:R-:W-:Y:S01]  /*2b80*/  HMMA.16816.F32 R64, R4.reuse, R28, R64 ;  /* 0x0000001c0440723c */ /* 0x040fe20000001840 */
[C---:B------:R-:W-:Y:S01]  /*2b90*/  ISETP.GE.AND P4, PT, R3.reuse, R18, PT ;  /* 0x000000120300720c */ /* 0x040fe20003f86270 */
[----:B------:R-:W-:Y:S01]  /*2ba0*/  VIADD R44, R16, 0x11 ;  /* 0x00000011102c7836 */ /* 0x000fe20000000000 */
[----:B------:R-:W-:Y:S01]  /*2bb0*/  BAR.SYNC.DEFER_BLOCKING 0x0 ;  /* 0x0000000000007b1d */ /* 0x000fe20000010000 */
[----:B------:R-:W-:Y:S02]  /*2bc0*/  ISETP.GE.AND P0, PT, R3, R17, PT ;  /* 0x000000110300720c */ /* 0x000fe40003f06270 */
[----:B------:R-:W-:Y:S01]  /*2bd0*/  FSEL R3, R24, -INF , !P5 ;  /* 0xff80000018037808 */ /* 0x000fe20006800000 */
[C---:B------:R-:W-:Y:S01]  /*2be0*/  VIADD R28, R16.reuse, 0x1 ;  /* 0x00000001101c7836 */ /* 0x040fe20000000000 */
[----:B------:R-:W-:Y:S01]  /*2bf0*/  HMMA.16816.F32 R60, R4, R30, R60 ;  /* 0x0000001e043c723c */ /* 0x000fe2000000183c */
[----:B------:R-:W-:Y:S01]  /*2c00*/  VIADD R24, R16, 0x18 ;  /* 0x0000001810187836 */ /* 0x000fe20000000000 */
[----:B------:R-:W-:-:S02]  /*2c10*/  FSEL R29, R25, -INF , !P4 ;  /* 0xff800000191d7808 */ /* 0x000fc40006000000 */
[CC--:B------:R-:W-:Y:S02]  /*2c20*/  ISETP.GE.AND P6, PT, R28.reuse, R18.reuse, PT ;  /* 0x000000121c00720c */ /* 0x0c0fe40003fc6270 */
[-C--:B------:R-:W-:Y:S01]  /*2c30*/  ISETP.GE.AND P3, PT, R28, R17.reuse, PT ;  /* 0x000000111c00720c */ /* 0x080fe20003f66270 */
[----:B------:R-:W-:Y:S01]  /*2c40*/  VIADD R28, R16, 0x10 ;  /* 0x00000010101c7836 */ /* 0x000fe20000000000 */
[C---:B-1----:R-:W-:Y:S01]  /*2c50*/  HMMA.16816.F32 R56, R4.reuse, R8, R56 ;  /* 0x000000080438723c */ /* 0x042fe20000001838 */
[----:B------:R-:W-:Y:S02]  /*2c60*/  FSEL R25, R27, -INF , !P0 ;  /* 0xff8000001b197808 */ /* 0x000fe40004000000 */
[----:B------:R-:W-:Y:S02]  /*2c70*/  ISETP.GE.AND P4, PT, R44, R17, PT ;  /* 0x000000112c00720c */ /* 0x000fe40003f86270 */
[-C--:B------:R-:W-:Y:S01]  /*2c80*/  ISETP.GE.AND P2, PT, R28, R18.reuse, PT ;  /* 0x000000121c00720c */ /* 0x080fe20003f46270 */
[----:B------:R-:W-:Y:S01]  /*2c90*/  HMMA.16816.F32 R68, R4, R10, R68 ;  /* 0x0000000a0444723c */ /* 0x000fe20000001844 */
[----:B------:R-:W-:-:S02]  /*2ca0*/  ISETP.GE.AND P0, PT, R24, R18, PT ;  /* 0x000000121800720c */ /* 0x000fc40003f06270 */
[----:B------:R-:W-:Y:S01]  /*2cb0*/  FSEL R8, R20, -INF , !P2 ;  /* 0xff80000014087808 */ /* 0x000fe20005000000 */
[----:B------:R-:W-:Y:S01]  /*2cc0*/  VIADD R20, R16, 0x28 ;  /* 0x0000002810147836 */ /* 0x000fe20000000000 */
[----:B------:R-:W-:Y:S01]  /*2cd0*/  ISETP.GE.AND P2, PT, R24, R17, PT ;  /* 0x000000111800720c */ /* 0x000fe20003f46270 */
[C---:B--2---:R-:W-:Y:S01]  /*2ce0*/  HMMA.16816.F32 R64, R40.reuse, R36, R64 ;  /* 0x000000242840723c */ /* 0x044fe20000001840 */
[C---:B------:R-:W-:Y:S01]  /*2cf0*/  VIADD R5, R16.reuse, 0x20 ;  /* 0x0000002010057836 */ /* 0x040fe20000000000 */
[----:B------:R-:W-:Y:S02]  /*2d00*/  FSEL R73, R73, -INF , !P6 ;  /* 0xff80000049497808 */ /* 0x000fe40007000000 */
[----:B------:R-:W-:Y:S01]  /*2d10*/  FSEL R24, R23, -INF , !P4 ;  /* 0xff80000017187808 */ /* 0x000fe20006000000 */
[C---:B------:R-:W-:Y:S01]  /*2d20*/  VIADD R23, R16.reuse, 0x29 ;  /* 0x0000002910177836 */ /* 0x040fe20000000000 */
[----:B------:R-:W-:Y:S01]  /*2d30*/  ISETP.GE.AND P6, PT, R16, R18, PT ;  /* 0x000000121000720c */ /* 0x000fe20003fc6270 */
[----:B------:R-:W-:Y:S01]  /*2d40*/  HMMA.16816.F32 R60, R40, R38, R60 ;  /* 0x00000026283c723c */ /* 0x000fe2000000183c */
[----:B------:R-:W-:-:S02]  /*2d50*/  FSEL R7, R52, -INF , !P0 ;  /* 0xff80000034077808 */ /* 0x000fc40004000000 */
[CC--:B------:R-:W-:Y:S02]  /*2d60*/  ISETP.GE.AND P4, PT, R5.reuse, R18.reuse, PT ;  /* 0x000000120500720c */ /* 0x0c0fe40003f86270 */
[-C--:B------:R-:W-:Y:S01]  /*2d70*/  ISETP.GE.AND P0, PT, R5, R17.reuse, PT ;  /* 0x000000110500720c */ /* 0x080fe20003f06270 */
[----:B------:R-:W-:Y:S01]  /*2d80*/  VIADD R5, R16, 0x21 ;  /* 0x0000002110057836 */ /* 0x000fe20000000000 */
[----:B------:R-:W-:Y:S01]  /*2d90*/  FSEL R72, R72, -INF , !P6 ;  /* 0xff80000048487808 */ /* 0x000fe20007000000 */
[C---:B---3--:R-:W-:Y:S01]  /*2da0*/  HMMA.16816.F32 R56, R40.reuse, R32, R56 ;  /* 0x000000202838723c */ /* 0x048fe20000001838 */
[----:B------:R-:W-:Y:S02]  /*2db0*/  FSEL R6, R54, -INF , !P2 ;  /* 0xff80000036067808 */ /* 0x000fe40005000000 */
[C---:B------:R-:W-:Y:S02]  /*2dc0*/  ISETP.GE.AND P6, PT, R5.reuse, R18, PT ;  /* 0x000000120500720c */ /* 0x040fe40003fc6270 */
[----:B------:R-:W-:Y:S01]  /*2dd0*/  ISETP.GE.AND P2, PT, R5, R17, PT ;  /* 0x000000110500720c */ /* 0x000fe20003f46270 */
[----:B------:R-:W-:Y:S01]  /*2de0*/  HMMA.16816.F32 R68, R40, R34, R68 ;  /* 0x000000222844723c */ /* 0x000fe20000001844 */
[----:B------:R-:W-:-:S02]  /*2df0*/  FMNMX.FTZ R5, R72, R73, !PT ;  /* 0x0000004948057209 */ /* 0x000fc40007810000 */
[----:B------:R-:W-:Y:S02]  /*2e00*/  ISETP.GE.AND P5, PT, R28, R17, PT ;  /* 0x000000111c00720c */ /* 0x000fe40003fa6270 */
[----:B------:R-:W-:Y:S02]  /*2e10*/  FMNMX.FTZ R11, R3, R5, !PT ;  /* 0x00000005030b7209 */ /* 0x000fe40007810000 */
[----:B------:R-:W-:Y:S01]  /*2e20*/  FSEL R28, R26, -INF , !P1 ;  /* 0xff8000001a1c7808 */ /* 0x000fe20004800000 */
[----:B------:R-:W-:Y:S01]  /*2e30*/  VIADD R26, R16, 0x19 ;  /* 0x00000019101a7836 */ /* 0x000fe20000000000 */
[----:B------:R-:W-:Y:S02]  /*2e40*/  ISETP.GE.AND P1, PT, R44, R18, PT ;  /* 0x000000122c00720c */ /* 0x000fe40003f26270 */
[----:B------:R-:W-:Y:S02]  /*2e50*/  FMNMX.FTZ R11, R29, R11, !PT ;  /* 0x0000000b1d0b7209 */ /* 0x000fe40007810000 */
[----:B------:R-:W-:Y:S01]  /*2e60*/  FSEL R9, R21, -INF , !P1 ;  /* 0xff80000015097808 */ /* 0x000fe20004800000 */
[----:B------:R-:W-:Y:S01]  /*2e70*/  VIADD R21, R16, 0x30 ;  /* 0x0000003010157836 */ /* 0x000fe20000000000 */
[----:B------:R-:W-:-:S02]  /*2e80*/  FMNMX.FTZ R11, R8, R11, !PT ;  /* 0x0000000b080b7209 */ /* 0x000fc40007810000 */
[----:B------:R-:W-:Y:S02]  /*2e90*/  FSEL R4, R22, -INF , !P5 ;  /* 0xff80000016047808 */ /* 0x000fe40006800000 */
[C---:B------:R-:W-:Y:S02]  /*2ea0*/  ISETP.GE.AND P5, PT, R26.reuse, R18, PT ;  /* 0x000000121a00720c */ /* 0x040fe40003fa6270 */
[----:B------:R-:W-:Y:S02]  /*2eb0*/  FMNMX.FTZ R11, R9, R11, !PT ;  /* 0x0000000b090b7209 */ /* 0x000fe40007810000 */
[----:B------:R-:W-:Y:S02]  /*2ec0*/  ISETP.GE.AND P1, PT, R26, R17, PT ;  /* 0x000000111a00720c */ /* 0x000fe40003f26270 */
[----:B------:R-:W-:Y:S02]  /*2ed0*/  FSEL R10, R53, -INF , !P5 ;  /* 0xff800000350a7808 */ /* 0x000fe40006800000 */
[----:B------:R-:W-:Y:S01]  /*2ee0*/  FMNMX.FTZ R26, R7, R11, !PT ;  /* 0x0000000b071a7209 */ /* 0x000fe20007810000 */
[C---:B------:R-:W-:Y:S01]  /*2ef0*/  VIADD R11, R16.reuse, 0x38 ;  /* 0x00000038100b7836 */ /* 0x040fe20000000000 */
[----:B------:R-:W-:-:S02]  /*2f00*/  ISETP.GE.AND P5, PT, R16, R17, PT ;  /* 0x000000111000720c */ /* 0x000fc40003fa6270 */
[----:B------:R-:W-:Y:S02]  /*2f10*/  FSEL R197, R64, -INF , !P4 ;  /* 0xff80000040c57808 */ /* 0x000fe40006000000 */
[----:B------:R-:W-:Y:S02]  /*2f20*/  FMNMX.FTZ R26, R10, R26, !PT ;  /* 0x0000001a0a1a7209 */ /* 0x000fe40007810000 */
[----:B------:R-:W-:Y:S02]  /*2f30*/  FSEL R5, R55, -INF , !P1 ;  /* 0xff80000037057808 */ /* 0x000fe40004800000 */
[----:B------:R-:W-:Y:S02]  /*2f40*/  ISETP.GE.AND P1, PT, R20, R18, PT ;  /* 0x000000121400720c */ /* 0x000fe40003f26270 */
[----:B------:R-:W-:Y:S02]  /*2f50*/  FSEL R75, R75, -INF , !P3 ;  /* 0xff8000004b4b7808 */ /* 0x000fe40005800000 */
[----:B------:R-:W-:-:S02]  /*2f60*/  FSEL R74, R74, -INF , !P5 ;  /* 0xff8000004a4a7808 */ /* 0x000fc40006800000 */
[----:B------:R-:W-:Y:S02]  /*2f70*/  FSEL R198, R65, -INF , !P6 ;  /* 0xff80000041c67808 */ /* 0x000fe40007000000 */
[----:B------:R-:W-:Y:S02]  /*2f80*/  FMNMX.FTZ R26, R197, R26, !PT ;  /* 0x0000001ac51a7209 */ /* 0x000fe40007810000 */
[----:B------:R-:W-:Y:S02]  /*2f90*/  FSEL R199, R60, -INF , !P1 ;  /* 0xff8000003cc77808 */ /* 0x000fe40004800000 */
[----:B------:R-:W-:Y:S02]  /*2fa0*/  FSEL R201, R66, -INF , !P0 ;  /* 0xff80000042c97808 */ /* 0x000fe40004000000 */
[----:B------:R-:W-:Y:S02]  /*2fb0*/  FMNMX.FTZ R22, R74, R75, !PT ;  /* 0x0000004b4a167209 */ /* 0x000fe40007810000 */
[----:B------:R-:W-:-:S02]  /*2fc0*/  ISETP.GE.AND P1, PT, R21, R18, PT ;  /* 0x000000121500720c */ /* 0x000fc40003f26270 */
[----:B------:R-:W-:Y:S02]  /*2fd0*/  ISETP.GE.AND P0, PT, R23, R18, PT ;  /* 0x000000121700720c */ /* 0x000fe40003f06270 */
[----:B------:R-:W-:Y:S02]  /*2fe0*/  FMNMX.FTZ R26, R198, R26, !PT ;  /* 0x0000001ac61a7209 */ /* 0x000fe40007810000 */
[----:B------:R-:W-:Y:S01]  /*2ff0*/  ISETP.GE.AND P3, PT, R20, R17, PT ;  /* 0x000000111400720c */ /* 0x000fe20003f66270 */
[----:B------:R-:W-:Y:S01]  /*3000*/  VIADD R20, R16, 0x31 ;  /* 0x0000003110147836 */ /* 0x000fe20000000000 */
[----:B------:R-:W-:Y:S01]  /*3010*/  FMNMX.FTZ R22, R28, R22, !PT ;  /* 0x000000161c167209 */ /* 0x000fe20007810000 */
[----:B------:R-:W-:Y:S01]  /*3020*/  VIADD R16, R16, 0x39 ;  /* 0x0000003910107836 */ /* 0x000fe20000000000 */
[----:B------:R-:W-:Y:S02]  /*3030*/  FSEL R211, R56, -INF , !P1 ;  /* 0xff80000038d37808 */ /* 0x000fe40004800000 */
[----:B------:R-:W-:-:S02]  /*3040*/  FSEL R200, R61, -INF , !P0 ;  /* 0xff8000003dc87808 */ /* 0x000fc40004000000 */
[----:B------:R-:W-:Y:S02]  /*3050*/  FMNMX.FTZ R26, R199, R26, !PT ;  /* 0x0000001ac71a7209 */ /* 0x000fe40007810000 */
[----:B------:R-:W-:Y:S02]  /*3060*/  ISETP.GE.AND P1, PT, R11, R18, PT ;  /* 0x000000120b00720c */ /* 0x000fe40003f26270 */
[----:B------:R-:W-:Y:S02]  /*3070*/  FMNMX.FTZ R22, R25, R22, !PT ;  /* 0x0000001619167209 */ /* 0x000fe40007810000 */
[----:B------:R-:W-:Y:S02]  /*3080*/  ISETP.GE.AND P0, PT, R20, R18, PT ;  /* 0x000000121400720c */ /* 0x000fe40003f06270 */
[----:B------:R-:W-:Y:S02]  /*3090*/  FMNMX.FTZ R26, R200, R26, !PT ;  /* 0x0000001ac81a7209 */ /* 0x000fe40007810000 */
[----:B------:R-:W-:-:S02]  /*30a0*/  FSEL R209, R68, -INF , !P1 ;  /* 0xff80000044d17808 */ /* 0x000fc40004800000 */
[----:B------:R-:W-:Y:S02]  /*30b0*/  PLOP3.LUT P1, PT, PT, PT, UP0, 0x80, 0x0 ;  /* 0x000000000000781c */ /* 0x000fe40003f2f008 */
[----:B------:R-:W-:Y:S02]  /*30c0*/  FMNMX.FTZ R22, R4, R22, !PT ;  /* 0x0000001604167209 */ /* 0x000fe40007810000 */
        /* <DEDUP_REMOVED lines=9> */
[----:B------:R-:W-:-:S02]  /*3160*/  FSEL R204, R67, -INF , !P2 ;  /* 0xff80000043cc7808 */ /* 0x000fc40005000000 */
        /* <DEDUP_REMOVED lines=28> */
.L_x_875:
[----:B------:R-:W-:Y:S01]  /*3330*/  FMNMX.FTZ R26, R201, R26, !PT ;  /* 0x0000001ac91a7209 */ /* 0x000fe20007810000 */
[----:B------:R-:W2:Y:S01]  /*3340*/  SHFL.BFLY PT, R164, R22, 0x2, 0x1f ;  /* 0x0c401f0016a47f89 */ /* 0x000ea200000e0000 */
[-C--:B------:R-:W-:Y:S01]  /*3350*/  ISETP.GE.AND P0, PT, R23, R17.reuse, PT ;  /* 0x000000111700720c */ /* 0x080fe20003f06270 */
[----:B------:R-:W-:Y:S01]  /*3360*/  USHF.L.U32 UR8, UR38, 0x1, URZ ;  /* 0x0000000126087899 */ /* 0x000fe2000800063f */
[----:B------:R-:W-:Y:S01]  /*3370*/  FSEL R202, R62, -INF , !P3 ;  /* 0xff8000003eca7808 */ /* 0x000fe20005800000 */
[----:B------:R-:W-:Y:S01]  /*3380*/  IMAD.WIDE.U32 R216, R12, -0x2daee0ad, RZ ;  /* 0xd2511f530cd87825 */ /* 0x000fe200078e00ff */
[----:B------:R-:W-:Y:S01]  /*3390*/  FMNMX.FTZ R26, R204, R26, !PT ;  /* 0x0000001acc1a7209 */ /* 0x000fe20007810000 */
[----:B------:R-:W-:Y:S01]  /*33a0*/  UIADD3 UR20, UR35, -0x4498517b, URZ ;  /* 0xbb67ae8523147890 */ /* 0x000fe2000fffe03f */
[-C--:B------:R-:W-:Y:S01]  /*33b0*/  ISETP.GE.AND P2, PT, R21, R17.reuse, PT ;  /* 0x000000111500720c */ /* 0x080fe20003f46270 */
[----:B------:R-:W-:Y:S01]  /*33c0*/  UIADD3 UR21, UR34, -0x61c88647, URZ ;  /* 0x9e3779b922157890 */ /* 0x000fe2000fffe03f */
[----:B------:R-:W-:Y:S01]  /*33d0*/  FSEL R203, R63, -INF , !P0 ;  /* 0xff8000003fcb7808 */ /* 0x000fe20004000000 */
[----:B------:R-:W-:Y:S01]  /*33e0*/  UIADD3 UR19, UR34, 0x3c6ef372, URZ ;  /* 0x3c6ef37222137890 */ /* 0x000fe2000fffe03f */
[----:B------:R-:W-:Y:S01]  /*33f0*/  FMNMX.FTZ R26, R202, R26, !PT ;  /* 0x0000001aca1a7209 */ /* 0x000fe20007810000 */
[----:B------:R-:W-:Y:S01]  /*3400*/  UIADD3 UR18, UR35, 0x76cf5d0a, URZ ;  /* 0x76cf5d0a23127890 */ /* 0x000fe2000fffe03f */
[-C--:B------:R-:W-:Y:S01]  /*3410*/  ISETP.GE.AND P0, PT, R20, R17.reuse, PT ;  /* 0x000000111400720c */ /* 0x080fe20003f06270 */
[----:B------:R-:W-:Y:S01]  /*3420*/  IMAD.U32 R20, RZ, RZ, UR27 ;  /* 0x0000001bff147e24 */ /* 0x000fe2000f8e00ff */
[----:B------:R-:W-:Y:S01]  /*3430*/  FSEL R206, R58, -INF , !P2 ;  /* 0xff8000003ace7808 */ /* 0x000fe20005000000 */
[----:B------:R-:W-:Y:S01]  /*3440*/  UIADD3 UR16, UR35, 0x32370b8f, URZ ;  /* 0x32370b8f23107890 */ /* 0x000fe2000fffe03f */
[----:B------:R-:W-:Y:S01]  /*3450*/  FMNMX.FTZ R26, R203, R26, !PT ;  /* 0x0000001acb1a7209 */ /* 0x000fe20007810000 */
[----:B------:R-:W-:Y:S01]  /*3460*/  ULDC UR36, c[0x0][0x2ec] ;  /* 0x0000bb0000247ab9 */ /* 0x000fe20000000800 */
[-C--:B------:R-:W-:Y:S01]  /*3470*/  ISETP.GE.AND P2, PT, R11, R17.reuse, PT ;  /* 0x000000110b00720c */ /* 0x080fe20003f46270 */
[----:B------:R-:W-:Y:S01]  /*3480*/  UIADD3 UR17, UR34, -0x255992d5, URZ ;  /* 0xdaa66d2b22117890 */ /* 0x000fe2000fffe03f */
[----:B------:R-:W-:Y:S01]  /*3490*/  FSEL R205, R59, -INF , !P0 ;  /* 0xff8000003bcd7808 */ /* 0x000fe20004000000 */
[----:B------:R-:W-:Y:S01]  /*34a0*/  UIADD3 UR13, UR34, 0x78dde6e4, URZ ;  /* 0x78dde6e4220d7890 */ /* 0x000fe2000fffe03f */
[----:B------:R-:W-:Y:S01]  /*34b0*/  FMNMX.FTZ R11, R206, R26, !PT ;  /* 0x0000001ace0b7209 */ /* 0x000fe20007810000 */
[----:B------:R-:W-:Y:S01]  /*34c0*/  UIADD3 UR12, UR35, -0x126145ec, URZ ;  /* 0xed9eba14230c7890 */ /* 0x000fe2000fffe03f */
[----:B------:R-:W-:Y:S01]  /*34d0*/  ISETP.GE.AND P0, PT, R16, R17, PT ;  /* 0x000000111000720c */ /* 0x000fe20003f06270 */
[----:B------:R-:W-:Y:S01]  /*34e0*/  IMAD R16, R20, 0x8, R86 ;  /* 0x0000000814107824 */ /* 0x000fe200078e0256 */
[----:B------:R-:W-:Y:S01]  /*34f0*/  FSEL R182, R70, -INF , !P2 ;  /* 0xff80000046b67808 */ /* 0x000fe20005000000 */
[----:B------:R-:W-:Y:S01]  /*3500*/  UIADD3 UR5, UR35, -0x56f99767, URZ ;  /* 0xa906689923057890 */ /* 0x000fe2000fffe03f */
[----:B------:R-:W-:Y:S01]  /*3510*/  FMNMX.FTZ R11, R205, R11, !PT ;  /* 0x0000000bcd0b7209 */ /* 0x000fe20007810000 */
[----:B------:R-:W-:Y:S01]  /*3520*/  IMAD.WIDE.U32 R214, R16, -0x326172a9, RZ ;  /* 0xcd9e8d5710d67825 */ /* 0x000fe200078e00ff */
[----:B------:R-:W-:Y:S01]  /*3530*/  FSEL R181, R71, -INF , !P0 ;  /* 0xff80000047b57808 */ /* 0x000fe20004000000 */
[----:B------:R-:W-:Y:S01]  /*3540*/  UIADD3 UR22, UR34, -0x4ab325aa, URZ ;  /* 0xb54cda5622167890 */ /* 0x000fe2000fffe03f */
[----:B------:R-:W-:Y:S01]  /*3550*/  FMNMX.FTZ R11, R182, R11, !PT ;  /* 0x0000000bb60b7209 */ /* 0x000fe20007810000 */
[----:B------:R-:W-:Y:S01]  /*3560*/  IMAD.IADD R228, R85, 0x1, R84 ;  /* 0x0000000155e47824 */ /* 0x000fe200078e0254 */
[----:B--2---:R-:W-:Y:S01]  /*3570*/  FMNMX.FTZ R164, R22, R164, !PT ;  /* 0x000000a416a47209 */ /* 0x004fe20007810000 */
[----:B------:R-:W-:Y:S01]  /*3580*/  ULDC.U8 UR37, c[0x0][0x388] ;  /* 0x0000e20000257ab9 */ /* 0x000fe20000000000 */
[----:B------:R-:W-:Y:S01]  /*3590*/  FMNMX.FTZ R20, R181, R11, !PT ;  /* 0x0000000bb5147209 */ /* 0x000fe20007810000 */
[----:B------:R-:W-:Y:S01]  /*35a0*/  IMAD.U32 R11, RZ, RZ, UR8 ;  /* 0x00000008ff0b7e24 */ /* 0x000fe2000f8e00ff */
[----:B------:R-:W-:Y:S01]  /*35b0*/  LOP3.LUT R13, R13, UR34, RZ, 0x3c, !PT ;  /* 0x000000220d0d7c12 */ /* 0x000fe2000f8e3cff */
[----:B------:R-:W2:Y:S01]  /*35c0*/  SHFL.BFLY PT, R22, R164, 0x1, 0x1f ;  /* 0x0c201f00a4167f89 */ /* 0x000ea200000e0000 */
[----:B------:R-:W-:Y:S01]  /*35d0*/  LEA R228, R228, UR4, 0x1 ;  /* 0x00000004e4e47c11 */ /* 0x000fe2000f8e08ff */
[----:B------:R-:W-:Y:S01]  /*35e0*/  IMAD.U32 R180, RZ, RZ, UR37 ;  /* 0x00000025ffb47e24 */ /* 0x000fe2000f8e00ff */
[----:B------:R-:W-:Y:S01]  /*35f0*/  LOP3.LUT R212, R215, R13, RZ, 0x3c, !PT ;  /* 0x0000000dd7d47212 */ /* 0x000fe200078e3cff */
[----:B------:R-:W3:Y:S01]  /*3600*/  SHFL.BFLY PT, R21, R20, 0x2, 0x1f ;  /* 0x0c401f0014157f89 */ /* 0x000ee200000e0000 */
[----:B------:R-:W-:Y:S01]  /*3610*/  LOP3.LUT R11, R217, UR35, R11, 0x96, !PT ;  /* 0x00000023d90b7c12 */ /* 0x000fe2000f8e960b */
[----:B------:R-:W-:Y:S01]  /*3620*/  IMAD R226, R2, 0x2, R228 ;  /* 0x0000000202e27824 */ /* 0x000fe200078e02e4 */
[----:B------:R-:W-:Y:S01]  /*3630*/  UIADD3 UR29, UR34, 0x1715609d, URZ ;  /* 0x1715609d221d7890 */ /* 0x000fe2000fffe03f */
[----:B------:R-:W-:Y:S01]  /*3640*/  IMAD.WIDE.U32 R212, R212, -0x2daee0ad, RZ ;  /* 0xd2511f53d4d47825 */ /* 0x000fe200078e00ff */
[----:B------:R-:W-:Y:S01]  /*3650*/  LDSM.16.MT88.4 R156, [R228+0x18000] ;  /* 0x01800000e49c783b */ /* 0x000fe20000004200 */
[----:B------:R-:W-:Y:S01]  /*3660*/  LEA R180, R180, UR37, 0x10 ;  /* 0x00000025b4b47c11 */ /* 0x000fe2000f8e80ff */
[----:B------:R-:W-:Y:S01]  /*3670*/  UIADD3 UR30, UR35, 0x646e171e, URZ ;  /* 0x646e171e231e7890 */ /* 0x000fe2000fffe03f */
        /* <DEDUP_REMOVED lines=8> */
[----:B------:R-:W-:-:S02]  /*3700*/  ULDC UR4, c[0x0][0x250] ;  /* 0x0000940000047ab9 */ /* 0x000fc40000000800 */
[----:B------:R-:W-:Y:S01]  /*3710*/  IMAD R224, R0, 0x2, R226 ;  /* 0x0000000200e07824 */ /* 0x000fe200078e02e2 */
[----:B------:R-:W-:Y:S01]  /*3720*/  LOP3.LUT R30, R167, UR19, R30, 0x96, !PT ;  /* 0x00000013a71e7c12 */ /* 0x000fe2000f8e961e */
[----:B------:R-:W-:Y:S01]  /*3730*/  LDSM.16.MT88.4 R48, [R225+0x18000] ;  /* 0x01800000e130783b */ /* 0x000fe20000004200 */
[----:B--2---:R-:W-:Y:S01]  /*3740*/  FMNMX.FTZ R164, R164, R22, !PT ;  /* 0x00000016a4a47209 */ /* 0x004fe20007810000 */
[----:B------:R-:W-:Y:S01]  /*3750*/  IMAD.WIDE.U32 R22, R11, -0x2daee0ad, RZ ;  /* 0xd2511f530b167825 */ /* 0x000fe200078e00ff */
[----:B---3--:R-:W-:Y:S01]  /*3760*/  FMNMX.FTZ R21, R20, R21, !PT ;  /* 0x0000001514157209 */ /* 0x008fe20007810000 */
[----:B------:R-:W-:Y:S02]  /*3770*/  LDSM.16.MT88.4 R56, [R224+0x18000] ;  /* 0x01800000e038783b */ /* 0x000fe40000004200 */
[----:B------:R-:W-:Y:S01]  /*3780*/  IMAD.WIDE.U32 R30, R30, -0x2daee0ad, RZ ;  /* 0xd2511f531e1e7825 */ /* 0x000fe200078e00ff */
[----:B------:R-:W-:-:S03]  /*3790*/  LOP3.LUT R20, R23, UR18, R212, 0x96, !PT ;  /* 0x0000001217147c12 */ /* 0x000fc6000f8e96d4 */
[C---:B------:R-:W-:Y:S01]  /*37a0*/  FMUL.FTZ R208, R164.reuse, UR36 ;  /* 0x00000024a4d07c20 */ /* 0x040fe20008410000 */
[----:B------:R-:W2:Y:S01]  /*37b0*/  SHFL.BFLY PT, R11, R21, 0x1, 0x1f ;  /* 0x0c201f00150b7f89 */ /* 0x000ea200000e0000 */
[----:B------:R-:W-:Y:S01]  /*37c0*/  FSETP.NEU.FTZ.AND P0, PT, R164, -INF , PT ;  /* 0xff800000a400780b */ /* 0x000fe20003f1d000 */
[----:B------:R-:W-:Y:S01]  /*37d0*/  VIADD R223, R231, 0x800 ;  /* 0x00000800e7df7836 */ /* 0x000fe20000000000 */
[----:B------:R-:W-:Y:S01]  /*37e0*/  LOP3.LUT R22, R31, UR16, R22, 0x96, !PT ;  /* 0x000000101f167c12 */ /* 0x000fe2000f8e9616 */
[----:B------:R-:W-:Y:S01]  /*37f0*/  IMAD.WIDE.U32 R26, R20, -0x326172a9, RZ ;  /* 0xcd9e8d57141a7825 */ /* 0x000fe200078e00ff */
[----:B------:R-:W-:Y:S01]  /*3800*/  FSEL R208, R208, RZ, P0 ;  /* 0x000000ffd0d07208 */ /* 0x000fe20000000000 */
[----:B------:R-:W-:Y:S02]  /*3810*/  LDSM.16.MT88.4 R80, [R225+0x1a000] ;  /* 0x01a00000e150783b */ /* 0x000fe40000004200 */
[----:B------:R-:W-:Y:S01]  /*3820*/  IMAD.WIDE.U32 R22, R22, -0x326172a9, RZ ;  /* 0xcd9e8d5716167825 */ /* 0x000fe200078e00ff */
[----:B------:R-:W-:-:S03]  /*3830*/  LOP3.LUT R20, R27, UR17, R166, 0x96, !PT ;  /* 0x000000111b147c12 */ /* 0x000fc6000f8e96a6 */
[--C-:B------:R-:W-:Y:S01]  /*3840*/  FFMA.FTZ R192, R3, UR36, -R208.reuse ;  /* 0x0000002403c07c23 */ /* 0x100fe200080108d0 */
[--C-:B------:R-:W-:Y:S01]  /*3850*/  FFMA.FTZ R189, R29, UR36, -R208.reuse ;  /* 0x000000241dbd7c23 */ /* 0x100fe200080108d0 */
[----:B------:R-:W-:Y:S01]  /*3860*/  FFMA.FTZ R196, R72, UR36, -R208 ;  /* 0x0000002448c47c23 */ /* 0x000fe200080108d0 */
[----:B------:R-:W-:Y:S01]  /*3870*/  LOP3.LUT R26, R23, UR13, R26, 0x96, !PT ;  /* 0x0000000d171a7c12 */ /* 0x000fe2000f8e961a */
[----:B-1----:R-:W-:-:S04]  /*3880*/  IMAD.WIDE.U32 R32, R20, -0x2daee0ad, RZ ;  /* 0xd2511f5314207825 */ /* 0x002fc800078e00ff */
[--C-:B------:R-:W-:Y:S01]  /*3890*/  FFMA.FTZ R195, R73, UR36, -R208.reuse ;  /* 0x0000002449c37c23 */ /* 0x100fe200080108d0 */
[----:B------:R-:W-:Y:S01]  /*38a0*/  MUFU.EX2 R192, R192 ;  /* 0x000000c000c07308 */ /* 0x000fe20000000800 */
[----:B------:R-:W-:Y:S01]  /*38b0*/  FFMA.FTZ R188, R8, UR36, -R208 ;  /* 0x0000002408bc7c23 */ /* 0x000fe200080108d0 */
[----:B------:R-:W-:Y:S01]  /*38c0*/  IMAD.WIDE.U32 R26, R26, -0x2daee0ad, RZ ;  /* 0xd2511f531a1a7825 */ /* 0x000fe200078e00ff */
[----:B------:R-:W-:Y:S01]  /*38d0*/  LOP3.LUT R20, R33, UR12, R30, 0x96, !PT ;  /* 0x0000000c21147c12 */ /* 0x000fe2000f8e961e */
[----:B------:R-:W-:Y:S02]  /*38e0*/  LDSM.16.MT88.4 R88, [R224+0x1a000] ;  /* 0x01a00000e058783b */ /* 0x000fe40000004200 */
[--C-:B------:R-:W-:Y:S01]  /*38f0*/  FFMA.FTZ R186, R9, UR36, -R208.reuse ;  /* 0x0000002409ba7c23 */ /* 0x100fe200080108d0 */
[--C-:B------:R-:W-:Y:S01]  /*3900*/  FFMA.FTZ R184, R7, UR36, -R208.reuse ;  /* 0x0000002407b87c23 */ /* 0x100fe200080108d0 */
[----:B------:R-:W-:Y:S01]  /*3910*/  FFMA.FTZ R199, R199, UR36, -R208 ;  /* 0x00000024c7c77c23 */ /* 0x000fe200080108d0 */
[----:B--2---:R-:W-:Y:S01]  /*3920*/  FMNMX.FTZ R3, R21, R11, !PT ;  /* 0x0000000b15037209 */ /* 0x004fe20007810000 */
[----:B------:R-:W-:Y:S01]  /*3930*/  IMAD.WIDE.U32 R20, R20, -0x326172a9, RZ ;  /* 0xcd9e8d5714147825 */ /* 0x000fe200078e00ff */
[----:B------:R-:W-:Y:S01]  /*3940*/  LOP3.LUT R11, R27, UR5, R32, 0x96, !PT ;  /* 0x000000051b0b7c12 */ /* 0x000fe2000f8e9620 */
[----:B------:R-:W1:Y:S01]  /*3950*/  MUFU.EX2 R189, R189 ;  /* 0x000000bd00bd7308 */ /* 0x000e620000000800 */
[C---:B------:R-:W-:Y:S01]  /*3960*/  FSETP.NEU.FTZ.AND P0, PT, R3.reuse, -INF , PT ;  /* 0xff8000000300780b */ /* 0x040fe20003f1d000 */
[----:B------:R-:W-:Y:S01]  /*3970*/  FMUL.FTZ R183, R3, UR36 ;  /* 0x0000002403b77c20 */ /* 0x000fe20008410000 */
[----:B------:R-:W-:Y:S01]  /*3980*/  LOP3.LUT R8, R21, UR29, R22, 0x96, !PT ;  /* 0x0000001d15087c12 */ /* 0x000fe2000f8e9616 */
[----:B------:R-:W-:Y:S01]  /*3990*/  IMAD.WIDE.U32 R30, R11, -0x326172a9, RZ ;  /* 0xcd9e8d570b1e7825 */ /* 0x000fe200078e00ff */
[----:B------:R-:W-:Y:S03]  /*39a0*/  LDSM.16.MT88.4 R96, [R228+0x1c000] ;  /* 0x01c00000e460783b */ /* 0x000fe60000004200 */
[----:B------:R-:W-:Y:S01]  /*39b0*/  FFMA.FTZ R200, R200, UR36, -R208 ;  /* 0x00000024c8c87c23 */ /* 0x000fe200080108d0 */
[----:B------:R-:W-:Y:S01]  /*39c0*/  FSEL R183, R183, RZ, P0 ;  /* 0x000000ffb7b77208 */ /* 0x000fe20000000000 */
[----:B------:R-:W-:Y:S01]  /*39d0*/  MUFU.EX2 R196, R196 ;  /* 0x000000c400c47308 */ /* 0x000fe20000000800 */
[----:B------:R-:W-:Y:S01]  /*39e0*/  LOP3.LUT R11, R31, UR22, R20, 0x96, !PT ;  /* 0x000000161f0b7c12 */ /* 0x000fe2000f8e9614 */
[----:B------:R-:W-:Y:S01]  /*39f0*/  LDSM.16.MT88.4 R104, [R226+0x1c000] ;  /* 0x01c00000e268783b */ /* 0x000fe20000004200 */
[----:B------:R-:W-:Y:S01]  /*3a00*/  LOP3.LUT R23, R30, 0xffff, RZ, 0xc0, !PT ;  /* 0x0000ffff1e177812 */ /* 0x000fe200078ec0ff */
[--C-:B------:R-:W-:Y:S01]  /*3a10*/  FFMA.FTZ R191, R74, UR36, -R183.reuse ;  /* 0x000000244abf7c23 */ /* 0x100fe200080108b7 */
[--C-:B------:R-:W-:Y:S01]  /*3a20*/  FFMA.FTZ R194, R75, UR36, -R183.reuse ;  /* 0x000000244bc27c23 */ /* 0x100fe200080108b7 */
[--C-:B------:R-:W-:Y:S01]  /*3a30*/  FFMA.FTZ R193, R28, UR36, -R183.reuse ;  /* 0x000000241cc17c23 */ /* 0x100fe200080108b7 */
[----:B------:R-:W-:Y:S01]  /*3a40*/  FFMA.FTZ R190, R25, UR36, -R183 ;  /* 0x0000002419be7c23 */ /* 0x000fe200080108b7 */
[--C-:B------:R-:W-:Y:S01]  /*3a50*/  SHF.R.U32.HI R20, RZ, 0x10, R30.reuse ;  /* 0x00000010ff147819 */ /* 0x100fe2000001161e */
[----:B------:R-:W-:Y:S01]  /*3a60*/  MUFU.EX2 R195, R195 ;  /* 0x000000c300c37308 */ /* 0x000fe20000000800 */
[----:B------:R-:W-:Y:S01]  /*3a70*/  LOP3.LUT R146, R30, 0xff, RZ, 0xc0, !PT ;  /* 0x000000ff1e927812 */ /* 0x000fe200078ec0ff */
[----:B------:R-:W-:Y:S01]  /*3a80*/  LDSM.16.MT88.4 R72, [R226+0x1a000] ;  /* 0x01a00000e248783b */ /* 0x000fe20000004200 */
[----:B------:R-:W-:Y:S01]  /*3a90*/  SHF.R.U32.HI R147, RZ, 0x18, R30 ;  /* 0x00000018ff937819 */ /* 0x000fe2000001161e */
[----:B------:R-:W-:Y:S01]  /*3aa0*/  IMAD.WIDE.U32 R8, R8, -0x2daee0ad, RZ ;  /* 0xd2511f5308087825 */ /* 0x000fe200078e00ff */
[----:B------:R-:W-:Y:S01]  /*3ab0*/  SHF.R.U32.HI R23, RZ, 0x8, R23 ;  /* 0x00000008ff177819 */ /* 0x000fe20000011617 */
[----:B------:R-:W-:Y:S01]  /*3ac0*/  LDSM.16.MT88.4 R112, [R225+0x1c000] ;  /* 0x01c00000e170783b */ /* 0x000fe20000004200 */
[----:B------:R-:W-:Y:S01]  /*3ad0*/  LOP3.LUT R2, R20, 0xff, RZ, 0xc0, !PT ;  /* 0x000000ff14027812 */ /* 0x000fe200078ec0ff */
[----:B------:R-:W-:Y:S01]  /*3ae0*/  MUFU.EX2 R191, R191 ;  /* 0x000000bf00bf7308 */ /* 0x000fe20000000800 */
[C---:B------:R-:W-:Y:S01]  /*3af0*/  LOP3.LUT R0, R11.reuse, 0xffff, RZ, 0xc0, !PT ;  /* 0x0000ffff0b007812 */ /* 0x040fe200078ec0ff */
[----:B------:R-:W-:Y:S01]  /*3b00*/  LDSM.16.MT88.4 R120, [R224+0x1c000] ;  /* 0x01c00000e078783b */ /* 0x000fe20000004200 */
[----:B------:R-:W-:Y:S01]  /*3b10*/  SHF.R.U32.HI R145, RZ, 0x10, R11 ;  /* 0x00000010ff917819 */ /* 0x000fe2000001160b */
[----:B------:R-:W-:Y:S01]  /*3b20*/  FFMA.FTZ R187, R4, UR36, -R183 ;  /* 0x0000002404bb7c23 */ /* 0x000fe200080108b7 */
[----:B------:R-:W-:Y:S01]  /*3b30*/  PRMT R146, R146, 0x5410, R23 ;  /* 0x0000541092927816 */ /* 0x000fe20000000017 */
[----:B------:R-:W-:Y:S01]  /*3b40*/  LDSM.16.MT88.4 R128, [R228+0x1e000] ;  /* 0x01e00000e480783b */ /* 0x000fe20000004200 */
[----:B------:R-:W-:Y:S01]  /*3b50*/  PRMT R147, R2, 0x5410, R147 ;  /* 0x0000541002937816 */ /* 0x000fe20000000093 */
[----:B------:R-:W2:Y:S01]  /*3b60*/  MUFU.EX2 R194, R194 ;  /* 0x000000c200c27308 */ /* 0x000ea20000000800 */
[----:B------:R-:W-:Y:S01]  /*3b70*/  LOP3.LUT R144, R11, 0xff, RZ, 0xc0, !PT ;  /* 0x000000ff0b907812 */ /* 0x000fe200078ec0ff */
[----:B------:R-:W3:Y:S01]  /*3b80*/  LDSM.16.MT88.4 R20, [R224+0x1e000] ;  /* 0x01e00000e014783b */ /* 0x000ee20000004200 */
[----:B------:R-:W-:Y:S01]  /*3b90*/  SHF.R.U32.HI R0, RZ, 0x8, R0 ;  /* 0x00000008ff007819 */ /* 0x000fe20000011600 */
[----:B------:R-:W-:Y:S01]  /*3ba0*/  FFMA.FTZ R185, R24, UR36, -R183 ;  /* 0x0000002418b97c23 */ /* 0x000fe200080108b7 */
[----:B------:R-:W-:Y:S01]  /*3bb0*/  SHF.R.U32.HI R2, RZ, 0x18, R11 ;  /* 0x00000018ff027819 */ /* 0x000fe2000001160b */
[----:B------:R-:W4:Y:S01]  /*3bc0*/  LDSM.16.MT88.4 R132, [R226+0x1e000] ;  /* 0x01e00000e284783b */ /* 0x000f220000004200 */
[----:B------:R-:W-:Y:S01]  /*3bd0*/  LOP3.LUT R145, R145, 0xff, RZ, 0xc0, !PT ;  /* 0x000000ff91917812 */ /* 0x000fe200078ec0ff */
[----:B------:R-:W-:Y:S01]  /*3be0*/  MUFU.EX2 R193, R193 ;  /* 0x000000c100c17308 */ /* 0x000fe20000000800 */
[----:B------:R-:W-:Y:S01]  /*3bf0*/  PRMT R144, R144, 0x5410, R0 ;  /* 0x0000541090907816 */ /* 0x000fe20000000000 */
[----:B------:R-:W5:Y:S01]  /*3c00*/  LDSM.16.MT88.4 R148, [R225+0x1e000] ;  /* 0x01e00000e194783b */ /* 0x000f620000004200 */
[--C-:B------:R-:W-:Y:S01]  /*3c10*/  HSET2.LE.AND R146, R146, R180.reuse, PT ;  /* 0x000000b492927233 */ /* 0x100fe20003803000 */
[--C-:B------:R-:W-:Y:S01]  /*3c20*/  FFMA.FTZ R165, R6, UR36, -R183.reuse ;  /* 0x0000002406a57c23 */ /* 0x100fe200080108b7 */
[----:B------:R-:W-:Y:S01]  /*3c30*/  PRMT R145, R145, 0x5410, R2 ;  /* 0x0000541091917816 */ /* 0x000fe20000000002 */
[----:B------:R-:W-:Y:S01]  /*3c40*/  LDSM.16.MT88.4 R172, [R228+0x1a800] ;  /* 0x01a80000e4ac783b */ /* 0x000fe20000004200 */
[----:B-1----:R-:W-:Y:S01]  /*3c50*/  F2FP.F16.F32.PACK_AB R0, R189, R192 ;  /* 0x000000c0bd00723e */ /* 0x002fe200000000ff */
[----:B------:R-:W1:Y:S01]  /*3c60*/  MUFU.EX2 R190, R190 ;  /* 0x000000be00be7308 */ /* 0x000e620000000800 */
[--C-:B------:R-:W-:Y:S01]  /*3c70*/  HSET2.LE.AND R144, R144, R180.reuse, PT ;  /* 0x000000b490907233 */ /* 0x100fe20003803000 */
[----:B------:R-:W-:Y:S01]  /*3c80*/  LDSM.16.MT88.4 R176, [R224+0x18800] ;  /* 0x01880000e0b0783b */ /* 0x000fe20000004200 */
[----:B------:R-:W-:Y:S01]  /*3c90*/  LOP3.LUT R146, R146, R0, RZ, 0xc0, !PT ;  /* 0x0000000092927212 */ /* 0x000fe200078ec0ff */
[--C-:B------:R-:W-:Y:S01]  /*3ca0*/  FFMA.FTZ R197, R197, UR36, -R208.reuse ;  /* 0x00000024c5c57c23 */ /* 0x100fe200080108d0 */
[--C-:B------:R-:W-:Y:S01]  /*3cb0*/  HSET2.LE.AND R145, R145, R180.reuse, PT ;  /* 0x000000b491917233 */ /* 0x100fe20003803000 */
[--C-:B------:R-:W-:Y:S01]  /*3cc0*/  FFMA.FTZ R198, R198, UR36, -R208.reuse ;  /* 0x00000024c6c67c23 */ /* 0x100fe200080108d0 */
[----:B--2---:R-:W-:Y:S01]  /*3cd0*/  F2FP.F16.F32.PACK_AB R0, R194, R191 ;  /* 0x000000bfc200723e */ /* 0x004fe200000000ff */
[----:B------:R-:W-:Y:S01]  /*3ce0*/  MUFU.EX2 R187, R187 ;  /* 0x000000bb00bb7308 */ /* 0x000fe20000000800 */
[--C-:B------:R-:W-:Y:S01]  /*3cf0*/  HSET2.LE.AND R147, R147, R180.reuse, PT ;  /* 0x000000b493937233 */ /* 0x100fe20003803000 */
[--C-:B------:R-:W-:Y:S01]  /*3d00*/  FFMA.FTZ R201, R201, UR36, -R183.reuse ;  /* 0x00000024c9c97c23 */ /* 0x100fe200080108b7 */
[----:B------:R-:W-:Y:S01]  /*3d10*/  F2FP.F16.F32.PACK_AB R2, R195, R196 ;  /* 0x000000c4c302723e */ /* 0x000fe200000000ff */
[--C-:B------:R-:W-:Y:S01]  /*3d20*/  FFMA.FTZ R202, R202, UR36, -R183.reuse ;  /* 0x00000024caca7c23 */ /* 0x100fe200080108b7 */
[----:B------:R-:W-:Y:S01]  /*3d30*/  LOP3.LUT R145, R145, R0, RZ, 0xc0, !PT ;  /* 0x0000000091917212 */ /* 0x000fe200078ec0ff */
[--C-:B------:R-:W-:Y:S01]  /*3d40*/  FFMA.FTZ R203, R203, UR36, -R183.reuse ;  /* 0x00000024cbcb7c23 */ /* 0x100fe200080108b7 */
[----:B------:R-:W-:Y:S01]  /*3d50*/  LOP3.LUT R0, R8, 0xffff, RZ, 0xc0, !PT ;  /* 0x0000ffff08007812 */ /* 0x000fe200078ec0ff */
[----:B------:R-:W2:Y:S01]  /*3d60*/  MUFU.EX2 R185, R185 ;  /* 0x000000b900b97308 */ /* 0x000ea20000000800 */
[----:B-1----:R-:W-:Y:S01]  /*3d70*/  F2FP.F16.F32.PACK_AB R11, R190, R193 ;  /* 0x000000c1be0b723e */ /* 0x002fe200000000ff */
[--C-:B------:R-:W-:Y:S01]  /*3d80*/  FFMA.FTZ R204, R204, UR36, -R183.reuse ;  /* 0x00000024cccc7c23 */ /* 0x100fe200080108b7 */
[----:B------:R-:W-:Y:S01]  /*3d90*/  LOP3.LUT R144, R144, R2, RZ, 0xc0, !PT ;  /* 0x0000000290907212 */ /* 0x000fe200078ec0ff */
[----:B------:R-:W-:Y:S01]  /*3da0*/  FFMA.FTZ R2, R10, UR36, -R208 ;  /* 0x000000240a027c23 */ /* 0x000fe200080108d0 */
[----:B------:R-:W-:Y:S01]  /*3db0*/  LOP3.LUT R147, R147, R11, RZ, 0xc0, !PT ;  /* 0x0000000b93937212 */ /* 0x000fe200078ec0ff */
[----:B------:R-:W-:Y:S01]  /*3dc0*/  LDSM.16.MT88.4 R168, [R226+0x1a800] ;  /* 0x01a80000e2a8783b */ /* 0x000fe20000004200 */
[----:B------:R-:W-:Y:S01]  /*3dd0*/  LOP3.LUT R34, R8, 0xff, RZ, 0xc0, !PT ;  /* 0x000000ff08227812 */ /* 0x000fe200078ec0ff */
[----:B------:R-:W-:Y:S01]  /*3de0*/  MUFU.EX2 R188, R188 ;  /* 0x000000bc00bc7308 */ /* 0x000fe20000000800 */
[----:B------:R-:W-:Y:S01]  /*3df0*/  LOP3.LUT R26, R9, UR30, R26, 0x96, !PT ;  /* 0x0000001e091a7c12 */ /* 0x000fe2000f8e961a */
[----:B------:R-:W-:Y:S01]  /*3e00*/  FFMA.FTZ R247, R207, UR36, -R208 ;  /* 0x00000024cff77c23 */ /* 0x000fe200080108d0 */
[--C-:B------:R-:W-:Y:S01]  /*3e10*/  SHF.R.U32.HI R25, RZ, 0x10, R8.reuse ;  /* 0x00000010ff197819 */ /* 0x100fe20000011608 */
[C---:B------:R-:W-:Y:S01]  /*3e20*/  HMMA.16816.F32 R160, R144.reuse, R156, RZ ;  /* 0x0000009c90a0723c */ /* 0x040fe200000018ff */
[----:B------:R-:W-:Y:S01]  /*3e30*/  SHF.R.U32.HI R35, RZ, 0x18, R8 ;  /* 0x00000018ff237819 */ /* 0x000fe20000011608 */
[----:B------:R-:W-:Y:S01]  /*3e40*/  FFMA.FTZ R211, R211, UR36, -R208 ;  /* 0x00000024d3d37c23 */ /* 0x000fe200080108d0 */
[----:B------:R-:W1:Y:S01]  /*3e50*/  LDSM.16.MT88.4 R8, [R228+0x18800] ;  /* 0x01880000e408783b */ /* 0x000e620000004200 */
[----:B------:R-:W-:Y:S01]  /*3e60*/  SHF.R.U32.HI R0, RZ, 0x8, R0 ;  /* 0x00000008ff007819 */ /* 0x000fe20000011600 */
[----:B------:R-:W4:Y:S01]  /*3e70*/  MUFU.EX2 R186, R186 ;  /* 0x000000ba00ba7308 */ /* 0x000f220000000800 */
[----:B------:R-:W-:Y:S01]  /*3e80*/  LOP3.LUT R27, R26, 0xffff, RZ, 0xc0, !PT ;  /* 0x0000ffff1a1b7812 */ /* 0x000fe200078ec0ff */
[C---:B------:R-:W-:Y:S01]  /*3e90*/  HMMA.16816.F32 R156, R144.reuse, R158, RZ ;  /* 0x0000009e909c723c */ /* 0x040fe200000018ff */
[----:B------:R-:W-:Y:S01]  /*3ea0*/  PRMT R34, R34, 0x5410, R0 ;  /* 0x0000541022227816 */ /* 0x000fe20000000000 */
[----:B------:R-:W-:Y:S01]  /*3eb0*/  FFMA.FTZ R0, R5, UR36, -R183 ;  /* 0x0000002405007c23 */ /* 0x000fe200080108b7 */
[----:B------:R-:W-:Y:S01]  /*3ec0*/  LOP3.LUT R25, R25, 0xff, RZ, 0xc0, !PT ;  /* 0x000000ff19197812 */ /* 0x000fe200078ec0ff */
[----:B------:R-:W1:Y:S01]  /*3ed0*/  LDSM.16.MT88.4 R4, [R226+0x18800] ;  /* 0x01880000e204783b */ /* 0x000e620000004200 */
[----:B------:R-:W-:Y:S01]  /*3ee0*/  SHF.R.U32.HI R24, RZ, 0x8, R27 ;  /* 0x00000008ff187819 */ /* 0x000fe2000001161b */
[----:B------:R-:W-:Y:S01]  /*3ef0*/  MUFU.EX2 R184, R184 ;  /* 0x000000b800b87308 */ /* 0x000fe20000000800 */
[----:B------:R-:W-:Y:S01]  /*3f00*/  LOP3.LUT R32, R26, 0xff, RZ, 0xc0, !PT ;  /* 0x000000ff1a207812 */ /* 0x000fe200078ec0ff */
[C---:B---3--:R-:W-:Y:S01]  /*3f10*/  HMMA.16816.F32 R140, R144.reuse, R20, RZ ;  /* 0x00000014908c723c */ /* 0x048fe200000018ff */
[----:B------:R-:W-:Y:S01]  /*3f20*/  SHF.R.U32.HI R33, RZ, 0x10, R26 ;  /* 0x00000010ff217819 */ /* 0x000fe2000001161a */
[----:B------:R-:W-:Y:S01]  /*3f30*/  FFMA.FTZ R210, R210, UR36, -R208 ;  /* 0x00000024d2d27c23 */ /* 0x000fe200080108d0 */
[----:B------:R-:W-:Y:S01]  /*3f40*/  SHF.R.U32.HI R28, RZ, 0x18, R26 ;  /* 0x00000018ff1c7819 */ /* 0x000fe2000001161a */
[----:B------:R-:W-:Y:S01]  /*3f50*/  FFMA.FTZ R209, R209, UR36, -R208 ;  /* 0x00000024d1d17c23 */ /* 0x000fe200080108d0 */
[----:B------:R-:W-:Y:S01]  /*3f60*/  PRMT R35, R25, 0x5410, R35 ;  /* 0x0000541019237816 */ /* 0x000fe20000000023 */
[----:B------:R-:W3:Y:S01]  /*3f70*/  MUFU.EX2 R2, R2 ;  /* 0x0000000200027308 */ /* 0x000ee20000000800 */
[----:B------:R-:W-:Y:S01]  /*3f80*/  PRMT R32, R32, 0x5410, R24 ;  /* 0x0000541020207816 */ /* 0x000fe20000000018 */
[C---:B------:R-:W-:Y:S01]  /*3f90*/  HMMA.16816.F32 R36, R144.reuse, R40, RZ ;  /* 0x000000289024723c */ /* 0x040fe200000018ff */
[----:B------:R-:W-:Y:S01]  /*3fa0*/  LOP3.LUT R33, R33, 0xff, RZ, 0xc0, !PT ;  /* 0x000000ff21217812 */ /* 0x000fe200078ec0ff */
[----:B------:R-:W1:Y:S01]  /*3fb0*/  LDSM.16.MT88.4 R24, [R225+0x18800] ;  /* 0x01880000e118783b */ /* 0x000e620000004200 */
[----:B--2---:R-:W-:Y:S01]  /*3fc0*/  F2FP.F16.F32.PACK_AB R20, R185, R187 ;  /* 0x000000bbb914723e */ /* 0x004fe200000000ff */
[--C-:B------:R-:W-:Y:S01]  /*3fd0*/  FFMA.FTZ R206, R206, UR36, -R183.reuse ;  /* 0x00000024cece7c23 */ /* 0x100fe200080108b7 */
[----:B------:R-:W-:Y:S01]  /*3fe0*/  PRMT R33, R33, 0x5410, R28 ;  /* 0x0000541021217816 */ /* 0x000fe2000000001c */
[----:B------:R-:W-:Y:S01]  /*3ff0*/  MUFU.EX2 R165, R165 ;  /* 0x000000a500a57308 */ /* 0x000fe20000000800 */
[C---:B------:R-:W-:Y:S01]  /*4000*/  HMMA.16816.F32 R44, R144.reuse, R48, RZ ;  /* 0x00000030902c723c */ /* 0x040fe200000018ff */
[--C-:B------:R-:W-:Y:S01]  /*4010*/  HSET2.LE.AND R34, R34, R180.reuse, PT ;  /* 0x000000b422227233 */ /* 0x100fe20003803000 */
[--C-:B------:R-:W-:Y:S01]  /*4020*/  FFMA.FTZ R205, R205, UR36, -R183.reuse ;  /* 0x00000024cdcd7c23 */ /* 0x100fe200080108b7 */
[--C-:B------:R-:W-:Y:S01]  /*4030*/  HSET2.LE.AND R33, R33, R180.reuse, PT ;  /* 0x000000b421217233 */ /* 0x100fe20003803000 */
[--C-:B------:R-:W-:Y:S01]  /*4040*/  FFMA.FTZ R207, R182, UR36, -R183.reuse ;  /* 0x00000024b6cf7c23 */ /* 0x100fe200080108b7 */
[--C-:B------:R-:W-:Y:S01]  /*4050*/  HSET2.LE.AND R35, R35, R180.reuse, PT ;  /* 0x000000b423237233 */ /* 0x100fe20003803000 */
[C---:B------:R-:W-:Y:S01]  /*4060*/  HMMA.16816.F32 R52, R144.reuse, R56, RZ ;  /* 0x000000389034723c */ /* 0x040fe200000018ff */
[----:B------:R-:W2:Y:S01]  /*4070*/  MUFU.EX2 R0, R0 ;  /* 0x0000000000007308 */ /* 0x000ea20000000800 */
[----:B------:R-:W-:Y:S01]  /*4080*/  HSET2.LE.AND R32, R32, R180, PT ;  /* 0x000000b420207233 */ /* 0x000fe20003803000 */
[----:B------:R-:W-:Y:S01]  /*4090*/  FFMA.FTZ R246, R181, UR36, -R183 ;  /* 0x00000024b5f67c23 */ /* 0x000fe200080108b7 */
[----:B----4-:R-:W-:Y:S01]  /*40a0*/  F2FP.F16.F32.PACK_AB R28, R186, R188 ;  /* 0x000000bcba1c723e */ /* 0x010fe200000000ff */
[----:B------:R-:W-:Y:S01]  /*40b0*/  FADD.FTZ R195, R196, R195 ;  /* 0x000000c3c4c37221 */ /* 0x000fe20000010000 */
[C---:B------:R-:W-:Y:S01]  /*40c0*/  HMMA.16816.F32 R60, R144.reuse, R64, RZ ;  /* 0x00000040903c723c */ /* 0x040fe200000018ff */
[----:B---3--:R-:W-:Y:S01]  /*40d0*/  F2FP.F16.F32.PACK_AB R30, R2, R184 ;  /* 0x000000b8021e723e */ /* 0x008fe200000000ff */
[----:B------:R-:W-:Y:S01]  /*40e0*/  FADD.FTZ R191, R191, R194 ;  /* 0x000000c2bfbf7221 */ /* 0x000fe20000010000 */
[----:B------:R-:W-:Y:S01]  /*40f0*/  LOP3.LUT R33, R33, R20, RZ, 0xc0, !PT ;  /* 0x0000001421217212 */ /* 0x000fe200078ec0ff */
[----:B------:R-:W-:Y:S01]  /*4100*/  MUFU.EX2 R199, R199 ;  /* 0x000000c700c77308 */ /* 0x000fe20000000800 */
[----:B------:R-:W-:Y:S01]  /*4110*/  LOP3.LUT R34, R34, R30, RZ, 0xc0, !PT ;  /* 0x0000001e22227212 */ /* 0x000fe200078ec0ff */
[----:B------:R-:W-:Y:S01]  /*4120*/  HMMA.16816.F32 R68, R144, R72, RZ ;  /* 0x000000489044723c */ /* 0x000fe200000018ff */
[----:B------:R-:W-:Y:S01]  /*4130*/  LOP3.LUT R32, R32, R28, RZ, 0xc0, !PT ;  /* 0x0000001c20207212 */ /* 0x000fe200078ec0ff */
[----:B------:R-:W-:Y:S01]  /*4140*/  FADD.FTZ R195, R192, R195 ;  /* 0x000000c3c0c37221 */ /* 0x000fe20000010000 */
[----:B------:R-:W-:Y:S01]  /*4150*/  FADD.FTZ R193, R193, R191 ;  /* 0x000000bfc1c17221 */ /* 0x000fe20000010000 */
[----:B------:R-:W-:-:S02]  /*4160*/  VIADD R222, R231, 0x1000 ;  /* 0x00001000e7de7836 */ /* 0x000fc40000000000 */
[C---:B------:R-:W-:Y:S01]  /*4170*/  HMMA.16816.F32 R76, R144.reuse, R80, RZ ;  /* 0x00000050904c723c */ /* 0x040fe200000018ff */
[----:B--2---:R-:W-:Y:S01]  /*4180*/  F2FP.F16.F32.PACK_AB R29, R0, R165 ;  /* 0x000000a5001d723e */ /* 0x004fe200000000ff */
[----:B------:R-:W2:Y:S01]  /*4190*/  MUFU.EX2 R200, R200 ;  /* 0x000000c800c87308 */ /* 0x000ea20000000800 */
[----:B------:R-:W-:Y:S01]  /*41a0*/  FADD.FTZ R195, R189, R195 ;  /* 0x000000c3bdc37221 */ /* 0x000fe20000010000 */
[----:B------:R-:W-:Y:S01]  /*41b0*/  FADD.FTZ R193, R190, R193 ;  /* 0x000000c1bec17221 */ /* 0x000fe20000010000 */
[----:B------:R-:W-:Y:S01]  /*41c0*/  LOP3.LUT R35, R35, R29, RZ, 0xc0, !PT ;  /* 0x0000001d23237212 */ /* 0x000fe200078ec0ff */
[C---:B------:R-:W-:Y:S01]  /*41d0*/  HMMA.16816.F32 R84, R144.reuse, R88, RZ ;  /* 0x000000589054723c */ /* 0x040fe200000018ff */
[----:B------:R-:W-:Y:S01]  /*41e0*/  LDSM.16.MT88.4 R28, [R225+0x1a800] ;  /* 0x01a80000e11c783b */ /* 0x000fe20000004200 */
[----:B------:R-:W-:Y:S01]  /*41f0*/  FADD.FTZ R195, R188, R195 ;  /* 0x000000c3bcc37221 */ /* 0x000fe20000010000 */
[----:B------:R-:W-:Y:S01]  /*4200*/  FADD.FTZ R193, R187, R193 ;  /* 0x000000c1bbc17221 */ /* 0x000fe20000010000 */
[----:B------:R-:W-:Y:S01]  /*4210*/  MUFU.EX2 R197, R197 ;  /* 0x000000c500c57308 */ /* 0x000fe20000000800 */
[----:B------:R-:W-:Y:S01]  /*4220*/  VIADD R221, R231, 0x1800 ;  /* 0x00001800e7dd7836 */ /* 0x000fe20000000000 */
[----:B------:R-:W-:Y:S01]  /*4230*/  HMMA.16816.F32 R92, R144, R96, RZ ;  /* 0x00000060905c723c */ /* 0x000fe200000018ff */
[----:B------:R-:W-:Y:S01]  /*4240*/  FADD.FTZ R195, R186, R195 ;  /* 0x000000c3bac37221 */ /* 0x000fe20000010000 */
[----:B------:R-:W-:Y:S01]  /*4250*/  FADD.FTZ R193, R185, R193 ;  /* 0x000000c1b9c17221 */ /* 0x000fe20000010000 */
[----:B------:R-:W-:-:S02]  /*4260*/  VIADD R219, R231, 0x2000 ;  /* 0x00002000e7db7836 */ /* 0x000fc40000000000 */
[----:B------:R-:W-:Y:S01]  /*4270*/  FADD.FTZ R195, R184, R195 ;  /* 0x000000c3b8c37221 */ /* 0x000fe20000010000 */
[C---:B------:R-:W-:Y:S01]  /*4280*/  HMMA.16816.F32 R100, R144.reuse, R104, RZ ;  /* 0x000000689064723c */ /* 0x040fe200000018ff */
[----:B------:R-:W-:Y:S01]  /*4290*/  MUFU.EX2 R198, R198 ;  /* 0x000000c600c67308 */ /* 0x000fe20000000800 */
[----:B------:R-:W-:Y:S01]  /*42a0*/  FADD.FTZ R193, R165, R193 ;  /* 0x000000c1a5c17221 */ /* 0x000fe20000010000 */
[----:B------:R-:W-:Y:S01]  /*42b0*/  FADD.FTZ R195, R2, R195 ;  /* 0x000000c302c37221 */ /* 0x000fe20000010000 */
[C---:B------:R-:W-:Y:S02]  /*42c0*/  VIADD R218, R231.reuse, 0x2800 ;  /* 0x00002800e7da7836 */ /* 0x040fe40000000000 */
[C---:B------:R-:W-:Y:S01]  /*42d0*/  HMMA.16816.F32 R108, R144.reuse, R112, RZ ;  /* 0x00000070906c723c */ /* 0x040fe200000018ff */
[----:B------:R-:W-:Y:S01]  /*42e0*/  FADD.FTZ R193, R0, R193 ;  /* 0x000000c100c17221 */ /* 0x000fe20000010000 */
[----:B------:R-:W-:Y:S01]  /*42f0*/  VIADD R208, R231, 0x7800 ;  /* 0x00007800e7d07836 */ /* 0x000fe20000000000 */
[----:B------:R-:W-:Y:S03]  /*4300*/  MUFU.EX2 R201, R201 ;  /* 0x000000c900c97308 */ /* 0x000fe60000000800 */
[C---:B------:R-:W-:Y:S05]  /*4310*/  HMMA.16816.F32 R116, R144.reuse, R120, RZ ;  /* 0x000000789074723c */ /* 0x040fea00000018ff */
[----:B------:R-:W-:Y:S01]  /*4320*/  MUFU.EX2 R202, R202 ;  /* 0x000000ca00ca7308 */ /* 0x000fe20000000800 */
[C---:B------:R-:W-:Y:S06]  /*4330*/  HMMA.16816.F32 R124, R144.reuse, R128, RZ ;  /* 0x00000080907c723c */ /* 0x040fec00000018ff */
[C---:B------:R-:W-:Y:S01]  /*4340*/  HMMA.16816.F32 R152, R144.reuse, R132, RZ ;  /* 0x000000849098723c */ /* 0x040fe200000018ff */
[----:B------:R-:W3:Y:S05]  /*4350*/  MUFU.EX2 R203, R203 ;  /* 0x000000cb00cb7308 */ /* 0x000eea0000000800 */
[C---:B-----5:R-:W-:Y:S03]  /*4360*/  HMMA.16816.F32 R136, R144.reuse, R148, RZ ;  /* 0x000000949088723c */ /* 0x060fe600000018ff */
[----:B------:R-:W4:Y:S03]  /*4370*/  MUFU.EX2 R204, R204 ;  /* 0x000000cc00cc7308 */ /* 0x000f260000000800 */
        /* <DEDUP_REMOVED lines=13> */
[----:B------:R-:W5:Y:S03]  /*4450*/  MUFU.EX2 R205, R205 ;  /* 0x000000cd00cd7308 */ /* 0x000f660000000800 */
[C---:B------:R-:W-:Y:S05]  /*4460*/  HMMA.16816.F32 R104, R144.reuse, R106, RZ ;  /* 0x0000006a9068723c */ /* 0x040fea00000018ff */
[----:B------:R-:W-:Y:S01]  /*4470*/  MUFU.EX2 R207, R207 ;  /* 0x000000cf00cf7308 */ /* 0x000fe20000000800 */
[C---:B------:R-:W-:Y:S06]  /*4480*/  HMMA.16816.F32 R112, R144.reuse, R114, RZ ;  /* 0x000000729070723c */ /* 0x040fec00000018ff */
[C---:B------:R-:W-:Y:S01]  /*4490*/  HMMA.16816.F32 R120, R144.reuse, R122, RZ ;  /* 0x0000007a9078723c */ /* 0x040fe200000018ff */
[----:B------:R-:W5:Y:S05]  /*44a0*/  MUFU.EX2 R246, R246 ;  /* 0x000000f600f67308 */ /* 0x000f6a0000000800 */
[C---:B------:R-:W-:Y:S06]  /*44b0*/  HMMA.16816.F32 R128, R144.reuse, R130, RZ ;  /* 0x000000829080723c */ /* 0x040fec00000018ff */
[C---:B------:R-:W-:Y:S06]  /*44c0*/  HMMA.16816.F32 R132, R144.reuse, R134, RZ ;  /* 0x000000869084723c */ /* 0x040fec00000018ff */
[C---:B------:R-:W-:Y:S06]  /*44d0*/  HMMA.16816.F32 R148, R144.reuse, R150, RZ ;  /* 0x000000969094723c */ /* 0x040fec00000018ff */
[----:B------:R-:W-:Y:S01]  /*44e0*/  HMMA.16816.F32 R144, R144, R22, RZ ;  /* 0x000000169090723c */ /* 0x000fe200000018ff */
[----:B------:R-:W2:Y:S05]  /*44f0*/  LDSM.16.MT88.4 R20, [R224+0x1a800] ;  /* 0x01a80000e014783b */ /* 0x000eaa0000004200 */
        /* <DEDUP_REMOVED lines=12> */
[C---:B------:R-:W-:Y:S06]  /*45c0*/  HMMA.16816.F32 R76, R32.reuse, R28, R76 ;  /* 0x0000001c204c723c */ /* 0x040fec000000184c */
[----:B-1----:R-:W-:Y:S01]  /*45d0*/  HMMA.16816.F32 R92, R32, R8, R92 ;  /* 0x00000008205c723c */ /* 0x002fe2000000185c */
[----:B------:R-:W-:-:S05]  /*45e0*/  IMAD.U32 R28, RZ, RZ, UR8 ;  /* 0x00000008ff1c7e24 */ /* 0x000fca000f8e00ff */
[----:B------:R-:W-:Y:S01]  /*45f0*/  HMMA.16816.F32 R96, R32, R10, R96 ;  /* 0x0000000a2060723c */ /* 0x000fe20000001860 */
[----:B------:R-:W1:Y:S01]  /*4600*/  LDSM.16.MT88.4 R8, [R228+0x1e800] ;  /* 0x01e80000e408783b */ /* 0x000e620000004200 */
[----:B------:R-:W-:-:S04]  /*4610*/  LOP3.LUT R28, R217, UR35, R28, 0x96, !PT ;  /* 0x00000023d91c7c12 */ /* 0x000fc8000f8e961c */
[----:B---3--:R-:W-:Y:S01]  /*4620*/  HMMA.16816.F32 R100, R32, R4, R100 ;  /* 0x000000042064723c */ /* 0x008fe20000001864 */
[----:B------:R-:W-:-:S05]  /*4630*/  IMAD.WIDE.U32 R28, R28, -0x326172a9, RZ ;  /* 0xcd9e8d571c1c7825 */ /* 0x000fca00078e00ff */
[----:B------:R-:W-:Y:S01]  /*4640*/  LOP3.LUT R214, R29, UR21, R214, 0x96, !PT ;  /* 0x000000151dd67c12 */ /* 0x000fe2000f8e96d6 */
[C---:B------:R-:W-:Y:S01]  /*4650*/  HMMA.16816.F32 R104, R32.reuse, R6, R104 ;  /* 0x000000062068723c */ /* 0x040fe20000001868 */
[----:B------:R-:W-:Y:S01]  /*4660*/  LOP3.LUT R28, R167, UR19, R28, 0x96, !PT ;  /* 0x00000013a71c7c12 */ /* 0x000fe2000f8e961c */
[----:B------:R-:W3:Y:S02]  /*4670*/  LDSM.16.MT88.4 R4, [R226+0x1e800] ;  /* 0x01e80000e204783b */ /* 0x000ee40000004200 */
[----:B------:R-:W-:Y:S02]  /*4680*/  IMAD.WIDE.U32 R214, R214, -0x2daee0ad, RZ ;  /* 0xd2511f53d6d67825 */ /* 0x000fe400078e00ff */
[----:B----4-:R-:W-:Y:S03]  /*4690*/  HMMA.16816.F32 R108, R32, R24, R108 ;  /* 0x00000018206c723c */ /* 0x010fe6000000186c */
[----:B------:R-:W-:-:S03]  /*46a0*/  LOP3.LUT R212, R215, UR18, R212, 0x96, !PT ;  /* 0x00000012d7d47c12 */ /* 0x000fc6000f8e96d4 */
[----:B--2---:R-:W-:Y:S01]  /*46b0*/  HMMA.16816.F32 R116, R32, R20, R116 ;  /* 0x000000142074723c */ /* 0x004fe20000001874 */
[----:B------:R-:W-:-:S04]  /*46c0*/  IMAD.WIDE.U32 R24, R28, -0x2daee0ad, RZ ;  /* 0xd2511f531c187825 */ /* 0x000fc800078e00ff */
[----:B------:R-:W-:Y:S01]  /*46d0*/  IMAD.WIDE.U32 R212, R212, -0x326172a9, RZ ;  /* 0xcd9e8d57d4d47825 */ /* 0x000fe200078e00ff */
[----:B------:R-:W-:Y:S01]  /*46e0*/  LOP3.LUT R214, R25, UR16, R214, 0x96, !PT ;  /* 0x0000001019d67c12 */ /* 0x000fe2000f8e96d6 */
[C---:B------:R-:W-:Y:S03]  /*46f0*/  HMMA.16816.F32 R60, R32.reuse, R172, R60 ;  /* 0x000000ac203c723c */ /* 0x040fe6000000183c */
[----:B------:R-:W-:Y:S01]  /*4700*/  LOP3.LUT R20, R213, UR17, R166, 0x96, !PT ;  /* 0x00000011d5147c12 */ /* 0x000fe2000f8e96a6 */
[----:B------:R-:W-:Y:S02]  /*4710*/  IMAD.WIDE.U32 R214, R214, -0x326172a9, RZ ;  /* 0xcd9e8d57d6d67825 */ /* 0x000fe400078e00ff */
[----:B------:R-:W-:Y:S01]  /*4720*/  HMMA.16816.F32 R64, R32, R174, R64 ;  /* 0x000000ae2040723c */ /* 0x000fe20000001840 */
[----:B------:R-:W2:Y:S01]  /*4730*/  LDSM.16.MT88.4 R172, [R225+0x1e800] ;  /* 0x01e80000e1ac783b */ /* 0x000ea20000004200 */
[----:B------:R-:W-:Y:S01]  /*4740*/  IMAD.WIDE.U32 R20, R20, -0x2daee0ad, RZ ;  /* 0xd2511f5314147825 */ /* 0x000fe200078e00ff */
[----:B------:R-:W-:-:S03]  /*4750*/  LOP3.LUT R212, R215, UR13, R212, 0x96, !PT ;  /* 0x0000000dd7d47c12 */ /* 0x000fc6000f8e96d4 */
[----:B-1----:R-:W-:Y:S01]  /*4760*/  HMMA.16816.F32 R124, R32, R8, R124 ;  /* 0x00000008207c723c */ /* 0x002fe2000000187c */
[----:B------:R-:W-:Y:S01]  /*4770*/  LOP3.LUT R216, R21, UR12, R24, 0x96, !PT ;  /* 0x0000000c15d87c12 */ /* 0x000fe2000f8e9618 */
[----:B------:R-:W-:-:S04]  /*4780*/  IMAD.WIDE.U32 R212, R212, -0x2daee0ad, RZ ;  /* 0xd2511f53d4d47825 */ /* 0x000fc800078e00ff */
[----:B------:R-:W-:Y:S01]  /*4790*/  HMMA.16816.F32 R128, R32, R10, R128 ;  /* 0x0000000a2080723c */ /* 0x000fe20000001880 */
[----:B------:R-:W-:Y:S01]  /*47a0*/  LOP3.LUT R8, R213, UR5, R20, 0x96, !PT ;  /* 0x00000005d5087c12 */ /* 0x000fe2000f8e9614 */
[----:B------:R-:W-:-:S04]  /*47b0*/  IMAD.WIDE.U32 R216, R216, -0x326172a9, RZ ;  /* 0xcd9e8d57d8d87825 */ /* 0x000fc800078e00ff */
[----:B------:R-:W-:Y:S01]  /*47c0*/  HMMA.16816.F32 R112, R32, R26, R112 ;  /* 0x0000001a2070723c */ /* 0x000fe20000001870 */
[----:B------:R-:W-:Y:S01]  /*47d0*/  IMAD.WIDE.U32 R10, R8, -0x326172a9, RZ ;  /* 0xcd9e8d57080a7825 */ /* 0x000fe200078e00ff */
[----:B------:R-:W-:-:S03]  /*47e0*/  LOP3.LUT R214, R217, UR29, R214, 0x96, !PT ;  /* 0x0000001dd9d67c12 */ /* 0x000fc6000f8e96d6 */
[C---:B------:R-:W-:Y:S01]  /*47f0*/  VIADD R217, R231.reuse, 0x3000 ;  /* 0x00003000e7d97836 */ /* 0x040fe20000000000 */
[----:B------:R-:W-:Y:S01]  /*4800*/  LOP3.LUT R9, R10, 0xffff, RZ, 0xc0, !PT ;  /* 0x0000ffff0a097812 */ /* 0x000fe200078ec0ff */
[C---:B------:R-:W-:Y:S01]  /*4810*/  HMMA.16816.F32 R120, R32.reuse, R22, R120 ;  /* 0x000000162078723c */ /* 0x040fe20000001878 */
[----:B------:R-:W-:Y:S01]  /*4820*/  SHF.R.U32.HI R8, RZ, 0x10, R10 ;  /* 0x00000010ff087819 */ /* 0x000fe2000001160a */
[----:B------:R-:W1:Y:S01]  /*4830*/  LDSM.16.MT88.4 R20, [R228+0x19000] ;  /* 0x01900000e414783b */ /* 0x000e620000004200 */
[----:B------:R-:W-:Y:S01]  /*4840*/  SHF.R.U32.HI R9, RZ, 0x8, R9 ;  /* 0x00000008ff097819 */ /* 0x000fe20000011609 */
[----:B------:R-:W-:Y:S01]  /*4850*/  IMAD.WIDE.U32 R214, R214, -0x2daee0ad, RZ ;  /* 0xd2511f53d6d67825 */ /* 0x000fe200078e00ff */
[----:B------:R-:W-:Y:S01]  /*4860*/  LOP3.LUT R26, R10, 0xff, RZ, 0xc0, !PT ;  /* 0x000000ff0a1a7812 */ /* 0x000fe200078ec0ff */
[----:B---3--:R-:W-:Y:S02]  /*4870*/  HMMA.16816.F32 R152, R32, R4, R152 ;  /* 0x000000042098723c */ /* 0x008fe40000001898 */
[----:B------:R-:W-:Y:S01]  /*4880*/  VIADD R213, R231, 0x5000 ;  /* 0x00005000e7d57836 */ /* 0x000fe20000000000 */
[----:B------:R-:W-:-:S02]  /*4890*/  PRMT R26, R26, 0x5410, R9 ;  /* 0x000054101a1a7816 */ /* 0x000fc40000000009 */
[----:B------:R-:W-:Y:S01]  /*48a0*/  LOP3.LUT R212, R215, UR30, R212, 0x96, !PT ;  /* 0x0000001ed7d47c12 */ /* 0x000fe2000f8e96d4 */
[C---:B------:R-:W-:Y:S01]  /*48b0*/  HMMA.16816.F32 R132, R32.reuse, R6, R132 ;  /* 0x000000062084723c */ /* 0x040fe20000001884 */
[----:B------:R-:W-:Y:S01]  /*48c0*/  LOP3.LUT R5, R11, UR22, R216, 0x96, !PT ;  /* 0x000000160b057c12 */ /* 0x000fe2000f8e96d8 */
[----:B------:R-:W-:Y:S01]  /*48d0*/  VIADD R216, R231, 0x3800 ;  /* 0x00003800e7d87836 */ /* 0x000fe20000000000 */
[----:B------:R-:W-:Y:S02]  /*48e0*/  SHF.R.U32.HI R4, RZ, 0x18, R10 ;  /* 0x00000018ff047819 */ /* 0x000fe4000001160a */
[----:B------:R-:W-:Y:S01]  /*48f0*/  LOP3.LUT R27, R5, 0xffff, RZ, 0xc0, !PT ;  /* 0x0000ffff051b7812 */ /* 0x000fe200078ec0ff */
[----:B--2---:R-:W-:Y:S01]  /*4900*/  HMMA.16816.F32 R136, R32, R172, R136 ;  /* 0x000000ac2088723c */ /* 0x004fe20000001888 */
[----:B------:R-:W-:Y:S02]  /*4910*/  LOP3.LUT R7, R8, 0xff, RZ, 0xc0, !PT ;  /* 0x000000ff08077812 */ /* 0x000fe400078ec0ff */
[----:B------:R-:W2:Y:S01]  /*4920*/  LDSM.16.MT88.4 R8, [R226+0x19000] ;  /* 0x01900000e208783b */ /* 0x000ea20000004200 */
[----:B------:R-:W-:-:S02]  /*4930*/  SHF.R.U32.HI R24, RZ, 0x10, R5 ;  /* 0x00000010ff187819 */ /* 0x000fc40000011605 */
[----:B------:R-:W-:Y:S01]  /*4940*/  LOP3.LUT R25, R5, 0xff, RZ, 0xc0, !PT ;  /* 0x000000ff05197812 */ /* 0x000fe200078ec0ff */
[C---:B------:R-:W-:Y:S01]  /*4950*/  HMMA.16816.F32 R52, R32.reuse, R176, R52 ;  /* 0x000000b02034723c */ /* 0x040fe20000001834 */
[----:B------:R-:W-:Y:S02]  /*4960*/  SHF.R.U32.HI R6, RZ, 0x18, R5 ;  /* 0x00000018ff067819 */ /* 0x000fe40000011605 */
[----:B------:R-:W-:Y:S02]  /*4970*/  SHF.R.U32.HI R27, RZ, 0x8, R27 ;  /* 0x00000008ff1b7819 */ /* 0x000fe4000001161b */
[----:B------:R-:W-:Y:S01]  /*4980*/  HSET2.LE.AND R26, R26, R180, PT ;  /* 0x000000b41a1a7233 */ /* 0x000fe20003803000 */
[----:B------:R-:W-:Y:S01]  /*4990*/  HMMA.16816.F32 R56, R32, R178, R56 ;  /* 0x000000b22038723c */ /* 0x000fe20000001838 */
[----:B------:R-:W-:Y:S02]  /*49a0*/  F2FP.F16.F32.PACK_AB R5, R200, R199 ;  /* 0x000000c7c805723e */ /* 0x000fe400000000ff */
[----:B------:R-:W-:-:S02]  /*49b0*/  PRMT R4, R7, 0x5410, R4 ;  /* 0x0000541007047816 */ /* 0x000fc40000000004 */
[----:B------:R-:W-:Y:S01]  /*49c0*/  LOP3.LUT R24, R24, 0xff, RZ, 0xc0, !PT ;  /* 0x000000ff18187812 */ /* 0x000fe200078ec0ff */
[C---:B------:R-:W-:Y:S01]  /*49d0*/  HMMA.16816.F32 R80, R32.reuse, R30, R80 ;  /* 0x0000001e2050723c */ /* 0x040fe20000001850 */
[----:B------:R-:W-:Y:S01]  /*49e0*/  PRMT R25, R25, 0x5410, R27 ;  /* 0x0000541019197816 */ /* 0x000fe2000000001b */
[----:B------:R-:W-:Y:S01]  /*49f0*/  LDSM.16.MT88.4 R28, [R225+0x19000] ;  /* 0x01900000e11c783b */ /* 0x000fe20000004200 */
[----:B------:R-:W-:Y:S02]  /*4a00*/  PRMT R24, R24, 0x5410, R6 ;  /* 0x0000541018187816 */ /* 0x000fe40000000006 */
[----:B------:R-:W-:Y:S01]  /*4a10*/  LOP3.LUT R26, R26, R5, RZ, 0xc0, !PT ;  /* 0x000000051a1a7212 */ /* 0x000fe200078ec0ff */
[----:B------:R-:W-:Y:S01]  /*4a20*/  HMMA.16816.F32 R68, R32, R168, R68 ;  /* 0x000000a82044723c */ /* 0x000fe20000001844 */
[--C-:B------:R-:W-:Y:S02]  /*4a30*/  HSET2.LE.AND R27, R4, R180.reuse, PT ;  /* 0x000000b4041b7233 */ /* 0x100fe40003803000 */
[----:B------:R-:W3:Y:S01]  /*4a40*/  LDSM.16.MT88.4 R4, [R224+0x19000] ;  /* 0x01900000e004783b */ /* 0x000ee20000004200 */
[----:B------:R-:W-:-:S02]  /*4a50*/  HSET2.LE.AND R173, R25, R180, PT ;  /* 0x000000b419ad7233 */ /* 0x000fc40003803000 */
[----:B------:R-:W-:Y:S01]  /*4a60*/  HSET2.LE.AND R25, R24, R180, PT ;  /* 0x000000b418197233 */ /* 0x000fe20003803000 */
[C---:B------:R-:W-:Y:S01]  /*4a70*/  HMMA.16816.F32 R72, R32.reuse, R170, R72 ;  /* 0x000000aa2048723c */ /* 0x040fe20000001848 */
[----:B------:R-:W-:Y:S01]  /*4a80*/  F2FP.F16.F32.PACK_AB R177, R203, R202 ;  /* 0x000000cacbb1723e */ /* 0x000fe200000000ff */
[----:B------:R-:W-:Y:S01]  /*4a90*/  LDSM.16.MT88.4 R168, [R224+0x1e800] ;  /* 0x01e80000e0a8783b */ /* 0x000fe20000004200 */
[----:B------:R-:W-:Y:S01]  /*4aa0*/  F2FP.F16.F32.PACK_AB R176, R198, R197 ;  /* 0x000000c5c6b0723e */ /* 0x000fe200000000ff */
[----:B------:R-:W-:Y:S01]  /*4ab0*/  FADD.FTZ R197, R197, R195 ;  /* 0x000000c3c5c57221 */ /* 0x000fe20000010000 */
[----:B------:R-:W-:Y:S01]  /*4ac0*/  F2FP.F16.F32.PACK_AB R172, R204, R201 ;  /* 0x000000c9ccac723e */ /* 0x000fe200000000ff */
[----:B------:R-:W-:Y:S01]  /*4ad0*/  HMMA.16816.F32 R148, R32, R174, R148 ;  /* 0x000000ae2094723c */ /* 0x000fe20000001894 */
[----:B------:R-:W-:Y:S01]  /*4ae0*/  LOP3.LUT R27, R27, R177, RZ, 0xc0, !PT ;  /* 0x000000b11b1b7212 */ /* 0x000fe200078ec0ff */
[----:B------:R-:W-:Y:S01]  /*4af0*/  FADD.FTZ R201, R201, R193 ;  /* 0x000000c1c9c97221 */ /* 0x000fe20000010000 */
[----:B------:R-:W-:Y:S01]  /*4b00*/  LOP3.LUT R24, R173, R176, RZ, 0xc0, !PT ;  /* 0x000000b0ad187212 */ /* 0x000fe200078ec0ff */
[----:B------:R-:W-:Y:S01]  /*4b10*/  FADD.FTZ R197, R198, R197 ;  /* 0x000000c5c6c57221 */ /* 0x000fe20000010000 */
[----:B------:R-:W-:Y:S01]  /*4b20*/  LOP3.LUT R25, R25, R172, RZ, 0xc0, !PT ;  /* 0x000000ac19197212 */ /* 0x000fe200078ec0ff */
[----:B------:R-:W-:Y:S01]  /*4b30*/  LDSM.16.MT88.4 R176, [R228+0x1b000] ;  /* 0x01b00000e4b0783b */ /* 0x000fe20000004200 */
[----:B------:R-:W-:Y:S01]  /*4b40*/  FADD.FTZ R201, R204, R201 ;  /* 0x000000c9ccc97221 */ /* 0x000fe20000010000 */
[----:B------:R-:W-:-:S02]  /*4b50*/  FADD.FTZ R199, R199, R197 ;  /* 0x000000c5c7c77221 */ /* 0x000fc40000010000 */
[----:B------:R-:W-:Y:S01]  /*4b60*/  LDSM.16.MT88.4 R172, [R225+0x1b000] ;  /* 0x01b00000e1ac783b */ /* 0x000fe20000004200 */
[----:B------:R-:W-:Y:S01]  /*4b70*/  FADD.FTZ R202, R202, R201 ;  /* 0x000000c9caca7221 */ /* 0x000fe20000010000 */
[----:B-1----:R-:W-:Y:S01]  /*4b80*/  HMMA.16816.F32 R160, R24, R20, R160 ;  /* 0x0000001418a0723c */ /* 0x002fe200000018a0 */
[----:B------:R-:W-:Y:S02]  /*4b90*/  FADD.FTZ R199, R200, R199 ;  /* 0x000000c7c8c77221 */ /* 0x000fe40000010000 */
[----:B------:R-:W-:-:S03]  /*4ba0*/  FADD.FTZ R202, R203, R202 ;  /* 0x000000cacbca7221 */ /* 0x000fc60000010000 */
        /* <DEDUP_REMOVED lines=17> */
[C---:B---3--:R-:W-:Y:S06]  /*4cc0*/  HMMA.16816.F32 R116, R24.reuse, R4, R116 ;  /* 0x000000041874723c */ /* 0x048fec0000001874 */
[----:B------:R-:W-:Y:S01]  /*4cd0*/  HMMA.16816.F32 R120, R24, R6, R120 ;  /* 0x000000061878723c */ /* 0x000fe20000001878 */
[----:B------:R-:W3:Y:S05]  /*4ce0*/  LDSM.16.MT88.4 R4, [R225+0x1f000] ;  /* 0x01f00000e104783b */ /* 0x000eea0000004200 */
[C---:B------:R-:W-:Y:S06]  /*4cf0*/  HMMA.16816.F32 R140, R32.reuse, R168, R140 ;  /* 0x000000a8208c723c */ /* 0x040fec000000188c */
[----:B------:R-:W-:Y:S01]  /*4d00*/  HMMA.16816.F32 R144, R32, R170, R144 ;  /* 0x000000aa2090723c */ /* 0x000fe20000001890 */
[----:B------:R-:W4:Y:S04]  /*4d10*/  LDSM.16.MT88.4 R168, [R224+0x1b000] ;  /* 0x01b00000e0a8783b */ /* 0x000f280000004200 */
[----:B------:R-:W5:Y:S01]  /*4d20*/  LDSM.16.MT88.4 R32, [R228+0x1d000] ;  /* 0x01d00000e420783b */ /* 0x000f620000004200 */
[C---:B-1----:R-:W-:Y:S06]  /*4d30*/  HMMA.16816.F32 R124, R24.reuse, R20, R124 ;  /* 0x00000014187c723c */ /* 0x042fec000000187c */
[----:B------:R-:W-:Y:S01]  /*4d40*/  HMMA.16816.F32 R108, R24, R28, R108 ;  /* 0x0000001c186c723c */ /* 0x000fe2000000186c */
[----:B------:R-:W-:-:S02]  /*4d50*/  SHF.R.U32.HI R21, RZ, 0x10, R214 ;  /* 0x00000010ff157819 */ /* 0x000fc400000116d6 */
[----:B------:R-:W-:Y:S01]  /*4d60*/  LOP3.LUT R20, R214, 0xffff, RZ, 0xc0, !PT ;  /* 0x0000ffffd6147812 */ /* 0x000fe200078ec0ff */
[----:B------:R-:W-:Y:S02]  /*4d70*/  VIADD R215, R231, 0x4000 ;  /* 0x00004000e7d77836 */ /* 0x000fe40000000000 */
[C---:B--2---:R-:W-:Y:S01]  /*4d80*/  HMMA.16816.F32 R152, R24.reuse, R8, R152 ;  /* 0x000000081898723c */ /* 0x044fe20000001898 */
[----:B------:R-:W-:Y:S02]  /*4d90*/  LOP3.LUT R29, R212, 0xffff, RZ, 0xc0, !PT ;  /* 0x0000ffffd41d7812 */ /* 0x000fe400078ec0ff */
[----:B------:R-:W-:Y:S02]  /*4da0*/  LOP3.LUT R28, R21, 0xff, RZ, 0xc0, !PT ;  /* 0x000000ff151c7812 */ /* 0x000fe400078ec0ff */
[----:B------:R-:W-:Y:S01]  /*4db0*/  SHF.R.U32.HI R29, RZ, 0x8, R29 ;  /* 0x00000008ff1d7819 */ /* 0x000fe2000001161d */
[----:B------:R-:W-:Y:S01]  /*4dc0*/  HMMA.16816.F32 R112, R24, R30, R112 ;  /* 0x0000001e1870723c */ /* 0x000fe20000001870 */
[----:B------:R-:W-:-:S02]  /*4dd0*/  SHF.R.U32.HI R8, RZ, 0x18, R214 ;  /* 0x00000018ff087819 */ /* 0x000fc400000116d6 */
[----:B------:R-:W-:Y:S01]  /*4de0*/  LOP3.LUT R9, R214, 0xff, RZ, 0xc0, !PT ;  /* 0x000000ffd6097812 */ /* 0x000fe200078ec0ff */
[----:B------:R-:W-:Y:S01]  /*4df0*/  VIADD R214, R231, 0x4800 ;  /* 0x00004800e7d67836 */ /* 0x000fe20000000000 */
[----:B------:R-:W-:Y:S01]  /*4e00*/  PRMT R28, R28, 0x5410, R8 ;  /* 0x000054101c1c7816 */ /* 0x000fe20000000008 */
[C---:B------:R-:W-:Y:S01]  /*4e10*/  HMMA.16816.F32 R132, R24.reuse, R10, R132 ;  /* 0x0000000a1884723c */ /* 0x040fe20000001884 */
[----:B------:R-:W-:Y:S02]  /*4e20*/  SHF.R.U32.HI R31, RZ, 0x8, R20 ;  /* 0x00000008ff1f7819 */ /* 0x000fe40000011614 */
[----:B------:R-:W-:Y:S02]  /*4e30*/  SHF.R.U32.HI R30, RZ, 0x18, R212 ;  /* 0x00000018ff1e7819 */ /* 0x000fe400000116d4 */
[----:B------:R-:W-:Y:S01]  /*4e40*/  PRMT R9, R9, 0x5410, R31 ;  /* 0x0000541009097816 */ /* 0x000fe2000000001f */
[----:B---3--:R-:W-:Y:S01]  /*4e50*/  HMMA.16816.F32 R136, R24, R4, R136 ;  /* 0x000000041888723c */ /* 0x008fe20000001888 */
[----:B------:R-:W-:-:S02]  /*4e60*/  LOP3.LUT R10, R212, 0xff, RZ, 0xc0, !PT ;  /* 0x000000ffd40a7812 */ /* 0x000fc400078ec0ff */
[----:B------:R-:W-:Y:S01]  /*4e70*/  SHF.R.U32.HI R11, RZ, 0x10, R212 ;  /* 0x00000010ff0b7819 */ /* 0x000fe200000116d4 */
[----:B------:R-:W-:Y:S01]  /*4e80*/  VIADD R212, R231, 0x5800 ;  /* 0x00005800e7d47836 */ /* 0x000fe20000000000 */
[----:B------:R-:W-:Y:S01]  /*4e90*/  PRMT R8, R10, 0x5410, R29 ;  /* 0x000054100a087816 */ /* 0x000fe2000000001d */
[C---:B----4-:R-:W-:Y:S01]  /*4ea0*/  HMMA.16816.F32 R84, R24.reuse, R168, R84 ;  /* 0x000000a81854723c */ /* 0x050fe20000001854 */
[----:B------:R-:W-:Y:S02]  /*4eb0*/  LOP3.LUT R11, R11, 0xff, RZ, 0xc0, !PT ;  /* 0x000000ff0b0b7812 */ /* 0x000fe400078ec0ff */
[--C-:B------:R-:W-:Y:S02]  /*4ec0*/  HSET2.LE.AND R29, R9, R180.reuse, PT ;  /* 0x000000b4091d7233 */ /* 0x100fe40003803000 */
[----:B------:R-:W-:Y:S01]  /*4ed0*/  PRMT R30, R11, 0x5410, R30 ;  /* 0x000054100b1e7816 */ /* 0x000fe2000000001e */
[----:B------:R-:W-:Y:S01]  /*4ee0*/  HMMA.16816.F32 R88, R24, R170, R88 ;  /* 0x000000aa1858723c */ /* 0x000fe20000001858 */
[--C-:B------:R-:W-:Y:S01]  /*4ef0*/  HSET2.LE.AND R4, R8, R180.reuse, PT ;  /* 0x000000b408047233 */ /* 0x100fe20003803000 */
[----:B------:R-:W1:Y:S01]  /*4f00*/  LDSM.16.MT88.4 R168, [R224+0x1f000] ;  /* 0x01f00000e0a8783b */ /* 0x000e620000004200 */
[----:B------:R-:W-:-:S02]  /*4f10*/  HSET2.LE.AND R28, R28, R180, PT ;  /* 0x000000b41c1c7233 */ /* 0x000fc40003803000 */
[----:B------:R-:W-:Y:S01]  /*4f20*/  HSET2.LE.AND R5, R30, R180, PT ;  /* 0x000000b41e057233 */ /* 0x000fe20003803000 */
[C---:B------:R-:W-:Y:S01]  /*4f30*/  HMMA.16816.F32 R128, R24.reuse, R22, R128 ;  /* 0x000000161880723c */ /* 0x040fe20000001880 */
[----:B------:R-:W2:Y:S01]  /*4f40*/  LDSM.16.MT88.4 R20, [R226+0x19800] ;  /* 0x01980000e214783b */ /* 0x000ea20000004200 */
[----:B-----5:R-:W-:Y:S01]  /*4f50*/  F2FP.F16.F32.PACK_AB R31, R210, R211 ;  /* 0x000000d3d21f723e */ /* 0x020fe200000000ff */
[----:B------:R-:W-:Y:S01]  /*4f60*/  FADD.FTZ R211, R211, R199 ;  /* 0x000000c7d3d37221 */ /* 0x000fe20000010000 */
[----:B------:R-:W-:Y:S01]  /*4f70*/  F2FP.F16.F32.PACK_AB R30, R205, R206 ;  /* 0x000000cecd1e723e */ /* 0x000fe200000000ff */
[----:B------:R-:W3:Y:S01]  /*4f80*/  LDSM.16.MT88.4 R8, [R225+0x19800] ;  /* 0x01980000e108783b */ /* 0x000ee20000004200 */
[C---:B------:R-:W-:Y:S01]  /*4f90*/  HMMA.16816.F32 R148, R24.reuse, R6, R148 ;  /* 0x000000061894723c */ /* 0x040fe20000001894 */
[----:B------:R-:W-:Y:S01]  /*4fa0*/  LOP3.LUT R4, R4, R31, RZ, 0xc0, !PT ;  /* 0x0000001f04047212 */ /* 0x000fe200078ec0ff */
[----:B------:R-:W-:Y:S01]  /*4fb0*/  FADD.FTZ R206, R206, R202 ;  /* 0x000000cacece7221 */ /* 0x000fe20000010000 */
[----:B------:R-:W-:Y:S01]  /*4fc0*/  LOP3.LUT R5, R5, R30, RZ, 0xc0, !PT ;  /* 0x0000001e05057212 */ /* 0x000fe200078ec0ff */
[----:B------:R-:W-:Y:S01]  /*4fd0*/  LDSM.16.MT88.4 R180, [R224+0x19800] ;  /* 0x01980000e0b4783b */ /* 0x000fe20000004200 */
[----:B------:R-:W-:Y:S01]  /*4fe0*/  FADD.FTZ R211, R210, R211 ;  /* 0x000000d3d2d37221 */ /* 0x000fe20000010000 */
        /* <DEDUP_REMOVED lines=9> */
[----:B------:R-:W-:Y:S01]  /*5080*/  FADD.FTZ R207, R207, R206 ;  /* 0x000000cecfcf7221 */ /* 0x000fe20000010000 */
[----:B------:R-:W-:Y:S01]  /*5090*/  FADD.FTZ R247, R247, R209 ;  /* 0x000000d1f7f77221 */ /* 0x000fe20000010000 */
[C---:B------:R-:W-:Y:S01]  /*50a0*/  VIADD R211, R231.reuse, 0x6000 ;  /* 0x00006000e7d37836 */ /* 0x040fe20000000000 */
[----:B------:R-:W-:Y:S01]  /*50b0*/  HMMA.16816.F32 R76, R24, R172, R76 ;  /* 0x000000ac184c723c */ /* 0x000fe2000000184c */
[----:B------:R-:W-:Y:S01]  /*50c0*/  LDSM.16.MT88.4 R28, [R226+0x1b800] ;  /* 0x01b80000e21c783b */ /* 0x000fe20000004200 */
[----:B------:R-:W-:Y:S01]  /*50d0*/  FADD.FTZ R246, R246, R207 ;  /* 0x000000cff6f67221 */ /* 0x000fe20000010000 */
[----:B------:R-:W-:-:S02]  /*50e0*/  VIADD R210, R231, 0x6800 ;  /* 0x00006800e7d27836 */ /* 0x000fc40000000000 */
[----:B------:R-:W-:Y:S01]  /*50f0*/  VIADD R209, R231, 0x7000 ;  /* 0x00007000e7d17836 */ /* 0x000fe20000000000 */
        /* <DEDUP_REMOVED lines=58> */
[----:B------:R-:W-:Y:S01]  /*54a0*/  UIMAD.WIDE.U32 UR40, UR14, 0x40, URZ ;  /* 0x000000400e2878a5 */ /* 0x000fe2000f8e003f */
[----:B------:R-:W-:Y:S01]  /*54b0*/  IMAD.U32 R9, RZ, RZ, UR11 ;  /* 0x0000000bff097e24 */ /* 0x000fe2000f8e00ff */
[----:B------:R-:W-:Y:S01]  /*54c0*/  UIADD3 UR9, UR11, UR9, URZ ;  /* 0x000000090b097290 */ /* 0x000fe2000fffe03f */
[----:B------:R-:W-:Y:S01]  /*54d0*/  IMAD.U32 R0, RZ, RZ, UR8 ;  /* 0x00000008ff007e24 */ /* 0x000fe2000f8e00ff */
[----:B------:R-:W-:Y:S01]  /*54e0*/  BAR.SYNC.DEFER_BLOCKING 0x0 ;  /* 0x0000000000007b1d */ /* 0x000fe20000010000 */
[----:B------:R-:W-:Y:S01]  /*54f0*/  LEA R4, P0, R8, R14, 0x6 ;  /* 0x0000000e08047211 */ /* 0x000fe200078030ff */
[----:B------:R-:W-:-:S02]  /*5500*/  UISETP.NE.AND UP0, UPT, UR31, 0x2, UPT ;  /* 0x000000021f00788c */ /* 0x000fc4000bf05270 */
[----:B------:R-:W-:Y:S02]  /*5510*/  IMAD.U32 R2, RZ, RZ, UR9 ;  /* 0x00000009ff027e24 */ /* 0x000fe4000f8e00ff */
[----:B------:R-:W-:Y:S02]  /*5520*/  ULDC.64 UR10, c[0x0][0x220] ;  /* 0x00008800000a7ab9 */ /* 0x000fe40000000a00 */
[----:B------:R-:W-:Y:S02]  /*5530*/  LEA R6, P1, R4, UR10, 0x1 ;  /* 0x0000000a04067c11 */ /* 0x000fe4000f8208ff */
[----:B------:R-:W-:Y:S02]  /*5540*/  LEA.HI.X R2, R8, R239, R2, 0x6, P0 ;  /* 0x000000ef08027211 */ /* 0x000fe400000f3402 */
[----:B------:R-:W-:Y:S02]  /*5550*/  IADD3 R28, P0, R6, UR40, RZ ;  /* 0x00000028061c7c10 */ /* 0x000fe4000ff1e0ff */
[----:B------:R-:W-:-:S04]  /*5560*/  LEA.HI.X R7, R4, UR11, R2, 0x1, P1 ;  /* 0x0000000b04077c11 */ /* 0x000fc800088f0c02 */
[----:B------:R-:W-:Y:S01]  /*5570*/  IADD3.X R29, R7, UR41, R0, P0, !PT ;  /* 0x00000029071d7c10 */ /* 0x000fe200087fe400 */
[----:B------:R-:W-:-:S04]  /*5580*/  IMAD.U32 R0, RZ, RZ, UR38 ;  /* 0x00000026ff007e24 */ /* 0x000fc8000f8e00ff */
[----:B------:R-:W-:Y:S01]  /*5590*/  IMAD R0, R0, 0x40, R19 ;  /* 0x0000004000007824 */ /* 0x000fe200078e0213 */
[----:B------:R-:W-:Y:S01]  /*55a0*/  @!PT LDS RZ, [RZ] ;  /* 0x00000000fffff984 */ /* 0x000fe20000000800 */
[----:B------:R-:W-:Y:S01]  /*55b0*/  @!PT LDS RZ, [RZ] ;  /* 0x00000000fffff984 */ /* 0x000fe20000000800 */
[----:B------:R-:W-:Y:S01]  /*55c0*/  @!PT LDS RZ, [RZ] ;  /* 0x00000000fffff984 */ /* 0x000fe20000000800 */
[----:B------:R-:W-:Y:S03]  /*55d0*/  LDGSTS.E.BYPASS.LTC128B.128 [R235+0x18000], desc[UR32][R6.64] ;  /* 0x1800000006eb7fae */ /* 0x000fe6000b901d60 */
[----:B------:R-:W-:Y:S01]  /*55e0*/  VIADD R2, R0, 0x8 ;  /* 0x0000000800027836 */ /* 0x000fe20000000000 */
[----:B------:R-:W-:Y:S04]  /*55f0*/  LDGSTS.E.BYPASS.LTC128B.128 [R235+0x1a000], desc[UR32][R6.64+0x80] ;  /* 0x1a00008006eb7fae */ /* 0x000fe8000b901d60 */
[----:B------:R-:W-:Y:S01]  /*5600*/  LDGSTS.E.BYPASS.LTC128B.128 [R235+0x1c000], desc[UR32][R6.64+0x100] ;  /* 0x1c00010006eb7fae */ /* 0x000fe2000b901d60 */
[----:B------:R-:W-:-:S02]  /*5610*/  ISETP.GE.AND P1, PT, R2, R18, PT ;  /* 0x000000120200720c */ /* 0x000fc40003f26270 */
[----:B------:R-:W-:Y:S01]  /*5620*/  ISETP.GE.AND P3, PT, R2, R17, PT ;  /* 0x000000110200720c */ /* 0x000fe20003f66270 */
[----:B------:R1:W-:Y:S01]  /*5630*/  LDGSTS.E.BYPASS.LTC128B.128 [R235+0x1e000], desc[UR32][R6.64+0x180] ;  /* 0x1e00018006eb7fae */ /* 0x0003e2000b901d60 */
[----:B------:R-:W-:-:S03]  /*5640*/  VIADD R2, R0, 0x11 ;  /* 0x0000001100027836 */ /* 0x000fc60000000000 */
        /* <DEDUP_REMOVED lines=9> */
[----:B------:R-:W-:Y:S04]  /*56e0*/  LDSM.16.M88.4 R8, [R232] ;  /* 0x00000000e808783b */ /* 0x000fe80000000200 */
[----:B-1----:R-:W1:Y:S04]  /*56f0*/  LDSM.16.M88.4 R4, [R231] ;  /* 0x00000000e704783b */ /* 0x002e680000000200 */
[----:B------:R-:W1:Y:S04]  /*5700*/  LDSM.16.M88.4 R200, [R223] ;  /* 0x00000000dfc8783b */ /* 0x000e680000000200 */
[----:B------:R-:W1:Y:S04]  /*5710*/  LDSM.16.M88.4 R192, [R222] ;  /* 0x00000000dec0783b */ /* 0x000e680000000200 */
[----:B------:R-:W1:Y:S04]  /*5720*/  LDSM.16.M88.4 R188, [R221] ;  /* 0x00000000ddbc783b */ /* 0x000e680000000200 */
[----:B------:R-:W-:Y:S01]  /*5730*/  LDSM.16.M88.4 R196, [R227+0x10000] ;  /* 0x01000000e3c4783b */ /* 0x000fe20000000200 */
[C---:B---3--:R-:W-:Y:S03]  /*5740*/  HMMA.16816.F32 R184, R24.reuse, R180, RZ ;  /* 0x000000b418b8723c */ /* 0x048fe600000018ff */
[----:B------:R-:W-:Y:S04]  /*5750*/  LDSM.16.M88.4 R204, [R227+0x11000] ;  /* 0x01100000e3cc783b */ /* 0x000fe80000000200 */
[----:B------:R-:W0:Y:S01]  /*5760*/  LDGDEPBAR ;  /* 0x00000000000079af */ /* 0x000e220000000000 */
[C---:B------:R-:W-:Y:S06]  /*5770*/  HMMA.16816.F32 R180, R24.reuse, R182, RZ ;  /* 0x000000b618b4723c */ /* 0x040fec00000018ff */
[C---:B----4-:R-:W-:Y:S06]  /*5780*/  HMMA.16816.F32 R176, R24.reuse, R172, RZ ;  /* 0x000000ac18b0723c */ /* 0x050fec00000018ff */
[C---:B------:R-:W-:Y:S06]  /*5790*/  HMMA.16816.F32 R172, R24.reuse, R174, RZ ;  /* 0x000000ae18ac723c */ /* 0x040fec00000018ff */
[C---:B-----5:R-:W-:Y:S06]  /*57a0*/  HMMA.16816.F32 R168, R24.reuse, R32, RZ ;  /* 0x0000002018a8723c */ /* 0x060fec00000018ff */
[C---:B------:R-:W-:Y:S06]  /*57b0*/  HMMA.16816.F32 R32, R24.reuse, R34, RZ ;  /* 0x000000221820723c */ /* 0x040fec00000018ff */
[C---:B--2---:R-:W-:Y:S06]  /*57c0*/  HMMA.16816.F32 R28, R24.reuse, R20, RZ ;  /* 0x00000014181c723c */ /* 0x044fec00000018ff */
[----:B------:R-:W-:Y:S01]  /*57d0*/  HMMA.16816.F32 R24, R24, R22, RZ ;  /* 0x000000161818723c */ /* 0x000fe200000018ff */
[----:B------:R-:W-:Y:S05]  /*57e0*/  LDSM.16.M88.4 R20, [R227+0x10800] ;  /* 0x01080000e314783b */ /* 0x000fea0000000200 */
[C---:B-1----:R-:W-:Y:S06]  /*57f0*/  HMMA.16816.F32 R184, R8.reuse, R4, R184 ;  /* 0x0000000408b8723c */ /* 0x042fec00000018b8 */
[C---:B------:R-:W-:Y:S01]  /*5800*/  HMMA.16816.F32 R180, R8.reuse, R6, R180 ;  /* 0x0000000608b4723c */ /* 0x040fe200000018b4 */
[----:B------:R-:W1:Y:S05]  /*5810*/  LDSM.16.M88.4 R4, [R230] ;  /* 0x00000000e604783b */ /* 0x000e6a0000000200 */
[C---:B------:R-:W-:Y:S06]  /*5820*/  HMMA.16816.F32 R176, R8.reuse, R200, R176 ;  /* 0x000000c808b0723c */ /* 0x040fec00000018b0 */
[C---:B------:R-:W-:Y:S01]  /*5830*/  HMMA.16816.F32 R172, R8.reuse, R202, R172 ;  /* 0x000000ca08ac723c */ /* 0x040fe200000018ac */
[----:B------:R-:W-:Y:S05]  /*5840*/  LDSM.16.M88.4 R200, [R220+0x1800] ;  /* 0x00180000dcc8783b */ /* 0x000fea0000000200 */
[C---:B------:R-:W-:Y:S06]  /*5850*/  HMMA.16816.F32 R168, R8.reuse, R192, R168 ;  /* 0x000000c008a8723c */ /* 0x040fec00000018a8 */
[C---:B------:R-:W-:Y:S01]  /*5860*/  HMMA.16816.F32 R32, R8.reuse, R194, R32 ;  /* 0x000000c20820723c */ /* 0x040fe20000001820 */
[----:B------:R-:W2:Y:S05]  /*5870*/  LDSM.16.M88.4 R192, [R227+0x11800] ;  /* 0x01180000e3c0783b */ /* 0x000eaa0000000200 */
[C---:B------:R-:W-:Y:S06]  /*5880*/  HMMA.16816.F32 R28, R8.reuse, R188, R28 ;  /* 0x000000bc081c723c */ /* 0x040fec000000181c */
[----:B------:R-:W-:Y:S01]  /*5890*/  HMMA.16816.F32 R24, R8, R190, R24 ;  /* 0x000000be0818723c */ /* 0x000fe20000001818 */
[----:B------:R-:W-:Y:S04]  /*58a0*/  LDSM.16.M88.4 R8, [R229] ;  /* 0x00000000e508783b */ /* 0x000fe80000000200 */
[----:B------:R-:W3:Y:S01]  /*58b0*/  LDSM.16.M88.4 R188, [R220] ;  /* 0x00000000dcbc783b */ /* 0x000ee20000000200 */
        /* <DEDUP_REMOVED lines=8> */
[----:B------:R-:W-:Y:S05]  /*5940*/  LDSM.16.M88.4 R204, [R219] ;  /* 0x00000000dbcc783b */ /* 0x000fea0000000200 */
        /* <DEDUP_REMOVED lines=15> */
[----:B------:R-:W5:Y:S04]  /*5a40*/  LDSM.16.M88.4 R8, [R232+0x4000] ;  /* 0x00400000e808783b */ /* 0x000f680000000200 */
[----:B------:R-:W-:Y:S01]  /*5a50*/  LDSM.16.M88.4 R200, [R227+0x12800] ;  /* 0x01280000e3c8783b */ /* 0x000fe20000000200 */
[C---:B--2---:R-:W-:Y:S06]  /*5a60*/  HMMA.16816.F32 R184, R4.reuse, R192, R184 ;  /* 0x000000c004b8723c */ /* 0x044fec00000018b8 */
[C---:B------:R-:W-:Y:S01]  /*5a70*/  HMMA.16816.F32 R180, R4.reuse, R194, R180 ;  /* 0x000000c204b4723c */ /* 0x040fe200000018b4 */
[----:B------:R-:W2:Y:S05]  /*5a80*/  LDSM.16.M88.4 R192, [R218] ;  /* 0x00000000dac0783b */ /* 0x000eaa0000000200 */
[C---:B---3--:R-:W-:Y:S06]  /*5a90*/  HMMA.16816.F32 R176, R4.reuse, R188, R176 ;  /* 0x000000bc04b0723c */ /* 0x048fec00000018b0 */
[C---:B------:R-:W-:Y:S01]  /*5aa0*/  HMMA.16816.F32 R172, R4.reuse, R190, R172 ;  /* 0x000000be04ac723c */ /* 0x040fe200000018ac */
[----:B------:R-:W3:Y:S05]  /*5ab0*/  LDSM.16.M88.4 R188, [R217] ;  /* 0x00000000d9bc783b */ /* 0x000eea0000000200 */
[C---:B-1----:R-:W-:Y:S06]  /*5ac0*/  HMMA.16816.F32 R168, R4.reuse, R196, R168 ;  /* 0x000000c404a8723c */ /* 0x042fec00000018a8 */
[C---:B------:R-:W-:Y:S01]  /*5ad0*/  HMMA.16816.F32 R32, R4.reuse, R198, R32 ;  /* 0x000000c60420723c */ /* 0x040fe20000001820 */
[----:B------:R-:W1:Y:S05]  /*5ae0*/  LDSM.16.M88.4 R196, [R216] ;  /* 0x00000000d8c4783b */ /* 0x000e6a0000000200 */
        /* <DEDUP_REMOVED lines=81> */
[----:B------:R-:W1:Y:S01]  /*6000*/  LDSM.16.M88.4 R20, [R233+0x16000] ;  /* 0x01600000e914783b */ /* 0x000e620000000200 */
[C---:B----4-:R-:W-:Y:S06]  /*6010*/  HMMA.16816.F32 R184, R4.reuse, R8, R184 ;  /* 0x0000000804b8723c */ /* 0x050fec00000018b8 */
[C---:B------:R-:W-:Y:S01]  /*6020*/  HMMA.16816.F32 R180, R4.reuse, R10, R180 ;  /* 0x0000000a04b4723c */ /* 0x040fe200000018b4 */
[----:B------:R-:W4:Y:S05]  /*6030*/  LDSM.16.M88.4 R8, [R233+0x16800] ;  /* 0x01680000e908783b */ /* 0x000f2a0000000200 */
[C---:B------:R-:W-:Y:S06]  /*6040*/  HMMA.16816.F32 R176, R4.reuse, R200, R176 ;  /* 0x000000c804b0723c */ /* 0x040fec00000018b0 */
[C---:B------:R-:W-:Y:S01]  /*6050*/  HMMA.16816.F32 R172, R4.reuse, R202, R172 ;  /* 0x000000ca04ac723c */ /* 0x040fe200000018ac */
[----:B------:R-:W5:Y:S05]  /*6060*/  LDSM.16.M88.4 R200, [R233+0x17800] ;  /* 0x01780000e9c8783b */ /* 0x000f6a0000000200 */
[C---:B--2---:R-:W-:Y:S06]  /*6070*/  HMMA.16816.F32 R168, R4.reuse, R192, R168 ;  /* 0x000000c004a8723c */ /* 0x044fec00000018a8 */
[C---:B------:R-:W-:Y:S01]  /*6080*/  HMMA.16816.F32 R32, R4.reuse, R194, R32 ;  /* 0x000000c20420723c */ /* 0x040fe20000001820 */
[----:B------:R-:W-:Y:S05]  /*6090*/  LDSM.16.M88.4 R192, [R211] ;  /* 0x00000000d3c0783b */ /* 0x000fea0000000200 */
[C---:B---3--:R-:W-:Y:S06]  /*60a0*/  HMMA.16816.F32 R28, R4.reuse, R188, R28 ;  /* 0x000000bc041c723c */ /* 0x048fec000000181c */
[----:B------:R-:W-:Y:S01]  /*60b0*/  HMMA.16816.F32 R24, R4, R190, R24 ;  /* 0x000000be0418723c */ /* 0x000fe20000001818 */
[----:B------:R-:W2:Y:S04]  /*60c0*/  LDSM.16.M88.4 R4, [R232+0xc000] ;  /* 0x00c00000e804783b */ /* 0x000ea80000000200 */
[----:B------:R-:W-:Y:S01]  /*60d0*/  LDSM.16.M88.4 R188, [R210] ;  /* 0x00000000d2bc783b */ /* 0x000fe20000000200 */
[C---:B-1----:R-:W-:Y:S06]  /*60e0*/  HMMA.16816.F32 R184, R196.reuse, R20, R184 ;  /* 0x00000014c4b8723c */ /* 0x042fec00000018b8 */
[C---:B------:R-:W-:Y:S01]  /*60f0*/  HMMA.16816.F32 R180, R196.reuse, R22, R180 ;  /* 0x00000016c4b4723c */ /* 0x040fe200000018b4 */
[----:B------:R-:W1:Y:S05]  /*6100*/  LDSM.16.M88.4 R20, [R209] ;  /* 0x00000000d114783b */ /* 0x000e6a0000000200 */
[C---:B----4-:R-:W-:Y:S06]  /*6110*/  HMMA.16816.F32 R176, R196.reuse, R8, R176 ;  /* 0x00000008c4b0723c */ /* 0x050fec00000018b0 */
[C---:B------:R-:W-:Y:S01]  /*6120*/  HMMA.16816.F32 R172, R196.reuse, R10, R172 ;  /* 0x0000000ac4ac723c */ /* 0x040fe200000018ac */
[----:B------:R-:W3:Y:S05]  /*6130*/  LDSM.16.M88.4 R8, [R208] ;  /* 0x00000000d008783b */ /* 0x000eea0000000200 */
[C---:B------:R-:W-:Y:S06]  /*6140*/  HMMA.16816.F32 R168, R196.reuse, R204, R168 ;  /* 0x000000ccc4a8723c */ /* 0x040fec00000018a8 */
[C---:B------:R-:W-:Y:S06]  /*6150*/  HMMA.16816.F32 R32, R196.reuse, R206, R32 ;  /* 0x000000cec420723c */ /* 0x040fec0000001820 */
[C---:B-----5:R-:W-:Y:S06]  /*6160*/  HMMA.16816.F32 R28, R196.reuse, R200, R28 ;  /* 0x000000c8c41c723c */ /* 0x060fec000000181c */
        /* <DEDUP_REMOVED lines=15> */
[----:B------:R-:W5:Y:S01]  /*6260*/  LDSM.16.M88.4 R188, [R227+0x17000] ;  /* 0x01700000e3bc783b */ /* 0x000f620000000200 */
        /* <DEDUP_REMOVED lines=9> */
[----:B------:R-:W-:-:S04]  /*6300*/  DEPBAR.LE SB0, 0x0 ;  /* 0x000080000000791a */ /* 0x000fc80000000000 */
[----:B---3--:R-:W-:Y:S06]  /*6310*/  HMMA.16816.F32 R176, R20, R4, R176 ;  /* 0x0000000414b0723c */ /* 0x008fec00000018b0 */
[----:B-----5:R-:W-:Y:S01]  /*6320*/  HMMA.16816.F32 R168, R200, R188, R168 ;  /* 0x000000bcc8a8723c */ /* 0x020fe200000018a8 */
[C---:B------:R-:W-:Y:S02]  /*6330*/  VIADD R4, R0.reuse, 0x1 ;  /* 0x0000000100047836 */ /* 0x040fe40000000000 */
[----:B------:R-:W-:-:S03]  /*6340*/  VIADD R5, R0, 0x9 ;  /* 0x0000000900057836 */ /* 0x000fc60000000000 */
[CC--:B------:R-:W-:Y:S01]  /*6350*/  ISETP.GE.AND P6, PT, R4.reuse, R18.reuse, PT ;  /* 0x000000120400720c */ /* 0x0c0fe20003fc6270 */
[----:B------:R-:W-:Y:S01]  /*6360*/  HMMA.16816.F32 R172, R20, R6, R172 ;  /* 0x0000000614ac723c */ /* 0x000fe200000018ac */
[-C--:B------:R-:W-:Y:S01]  /*6370*/  ISETP.GE.AND P0, PT, R4, R17.reuse, PT ;  /* 0x000000110400720c */ /* 0x080fe20003f06270 */
[----:B------:R-:W-:Y:S01]  /*6380*/  VIADD R4, R0, 0x10 ;  /* 0x0000001000047836 */ /* 0x000fe20000000000 */
[-C--:B------:R-:W-:Y:S02]  /*6390*/  ISETP.GE.AND P4, PT, R5, R18.reuse, PT ;  /* 0x000000120500720c */ /* 0x080fe40003f86270 */
[----:B------:R-:W-:Y:S01]  /*63a0*/  FSEL R180, R180, -INF , !P1 ;  /* 0xff800000b4b47808 */ /* 0x000fe20004800000 */
[----:B------:R-:W-:Y:S01]  /*63b0*/  HMMA.16816.F32 R32, R200, R190, R32 ;  /* 0x000000bec820723c */ /* 0x000fe20000001820 */
[----:B------:R-:W-:Y:S01]  /*63c0*/  ISETP.GE.AND P5, PT, R4, R18, PT ;  /* 0x000000120400720c */ /* 0x000fe20003fa6270 */
[----:B------:R-:W-:Y:S01]  /*63d0*/  VIADD R6, R0, 0x19 ;  /* 0x0000001900067836 */ /* 0x000fe20000000000 */
[----:B------:R-:W-:-:S02]  /*63e0*/  ISETP.GE.AND P1, PT, R4, R17, PT ;  /* 0x000000110400720c */ /* 0x000fc40003f26270 */
[----:B------:R-:W-:Y:S01]  /*63f0*/  FSEL R4, R182, -INF , !P3 ;  /* 0xff800000b6047808 */ /* 0x000fe20005800000 */
[C---:B--2---:R-:W-:Y:S01]  /*6400*/  HMMA.16816.F32 R28, R200.reuse, R192, R28 ;  /* 0x000000c0c81c723c */ /* 0x044fe2000000181c */
[----:B------:R-:W-:Y:S02]  /*6410*/  FSEL R181, R181, -INF , !P4 ;  /* 0xff800000b5b57808 */ /* 0x000fe40006000000 */
[C---:B------:R-:W-:Y:S02]  /*6420*/  ISETP.GE.AND P3, PT, R2.reuse, R18, PT ;  /* 0x000000120200720c */ /* 0x040fe40003f66270 */
[-C--:B------:R-:W-:Y:S01]  /*6430*/  ISETP.GE.AND P4, PT, R2, R17.reuse, PT ;  /* 0x000000110200720c */ /* 0x080fe20003f86270 */
[----:B------:R-:W-:Y:S01]  /*6440*/  VIADD R2, R0, 0x18 ;  /* 0x0000001800027836 */ /* 0x000fe20000000000 */
[----:B------:R-:W-:Y:S01]  /*6450*/  ISETP.GE.AND P2, PT, R5, R17, PT ;  /* 0x000000110500720c */ /* 0x000fe20003f46270 */
[----:B------:R-:W-:Y:S01]  /*6460*/  HMMA.16816.F32 R24, R200, R194, R24 ;  /* 0x000000c2c818723c */ /* 0x000fe20000001818 */
[----:B------:R-:W-:-:S02]  /*6470*/  FSEL R188, R176, -INF , !P5 ;  /* 0xff800000b0bc7808 */ /* 0x000fc40006800000 */
[----:B------:R-:W-:Y:S02]  /*6480*/  FSEL R5, R183, -INF , !P2 ;  /* 0xff800000b7057808 */ /* 0x000fe40005000000 */
[CC--:B------:R-:W-:Y:S01]  /*6490*/  ISETP.GE.AND P2, PT, R2.reuse, R18.reuse, PT ;  /* 0x000000120200720c */ /* 0x0c0fe20003f46270 */
[C---:B------:R-:W-:Y:S01]  /*64a0*/  HMMA.16816.F32 R168, R20.reuse, R196, R168 ;  /* 0x000000c414a8723c */ /* 0x040fe200000018a8 */
[----:B------:R-:W-:Y:S01]  /*64b0*/  ISETP.GE.AND P5, PT, R2, R17, PT ;  /* 0x000000110200720c */ /* 0x000fe20003fa6270 */
[----:B------:R-:W-:Y:S01]  /*64c0*/  VIADD R2, R0, 0x20 ;  /* 0x0000002000027836 */ /* 0x000fe20000000000 */
[----:B------:R-:W-:Y:S02]  /*64d0*/  FSEL R7, R185, -INF , !P6 ;  /* 0xff800000b9077808 */ /* 0x000fe40007000000 */
[----:B------:R-:W-:Y:S01]  /*64e0*/  FSEL R191, R178, -INF , !P1 ;  /* 0xff800000b2bf7808 */ /* 0x000fe20004800000 */
[----:B------:R-:W-:Y:S01]  /*64f0*/  HMMA.16816.F32 R32, R20, R198, R32 ;  /* 0x000000c61420723c */ /* 0x000fe20000001820 */
[----:B------:R-:W-:Y:S01]  /*6500*/  FSEL R189, R177, -INF , !P3 ;  /* 0xff800000b1bd7808 */ /* 0x000fe20005800000 */
[----:B------:R-:W-:Y:S01]  /*6510*/  BAR.SYNC.DEFER_BLOCKING 0x0 ;  /* 0x0000000000007b1d */ /* 0x000fe20000010000 */
[----:B------:R-:W-:-:S02]  /*6520*/  ISETP.GE.AND P6, PT, R0, R18, PT ;  /* 0x000000120000720c */ /* 0x000fc40003fc6270 */
[CC--:B------:R-:W-:Y:S01]  /*6530*/  ISETP.GE.AND P1, PT, R6.reuse, R18.reuse, PT ;  /* 0x000000120600720c */ /* 0x0c0fe20003f26270 */
[C---:B-1----:R-:W-:Y:S01]  /*6540*/  HMMA.16816.F32 R28, R20.reuse, R8, R28 ;  /* 0x00000008141c723c */ /* 0x042fe2000000181c */
[-C--:B------:R-:W-:Y:S02]  /*6550*/  ISETP.GE.AND P3, PT, R6, R17.reuse, PT ;  /* 0x000000110600720c */ /* 0x080fe40003f66270 */
[----:B------:R-:W-:Y:S02]  /*6560*/  FSEL R192, R179, -INF , !P4 ;  /* 0xff800000b3c07808 */ /* 0x000fe40006000000 */
[----:B------:R-:W-:Y:S01]  /*6570*/  FSEL R6, R187, -INF , !P0 ;  /* 0xff800000bb067808 */ /* 0x000fe20004000000 */
[----:B------:R-:W-:Y:S01]  /*6580*/  HMMA.16816.F32 R24, R20, R10, R24 ;  /* 0x0000000a1418723c */ /* 0x000fe20000001818 */
[----:B------:R-:W-:Y:S01]  /*6590*/  ISETP.GE.AND P4, PT, R2, R18, PT ;  /* 0x000000120200720c */ /* 0x000fe20003f86270 */
[----:B------:R-:W-:Y:S01]  /*65a0*/  VIADD R8, R0, 0x29 ;  /* 0x0000002900087836 */ /* 0x000fe20000000000 */
[----:B------:R-:W-:Y:S01]  /*65b0*/  ISETP.GE.AND P0, PT, R2, R17, PT ;  /* 0x000000110200720c */ /* 0x000fe20003f06270 */
[----:B------:R-:W-:Y:S01]  /*65c0*/  VIADD R2, R0, 0x21 ;  /* 0x0000002100027836 */ /* 0x000fe20000000000 */
[----:B------:R-:W-:Y:S01]  /*65d0*/  FSEL R176, R184, -INF , !P6 ;  /* 0xff800000b8b07808 */ /* 0x000fe20007000000 */
[----:B------:R-:W-:Y:S01]  /*65e0*/  VIADD R9, R0, 0x31 ;  /* 0x0000003100097836 */ /* 0x000fe20000000000 */
[----:B------:R-:W-:Y:S01]  /*65f0*/  FSEL R187, R172, -INF , !P2 ;  /* 0xff800000acbb7808 */ /* 0x000fe20005000000 */
[----:B------:R-:W-:Y:S01]  /*6600*/  VIADD R10, R0, 0x30 ;  /* 0x00000030000a7836 */ /* 0x000fe20000000000 */
[----:B------:R-:W-:-:S02]  /*6610*/  FMNMX.FTZ R165, R164, R176, !PT ;  /* 0x000000b0a4a57209 */ /* 0x000fc40007810000 */
[CC--:B------:R-:W-:Y:S02]  /*6620*/  ISETP.GE.AND P6, PT, R2.reuse, R18.reuse, PT ;  /* 0x000000120200720c */ /* 0x0c0fe40003fc6270 */
[----:B------:R-:W-:Y:S01]  /*6630*/  ISETP.GE.AND P2, PT, R2, R17, PT ;  /* 0x000000110200720c */ /* 0x000fe20003f46270 */
[----:B------:R-:W-:Y:S01]  /*6640*/  VIADD R2, R0, 0x28 ;  /* 0x0000002800027836 */ /* 0x000fe20000000000 */
[----:B------:R-:W-:Y:S02]  /*6650*/  FMNMX.FTZ R165, R7, R165, !PT ;  /* 0x000000a507a57209 */ /* 0x000fe40007810000 */
[----:B------:R-:W-:Y:S02]  /*6660*/  FSEL R194, R174, -INF , !P5 ;  /* 0xff800000aec27808 */ /* 0x000fe40006800000 */
[----:B------:R-:W-:Y:S02]  /*6670*/  FSEL R190, R173, -INF , !P1 ;  /* 0xff800000adbe7808 */ /* 0x000fe40004800000 */
[----:B------:R-:W-:-:S02]  /*6680*/  ISETP.GE.AND P5, PT, R2, R18, PT ;  /* 0x000000120200720c */ /* 0x000fc40003fa6270 */
[----:B------:R-:W-:Y:S02]  /*6690*/  ISETP.GE.AND P1, PT, R2, R17, PT ;  /* 0x000000110200720c */ /* 0x000fe40003f26270 */
[----:B------:R-:W-:Y:S02]  /*66a0*/  FMNMX.FTZ R2, R180, R165, !PT ;  /* 0x000000a5b4027209 */ /* 0x000fe40007810000 */
[----:B------:R-:W-:Y:S02]  /*66b0*/  FSEL R193, R175, -INF , !P3 ;  /* 0xff800000afc17808 */ /* 0x000fe40005800000 */
[----:B------:R-:W-:Y:S02]  /*66c0*/  FMNMX.FTZ R2, R181, R2, !PT ;  /* 0x00000002b5027209 */ /* 0x000fe40007810000 */
[----:B------:R-:W-:Y:S02]  /*66d0*/  ISETP.GE.AND P3, PT, R0, R17, PT ;  /* 0x000000110000720c */ /* 0x000fe40003f66270 */
[----:B------:R-:W-:-:S02]  /*66e0*/  FMNMX.FTZ R2, R188, R2, !PT ;  /* 0x00000002bc027209 */ /* 0x000fc40007810000 */
[----:B------:R-:W-:Y:S02]  /*66f0*/  FSEL R199, R168, -INF , !P4 ;  /* 0xff800000a8c77808 */ /* 0x000fe40006000000 */
[----:B------:R-:W-:Y:S02]  /*6700*/  FMNMX.FTZ R2, R189, R2, !PT ;  /* 0x00000002bd027209 */ /* 0x000fe40007810000 */
[----:B------:R-:W-:Y:S02]  /*6710*/  FSEL R195, R170, -INF , !P0 ;  /* 0xff800000aac37808 */ /* 0x000fe40004000000 */
[C---:B------:R-:W-:Y:S02]  /*6720*/  ISETP.GE.AND P4, PT, R8.reuse, R18, PT ;  /* 0x000000120800720c */ /* 0x040fe40003f86270 */
[----:B------:R-:W-:Y:S02]  /*6730*/  ISETP.GE.AND P0, PT, R8, R17, PT ;  /* 0x000000110800720c */ /* 0x000fe40003f06270 */
[----:B------:R-:W-:-:S02]  /*6740*/  FSEL R8, R186, -INF , !P3 ;  /* 0xff800000ba087808 */ /* 0x000fc40005800000 */
[----:B------:R-:W-:Y:S01]  /*6750*/  FMNMX.FTZ R20, R187, R2, !PT ;  /* 0x00000002bb147209 */ /* 0x000fe20007810000 */
[C---:B------:R-:W-:Y:S01]  /*6760*/  VIADD R2, R0.reuse, 0x38 ;  /* 0x0000003800027836 */ /* 0x040fe20000000000 */
[----:B------:R-:W-:Y:S01]  /*6770*/  FMNMX.FTZ R22, R3, R8, !PT ;  /* 0x0000000803167209 */ /* 0x000fe20007810000 */
[----:B------:R-:W-:Y:S01]  /*6780*/  VIADD R0, R0, 0x39 ;  /* 0x0000003900007836 */ /* 0x000fe20000000000 */
[----:B------:R-:W-:Y:S02]  /*6790*/  FMNMX.FTZ R20, R190, R20, !PT ;  /* 0x00000014be147209 */ /* 0x000fe40007810000 */
[----:B------:R-:W-:Y:S02]  /*67a0*/  FSEL R202, R169, -INF , !P6 ;  /* 0xff800000a9ca7808 */ /* 0x000fe40007000000 */
[----:B------:R-:W-:Y:S02]  /*67b0*/  FMNMX.FTZ R22, R6, R22, !PT ;  /* 0x0000001606167209 */ /* 0x000fe40007810000 */
[----:B------:R-:W-:-:S02]  /*67c0*/  FMNMX.FTZ R20, R199, R20, !PT ;  /* 0x00000014c7147209 */ /* 0x000fc40007810000 */
[----:B------:R-:W-:Y:S02]  /*67d0*/  FSEL R197, R171, -INF , !P2 ;  /* 0xff800000abc57808 */ /* 0x000fe40005000000 */
[----:B------:R-:W-:Y:S02]  /*67e0*/  ISETP.GE.AND P2, PT, R10, R18, PT ;  /* 0x000000120a00720c */ /* 0x000fe40003f46270 */
[----:B------:R-:W-:Y:S02]  /*67f0*/  FSEL R201, R32, -INF , !P5 ;  /* 0xff80000020c97808 */ /* 0x000fe40006800000 */
[----:B------:R-:W-:Y:S02]  /*6800*/  FMNMX.FTZ R22, R4, R22, !PT ;  /* 0x0000001604167209 */ /* 0x000fe40007810000 */
[----:B------:R-:W-:Y:S02]  /*6810*/  FMNMX.FTZ R20, R202, R20, !PT ;  /* 0x00000014ca147209 */ /* 0x000fe40007810000 */
[----:B------:R-:W-:-:S02]  /*6820*/  FSEL R186, R28, -INF , !P2 ;  /* 0xff8000001cba7808 */ /* 0x000fc40005000000 */
[----:B------:R-:W-:Y:S02]  /*6830*/  FSEL R200, R33, -INF , !P4 ;  /* 0xff80000021c87808 */ /* 0x000fe40006000000 */
[----:B------:R-:W-:Y:S02]  /*6840*/  FMNMX.FTZ R22, R5, R22, !PT ;  /* 0x0000001605167209 */ /* 0x000fe40007810000 */
[----:B------:R-:W-:Y:S02]  /*6850*/  FMNMX.FTZ R20, R201, R20, !PT ;  /* 0x00000014c9147209 */ /* 0x000fe40007810000 */
[-C--:B------:R-:W-:Y:S02]  /*6860*/  ISETP.GE.AND P2, PT, R2, R18.reuse, PT ;  /* 0x000000120200720c */ /* 0x080fe40003f46270 */
[----:B------:R-:W-:Y:S02]  /*6870*/  ISETP.GE.AND P3, PT, R9, R18, PT ;  /* 0x000000120900720c */ /* 0x000fe40003f66270 */
[----:B------:R-:W-:-:S02]  /*6880*/  FMNMX.FTZ R22, R191, R22, !PT ;  /* 0x00000016bf167209 */ /* 0x000fc40007810000 */
[----:B------:R-:W-:Y:S02]  /*6890*/  FMNMX.FTZ R20, R200, R20, !PT ;  /* 0x00000014c8147209 */ /* 0x000fe40007810000 */
[----:B------:R-:W-:Y:S02]  /*68a0*/  FSEL R184, R24, -INF , !P2 ;  /* 0xff80000018b87808 */ /* 0x000fe40005000000 */
[----:B------:R-:W-:Y:S02]  /*68b0*/  PLOP3.LUT P2, PT, PT, PT, UP0, 0x80, 0x0 ;  /* 0x000000000000781c */ /* 0x000fe40003f4f008 */
[----:B------:R-:W-:Y:S02]  /*68c0*/  FSEL R185, R29, -INF , !P3 ;  /* 0xff8000001db97808 */ /* 0x000fe40005800000 */
[----:B------:R-:W-:Y:S02]  /*68d0*/  FMNMX.FTZ R22, R192, R22, !PT ;  /* 0x00000016c0167209 */ /* 0x000fe40007810000 */
[----:B------:R-:W-:-:S02]  /*68e0*/  FMNMX.FTZ R20, R186, R20, !PT ;  /* 0x00000014ba147209 */ /* 0x000fc40007810000 */
[----:B------:R-:W-:Y:S02]  /*68f0*/  ISETP.GE.AND P3, PT, R0, R18, PT ;  /* 0x000000120000720c */ /* 0x000fe40003f66270 */
        /* <DEDUP_REMOVED lines=20> */
[C---:B------:R-:W-:Y:S02]  /*6a40*/  LEA R24, P2, R21.reuse, UR8, 0x1 ;  /* 0x0000000815187c11 */ /* 0x040fe4000f8408ff */
        /* <DEDUP_REMOVED lines=16> */
.L_x_877:
[----:B------:R-:W-:Y:S01]  /*6b50*/  FMNMX.FTZ R22, R197, R22, !PT ;  /* 0x00000016c5167209 */ /* 0x000fe20007810000 */
[----:B------:R-:W2:Y:S01]  /*6b60*/  SHFL.BFLY PT, R11, R20, 0x2, 0x1f ;  /* 0x0c401f00140b7f89 */ /* 0x000ea200000e0000 */
[-C--:B------:R-:W-:Y:S01]  /*6b70*/  ISETP.GE.AND P1, PT, R10, R17.reuse, PT ;  /* 0x000000110a00720c */ /* 0x080fe20003f26270 */
[----:B------:R-:W-:Y:S01]  /*6b80*/  USHF.L.U32 UR8, UR38, 0x1, URZ ;  /* 0x0000000126087899 */ /* 0x000fe2000800063f */
[----:B------:R-:W-:Y:S01]  /*6b90*/  FSEL R196, R35, -INF , !P0 ;  /* 0xff80000023c47808 */ /* 0x000fe20004000000 */
[----:B------:R-:W-:Y:S01]  /*6ba0*/  IMAD.WIDE.U32 R206, R12, -0x2daee0ad, RZ ;  /* 0xd2511f530cce7825 */ /* 0x000fe200078e00ff */
[----:B------:R-:W-:Y:S01]  /*6bb0*/  FMNMX.FTZ R22, R198, R22, !PT ;  /* 0x00000016c6167209 */ /* 0x000fe20007810000 */
[----:B------:R-:W-:Y:S01]  /*6bc0*/  UISETP.GE.AND UP0, UPT, UR31, 0x3, UPT ;  /* 0x000000031f00788c */ /* 0x000fe2000bf06270 */
[----:B------:R-:W-:Y:S01]  /*6bd0*/  ISETP.GE.AND P0, PT, R9, R17, PT ;  /* 0x000000110900720c */ /* 0x000fe20003f06270 */
[----:B------:R-:W-:Y:S01]  /*6be0*/  IMAD.WIDE.U32 R204, R16, -0x326172a9, RZ ;  /* 0xcd9e8d5710cc7825 */ /* 0x000fe200078e00ff */
[----:B------:R-:W-:-:S02]  /*6bf0*/  FSEL R171, R30, -INF , !P1 ;  /* 0xff8000001eab7808 */ /* 0x000fc40004800000 */
[----:B------:R-:W-:Y:S02]  /*6c00*/  FMNMX.FTZ R22, R196, R22, !PT ;  /* 0x00000016c4167209 */ /* 0x000fe40007810000 */
[-C--:B------:R-:W-:Y:S02]  /*6c10*/  ISETP.GE.AND P1, PT, R2, R17.reuse, PT ;  /* 0x000000110200720c */ /* 0x080fe40003f26270 */
[----:B------:R-:W-:Y:S02]  /*6c20*/  FSEL R169, R31, -INF , !P0 ;  /* 0xff8000001fa97808 */ /* 0x000fe40004000000 */
[----:B------:R-:W-:Y:S02]  /*6c30*/  FMNMX.FTZ R22, R171, R22, !PT ;  /* 0x00000016ab167209 */ /* 0x000fe40007810000 */
[----:B------:R-:W-:Y:S02]  /*6c40*/  ISETP.GE.AND P0, PT, R0, R17, PT ;  /* 0x000000110000720c */ /* 0x000fe40003f06270 */
[----:B------:R-:W-:-:S02]  /*6c50*/  FSEL R168, R26, -INF , !P1 ;  /* 0xff8000001aa87808 */ /* 0x000fc40004800000 */
[----:B------:R-:W-:Y:S02]  /*6c60*/  FMNMX.FTZ R22, R169, R22, !PT ;  /* 0x00000016a9167209 */ /* 0x000fe40007810000 */
[----:B------:R-:W-:Y:S02]  /*6c70*/  FSEL R165, R27, -INF , !P0 ;  /* 0xff8000001ba57808 */ /* 0x000fe40004000000 */
[----:B------:R-:W-:Y:S02]  /*6c80*/  FMNMX.FTZ R9, R168, R22, !PT ;  /* 0x00000016a8097209 */ /* 0x000fe40007810000 */
[----:B--2---:R-:W-:Y:S02]  /*6c90*/  FMNMX.FTZ R11, R20, R11, !PT ;  /* 0x0000000b140b7209 */ /* 0x004fe40007810000 */
[----:B------:R-:W-:Y:S02]  /*6ca0*/  FMNMX.FTZ R9, R165, R9, !PT ;  /* 0x00000009a5097209 */ /* 0x000fe40007810000 */
[----:B------:R-:W-:Y:S01]  /*6cb0*/  MOV R0, UR8 ;  /* 0x0000000800007c02 */ /* 0x000fe20008000f00 */
[----:B------:R-:W2:Y:S01]  /*6cc0*/  SHFL.BFLY PT, R2, R11, 0x1, 0x1f ;  /* 0x0c201f000b027f89 */ /* 0x000ea200000e0000 */
[----:B------:R-:W-:Y:S01]  /*6cd0*/  LOP3.LUT R203, R205, R13, RZ, 0x3c, !PT ;  /* 0x0000000dcdcb7212 */ /* 0x000fe200078e3cff */
[----:B------:R-:W-:Y:S01]  /*6ce0*/  UIADD3 UR8, UR8, 0x1, URZ ;  /* 0x0000000108087890 */ /* 0x000fe2000fffe03f */
[----:B------:R-:W-:Y:S01]  /*6cf0*/  LOP3.LUT R0, R207, UR35, R0, 0x96, !PT ;  /* 0x00000023cf007c12 */ /* 0x000fe2000f8e9600 */
[----:B------:R-:W3:Y:S02]  /*6d00*/  SHFL.BFLY PT, R10, R9, 0x2, 0x1f ;  /* 0x0c401f00090a7f89 */ /* 0x000ee400000e0000 */
[----:B------:R-:W-:-:S02]  /*6d10*/  IMAD R203, R203, -0x2daee0ad, RZ ;  /* 0xd2511f53cbcb7824 */ /* 0x000fc400078e02ff */
[----:B------:R-:W-:-:S03]  /*6d20*/  IMAD.WIDE.U32 R26, R0, -0x326172a9, RZ ;  /* 0xcd9e8d57001a7825 */ /* 0x000fc600078e00ff */
[----:B------:R-:W-:Y:S02]  /*6d30*/  LOP3.LUT R26, R167, UR19, R26, 0x96, !PT ;  /* 0x00000013a71a7c12 */ /* 0x000fe4000f8e961a */
[----:B--2---:R-:W-:Y:S02]  /*6d40*/  FMNMX.FTZ R2, R11, R2, !PT ;  /* 0x000000020b027209 */ /* 0x004fe40007810000 */
[----:B---3--:R-:W-:-:S03]  /*6d50*/  FMNMX.FTZ R9, R9, R10, !PT ;  /* 0x0000000a09097209 */ /* 0x008fc60007810000 */
[----:B------:R-:W-:Y:S01]  /*6d60*/  FMUL.FTZ R183, R2, UR36 ;  /* 0x0000002402b77c20 */ /* 0x000fe20008410000 */
[----:B------:R-:W-:Y:S01]  /*6d70*/  LOP3.LUT R10, R27, UR21, R204, 0x96, !PT ;  /* 0x000000151b0a7c12 */ /* 0x000fe2000f8e96cc */
[----:B------:R-:W-:Y:S01]  /*6d80*/  IMAD.WIDE.U32 R26, R26, -0x2daee0ad, RZ ;  /* 0xd2511f531a1a7825 */ /* 0x000fe200078e00ff */
[----:B------:R-:W-:Y:S01]  /*6d90*/  FSETP.NEU.FTZ.AND P1, PT, R2, -INF , PT ;  /* 0xff8000000200780b */ /* 0x000fe20003f3d000 */
[----:B------:R-:W2:Y:S02]  /*6da0*/  SHFL.BFLY PT, R0, R9, 0x1, 0x1f ;  /* 0x0c201f0009007f89 */ /* 0x000ea400000e0000 */
[----:B-1----:R-:W-:Y:S01]  /*6db0*/  IMAD.WIDE.U32 R28, R10, -0x2daee0ad, RZ ;  /* 0xd2511f530a1c7825 */ /* 0x002fe200078e00ff */
[----:B------:R-:W-:-:S04]  /*6dc0*/  FSEL R183, R183, RZ, P1 ;  /* 0x000000ffb7b77208 */ /* 0x000fc80000800000 */
[----:B------:R-:W-:Y:S01]  /*6dd0*/  LOP3.LUT R10, R29, UR18, R203, 0x96, !PT ;  /* 0x000000121d0a7c12 */ /* 0x000fe2000f8e96cb */
[--C-:B------:R-:W-:Y:S01]  /*6de0*/  FFMA.FTZ R177, R7, UR36, -R183.reuse ;  /* 0x0000002407b17c23 */ /* 0x100fe200080108b7 */
[----:B------:R-:W-:Y:S01]  /*6df0*/  LOP3.LUT R28, R27, UR16, R28, 0x96, !PT ;  /* 0x000000101b1c7c12 */ /* 0x000fe2000f8e961c */
[--C-:B------:R-:W-:Y:S01]  /*6e00*/  FFMA.FTZ R175, R181, UR36, -R183.reuse ;  /* 0x00000024b5af7c23 */ /* 0x100fe200080108b7 */
[----:B------:R-:W-:Y:S01]  /*6e10*/  FFMA.FTZ R179, R176, UR36, -R183 ;  /* 0x00000024b0b37c23 */ /* 0x000fe200080108b7 */
[----:B------:R-:W-:Y:S01]  /*6e20*/  IMAD.WIDE.U32 R10, R10, -0x326172a9, RZ ;  /* 0xcd9e8d570a0a7825 */ /* 0x000fe200078e00ff */
[----:B------:R-:W-:-:S03]  /*6e30*/  MOV R181, UR37 ;  /* 0x0000002500b57c02 */ /* 0x000fc60008000f00 */
[----:B------:R-:W-:Y:S01]  /*6e40*/  FFMA.FTZ R176, R180, UR36, -R183 ;  /* 0x00000024b4b07c23 */ /* 0x000fe200080108b7 */
[----:B------:R-:W-:Y:S01]  /*6e50*/  MUFU.EX2 R177, R177 ;  /* 0x000000b100b17308 */ /* 0x000fe20000000800 */
[----:B------:R-:W-:Y:S01]  /*6e60*/  IMAD.WIDE.U32 R28, R28, -0x326172a9, RZ ;  /* 0xcd9e8d571c1c7825 */ /* 0x000fe200078e00ff */
[----:B------:R-:W-:-:S03]  /*6e70*/  LOP3.LUT R7, R11, UR17, R166, 0x96, !PT ;  /* 0x000000110b077c12 */ /* 0x000fc6000f8e96a6 */
[--C-:B------:R-:W-:Y:S01]  /*6e80*/  FFMA.FTZ R188, R188, UR36, -R183.reuse ;  /* 0x00000024bcbc7c23 */ /* 0x100fe200080108b7 */
[----:B------:R-:W-:Y:S01]  /*6e90*/  FSEL R180, R2, RZ, P1 ;  /* 0x000000ff02b47208 */ /* 0x000fe20000800000 */
[----:B------:R-:W-:Y:S01]  /*6ea0*/  FFMA.FTZ R190, R190, UR36, -R183 ;  /* 0x00000024bebe7c23 */ /* 0x000fe200080108b7 */
[----:B------:R-:W-:Y:S01]  /*6eb0*/  LOP3.LUT R24, R29, UR13, R10, 0x96, !PT ;  /* 0x0000000d1d187c12 */ /* 0x000fe2000f8e960a */
[----:B------:R-:W-:Y:S01]  /*6ec0*/  IMAD.WIDE.U32 R20, R7, -0x2daee0ad, RZ ;  /* 0xd2511f5307147825 */ /* 0x000fe200078e00ff */
[----:B------:R-:W-:Y:S01]  /*6ed0*/  MOV R7, 0x7054 ;  /* 0x0000705400077802 */ /* 0x000fe20000000f00 */
[----:B------:R-:W-:Y:S01]  /*6ee0*/  MUFU.EX2 R176, R176 ;  /* 0x000000b000b07308 */ /* 0x000fe20000000800 */
[----:B--2---:R-:W-:Y:S01]  /*6ef0*/  FMNMX.FTZ R0, R9, R0, !PT ;  /* 0x0000000009007209 */ /* 0x004fe20007810000 */
[----:B------:R-:W-:Y:S01]  /*6f00*/  IMAD.WIDE.U32 R24, R24, -0x2daee0ad, RZ ;  /* 0xd2511f5318187825 */ /* 0x000fe200078e00ff */
[----:B------:R-:W-:-:S03]  /*6f10*/  LOP3.LUT R26, R21, UR12, R26, 0x96, !PT ;  /* 0x0000000c151a7c12 */ /* 0x000fc6000f8e961a */
[----:B------:R-:W-:Y:S01]  /*6f20*/  FADD.FTZ R180, R164, -R180 ;  /* 0x800000b4a4b47221 */ /* 0x000fe20000010000 */
[C---:B------:R-:W-:Y:S01]  /*6f30*/  FSETP.NEU.FTZ.AND P0, PT, R0.reuse, -INF , PT ;  /* 0xff8000000000780b */ /* 0x040fe20003f1d000 */
[----:B------:R-:W-:Y:S01]  /*6f40*/  FMUL.FTZ R170, R0, UR36 ;  /* 0x0000002400aa7c20 */ /* 0x000fe20008410000 */
[----:B------:R-:W-:Y:S01]  /*6f50*/  LOP3.LUT R20, R25, UR5, R20, 0x96, !PT ;  /* 0x0000000519147c12 */ /* 0x000fe2000f8e9614 */
[----:B------:R-:W-:Y:S01]  /*6f60*/  IMAD.WIDE.U32 R26, R26, -0x326172a9, RZ ;  /* 0xcd9e8d571a1a7825 */ /* 0x000fe200078e00ff */
[----:B------:R-:W-:Y:S01]  /*6f70*/  PRMT R181, R181, R7, UR37 ;  /* 0x00000025b5b57e16 */ /* 0x000fe20008000007 */
[----:B------:R-:W1:Y:S01]  /*6f80*/  MUFU.EX2 R175, R175 ;  /* 0x000000af00af7308 */ /* 0x000e620000000800 */
[----:B------:R-:W-:Y:S01]  /*6f90*/  FSEL R170, R170, RZ, P0 ;  /* 0x000000ffaaaa7208 */ /* 0x000fe20000000000 */
[----:B------:R-:W-:-:S04]  /*6fa0*/  IMAD.WIDE.U32 R20, R20, -0x326172a9, RZ ;  /* 0xcd9e8d5714147825 */ /* 0x000fc800078e00ff */
[----:B------:R-:W-:Y:S01]  /*6fb0*/  FMUL.FTZ R180, R180, UR36 ;  /* 0x00000024b4b47c20 */ /* 0x000fe20008410000 */
[--C-:B------:R-:W-:Y:S01]  /*6fc0*/  FFMA.FTZ R25, R189, UR36, -R183.reuse ;  /* 0x00000024bd197c23 */ /* 0x100fe200080108b7 */
[----:B------:R-:W-:Y:S01]  /*6fd0*/  FFMA.FTZ R189, R187, UR36, -R183 ;  /* 0x00000024bbbd7c23 */ /* 0x000fe200080108b7 */
[--C-:B------:R-:W-:Y:S01]  /*6fe0*/  FFMA.FTZ R173, R6, UR36, -R170.reuse ;  /* 0x0000002406ad7c23 */ /* 0x100fe200080108aa */
[----:B------:R-:W-:Y:S01]  /*6ff0*/  LOP3.LUT R9, R20, 0xffff, RZ, 0xc0, !PT ;  /* 0x0000ffff14097812 */ /* 0x000fe200078ec0ff */
[--C-:B------:R-:W-:Y:S01]  /*7000*/  FFMA.FTZ R174, R8, UR36, -R170.reuse ;  /* 0x0000002408ae7c23 */ /* 0x100fe200080108aa */
[----:B------:R-:W-:Y:S01]  /*7010*/  LOP3.LUT R6, R20, 0xff, RZ, 0xc0, !PT ;  /* 0x000000ff14067812 */ /* 0x000fe200078ec0ff */
[----:B------:R-:W-:Y:S01]  /*7020*/  FFMA.FTZ R172, R4, UR36, -R170 ;  /* 0x0000002404ac7c23 */ /* 0x000fe200080108aa */
[----:B------:R-:W-:Y:S01]  /*7030*/  SHF.R.U32.HI R10, RZ, 0x10, R20 ;  /* 0x00000010ff0a7819 */ /* 0x000fe20000011614 */
[----:B------:R-:W-:Y:S01]  /*7040*/  FFMA.FTZ R178, R5, UR36, -R170 ;  /* 0x0000002405b27c23 */ /* 0x000fe200080108aa */
[----:B------:R-:W-:Y:S01]  /*7050*/  SHF.R.U32.HI R9, RZ, 0x8, R9 ;  /* 0x00000008ff097819 */ /* 0x000fe20000011609 */
[----:B------:R-:W2:Y:S01]  /*7060*/  MUFU.EX2 R179, R179 ;  /* 0x000000b300b37308 */ /* 0x000ea20000000800 */
[----:B------:R-:W-:Y:S01]  /*7070*/  LOP3.LUT R8, R21, UR22, R26, 0x96, !PT ;  /* 0x0000001615087c12 */ /* 0x000fe2000f8e961a */
[----:B------:R-:W-:Y:S01]  /*7080*/  FFMA.FTZ R191, R191, UR36, -R170 ;  /* 0x00000024bfbf7c23 */ /* 0x000fe200080108aa */
[----:B------:R-:W-:Y:S01]  /*7090*/  SHF.R.U32.HI R7, RZ, 0x18, R20 ;  /* 0x00000018ff077819 */ /* 0x000fe20000011614 */
[--C-:B------:R-:W-:Y:S01]  /*70a0*/  FFMA.FTZ R192, R192, UR36, -R170.reuse ;  /* 0x00000024c0c07c23 */ /* 0x100fe200080108aa */
[----:B------:R-:W-:Y:S01]  /*70b0*/  LOP3.LUT R4, R10, 0xff, RZ, 0xc0, !PT ;  /* 0x000000ff0a047812 */ /* 0x000fe200078ec0ff */
[----:B------:R-:W3:Y:S01]  /*70c0*/  LDSM.16.MT88.4 R20, [R228+0x18000] ;  /* 0x01800000e414783b */ /* 0x000ee20000004200 */
[----:B------:R-:W-:Y:S01]  /*70d0*/  PRMT R6, R6, 0x5410, R9 ;  /* 0x0000541006067816 */ /* 0x000fe20000000009 */
[----:B------:R-:W-:Y:S01]  /*70e0*/  MUFU.EX2 R174, R174 ;  /* 0x000000ae00ae7308 */ /* 0x000fe20000000800 */
[----:B------:R-:W-:Y:S01]  /*70f0*/  LOP3.LUT R9, R8, 0xffff, RZ, 0xc0, !PT ;  /* 0x0000ffff08097812 */ /* 0x000fe200078ec0ff */
[--C-:B------:R-:W-:Y:S01]  /*7100*/  FFMA.FTZ R194, R194, UR36, -R170.reuse ;  /* 0x00000024c2c27c23 */ /* 0x100fe200080108aa */
[----:B------:R-:W-:Y:S01]  /*7110*/  PRMT R4, R4, 0x5410, R7 ;  /* 0x0000541004047816 */ /* 0x000fe20000000007 */
[--C-:B------:R-:W-:Y:S01]  /*7120*/  FFMA.FTZ R193, R193, UR36, -R170.reuse ;  /* 0x00000024c1c17c23 */ /* 0x100fe200080108aa */
[----:B------:R-:W-:Y:S01]  /*7130*/  LOP3.LUT R7, R8, 0xff, RZ, 0xc0, !PT ;  /* 0x000000ff08077812 */ /* 0x000fe200078ec0ff */
[----:B------:R-:W-:Y:S01]  /*7140*/  FFMA.FTZ R199, R199, UR36, -R183 ;  /* 0x00000024c7c77c23 */ /* 0x000fe200080108b7 */
[----:B------:R-:W-:Y:S01]  /*7150*/  SHF.R.U32.HI R5, RZ, 0x8, R9 ;  /* 0x00000008ff057819 */ /* 0x000fe20000011609 */
[----:B------:R-:W4:Y:S01]  /*7160*/  MUFU.EX2 R173, R173 ;  /* 0x000000ad00ad7308 */ /* 0x000f220000000800 */
[----:B------:R-:W-:Y:S01]  /*7170*/  FSEL R9, R0, RZ, P0 ;  /* 0x000000ff00097208 */ /* 0x000fe20000000000 */
[----:B------:R-:W-:Y:S01]  /*7180*/  FFMA.FTZ R202, R202, UR36, -R183 ;  /* 0x00000024caca7c23 */ /* 0x000fe200080108b7 */
[----:B------:R-:W-:Y:S01]  /*7190*/  PRMT R5, R7, 0x5410, R5 ;  /* 0x0000541007057816 */ /* 0x000fe20000000005 */
[----:B------:R-:W-:Y:S01]  /*71a0*/  FFMA.FTZ R195, R195, UR36, -R170 ;  /* 0x00000024c3c37c23 */ /* 0x000fe200080108aa */
[--C-:B------:R-:W-:Y:S01]  /*71b0*/  SHF.R.U32.HI R7, RZ, 0x10, R8.reuse ;  /* 0x00000010ff077819 */ /* 0x100fe20000011608 */
[----:B------:R-:W-:Y:S01]  /*71c0*/  FADD.FTZ R3, R3, -R9 ;  /* 0x8000000903037221 */ /* 0x000fe20000010000 */
[----:B------:R-:W-:Y:S01]  /*71d0*/  SHF.R.U32.HI R8, RZ, 0x18, R8 ;  /* 0x00000018ff087819 */ /* 0x000fe20000011608 */
[----:B------:R-:W-:Y:S01]  /*71e0*/  MUFU.EX2 R172, R172 ;  /* 0x000000ac00ac7308 */ /* 0x000fe20000000800 */
[----:B------:R-:W-:Y:S01]  /*71f0*/  LOP3.LUT R7, R7, 0xff, RZ, 0xc0, !PT ;  /* 0x000000ff07077812 */ /* 0x000fe200078ec0ff */
[----:B------:R-:W-:Y:S01]  /*7200*/  FMUL.FTZ R3, R3, UR36 ;  /* 0x0000002403037c20 */ /* 0x000fe20008410000 */
[--C-:B------:R-:W-:Y:S01]  /*7210*/  HSET2.LE.AND R6, R6, R181.reuse, PT ;  /* 0x000000b506067233 */ /* 0x100fe20003803000 */
[----:B------:R-:W-:Y:S01]  /*7220*/  FFMA.FTZ R197, R197, UR36, -R170 ;  /* 0x00000024c5c57c23 */ /* 0x000fe200080108aa */
[----:B------:R-:W-:Y:S01]  /*7230*/  PRMT R7, R7, 0x5410, R8 ;  /* 0x0000541007077816 */ /* 0x000fe20000000008 */
[--C-:B------:R-:W-:Y:S01]  /*7240*/  FFMA.FTZ R201, R201, UR36, -R183.reuse ;  /* 0x00000024c9c97c23 */ /* 0x100fe200080108b7 */
[----:B-1----:R-:W-:Y:S01]  /*7250*/  F2FP.F16.F32.PACK_AB R9, R175, R176 ;  /* 0x000000b0af09723e */ /* 0x002fe200000000ff */
[----:B------:R-:W1:Y:S01]  /*7260*/  MUFU.EX2 R178, R178 ;  /* 0x000000b200b27308 */ /* 0x000e620000000800 */
[--C-:B------:R-:W-:Y:S01]  /*7270*/  HSET2.LE.AND R8, R5, R181.reuse, PT ;  /* 0x000000b505087233 */ /* 0x100fe20003803000 */
[--C-:B------:R-:W-:Y:S01]  /*7280*/  FFMA.FTZ R200, R200, UR36, -R183.reuse ;  /* 0x00000024c8c87c23 */ /* 0x100fe200080108b7 */
[----:B------:R-:W-:Y:S01]  /*7290*/  LOP3.LUT R6, R6, R9, RZ, 0xc0, !PT ;  /* 0x0000000906067212 */ /* 0x000fe200078ec0ff */
[--C-:B------:R-:W-:Y:S01]  /*72a0*/  FFMA.FTZ R198, R198, UR36, -R170.reuse ;  /* 0x00000024c6c67c23 */ /* 0x100fe200080108aa */
[--C-:B------:R-:W-:Y:S01]  /*72b0*/  HSET2.LE.AND R4, R4, R181.reuse, PT ;  /* 0x000000b504047233 */ /* 0x100fe20003803000 */
[----:B------:R-:W-:Y:S01]  /*72c0*/  FFMA.FTZ R196, R196, UR36, -R170 ;  /* 0x00000024c4c47c23 */ /* 0x000fe200080108aa */
[----:B------:R-:W-:Y:S01]  /*72d0*/  HSET2.LE.AND R5, R7, R181, PT ;  /* 0x000000b507057233 */ /* 0x000fe20003803000 */
[----:B------:R-:W5:Y:S01]  /*72e0*/  MUFU.EX2 R180, R180 ;  /* 0x000000b400b47308 */ /* 0x000f620000000800 */
[----:B--2---:R-:W-:Y:S01]  /*72f0*/  F2FP.F16.F32.PACK_AB R10, R177, R179 ;  /* 0x000000b3b10a723e */ /* 0x004fe200000000ff */
[--C-:B------:R-:W-:Y:S01]  /*7300*/  FFMA.FTZ R186, R186, UR36, -R183.reuse ;  /* 0x00000024baba7c23 */ /* 0x100fe200080108b7 */
[----:B----4-:R-:W-:Y:S01]  /*7310*/  F2FP.F16.F32.PACK_AB R9, R173, R174 ;  /* 0x000000aead09723e */ /* 0x010fe200000000ff */
[--C-:B------:R-:W-:Y:S01]  /*7320*/  FFMA.FTZ R185, R185, UR36, -R183.reuse ;  /* 0x00000024b9b97c23 */ /* 0x100fe200080108b7 */
[----:B------:R-:W-:Y:S01]  /*7330*/  LOP3.LUT R26, R27, UR29, R28, 0x96, !PT ;  /* 0x0000001d1b1a7c12 */ /* 0x000fe2000f8e961c */
[--C-:B------:R-:W-:Y:S01]  /*7340*/  FFMA.FTZ R184, R184, UR36, -R183.reuse ;  /* 0x00000024b8b87c23 */ /* 0x100fe200080108b7 */
[----:B------:R-:W-:Y:S01]  /*7350*/  LOP3.LUT R5, R5, R9, RZ, 0xc0, !PT ;  /* 0x0000000905057212 */ /* 0x000fe200078ec0ff */
[----:B------:R-:W2:Y:S01]  /*7360*/  MUFU.EX2 R3, R3 ;  /* 0x0000000300037308 */ /* 0x000ea20000000800 */
[----:B-1----:R-:W-:Y:S01]  /*7370*/  F2FP.F16.F32.PACK_AB R7, R178, R172 ;  /* 0x000000acb207723e */ /* 0x002fe200000000ff */
[----:B------:R-:W-:Y:S01]  /*7380*/  IMAD.WIDE.U32 R26, R26, -0x2daee0ad, RZ ;  /* 0xd2511f531a1a7825 */ /* 0x000fe200078e00ff */
[----:B------:R-:W-:Y:S03]  /*7390*/  LDSM.16.MT88.4 R28, [R228+0x18800] ;  /* 0x01880000e41c783b */ /* 0x000fe60000004200 */
[----:B------:R-:W-:Y:S01]  /*73a0*/  FFMA.FTZ R182, R182, UR36, -R183 ;  /* 0x00000024b6b67c23 */ /* 0x000fe200080108b7 */
[----:B------:R-:W-:Y:S01]  /*73b0*/  LOP3.LUT R7, R4, R7, RZ, 0xc0, !PT ;  /* 0x0000000704077212 */ /* 0x000fe200078ec0ff */
[----:B------:R-:W-:Y:S01]  /*73c0*/  FFMA.FTZ R183, R171, UR36, -R170 ;  /* 0x00000024abb77c23 */ /* 0x000fe200080108aa */
[----:B------:R-:W-:Y:S01]  /*73d0*/  LOP3.LUT R4, R8, R10, RZ, 0xc0, !PT ;  /* 0x0000000a08047212 */ /* 0x000fe200078ec0ff */
[----:B------:R1:W-:Y:S01]  /*73e0*/  MUFU.EX2 R187, R25 ;  /* 0x0000001900bb7308 */ /* 0x0003e20000000800 */
[----:B------:R-:W4:Y:S01]  /*73f0*/  LDSM.16.MT88.4 R8, [R226+0x18000] ;  /* 0x01800000e208783b */ /* 0x000f220000004200 */
[-C--:B-----5:R-:W-:Y:S01]  /*7400*/  FMUL.FTZ R160, R160, R180.reuse ;  /* 0x000000b4a0a07220 */ /* 0x0a0fe20000410000 */
        /* <DEDUP_REMOVED lines=130> */
[----:B-1----:R-:W-:Y:S01]  /*7c30*/  SHF.R.U32.HI R25, RZ, 0x10, R26 ;  /* 0x00000010ff197819 */ /* 0x002fe2000001161a */
[-C--:B------:R-:W-:Y:S01]  /*7c40*/  FMUL.FTZ R136, R136, R180.reuse ;  /* 0x000000b488887220 */ /* 0x080fe20000410000 */
[C---:B---3--:R-:W-:Y:S01]  /*7c50*/  HMMA.16816.F32 R68, R4.reuse, R8, R68 ;  /* 0x000000080444723c */ /* 0x048fe20000001844 */
[----:B------:R-:W-:Y:S01]  /*7c60*/  LOP3.LUT R24, R27, UR30, R24, 0x96, !PT ;  /* 0x0000001e1b187c12 */ /* 0x000fe2000f8e9618 */
[-C--:B------:R-:W-:Y:S01]  /*7c70*/  FMUL.FTZ R137, R137, R180.reuse ;  /* 0x000000b489897220 */ /* 0x080fe20000410000 */
[-C--:B------:R-:W-:Y:S01]  /*7c80*/  FMUL.FTZ R138, R138, R3.reuse ;  /* 0x000000038a8a7220 */ /* 0x080fe20000410000 */
[-C--:B------:R-:W-:Y:S01]  /*7c90*/  FMUL.FTZ R139, R139, R3.reuse ;  /* 0x000000038b8b7220 */ /* 0x080fe20000410000 */
[-C--:B------:R-:W-:Y:S01]  /*7ca0*/  FMUL.FTZ R140, R140, R180.reuse ;  /* 0x000000b48c8c7220 */ /* 0x080fe20000410000 */
[----:B------:R-:W-:Y:S01]  /*7cb0*/  HMMA.16816.F32 R72, R4, R10, R72 ;  /* 0x0000000a0448723c */ /* 0x000fe20000001848 */
        /* <DEDUP_REMOVED lines=9> */
[----:B------:R-:W-:Y:S01]  /*7d50*/  LOP3.LUT R27, R26, 0xffff, RZ, 0xc0, !PT ;  /* 0x0000ffff1a1b7812 */ /* 0x000fe200078ec0ff */
[----:B------:R-:W-:Y:S01]  /*7d60*/  FFMA.FTZ R179, R247, R180, R179 ;  /* 0x000000b4f7b37223 */ /* 0x000fe200000100b3 */
[----:B------:R-:W-:Y:S01]  /*7d70*/  LOP3.LUT R32, R24, 0xff, RZ, 0xc0, !PT ;  /* 0x000000ff18207812 */ /* 0x000fe200078ec0ff */
[----:B------:R-:W-:Y:S01]  /*7d80*/  FFMA.FTZ R3, R246, R3, R174 ;  /* 0x00000003f6037223 */ /* 0x000fe200000100ae */
[----:B------:R-:W-:Y:S01]  /*7d90*/  PLOP3.LUT P0, PT, PT, PT, UP0, 0x80, 0x0 ;  /* 0x000000000000781c */ /* 0x000fe20003f0f008 */
[----:B------:R-:W-:-:S02]  /*7da0*/  FADD.FTZ R177, R177, R179 ;  /* 0x000000b3b1b17221 */ /* 0x000fc40000010000 */
[----:B------:R-:W-:Y:S01]  /*7db0*/  MUFU.EX2 R189, R189 ;  /* 0x000000bd00bd7308 */ /* 0x000fe20000000800 */
[----:B--2---:R-:W-:Y:S01]  /*7dc0*/  HMMA.16816.F32 R76, R4, R20, R76 ;  /* 0x00000014044c723c */ /* 0x004fe2000000184c */
[----:B------:R-:W-:Y:S01]  /*7dd0*/  FADD.FTZ R3, R173, R3 ;  /* 0x00000003ad037221 */ /* 0x000fe20000010000 */
[----:B------:R-:W-:-:S03]  /*7de0*/  FADD.FTZ R177, R176, R177 ;  /* 0x000000b1b0b17221 */ /* 0x000fc60000010000 */
[----:B------:R-:W-:Y:S01]  /*7df0*/  FADD.FTZ R172, R172, R3 ;  /* 0x00000003acac7221 */ /* 0x000fe20000010000 */
[----:B------:R-:W-:Y:S01]  /*7e00*/  HMMA.16816.F32 R80, R4, R22, R80 ;  /* 0x000000160450723c */ /* 0x000fe20000001850 */
[----:B------:R-:W2:Y:S01]  /*7e10*/  LDSM.16.MT88.4 R20, [R228+0x1c000] ;  /* 0x01c00000e414783b */ /* 0x000ea20000004200 */
[----:B------:R-:W-:Y:S01]  /*7e20*/  MUFU.EX2 R190, R190 ;  /* 0x000000be00be7308 */ /* 0x000fe20000000800 */
[----:B------:R-:W-:Y:S01]  /*7e30*/  FADD.FTZ R177, R175, R177 ;  /* 0x000000b1afb17221 */ /* 0x000fe20000010000 */
[----:B------:R-:W-:Y:S01]  /*7e40*/  FADD.FTZ R172, R178, R172 ;  /* 0x000000acb2ac7221 */ /* 0x000fe20000010000 */
[----:B------:R-:W-:-:S05]  /*7e50*/  MOV R3, R0 ;  /* 0x0000000000037202 */ /* 0x000fca0000000f00 */
[----:B------:R-:W3:Y:S01]  /*7e60*/  MUFU.EX2 R191, R191 ;  /* 0x000000bf00bf7308 */ /* 0x000ee20000000800 */
[C---:B-1----:R-:W-:Y:S07]  /*7e70*/  HMMA.16816.F32 R84, R4.reuse, R8, R84 ;  /* 0x000000080454723c */ /* 0x042fee0000001854 */
[----:B------:R-:W1:Y:S01]  /*7e80*/  MUFU.EX2 R192, R192 ;  /* 0x000000c000c07308 */ /* 0x000e620000000800 */
[----:B------:R-:W-:Y:S01]  /*7e90*/  HMMA.16816.F32 R88, R4, R10, R88 ;  /* 0x0000000a0458723c */ /* 0x000fe20000001858 */
[----:B------:R-:W4:Y:S06]  /*7ea0*/  LDSM.16.MT88.4 R8, [R226+0x1c000] ;  /* 0x01c00000e208783b */ /* 0x000f2c0000004200 */
[----:B------:R-:W-:Y:S01]  /*7eb0*/  MUFU.EX2 R194, R194 ;  /* 0x000000c200c27308 */ /* 0x000fe20000000800 */
[----:B---3--:R-:W-:-:S07]  /*7ec0*/  FADD.FTZ R172, R191, R172 ;  /* 0x000000acbfac7221 */ /* 0x008fce0000010000 */
[----:B------:R-:W3:Y:S01]  /*7ed0*/  MUFU.EX2 R193, R193 ;  /* 0x000000c100c17308 */ /* 0x000ee20000000800 */
[C---:B--2---:R-:W-:Y:S07]  /*7ee0*/  HMMA.16816.F32 R92, R4.reuse, R20, R92 ;  /* 0x00000014045c723c */ /* 0x044fee000000185c */
[----:B------:R-:W2:Y:S01]  /*7ef0*/  MUFU.EX2 R199, R199 ;  /* 0x000000c700c77308 */ /* 0x000ea20000000800 */
[C---:B------:R-:W-:Y:S01]  /*7f00*/  HMMA.16816.F32 R96, R4.reuse, R22, R96 ;  /* 0x000000160460723c */ /* 0x040fe20000001860 */
[----:B------:R-:W5:Y:S06]  /*7f10*/  LDSM.16.MT88.4 R20, [R225+0x1c000] ;  /* 0x01c00000e114783b */ /* 0x000f6c0000004200 */
[----:B------:R-:W2:Y:S08]  /*7f20*/  MUFU.EX2 R202, R202 ;  /* 0x000000ca00ca7308 */ /* 0x000eb00000000800 */
[----:B------:R-:W-:Y:S01]  /*7f30*/  MUFU.EX2 R195, R195 ;  /* 0x000000c300c37308 */ /* 0x000fe20000000800 */
[C---:B----4-:R-:W-:Y:S07]  /*7f40*/  HMMA.16816.F32 R100, R4.reuse, R8, R100 ;  /* 0x000000080464723c */ /* 0x050fee0000001864 */
[----:B------:R-:W4:Y:S01]  /*7f50*/  MUFU.EX2 R197, R197 ;  /* 0x000000c500c57308 */ /* 0x000f220000000800 */
[C---:B------:R-:W-:Y:S01]  /*7f60*/  HMMA.16816.F32 R104, R4.reuse, R10, R104 ;  /* 0x0000000a0468723c */ /* 0x040fe20000001868 */
[----:B------:R-:W1:Y:S06]  /*7f70*/  LDSM.16.MT88.4 R8, [R224+0x1c000] ;  /* 0x01c00000e008783b */ /* 0x000e6c0000004200 */
[----:B------:R-:W-:Y:S08]  /*7f80*/  MUFU.EX2 R201, R201 ;  /* 0x000000c900c97308 */ /* 0x000ff00000000800 */
[----:B------:R-:W-:Y:S01]  /*7f90*/  MUFU.EX2 R200, R200 ;  /* 0x000000c800c87308 */ /* 0x000fe20000000800 */
[C---:B-----5:R-:W-:Y:S07]  /*7fa0*/  HMMA.16816.F32 R108, R4.reuse, R20, R108 ;  /* 0x00000014046c723c */ /* 0x060fee000000186c */
[----:B------:R-:W5:Y:S01]  /*7fb0*/  MUFU.EX2 R198, R198 ;  /* 0x000000c600c67308 */ /* 0x000f620000000800 */
[C---:B------:R-:W-:Y:S01]  /*7fc0*/  HMMA.16816.F32 R112, R4.reuse, R22, R112 ;  /* 0x000000160470723c */ /* 0x040fe20000001870 */
[----:B------:R-:W3:Y:S06]  /*7fd0*/  LDSM.16.MT88.4 R20, [R228+0x1e000] ;  /* 0x01e00000e414783b */ /* 0x000eec0000004200 */
[----:B------:R-:W5:Y:S08]  /*7fe0*/  MUFU.EX2 R196, R196 ;  /* 0x000000c400c47308 */ /* 0x000f700000000800 */
[----:B------:R-:W5:Y:S01]  /*7ff0*/  MUFU.EX2 R183, R183 ;  /* 0x000000b700b77308 */ /* 0x000f620000000800 */
[C---:B-1----:R-:W-:Y:S07]  /*8000*/  HMMA.16816.F32 R116, R4.reuse, R8, R116 ;  /* 0x000000080474723c */ /* 0x042fee0000001874 */
[----:B------:R-:W1:Y:S01]  /*8010*/  MUFU.EX2 R186, R186 ;  /* 0x000000ba00ba7308 */ /* 0x000e620000000800 */
[C---:B------:R-:W-:Y:S01]  /*8020*/  HMMA.16816.F32 R120, R4.reuse, R10, R120 ;  /* 0x0000000a0478723c */ /* 0x040fe20000001878 */
[----:B------:R-:W2:Y:S06]  /*8030*/  LDSM.16.MT88.4 R8, [R226+0x1e000] ;  /* 0x01e00000e208783b */ /* 0x000eac0000004200 */
[----:B------:R-:W-:Y:S08]  /*8040*/  MUFU.EX2 R185, R185 ;  /* 0x000000b900b97308 */ /* 0x000ff00000000800 */
[----:B------:R-:W-:Y:S01]  /*8050*/  MUFU.EX2 R184, R184 ;  /* 0x000000b800b87308 */ /* 0x000fe20000000800 */
[C---:B---3--:R-:W-:Y:S07]  /*8060*/  HMMA.16816.F32 R124, R4.reuse, R20, R124 ;  /* 0x00000014047c723c */ /* 0x048fee000000187c */
[----:B------:R-:W-:Y:S01]  /*8070*/  MUFU.EX2 R182, R182 ;  /* 0x000000b600b67308 */ /* 0x000fe20000000800 */
[C---:B------:R-:W-:Y:S01]  /*8080*/  HMMA.16816.F32 R128, R4.reuse, R22, R128 ;  /* 0x000000160480723c */ /* 0x040fe20000001880 */
[----:B------:R-:W3:Y:S05]  /*8090*/  LDSM.16.MT88.4 R20, [R225+0x1e000] ;  /* 0x01e00000e114783b */ /* 0x000eea0000004200 */
[C---:B--2---:R-:W-:Y:S06]  /*80a0*/  HMMA.16816.F32 R152, R4.reuse, R8, R152 ;  /* 0x000000080498723c */ /* 0x044fec0000001898 */
[C---:B------:R-:W-:Y:S01]  /*80b0*/  HMMA.16816.F32 R132, R4.reuse, R10, R132 ;  /* 0x0000000a0484723c */ /* 0x040fe20000001884 */
[----:B------:R-:W2:Y:S05]  /*80c0*/  LDSM.16.MT88.4 R8, [R224+0x1e000] ;  /* 0x01e00000e008783b */ /* 0x000eaa0000004200 */
[C---:B---3--:R-:W-:Y:S06]  /*80d0*/  HMMA.16816.F32 R148, R4.reuse, R22, R148 ;  /* 0x000000160494723c */ /* 0x048fec0000001894 */
[----:B------:R-:W-:Y:S01]  /*80e0*/  HMMA.16816.F32 R136, R4, R20, R136 ;  /* 0x000000140488723c */ /* 0x000fe20000001888 */
[----:B------:R-:W-:-:S02]  /*80f0*/  LOP3.LUT R22, R25, 0xff, RZ, 0xc0, !PT ;  /* 0x000000ff19167812 */ /* 0x000fc400078ec0ff */
[----:B------:R-:W-:Y:S02]  /*8100*/  LOP3.LUT R25, R24, 0xffff, RZ, 0xc0, !PT ;  /* 0x0000ffff18197812 */ /* 0x000fe400078ec0ff */
[----:B------:R-:W-:Y:S02]  /*8110*/  SHF.R.U32.HI R23, RZ, 0x8, R27 ;  /* 0x00000008ff177819 */ /* 0x000fe4000001161b */
[----:B------:R-:W-:Y:S02]  /*8120*/  SHF.R.U32.HI R25, RZ, 0x8, R25 ;  /* 0x00000008ff197819 */ /* 0x000fe40000011619 */
[----:B------:R-:W-:Y:S02]  /*8130*/  LOP3.LUT R21, R26, 0xff, RZ, 0xc0, !PT ;  /* 0x000000ff1a157812 */ /* 0x000fe400078ec0ff */
[----:B------:R-:W-:Y:S02]  /*8140*/  SHF.R.U32.HI R20, RZ, 0x18, R26 ;  /* 0x00000018ff147819 */ /* 0x000fe4000001161a */
[----:B------:R-:W-:Y:S01]  /*8150*/  PRMT R32, R32, 0x5410, R25 ;  /* 0x0000541020207816 */ /* 0x000fe20000000019 */
[C---:B--2---:R-:W-:Y:S06]  /*8160*/  HMMA.16816.F32 R140, R4.reuse, R8, R140 ;  /* 0x00000008048c723c */ /* 0x044fec000000188c */
[----:B------:R-:W-:Y:S01]  /*8170*/  HMMA.16816.F32 R144, R4, R10, R144 ;  /* 0x0000000a0490723c */ /* 0x000fe20000001890 */
[----:B------:R-:W-:-:S02]  /*8180*/  PRMT R9, R21, 0x5410, R23 ;  /* 0x0000541015097816 */ /* 0x000fc40000000017 */
[----:B------:R-:W-:Y:S02]  /*8190*/  PRMT R8, R22, 0x5410, R20 ;  /* 0x0000541016087816 */ /* 0x000fe40000000014 */
[----:B------:R-:W2:Y:S02]  /*81a0*/  LDSM.16.MT88.4 R20, [R225+0x18800] ;  /* 0x01880000e114783b */ /* 0x000ea40000004200 */
[--C-:B------:R-:W-:Y:S02]  /*81b0*/  SHF.R.U32.HI R4, RZ, 0x10, R24.reuse ;  /* 0x00000010ff047819 */ /* 0x100fe40000011618 */
[----:B------:R-:W-:Y:S02]  /*81c0*/  SHF.R.U32.HI R5, RZ, 0x18, R24 ;  /* 0x00000018ff057819 */ /* 0x000fe40000011618 */
[----:B------:R-:W-:Y:S01]  /*81d0*/  LOP3.LUT R4, R4, 0xff, RZ, 0xc0, !PT ;  /* 0x000000ff04047812 */ /* 0x000fe200078ec0ff */
[----:B------:R-:W3:Y:S01]  /*81e0*/  LDSM.16.MT88.4 R24, [R226+0x18800] ;  /* 0x01880000e218783b */ /* 0x000ee20000004200 */
[----:B------:R-:W-:Y:S01]  /*81f0*/  F2FP.F16.F32.PACK_AB R6, R187, R188 ;  /* 0x000000bcbb06723e */ /* 0x000fe200000000ff */
[----:B------:R-:W-:Y:S01]  /*8200*/  FADD.FTZ R188, R188, R177 ;  /* 0x000000b1bcbc7221 */ /* 0x000fe20000010000 */
[----:B------:R-:W-:-:S02]  /*8210*/  PRMT R5, R4, 0x5410, R5 ;  /* 0x0000541004057816 */ /* 0x000fc40000000005 */
[--C-:B------:R-:W-:Y:S01]  /*8220*/  HSET2.LE.AND R4, R32, R181.reuse, PT ;  /* 0x000000b520047233 */ /* 0x100fe20003803000 */
[----:B------:R-:W-:Y:S01]  /*8230*/  FADD.FTZ R188, R187, R188 ;  /* 0x000000bcbbbc7221 */ /* 0x000fe20000010000 */
[----:B------:R-:W-:Y:S02]  /*8240*/  F2FP.F16.F32.PACK_AB R7, R190, R189 ;  /* 0x000000bdbe07723e */ /* 0x000fe400000000ff */
[--C-:B------:R-:W-:Y:S01]  /*8250*/  HSET2.LE.AND R5, R5, R181.reuse, PT ;  /* 0x000000b505057233 */ /* 0x100fe20003803000 */
[----:B------:R-:W-:Y:S01]  /*8260*/  FADD.FTZ R188, R189, R188 ;  /* 0x000000bcbdbc7221 */ /* 0x000fe20000010000 */
[----:B------:R-:W-:Y:S02]  /*8270*/  LOP3.LUT R4, R4, R6, RZ, 0xc0, !PT ;  /* 0x0000000604047212 */ /* 0x000fe400078ec0ff */
[--C-:B------:R-:W-:Y:S01]  /*8280*/  HSET2.LE.AND R6, R9, R181.reuse, PT ;  /* 0x000000b509067233 */ /* 0x100fe20003803000 */
[----:B------:R-:W-:Y:S01]  /*8290*/  FADD.FTZ R190, R190, R188 ;  /* 0x000000bcbebe7221 */ /* 0x000fe20000010000 */
[C---:B------:R-:W-:Y:S01]  /*82a0*/  F2FP.F16.F32.PACK_AB R9, R192.reuse, R191 ;  /* 0x000000bfc009723e */ /* 0x040fe200000000ff */
[----:B------:R-:W-:Y:S01]  /*82b0*/  FADD.FTZ R192, R192, R172 ;  /* 0x000000acc0c07221 */ /* 0x000fe20000010000 */
[----:B------:R-:W-:Y:S01]  /*82c0*/  F2FP.F16.F32.PACK_AB R32, R193, R194 ;  /* 0x000000c2c120723e */ /* 0x000fe200000000ff */
[----:B------:R-:W-:Y:S01]  /*82d0*/  FADD.FTZ R190, R199, R190 ;  /* 0x000000bec7be7221 */ /* 0x000fe20000010000 */
[----:B------:R-:W-:Y:S01]  /*82e0*/  LOP3.LUT R6, R6, R7, RZ, 0xc0, !PT ;  /* 0x0000000706067212 */ /* 0x000fe200078ec0ff */
[----:B------:R-:W-:Y:S01]  /*82f0*/  FADD.FTZ R192, R194, R192 ;  /* 0x000000c0c2c07221 */ /* 0x000fe20000010000 */
[----:B------:R-:W-:Y:S01]  /*8300*/  LOP3.LUT R5, R5, R9, RZ, 0xc0, !PT ;  /* 0x0000000905057212 */ /* 0x000fe200078ec0ff */
[----:B------:R-:W-:Y:S01]  /*8310*/  FADD.FTZ R190, R202, R190 ;  /* 0x000000becabe7221 */ /* 0x000fe20000010000 */
[----:B------:R-:W-:Y:S01]  /*8320*/  HSET2.LE.AND R7, R8, R181, PT ;  /* 0x000000b508077233 */ /* 0x000fe20003803000 */
[----:B------:R-:W-:Y:S01]  /*8330*/  FADD.FTZ R192, R193, R192 ;  /* 0x000000c0c1c07221 */ /* 0x000fe20000010000 */
[----:B------:R-:W4:Y:S03]  /*8340*/  LDSM.16.MT88.4 R8, [R224+0x18800] ;  /* 0x01880000e008783b */ /* 0x000f260000004200 */
[----:B------:R-:W-:-:S02]  /*8350*/  LOP3.LUT R7, R7, R32, RZ, 0xc0, !PT ;  /* 0x0000002007077212 */ /* 0x000fc400078ec0ff */
        /* <DEDUP_REMOVED lines=8> */
[C---:B----4-:R-:W-:Y:S06]  /*83e0*/  HMMA.16816.F32 R52, R4.reuse, R8, R52 ;  /* 0x000000080434723c */ /* 0x050fec0000001834 */
[C---:B------:R-:W-:Y:S01]  /*83f0*/  HMMA.16816.F32 R56, R4.reuse, R10, R56 ;  /* 0x0000000a0438723c */ /* 0x040fe20000001838 */
[----:B------:R-:W3:Y:S05]  /*8400*/  LDSM.16.MT88.4 R8, [R228+0x1c800] ;  /* 0x01c80000e408783b */ /* 0x000eea0000004200 */
        /* <DEDUP_REMOVED lines=9> */
[C---:B---3--:R-:W-:Y:S06]  /*84a0*/  HMMA.16816.F32 R92, R4.reuse, R8, R92 ;  /* 0x00000008045c723c */ /* 0x048fec000000185c */
[C---:B------:R-:W-:Y:S01]  /*84b0*/  HMMA.16816.F32 R96, R4.reuse, R10, R96 ;  /* 0x0000000a0460723c */ /* 0x040fe20000001860 */
[----:B------:R-:W3:Y:S05]  /*84c0*/  LDSM.16.MT88.4 R8, [R228+0x1e800] ;  /* 0x01e80000e408783b */ /* 0x000eea0000004200 */
[C---:B----4-:R-:W-:Y:S06]  /*84d0*/  HMMA.16816.F32 R84, R4.reuse, R24, R84 ;  /* 0x000000180454723c */ /* 0x050fec0000001854 */
[C---:B------:R-:W-:Y:S01]  /*84e0*/  HMMA.16816.F32 R88, R4.reuse, R26, R88 ;  /* 0x0000001a0458723c */ /* 0x040fe20000001858 */
[----:B------:R-:W4:Y:S05]  /*84f0*/  LDSM.16.MT88.4 R24, [R224+0x1c800] ;  /* 0x01c80000e018783b */ /* 0x000f2a0000004200 */
[C---:B--2---:R-:W-:Y:S06]  /*8500*/  HMMA.16816.F32 R108, R4.reuse, R20, R108 ;  /* 0x00000014046c723c */ /* 0x044fec000000186c */
[----:B------:R-:W-:Y:S01]  /*8510*/  HMMA.16816.F32 R112, R4, R22, R112 ;  /* 0x000000160470723c */ /* 0x000fe20000001870 */
[----:B------:R-:W-:-:S04]  /*8520*/  MOV R20, UR8 ;  /* 0x0000000800147c02 */ /* 0x000fc80008000f00 */
[----:B------:R-:W-:Y:S01]  /*8530*/  LOP3.LUT R206, R207, UR35, R20, 0x96, !PT ;  /* 0x00000023cfce7c12 */ /* 0x000fe2000f8e9614 */
[C---:B-----5:R-:W-:Y:S01]  /*8540*/  HMMA.16816.F32 R100, R4.reuse, R28, R100 ;  /* 0x0000001c0464723c */ /* 0x060fe20000001864 */
[----:B------:R-:W2:Y:S03]  /*8550*/  LDSM.16.MT88.4 R20, [R225+0x1e800] ;  /* 0x01e80000e114783b */ /* 0x000ea60000004200 */
[----:B------:R-:W-:Y:S02]  /*8560*/  IMAD.WIDE.U32 R206, R206, -0x326172a9, RZ ;  /* 0xcd9e8d57cece7825 */ /* 0x000fe400078e00ff */
[----:B------:R-:W-:Y:S01]  /*8570*/  HMMA.16816.F32 R104, R4, R30, R104 ;  /* 0x0000001e0468723c */ /* 0x000fe20000001868 */
[----:B------:R-:W5:Y:S02]  /*8580*/  LDSM.16.MT88.4 R28, [R226+0x1e800] ;  /* 0x01e80000e21c783b */ /* 0x000f640000004200 */
[----:B------:R-:W-:-:S03]  /*8590*/  LOP3.LUT R204, R207, UR21, R204, 0x96, !PT ;  /* 0x00000015cfcc7c12 */ /* 0x000fc6000f8e96cc */
[----:B---3--:R-:W-:Y:S02]  /*85a0*/  HMMA.16816.F32 R124, R4, R8, R124 ;  /* 0x00000008047c723c */ /* 0x008fe4000000187c */
[----:B------:R-:W-:-:S04]  /*85b0*/  IMAD.WIDE.U32 R204, R204, -0x2daee0ad, RZ ;  /* 0xd2511f53cccc7825 */ /* 0x000fc800078e00ff */
[C---:B------:R-:W-:Y:S01]  /*85c0*/  HMMA.16816.F32 R64, R4.reuse, R34, R64 ;  /* 0x000000220440723c */ /* 0x040fe20000001840 */
[----:B------:R-:W-:Y:S02]  /*85d0*/  LOP3.LUT R8, R167, UR19, R206, 0x96, !PT ;  /* 0x00000013a7087c12 */ /* 0x000fe4000f8e96ce */
[----:B------:R-:W-:Y:S01]  /*85e0*/  LOP3.LUT R203, R205, UR18, R203, 0x96, !PT ;  /* 0x00000012cdcb7c12 */ /* 0x000fe2000f8e96cb */
[----:B------:R-:W-:Y:S02]  /*85f0*/  FFMA.FTZ R205, R168, UR36, -R170 ;  /* 0x00000024a8cd7c23 */ /* 0x000fe400080108aa */
[----:B----4-:R-:W-:Y:S01]  /*8600*/  HMMA.16816.F32 R116, R4, R24, R116 ;  /* 0x000000180474723c */ /* 0x010fe20000001874 */
[----:B------:R-:W-:-:S03]  /*8610*/  IMAD.WIDE.U32 R8, R8, -0x2daee0ad, RZ ;  /* 0xd2511f5308087825 */ /* 0x000fc600078e00ff */
[----:B------:R-:W-:Y:S01]  /*8620*/  MUFU.EX2 R205, R205 ;  /* 0x000000cd00cd7308 */ /* 0x000fe20000000800 */
[----:B------:R-:W-:Y:S01]  /*8630*/  IMAD.WIDE.U32 R34, R203, -0x326172a9, RZ ;  /* 0xcd9e8d57cb227825 */ /* 0x000fe200078e00ff */
[C---:B------:R-:W-:Y:S01]  /*8640*/  HMMA.16816.F32 R120, R4.reuse, R26, R120 ;  /* 0x0000001a0478723c */ /* 0x040fe20000001878 */
[----:B------:R-:W3:Y:S01]  /*8650*/  LDSM.16.MT88.4 R24, [R224+0x1e800] ;  /* 0x01e80000e018783b */ /* 0x000ee20000004200 */
[----:B------:R-:W-:Y:S01]  /*8660*/  LOP3.LUT R32, R9, UR16, R204, 0x96, !PT ;  /* 0x0000001009207c12 */ /* 0x000fe2000f8e96cc */
[----:B------:R-:W-:Y:S01]  /*8670*/  FFMA.FTZ R204, R165, UR36, -R170 ;  /* 0x00000024a5cc7c23 */ /* 0x000fe200080108aa */
[----:B------:R-:W-:Y:S01]  /*8680*/  LOP3.LUT R166, R35, UR17, R166, 0x96, !PT ;  /* 0x0000001123a67c12 */ /* 0x000fe2000f8e96a6 */
[----:B------:R-:W-:Y:S01]  /*8690*/  FFMA.FTZ R203, R169, UR36, -R170 ;  /* 0x00000024a9cb7c23 */ /* 0x000fe200080108aa */
[C---:B------:R-:W-:Y:S01]  /*86a0*/  HMMA.16816.F32 R128, R4.reuse, R10, R128 ;  /* 0x0000000a0480723c */ /* 0x040fe20000001880 */
[----:B------:R-:W-:Y:S01]  /*86b0*/  IMAD.WIDE.U32 R32, R32, -0x326172a9, RZ ;  /* 0xcd9e8d5720207825 */ /* 0x000fe200078e00ff */
[----:B------:R-:W-:Y:S01]  /*86c0*/  LDSM.16.MT88.4 R168, [R228+0x19800] ;  /* 0x01980000e4a8783b */ /* 0x000fe20000004200 */
[----:B------:R-:W-:Y:S03]  /*86d0*/  MUFU.EX2 R204, R204 ;  /* 0x000000cc00cc7308 */ /* 0x000fe60000000800 */
[----:B------:R-:W-:Y:S01]  /*86e0*/  LOP3.LUT R34, R33, UR13, R34, 0x96, !PT ;  /* 0x0000000d21227c12 */ /* 0x000fe2000f8e9622 */
[----:B------:R-:W-:Y:S01]  /*86f0*/  IMAD.WIDE.U32 R10, R166, -0x2daee0ad, RZ ;  /* 0xd2511f53a60a7825 */ /* 0x000fe200078e00ff */
[C---:B--2---:R-:W-:Y:S03]  /*8700*/  HMMA.16816.F32 R136, R4.reuse, R20, R136 ;  /* 0x000000140488723c */ /* 0x044fe60000001888 */
[----:B------:R-:W-:Y:S01]  /*8710*/  IMAD.WIDE.U32 R34, R34, -0x2daee0ad, RZ ;  /* 0xd2511f5322227825 */ /* 0x000fe200078e00ff */
[----:B------:R-:W-:Y:S01]  /*8720*/  LOP3.LUT R166, R11, UR12, R8, 0x96, !PT ;  /* 0x0000000c0ba67c12 */ /* 0x000fe2000f8e9608 */
[----:B------:R-:W2:Y:S01]  /*8730*/  MUFU.EX2 R203, R203 ;  /* 0x000000cb00cb7308 */ /* 0x000ea20000000800 */
[----:B-----5:R-:W-:Y:S02]  /*8740*/  HMMA.16816.F32 R152, R4, R28, R152 ;  /* 0x0000001c0498723c */ /* 0x020fe40000001898 */
[----:B------:R-:W-:Y:S01]  /*8750*/  LOP3.LUT R8, R35, UR5, R10, 0x96, !PT ;  /* 0x0000000523087c12 */ /* 0x000fe2000f8e960a */
[----:B------:R-:W-:-:S03]  /*8760*/  IMAD.WIDE.U32 R166, R166, -0x326172a9, RZ ;  /* 0xcd9e8d57a6a67825 */ /* 0x000fc600078e00ff */
[----:B------:R-:W-:Y:S01]  /*8770*/  HMMA.16816.F32 R132, R4, R30, R132 ;  /* 0x0000001e0484723c */ /* 0x000fe20000001884 */
[----:B------:R-:W-:Y:S01]  /*8780*/  IMAD.WIDE.U32 R8, R8, -0x326172a9, RZ ;  /* 0xcd9e8d5708087825 */ /* 0x000fe200078e00ff */
[----:B------:R-:W4:Y:S01]  /*8790*/  LDSM.16.MT88.4 R28, [R226+0x19000] ;  /* 0x01900000e21c783b */ /* 0x000f220000004200 */
[----:B------:R-:W-:-:S03]  /*87a0*/  LOP3.LUT R32, R167, UR29, R32, 0x96, !PT ;  /* 0x0000001da7207c12 */ /* 0x000fc6000f8e9620 */
[----:B------:R-:W-:Y:S01]  /*87b0*/  LOP3.LUT R20, R9, UR22, R166, 0x96, !PT ;  /* 0x0000001609147c12 */ /* 0x000fe2000f8e96a6 */
[C---:B------:R-:W-:Y:S01]  /*87c0*/  HMMA.16816.F32 R148, R4.reuse, R22, R148 ;  /* 0x000000160494723c */ /* 0x040fe20000001894 */
[----:B------:R-:W-:Y:S01]  /*87d0*/  LOP3.LUT R11, R8, 0xffff, RZ, 0xc0, !PT ;  /* 0x0000ffff080b7812 */ /* 0x000fe200078ec0ff */
[----:B------:R-:W-:Y:S01]  /*87e0*/  IMAD.WIDE.U32 R32, R32, -0x2daee0ad, RZ ;  /* 0xd2511f5320207825 */ /* 0x000fe200078e00ff */
[--C-:B------:R-:W-:Y:S01]  /*87f0*/  SHF.R.U32.HI R10, RZ, 0x10, R8.reuse ;  /* 0x00000010ff0a7819 */ /* 0x100fe20000011608 */
[----:B------:R-:W-:Y:S01]  /*8800*/  LDSM.16.MT88.4 R164, [R226+0x19800] ;  /* 0x01980000e2a4783b */ /* 0x000fe20000004200 */
[----:B------:R-:W-:Y:S02]  /*8810*/  LOP3.LUT R9, R8, 0xff, RZ, 0xc0, !PT ;  /* 0x000000ff08097812 */ /* 0x000fe400078ec0ff */
[----:B------:R-:W-:Y:S01]  /*8820*/  SHF.R.U32.HI R8, RZ, 0x18, R8 ;  /* 0x00000018ff087819 */ /* 0x000fe20000011608 */
[----:B---3--:R-:W-:Y:S01]  /*8830*/  HMMA.16816.F32 R140, R4, R24, R140 ;  /* 0x00000018048c723c */ /* 0x008fe2000000188c */
[----:B------:R-:W-:-:S05]  /*8840*/  LOP3.LUT R34, R33, UR30, R34, 0x96, !PT ;  /* 0x0000001e21227c12 */ /* 0x000fca000f8e9622 */
[----:B------:R-:W-:Y:S01]  /*8850*/  HMMA.16816.F32 R144, R4, R26, R144 ;  /* 0x0000001a0490723c */ /* 0x000fe20000001890 */
[----:B------:R-:W-:Y:S02]  /*8860*/  SHF.R.U32.HI R24, RZ, 0x8, R11 ;  /* 0x00000008ff187819 */ /* 0x000fe4000001160b */
[----:B------:R-:W-:Y:S02]  /*8870*/  LOP3.LUT R11, R10, 0xff, RZ, 0xc0, !PT ;  /* 0x000000ff0a0b7812 */ /* 0x000fe400078ec0ff */
[----:B------:R-:W-:Y:S02]  /*8880*/  PRMT R10, R9, 0x5410, R24 ;  /* 0x00005410090a7816 */ /* 0x000fe40000000018 */
[C---:B------:R-:W-:Y:S02]  /*8890*/  LOP3.LUT R6, R20.reuse, 0xffff, RZ, 0xc0, !PT ;  /* 0x0000ffff14067812 */ /* 0x040fe400078ec0ff */
[----:B------:R-:W-:Y:S02]  /*88a0*/  SHF.R.U32.HI R7, RZ, 0x10, R20 ;  /* 0x00000010ff077819 */ /* 0x000fe40000011614 */
[----:B------:R-:W-:-:S02]  /*88b0*/  LOP3.LUT R5, R20, 0xff, RZ, 0xc0, !PT ;  /* 0x000000ff14057812 */ /* 0x000fc400078ec0ff */
[----:B------:R-:W-:Y:S02]  /*88c0*/  SHF.R.U32.HI R4, RZ, 0x18, R20 ;  /* 0x00000018ff047819 */ /* 0x000fe40000011614 */
[----:B------:R-:W-:Y:S01]  /*88d0*/  SHF.R.U32.HI R6, RZ, 0x8, R6 ;  /* 0x00000008ff067819 */ /* 0x000fe20000011606 */
[----:B------:R-:W3:Y:S01]  /*88e0*/  LDSM.16.MT88.4 R20, [R228+0x19000] ;  /* 0x01900000e414783b */ /* 0x000ee20000004200 */
[----:B------:R-:W-:Y:S02]  /*88f0*/  LOP3.LUT R7, R7, 0xff, RZ, 0xc0, !PT ;  /* 0x000000ff07077812 */ /* 0x000fe400078ec0ff */
[----:B------:R-:W-:Y:S02]  /*8900*/  PRMT R5, R5, 0x5410, R6 ;  /* 0x0000541005057816 */ /* 0x000fe40000000006 */
[----:B------:R-:W-:Y:S02]  /*8910*/  PRMT R4, R7, 0x5410, R4 ;  /* 0x0000541007047816 */ /* 0x000fe40000000004 */
[----:B------:R-:W-:-:S02]  /*8920*/  PRMT R11, R11, 0x5410, R8 ;  /* 0x000054100b0b7816 */ /* 0x000fc40000000008 */
[--C-:B------:R-:W-:Y:S02]  /*8930*/  HSET2.LE.AND R8, R5, R181.reuse, PT ;  /* 0x000000b505087233 */ /* 0x100fe40003803000 */
[--C-:B------:R-:W-:Y:S02]  /*8940*/  HSET2.LE.AND R9, R4, R181.reuse, PT ;  /* 0x000000b504097233 */ /* 0x100fe40003803000 */
[----:B------:R-:W5:Y:S01]  /*8950*/  LDSM.16.MT88.4 R4, [R225+0x19000] ;  /* 0x01900000e104783b */ /* 0x000f620000004200 */
[----:B------:R-:W-:Y:S02]  /*8960*/  F2FP.F16.F32.PACK_AB R25, R202, R199 ;  /* 0x000000c7ca19723e */ /* 0x000fe400000000ff */
[----:B------:R-:W-:Y:S01]  /*8970*/  F2FP.F16.F32.PACK_AB R24, R197, R195 ;  /* 0x000000c3c518723e */ /* 0x000fe200000000ff */
[----:B------:R-:W-:Y:S01]  /*8980*/  FADD.FTZ R195, R195, R192 ;  /* 0x000000c0c3c37221 */ /* 0x000fe20000010000 */
[----:B------:R-:W-:Y:S02]  /*8990*/  LOP3.LUT R8, R8, R25, RZ, 0xc0, !PT ;  /* 0x0000001908087212 */ /* 0x000fe400078ec0ff */
[----:B------:R-:W-:Y:S01]  /*89a0*/  LOP3.LUT R9, R9, R24, RZ, 0xc0, !PT ;  /* 0x0000001809097212 */ /* 0x000fe200078ec0ff */
[----:B------:R-:W-:Y:S01]  /*89b0*/  FADD.FTZ R195, R197, R195 ;  /* 0x000000c3c5c37221 */ /* 0x000fe20000010000 */
[----:B------:R-:W-:-:S02]  /*89c0*/  HSET2.LE.AND R10, R10, R181, PT ;  /* 0x000000b50a0a7233 */ /* 0x000fc40003803000 */
[----:B------:R-:W-:Y:S01]  /*89d0*/  HSET2.LE.AND R11, R11, R181, PT ;  /* 0x000000b50b0b7233 */ /* 0x000fe20003803000 */
[----:B------:R-:W-:Y:S01]  /*89e0*/  FADD.FTZ R195, R198, R195 ;  /* 0x000000c3c6c37221 */ /* 0x000fe20000010000 */
[----:B------:R-:W-:Y:S01]  /*89f0*/  F2FP.F16.F32.PACK_AB R25, R200, R201 ;  /* 0x000000c9c819723e */ /* 0x000fe200000000ff */
[----:B------:R-:W-:Y:S01]  /*8a00*/  FADD.FTZ R201, R201, R190 ;  /* 0x000000bec9c97221 */ /* 0x000fe20000010000 */
[C---:B------:R-:W-:Y:S01]  /*8a10*/  F2FP.F16.F32.PACK_AB R24, R196.reuse, R198 ;  /* 0x000000c6c418723e */ /* 0x040fe200000000ff */
[----:B------:R-:W-:Y:S01]  /*8a20*/  FADD.FTZ R196, R196, R195 ;  /* 0x000000c3c4c47221 */ /* 0x000fe20000010000 */
[----:B------:R-:W-:Y:S01]  /*8a30*/  LOP3.LUT R10, R10, R25, RZ, 0xc0, !PT ;  /* 0x000000190a0a7212 */ /* 0x000fe200078ec0ff */
[----:B------:R-:W-:Y:S01]  /*8a40*/  FADD.FTZ R201, R200, R201 ;  /* 0x000000c9c8c97221 */ /* 0x000fe20000010000 */
[----:B------:R-:W-:Y:S01]  /*8a50*/  LOP3.LUT R11, R11, R24, RZ, 0xc0, !PT ;  /* 0x000000180b0b7212 */ /* 0x000fe200078ec0ff */
[----:B------:R-:W-:Y:S01]  /*8a60*/  FADD.FTZ R196, R183, R196 ;  /* 0x000000c4b7c47221 */ /* 0x000fe20000010000 */
[----:B------:R-:W5:Y:S01]  /*8a70*/  LDSM.16.MT88.4 R24, [R224+0x19000] ;  /* 0x01900000e018783b */ /* 0x000f620000004200 */
[----:B-1----:R-:W-:-:S02]  /*8a80*/  FADD.FTZ R201, R186, R201 ;  /* 0x000000c9bac97221 */ /* 0x002fc40000010000 */
[----:B--2---:R-:W-:Y:S02]  /*8a90*/  FADD.FTZ R196, R203, R196 ;  /* 0x000000c4cbc47221 */ /* 0x004fe40000010000 */
[----:B----4-:R-:W-:Y:S01]  /*8aa0*/  HMMA.16816.F32 R36, R8, R28, R36 ;  /* 0x0000001c0824723c */ /* 0x010fe20000001824 */
[----:B------:R-:W-:Y:S01]  /*8ab0*/  FADD.FTZ R201, R185, R201 ;  /* 0x000000c9b9c97221 */ /* 0x000fe20000010000 */
[----:B------:R-:W-:-:S03]  /*8ac0*/  FADD.FTZ R196, R205, R196 ;  /* 0x000000c4cdc47221 */ /* 0x000fc60000010000 */
[----:B------:R-:W-:Y:S01]  /*8ad0*/  FADD.FTZ R201, R184, R201 ;  /* 0x000000c9b8c97221 */ /* 0x000fe20000010000 */
[----:B---3--:R-:W-:Y:S01]  /*8ae0*/  HMMA.16816.F32 R160, R8, R20, R160 ;  /* 0x0000001408a0723c */ /* 0x008fe200000018a0 */
[----:B------:R-:W-:Y:S02]  /*8af0*/  FADD.FTZ R246, R204, R196 ;  /* 0x000000c4ccf67221 */ /* 0x000fe40000010000 */
[----:B------:R-:W-:-:S03]  /*8b00*/  FADD.FTZ R247, R182, R201 ;  /* 0x000000c9b6f77221 */ /* 0x000fc60000010000 */
[C---:B------:R-:W-:Y:S01]  /*8b10*/  HMMA.16816.F32 R156, R8.reuse, R22, R156 ;  /* 0x00000016089c723c */ /* 0x040fe2000000189c */
[----:B------:R-:W1:Y:S05]  /*8b20*/  LDSM.16.MT88.4 R20, [R228+0x1b000] ;  /* 0x01b00000e414783b */ /* 0x000e6a0000004200 */
[C---:B-----5:R-:W-:Y:S06]  /*8b30*/  HMMA.16816.F32 R44, R8.reuse, R4, R44 ;  /* 0x00000004082c723c */ /* 0x060fec000000182c */
        /* <DEDUP_REMOVED lines=30> */
[----:B------:R-:W-:-:S04]  /*8d20*/  LOP3.LUT R25, R34, 0xffff, RZ, 0xc0, !PT ;  /* 0x0000ffff22197812 */ /* 0x000fc800078ec0ff */
[----:B------:R-:W-:Y:S01]  /*8d30*/  SHF.R.U32.HI R25, RZ, 0x8, R25 ;  /* 0x00000008ff197819 */ /* 0x000fe20000011619 */
[----:B-1----:R-:W-:Y:S01]  /*8d40*/  HMMA.16816.F32 R124, R8, R20, R124 ;  /* 0x00000014087c723c */ /* 0x002fe2000000187c */
[----:B------:R-:W-:-:S05]  /*8d50*/  SHF.R.U32.HI R27, RZ, 0x10, R34 ;  /* 0x00000010ff1b7819 */ /* 0x000fca0000011622 */
[C---:B------:R-:W-:Y:S01]  /*8d60*/  HMMA.16816.F32 R128, R8.reuse, R22, R128 ;  /* 0x000000160880723c */ /* 0x040fe20000001880 */
[----:B------:R-:W1:Y:S05]  /*8d70*/  LDSM.16.MT88.4 R20, [R224+0x1f000] ;  /* 0x01f00000e014783b */ /* 0x000e6a0000004200 */
[C---:B--2---:R-:W-:Y:S06]  /*8d80*/  HMMA.16816.F32 R152, R8.reuse, R4, R152 ;  /* 0x000000040898723c */ /* 0x044fec0000001898 */
[----:B------:R-:W-:Y:S01]  /*8d90*/  HMMA.16816.F32 R132, R8, R6, R132 ;  /* 0x000000060884723c */ /* 0x000fe20000001884 */
[----:B------:R-:W-:-:S02]  /*8da0*/  LOP3.LUT R5, R32, 0xffff, RZ, 0xc0, !PT ;  /* 0x0000ffff20057812 */ /* 0x000fc400078ec0ff */
[--C-:B------:R-:W-:Y:S02]  /*8db0*/  SHF.R.U32.HI R4, RZ, 0x10, R32.reuse ;  /* 0x00000010ff047819 */ /* 0x100fe40000011620 */
[----:B------:R-:W-:Y:S01]  /*8dc0*/  SHF.R.U32.HI R24, RZ, 0x8, R5 ;  /* 0x00000008ff187819 */ /* 0x000fe20000011605 */
[C---:B---3--:R-:W-:Y:S01]  /*8dd0*/  HMMA.16816.F32 R136, R8.reuse, R28, R136 ;  /* 0x0000001c0888723c */ /* 0x048fe20000001888 */
[----:B------:R-:W-:Y:S02]  /*8de0*/  LOP3.LUT R26, R4, 0xff, RZ, 0xc0, !PT ;  /* 0x000000ff041a7812 */ /* 0x000fe400078ec0ff */
[----:B------:R-:W-:Y:S02]  /*8df0*/  LOP3.LUT R6, R32, 0xff, RZ, 0xc0, !PT ;  /* 0x000000ff20067812 */ /* 0x000fe400078ec0ff */
[----:B------:R-:W-:Y:S01]  /*8e00*/  SHF.R.U32.HI R7, RZ, 0x18, R32 ;  /* 0x00000018ff077819 */ /* 0x000fe20000011620 */
[----:B------:R-:W-:Y:S01]  /*8e10*/  HMMA.16816.F32 R148, R8, R30, R148 ;  /* 0x0000001e0894723c */ /* 0x000fe20000001894 */
[----:B------:R-:W-:Y:S01]  /*8e20*/  LOP3.LUT R5, R34, 0xff, RZ, 0xc0, !PT ;  /* 0x000000ff22057812 */ /* 0x000fe200078ec0ff */
[----:B------:R-:W-:Y:S01]  /*8e30*/  LDSM.16.MT88.4 R28, [R224+0x19800] ;  /* 0x01980000e01c783b */ /* 0x000fe20000004200 */
[----:B------:R-:W-:-:S02]  /*8e40*/  LOP3.LUT R4, R27, 0xff, RZ, 0xc0, !PT ;  /* 0x000000ff1b047812 */ /* 0x000fc400078ec0ff */
[----:B------:R-:W-:Y:S02]  /*8e50*/  PRMT R6, R6, 0x5410, R24 ;  /* 0x0000541006067816 */ /* 0x000fe40000000018 */
[----:B------:R-:W-:Y:S02]  /*8e60*/  PRMT R7, R26, 0x5410, R7 ;  /* 0x000054101a077816 */ /* 0x000fe40000000007 */
[----:B------:R-:W-:Y:S02]  /*8e70*/  PRMT R5, R5, 0x5410, R25 ;  /* 0x0000541005057816 */ /* 0x000fe40000000019 */
[----:B------:R-:W2:Y:S01]  /*8e80*/  LDSM.16.MT88.4 R24, [R228+0x1b800] ;  /* 0x01b80000e418783b */ /* 0x000ea20000004200 */
[----:B------:R-:W-:Y:S02]  /*8e90*/  SHF.R.U32.HI R34, RZ, 0x18, R34 ;  /* 0x00000018ff227819 */ /* 0x000fe40000011622 */
[--C-:B------:R-:W-:Y:S02]  /*8ea0*/  HSET2.LE.AND R6, R6, R181.reuse, PT ;  /* 0x000000b506067233 */ /* 0x100fe40003803000 */
[----:B------:R-:W-:Y:S01]  /*8eb0*/  PRMT R34, R4, 0x5410, R34 ;  /* 0x0000541004227816 */ /* 0x000fe20000000022 */
[----:B-1----:R-:W-:Y:S01]  /*8ec0*/  HMMA.16816.F32 R140, R8, R20, R140 ;  /* 0x00000014088c723c */ /* 0x002fe2000000188c */
[----:B------:R-:W-:-:S02]  /*8ed0*/  HSET2.LE.AND R4, R5, R181, PT ;  /* 0x000000b505047233 */ /* 0x000fc40003803000 */
[--C-:B------:R-:W-:Y:S02]  /*8ee0*/  HSET2.LE.AND R7, R7, R181.reuse, PT ;  /* 0x000000b507077233 */ /* 0x100fe40003803000 */
[----:B------:R-:W-:Y:S01]  /*8ef0*/  HSET2.LE.AND R5, R34, R181, PT ;  /* 0x000000b522057233 */ /* 0x000fe20003803000 */
[----:B------:R-:W-:Y:S01]  /*8f00*/  HMMA.16816.F32 R144, R8, R22, R144 ;  /* 0x000000160890723c */ /* 0x000fe20000001890 */
[----:B------:R-:W-:Y:S01]  /*8f10*/  F2FP.F16.F32.PACK_AB R20, R203, R183 ;  /* 0x000000b7cb14723e */ /* 0x000fe200000000ff */
[----:B------:R-:W1:Y:S01]  /*8f20*/  LDSM.16.MT88.4 R32, [R225+0x19800] ;  /* 0x01980000e120783b */ /* 0x000e620000004200 */
[----:B------:R-:W-:Y:S02]  /*8f30*/  F2FP.F16.F32.PACK_AB R21, R185, R186 ;  /* 0x000000bab915723e */ /* 0x000fe400000000ff */
[----:B------:R-:W-:Y:S02]  /*8f40*/  LOP3.LUT R5, R5, R20, RZ, 0xc0, !PT ;  /* 0x0000001405057212 */ /* 0x000fe400078ec0ff */
[----:B------:R-:W-:-:S02]  /*8f50*/  F2FP.F16.F32.PACK_AB R20, R182, R184 ;  /* 0x000000b8b614723e */ /* 0x000fc400000000ff */
[----:B------:R-:W-:Y:S02]  /*8f60*/  F2FP.F16.F32.PACK_AB R8, R204, R205 ;  /* 0x000000cdcc08723e */ /* 0x000fe400000000ff */
[----:B------:R-:W-:Y:S02]  /*8f70*/  LOP3.LUT R4, R4, R21, RZ, 0xc0, !PT ;  /* 0x0000001504047212 */ /* 0x000fe400078ec0ff */
[----:B------:R-:W-:Y:S02]  /*8f80*/  LOP3.LUT R6, R6, R20, RZ, 0xc0, !PT ;  /* 0x0000001406067212 */ /* 0x000fe400078ec0ff */
[----:B------:R-:W-:Y:S01]  /*8f90*/  LOP3.LUT R7, R7, R8, RZ, 0xc0, !PT ;  /* 0x0000000807077212 */ /* 0x000fe200078ec0ff */
[----:B------:R-:W3:Y:S04]  /*8fa0*/  LDSM.16.MT88.4 R20, [R226+0x1b800] ;  /* 0x01b80000e214783b */ /* 0x000ee80000004200 */
[----:B------:R-:W4:Y:S02]  /*8fb0*/  LDSM.16.MT88.4 R8, [R225+0x1b800] ;  /* 0x01b80000e108783b */ /* 0x000f240000004200 */
        /* <DEDUP_REMOVED lines=27> */
[C---:B------:R-:W-:Y:S06]  /*9170*/  HMMA.16816.F32 R92, R4.reuse, R168, R92 ;  /* 0x000000a8045c723c */ /* 0x040fec000000185c */
[C---:B------:R-:W-:Y:S06]  /*9180*/  HMMA.16816.F32 R96, R4.reuse, R170, R96 ;  /* 0x000000aa0460723c */ /* 0x040fec0000001860 */
[C---:B-1----:R-:W-:Y:S06]  /*9190*/  HMMA.16816.F32 R100, R4.reuse, R32, R100 ;  /* 0x000000200464723c */ /* 0x042fec0000001864 */
[C---:B------:R-:W-:Y:S06]  /*91a0*/  HMMA.16816.F32 R104, R4.reuse, R34, R104 ;  /* 0x000000220468723c */ /* 0x040fec0000001868 */
[C---:B------:R-:W-:Y:S06]  /*91b0*/  HMMA.16816.F32 R108, R4.reuse, R28, R108 ;  /* 0x0000001c046c723c */ /* 0x040fec000000186c */
[C---:B------:R-:W-:Y:S06]  /*91c0*/  HMMA.16816.F32 R112, R4.reuse, R30, R112 ;  /* 0x0000001e0470723c */ /* 0x040fec0000001870 */
[C---:B---3--:R-:W-:Y:S06]  /*91d0*/  HMMA.16816.F32 R124, R4.reuse, R20, R124 ;  /* 0x00000014047c723c */ /* 0x048fec000000187c */
[C---:B------:R-:W-:Y:S06]  /*91e0*/  HMMA.16816.F32 R128, R4.reuse, R22, R128 ;  /* 0x000000160480723c */ /* 0x040fec0000001880 */
[C---:B----4-:R-:W-:Y:S06]  /*91f0*/  HMMA.16816.F32 R152, R4.reuse, R8, R152 ;  /* 0x000000080498723c */ /* 0x050fec0000001898 */
[C---:B------:R-:W-:Y:S06]  /*9200*/  HMMA.16816.F32 R132, R4.reuse, R10, R132 ;  /* 0x0000000a0484723c */ /* 0x040fec0000001884 */
[C---:B-----5:R-:W-:Y:S06]  /*9210*/  HMMA.16816.F32 R136, R4.reuse, R164, R136 ;  /* 0x000000a40488723c */ /* 0x060fec0000001888 */
[----:B------:R-:W-:Y:S01]  /*9220*/  HMMA.16816.F32 R148, R4, R166, R148 ;  /* 0x000000a60494723c */ /* 0x000fe20000001894 */
[----:B------:R-:W-:-:S05]  /*9230*/  MOV R164, R2 ;  /* 0x0000000200a47202 */ /* 0x000fca0000000f00 */
        /* <DEDUP_REMOVED lines=31> */
[----:B------:R-:W-:Y:S03]  /*9430*/  LDGSTS.E.BYPASS.LTC128B.128 [R235+0x1a000], desc[UR32][R8.64+0x80] ;  /* 0x1a00008008eb7fae */ /* 0x000fe6000b901d60 */
[----:B------:R-:W-:Y:S01]  /*9440*/  VIADD R3, R19, 0x8 ;  /* 0x0000000813037836 */ /* 0x000fe20000000000 */
[----:B------:R-:W-:Y:S04]  /*9450*/  LDGSTS.E.BYPASS.LTC128B.128 [R235+0x1c000], desc[UR32][R8.64+0x100] ;  /* 0x1c00010008eb7fae */ /* 0x000fe8000b901d60 */
[C---:B------:R-:W-:Y:S01]  /*9460*/  ISETP.GE.AND P1, PT, R3.reuse, R18, PT ;  /* 0x000000120300720c */ /* 0x040fe20003f26270 */
[----:B------:R-:W-:Y:S01]  /*9470*/  LDGSTS.E.BYPASS.LTC128B.128 [R235+0x1e000], desc[UR32][R8.64+0x180] ;  /* 0x1e00018008eb7fae */ /* 0x000fe2000b901d60 */
[----:B------:R-:W-:Y:S01]  /*9480*/  ISETP.GE.AND P3, PT, R3, R17, PT ;  /* 0x000000110300720c */ /* 0x000fe20003f66270 */
[----:B------:R-:W-:-:S02]  /*9490*/  VIADD R3, R19, 0x11 ;  /* 0x0000001113037836 */ /* 0x000fc40000000000 */
[----:B------:R-:W-:Y:S04]  /*94a0*/  LDGSTS.E.BYPASS.LTC128B.128 [R235+0x19000], desc[UR32][R10.64] ;  /* 0x190000000aeb7fae */ /* 0x000fe8000b901d60 */
[----:B------:R-:W-:Y:S04]  /*94b0*/  LDGSTS.E.BYPASS.LTC128B.128 [R235+0x1b000], desc[UR32][R10.64+0x80] ;  /* 0x1b0000800aeb7fae */ /* 0x000fe8000b901d60 */
[----:B------:R-:W-:Y:S04]  /*94c0*/  LDGSTS.E.BYPASS.LTC128B.128 [R235+0x1d000], desc[UR32][R10.64+0x100] ;  /* 0x1d0001000aeb7fae */ /* 0x000fe8000b901d60 */
[----:B------:R1:W-:Y:S04]  /*94d0*/  LDGSTS.E.BYPASS.LTC128B.128 [R235+0x1f000], desc[UR32][R10.64+0x180] ;  /* 0x1f0001800aeb7fae */ /* 0x0003e8000b901d60 */
[----:B------:R-:W-:Y:S04]  /*94e0*/  LDSM.16.M88.4 R176, [R234] ;  /* 0x00000000eab0783b */ /* 0x000fe80000000200 */
[----:B------:R-:W2:Y:S04]  /*94f0*/  LDSM.16.M88.4 R20, [R233+0x10000] ;  /* 0x01000000e914783b */ /* 0x000ea80000000200 */
[----:B------:R-:W1:Y:S04]  /*9500*/  LDSM.16.M88.4 R4, [R233+0x10800] ;  /* 0x01080000e904783b */ /* 0x000e680000000200 */
[----:B------:R-:W3:Y:S04]  /*9510*/  LDSM.16.M88.4 R184, [R233+0x11000] ;  /* 0x01100000e9b8783b */ /* 0x000ee80000000200 */
[----:B------:R-:W4:Y:S04]  /*9520*/  LDSM.16.M88.4 R172, [R233+0x11800] ;  /* 0x01180000e9ac783b */ /* 0x000f280000000200 */
[----:B------:R-:W-:Y:S04]  /*9530*/  LDSM.16.M88.4 R28, [R232] ;  /* 0x00000000e81c783b */ /* 0x000fe80000000200 */
[----:B------:R-:W5:Y:S04]  /*9540*/  LDSM.16.M88.4 R164, [R231] ;  /* 0x00000000e7a4783b */ /* 0x000f680000000200 */
[----:B------:R-:W5:Y:S04]  /*9550*/  LDSM.16.M88.4 R196, [R223] ;  /* 0x00000000dfc4783b */ /* 0x000f680000000200 */
[----:B------:R-:W5:Y:S04]  /*9560*/  LDSM.16.M88.4 R168, [R222] ;  /* 0x00000000dea8783b */ /* 0x000f680000000200 */
[----:B------:R-:W5:Y:S04]  /*9570*/  LDSM.16.M88.4 R32, [R221] ;  /* 0x00000000dd20783b */ /* 0x000f680000000200 */
[----:B------:R-:W-:Y:S01]  /*9580*/  LDSM.16.M88.4 R192, [R227+0x10000] ;  /* 0x01000000e3c0783b */ /* 0x000fe20000000200 */
[C---:B--2---:R-:W-:Y:S03]  /*9590*/  HMMA.16816.F32 R24, R176.reuse, R20, RZ ;  /* 0x00000014b018723c */ /* 0x044fe600000018ff */
[----:B------:R-:W-:Y:S04]  /*95a0*/  LDSM.16.M88.4 R200, [R227+0x11000] ;  /* 0x01100000e3c8783b */ /* 0x000fe80000000200 */
[----:B------:R-:W0:Y:S01]  /*95b0*/  LDGDEPBAR ;  /* 0x00000000000079af */ /* 0x000e220000000000 */
[C---:B------:R-:W-:Y:S06]  /*95c0*/  HMMA.16816.F32 R20, R176.reuse, R22, RZ ;  /* 0x00000016b014723c */ /* 0x040fec00000018ff */
[C---:B-1----:R-:W-:Y:S06]  /*95d0*/  HMMA.16816.F32 R8, R176.reuse, R4, RZ ;  /* 0x00000004b008723c */ /* 0x042fec00000018ff */
[C---:B------:R-:W-:Y:S06]  /*95e0*/  HMMA.16816.F32 R4, R176.reuse, R6, RZ ;  /* 0x00000006b004723c */ /* 0x040fec00000018ff */
[C---:B---3--:R-:W-:Y:S06]  /*95f0*/  HMMA.16816.F32 R188, R176.reuse, R184, RZ ;  /* 0x000000b8b0bc723c */ /* 0x048fec00000018ff */
[C---:B------:R-:W-:Y:S06]  /*9600*/  HMMA.16816.F32 R184, R176.reuse, R186, RZ ;  /* 0x000000bab0b8723c */ /* 0x040fec00000018ff */
[C---:B----4-:R-:W-:Y:S06]  /*9610*/  HMMA.16816.F32 R180, R176.reuse, R172, RZ ;  /* 0x000000acb0b4723c */ /* 0x050fec00000018ff */
[----:B------:R-:W-:Y:S01]  /*9620*/  HMMA.16816.F32 R176, R176, R174, RZ ;  /* 0x000000aeb0b0723c */ /* 0x000fe200000018ff */
[----:B------:R-:W1:Y:S05]  /*9630*/  LDSM.16.M88.4 R172, [R230] ;  /* 0x00000000e6ac783b */ /* 0x000e6a0000000200 */
[C---:B-----5:R-:W-:Y:S06]  /*9640*/  HMMA.16816.F32 R24, R28.reuse, R164, R24 ;  /* 0x000000a41c18723c */ /* 0x060fec0000001818 */
[C---:B------:R-:W-:Y:S01]  /*9650*/  HMMA.16816.F32 R20, R28.reuse, R166, R20 ;  /* 0x000000a61c14723c */ /* 0x040fe20000001814 */
[----:B------:R-:W2:Y:S05]  /*9660*/  LDSM.16.M88.4 R164, [R227+0x10800] ;  /* 0x01080000e3a4783b */ /* 0x000eaa0000000200 */
[C---:B------:R-:W-:Y:S06]  /*9670*/  HMMA.16816.F32 R8, R28.reuse, R196, R8 ;  /* 0x000000c41c08723c */ /* 0x040fec0000001808 */
[C---:B------:R-:W-:Y:S01]  /*9680*/  HMMA.16816.F32 R4, R28.reuse, R198, R4 ;  /* 0x000000c61c04723c */ /* 0x040fe20000001804 */
[----:B------:R-:W3:Y:S05]  /*9690*/  LDSM.16.M88.4 R196, [R227+0x11800] ;  /* 0x01180000e3c4783b */ /* 0x000eea0000000200 */
[C---:B------:R-:W-:Y:S06]  /*96a0*/  HMMA.16816.F32 R188, R28.reuse, R168, R188 ;  /* 0x000000a81cbc723c */ /* 0x040fec00000018bc */
[C---:B------:R-:W-:Y:S01]  /*96b0*/  HMMA.16816.F32 R184, R28.reuse, R170, R184 ;  /* 0x000000aa1cb8723c */ /* 0x040fe200000018b8 */
[----:B------:R-:W-:Y:S05]  /*96c0*/  LDSM.16.M88.4 R168, [R220+0x800] ;  /* 0x00080000dca8783b */ /* 0x000fea0000000200 */
[C---:B------:R-:W-:Y:S06]  /*96d0*/  HMMA.16816.F32 R180, R28.reuse, R32, R180 ;  /* 0x000000201cb4723c */ /* 0x040fec00000018b4 */
[----:B------:R-:W-:Y:S01]  /*96e0*/  HMMA.16816.F32 R176, R28, R34, R176 ;  /* 0x000000221cb0723c */ /* 0x000fe200000018b0 */
[----:B------:R-:W-:Y:S04]  /*96f0*/  LDSM.16.M88.4 R32, [R229] ;  /* 0x00000000e520783b */ /* 0x000fe80000000200 */
[----:B------:R-:W4:Y:S01]  /*9700*/  LDSM.16.M88.4 R28, [R220] ;  /* 0x00000000dc1c783b */ /* 0x000f220000000200 */
        /* <DEDUP_REMOVED lines=21> */
[----:B------:R-:W-:Y:S05]  /*9860*/  LDSM.16.M88.4 R192, [R219] ;  /* 0x00000000dbc0783b */ /* 0x000fea0000000200 */
[C---:B--2---:R-:W-:Y:S06]  /*9870*/  HMMA.16816.F32 R180, R32.reuse, R164, R180 ;  /* 0x000000a420b4723c */ /* 0x044fec00000018b4 */
[----:B------:R-:W-:Y:S01]  /*9880*/  HMMA.16816.F32 R176, R32, R166, R176 ;  /* 0x000000a620b0723c */ /* 0x000fe200000018b0 */
[----:B------:R-:W1:Y:S04]  /*9890*/  LDSM.16.M88.4 R164, [R232+0x4000] ;  /* 0x00400000e8a4783b */ /* 0x000e680000000200 */
[----:B------:R-:W2:Y:S01]  /*98a0*/  LDSM.16.M88.4 R32, [R218] ;  /* 0x00000000da20783b */ /* 0x000ea20000000200 */
[C---:B---3--:R-:W-:Y:S06]  /*98b0*/  HMMA.16816.F32 R8, R28.reuse, R172, R8 ;  /* 0x000000ac1c08723c */ /* 0x048fec0000001808 */
[C---:B------:R-:W-:Y:S01]  /*98c0*/  HMMA.16816.F32 R4, R28.reuse, R174, R4 ;  /* 0x000000ae1c04723c */ /* 0x040fe20000001804 */
[----:B------:R-:W3:Y:S05]  /*98d0*/  LDSM.16.M88.4 R172, [R217] ;  /* 0x00000000d9ac783b */ /* 0x000eea0000000200 */
[C---:B----4-:R-:W-:Y:S06]  /*98e0*/  HMMA.16816.F32 R188, R28.reuse, R168, R188 ;  /* 0x000000a81cbc723c */ /* 0x050fec00000018bc */
[C---:B------:R-:W-:Y:S01]  /*98f0*/  HMMA.16816.F32 R184, R28.reuse, R170, R184 ;  /* 0x000000aa1cb8723c */ /* 0x040fe200000018b8 */
[----:B------:R-:W4:Y:S05]  /*9900*/  LDSM.16.M88.4 R168, [R216] ;  /* 0x00000000d8a8783b */ /* 0x000f2a0000000200 */
[C---:B------:R-:W-:Y:S06]  /*9910*/  HMMA.16816.F32 R24, R28.reuse, R200, R24 ;  /* 0x000000c81c18723c */ /* 0x040fec0000001818 */
[C---:B------:R-:W-:Y:S01]  /*9920*/  HMMA.16816.F32 R20, R28.reuse, R202, R20 ;  /* 0x000000ca1c14723c */ /* 0x040fe20000001814 */
[----:B------:R-:W-:Y:S05]  /*9930*/  LDSM.16.M88.4 R200, [R227+0x12000] ;  /* 0x01200000e3c8783b */ /* 0x000fea0000000200 */
[C---:B------:R-:W-:Y:S06]  /*9940*/  HMMA.16816.F32 R180, R28.reuse, R196, R180 ;  /* 0x000000c41cb4723c */ /* 0x040fec00000018b4 */
[----:B------:R-:W-:Y:S01]  /*9950*/  HMMA.16816.F32 R176, R28, R198, R176 ;  /* 0x000000c61cb0723c */ /* 0x000fe200000018b0 */
[----:B------:R-:W5:Y:S04]  /*9960*/  LDSM.16.M88.4 R28, [R230+0x4000] ;  /* 0x00400000e61c783b */ /* 0x000f680000000200 */
        /* <DEDUP_REMOVED lines=38> */
[----:B------:R-:W4:Y:S04]  /*9bd0*/  LDSM.16.M88.4 R172, [R232+0x8000] ;  /* 0x00800000e8ac783b */ /* 0x000f280000000200 */
[----:B------:R-:W-:Y:S01]  /*9be0*/  LDSM.16.M88.4 R196, [R213] ;  /* 0x00000000d5c4783b */ /* 0x000fe20000000200 */
        /* <DEDUP_REMOVED lines=8> */
[----:B------:R-:W-:Y:S05]  /*9c70*/  LDSM.16.M88.4 R168, [R227+0x14800] ;  /* 0x01480000e3a8783b */ /* 0x000fea0000000200 */
[C---:B---3--:R-:W-:Y:S06]  /*9c80*/  HMMA.16816.F32 R180, R28.reuse, R164, R180 ;  /* 0x000000a41cb4723c */ /* 0x048fec00000018b4 */
[----:B------:R-:W-:Y:S01]  /*9c90*/  HMMA.16816.F32 R176, R28, R166, R176 ;  /* 0x000000a61cb0723c */ /* 0x000fe200000018b0 */
[----:B------:R-:W-:Y:S04]  /*9ca0*/  LDSM.16.M88.4 R28, [R230+0x8000] ;  /* 0x00800000e61c783b */ /* 0x000fe80000000200 */
[----:B------:R-:W2:Y:S01]  /*9cb0*/  LDSM.16.M88.4 R164, [R227+0x14000] ;  /* 0x01400000e3a4783b */ /* 0x000ea20000000200 */
[C---:B----4-:R-:W-:Y:S06]  /*9cc0*/  HMMA.16816.F32 R24, R172.reuse, R200, R24 ;  /* 0x000000c8ac18723c */ /* 0x050fec0000001818 */
        /* <DEDUP_REMOVED lines=8> */
[C---:B-----5:R-:W-:Y:S06]  /*9d50*/  HMMA.16816.F32 R180, R172.reuse, R192, R180 ;  /* 0x000000c0acb4723c */ /* 0x060fec00000018b4 */
        /* <DEDUP_REMOVED lines=9> */
[C---:B---3--:R-:W-:Y:S06]  /*9df0*/  HMMA.16816.F32 R188, R28.reuse, R200, R188 ;  /* 0x000000c81cbc723c */ /* 0x048fec00000018bc */
[C---:B------:R-:W-:Y:S01]  /*9e00*/  HMMA.16816.F32 R184, R28.reuse, R202, R184 ;  /* 0x000000ca1cb8723c */ /* 0x040fe200000018b8 */
[----:B------:R-:W-:Y:S05]  /*9e10*/  LDSM.16.M88.4 R200, [R234+0xc000] ;  /* 0x00c00000eac8783b */ /* 0x000fea0000000200 */
[C---:B-1----:R-:W-:Y:S06]  /*9e20*/  HMMA.16816.F32 R180, R28.reuse, R32, R180 ;  /* 0x000000201cb4723c */ /* 0x042fec00000018b4 */
        /* <DEDUP_REMOVED lines=33> */
[C---:B-1----:R-:W-:Y:S06]  /*a040*/  HMMA.16816.F32 R188, R172.reuse, R32, R188 ;  /* 0x00000020acbc723c */ /* 0x042fec00000018bc */
[C---:B------:R-:W-:Y:S01]  /*a050*/  HMMA.16816.F32 R184, R172.reuse, R34, R184 ;  /* 0x00000022acb8723c */ /* 0x040fe200000018b8 */
[----:B------:R-:W1:Y:S05]  /*a060*/  LDSM.16.M88.4 R32, [R220+0x6000] ;  /* 0x00600000dc20783b */ /* 0x000e6a0000000200 */
[C---:B------:R-:W-:Y:S01]  /*a070*/  HMMA.16816.F32 R24, R172.reuse, R168, R24 ;  /* 0x000000a8ac18723c */ /* 0x040fe20000001818 */
[----:B------:R-:W4:Y:S05]  /*a080*/  LDSM.16.M88.4 R168, [R227+0x17000] ;  /* 0x01700000e3a8783b */ /* 0x000f2a0000000200 */
[C---:B---3--:R-:W-:Y:S06]  /*a090*/  HMMA.16816.F32 R180, R172.reuse, R28, R180 ;  /* 0x0000001cacb4723c */ /* 0x048fec00000018b4 */
[----:B------:R-:W-:Y:S01]  /*a0a0*/  HMMA.16816.F32 R200, R172, R30, R200 ;  /* 0x0000001eacc8723c */ /* 0x000fe200000018c8 */
[----:B------:R-:W3:Y:S04]  /*a0b0*/  LDSM.16.M88.4 R28, [R220+0x6800] ;  /* 0x00680000dc1c783b */ /* 0x000ee80000000200 */
[----:B------:R-:W5:Y:S01]  /*a0c0*/  LDSM.16.M88.4 R172, [R227+0x17800] ;  /* 0x01780000e3ac783b */ /* 0x000f620000000200 */
[C---:B--2---:R-:W-:Y:S06]  /*a0d0*/  HMMA.16816.F32 R20, R192.reuse, R178, R20 ;  /* 0x000000b2c014723c */ /* 0x044fec0000001814 */
[C---:B------:R-:W-:Y:S06]  /*a0e0*/  HMMA.16816.F32 R8, R192.reuse, R196, R8 ;  /* 0x000000c4c008723c */ /* 0x040fec0000001808 */
[C---:B------:R-:W-:Y:S01]  /*a0f0*/  HMMA.16816.F32 R24, R192.reuse, R176, R24 ;  /* 0x000000b0c018723c */ /* 0x040fe20000001818 */
[----:B------:R-:W2:Y:S05]  /*a100*/  LDSM.16.M88.4 R176, [R220+0x7000] ;  /* 0x00700000dcb0783b */ /* 0x000eaa0000000200 */
[----:B------:R-:W-:Y:S06]  /*a110*/  HMMA.16816.F32 R4, R192, R198, R4 ;  /* 0x000000c6c004723c */ /* 0x000fec0000001804 */
[----:B-1----:R-:W-:Y:S06]  /*a120*/  HMMA.16816.F32 R20, R164, R34, R20 ;  /* 0x00000022a414723c */ /* 0x002fec0000001814 */
[----:B----4-:R-:W-:Y:S06]  /*a130*/  HMMA.16816.F32 R188, R192, R168, R188 ;  /* 0x000000a8c0bc723c */ /* 0x010fec00000018bc */
[C---:B---3--:R-:W-:Y:S06]  /*a140*/  HMMA.16816.F32 R8, R164.reuse, R28, R8 ;  /* 0x0000001ca408723c */ /* 0x048fec0000001808 */
[----:B------:R-:W-:Y:S01]  /*a150*/  HMMA.16816.F32 R24, R164, R32, R24 ;  /* 0x00000020a418723c */ /* 0x000fe20000001818 */
[C---:B------:R-:W-:Y:S01]  /*a160*/  VIADD R28, R19.reuse, 0x1 ;  /* 0x00000001131c7836 */ /* 0x040fe20000000000 */
[----:B------:R-:W1:Y:S01]  /*a170*/  LDSM.16.M88.4 R32, [R220+0x7800] ;  /* 0x00780000dc20783b */ /* 0x000e620000000200 */
[----:B------:R-:W-:Y:S01]  /*a180*/  VIADD R29, R19, 0x9 ;  /* 0x00000009131d7836 */ /* 0x000fe20000000000 */
[----:B------:R-:W-:-:S04]  /*a190*/  DEPBAR.LE SB0, 0x0 ;  /* 0x000080000000791a */ /* 0x000fc80000000000 */
[----:B------:R-:W-:Y:S01]  /*a1a0*/  HMMA.16816.F32 R4, R164, R30, R4 ;  /* 0x0000001ea404723c */ /* 0x000fe20000001804 */
[CC--:B------:R-:W-:Y:S02]  /*a1b0*/  ISETP.GE.AND P6, PT, R28.reuse, R18.reuse, PT ;  /* 0x000000121c00720c */ /* 0x0c0fe40003fc6270 */
[-C--:B------:R-:W-:Y:S01]  /*a1c0*/  ISETP.GE.AND P0, PT, R28, R17.reuse, PT ;  /* 0x000000111c00720c */ /* 0x080fe20003f06270 */
[----:B------:R-:W-:Y:S01]  /*a1d0*/  VIADD R28, R19, 0x10 ;  /* 0x00000010131c7836 */ /* 0x000fe20000000000 */
[-C--:B------:R-:W-:Y:S01]  /*a1e0*/  ISETP.GE.AND P4, PT, R29, R18.reuse, PT ;  /* 0x000000121d00720c */ /* 0x080fe20003f86270 */
[C---:B------:R-:W-:Y:S01]  /*a1f0*/  HMMA.16816.F32 R184, R192.reuse, R170, R184 ;  /* 0x000000aac0b8723c */ /* 0x040fe200000018b8 */
[----:B------:R-:W-:Y:S02]  /*a200*/  FSEL R22, R22, -INF , !P3 ;  /* 0xff80000016167808 */ /* 0x000fe40005800000 */
[----:B------:R-:W-:Y:S02]  /*a210*/  FSEL R21, R21, -INF , !P4 ;  /* 0xff80000015157808 */ /* 0x000fe40006000000 */
[CC--:B------:R-:W-:Y:S01]  /*a220*/  ISETP.GE.AND P3, PT, R3.reuse, R18.reuse, PT ;  /* 0x000000120300720c */ /* 0x0c0fe20003f66270 */
[C---:B-----5:R-:W-:Y:S01]  /*a230*/  HMMA.16816.F32 R180, R192.reuse, R172, R180 ;  /* 0x000000acc0b4723c */ /* 0x060fe200000018b4 */
[-C--:B------:R-:W-:Y:S01]  /*a240*/  ISETP.GE.AND P4, PT, R3, R17.reuse, PT ;  /* 0x000000110300720c */ /* 0x080fe20003f86270 */
[----:B------:R-:W-:Y:S01]  /*a250*/  VIADD R3, R19, 0x18 ;  /* 0x0000001813037836 */ /* 0x000fe20000000000 */
[----:B------:R-:W-:Y:S01]  /*a260*/  ISETP.GE.AND P2, PT, R29, R17, PT ;  /* 0x000000111d00720c */ /* 0x000fe20003f46270 */
[----:B------:R-:W-:Y:S01]  /*a270*/  VIADD R29, R19, 0x19 ;  /* 0x00000019131d7836 */ /* 0x000fe20000000000 */
[----:B------:R-:W-:Y:S01]  /*a280*/  ISETP.GE.AND P5, PT, R28, R18, PT ;  /* 0x000000121c00720c */ /* 0x000fe20003fa6270 */
[----:B------:R-:W-:Y:S01]  /*a290*/  HMMA.16816.F32 R200, R192, R174, R200 ;  /* 0x000000aec0c8723c */ /* 0x000fe200000018c8 */
[----:B------:R-:W-:-:S02]  /*a2a0*/  FSEL R20, R20, -INF , !P1 ;  /* 0xff80000014147808 */ /* 0x000fc40004800000 */
[-C--:B------:R-:W-:Y:S02]  /*a2b0*/  ISETP.GE.AND P1, PT, R28, R17.reuse, PT ;  /* 0x000000111c00720c */ /* 0x080fe40003f26270 */
[----:B------:R-:W-:Y:S01]  /*a2c0*/  FSEL R23, R23, -INF , !P2 ;  /* 0xff80000017177808 */ /* 0x000fe20005000000 */
[C---:B--2---:R-:W-:Y:S01]  /*a2d0*/  HMMA.16816.F32 R188, R164.reuse, R176, R188 ;  /* 0x000000b0a4bc723c */ /* 0x044fe200000018bc */
[----:B------:R-:W-:Y:S02]  /*a2e0*/  FSEL R197, R8, -INF , !P5 ;  /* 0xff80000008c57808 */ /* 0x000fe40006800000 */
[C---:B------:R-:W-:Y:S02]  /*a2f0*/  ISETP.GE.AND P2, PT, R3.reuse, R18, PT ;  /* 0x000000120300720c */ /* 0x040fe40003f46270 */
[----:B------:R-:W-:Y:S01]  /*a300*/  ISETP.GE.AND P5, PT, R3, R17, PT ;  /* 0x000000110300720c */ /* 0x000fe20003fa6270 */
[----:B------:R-:W-:Y:S01]  /*a310*/  VIADD R3, R19, 0x20 ;  /* 0x0000002013037836 */ /* 0x000fe20000000000 */
[----:B------:R-:W-:Y:S01]  /*a320*/  FSEL R25, R25, -INF , !P6 ;  /* 0xff80000019197808 */ /* 0x000fe20007000000 */
[----:B------:R-:W-:Y:S01]  /*a330*/  HMMA.16816.F32 R184, R164, R178, R184 ;  /* 0x000000b2a4b8723c */ /* 0x000fe200000018b8 */
[----:B------:R-:W-:-:S02]  /*a340*/  FSEL R28, R10, -INF , !P1 ;  /* 0xff8000000a1c7808 */ /* 0x000fc40004800000 */
[----:B------:R-:W-:Y:S01]  /*a350*/  FSEL R206, R9, -INF , !P3 ;  /* 0xff80000009ce7808 */ /* 0x000fe20005800000 */
[----:B------:R-:W-:Y:S01]  /*a360*/  BAR.SYNC.DEFER_BLOCKING 0x0 ;  /* 0x0000000000007b1d */ /* 0x000fe20000010000 */
[-C--:B------:R-:W-:Y:S02]  /*a370*/  ISETP.GE.AND P6, PT, R19, R18.reuse, PT ;  /* 0x000000121300720c */ /* 0x080fe40003fc6270 */
[C---:B------:R-:W-:Y:S02]  /*a380*/  ISETP.GE.AND P1, PT, R29.reuse, R18, PT ;  /* 0x000000121d00720c */ /* 0x040fe40003f26270 */
[----:B------:R-:W-:Y:S01]  /*a390*/  ISETP.GE.AND P3, PT, R29, R17, PT ;  /* 0x000000111d00720c */ /* 0x000fe20003f66270 */
[----:B-1----:R-:W-:Y:S01]  /*a3a0*/  HMMA.16816.F32 R200, R164, R34, R200 ;  /* 0x00000022a4c8723c */ /* 0x002fe200000018c8 */
[----:B------:R-:W-:Y:S02]  /*a3b0*/  FSEL R29, R11, -INF , !P4 ;  /* 0xff8000000b1d7808 */ /* 0x000fe40006000000 */
[----:B------:R-:W-:-:S02]  /*a3c0*/  FSEL R27, R27, -INF , !P0 ;  /* 0xff8000001b1b7808 */ /* 0x000fc40004000000 */
[C---:B------:R-:W-:Y:S01]  /*a3d0*/  ISETP.GE.AND P4, PT, R3.reuse, R18, PT ;  /* 0x000000120300720c */ /* 0x040fe20003f86270 */
[----:B------:R-:W-:Y:S01]  /*a3e0*/  HMMA.16816.F32 R8, R164, R32, R180 ;  /* 0x00000020a408723c */ /* 0x000fe200000018b4 */
[----:B------:R-:W-:Y:S01]  /*a3f0*/  ISETP.GE.AND P0, PT, R3, R17, PT ;  /* 0x000000110300720c */ /* 0x000fe20003f06270 */
[----:B------:R-:W-:Y:S01]  /*a400*/  VIADD R3, R19, 0x21 ;  /* 0x0000002113037836 */ /* 0x000fe20000000000 */
[----:B------:R-:W-:Y:S02]  /*a410*/  FSEL R24, R24, -INF , !P6 ;  /* 0xff80000018187808 */ /* 0x000fe40007000000 */
[----:B------:R-:W-:Y:S02]  /*a420*/  FSEL R192, R4, -INF , !P2 ;  /* 0xff80000004c07808 */ /* 0x000fe40005000000 */
[----:B------:R-:W-:Y:S02]  /*a430*/  FMNMX.FTZ R4, R2, R24, !PT ;  /* 0x0000001802047209 */ /* 0x000fe40007810000 */
[----:B------:R-:W-:-:S02]  /*a440*/  ISETP.GE.AND P6, PT, R3, R18, PT ;  /* 0x000000120300720c */ /* 0x000fc40003fc6270 */
[-C--:B------:R-:W-:Y:S01]  /*a450*/  ISETP.GE.AND P2, PT, R3, R17.reuse, PT ;  /* 0x000000110300720c */ /* 0x080fe20003f46270 */
[----:B------:R-:W-:Y:S01]  /*a460*/  VIADD R3, R19, 0x28 ;  /* 0x0000002813037836 */ /* 0x000fe20000000000 */
[----:B------:R-:W-:Y:S02]  /*a470*/  FMNMX.FTZ R4, R25, R4, !PT ;  /* 0x0000000419047209 */ /* 0x000fe40007810000 */
[----:B------:R-:W-:Y:S02]  /*a480*/  FSEL R31, R6, -INF , !P5 ;  /* 0xff800000061f7808 */ /* 0x000fe40006800000 */
[----:B------:R-:W-:Y:S01]  /*a490*/  FSEL R207, R5, -INF , !P1 ;  /* 0xff80000005cf7808 */ /* 0x000fe20004800000 */
[----:B------:R-:W-:Y:S01]  /*a4a0*/  VIADD R5, R19, 0x30 ;  /* 0x0000003013057836 */ /* 0x000fe20000000000 */
[C---:B------:R-:W-:Y:S02]  /*a4b0*/  ISETP.GE.AND P5, PT, R3.reuse, R18, PT ;  /* 0x000000120300720c */ /* 0x040fe40003fa6270 */
[----:B------:R-:W-:-:S02]  /*a4c0*/  ISETP.GE.AND P1, PT, R3, R17, PT ;  /* 0x000000110300720c */ /* 0x000fc40003f26270 */
[----:B------:R-:W-:Y:S01]  /*a4d0*/  FMNMX.FTZ R3, R20, R4, !PT ;  /* 0x0000000414037209 */ /* 0x000fe20007810000 */
[----:B------:R-:W-:Y:S01]  /*a4e0*/  VIADD R4, R19, 0x29 ;  /* 0x0000002913047836 */ /* 0x000fe20000000000 */
[----:B------:R-:W-:Y:S02]  /*a4f0*/  FSEL R30, R7, -INF , !P3 ;  /* 0xff800000071e7808 */ /* 0x000fe40005800000 */
[----:B------:R-:W-:Y:S02]  /*a500*/  FMNMX.FTZ R3, R21, R3, !PT ;  /* 0x0000000315037209 */ /* 0x000fe40007810000 */
[----:B------:R-:W-:Y:S02]  /*a510*/  ISETP.GE.AND P3, PT, R19, R17, PT ;  /* 0x000000111300720c */ /* 0x000fe40003f66270 */
[----:B------:R-:W-:Y:S02]  /*a520*/  FMNMX.FTZ R3, R197, R3, !PT ;  /* 0x00000003c5037209 */ /* 0x000fe40007810000 */
[----:B------:R-:W-:-:S02]  /*a530*/  FSEL R26, R26, -INF , !P3 ;  /* 0xff8000001a1a7808 */ /* 0x000fc40005800000 */
[----:B------:R-:W-:Y:S01]  /*a540*/  FMNMX.FTZ R7, R206, R3, !PT ;  /* 0x00000003ce077209 */ /* 0x000fe20007810000 */
[----:B------:R-:W-:Y:S01]  /*a550*/  VIADD R3, R19, 0x38 ;  /* 0x0000003813037836 */ /* 0x000fe20000000000 */
[----:B------:R-:W-:Y:S02]  /*a560*/  FSEL R194, R188, -INF , !P4 ;  /* 0xff800000bcc27808 */ /* 0x000fe40006000000 */
[----:B------:R-:W-:Y:S02]  /*a570*/  FMNMX.FTZ R7, R192, R7, !PT ;  /* 0x00000007c0077209 */ /* 0x000fe40007810000 */
[----:B------:R-:W-:Y:S02]  /*a580*/  FMNMX.FTZ R6, R0, R26, !PT ;  /* 0x0000001a00067209 */ /* 0x000fe40007810000 */
[----:B------:R-:W-:Y:S02]  /*a590*/  FMNMX.FTZ R7, R207, R7, !PT ;  /* 0x00000007cf077209 */ /* 0x000fe40007810000 */
[----:B------:R-:W-:-:S02]  /*a5a0*/  FSEL R196, R189, -INF , !P6 ;  /* 0xff800000bdc47808 */ /* 0x000fc40007000000 */
[----:B------:R-:W-:Y:S02]  /*a5b0*/  FMNMX.FTZ R6, R27, R6, !PT ;  /* 0x000000061b067209 */ /* 0x000fe40007810000 */
[----:B------:R-:W-:Y:S02]  /*a5c0*/  FMNMX.FTZ R7, R194, R7, !PT ;  /* 0x00000007c2077209 */ /* 0x000fe40007810000 */
[----:B------:R-:W-:Y:S02]  /*a5d0*/  ISETP.GE.AND P4, PT, R4, R18, PT ;  /* 0x000000120400720c */ /* 0x000fe40003f86270 */
[----:B------:R-:W-:Y:S02]  /*a5e0*/  FSEL R195, R184, -INF , !P5 ;  /* 0xff800000b8c37808 */ /* 0x000fe40006800000 */
[----:B------:R-:W-:Y:S02]  /*a5f0*/  FMNMX.FTZ R6, R22, R6, !PT ;  /* 0x0000000616067209 */ /* 0x000fe40007810000 */
[----:B------:R-:W-:-:S02]  /*a600*/  FMNMX.FTZ R7, R196, R7, !PT ;  /* 0x00000007c4077209 */ /* 0x000fc40007810000 */
[----:B------:R-:W-:Y:S02]  /*a610*/  FSEL R169, R190, -INF , !P0 ;  /* 0xff800000bea97808 */ /* 0x000fe40004000000 */
[----:B------:R-:W-:Y:S01]  /*a620*/  ISETP.GE.AND P0, PT, R4, R17, PT ;  /* 0x000000110400720c */ /* 0x000fe20003f06270 */
[----:B------:R-:W-:Y:S01]  /*a630*/  VIADD R4, R19, 0x31 ;  /* 0x0000003113047836 */ /* 0x000fe20000000000 */
[----:B------:R-:W-:Y:S01]  /*a640*/  ISETP.GE.AND P3, PT, R5, R18, PT ;  /* 0x000000120500720c */ /* 0x000fe20003f66270 */
[----:B------:R-:W-:Y:S01]  /*a650*/  VIADD R19, R19, 0x39 ;  /* 0x0000003913137836 */ /* 0x000fe20000000000 */
[----:B------:R-:W-:Y:S02]  /*a660*/  FSEL R193, R185, -INF , !P4 ;  /* 0xff800000b9c17808 */ /* 0x000fe40006000000 */
[----:B------:R-:W-:Y:S02]  /*a670*/  FMNMX.FTZ R6, R23, R6, !PT ;  /* 0x0000000617067209 */ /* 0x000fe40007810000 */
[----:B------:R-:W-:-:S02]  /*a680*/  FMNMX.FTZ R7, R195, R7, !PT ;  /* 0x00000007c3077209 */ /* 0x000fc40007810000 */
[----:B------:R-:W-:Y:S02]  /*a690*/  ISETP.GE.AND P6, PT, R4, R18, PT ;  /* 0x000000120400720c */ /* 0x000fe40003fc6270 */
[----:B------:R-:W-:Y:S02]  /*a6a0*/  FSEL R184, R8, -INF , !P3 ;  /* 0xff80000008b87808 */ /* 0x000fe40005800000 */
[----:B------:R-:W-:Y:S02]  /*a6b0*/  FMNMX.FTZ R6, R28, R6, !PT ;  /* 0x000000061c067209 */ /* 0x000fe40007810000 */
[----:B------:R-:W-:Y:S02]  /*a6c0*/  FMNMX.FTZ R7, R193, R7, !PT ;  /* 0x00000007c1077209 */ /* 0x000fe40007810000 */
[----:B------:R-:W-:Y:S02]  /*a6d0*/  FSEL R168, R191, -INF , !P2 ;  /* 0xff800000bfa87808 */ /* 0x000fe40005000000 */
[----:B------:R-:W-:-:S02]  /*a6e0*/  PLOP3.LUT P2, PT, PT, PT, UP0, 0x80, 0x0 ;  /* 0x000000000000781c */ /* 0x000fc40003f4f008 */
[----:B------:R-:W-:Y:S02]  /*a6f0*/  ISETP.GE.AND P5, PT, R3, R18, PT ;  /* 0x000000120300720c */ /* 0x000fe40003fa6270 */
[----:B------:R-:W-:Y:S02]  /*a700*/  FSEL R183, R9, -INF , !P6 ;  /* 0xff80000009b77808 */ /* 0x000fe40007000000 */
[----:B------:R-:W-:Y:S02]  /*a710*/  FMNMX.FTZ R6, R29, R6, !PT ;  /* 0x000000061d067209 */ /* 0x000fe40007810000 */
[----:B------:R-:W-:Y:S02]  /*a720*/  FMNMX.FTZ R7, R184, R7, !PT ;  /* 0x00000007b8077209 */ /* 0x000fe40007810000 */
[----:B------:R-:W-:Y:S02]  /*a730*/  ISETP.GE.AND P4, PT, R19, R18, PT ;  /* 0x000000121300720c */ /* 0x000fe40003f86270 */
[----:B------:R-:W-:-:S02]  /*a740*/  FSEL R182, R200, -INF , !P5 ;  /* 0xff800000c8b67808 */ /* 0x000fc40006800000 */
[----:B------:R-:W-:Y:S02]  /*a750*/  FMNMX.FTZ R6, R31, R6, !PT ;  /* 0x000000061f067209 */ /* 0x000fe40007810000 */
[----:B------:R-:W-:Y:S02]  /*a760*/  FMNMX.FTZ R7, R183, R7, !PT ;  /* 0x00000007b7077209 */ /* 0x000fe40007810000 */
[----:B------:R-:W-:Y:S02]  /*a770*/  FSEL R180, R201, -INF , !P4 ;  /* 0xff800000c9b47808 */ /* 0x000fe40006000000 */
[----:B------:R-:W-:Y:S02]  /*a780*/  FMNMX.FTZ R9, R30, R6, !PT ;  /* 0x000000061e097209 */ /* 0x000fe40007810000 */
[----:B------:R-:W-:Y:S02]  /*a790*/  FMNMX.FTZ R7, R182, R7, !PT ;  /* 0x00000007b6077209 */ /* 0x000fe40007810000 */
        /* <DEDUP_REMOVED lines=10> */
[----:B------:R-:W-:Y:S01]  /*a840*/  ULDC.64 UR6, c[0x0][0x218] ;  /* 0x0000860000067ab9 */ /* 0x000fe20000000a00 */
[----:B------:R-:W-:Y:S01]  /*a850*/  UIADD3 UR8, UR11, UR8, URZ ;  /* 0x000000080b087290 */ /* 0x000fe2000fffe03f */
[----:B------:R-:W-:Y:S01]  /*a860*/  IMAD.U32 R35, RZ, RZ, UR11 ;  /* 0x0000000bff237e24 */ /* 0x000fe2000f8e00ff */
[----:B------:R-:W-:-:S04]  /*a870*/  LEA R8, P1, R34, R236, 0x6 ;  /* 0x000000ec22087211 */ /* 0x000fc800078230ff */
[----:B------:R-:W-:Y:S01]  /*a880*/  IMAD.U32 R6, RZ, RZ, UR8 ;  /* 0x00000008ff067e24 */ /* 0x000fe2000f8e00ff */
[----:B------:R-:W-:-:S04]  /*a890*/  LEA R32, P2, R8, UR6, 0x1 ;  /* 0x0000000608207c11 */ /* 0x000fc8000f8408ff */
        /* <DEDUP_REMOVED lines=16> */
.L_x_878:
[----:B------:R-:W-:Y:S01]  /*a9a0*/  FMNMX.FTZ R9, R168, R9, !PT ;  /* 0x00000009a8097209 */ /* 0x000fe20007810000 */
[----:B------:R-:W2:Y:S01]  /*a9b0*/  SHFL.BFLY PT, R6, R7, 0x2, 0x1f ;  /* 0x0c401f0007067f89 */ /* 0x000ea200000e0000 */
[----:B------:R-:W-:Y:S01]  /*a9c0*/  ISETP.GE.AND P1, PT, R5, R17, PT ;  /* 0x000000110500720c */ /* 0x000fe20003f26270 */
[----:B------:R-:W-:Y:S01]  /*a9d0*/  USHF.L.U32 UR6, UR38, 0x1, URZ ;  /* 0x0000000126067899 */ /* 0x000fe2000800063f */
[----:B------:R-:W-:Y:S01]  /*a9e0*/  FSEL R170, R187, -INF , !P0 ;  /* 0xff800000bbaa7808 */ /* 0x000fe20004000000 */
[----:B------:R-:W-:Y:S01]  /*a9f0*/  IMAD.WIDE.U32 R204, R12, -0x2daee0ad, RZ ;  /* 0xd2511f530ccc7825 */ /* 0x000fe200078e00ff */
[----:B------:R-:W-:Y:S01]  /*aa00*/  FMNMX.FTZ R9, R171, R9, !PT ;  /* 0x00000009ab097209 */ /* 0x000fe20007810000 */
[----:B------:R-:W-:Y:S01]  /*aa10*/  UISETP.GE.AND UP0, UPT, UR31, 0x4, UPT ;  /* 0x000000041f00788c */ /* 0x000fe2000bf06270 */
[----:B------:R-:W-:Y:S02]  /*aa20*/  ISETP.GE.AND P0, PT, R4, R17, PT ;  /* 0x000000110400720c */ /* 0x000fe40003f06270 */
[----:B------:R-:W-:-:S02]  /*aa30*/  FSEL R179, R10, -INF , !P1 ;  /* 0xff8000000ab37808 */ /* 0x000fc40004800000 */
[----:B------:R-:W-:Y:S02]  /*aa40*/  FMNMX.FTZ R9, R170, R9, !PT ;  /* 0x00000009aa097209 */ /* 0x000fe40007810000 */
[----:B------:R-:W-:Y:S02]  /*aa50*/  ISETP.GE.AND P1, PT, R3, R17, PT ;  /* 0x000000110300720c */ /* 0x000fe40003f26270 */
[----:B------:R-:W-:Y:S02]  /*aa60*/  FSEL R172, R11, -INF , !P0 ;  /* 0xff8000000bac7808 */ /* 0x000fe40004000000 */
[----:B------:R-:W-:Y:S01]  /*aa70*/  FMNMX.FTZ R9, R179, R9, !PT ;  /* 0x00000009b3097209 */ /* 0x000fe20007810000 */
[----:B------:R-:W-:Y:S01]  /*aa80*/  @UP0 UIADD3 UR31, UR31, -0x4, URZ ;  /* 0xfffffffc1f1f0890 */ /* 0x000fe2000fffe03f */
[----:B------:R-:W-:Y:S02]  /*aa90*/  ISETP.GE.AND P0, PT, R19, R17, PT ;  /* 0x000000111300720c */ /* 0x000fe40003f06270 */
[----:B------:R-:W-:-:S02]  /*aaa0*/  FSEL R174, R202, -INF , !P1 ;  /* 0xff800000caae7808 */ /* 0x000fc40004800000 */
[----:B------:R-:W-:Y:S02]  /*aab0*/  FMNMX.FTZ R9, R172, R9, !PT ;  /* 0x00000009ac097209 */ /* 0x000fe40007810000 */
[----:B------:R-:W-:Y:S01]  /*aac0*/  FSEL R173, R203, -INF , !P0 ;  /* 0xff800000cbad7808 */ /* 0x000fe20004000000 */
[----:B------:R-:W-:Y:S01]  /*aad0*/  IMAD.WIDE.U32 R202, R16, -0x326172a9, RZ ;  /* 0xcd9e8d5710ca7825 */ /* 0x000fe200078e00ff */
[----:B------:R-:W-:Y:S02]  /*aae0*/  FMNMX.FTZ R4, R174, R9, !PT ;  /* 0x00000009ae047209 */ /* 0x000fe40007810000 */
[----:B------:R-:W-:Y:S01]  /*aaf0*/  MOV R3, UR6 ;  /* 0x0000000600037c02 */ /* 0x000fe20008000f00 */
[----:B------:R-:W-:Y:S01]  /*ab00*/  UIADD3 UR6, UR6, 0x1, URZ ;  /* 0x0000000106067890 */ /* 0x000fe2000fffe03f */
[----:B------:R-:W-:Y:S02]  /*ab10*/  FMNMX.FTZ R4, R173, R4, !PT ;  /* 0x00000004ad047209 */ /* 0x000fe40007810000 */
[----:B------:R-:W-:-:S02]  /*ab20*/  LOP3.LUT R200, R203, R13, RZ, 0x3c, !PT ;  /* 0x0000000dcbc87212 */ /* 0x000fc400078e3cff */
[----:B------:R-:W-:Y:S01]  /*ab30*/  LOP3.LUT R3, R205, UR35, R3, 0x96, !PT ;  /* 0x00000023cd037c12 */ /* 0x000fe2000f8e9603 */
[----:B------:R-:W3:Y:S01]  /*ab40*/  SHFL.BFLY PT, R5, R4, 0x2, 0x1f ;  /* 0x0c401f0004057f89 */ /* 0x000ee200000e0000 */
[----:B--2---:R-:W-:Y:S01]  /*ab50*/  FMNMX.FTZ R6, R7, R6, !PT ;  /* 0x0000000607067209 */ /* 0x004fe20007810000 */
[----:B------:R-:W-:Y:S01]  /*ab60*/  IMAD.WIDE.U32 R200, R200, -0x2daee0ad, RZ ;  /* 0xd2511f53c8c87825 */ /* 0x000fe200078e00ff */
[----:B------:R-:W-:-:S03]  /*ab70*/  MOV R178, 0x7054 ;  /* 0x0000705400b27802 */ /* 0x000fc60000000f00 */
[----:B-1----:R-:W-:Y:S01]  /*ab80*/  IMAD.WIDE.U32 R34, R3, -0x326172a9, RZ ;  /* 0xcd9e8d5703227825 */ /* 0x002fe200078e00ff */
[----:B------:R-:W-:Y:S01]  /*ab90*/  LOP3.LUT R198, R201, UR20, R204, 0x96, !PT ;  /* 0x00000014c9c67c12 */ /* 0x000fe2000f8e96cc */
[----:B------:R-:W1:Y:S04]  /*aba0*/  SHFL.BFLY PT, R164, R6, 0x1, 0x1f ;  /* 0x0c201f0006a47f89 */ /* 0x000e6800000e0000 */
[----:B------:R-:W-:-:S05]  /*abb0*/  IMAD.WIDE.U32 R198, R198, -0x326172a9, RZ ;  /* 0xcd9e8d57c6c67825 */ /* 0x000fca00078e00ff */
[----:B------:R-:W-:Y:S02]  /*abc0*/  LOP3.LUT R34, R199, UR19, R34, 0x96, !PT ;  /* 0x00000013c7227c12 */ /* 0x000fe4000f8e9622 */
[----:B---3--:R-:W-:Y:S02]  /*abd0*/  FMNMX.FTZ R4, R4, R5, !PT ;  /* 0x0000000504047209 */ /* 0x008fe40007810000 */
[----:B------:R-:W-:Y:S01]  /*abe0*/  LOP3.LUT R5, R35, UR21, R202, 0x96, !PT ;  /* 0x0000001523057c12 */ /* 0x000fe2000f8e96ca */
[----:B------:R-:W-:Y:S02]  /*abf0*/  IMAD.WIDE.U32 R34, R34, -0x2daee0ad, RZ ;  /* 0xd2511f5322227825 */ /* 0x000fe400078e00ff */
[----:B------:R-:W2:Y:S02]  /*ac00*/  SHFL.BFLY PT, R3, R4, 0x1, 0x1f ;  /* 0x0c201f0004037f89 */ /* 0x000ea400000e0000 */
[----:B------:R-:W-:Y:S01]  /*ac10*/  IMAD.WIDE.U32 R188, R5, -0x2daee0ad, RZ ;  /* 0xd2511f5305bc7825 */ /* 0x000fe200078e00ff */
[----:B-1----:R-:W-:-:S04]  /*ac20*/  FMNMX.FTZ R164, R6, R164, !PT ;  /* 0x000000a406a47209 */ /* 0x002fc80007810000 */
[----:B------:R-:W-:Y:S01]  /*ac30*/  LOP3.LUT R5, R189, UR18, R200, 0x96, !PT ;  /* 0x00000012bd057c12 */ /* 0x000fe2000f8e96c8 */
[C---:B------:R-:W-:Y:S01]  /*ac40*/  FMUL.FTZ R181, R164.reuse, UR36 ;  /* 0x00000024a4b57c20 */ /* 0x040fe20008410000 */
[----:B------:R-:W-:Y:S02]  /*ac50*/  LOP3.LUT R188, R35, UR16, R188, 0x96, !PT ;  /* 0x0000001023bc7c12 */ /* 0x000fe4000f8e96bc */
[----:B------:R-:W-:Y:S01]  /*ac60*/  FSETP.NEU.FTZ.AND P1, PT, R164, -INF , PT ;  /* 0xff800000a400780b */ /* 0x000fe20003f3d000 */
[----:B------:R-:W-:-:S03]  /*ac70*/  IMAD.WIDE.U32 R32, R5, -0x326172a9, RZ ;  /* 0xcd9e8d5705207825 */ /* 0x000fc600078e00ff */
[----:B------:R-:W-:Y:S01]  /*ac80*/  FSEL R181, R181, RZ, P1 ;  /* 0x000000ffb5b57208 */ /* 0x000fe20000800000 */
[----:B------:R-:W-:Y:S01]  /*ac90*/  IMAD.WIDE.U32 R188, R188, -0x326172a9, RZ ;  /* 0xcd9e8d57bcbc7825 */ /* 0x000fe200078e00ff */
[----:B------:R-:W-:-:S03]  /*aca0*/  FSEL R177, R164, RZ, P1 ;  /* 0x000000ffa4b17208 */ /* 0x000fc60000800000 */
[--C-:B------:R-:W-:Y:S01]  /*acb0*/  FFMA.FTZ R176, R24, UR36, -R181.reuse ;  /* 0x0000002418b07c23 */ /* 0x100fe200080108b5 */
[----:B------:R-:W-:Y:S01]  /*acc0*/  LOP3.LUT R32, R189, UR13, R32, 0x96, !PT ;  /* 0x0000000dbd207c12 */ /* 0x000fe2000f8e9620 */
[----:B------:R-:W-:Y:S01]  /*acd0*/  FFMA.FTZ R167, R25, UR36, -R181 ;  /* 0x0000002419a77c23 */ /* 0x000fe200080108b5 */
[----:B------:R-:W-:Y:S01]  /*ace0*/  FADD.FTZ R177, R2, -R177 ;  /* 0x800000b102b17221 */ /* 0x000fe20000010000 */
[----:B--2---:R-:W-:Y:S01]  /*acf0*/  FMNMX.FTZ R3, R4, R3, !PT ;  /* 0x0000000304037209 */ /* 0x004fe20007810000 */
[----:B------:R-:W-:Y:S01]  /*ad00*/  FFMA.FTZ R166, R20, UR36, -R181 ;  /* 0x0000002414a67c23 */ /* 0x000fe200080108b5 */
[----:B------:R-:W-:Y:S01]  /*ad10*/  LOP3.LUT R4, R33, UR17, R198, 0x96, !PT ;  /* 0x0000001121047c12 */ /* 0x000fe2000f8e96c6 */
[----:B------:R-:W-:Y:S01]  /*ad20*/  IMAD.WIDE.U32 R32, R32, -0x2daee0ad, RZ ;  /* 0xd2511f5320207825 */ /* 0x000fe200078e00ff */
[----:B------:R-:W-:-:S03]  /*ad30*/  FSETP.NEU.FTZ.AND P0, PT, R3, -INF , PT ;  /* 0xff8000000300780b */ /* 0x000fc60003f1d000 */
[----:B------:R-:W-:Y:S01]  /*ad40*/  FMUL.FTZ R175, R3, UR36 ;  /* 0x0000002403af7c20 */ /* 0x000fe20008410000 */
[--C-:B------:R-:W-:Y:S01]  /*ad50*/  FFMA.FTZ R165, R21, UR36, -R181.reuse ;  /* 0x0000002415a57c23 */ /* 0x100fe200080108b5 */
[----:B------:R-:W-:Y:S01]  /*ad60*/  IMAD.WIDE.U32 R4, R4, -0x2daee0ad, RZ ;  /* 0xd2511f5304047825 */ /* 0x000fe200078e00ff */
[----:B------:R-:W-:Y:S03]  /*ad70*/  MUFU.EX2 R176, R176 ;  /* 0x000000b000b07308 */ /* 0x000fe60000000800 */
[----:B------:R-:W-:Y:S01]  /*ad80*/  FMUL.FTZ R177, R177, UR36 ;  /* 0x00000024b1b17c20 */ /* 0x000fe20008410000 */
[----:B------:R-:W-:Y:S01]  /*ad90*/  FSEL R175, R175, RZ, P0 ;  /* 0x000000ffafaf7208 */ /* 0x000fe20000000000 */
[--C-:B------:R-:W-:Y:S01]  /*ada0*/  FFMA.FTZ R187, R197, UR36, -R181.reuse ;  /* 0x00000024c5bb7c23 */ /* 0x100fe200080108b5 */
[----:B------:R-:W-:Y:S01]  /*adb0*/  LOP3.LUT R10, R33, UR5, R4, 0x96, !PT ;  /* 0x00000005210a7c12 */ /* 0x000fe2000f8e9604 */
[----:B------:R-:W-:Y:S01]  /*adc0*/  FFMA.FTZ R186, R206, UR36, -R181 ;  /* 0x00000024ceba7c23 */ /* 0x000fe200080108b5 */
[----:B------:R-:W-:Y:S01]  /*add0*/  MOV R4, UR37 ;  /* 0x0000002500047c02 */ /* 0x000fe20008000f00 */
[--C-:B------:R-:W-:Y:S01]  /*ade0*/  FFMA.FTZ R19, R26, UR36, -R175.reuse ;  /* 0x000000241a137c23 */ /* 0x100fe200080108af */
[----:B------:R-:W-:Y:S01]  /*adf0*/  LOP3.LUT R34, R5, UR12, R34, 0x96, !PT ;  /* 0x0000000c05227c12 */ /* 0x000fe2000f8e9622 */
[----:B------:R-:W-:Y:S01]  /*ae00*/  FFMA.FTZ R18, R27, UR36, -R175 ;  /* 0x000000241b127c23 */ /* 0x000fe200080108af */
[----:B------:R-:W-:Y:S01]  /*ae10*/  PRMT R178, R4, R178, UR37 ;  /* 0x0000002504b27e16 */ /* 0x000fe200080000b2 */
[----:B------:R-:W1:Y:S01]  /*ae20*/  LDSM.16.MT88.4 R24, [R226+0x18000] ;  /* 0x01800000e218783b */ /* 0x000e620000004200 */
[----:B------:R-:W-:Y:S01]  /*ae30*/  FSEL R4, R3, RZ, P0 ;  /* 0x000000ff03047208 */ /* 0x000fe20000000000 */
[----:B------:R-:W-:-:S04]  /*ae40*/  IMAD.WIDE.U32 R34, R34, -0x326172a9, RZ ;  /* 0xcd9e8d5722227825 */ /* 0x000fc800078e00ff */
[----:B------:R-:W-:Y:S01]  /*ae50*/  FFMA.FTZ R17, R22, UR36, -R175 ;  /* 0x0000002416117c23 */ /* 0x000fe200080108af */
[----:B------:R-:W2:Y:S01]  /*ae60*/  MUFU.EX2 R167, R167 ;  /* 0x000000a700a77308 */ /* 0x000ea20000000800 */
[----:B------:R-:W-:Y:S01]  /*ae70*/  FFMA.FTZ R185, R192, UR36, -R181 ;  /* 0x00000024c0b97c23 */ /* 0x000fe200080108b5 */
[----:B------:R-:W-:-:S04]  /*ae80*/  IMAD.WIDE.U32 R10, R10, -0x326172a9, RZ ;  /* 0xcd9e8d570a0a7825 */ /* 0x000fc800078e00ff */
[----:B------:R-:W-:Y:S01]  /*ae90*/  FADD.FTZ R2, R0, -R4 ;  /* 0x8000000400027221 */ /* 0x000fe20000010000 */
[--C-:B------:R-:W-:Y:S01]  /*aea0*/  FFMA.FTZ R0, R23, UR36, -R175.reuse ;  /* 0x0000002417007c23 */ /* 0x100fe200080108af */
[--C-:B------:R-:W-:Y:S01]  /*aeb0*/  FFMA.FTZ R189, R28, UR36, -R175.reuse ;  /* 0x000000241cbd7c23 */ /* 0x100fe200080108af */
[--C-:B------:R-:W-:Y:S01]  /*aec0*/  FFMA.FTZ R190, R29, UR36, -R175.reuse ;  /* 0x000000241dbe7c23 */ /* 0x100fe200080108af */
[----:B------:R-:W-:Y:S01]  /*aed0*/  LOP3.LUT R5, R11, UR22, R34, 0x96, !PT ;  /* 0x000000160b057c12 */ /* 0x000fe2000f8e9622 */
[----:B------:R-:W-:Y:S01]  /*aee0*/  MUFU.EX2 R19, R19 ;  /* 0x0000001300137308 */ /* 0x000fe20000000800 */
[----:B------:R-:W-:Y:S01]  /*aef0*/  FMUL.FTZ R2, R2, UR36 ;  /* 0x0000002402027c20 */ /* 0x000fe20008410000 */
[----:B------:R-:W-:Y:S01]  /*af00*/  LOP3.LUT R8, R10, 0xffff, RZ, 0xc0, !PT ;  /* 0x0000ffff0a087812 */ /* 0x000fe200078ec0ff */
[--C-:B------:R-:W-:Y:S01]  /*af10*/  FFMA.FTZ R191, R31, UR36, -R175.reuse ;  /* 0x000000241fbf7c23 */ /* 0x100fe200080108af */
[----:B------:R-:W-:Y:S01]  /*af20*/  LOP3.LUT R21, R5, 0xffff, RZ, 0xc0, !PT ;  /* 0x0000ffff05157812 */ /* 0x000fe200078ec0ff */
[----:B------:R-:W-:Y:S01]  /*af30*/  FFMA.FTZ R192, R30, UR36, -R175 ;  /* 0x000000241ec07c23 */ /* 0x000fe200080108af */
[----:B------:R-:W-:Y:S01]  /*af40*/  SHF.R.U32.HI R4, RZ, 0x10, R5 ;  /* 0x00000010ff047819 */ /* 0x000fe20000011605 */
[--C-:B------:R-:W-:Y:S01]  /*af50*/  FFMA.FTZ R195, R195, UR36, -R181.reuse ;  /* 0x00000024c3c37c23 */ /* 0x100fe200080108b5 */
[----:B------:R-:W3:Y:S01]  /*af60*/  MUFU.EX2 R18, R18 ;  /* 0x0000001200127308 */ /* 0x000ee20000000800 */
[----:B------:R-:W-:Y:S01]  /*af70*/  LOP3.LUT R20, R5, 0xff, RZ, 0xc0, !PT ;  /* 0x000000ff05147812 */ /* 0x000fe200078ec0ff */
[----:B------:R-:W-:Y:S01]  /*af80*/  FFMA.FTZ R193, R193, UR36, -R181 ;  /* 0x00000024c1c17c23 */ /* 0x000fe200080108b5 */
[----:B------:R-:W-:Y:S01]  /*af90*/  SHF.R.U32.HI R5, RZ, 0x18, R5 ;  /* 0x00000018ff057819 */ /* 0x000fe20000011605 */
[----:B------:R-:W-:Y:S01]  /*afa0*/  FFMA.FTZ R194, R194, UR36, -R181 ;  /* 0x00000024c2c27c23 */ /* 0x000fe200080108b5 */
[----:B------:R-:W-:Y:S01]  /*afb0*/  SHF.R.U32.HI R21, RZ, 0x8, R21 ;  /* 0x00000008ff157819 */ /* 0x000fe20000011615 */
[----:B------:R-:W-:Y:S01]  /*afc0*/  FFMA.FTZ R196, R196, UR36, -R181 ;  /* 0x00000024c4c47c23 */ /* 0x000fe200080108b5 */
[----:B------:R-:W-:Y:S01]  /*afd0*/  LOP3.LUT R4, R4, 0xff, RZ, 0xc0, !PT ;  /* 0x000000ff04047812 */ /* 0x000fe200078ec0ff */
[----:B------:R-:W-:Y:S01]  /*afe0*/  MUFU.EX2 R166, R166 ;  /* 0x000000a600a67308 */ /* 0x000fe20000000800 */
[--C-:B------:R-:W-:Y:S01]  /*aff0*/  SHF.R.U32.HI R22, RZ, 0x10, R10.reuse ;  /* 0x00000010ff167819 */ /* 0x100fe2000001160a */
[----:B------:R-:W-:Y:S01]  /*b000*/  FFMA.FTZ R197, R169, UR36, -R175 ;  /* 0x00000024a9c57c23 */ /* 0x000fe200080108af */
[----:B------:R-:W-:Y:S01]  /*b010*/  PRMT R20, R20, 0x5410, R21 ;  /* 0x0000541014147816 */ /* 0x000fe20000000015 */
[----:B------:R-:W-:Y:S01]  /*b020*/  FFMA.FTZ R184, R184, UR36, -R181 ;  /* 0x00000024b8b87c23 */ /* 0x000fe200080108b5 */
[----:B------:R-:W-:Y:S01]  /*b030*/  PRMT R5, R4, 0x5410, R5 ;  /* 0x0000541004057816 */ /* 0x000fe20000000005 */
[--C-:B------:R-:W-:Y:S01]  /*b040*/  FFMA.FTZ R183, R183, UR36, -R181.reuse ;  /* 0x00000024b7b77c23 */ /* 0x100fe200080108b5 */
[----:B------:R-:W-:Y:S01]  /*b050*/  LOP3.LUT R6, R10, 0xff, RZ, 0xc0, !PT ;  /* 0x000000ff0a067812 */ /* 0x000fe200078ec0ff */
[----:B------:R-:W4:Y:S01]  /*b060*/  MUFU.EX2 R165, R165 ;  /* 0x000000a500a57308 */ /* 0x000f220000000800 */
[----:B------:R-:W-:Y:S01]  /*b070*/  SHF.R.U32.HI R7, RZ, 0x18, R10 ;  /* 0x00000018ff077819 */ /* 0x000fe2000001160a */
[--C-:B------:R-:W-:Y:S01]  /*b080*/  FFMA.FTZ R182, R182, UR36, -R181.reuse ;  /* 0x00000024b6b67c23 */ /* 0x100fe200080108b5 */
[----:B------:R-:W-:Y:S01]  /*b090*/  SHF.R.U32.HI R23, RZ, 0x8, R8 ;  /* 0x00000008ff177819 */ /* 0x000fe20000011608 */
[----:B------:R-:W-:Y:S01]  /*b0a0*/  FFMA.FTZ R180, R180, UR36, -R181 ;  /* 0x00000024b4b47c23 */ /* 0x000fe200080108b5 */
[----:B------:R-:W-:Y:S01]  /*b0b0*/  LOP3.LUT R22, R22, 0xff, RZ, 0xc0, !PT ;  /* 0x000000ff16167812 */ /* 0x000fe200078ec0ff */
[----:B------:R-:W5:Y:S01]  /*b0c0*/  LDSM.16.MT88.4 R8, [R228+0x18000] ;  /* 0x01800000e408783b */ /* 0x000f620000004200 */
[----:B------:R-:W-:Y:S01]  /*b0d0*/  PRMT R6, R6, 0x5410, R23 ;  /* 0x0000541006067816 */ /* 0x000fe20000000017 */
[----:B------:R-:W-:Y:S01]  /*b0e0*/  MUFU.EX2 R17, R17 ;  /* 0x0000001100117308 */ /* 0x000fe20000000800 */
[----:B------:R-:W-:Y:S01]  /*b0f0*/  PRMT R7, R22, 0x5410, R7 ;  /* 0x0000541016077816 */ /* 0x000fe20000000007 */
[----:B------:R-:W-:Y:S01]  /*b100*/  FFMA.FTZ R179, R179, UR36, -R175 ;  /* 0x00000024b3b37c23 */ /* 0x000fe200080108af */
[----:B------:R-:W-:-:S02]  /*b110*/  HSET2.LE.AND R4, R20, R178, PT ;  /* 0x000000b214047233 */ /* 0x000fc40003803000 */
[--C-:B------:R-:W-:Y:S02]  /*b120*/  HSET2.LE.AND R5, R5, R178.reuse, PT ;  /* 0x000000b205057233 */ /* 0x100fe40003803000 */
[----:B--2---:R-:W-:Y:S01]  /*b130*/  F2FP.F16.F32.PACK_AB R21, R167, R176 ;  /* 0x000000b0a715723e */ /* 0x004fe200000000ff */
[----:B------:R-:W2:Y:S01]  /*b140*/  MUFU.EX2 R0, R0 ;  /* 0x0000000000007308 */ /* 0x000ea20000000800 */
[----:B---3--:R-:W-:Y:S02]  /*b150*/  F2FP.F16.F32.PACK_AB R20, R18, R19 ;  /* 0x000000131214723e */ /* 0x008fe400000000ff */
[----:B------:R-:W-:Y:S02]  /*b160*/  LOP3.LUT R4, R4, R21, RZ, 0xc0, !PT ;  /* 0x0000001504047212 */ /* 0x000fe400078ec0ff */
[----:B------:R-:W-:Y:S02]  /*b170*/  LOP3.LUT R5, R5, R20, RZ, 0xc0, !PT ;  /* 0x0000001405057212 */ /* 0x000fe400078ec0ff */
[--C-:B------:R-:W-:Y:S01]  /*b180*/  HSET2.LE.AND R6, R6, R178.reuse, PT ;  /* 0x000000b206067233 */ /* 0x100fe20003803000 */
[----:B------:R-:W3:Y:S01]  /*b190*/  MUFU.EX2 R177, R177 ;  /* 0x000000b100b17308 */ /* 0x000ee20000000800 */
[----:B------:R-:W-:-:S02]  /*b1a0*/  HSET2.LE.AND R7, R7, R178, PT ;  /* 0x000000b207077233 */ /* 0x000fc40003803000 */
[----:B----4-:R-:W-:Y:S02]  /*b1b0*/  F2FP.F16.F32.PACK_AB R21, R165, R166 ;  /* 0x000000a6a515723e */ /* 0x010fe400000000ff */
[----:B------:R-:W-:Y:S01]  /*b1c0*/  LOP3.LUT R34, R35, UR29, R188, 0x96, !PT ;  /* 0x0000001d23227c12 */ /* 0x000fe2000f8e96bc */
[----:B------:R-:W-:Y:S01]  /*b1d0*/  FFMA.FTZ R188, R207, UR36, -R181 ;  /* 0x00000024cfbc7c23 */ /* 0x000fe200080108b5 */
[----:B------:R-:W-:Y:S01]  /*b1e0*/  LOP3.LUT R6, R6, R21, RZ, 0xc0, !PT ;  /* 0x0000001506067212 */ /* 0x000fe200078ec0ff */
[----:B------:R-:W4:Y:S01]  /*b1f0*/  MUFU.EX2 R2, R2 ;  /* 0x0000000200027308 */ /* 0x000f220000000800 */
[----:B--2---:R-:W-:Y:S01]  /*b200*/  F2FP.F16.F32.PACK_AB R20, R0, R17 ;  /* 0x000000110014723e */ /* 0x004fe200000000ff */
[----:B------:R-:W-:Y:S01]  /*b210*/  FFMA.FTZ R181, R172, UR36, -R175 ;  /* 0x00000024acb57c23 */ /* 0x000fe200080108af */
[----:B------:R-:W-:Y:S02]  /*b220*/  PLOP3.LUT P0, PT, PT, PT, UP0, 0x80, 0x0 ;  /* 0x000000000000781c */ /* 0x000fe40003f0f008 */
[----:B------:R-:W-:-:S02]  /*b230*/  LOP3.LUT R7, R7, R20, RZ, 0xc0, !PT ;  /* 0x0000001407077212 */ /* 0x000fc400078ec0ff */
[----:B------:R-:W-:Y:S01]  /*b240*/  LDSM.16.MT88.4 R20, [R224+0x18000] ;  /* 0x01800000e014783b */ /* 0x000fe20000004200 */
[----:B------:R-:W2:Y:S01]  /*b250*/  MUFU.EX2 R187, R187 ;  /* 0x000000bb00bb7308 */ /* 0x000ea20000000800 */
        /* <DEDUP_REMOVED lines=154> */
[----:B------:R-:W-:Y:S01]  /*bc00*/  FFMA.FTZ R176, R247, R177, R176 ;  /* 0x000000b1f7b07223 */ /* 0x000fe200000100b0 */
[----:B------:R-:W-:Y:S01]  /*bc10*/  FFMA.FTZ R2, R246, R2, R19 ;  /* 0x00000002f6027223 */ /* 0x000fe20000010013 */
[----:B-1----:R-:W-:Y:S02]  /*bc20*/  HMMA.16816.F32 R92, R4, R24, R92 ;  /* 0x00000018045c723c */ /* 0x002fe4000000185c */
[----:B------:R-:W-:Y:S01]  /*bc30*/  FADD.FTZ R176, R167, R176 ;  /* 0x000000b0a7b07221 */ /* 0x000fe20000010000 */
[----:B------:R-:W-:-:S02]  /*bc40*/  FADD.FTZ R2, R18, R2 ;  /* 0x0000000212027221 */ /* 0x000fc40000010000 */
[----:B------:R-:W-:Y:S01]  /*bc50*/  MUFU.EX2 R188, R188 ;  /* 0x000000bc00bc7308 */ /* 0x000fe20000000800 */
[----:B------:R-:W-:Y:S01]  /*bc60*/  FADD.FTZ R166, R166, R176 ;  /* 0x000000b0a6a67221 */ /* 0x000fe20000010000 */
[----:B------:R-:W-:Y:S01]  /*bc70*/  HMMA.16816.F32 R96, R4, R26, R96 ;  /* 0x0000001a0460723c */ /* 0x000fe20000001860 */
[----:B------:R-:W1:Y:S01]  /*bc80*/  LDSM.16.MT88.4 R24, [R225+0x1c000] ;  /* 0x01c00000e118783b */ /* 0x000e620000004200 */
[----:B------:R-:W-:Y:S01]  /*bc90*/  FADD.FTZ R2, R17, R2 ;  /* 0x0000000211027221 */ /* 0x000fe20000010000 */
[----:B------:R-:W-:-:S03]  /*bca0*/  FADD.FTZ R166, R165, R166 ;  /* 0x000000a6a5a67221 */ /* 0x000fc60000010000 */
[----:B---3--:R-:W-:Y:S01]  /*bcb0*/  HMMA.16816.F32 R100, R4, R8, R100 ;  /* 0x000000080464723c */ /* 0x008fe20000001864 */
[----:B------:R-:W3:Y:S01]  /*bcc0*/  MUFU.EX2 R189, R189 ;  /* 0x000000bd00bd7308 */ /* 0x000ee20000000800 */
[----:B------:R-:W-:Y:S01]  /*bcd0*/  FADD.FTZ R0, R0, R2 ;  /* 0x0000000200007221 */ /* 0x000fe20000010000 */
[----:B--2---:R-:W-:-:S03]  /*bce0*/  FADD.FTZ R166, R187, R166 ;  /* 0x000000a6bba67221 */ /* 0x004fc60000010000 */
[C---:B------:R-:W-:Y:S01]  /*bcf0*/  HMMA.16816.F32 R104, R4.reuse, R10, R104 ;  /* 0x0000000a0468723c */ /* 0x040fe20000001868 */
[----:B------:R-:W2:Y:S02]  /*bd00*/  LDSM.16.MT88.4 R8, [R228+0x1e000] ;  /* 0x01e00000e408783b */ /* 0x000ea40000004200 */
[----:B------:R-:W5:Y:S03]  /*bd10*/  MUFU.EX2 R190, R190 ;  /* 0x000000be00be7308 */ /* 0x000f660000000800 */
[C---:B----4-:R-:W-:Y:S05]  /*bd20*/  HMMA.16816.F32 R116, R4.reuse, R20, R116 ;  /* 0x000000140474723c */ /* 0x050fea0000001874 */
[----:B------:R-:W-:Y:S01]  /*bd30*/  MUFU.EX2 R191, R191 ;  /* 0x000000bf00bf7308 */ /* 0x000fe20000000800 */
[----:B------:R-:W-:Y:S01]  /*bd40*/  HMMA.16816.F32 R120, R4, R22, R120 ;  /* 0x000000160478723c */ /* 0x000fe20000001878 */
[----:B------:R-:W-:Y:S01]  /*bd50*/  LDSM.16.MT88.4 R20, [R228+0x18800] ;  /* 0x01880000e414783b */ /* 0x000fe20000004200 */
[----:B---3--:R-:W-:-:S05]  /*bd60*/  FADD.FTZ R0, R189, R0 ;  /* 0x00000000bd007221 */ /* 0x008fca0000010000 */
[----:B------:R-:W3:Y:S01]  /*bd70*/  MUFU.EX2 R192, R192 ;  /* 0x000000c000c07308 */ /* 0x000ee20000000800 */
[----:B-----5:R-:W-:-:S07]  /*bd80*/  FADD.FTZ R0, R190, R0 ;  /* 0x00000000be007221 */ /* 0x020fce0000010000 */
[----:B------:R-:W-:Y:S01]  /*bd90*/  MUFU.EX2 R195, R195 ;  /* 0x000000c300c37308 */ /* 0x000fe20000000800 */
[C---:B-1----:R-:W-:Y:S06]  /*bda0*/  HMMA.16816.F32 R108, R4.reuse, R24, R108 ;  /* 0x00000018046c723c */ /* 0x042fec000000186c */
[C---:B------:R-:W-:Y:S01]  /*bdb0*/  HMMA.16816.F32 R112, R4.reuse, R26, R112 ;  /* 0x0000001a0470723c */ /* 0x040fe20000001870 */
[----:B------:R-:W1:Y:S01]  /*bdc0*/  LDSM.16.MT88.4 R24, [R226+0x1e000] ;  /* 0x01e00000e218783b */ /* 0x000e620000004200 */
[----:B------:R-:W-:Y:S04]  /*bdd0*/  MUFU.EX2 R193, R193 ;  /* 0x000000c100c17308 */ /* 0x000fe80000000800 */
[C---:B--2---:R-:W-:Y:S04]  /*bde0*/  HMMA.16816.F32 R124, R4.reuse, R8, R124 ;  /* 0x00000008047c723c */ /* 0x044fe8000000187c */
[----:B------:R-:W-:Y:S02]  /*bdf0*/  MUFU.EX2 R194, R194 ;  /* 0x000000c200c27308 */ /* 0x000fe40000000800 */
[C---:B------:R-:W-:Y:S01]  /*be00*/  HMMA.16816.F32 R128, R4.reuse, R10, R128 ;  /* 0x0000000a0480723c */ /* 0x040fe20000001880 */
[----:B------:R-:W2:Y:S05]  /*be10*/  LDSM.16.MT88.4 R8, [R225+0x1e000] ;  /* 0x01e00000e108783b */ /* 0x000eaa0000004200 */
[----:B------:R-:W-:Y:S08]  /*be20*/  MUFU.EX2 R196, R196 ;  /* 0x000000c400c47308 */ /* 0x000ff00000000800 */
[----:B------:R-:W4:Y:S08]  /*be30*/  MUFU.EX2 R197, R197 ;  /* 0x000000c500c57308 */ /* 0x000f300000000800 */
        /* <DEDUP_REMOVED lines=19> */
[----:B------:R-:W-:-:S05]  /*bf70*/  PRMT R28, R28, 0x5410, R10 ;  /* 0x000054101c1c7816 */ /* 0x000fca000000000a */
[----:B------:R-:W-:Y:S01]  /*bf80*/  HSET2.LE.AND R28, R28, R178, PT ;  /* 0x000000b21c1c7233 */ /* 0x000fe20003803000 */
[C---:B-1----:R-:W-:Y:S06]  /*bf90*/  HMMA.16816.F32 R140, R4.reuse, R24, R140 ;  /* 0x00000018048c723c */ /* 0x042fec000000188c */
[----:B------:R-:W-:Y:S01]  /*bfa0*/  HMMA.16816.F32 R144, R4, R26, R144 ;  /* 0x0000001a0490723c */ /* 0x000fe20000001890 */
[----:B------:R-:W-:Y:S02]  /*bfb0*/  LOP3.LUT R24, R8, 0xff, RZ, 0xc0, !PT ;  /* 0x000000ff08187812 */ /* 0x000fe400078ec0ff */
[----:B------:R-:W-:-:S02]  /*bfc0*/  SHF.R.U32.HI R25, RZ, 0x18, R8 ;  /* 0x00000018ff197819 */ /* 0x000fc40000011608 */
[----:B------:R-:W-:Y:S02]  /*bfd0*/  PRMT R24, R24, 0x5410, R11 ;  /* 0x0000541018187816 */ /* 0x000fe4000000000b */
[--C-:B------:R-:W-:Y:S02]  /*bfe0*/  SHF.R.U32.HI R6, RZ, 0x10, R32.reuse ;  /* 0x00000010ff067819 */ /* 0x100fe40000011620 */
[----:B------:R-:W-:Y:S02]  /*bff0*/  LOP3.LUT R5, R9, 0xff, RZ, 0xc0, !PT ;  /* 0x000000ff09057812 */ /* 0x000fe400078ec0ff */
[----:B------:R-:W-:Y:S01]  /*c000*/  SHF.R.U32.HI R4, RZ, 0x18, R32 ;  /* 0x00000018ff047819 */ /* 0x000fe20000011620 */
[----:B------:R-:W1:Y:S01]  /*c010*/  LDSM.16.MT88.4 R8, [R226+0x18800] ;  /* 0x01880000e208783b */ /* 0x000e620000004200 */
[----:B------:R-:W-:Y:S02]  /*c020*/  LOP3.LUT R6, R6, 0xff, RZ, 0xc0, !PT ;  /* 0x000000ff06067812 */ /* 0x000fe400078ec0ff */
[C---:B------:R-:W-:Y:S01]  /*c030*/  F2FP.F16.F32.PACK_AB R7, R186.reuse, R187 ;  /* 0x000000bbba07723e */ /* 0x040fe200000000ff */
[----:B------:R-:W-:Y:S01]  /*c040*/  LDSM.16.MT88.4 R32, [R225+0x18800] ;  /* 0x01880000e120783b */ /* 0x000fe20000004200 */
[----:B------:R-:W-:Y:S01]  /*c050*/  PRMT R5, R5, 0x5410, R25 ;  /* 0x0000541005057816 */ /* 0x000fe20000000019 */
[----:B------:R-:W-:Y:S01]  /*c060*/  FADD.FTZ R186, R186, R166 ;  /* 0x000000a6baba7221 */ /* 0x000fe20000010000 */
[----:B------:R-:W-:-:S02]  /*c070*/  PRMT R6, R6, 0x5410, R4 ;  /* 0x0000541006067816 */ /* 0x000fc40000000004 */
[----:B------:R-:W-:Y:S01]  /*c080*/  LOP3.LUT R4, R28, R7, RZ, 0xc0, !PT ;  /* 0x000000071c047212 */ /* 0x000fe200078ec0ff */
[----:B------:R-:W-:Y:S01]  /*c090*/  FADD.FTZ R186, R185, R186 ;  /* 0x000000bab9ba7221 */ /* 0x000fe20000010000 */
[--C-:B------:R-:W-:Y:S01]  /*c0a0*/  HSET2.LE.AND R7, R5, R178.reuse, PT ;  /* 0x000000b205077233 */ /* 0x100fe20003803000 */
[----:B------:R-:W2:Y:S01]  /*c0b0*/  LDSM.16.MT88.4 R28, [R226+0x1a800] ;  /* 0x01a80000e21c783b */ /* 0x000ea20000004200 */
[--C-:B------:R-:W-:Y:S01]  /*c0c0*/  HSET2.LE.AND R24, R24, R178.reuse, PT ;  /* 0x000000b218187233 */ /* 0x100fe20003803000 */
[----:B------:R-:W-:Y:S01]  /*c0d0*/  FADD.FTZ R186, R188, R186 ;  /* 0x000000babcba7221 */ /* 0x000fe20000010000 */
[----:B------:R-:W-:Y:S02]  /*c0e0*/  HSET2.LE.AND R5, R6, R178, PT ;  /* 0x000000b206057233 */ /* 0x000fe40003803000 */
[----:B------:R-:W-:Y:S02]  /*c0f0*/  F2FP.F16.F32.PACK_AB R26, R190, R189 ;  /* 0x000000bdbe1a723e */ /* 0x000fe400000000ff */
[----:B------:R-:W-:-:S02]  /*c100*/  F2FP.F16.F32.PACK_AB R6, R188, R185 ;  /* 0x000000b9bc06723e */ /* 0x000fc400000000ff */
[----:B---3--:R-:W-:Y:S01]  /*c110*/  F2FP.F16.F32.PACK_AB R25, R192, R191 ;  /* 0x000000bfc019723e */ /* 0x008fe200000000ff */
[----:B------:R-:W-:Y:S01]  /*c120*/  FADD.FTZ R191, R191, R0 ;  /* 0x00000000bfbf7221 */ /* 0x000fe20000010000 */
[----:B------:R-:W-:Y:S02]  /*c130*/  LOP3.LUT R5, R5, R26, RZ, 0xc0, !PT ;  /* 0x0000001a05057212 */ /* 0x000fe400078ec0ff */
[----:B------:R-:W-:Y:S01]  /*c140*/  LOP3.LUT R6, R24, R6, RZ, 0xc0, !PT ;  /* 0x0000000618067212 */ /* 0x000fe200078ec0ff */
[----:B------:R-:W-:Y:S01]  /*c150*/  FADD.FTZ R191, R192, R191 ;  /* 0x000000bfc0bf7221 */ /* 0x000fe20000010000 */
[----:B------:R-:W-:Y:S02]  /*c160*/  LOP3.LUT R7, R7, R25, RZ, 0xc0, !PT ;  /* 0x0000001907077212 */ /* 0x000fe400078ec0ff */
[----:B------:R-:W3:Y:S01]  /*c170*/  LDSM.16.MT88.4 R24, [R224+0x18800] ;  /* 0x01880000e018783b */ /* 0x000ee20000004200 */
[----:B----4-:R-:W-:-:S04]  /*c180*/  FADD.FTZ R191, R197, R191 ;  /* 0x000000bfc5bf7221 */ /* 0x010fc80000010000 */
        /* <DEDUP_REMOVED lines=19> */
[C---:B--2---:R-:W-:Y:S06]  /*c2c0*/  HMMA.16816.F32 R100, R4.reuse, R28, R100 ;  /* 0x0000001c0464723c */ /* 0x044fec0000001864 */
[C---:B---3--:R-:W-:Y:S06]  /*c2d0*/  HMMA.16816.F32 R84, R4.reuse, R24, R84 ;  /* 0x000000180454723c */ /* 0x048fec0000001854 */
[C---:B------:R-:W-:Y:S01]  /*c2e0*/  HMMA.16816.F32 R88, R4.reuse, R26, R88 ;  /* 0x0000001a0458723c */ /* 0x040fe20000001858 */
[----:B------:R-:W2:Y:S05]  /*c2f0*/  LDSM.16.MT88.4 R24, [R224+0x1c800] ;  /* 0x01c80000e018783b */ /* 0x000eaa0000004200 */
[C---:B----4-:R-:W-:Y:S06]  /*c300*/  HMMA.16816.F32 R92, R4.reuse, R20, R92 ;  /* 0x00000014045c723c */ /* 0x050fec000000185c */
        /* <DEDUP_REMOVED lines=221> */
.L_x_876:
[----:B------:R-:W-:-:S12]  /*d0e0*/  UIADD3 UR31, UR38, -0x1, URZ ;  /* 0xffffffff261f7890 */ /* 0x000fd8000fffe03f */
.L_x_879:
[----:B------:R-:W-:-:S13]  /*d0f0*/  ISETP.LE.AND P0, PT, RZ, UR31, PT ;  /* 0x0000001fff007c0c */ /* 0x000fda000bf03270 */
[----:B------:R-:W-:Y:S05]  /*d100*/  @!P0 BRA `(.L_x_880) ;  /* 0x0000003800888947 */ /* 0x000fea0003800000 */
[----:B------:R-:W-:Y:S01]  /*d110*/  IMAD.WIDE.U32 R248, R16, -0x326172a9, RZ ;  /* 0xcd9e8d5710f87825 */ /* 0x000fe200078e00ff */
[----:B------:R-:W-:Y:S01]  /*d120*/  MOV R0, UR37 ;  /* 0x0000002500007c02 */ /* 0x000fe20008000f00 */
[----:B------:R-:W-:Y:S01]  /*d130*/  USHF.L.U64.HI UR6, UR4, 0x5, UR15 ;  /* 0x0000000504067899 */ /* 0x000fe2000801020f */
[----:B------:R-:W-:Y:S01]  /*d140*/  MOV R243, 0x7054 ;  /* 0x0000705400f37802 */ /* 0x000fe20000000f00 */
[----:B------:R-:W-:Y:S01]  /*d150*/  USHF.L.U32 UR38, UR4, 0x5, URZ ;  /* 0x0000000504267899 */ /* 0x000fe2000800063f */
[----:B------:R-:W-:Y:S01]  /*d160*/  LOP3.LUT R244, R249, R13, RZ, 0x3c, !PT ;  /* 0x0000000df9f47212 */ /* 0x000fe200078e3cff */
[----:B------:R-:W-:Y:S01]  /*d170*/  IMAD.WIDE.U32 R250, R12, -0x2daee0ad, RZ ;  /* 0xd2511f530cfa7825 */ /* 0x000fe200078e00ff */
[----:B------:R-:W-:Y:S01]  /*d180*/  PRMT R243, R0, R243, UR37 ;  /* 0x0000002500f37e16 */ /* 0x000fe200080000f3 */
[----:B------:R-:W-:Y:S01]  /*d190*/  USHF.L.U64.HI UR15, UR4, 0x6, UR15 ;  /* 0x00000006040f7899 */ /* 0x000fe2000801020f */
[----:B------:R-:W-:Y:S01]  /*d1a0*/  MOV R2, R164 ;  /* 0x000000a400027202 */ /* 0x000fe20000000f00 */
[----:B------:R-:W-:Y:S01]  /*d1b0*/  IMAD.MOV.U32 R0, RZ, RZ, R3 ;  /* 0x000000ffff007224 */ /* 0x000fe200078e0003 */
[----:B------:R-:W-:Y:S01]  /*d1c0*/  USHF.L.U32 UR36, UR4, 0x6, URZ ;  /* 0x0000000604247899 */ /* 0x000fe2000800063f */
[----:B------:R-:W-:Y:S01]  /*d1d0*/  IMAD.WIDE.U32 R244, R244, -0x2daee0ad, RZ ;  /* 0xd2511f53f4f47825 */ /* 0x000fe200078e00ff */
[----:B------:R-:W-:-:S02]  /*d1e0*/  USHF.L.U64.HI UR37, UR38, 0x1, UR6 ;  /* 0x0000000126257899 */ /* 0x000fc40008010206 */
[----:B------:R-:W-:Y:S01]  /*d1f0*/  USHF.L.U32 UR38, UR38, 0x1, URZ ;  /* 0x0000000126267899 */ /* 0x000fe2000800063f */
[----:B------:R-:W-:Y:S01]  /*d200*/  IMAD.MOV.U32 R238, RZ, RZ, R14 ;  /* 0x000000ffffee7224 */ /* 0x000fe200078e000e */
[----:B------:R-:W-:Y:S01]  /*d210*/  ULDC UR4, c[0x0][0x2ec] ;  /* 0x0000bb0000047ab9 */ /* 0x000fe20000000800 */
[----:B------:R-:W-:Y:S01]  /*d220*/  ULDC.64 UR6, c[0x0][0x218] ;  /* 0x0000860000067ab9 */ /* 0x000fe20000000a00 */
[----:B------:R-:W-:Y:S01]  /*d230*/  ULDC.64 UR10, c[0x0][0x220] ;  /* 0x00008800000a7ab9 */ /* 0x000fe20000000a00 */
[----:B------:R-:W-:Y:S01]  /*d240*/  ULDC.64 UR8, c[0x0][0x248] ;  /* 0x0000920000087ab9 */ /* 0x000fe20000000a00 */
[----:B------:R-:W-:Y:S06]  /*d250*/  BRA `(.L_x_881) ;  /* 0x0000000000707947 */ /* 0x000fec0003800000 */
.L_x_883:
        /* <DEDUP_REMOVED lines=28> */
.L_x_881:
        /* <DEDUP_REMOVED lines=25> */
[----:B------:R-:W1:Y:S04]  /*d5b0*/  LDSM.16.M88.4 R8, [R233+0x10000] ;  /* 0x01000000e908783b */ /* 0x000e680000000200 */
[----:B------:R-:W2:Y:S04]  /*d5c0*/  LDSM.16.M88.4 R16, [R233+0x10800] ;  /* 0x01080000e910783b */ /* 0x000ea80000000200 */
[----:B------:R-:W3:Y:S04]  /*d5d0*/  LDSM.16.M88.4 R24, [R233+0x11000] ;  /* 0x01100000e918783b */ /* 0x000ee80000000200 */
[----:B------:R-:W4:Y:S04]  /*d5e0*/  LDSM.16.M88.4 R164, [R233+0x11800] ;  /* 0x01180000e9a4783b */ /* 0x000f280000000200 */
[----:B------:R-:W0:Y:S04]  /*d5f0*/  LDGDEPBAR ;  /* 0x00000000000079af */ /* 0x000e280000000000 */
[----:B------:R-:W-:Y:S04]  /*d600*/  LDSM.16.M88.4 R168, [R232] ;  /* 0x00000000e8a8783b */ /* 0x000fe80000000200 */
[----:B------:R-:W5:Y:S04]  /*d610*/  LDSM.16.M88.4 R172, [R231] ;  /* 0x00000000e7ac783b */ /* 0x000f680000000200 */
[----:B------:R-:W5:Y:S04]  /*d620*/  LDSM.16.M88.4 R176, [R223] ;  /* 0x00000000dfb0783b */ /* 0x000f680000000200 */
[----:B------:R-:W5:Y:S04]  /*d630*/  LDSM.16.M88.4 R180, [R222] ;  /* 0x00000000deb4783b */ /* 0x000f680000000200 */
[----:B------:R-:W5:Y:S01]  /*d640*/  LDSM.16.M88.4 R184, [R221] ;  /* 0x00000000ddb8783b */ /* 0x000f620000000200 */
[C---:B-1----:R-:W-:Y:S03]  /*d650*/  HMMA.16816.F32 R4, R32.reuse, R8, RZ ;  /* 0x000000082004723c */ /* 0x042fe600000018ff */
[----:B------:R-:W-:Y:S04]  /*d660*/  LDSM.16.M88.4 R188, [R230] ;  /* 0x00000000e6bc783b */ /* 0x000fe80000000200 */
[----:B------:R-:W1:Y:S01]  /*d670*/  LDSM.16.M88.4 R192, [R227+0x10000] ;  /* 0x01000000e3c0783b */ /* 0x000e620000000200 */
[C---:B------:R-:W-:Y:S03]  /*d680*/  HMMA.16816.F32 R8, R32.reuse, R10, RZ ;  /* 0x0000000a2008723c */ /* 0x040fe600000018ff */
[----:B------:R-:W1:Y:S03]  /*d690*/  LDSM.16.M88.4 R196, [R227+0x10800] ;  /* 0x01080000e3c4783b */ /* 0x000e660000000200 */
[C---:B--2---:R-:W-:Y:S01]  /*d6a0*/  HMMA.16816.F32 R12, R32.reuse, R16, RZ ;  /* 0x00000010200c723c */ /* 0x044fe200000018ff */
[----:B------:R-:W-:Y:S04]  /*d6b0*/  LDSM.16.M88.4 R200, [R229] ;  /* 0x00000000e5c8783b */ /* 0x000fe80000000200 */
[----:B------:R-:W-:Y:S01]  /*d6c0*/  LDSM.16.M88.4 R204, [R220] ;  /* 0x00000000dccc783b */ /* 0x000fe20000000200 */
[C---:B------:R-:W-:Y:S06]  /*d6d0*/  HMMA.16816.F32 R16, R32.reuse, R18, RZ ;  /* 0x000000122010723c */ /* 0x040fec00000018ff */
[C---:B---3--:R-:W-:Y:S06]  /*d6e0*/  HMMA.16816.F32 R20, R32.reuse, R24, RZ ;  /* 0x000000182014723c */ /* 0x048fec00000018ff */
        /* <DEDUP_REMOVED lines=170> */
[C---:B-1----:R-:W-:Y:S06]  /*e190*/  HMMA.16816.F32 R4, R188.reuse, R196, R4 ;  /* 0x000000c4bc04723c */ /* 0x042fec0000001804 */
[C---:B------:R-:W-:Y:S06]  /*e1a0*/  HMMA.16816.F32 R8, R188.reuse, R198, R8 ;  /* 0x000000c6bc08723c */ /* 0x040fec0000001808 */
[C---:B--2---:R-:W-:Y:S06]  /*e1b0*/  HMMA.16816.F32 R12, R188.reuse, R164, R12 ;  /* 0x000000a4bc0c723c */ /* 0x044fec000000180c */
        /* <DEDUP_REMOVED lines=46> */
.L_x_882:
[----:B------:R-:W-:Y:S01]  /*e4a0*/  FMNMX.FTZ R3, R30, R166, !PT ;  /* 0x000000a61e037209 */ /* 0x000fe20007810000 */
[----:B------:R-:W-:Y:S01]  /*e4b0*/  USHF.L.U32 UR14, UR31, 0x1, URZ ;  /* 0x000000011f0e7899 */ /* 0x000fe2000800063f */
[----:B------:R-:W2:Y:S01]  /*e4c0*/  SHFL.BFLY PT, R166, R164, 0x2, 0x1f ;  /* 0x0c401f00a4a67f89 */ /* 0x000ea200000e0000 */
[----:B------:R-:W-:Y:S01]  /*e4d0*/  LOP3.LUT R167, R245, UR20, R250, 0x96, !PT ;  /* 0x00000014f5a77c12 */ /* 0x000fe2000f8e96fa */
[----:B------:R-:W-:Y:S01]  /*e4e0*/  UIADD3 UR31, UR31, -0x1, URZ ;  /* 0xffffffff1f1f7890 */ /* 0x000fe2000fffe03f */
[----:B------:R-:W-:Y:S05]  /*e4f0*/  FMNMX.FTZ R3, R31, R3, !PT ;  /* 0x000000031f037209 */ /* 0x000fea0007810000 */
[----:B------:R-:W-:Y:S01]  /*e500*/  LDSM.16.MT88.4 R172, [R228+0x18000] ;  /* 0x01800000e4ac783b */ /* 0x000fe20000004200 */
[----:B-1----:R-:W-:Y:S01]  /*e510*/  MOV R168, UR14 ;  /* 0x0000000e00a87c02 */ /* 0x002fe20008000f00 */
        /* <DEDUP_REMOVED lines=609> */
.L_x_880:
        /* <DEDUP_REMOVED lines=306> */
.L_x_884:
        /* <DEDUP_REMOVED lines=45> */
.L_x_885:
[----:B------:R-:W-:Y:S05]  /*12120*/  @P0 BRA `(.L_x_886) ;  /* 0x0000000000180947 */ /* 0x000fea0003800000 */
[----:B------:R-:W2:Y:S01]  /*12130*/  LDC R14, c[0x0][0x2c4] ;  /* 0x0000b100ff0e7b82 */ /* 0x000ea20000000800 */
[----:B------:R-:W-:Y:S02]  /*12140*/  ISETP.NE.AND P0, PT, RZ, UR7, PT ;  /* 0x00000007ff007c0c */ /* 0x000fe4000bf05270 */
[----:B-1----:R-:W-:-:S05]  /*12150*/  MOV R12, 0x1 ;  /* 0x00000001000c7802 */ /* 0x002fca0000000f00 */
[----:B------:R-:W1:Y:S08]  /*12160*/  LDC R15, c[0x0][0x270] ;  /* 0x00009c00ff0f7b82 */ /* 0x000e700000000800 */
[----:B--2---:R-:W1:Y:S02]  /*12170*/  @P0 LDC R14, c[0x0][0x2e4] ;  /* 0x0000b900ff0e0b82 */ /* 0x004e640000000800 */
[----:B-1----:R-:W-:-:S07]  /*12180*/  IMAD R15, R14, R15, RZ ;  /* 0x0000000f0e0f7224 */ /* 0x002fce00078e02ff */
.L_x_886:
        /* <DEDUP_REMOVED lines=56> */
.L_x_888:
[----:B------:R-:W-:Y:S05]  /*12510*/  BSYNC B0 ;  /* 0x0000000000007941 */ /* 0x000fea0003800000 */
.L_x_887:
        /* <DEDUP_REMOVED lines=32> */
.L_x_890:
[----:B------:R-:W-:Y:S05]  /*12720*/  BSYNC B0 ;  /* 0x0000000000007941 */ /* 0x000fea0003800000 */
.L_x_889:
        /* <DEDUP_REMOVED lines=22> */
.L_x_892:
[----:B------:R-:W-:Y:S05]  /*12890*/  BSYNC B0 ;  /* 0x0000000000007941 */ /* 0x000fea0003800000 */
.L_x_891:
        /* <DEDUP_REMOVED lines=22> */
.L_x_894:
[----:B------:R-:W-:Y:S05]  /*12a00*/  BSYNC B0 ;  /* 0x0000000000007941 */ /* 0x000fea0003800000 */
.L_x_893:
        /* <DEDUP_REMOVED lines=21> */
.L_x_872:
[----:B------:R-:W-:Y:S01]  /*12b60*/  ULDC.U8 UR10, c[0x0][0x3d9] ;  /* 0x0000f640000a7ab9 */ /* 0x000fe20000000000 */
[----:B------:R-:W-:Y:S01]  /*12b70*/  UISETP.NE.AND UP0, UPT, UR26, -0x1, UPT ;  /* 0xffffffff1a00788c */ /* 0x000fe2000bf05270 */
[----:B------:R-:W-:Y:S01]  /*12b80*/  LEA.HI R0, R0, R87, RZ, 0x3 ;  /* 0x0000005700007211 */ /* 0x000fe200078f18ff */
[----:B------:R-:W-:Y:S01]  /*12b90*/  UISETP.NE.AND UP3, UPT, UR10, URZ, UPT ;  /* 0x0000003f0a00728c */ /* 0x000fe2000bf65270 */
[C---:B------:R-:W-:Y:S01]  /*12ba0*/  LOP3.LUT P3, RZ, R87.reuse, 0x7, RZ, 0xc0, !PT ;  /* 0x0000000757ff7812 */ /* 0x040fe2000786c0ff */
[----:B------:R-:W-:Y:S01]  /*12bb0*/  UIADD3 UR28, -UR11, UR28, URZ ;  /* 0x0000001c0b1c7290 */ /* 0x000fe2000fffe13f */
[----:B------:R-:W-:Y:S01]  /*12bc0*/  LOP3.LUT R3, R0, 0x1ffffff8, RZ, 0xc0, !PT ;  /* 0x1ffffff800037812 */ /* 0x000fe200078ec0ff */
[----:B------:R-:W-:Y:S01]  /*12bd0*/  IMAD.U32 R6, RZ, RZ, UR27 ;  /* 0x0000001bff067e24 */ /* 0x000fe2000f8e00ff */
[----:B------:R-:W-:Y:S01]  /*12be0*/  SHF.R.S32.HI R8, RZ, 0x3, R0 ;  /* 0x00000003ff087819 */ /* 0x000fe20000011400 */
[----:B------:R-:W-:Y:S02]  /*12bf0*/  BSSY B0, `(.L_x_895) ;  /* 0x000004b000007945 */ /* 0x000fe40003800000 */
[----:B------:R-:W-:Y:S01]  /*12c00*/  IMAD.IADD R3, R87, 0x1, -R3 ;  /* 0x0000000157037824 */ /* 0x000fe200078e0a03 */
[----:B------:R-:W-:Y:S01]  /*12c10*/  @!UP0 USHF.R.S32.HI UR16, URZ, 0x1f, UR13 ;  /* 0x0000001f3f108899 */ /* 0x000fe2000801140d */
[C---:B------:R-:W-:Y:S01]  /*12c20*/  ISETP.GE.AND P4, PT, R8.reuse, UR28, PT ;  /* 0x0000001c08007c0c */ /* 0x040fe2000bf86270 */
[----:B------:R-:W-:Y:S01]  /*12c30*/  @UP3 ULDC.64 UR4, c[0x0][0x2c0] ;  /* 0x0000b00000043ab9 */ /* 0x000fe20000000a00 */
[----:B------:R-:W-:Y:S01]  /*12c40*/  @UP0 ULDC.64 UR8, c[0x0][0x298] ;  /* 0x0000a60000080ab9 */ /* 0x000fe20000000a00 */
[----:B------:R-:W-:Y:S01]  /*12c50*/  @UP3 UIMAD UR12, UR5, UR4, URZ ;  /* 0x00000004050c32a4 */ /* 0x000fe2000f8e023f */
[----:B------:R-:W-:Y:S01]  /*12c60*/  IMAD.SHL.U32 R3, R3, 0x8, RZ ;  /* 0x0000000803037824 */ /* 0x000fe200078e00ff */
[----:B------:R-:W-:Y:S01]  /*12c70*/  @UP0 UIMAD.WIDE.U32 UR14, UR26, UR8, URZ ;  /* 0x000000081a0e02a5 */ /* 0x000fe2000f8e003f */
[----:B------:R-:W-:Y:S01]  /*12c80*/  SHF.R.S32.HI R9, RZ, 0x1f, R8 ;  /* 0x0000001fff097819 */ /* 0x000fe20000011408 */
[----:B------:R-:W-:Y:S01]  /*12c90*/  @!UP0 ULDC.64 UR4, c[0x0][0x290] ;  /* 0x0000a40000048ab9 */ /* 0x000fe20000000a00 */
[----:B------:R-:W-:Y:S01]  /*12ca0*/  USHF.R.S32.HI UR8, URZ, 0x1f, UR6 ;  /* 0x0000001f3f087899 */ /* 0x000fe20008011406 */
[C---:B------:R-:W-:Y:S01]  /*12cb0*/  VIADD R5, R8.reuse, 0x20 ;  /* 0x0000002008057836 */ /* 0x040fe20000000000 */
[----:B------:R-:W-:Y:S01]  /*12cc0*/  @!UP0 UIMAD UR16, UR16, UR4, URZ ;  /* 0x00000004101082a4 */ /* 0x000fe2000f8e023f */
[C---:B------:R-:W-:Y:S01]  /*12cd0*/  VIADD R4, R8.reuse, 0x40 ;  /* 0x0000004008047836 */ /* 0x040fe20000000000 */
[----:B------:R-:W-:Y:S01]  /*12ce0*/  @!UP0 UIMAD.WIDE.U32 UR18, UR13, UR4, URZ ;  /* 0x000000040d1282a5 */ /* 0x000fe2000f8e003f */
[C---:B------:R-:W-:Y:S01]  /*12cf0*/  VIADD R0, R8.reuse, 0x60 ;  /* 0x0000006008007836 */ /* 0x040fe20000000000 */
[----:B------:R-:W-:Y:S01]  /*12d00*/  @!UP0 UIMAD UR16, UR13, UR5, UR16 ;  /* 0x000000050d1082a4 */ /* 0x000fe2000f8e0210 */
[----:B------:R-:W-:Y:S01]  /*12d10*/  ISETP.GE.OR P6, PT, R8, UR28, P3 ;  /* 0x0000001c08007c0c */ /* 0x000fe20009fc6670 */
[----:B------:R-:W-:Y:S01]  /*12d20*/  @UP0 UIMAD UR9, UR26, UR9, UR15 ;  /* 0x000000091a0902a4 */ /* 0x000fe2000f8e020f */
[----:B------:R-:W-:Y:S01]  /*12d30*/  ISETP.GE.AND P2, PT, R4, UR28, PT ;  /* 0x0000001c04007c0c */ /* 0x000fe2000bf46270 */
[----:B------:R-:W-:Y:S01]  /*12d40*/  @!UP0 UIADD3 UR9, UR19, UR16, URZ ;  /* 0x0000001013098290 */ /* 0x000fe2000fffe03f */
[----:B------:R-:W-:Y:S01]  /*12d50*/  ISETP.GE.AND P1, PT, R0, UR28, PT ;  /* 0x0000001c00007c0c */ /* 0x000fe2000bf26270 */
[----:B------:R-:W-:Y:S01]  /*12d60*/  ULDC.U8 UR15, c[0x0][0x3d8] ;  /* 0x0000f600000f7ab9 */ /* 0x000fe20000000000 */
[----:B------:R-:W-:Y:S01]  /*12d70*/  @!UP0 UMOV UR14, UR18 ;  /* 0x00000012000e8c82 */ /* 0x000fe20008000000 */
[----:B------:R-:W-:Y:S01]  /*12d80*/  UISETP.NE.AND UP0, UPT, UR15, URZ, !UP3 ;  /* 0x0000003f0f00728c */ /* 0x000fe2000df05270 */
[C---:B------:R-:W-:Y:S01]  /*12d90*/  IADD3 R2, P0, R3.reuse, UR14, RZ ;  /* 0x0000000e03027c10 */ /* 0x040fe2000ff1e0ff */
[----:B------:R-:W-:Y:S01]  /*12da0*/  ULDC.64 UR4, c[0x0][0x2a0] ;  /* 0x0000a80000047ab9 */ /* 0x000fe20000000a00 */
[----:B------:R-:W-:Y:S01]  /*12db0*/  UISETP.NE.AND UP2, UPT, UR15, URZ, UPT ;  /* 0x0000003f0f00728c */ /* 0x000fe2000bf45270 */
[----:B------:R-:W-:Y:S01]  /*12dc0*/  IMAD.U32 R10, RZ, RZ, UR4 ;  /* 0x00000004ff0a7e24 */ /* 0x000fe2000f8e00ff */
[----:B------:R-:W-:Y:S01]  /*12dd0*/  UIMAD UR8, UR8, UR4, URZ ;  /* 0x00000004080872a4 */ /* 0x000fe2000f8e023f */
[----:B------:R-:W-:Y:S01]  /*12de0*/  LEA.HI.X.SX32 R3, R3, UR9, 0x1, P0 ;  /* 0x0000000903037c11 */ /* 0x000fe200080f0eff */
[----:B------:R-:W-:Y:S01]  /*12df0*/  UISETP.EQ.AND UP2, UPT, UR10, URZ, UP2 ;  /* 0x0000003f0a00728c */ /* 0x000fe20009742270 */
[C---:B------:R-:W-:Y:S01]  /*12e00*/  ISETP.GE.AND P0, PT, R5.reuse, UR28, PT ;  /* 0x0000001c05007c0c */ /* 0x040fe2000bf06270 */
[----:B------:R-:W-:Y:S01]  /*12e10*/  UIMAD UR5, UR6, UR5, UR8 ;  /* 0x00000005060572a4 */ /* 0x000fe2000f8e0208 */
[----:B------:R-:W-:Y:S01]  /*12e20*/  ISETP.GE.OR P5, PT, R5, UR28, P3 ;  /* 0x0000001c05007c0c */ /* 0x000fe20009fa6670 */
[----:B------:R-:W-:Y:S01]  /*12e30*/  UISETP.NE.OR UP1, UPT, UR26, -0x1, !UP2 ;  /* 0xffffffff1a00788c */ /* 0x000fe2000d725670 */
[----:B------:R-:W-:Y:S01]  /*12e40*/  IMAD.WIDE.U32 R10, R10, UR6, R2 ;  /* 0x000000060a0a7c25 */ /* 0x000fe2000f8e0002 */
[----:B------:R-:W-:Y:S01]  /*12e50*/  @!UP3 ULDC UR8, c[0x0][0x2c4] ;  /* 0x0000b1000008bab9 */ /* 0x000fe20000000800 */
[----:B------:R-:W-:Y:S01]  /*12e60*/  @UP0 ULDC UR8, c[0x0][0x2e4] ;  /* 0x0000b90000080ab9 */ /* 0x000fe20000000800 */
[----:B------:R-:W-:Y:S01]  /*12e70*/  @UP3 UMOV UR10, 0x1 ;  /* 0x00000001000a3882 */ /* 0x000fe20000000000 */
[----:B------:R-:W-:Y:S01]  /*12e80*/  @!UP3 UIMAD UR10, UR8, UR7, URZ ;  /* 0x00000007080ab2a4 */ /* 0x000fe2000f8e023f */
[----:B------:R-:W-:Y:S01]  /*12e90*/  VIADD R13, R11, UR5 ;  /* 0x000000050b0d7c36 */ /* 0x000fe20008000000 */
[----:B------:R-:W-:Y:S01]  /*12ea0*/  @UP2 ULDC UR9, c[0x0][0x2c4] ;  /* 0x0000b10000092ab9 */ /* 0x000fe20000000800 */
[----:B------:R-:W-:Y:S01]  /*12eb0*/  @UP3 ULDC UR4, c[0x0][0x2c0] ;  /* 0x0000b00000043ab9 */ /* 0x000fe20000000800 */
[----:B------:R-:W-:Y:S01]  /*12ec0*/  UIMAD UR10, UR13, UR10, URZ ;  /* 0x0000000a0d0a72a4 */ /* 0x000fe2000f8e023f */
[----:B------:R-:W-:Y:S01]  /*12ed0*/  IMAD.WIDE R6, R6, 0x80, R8 ;  /* 0x0000008006067825 */ /* 0x000fe200078e0208 */
[----:B------:R-:W-:-:S02]  /*12ee0*/  @!UP1 UIMAD UR26, UR13, UR9, URZ ;  /* 0x000000090d1a92a4 */ /* 0x000fc4000f8e023f */
[----:B------:R-:W-:Y:S01]  /*12ef0*/  USEL UR10, UR10, URZ, !UP2 ;  /* 0x0000003f0a0a7287 */ /* 0x000fe2000d000000 */
[----:B------:R-:W-:Y:S01]  /*12f00*/  @!UP3 UMOV UR4, 0x1 ;  /* 0x000000010004b882 */ /* 0x000fe20000000000 */
[----:B------:R-:W-:Y:S01]  /*12f10*/  @!UP3 UMOV UR12, UR8 ;  /* 0x00000008000cbc82 */ /* 0x000fe20008000000 */
[----:B------:R-:W-:Y:S02]  /*12f20*/  UIMAD UR9, UR11, UR4, URZ ;  /* 0x000000040b0972a4 */ /* 0x000fe4000f8e023f */
[----:B------:R-:W-:Y:S01]  /*12f30*/  UIMAD UR12, UR6, UR12, UR10 ;  /* 0x0000000c060c72a4 */ /* 0x000fe2000f8e020a */
[----:B------:R-:W-:Y:S01]  /*12f40*/  @!UP2 UMOV UR14, URZ ;  /* 0x0000003f000eac82 */ /* 0x000fe20008000000 */
[----:B------:R-:W-:Y:S01]  /*12f50*/  @UP2 UMOV UR14, UR26 ;  /* 0x0000001a000e2c82 */ /* 0x000fe20008000000 */
[----:B------:R-:W-:Y:S01]  /*12f60*/  @!UP2 UMOV UR15, URZ ;  /* 0x0000003f000fac82 */ /* 0x000fe20008000000 */
[----:B------:R-:W-:Y:S02]  /*12f70*/  USHF.R.S32.HI UR8, URZ, 0x1f, UR9 ;  /* 0x0000001f3f087899 */ /* 0x000fe40008011409 */
[----:B------:R-:W-:-:S02]  /*12f80*/  @UP2 USHF.R.S32.HI UR15, URZ, 0x1f, UR26 ;  /* 0x0000001f3f0f2899 */ /* 0x000fc4000801141a */
        /* <DEDUP_REMOVED lines=17> */
.L_x_896:
[----:B------:R-:W-:Y:S05]  /*130a0*/  BSYNC B0 ;  /* 0x0000000000007941 */ /* 0x000fea0003800000 */
.L_x_895:
        /* <DEDUP_REMOVED lines=20> */
.L_x_898:
[----:B------:R-:W-:Y:S05]  /*131f0*/  BSYNC B0 ;  /* 0x0000000000007941 */ /* 0x000fea0003800000 */
.L_x_897:
        /* <DEDUP_REMOVED lines=18> */
.L_x_900:
[----:B------:R-:W-:Y:S05]  /*13320*/  BSYNC B0 ;  /* 0x0000000000007941 */ /* 0x000fea0003800000 */
.L_x_899:
        /* <DEDUP_REMOVED lines=18> */
.L_x_902:
[----:B------:R-:W-:Y:S05]  /*13450*/  BSYNC B0 ;  /* 0x0000000000007941 */ /* 0x000fea0003800000 */
.L_x_901:
        /* <DEDUP_REMOVED lines=10> */
.L_x_904:
[----:B------:R-:W-:Y:S05]  /*13500*/  BSYNC B0 ;  /* 0x0000000000007941 */ /* 0x000fea0003800000 */
.L_x_903:
        /* <DEDUP_REMOVED lines=10> */
.L_x_906:
[----:B------:R-:W-:Y:S05]  /*135b0*/  BSYNC B0 ;  /* 0x0000000000007941 */ /* 0x000fea0003800000 */
.L_x_905:
        /* <DEDUP_REMOVED lines=10> */
.L_x_908:
[----:B------:R-:W-:Y:S05]  /*13660*/  BSYNC B0 ;  /* 0x0000000000007941 */ /* 0x000fea0003800000 */
.L_x_907:
        /* <DEDUP_REMOVED lines=10> */
.L_x_909:
        /* <DEDUP_REMOVED lines=15> */
.L_x_1272:


//--------------------- .text._ZN5flash16flash_fwd_kernelI23Flash_fwd_kernel_traitsILi256ELi128ELi64ELi8ELb0ELb0EN7cutlass6half_tE19Flash_kernel_traitsILi256ELi128ELi64ELi8ES3_EELb0ELb1ELb0ELb0ELb0ELb1ELb1ELb0EEEvNS_16Flash_fwd_paramsE --------------------------
	.section	.text._ZN5flash16flash_fwd_kernelI23Flash_fwd_kernel_traitsILi256ELi128ELi64ELi8ELb0ELb0EN7cutlass6half_tE19Flash_kernel_traitsILi256ELi128ELi64ELi8ES3_EELb0ELb1ELb0ELb0ELb0ELb1ELb1ELb0EEEvNS_16Flash_fwd_paramsE,"ax",@progbits
	.align	128
        .global         _ZN5flash16flash_fwd_kernelI23Flash_fwd_kernel_traitsILi256ELi128ELi64ELi8ELb0ELb0EN7cutlass6half_tE19Flash_kernel_traitsILi256ELi128ELi64ELi8ES3_EELb0ELb1ELb0ELb0ELb0ELb1ELb1ELb0EEEvNS_16Flash_fwd_paramsE
        .type           _ZN5flash16flash_fwd_kernelI23Flash_fwd_kernel_traitsILi256ELi128ELi64ELi8ELb0ELb0EN7cutlass6half_tE19Flash_kernel_traitsILi256ELi128ELi64ELi8ES3_EELb0ELb1ELb0ELb0ELb0ELb1ELb1ELb0EEEvNS_16Flash_fwd_paramsE,@function
        .size           _ZN5flash16flash_fwd_kernelI23Flash_fwd_kernel_traitsILi256ELi128ELi64ELi8ELb0ELb0EN7cutlass6half_tE19Flash_kernel_traitsILi256ELi128ELi64ELi8ES3_EELb0ELb1ELb0ELb0ELb0ELb1ELb1ELb0EEEvNS_16Flash_fwd_paramsE,(.L_x_1273 - _ZN5flash16flash_fwd_kernelI23Flash_fwd_kernel_traitsILi256ELi128ELi64ELi8ELb0ELb0EN7cutlass6half_tE19Flash_kernel_traitsILi256ELi128ELi64ELi8ES3_EELb0ELb1ELb0ELb0ELb0ELb1ELb1ELb0EEEvNS_16Flash_fwd_paramsE)
        .other          _ZN5flash16flash_fwd_kernelI23Flash_fwd_kernel_traitsILi256ELi128ELi64ELi8ELb0ELb0EN7cutlass6half_tE19Flash_kernel_traitsILi256ELi128ELi64ELi8ES3_EELb0ELb1ELb0ELb0ELb0ELb1ELb1ELb0EEEvNS_16Flash_fwd_paramsE,@"STO_CUDA_ENTRY STV_DEFAULT"
_ZN5flash16flash_fwd_kernelI23Flash_fwd_kernel_traitsILi256ELi128ELi64ELi8ELb0ELb0EN7cutlass6half_tE19Flash_kernel_traitsILi256ELi128ELi64ELi8ES3_EELb0ELb1ELb0ELb0ELb0ELb1ELb1ELb0EEEvNS_16Flash_fwd_paramsE:
.text._ZN5flash16flash_fwd_kernelI23Flash_fwd_kernel_traitsILi256ELi128ELi64ELi8ELb0ELb0EN7cutlass6half_tE19Flash_kernel_traitsILi256ELi128ELi64ELi8ES3_EELb0ELb1ELb0ELb0ELb0ELb1ELb1ELb0EEEvNS_16Flash_fwd_paramsE:
        /* <DEDUP_REMOVED lines=55> */
.L_x_910:
[----:B------:R-:W-:-:S05]  /*0370*/  ULDC UR6, c[0x0][0x2c8] ;  /* 0x0000b20000067ab9 */ /* 0x000fca0000000800 */
.L_x_911:
        /* <DEDUP_REMOVED lines=39> */
[----:B------:R-:W-:Y:S01]  /*05f0*/  IMAD.U32 R11, RZ, RZ, UR14 ;  /* 0x0000000eff0b7e24 */ /* 0x000fe2000f8e00ff */
[----:B------:R-:W-:-:S04]  /*0600*/  UIADD3 UR12, -UR23, UR15, URZ ;  /* 0x0000000f170c7290 */ /* 0x000fc8000fffe13f */
[----:B------:R-:W3:Y:S05]  /*0610*/  S2UR UR11, SR_CgaCtaId ;  /* 0x00000000000b79c3 */ /* 0x000eea0000008800 */
[----:B------:R-:W-:Y:S02]  /*0620*/  @UP0 ULDC.64 UR4, c[0x0][0x240] ;  /* 0x0000900000040ab9 */ /* 0x000fe40000000a00 */
[----:B------:R-:W-:-:S04]  /*0630*/  @UP0 UIMAD.WIDE.U32 UR6, UR13, UR4, URZ ;  /* 0x000000040d0602a5 */ /* 0x000fc8000f8e003f */
[----:B------:R-:W-:Y:S02]  /*0640*/  @UP0 UIMAD UR9, UR13, UR5, UR7 ;  /* 0x000000050d0902a4 */ /* 0x000fe4000f8e0207 */
[----:B------:R-:W-:Y:S01]  /*0650*/  @!UP0 USHF.R.S32.HI UR7, URZ, 0x1f, UR17 ;  /* 0x0000001f3f078899 */ /* 0x000fe20008011411 */
[----:B------:R-:W-:Y:S01]  /*0660*/  @!UP0 ULDC.64 UR4, c[0x0][0x228] ;  /* 0x00008a0000048ab9 */ /* 0x000fe20000000a00 */
[----:B-1----:R-:W-:Y:S02]  /*0670*/  IABS R6, R12 ;  /* 0x0000000c00067213 */ /* 0x002fe40000000000 */
[----:B------:R-:W-:Y:S02]  /*0680*/  @!UP0 UIMAD UR7, UR7, UR4, URZ ;  /* 0x00000004070782a4 */ /* 0x000fe4000f8e023f */
[----:B------:R-:W-:Y:S01]  /*0690*/  @!UP0 UIMAD.WIDE.U32 UR26, UR17, UR4, URZ ;  /* 0x00000004111a82a5 */ /* 0x000fe2000f8e003f */
[----:B------:R-:W1:Y:S01]  /*06a0*/  I2F.RP R7, R6 ;  /* 0x0000000600077306 */ /* 0x000e620000209400 */
[----:B------:R-:W-:-:S02]  /*06b0*/  @!UP0 UIMAD UR7, UR17, UR5, UR7 ;  /* 0x00000005110782a4 */ /* 0x000fc4000f8e0207 */
[----:B------:R-:W-:Y:S01]  /*06c0*/  UIADD3 UR5, UR16, -0x1, URZ ;  /* 0xffffffff10057890 */ /* 0x000fe2000fffe03f */
[----:B--2---:R-:W-:Y:S01]  /*06d0*/  IABS R0, R0 ;  /* 0x0000000000007213 */ /* 0x004fe20000000000 */
[----:B------:R-:W-:Y:S01]  /*06e0*/  @!UP0 UIADD3 UR9, UR27, UR7, URZ ;  /* 0x000000071b098290 */ /* 0x000fe2000fffe03f */
[----:B------:R-:W-:Y:S01]  /*06f0*/  @!UP0 UMOV UR6, UR26 ;  /* 0x0000001a00068c82 */ /* 0x000fe20008000000 */
[----:B------:R-:W-:Y:S02]  /*0700*/  UIMAD UR21, UR5, -0x40, UR24 ;  /* 0xffffffc0051578a4 */ /* 0x000fe4000f8e0218 */
[----:B------:R-:W-:Y:S02]  /*0710*/  USHF.R.S32.HI UR4, URZ, 0x1f, UR8 ;  /* 0x0000001f3f047899 */ /* 0x000fe40008011408 */
[----:B------:R-:W-:Y:S01]  /*0720*/  UISETP.NE.AND UP0, UPT, UR10, -0x1, UPT ;  /* 0xffffffff0a00788c */ /* 0x000fe2000bf05270 */
[----:B-1----:R-:W1:Y:S10]  /*0730*/  MUFU.RCP R4, R7 ;  /* 0x0000000700047308 */ /* 0x002e740000001000 */
[----:B------:R-:W-:-:S02]  /*0740*/  @UP0 UIADD3 UR25, UR20, UR10, URZ ;  /* 0x0000000a14190290 */ /* 0x000fc4000fffe03f */
        /* <DEDUP_REMOVED lines=12> */
[----:B------:R-:W-:Y:S01]  /*0810*/  IMAD.MOV R7, RZ, RZ, -R247 ;  /* 0x000000ffff077224 */ /* 0x000fe200078e0af7 */
[----:B------:R-:W-:Y:S01]  /*0820*/  SHF.R.S32.HI R23, RZ, 0x1f, R22 ;  /* 0x0000001fff177819 */ /* 0x000fe20000011416 */
[----:B------:R-:W-:Y:S02]  /*0830*/  VIADD R5, R22, 0x40 ;  /* 0x0000004016057836 */ /* 0x000fe40000000000 */
[----:B------:R-:W-:Y:S02]  /*0840*/  IMAD R7, R6, R7, R0 ;  /* 0x0000000706077224 */ /* 0x000fe400078e0200 */
[C---:B------:R-:W-:Y:S01]  /*0850*/  VIADD R4, R22.reuse, 0x60 ;  /* 0x0000006016047836 */ /* 0x040fe20000000000 */
[----:B------:R-:W-:Y:S01]  /*0860*/  ISETP.GE.AND P3, PT, R5, UR12, PT ;  /* 0x0000000c05007c0c */ /* 0x000fe2000bf66270 */
[----:B------:R-:W-:Y:S01]  /*0870*/  VIADD R13, R22, 0x20 ;  /* 0x00000020160d7836 */ /* 0x000fe20000000000 */
[----:B------:R-:W-:Y:S01]  /*0880*/  LOP3.LUT R5, R8, 0xfffffff8, RZ, 0xc0, !PT ;  /* 0xfffffff808057812 */ /* 0x000fe200078ec0ff */
[----:B------:R-:W-:Y:S01]  /*0890*/  IMAD.SHL.U32 R17, R22, 0x40, RZ ;  /* 0x0000004016117824 */ /* 0x000fe200078e00ff */
[----:B------:R-:W-:Y:S01]  /*08a0*/  ISETP.GT.U32.AND P6, PT, R6, R7, PT ;  /* 0x000000070600720c */ /* 0x000fe20003fc4070 */
[----:B------:R-:W-:Y:S01]  /*08b0*/  IMAD.WIDE R10, R11, 0x80, R22 ;  /* 0x000000800b0a7825 */ /* 0x000fe200078e0216 */
[----:B------:R-:W-:-:S02]  /*08c0*/  ISETP.GE.AND P2, PT, R4, UR12, PT ;  /* 0x0000000c04007c0c */ /* 0x000fc4000bf46270 */
[----:B------:R-:W-:Y:S01]  /*08d0*/  ISETP.GE.AND P4, PT, R13, UR12, PT ;  /* 0x0000000c0d007c0c */ /* 0x000fe2000bf86270 */
[----:B------:R-:W-:Y:S01]  /*08e0*/  IMAD.IADD R0, R2, 0x1, -R5 ;  /* 0x0000000102007824 */ /* 0x000fe200078e0a05 */
[----:B------:R-:W-:Y:S01]  /*08f0*/  LOP3.LUT R8, R12, UR8, RZ, 0x3c, !PT ;  /* 0x000000080c087c12 */ /* 0x000fe2000f8e3cff */
[----:B------:R-:W1:Y:S01]  /*0900*/  @!P0 LDC.64 R4, c[0x0][0x240] ;  /* 0x00009000ff048b82 */ /* 0x000e620000000a00 */
[----:B------:R-:W-:Y:S01]  /*0910*/  LOP3.LUT R17, R17, 0x1c0, RZ, 0xc0, !PT ;  /* 0x000001c011117812 */ /* 0x000fe200078ec0ff */
[----:B------:R-:W-:Y:S01]  /*0920*/  IMAD.SHL.U32 R34, R0, 0x8, RZ ;  /* 0x0000000800227824 */ /* 0x000fe200078e00ff */
[----:B------:R-:W-:-:S03]  /*0930*/  ISETP.GE.AND P1, PT, R8, RZ, PT ;  /* 0x000000ff0800720c */ /* 0x000fc60003f26270 */
[----:B------:R-:W-:Y:S01]  /*0940*/  @!P6 IMAD.IADD R7, R7, 0x1, -R6 ;  /* 0x000000010707e824 */ /* 0x000fe200078e0a06 */
[--C-:B------:R-:W-:Y:S01]  /*0950*/  SHF.R.S32.HI R35, RZ, 0x1f, R34.reuse ;  /* 0x0000001fff237819 */ /* 0x100fe20000011422 */
[----:B------:R-:W-:Y:S01]  /*0960*/  @!P6 VIADD R247, R247, 0x1 ;  /* 0x00000001f7f7e836 */ /* 0x000fe20000000000 */
[----:B------:R-:W-:Y:S01]  /*0970*/  IADD3 R18, P6, R34, UR6, RZ ;  /* 0x0000000622127c10 */ /* 0x000fe2000ffde0ff */
[----:B------:R-:W2:Y:S01]  /*0980*/  @!P0 LDC.64 R8, c[0x0][0x210] ;  /* 0x00008400ff088b82 */ /* 0x000ea20000000a00 */
[----:B------:R-:W-:Y:S01]  /*0990*/  ISETP.GE.U32.AND P5, PT, R7, R6, PT ;  /* 0x000000060700720c */ /* 0x000fe20003fa6070 */
[----:B------:R-:W-:Y:S01]  /*09a0*/  ULDC.64 UR6, c[0x0][0x258] ;  /* 0x0000960000067ab9 */ /* 0x000fe20000000a00 */
[----:B------:R-:W-:Y:S01]  /*09b0*/  IADD3.X R19, R35, UR9, RZ, P6, !PT ;  /* 0x0000000923137c10 */ /* 0x000fe2000b7fe4ff */
[----:B------:R-:W-:Y:S01]  /*09c0*/  UIMAD UR4, UR4, UR6, URZ ;  /* 0x00000006040472a4 */ /* 0x000fe2000f8e023f */
[----:B------:R-:W-:Y:S01]  /*09d0*/  ISETP.GE.AND P6, PT, R22, UR21, PT ;  /* 0x0000001516007c0c */ /* 0x000fe2000bfc6270 */
[----:B------:R-:W-:Y:S01]  /*09e0*/  IMAD.U32 R28, RZ, RZ, UR6 ;  /* 0x00000006ff1c7e24 */ /* 0x000fe2000f8e00ff */
[----:B------:R-:W-:Y:S01]  /*09f0*/  LOP3.LUT R14, R17, 0x38, R34, 0xf8, !PT ;  /* 0x00000038110e7812 */ /* 0x000fe200078ef822 */
[----:B------:R-:W4:Y:S01]  /*0a00*/  @!P4 LDC.64 R6, c[0x0][0x240] ;  /* 0x00009000ff06cb82 */ /* 0x000f220000000a00 */
[----:B------:R-:W-:Y:S01]  /*0a10*/  SHF.R.U32.HI R17, RZ, 0x3, R17 ;  /* 0x00000003ff117819 */ /* 0x000fe20000011611 */
[----:B------:R-:W-:Y:S01]  /*0a20*/  UIMAD UR4, UR8, UR7, UR4 ;  /* 0x00000007080472a4 */ /* 0x000fe2000f8e0204 */
[----:B------:R-:W-:Y:S01]  /*0a30*/  IMAD.WIDE.U32 R28, R28, UR8, R18 ;  /* 0x000000081c1c7c25 */ /* 0x000fe2000f8e0012 */
[----:B------:R-:W-:Y:S01]  /*0a40*/  LEA.HI R18, R3, R2, RZ, 0x6 ;  /* 0x0000000203127211 */ /* 0x000fe200078f30ff */
[----:B------:R-:W-:Y:S01]  /*0a50*/  @UP0 ULDC.64 UR8, c[0x0][0x248] ;  /* 0x0000920000080ab9 */ /* 0x000fe20000000a00 */
[----:B------:R-:W-:Y:S01]  /*0a60*/  LOP3.LUT R17, R14, R17, RZ, 0x3c, !PT ;  /* 0x000000110e117212 */ /* 0x000fe200078e3cff */
[----:B------:R-:W-:Y:S01]  /*0a70*/  @P5 VIADD R247, R247, 0x1 ;  /* 0x00000001f7f75836 */ /* 0x000fe20000000000 */
[----:B------:R-:W5:Y:S01]  /*0a80*/  @!P4 LDC.64 R32, c[0x0][0x210] ;  /* 0x00008400ff20cb82 */ /* 0x000f620000000a00 */
[-C--:B-1----:R-:W-:Y:S01]  /*0a90*/  @!P0 IMAD R15, R11, R4.reuse, RZ ;  /* 0x000000040b0f8224 */ /* 0x082fe200078e02ff */
[----:B------:R-:W1:Y:S01]  /*0aa0*/  @!P6 S2R R14, SR_CgaCtaId ;  /* 0x00000000000ee919 */ /* 0x000e620000008800 */
[----:B------:R-:W-:Y:S01]  /*0ab0*/  VIADD R31, R29, UR4 ;  /* 0x000000041d1f7c36 */ /* 0x000fe20008000000 */
[----:B------:R-:W-:Y:S01]  /*0ac0*/  ISETP.NE.AND P5, PT, R12, RZ, PT ;  /* 0x000000ff0c00720c */ /* 0x000fe20003fa5270 */
[----:B------:R-:W-:Y:S01]  /*0ad0*/  @!P0 IMAD.MOV.U32 R30, RZ, RZ, R28 ;  /* 0x000000ffff1e8224 */ /* 0x000fe200078e001c */
[----:B------:R-:W-:Y:S01]  /*0ae0*/  UMOV UR4, 0x400 ;  /* 0x0000040000047882 */ /* 0x000fe20000000000 */
[----:B------:R-:W-:Y:S01]  /*0af0*/  @!P1 IMAD.MOV R247, RZ, RZ, -R247 ;  /* 0x000000fffff79224 */ /* 0x000fe200078e0af7 */
[C---:B------:R-:W-:Y:S01]  /*0b00*/  @!P4 IADD3 R16, P1, R10.reuse, 0x20, RZ ;  /* 0x000000200a10c810 */ /* 0x040fe20007f3e0ff */
[C---:B------:R-:W-:Y:S01]  /*0b10*/  @!P0 IMAD R15, R10.reuse, R5, R15 ;  /* 0x000000050a0f8224 */ /* 0x040fe200078e020f */
[----:B---3--:R-:W-:Y:S01]  /*0b20*/  ULEA UR4, UR11, UR4, 0x18 ;  /* 0x000000040b047291 */ /* 0x008fe2000f8ec03f */
[----:B------:R-:W-:Y:S01]  /*0b30*/  @!P0 IMAD.WIDE.U32 R20, R10, R4, R30 ;  /* 0x000000040a148225 */ /* 0x000fe200078e001e */
[----:B------:R-:W-:Y:S01]  /*0b40*/  @UP0 ULDC.64 UR6, c[0x0][0x250] ;  /* 0x0000940000060ab9 */ /* 0x000fe20000000a00 */
[----:B------:R-:W-:-:S02]  /*0b50*/  @UP0 UIMAD.WIDE.U32 UR30, UR25, UR8, URZ ;  /* 0x00000008191e02a5 */ /* 0x000fc4000f8e003f */
[----:B------:R-:W-:Y:S01]  /*0b60*/  @!P4 IMAD.X R19, RZ, RZ, R11, P1 ;  /* 0x000000ffff13c224 */ /* 0x000fe200008e060b */
[----:B--2---:R-:W-:Y:S01]  /*0b70*/  @!P0 LEA R24, P1, R20, R8, 0x1 ;  /* 0x0000000814188211 */ /* 0x004fe200078208ff */
[----:B------:R-:W-:Y:S01]  /*0b80*/  @!P0 IMAD.IADD R4, R21, 0x1, R15 ;  /* 0x0000000115048824 */ /* 0x000fe200078e020f */
[----:B------:R-:W-:Y:S01]  /*0b90*/  @!P5 LOP3.LUT R247, RZ, R12, RZ, 0x33, !PT ;  /* 0x0000000cfff7d212 */ /* 0x000fe200078e33ff */
[----:B------:R-:W-:Y:S01]  /*0ba0*/  IMAD.SHL.U32 R18, R18, 0x8, RZ ;  /* 0x0000000812127824 */ /* 0x000fe200078e00ff */
[----:B------:R-:W2:Y:S01]  /*0bb0*/  @!P4 S2R R12, SR_CgaCtaId ;  /* 0x00000000000cc919 */ /* 0x000ea20000008800 */
[-C--:B----4-:R-:W-:Y:S01]  /*0bc0*/  @!P4 IMAD R19, R19, R6.reuse, RZ ;  /* 0x000000061313c224 */ /* 0x090fe200078e02ff */
[----:B------:R-:W-:Y:S01]  /*0bd0*/  @!P0 LEA.HI.X R25, R20, R9, R4, 0x1, P1 ;  /* 0x0000000914198211 */ /* 0x000fe200008f0c04 */
[----:B------:R-:W-:Y:S01]  /*0be0*/  @!P4 IMAD.MOV.U32 R20, RZ, RZ, R28 ;  /* 0x000000ffff14c224 */ /* 0x000fe200078e001c */
[----:B------:R-:W-:Y:S01]  /*0bf0*/  LOP3.LUT R5, R17, 0xfffffe00, R18, 0xf8, !PT ;  /* 0xfffffe0011057812 */ /* 0x000fe200078ef812 */
[----:B------:R-:W-:Y:S01]  /*0c00*/  @!P4 IMAD.MOV.U32 R21, RZ, RZ, R31 ;  /* 0x000000ffff15c224 */ /* 0x000fe200078e001f */
[----:B------:R-:W-:Y:S01]  /*0c10*/  ISETP.GE.AND P5, PT, R13, UR21, PT ;  /* 0x000000150d007c0c */ /* 0x000fe2000bfa6270 */
[C---:B------:R-:W-:Y:S01]  /*0c20*/  @!P4 IMAD R19, R16.reuse, R7, R19 ;  /* 0x000000071013c224 */ /* 0x040fe200078e0213 */
[----:B------:R-:W-:Y:S01]  /*0c30*/  LEA R243, R5, UR4, 0x1 ;  /* 0x0000000405f37c11 */ /* 0x000fe2000f8e08ff */
[----:B------:R-:W-:Y:S01]  /*0c40*/  @!P4 IMAD.WIDE.U32 R20, R16, R6, R20 ;  /* 0x000000061014c225 */ /* 0x000fe200078e0014 */
[----:B------:R-:W3:Y:S01]  /*0c50*/  @!P3 S2R R4, SR_CgaCtaId ;  /* 0x000000000004b919 */ /* 0x000ee20000008800 */
[----:B------:R-:W-:Y:S01]  /*0c60*/  @!P6 MOV R7, 0x400 ;  /* 0x000004000007e802 */ /* 0x000fe20000000f00 */
[----:B------:R-:W-:Y:S01]  /*0c70*/  @UP0 UIMAD.WIDE.U32 UR28, UR10, UR6, URZ ;  /* 0x000000060a1c02a5 */ /* 0x000fe2000f8e003f */
[----:B------:R-:W-:Y:S01]  /*0c80*/  @!P4 IMAD.IADD R16, R21, 0x1, R19 ;  /* 0x000000011510c824 */ /* 0x000fe200078e0213 */
[C---:B-----5:R-:W-:Y:S01]  /*0c90*/  @!P4 LEA R32, P1, R20.reuse, R32, 0x1 ;  /* 0x000000201420c211 */ /* 0x060fe200078208ff */
[----:B------:R-:W-:Y:S01]  /*0ca0*/  @!PT LDS RZ, [RZ] ;  /* 0x00000000fffff984 */ /* 0x000fe20000000800 */
[----:B------:R-:W-:Y:S01]  /*0cb0*/  @!PT LDS RZ, [RZ] ;  /* 0x00000000fffff984 */ /* 0x000fe20000000800 */
[----:B------:R-:W-:Y:S01]  /*0cc0*/  @!PT LDS RZ, [RZ] ;  /* 0x00000000fffff984 */ /* 0x000fe20000000800 */
[----:B------:R-:W-:Y:S01]  /*0cd0*/  @!P0 LDGSTS.E.BYPASS.LTC128B.128 [R243], desc[UR18][R24.64] ;  /* 0x0000000018f38fae */ /* 0x000fe2000b901d52 */
[----:B------:R-:W-:Y:S01]  /*0ce0*/  LEA.HI R6, R3, R2, RZ, 0x4 ;  /* 0x0000000203067211 */ /* 0x000fe200078f20ff */
[----:B------:R-:W-:Y:S01]  /*0cf0*/  @UP0 UIMAD UR25, UR25, UR9, URZ ;  /* 0x00000009191902a4 */ /* 0x000fe2000f8e023f */
[----:B------:R-:W-:Y:S01]  /*0d00*/  @!P4 LEA.HI.X R33, R20, R33, R16, 0x1, P1 ;  /* 0x000000211421c211 */ /* 0x000fe200008f0c10 */
[----:B------:R-:W-:Y:S01]  /*0d10*/  @!P0 LDGSTS.E.BYPASS.LTC128B.128 [R243+0x4000], desc[UR18][R24.64+0x80] ;  /* 0x0400008018f38fae */ /* 0x000fe2000b901d52 */
[----:B-1----:R-:W-:Y:S01]  /*0d20*/  @!P6 LEA R8, R14, R7, 0x18 ;  /* 0x000000070e08e211 */ /* 0x002fe200078ec0ff */
[----:B------:R-:W-:Y:S01]  /*0d30*/  @UP0 UIMAD UR10, UR10, UR7, URZ ;  /* 0x000000070a0a02a4 */ /* 0x000fe2000f8e023f */
[----:B------:R-:W-:Y:S01]  /*0d40*/  SHF.R.S32.HI R7, RZ, 0x4, R6 ;  /* 0x00000004ff077819 */ /* 0x000fe20000011406 */
[----:B------:R-:W-:Y:S01]  /*0d50*/  @!P0 LDGSTS.E.BYPASS.LTC128B.128 [R243+0x8000], desc[UR18][R24.64+0x100] ;  /* 0x0800010018f38fae */ /* 0x000fe2000b901d52 */
[----:B------:R-:W-:Y:S01]  /*0d60*/  @!P3 MOV R9, 0x400 ;  /* 0x000004000009b802 */ /* 0x000fe20000000f00 */
[----:B------:R-:W-:Y:S01]  /*0d70*/  @UP0 UIADD3 UR27, UR29, UR10, URZ ;  /* 0x0000000a1d1b0290 */ /* 0x000fe2000fffe03f */
[----:B------:R-:W-:Y:S01]  /*0d80*/  LEA.HI R241, R6, R7, RZ, 0x1 ;  /* 0x0000000706f17211 */ /* 0x000fe200078f08ff */
[----:B------:R1:W-:Y:S01]  /*0d90*/  @!P0 LDGSTS.E.BYPASS.LTC128B.128 [R243+0xc000], desc[UR18][R24.64+0x180] ;  /* 0x0c00018018f38fae */ /* 0x0003e2000b901d52 */
[----:B------:R-:W-:Y:S01]  /*0da0*/  ISETP.GE.AND P0, PT, R13, UR21, PT ;  /* 0x000000150d007c0c */ /* 0x000fe2000bf06270 */
[----:B------:R-:W-:Y:S01]  /*0db0*/  @UP0 UIADD3 UR25, UR31, UR25, URZ ;  /* 0x000000191f190290 */ /* 0x000fe2000fffe03f */
[----:B------:R-:W-:Y:S01]  /*0dc0*/  LOP3.LUT R241, R241, 0xfffffffe, RZ, 0xc0, !PT ;  /* 0xfffffffef1f17812 */ /* 0x000fe200078ec0ff */
[----:B------:R-:W4:Y:S01]  /*0dd0*/  @!P2 S2R R18, SR_CgaCtaId ;  /* 0x000000000012a919 */ /* 0x000f220000008800 */
[----:B------:R-:W-:Y:S01]  /*0de0*/  @UP0 UMOV UR26, UR30 ;  /* 0x0000001e001a0c82 */ /* 0x000fe20008000000 */
[----:B------:R-:W4:Y:S02]  /*0df0*/  @!P5 S2R R16, SR_CgaCtaId ;  /* 0x000000000010d919 */ /* 0x000f240000008800 */
[----:B------:R-:W-:Y:S01]  /*0e00*/  IMAD.IADD R241, R7, 0x1, -R241 ;  /* 0x0000000107f17824 */ /* 0x000fe200078e0af1 */
[----:B------:R-:W-:-:S04]  /*0e10*/  @!P4 MOV R7, 0x400 ;  /* 0x000004000007c802 */ /* 0x000fc80000000f00 */
[----:B--2---:R-:W-:Y:S02]  /*0e20*/  @!P4 LEA R12, R12, R7, 0x18 ;  /* 0x000000070c0cc211 */ /* 0x004fe400078ec0ff */
[----:B---3--:R-:W-:Y:S02]  /*0e30*/  @!P3 LEA R4, R4, R9, 0x18 ;  /* 0x000000090404b211 */ /* 0x008fe400078ec0ff */
[----:B-1----:R-:W-:-:S05]  /*0e40*/  @!P3 IADD3 R25, P1, R10, 0x40, RZ ;  /* 0x000000400a19b810 */ /* 0x002fca0007f3e0ff */
[----:B------:R-:W-:Y:S01]  /*0e50*/  @!P3 IMAD.X R13, RZ, RZ, R11, P1 ;  /* 0x000000ffff0db224 */ /* 0x000fe200008e060b */
[----:B------:R-:W-:-:S05]  /*0e60*/  @!P2 IADD3 R20, P1, R10, 0x60, RZ ;  /* 0x000000600a14a810 */ /* 0x000fca0007f3e0ff */
[----:B------:R-:W-:Y:S01]  /*0e70*/  @!P2 IMAD.X R27, RZ, RZ, R11, P1 ;  /* 0x000000ffff1ba224 */ /* 0x000fe200008e060b */
[----:B------:R-:W-:Y:S02]  /*0e80*/  PLOP3.LUT P1, PT, PT, PT, UP0, 0x80, 0x0 ;  /* 0x000000000000781c */ /* 0x000fe40003f2f008 */
[----:B------:R-:W-:-:S05]  /*0e90*/  LOP3.LUT R11, R6, 0xfffffff0, RZ, 0xc0, !PT ;  /* 0xfffffff0060b7812 */ /* 0x000fca00078ec0ff */
[----:B------:R-:W-:-:S05]  /*0ea0*/  IMAD.IADD R7, R2, 0x1, -R11 ;  /* 0x0000000102077824 */ /* 0x000fca00078e0a0b */
[----:B------:R-:W-:Y:S01]  /*0eb0*/  SHF.R.S32.HI R6, RZ, 0x1f, R7 ;  /* 0x0000001fff067819 */ /* 0x000fe20000011407 */
[----:B----4-:R-:W-:Y:S06]  /*0ec0*/  @P1 BRA `(.L_x_913) ;  /* 0x0000000000341947 */ /* 0x010fec0003800000 */
        /* <DEDUP_REMOVED lines=13> */
.L_x_913:
        /* <DEDUP_REMOVED lines=14> */
.L_x_914:
[----:B------:R-:W-:Y:S01]  /*1080*/  IMAD R17, R23, UR8, RZ ;  /* 0x0000000817117c24 */ /* 0x000fe2000f8e02ff */
[----:B------:R-:W-:Y:S01]  /*1090*/  @!P5 MOV R9, 0x400 ;  /* 0x000004000009d802 */ /* 0x000fe20000000f00 */
[----:B------:R-:W-:Y:S01]  /*10a0*/  IMAD.WIDE.U32 R36, R22, UR8, R34 ;  /* 0x0000000816247c25 */ /* 0x000fe2000f8e0022 */
[----:B------:R-:W-:Y:S01]  /*10b0*/  LOP3.LUT R10, R11, 0xfffffff8, RZ, 0xc0, !PT ;  /* 0xfffffff80b0a7812 */ /* 0x000fe200078ec0ff */
[----:B------:R-:W-:Y:S01]  /*10c0*/  ULDC.64 UR10, c[0x0][0x260] ;  /* 0x00009800000a7ab9 */ /* 0x000fe20000000a00 */
[----:B------:R-:W-:Y:S01]  /*10d0*/  @!P5 LEA R16, R16, R9, 0x18 ;  /* 0x000000091010d211 */ /* 0x000fe200078ec0ff */
[----:B------:R-:W-:Y:S01]  /*10e0*/  IMAD R6, R22, UR9, R17 ;  /* 0x0000000916067c24 */ /* 0x000fe2000f8e0211 */
[----:B------:R-:W-:Y:S01]  /*10f0*/  IADD3 R244, P1, R36, UR26, RZ ;  /* 0x0000001a24f47c10 */ /* 0x000fe2000ff3e0ff */
[----:B------:R-:W-:Y:S01]  /*1100*/  IMAD.IADD R10, R7, 0x1, -R10 ;  /* 0x00000001070a7824 */ /* 0x000fe200078e0a0a */
[----:B------:R-:W-:Y:S01]  /*1110*/  @!P2 MOV R15, 0x400 ;  /* 0x00000400000fa802 */ /* 0x000fe20000000f00 */
[----:B------:R-:W-:Y:S01]  /*1120*/  IMAD.WIDE.U32 R34, R22, UR6, R34 ;  /* 0x0000000616227c25 */ /* 0x000fe2000f8e0022 */
[----:B------:R-:W-:Y:S01]  /*1130*/  IADD3.X R245, R37, UR25, R6, P1, !PT ;  /* 0x0000001925f57c10 */ /* 0x000fe20008ffe406 */
[----:B------:R-:W-:Y:S01]  /*1140*/  USHF.L.U64.HI UR17, UR8, 0x6, UR9 ;  /* 0x0000000608117899 */ /* 0x000fe20008010209 */
[----:B------:R-:W1:Y:S01]  /*1150*/  @!P3 LDC.64 R6, c[0x0][0x240] ;  /* 0x00009000ff06bb82 */ /* 0x000e620000000a00 */
[----:B------:R-:W-:Y:S01]  /*1160*/  IMAD R9, R23, UR6, RZ ;  /* 0x0000000617097c24 */ /* 0x000fe2000f8e02ff */
[----:B------:R-:W-:Y:S01]  /*1170*/  @!P2 LEA R18, R18, R15, 0x18 ;  /* 0x0000000f1212a211 */ /* 0x000fe200078ec0ff */
[C---:B------:R-:W-:Y:S01]  /*1180*/  @!P3 IMAD R19, R5.reuse, 0x2, R4 ;  /* 0x000000020513b824 */ /* 0x040fe200078e0204 */
[----:B------:R-:W-:Y:S01]  /*1190*/  IADD3 R34, P1, R34, UR28, RZ ;  /* 0x0000001c22227c10 */ /* 0x000fe2000ff3e0ff */
[----:B------:R-:W-:Y:S01]  /*11a0*/  IMAD R4, R22, UR7, R9 ;  /* 0x0000000716047c24 */ /* 0x000fe2000f8e0209 */
[----:B------:R-:W-:Y:S01]  /*11b0*/  SHF.R.S32.HI R26, RZ, 0x1f, R247 ;  /* 0x0000001fff1a7819 */ /* 0x000fe200000114f7 */
[C---:B------:R-:W-:Y:S01]  /*11c0*/  @!P4 IMAD R21, R5.reuse, 0x2, R12 ;  /* 0x000000020515c824 */ /* 0x040fe200078e020c */
[----:B------:R-:W2:Y:S01]  /*11d0*/  @!P2 LDC.64 R14, c[0x0][0x240] ;  /* 0x00009000ff0eab82 */ /* 0x000ea20000000a00 */
[----:B------:R-:W-:Y:S01]  /*11e0*/  @!P2 IMAD R18, R5, 0x2, R18 ;  /* 0x000000020512a824 */ /* 0x000fe200078e0212 */
        /* <DEDUP_REMOVED lines=8> */
[C---:B------:R-:W-:Y:S01]  /*1270*/  IMAD R8, R26.reuse, UR10, RZ ;  /* 0x0000000a1a087c24 */ /* 0x040fe2000f8e02ff */
[----:B------:R-:W3:Y:S01]  /*1280*/  @!P3 LDC.64 R4, c[0x0][0x210] ;  /* 0x00008400ff04bb82 */ /* 0x000ee20000000a00 */
[----:B------:R-:W-:Y:S01]  /*1290*/  @!P3 IMAD.MOV.U32 R30, RZ, RZ, R28 ;  /* 0x000000ffff1eb224 */ /* 0x000fe200078e001c */
[----:B------:R-:W-:Y:S01]  /*12a0*/  @!P4 LDGSTS.E.BYPASS.LTC128B.128 [R21+0x5000], desc[UR18][R32.64+0x80] ;  /* 0x050000802015cfae */ /* 0x000fe2000b901d52 */
[C---:B------:R-:W-:Y:S01]  /*12b0*/  IMAD R249, R247.reuse, UR11, R8 ;  /* 0x0000000bf7f97c24 */ /* 0x040fe2000f8e0208 */
[----:B------:R-:W-:Y:S01]  /*12c0*/  USHF.L.U32 UR26, UR8, 0x5, URZ ;  /* 0x00000005081a7899 */ /* 0x000fe2000800063f */
[----:B------:R-:W-:Y:S01]  /*12d0*/  IMAD.WIDE.U32 R244, R247, UR10, R244 ;  /* 0x0000000af7f47c25 */ /* 0x000fe2000f8e00f4 */
[----:B------:R-:W-:Y:S01]  /*12e0*/  ULDC.64 UR10, c[0x0][0x268] ;  /* 0x00009a00000a7ab9 */ /* 0x000fe20000000a00 */
[----:B------:R-:W-:Y:S01]  /*12f0*/  @!P4 LDGSTS.E.BYPASS.LTC128B.128 [R21+0x9000], desc[UR18][R32.64+0x100] ;  /* 0x090001002015cfae */ /* 0x000fe2000b901d52 */
[----:B------:R-:W4:Y:S01]  /*1300*/  @!P2 LDC.64 R8, c[0x0][0x210] ;  /* 0x00008400ff08ab82 */ /* 0x000f220000000a00 */
[----:B-1----:R-:W-:Y:S01]  /*1310*/  @!P3 IMAD R24, R13, R6, RZ ;  /* 0x000000060d18b224 */ /* 0x002fe200078e02ff */
[----:B------:R-:W-:Y:S01]  /*1320*/  USHF.L.U64.HI UR25, UR8, 0x5, UR9 ;  /* 0x0000000508197899 */ /* 0x000fe20008010209 */
[--C-:B------:R-:W-:Y:S01]  /*1330*/  @!P2 IMAD.MOV.U32 R29, RZ, RZ, R31.reuse ;  /* 0x000000ffff1da224 */ /* 0x100fe200078e001f */
[----:B------:R1:W-:Y:S01]  /*1340*/  @!P4 LDGSTS.E.BYPASS.LTC128B.128 [R21+0xd000], desc[UR18][R32.64+0x180] ;  /* 0x0d0001802015cfae */ /* 0x0003e2000b901d52 */
[----:B------:R-:W-:Y:S01]  /*1350*/  IMAD R26, R26, UR10, RZ ;  /* 0x0000000a1a1a7c24 */ /* 0x000fe2000f8e02ff */
[----:B------:R-:W-:Y:S01]  /*1360*/  UIMAD.WIDE.U32 UR28, UR5, UR6, URZ ;  /* 0x00000006051c72a5 */ /* 0x000fe2000f8e003f */
[----:B------:R-:W-:Y:S01]  /*1370*/  @!P3 IMAD R24, R25, R7, R24 ;  /* 0x000000071918b224 */ /* 0x000fe200078e0218 */
[----:B------:R-:W-:Y:S01]  /*1380*/  LEA.HI R3, R3, R2, RZ, 0x5 ;  /* 0x0000000203037211 */ /* 0x000fe200078f28ff */
[----:B------:R-:W-:Y:S01]  /*1390*/  @!P3 IMAD.WIDE.U32 R30, R25, R6, R30 ;  /* 0x00000006191eb225 */ /* 0x000fe200078e001e */
[----:B------:R-:W-:Y:S01]  /*13a0*/  UISETP.GE.AND UP0, UPT, UR16, 0x2, UPT ;  /* 0x000000021000788c */ /* 0x000fe2000bf06270 */
        /* <DEDUP_REMOVED lines=15> */
[C---:B----4-:R-:W-:Y:S01]  /*14a0*/  @!P2 LEA R20, P1, R28.reuse, R8, 0x1 ;  /* 0x000000081c14a211 */ /* 0x050fe200078208ff */
[----:B------:R-:W-:Y:S01]  /*14b0*/  IMAD.IADD R249, R245, 0x1, R249 ;  /* 0x00000001f5f97824 */ /* 0x000fe200078e02f9 */
[----:B------:R-:W-:Y:S01]  /*14c0*/  @!P3 LDGSTS.E.BYPASS.LTC128B.128 [R19+0x2000], desc[UR18][R26.64] ;  /* 0x020000001a13bfae */ /* 0x000fe2000b901d52 */
[----:B------:R-:W-:Y:S01]  /*14d0*/  IMAD.U32 R15, RZ, RZ, UR5 ;  /* 0x00000005ff0f7e24 */ /* 0x000fe2000f8e00ff */
[----:B-1----:R-:W-:Y:S01]  /*14e0*/  @!P2 LEA.HI.X R21, R28, R9, R14, 0x1, P1 ;  /* 0x000000091c15a211 */ /* 0x002fe200008f0c0e */
[----:B------:R-:W-:Y:S01]  /*14f0*/  IMAD.MOV.U32 R248, RZ, RZ, R244 ;  /* 0x000000fffff87224 */ /* 0x000fe200078e00f4 */
[----:B------:R-:W-:Y:S01]  /*1500*/  @!P3 LDGSTS.E.BYPASS.LTC128B.128 [R19+0x6000], desc[UR18][R26.64+0x80] ;  /* 0x060000801a13bfae */ /* 0x000fe2000b901d52 */
[----:B------:R-:W-:Y:S01]  /*1510*/  UIMAD UR11, UR5, UR7, UR11 ;  /* 0x00000007050b72a4 */ /* 0x000fe2000f8e020b */
[----:B------:R-:W-:-:S02]  /*1520*/  IMAD.IADD R247, R13, 0x1, R247 ;  /* 0x000000010df77824 */ /* 0x000fc400078e02f7 */
[----:B------:R-:W-:Y:S01]  /*1530*/  IMAD.WIDE.U32 R14, R15, UR20, R248 ;  /* 0x000000140f0e7c25 */ /* 0x000fe2000f8e00f8 */
[----:B------:R-:W-:Y:S01]  /*1540*/  @!P3 LDGSTS.E.BYPASS.LTC128B.128 [R19+0xa000], desc[UR18][R26.64+0x100] ;  /* 0x0a0001001a13bfae */ /* 0x000fe2000b901d52 */
[----:B------:R-:W-:Y:S02]  /*1550*/  UIADD3 UR11, UR29, UR11, URZ ;  /* 0x0000000b1d0b7290 */ /* 0x000fe4000fffe03f */
[----:B------:R-:W-:Y:S01]  /*1560*/  VIADD R8, R15, UR10 ;  /* 0x0000000a0f087c36 */ /* 0x000fe20008000000 */
[C---:B-----5:R-:W-:Y:S01]  /*1570*/  @!P6 LEA R24, P1, R14.reuse, R6, 0x1 ;  /* 0x000000060e18e211 */ /* 0x060fe200078208ff */
[----:B------:R1:W-:Y:S01]  /*1580*/  @!P3 LDGSTS.E.BYPASS.LTC128B.128 [R19+0xe000], desc[UR18][R26.64+0x180] ;  /* 0x0e0001801a13bfae */ /* 0x0003e2000b901d52 */
[C---:B------:R-:W-:Y:S01]  /*1590*/  @!P5 IADD3 R6, P3, R14.reuse, UR26, RZ ;  /* 0x0000001a0e06dc10 */ /* 0x040fe2000ff7e0ff */
[----:B------:R-:W-:Y:S01]  /*15a0*/  USHF.L.U32 UR10, UR7, 0x5, URZ ;  /* 0x00000005070a7899 */ /* 0x000fe2000800063f */
[----:B------:R-:W-:Y:S01]  /*15b0*/  @!P6 LEA.HI.X R25, R14, R7, R8, 0x1, P1 ;  /* 0x000000070e19e211 */ /* 0x000fe200008f0c08 */
[----:B------:R-:W-:Y:S01]  /*15c0*/  @!P2 LDGSTS.E.BYPASS.LTC128B.128 [R18+0x3000], desc[UR18][R20.64] ;  /* 0x030000001412afae */ /* 0x000fe2000b901d52 */
[----:B------:R-:W-:-:S02]  /*15d0*/  @!P5 IADD3.X R8, R8, UR25, RZ, P3, !PT ;  /* 0x000000190808dc10 */ /* 0x000fc40009ffe4ff */
[----:B--2---:R-:W-:Y:S01]  /*15e0*/  @!P5 LEA R14, P1, R6, R4, 0x1 ;  /* 0x00000004060ed211 */ /* 0x004fe200078208ff */
[----:B------:R-:W-:Y:S01]  /*15f0*/  @!P2 LDGSTS.E.BYPASS.LTC128B.128 [R18+0x7000], desc[UR18][R20.64+0x80] ;  /* 0x070000801412afae */ /* 0x000fe2000b901d52 */
[C---:B------:R-:W-:Y:S01]  /*1600*/  ISETP.GE.AND P3, PT, R22.reuse, UR21, PT ;  /* 0x0000001516007c0c */ /* 0x040fe2000bf66270 */
[----:B------:R-:W-:Y:S01]  /*1610*/  IMAD.SHL.U32 R22, R22, 0x8, RZ ;  /* 0x0000000816167824 */ /* 0x000fe200078e00ff */
[----:B------:R-:W-:Y:S01]  /*1620*/  @!P5 LEA.HI.X R15, R6, R5, R8, 0x1, P1 ;  /* 0x00000005060fd211 */ /* 0x000fe200008f0c08 */
[----:B------:R-:W-:Y:S01]  /*1630*/  @!P2 LDGSTS.E.BYPASS.LTC128B.128 [R18+0xb000], desc[UR18][R20.64+0x100] ;  /* 0x0b0001001412afae */ /* 0x000fe2000b901d52 */
[----:B------:R-:W-:Y:S01]  /*1640*/  IMAD.SHL.U32 R5, R0, 0x40, RZ ;  /* 0x0000004000057824 */ /* 0x000fe200078e00ff */
[----:B------:R-:W2:Y:S01]  /*1650*/  @!P0 LDC.64 R8, c[0x0][0x220] ;  /* 0x00008800ff088b82 */ /* 0x000ea20000000a00 */
[----:B------:R-:W-:Y:S01]  /*1660*/  IMAD.SHL.U32 R4, R10, 0x40, RZ ;  /* 0x000000400a047824 */ /* 0x000fe200078e00ff */
[----:B------:R-:W-:Y:S01]  /*1670*/  @!P2 LDGSTS.E.BYPASS.LTC128B.128 [R18+0xf000], desc[UR18][R20.64+0x180] ;  /* 0x0f0001801412afae */ /* 0x000fe2000b901d52 */
[----:B------:R-:W-:Y:S01]  /*1680*/  ULDC UR21, c[0x0][0x39c] ;  /* 0x0000e70000157ab9 */ /* 0x000fe20000000800 */
[----:B------:R-:W-:-:S02]  /*1690*/  LOP3.LUT R5, R5, 0x1c0, RZ, 0xc0, !PT ;  /* 0x000001c005057812 */ /* 0x000fc400078ec0ff */
[----:B------:R-:W-:Y:S01]  /*16a0*/  @!P6 LDGSTS.E.BYPASS.LTC128B.128 [R17+0x10000], desc[UR18][R24.64] ;  /* 0x100000001811efae */ /* 0x000fe2000b901d52 */
[----:B------:R-:W-:Y:S01]  /*16b0*/  LOP3.LUT R4, R4, 0x1c0, RZ, 0xc0, !PT ;  /* 0x000001c004047812 */ /* 0x000fe200078ec0ff */
[----:B------:R-:W3:Y:S02]  /*16c0*/  @!P3 LDC.64 R6, c[0x0][0x220] ;  /* 0x00008800ff06bb82 */ /* 0x000ee40000000a00 */
[----:B------:R-:W-:Y:S01]  /*16d0*/  @!P6 LDGSTS.E.BYPASS.LTC128B.128 [R17+0x12000], desc[UR18][R24.64+0x80] ;  /* 0x120000801811efae */ /* 0x000fe2000b901d52 */
[----:B-1----:R-:W-:-:S03]  /*16e0*/  LOP3.LUT R19, R5, 0x8, R22, 0xf8, !PT ;  /* 0x0000000805137812 */ /* 0x002fc600078ef816 */
[----:B------:R-:W-:Y:S04]  /*16f0*/  @!P6 LDGSTS.E.BYPASS.LTC128B.128 [R17+0x14000], desc[UR18][R24.64+0x100] ;  /* 0x140001001811efae */ /* 0x000fe8000b901d52 */
[----:B------:R1:W-:Y:S04]  /*1700*/  @!P6 LDGSTS.E.BYPASS.LTC128B.128 [R17+0x16000], desc[UR18][R24.64+0x180] ;  /* 0x160001801811efae */ /* 0x0003e8000b901d52 */
[----:B------:R-:W-:Y:S04]  /*1710*/  @!P5 LDGSTS.E.BYPASS.LTC128B.128 [R16+0x11000], desc[UR18][R14.64] ;  /* 0x110000000e10dfae */ /* 0x000fe8000b901d52 */
[----:B------:R-:W-:Y:S04]  /*1720*/  @!P5 LDGSTS.E.BYPASS.LTC128B.128 [R16+0x13000], desc[UR18][R14.64+0x80] ;  /* 0x130000800e10dfae */ /* 0x000fe8000b901d52 */
[----:B------:R-:W-:Y:S04]  /*1730*/  @!P5 LDGSTS.E.BYPASS.LTC128B.128 [R16+0x15000], desc[UR18][R14.64+0x100] ;  /* 0x150001000e10dfae */ /* 0x000fe8000b901d52 */
[----:B------:R4:W-:Y:S04]  /*1740*/  @!P5 LDGSTS.E.BYPASS.LTC128B.128 [R16+0x17000], desc[UR18][R14.64+0x180] ;  /* 0x170001800e10dfae */ /* 0x0009e8000b901d52 */
[----:B------:R-:W0:Y:S01]  /*1750*/  LDGDEPBAR ;  /* 0x00000000000079af */ /* 0x000e220000000000 */
[----:B-1----:R-:W-:-:S05]  /*1760*/  IMAD.SHL.U32 R17, R241, 0x8, RZ ;  /* 0x00000008f1117824 */ /* 0x002fca00078e00ff */
[----:B------:R-:W-:Y:S02]  /*1770*/  LOP3.LUT R17, R4, 0x8, R17, 0xf8, !PT ;  /* 0x0000000804117812 */ /* 0x000fe400078ef811 */
[----:B------:R-:W-:-:S04]  /*1780*/  SHF.R.U32.HI R4, RZ, 0x3, R4 ;  /* 0x00000003ff047819 */ /* 0x000fc80000011604 */
[----:B------:R-:W-:Y:S01]  /*1790*/  LOP3.LUT R4, R17, R4, RZ, 0x3c, !PT ;  /* 0x0000000411047212 */ /* 0x000fe200078e3cff */
[----:B------:R-:W-:Y:S02]  /*17a0*/  IMAD.U32 R17, RZ, RZ, UR10 ;  /* 0x0000000aff117e24 */ /* 0x000fe4000f8e00ff */
[----:B----4-:R-:W-:Y:S01]  /*17b0*/  IMAD.U32 R14, RZ, RZ, UR28 ;  /* 0x0000001cff0e7e24 */ /* 0x010fe2000f8e00ff */
[----:B------:R-:W-:-:S04]  /*17c0*/  DEPBAR.LE SB0, 0x0 ;  /* 0x000080000000791a */ /* 0x000fc80000000000 */
[----:B------:R-:W-:Y:S01]  /*17d0*/  BAR.SYNC.DEFER_BLOCKING 0x0 ;  /* 0x0000000000007b1d */ /* 0x000fe20000010000 */
[----:B------:R-:W-:Y:S01]  /*17e0*/  IMAD.U32 R15, RZ, RZ, UR29 ;  /* 0x0000001dff0f7e24 */ /* 0x000fe2000f8e00ff */
[----:B------:R-:W-:Y:S01]  /*17f0*/  SHF.R.U32.HI R16, RZ, 0x3, R5 ;  /* 0x00000003ff107819 */ /* 0x000fe20000011605 */
[----:B------:R-:W-:Y:S01]  /*1800*/  IMAD.U32 R15, RZ, RZ, UR11 ;  /* 0x0000000bff0f7e24 */ /* 0x000fe2000f8e00ff */
[C---:B------:R-:W-:Y:S01]  /*1810*/  LEA R5, P1, R14.reuse, R12, 0x6 ;  /* 0x0000000c0e057211 */ /* 0x040fe200078230ff */
[----:B------:R-:W-:Y:S01]  /*1820*/  UIMAD.WIDE.U32 UR28, UR6, 0x20, URZ ;  /* 0x00000020061c78a5 */ /* 0x000fe2000f8e003f */
[----:B------:R-:W-:Y:S02]  /*1830*/  LOP3.LUT R16, R19, R16, RZ, 0x3c, !PT ;  /* 0x0000001013107212 */ /* 0x000fe400078e3cff */
[----:B------:R-:W-:Y:S01]  /*1840*/  LEA.HI.X R14, R14, R247, R15, 0x6, P1 ;  /* 0x000000f70e0e7211 */ /* 0x000fe200008f340f */
[----:B------:R-:W-:Y:S01]  /*1850*/  IMAD.SHL.U32 R15, R11, 0x40, RZ ;  /* 0x000000400b0f7824 */ /* 0x000fe200078e00ff */
[----:B---3--:R-:W-:Y:S01]  /*1860*/  @!P3 LEA R20, P2, R5, R6, 0x1 ;  /* 0x000000060514b211 */ /* 0x008fe200078408ff */
[----:B------:R-:W-:Y:S01]  /*1870*/  IMAD R241, R241, 0x200, R16 ;  /* 0x00000200f1f17824 */ /* 0x000fe200078e0210 */
[----:B------:R-:W-:-:S02]  /*1880*/  SHF.R.S32.HI R6, RZ, 0x5, R3 ;  /* 0x00000005ff067819 */ /* 0x000fc40000011403 */
[----:B------:R-:W-:Y:S02]  /*1890*/  LOP3.LUT R15, R15, 0xfffffe00, RZ, 0xc0, !PT ;  /* 0xfffffe000f0f7812 */ /* 0x000fe400078ec0ff */
[C---:B------:R-:W-:Y:S02]  /*18a0*/  @!P0 IADD3 R11, P1, R5.reuse, UR28, RZ ;  /* 0x0000001c050b8c10 */ /* 0x040fe4000ff3e0ff */
[----:B------:R-:W-:Y:S01]  /*18b0*/  @!P3 LEA.HI.X R21, R5, R7, R14, 0x1, P2 ;  /* 0x000000070515b211 */ /* 0x000fe200010f0c0e */
[----:B------:R-:W-:Y:S01]  /*18c0*/  IMAD R5, R6, 0x400, R15 ;  /* 0x0000040006057824 */ /* 0x000fe200078e020f */
[----:B------:R-:W-:Y:S01]  /*18d0*/  @!P0 IADD3.X R18, R14, UR29, R17, P1, !PT ;  /* 0x0000001d0e128c10 */ /* 0x000fe20008ffe411 */
[----:B------:R-:W-:Y:S01]  /*18e0*/  IMAD.MOV.U32 R7, RZ, RZ, 0x10 ;  /* 0x00000010ff077424 */ /* 0x000fe200078e00ff */
        /* <DEDUP_REMOVED lines=11> */
[----:B------:R-:W-:-:S03]  /*19a0*/  IMAD.SHL.U32 R14, R2, 0x2, RZ ;  /* 0x00000002020e7824 */ /* 0x000fc600078e00ff */
        /* <DEDUP_REMOVED lines=9> */
[----:B------:R-:W-:Y:S01]  /*1a40*/  LOP3.LUT R14, R14, 0x6, RZ, 0xc0, !PT ;  /* 0x000000060e0e7812 */ /* 0x000fe200078ec0ff */
[----:B------:R-:W-:Y:S01]  /*1a50*/  @!P3 LDGSTS.E.BYPASS.LTC128B.128 [R243+0x1a000], desc[UR18][R20.64+0x80] ;  /* 0x1a00008014f3bfae */ /* 0x000fe2000b901d52 */
[--C-:B------:R-:W-:Y:S02]  /*1a60*/  IMAD R240, R7, 0x2, R242.reuse ;  /* 0x0000000207f07824 */ /* 0x100fe400078e02f2 */
[C---:B------:R-:W-:Y:S01]  /*1a70*/  IMAD R238, R5.reuse, 0x2, R242 ;  /* 0x0000000205ee7824 */ /* 0x040fe200078e02f2 */
[----:B------:R-:W-:Y:S01]  /*1a80*/  @!P3 LDGSTS.E.BYPASS.LTC128B.128 [R243+0x1c000], desc[UR18][R20.64+0x100] ;  /* 0x1c00010014f3bfae */ /* 0x000fe2000b901d52 */
[----:B------:R-:W-:-:S03]  /*1a90*/  IMAD R237, R5, 0x2, R240 ;  /* 0x0000000205ed7824 */ /* 0x000fc600078e02f0 */
        /* <DEDUP_REMOVED lines=9> */
[----:B------:R-:W-:-:S03]  /*1b30*/  IMAD.IADD R228, R0, 0x1, R239 ;  /* 0x0000000100e47824 */ /* 0x000fc600078e02ef */
        /* <DEDUP_REMOVED lines=9> */
[----:B------:R-:W-:Y:S04]  /*1bd0*/  LDSM.16.M88.4 R16, [R240] ;  /* 0x00000000f010783b */ /* 0x000fe80000000200 */
[----:B------:R-:W-:Y:S04]  /*1be0*/  LDSM.16.M88.4 R28, [R239] ;  /* 0x00000000ef1c783b */ /* 0x000fe80000000200 */
[----:B------:R-:W4:Y:S04]  /*1bf0*/  LDSM.16.M88.4 R76, [R241+0x11000] ;  /* 0x01100000f14c783b */ /* 0x000f280000000200 */
[----:B------:R-:W5:Y:S04]  /*1c00*/  LDSM.16.M88.4 R48, [R241+0x10800] ;  /* 0x01080000f130783b */ /* 0x000f680000000200 */
[----:B------:R-:W-:Y:S04]  /*1c10*/  LDSM.16.M88.4 R88, [R238] ;  /* 0x00000000ee58783b */ /* 0x000fe80000000200 */
[----:B------:R-:W5:Y:S04]  /*1c20*/  LDSM.16.M88.4 R80, [R235+0x10000] ;  /* 0x01000000eb50783b */ /* 0x000f680000000200 */
[----:B------:R-:W5:Y:S04]  /*1c30*/  LDSM.16.M88.4 R24, [R241+0x11800] ;  /* 0x01180000f118783b */ /* 0x000f680000000200 */
[----:B-1----:R-:W1:Y:S04]  /*1c40*/  LDSM.16.M88.4 R20, [R239+0x1000] ;  /* 0x00100000ef14783b */ /* 0x002e680000000200 */
[----:B--2---:R-:W2:Y:S01]  /*1c50*/  LDSM.16.M88.4 R8, [R239+0x800] ;  /* 0x00080000ef08783b */ /* 0x004ea20000000200 */
[C---:B---3--:R-:W-:Y:S03]  /*1c60*/  HMMA.16816.F32 R32, R44.reuse, R40, RZ ;  /* 0x000000282c20723c */ /* 0x048fe600000018ff */
[----:B------:R-:W-:Y:S04]  /*1c70*/  LDSM.16.M88.4 R56, [R237] ;  /* 0x00000000ed38783b */ /* 0x000fe80000000200 */
[----:B------:R-:W3:Y:S01]  /*1c80*/  LDSM.16.M88.4 R92, [R228] ;  /* 0x00000000e45c783b */ /* 0x000ee20000000200 */
[C---:B------:R-:W-:Y:S03]  /*1c90*/  HMMA.16816.F32 R40, R44.reuse, R42, RZ ;  /* 0x0000002a2c28723c */ /* 0x040fe600000018ff */
[----:B------:R-:W3:Y:S03]  /*1ca0*/  LDSM.16.M88.4 R68, [R239+0x1800] ;  /* 0x00180000ef44783b */ /* 0x000ee60000000200 */
[C---:B----4-:R-:W-:Y:S01]  /*1cb0*/  HMMA.16816.F32 R60, R44.reuse, R76, RZ ;  /* 0x0000004c2c3c723c */ /* 0x050fe200000018ff */
[----:B------:R-:W4:Y:S04]  /*1cc0*/  LDSM.16.M88.4 R64, [R235+0x11000] ;  /* 0x01100000eb40783b */ /* 0x000f280000000200 */
[----:B------:R-:W4:Y:S01]  /*1cd0*/  LDSM.16.M88.4 R36, [R235+0x10800] ;  /* 0x01080000eb24783b */ /* 0x000f220000000200 */
[----:B------:R-:W-:Y:S03]  /*1ce0*/  HMMA.16816.F32 R76, R44, R78, RZ ;  /* 0x0000004e2c4c723c */ /* 0x000fe600000018ff */
[----:B------:R-:W-:Y:S03]  /*1cf0*/  LDSM.16.M88.4 R84, [R241+0x12000] ;  /* 0x01200000f154783b */ /* 0x000fe60000000200 */
[C---:B------:R-:W-:Y:S01]  /*1d00*/  HMMA.16816.F32 R32, R16.reuse, R28, R32 ;  /* 0x0000001c1020723c */ /* 0x040fe20000001820 */
[----:B------:R-:W-:Y:S04]  /*1d10*/  LDSM.16.M88.4 R104, [R239+0x6000] ;  /* 0x00600000ef68783b */ /* 0x000fe80000000200 */
[----:B------:R-:W-:Y:S01]  /*1d20*/  LDSM.16.M88.4 R108, [R228+0x4800] ;  /* 0x00480000e46c783b */ /* 0x000fe20000000200 */
[----:B------:R-:W-:Y:S03]  /*1d30*/  HMMA.16816.F32 R40, R16, R30, R40 ;  /* 0x0000001e1028723c */ /* 0x000fe60000001828 */
[----:B------:R-:W-:Y:S03]  /*1d40*/  LDSM.16.M88.4 R28, [R228+0x1000] ;  /* 0x00100000e41c783b */ /* 0x000fe60000000200 */
[C---:B-----5:R-:W-:Y:S01]  /*1d50*/  HMMA.16816.F32 R52, R44.reuse, R48, RZ ;  /* 0x000000302c34723c */ /* 0x060fe200000018ff */
[----:B------:R-:W-:Y:S04]  /*1d60*/  LDSM.16.M88.4 R96, [R235+0x15000] ;  /* 0x01500000eb60783b */ /* 0x000fe80000000200 */
[----:B------:R-:W-:Y:S01]  /*1d70*/  LDSM.16.M88.4 R100, [R239+0x5800] ;  /* 0x00580000ef64783b */ /* 0x000fe20000000200 */
[----:B------:R-:W-:Y:S03]  /*1d80*/  HMMA.16816.F32 R48, R44, R50, RZ ;  /* 0x000000322c30723c */ /* 0x000fe600000018ff */
[----:B------:R-:W0:Y:S03]  /*1d90*/  LDGDEPBAR ;  /* 0x00000000000079af */ /* 0x000e260000000000 */
[C---:B------:R-:W-:Y:S06]  /*1da0*/  HMMA.16816.F32 R32, R88.reuse, R80, R32 ;  /* 0x000000505820723c */ /* 0x040fec0000001820 */
[----:B------:R-:W-:Y:S01]  /*1db0*/  HMMA.16816.F32 R40, R88, R82, R40 ;  /* 0x000000525828723c */ /* 0x000fe20000001828 */
[----:B------:R-:W-:Y:S05]  /*1dc0*/  LDSM.16.M88.4 R80, [R240+0x4000] ;  /* 0x00400000f050783b */ /* 0x000fea0000000200 */
[C---:B------:R-:W-:Y:S06]  /*1dd0*/  HMMA.16816.F32 R72, R44.reuse, R24, RZ ;  /* 0x000000182c48723c */ /* 0x040fec00000018ff */
[----:B------:R-:W-:Y:S01]  /*1de0*/  HMMA.16816.F32 R44, R44, R26, RZ ;  /* 0x0000001a2c2c723c */ /* 0x000fe200000018ff */
[----:B------:R-:W-:Y:S05]  /*1df0*/  LDSM.16.M88.4 R24, [R235+0x11800] ;  /* 0x01180000eb18783b */ /* 0x000fea0000000200 */
[C---:B-1----:R-:W-:Y:S06]  /*1e00*/  HMMA.16816.F32 R60, R16.reuse, R20, R60 ;  /* 0x00000014103c723c */ /* 0x042fec000000183c */
        /* <DEDUP_REMOVED lines=93> */
[----:B------:R-:W-:Y:S05]  /*23e0*/  LDSM.16.M88.4 R28, [R241+0x16000] ;  /* 0x01600000f11c783b */ /* 0x000fea0000000200 */
[----:B------:R-:W-:Y:S01]  /*23f0*/  HMMA.16816.F32 R40, R84, R10, R40 ;  /* 0x0000000a5428723c */ /* 0x000fe20000001828 */
[----:B------:R-:W-:Y:S05]  /*2400*/  LDSM.16.M88.4 R8, [R239+0x5000] ;  /* 0x00500000ef08783b */ /* 0x000fea0000000200 */
[C---:B--2---:R-:W-:Y:S06]  /*2410*/  HMMA.16816.F32 R60, R16.reuse, R24, R60 ;  /* 0x00000018103c723c */ /* 0x044fec000000183c */
[----:B------:R-:W-:Y:S01]  /*2420*/  HMMA.16816.F32 R76, R16, R26, R76 ;  /* 0x0000001a104c723c */ /* 0x000fe2000000184c */
[----:B------:R-:W1:Y:S05]  /*2430*/  LDSM.16.M88.4 R24, [R242+0xc000] ;  /* 0x00c00000f218783b */ /* 0x000e6a0000000200 */
[----:B---3--:R-:W-:Y:S06]  /*2440*/  HMMA.16816.F32 R32, R68, R36, R32 ;  /* 0x000000244420723c */ /* 0x008fec0000001820 */
[C---:B------:R-:W-:Y:S06]  /*2450*/  HMMA.16816.F32 R52, R92.reuse, R20, R52 ;  /* 0x000000145c34723c */ /* 0x040fec0000001834 */
[----:B------:R-:W-:Y:S01]  /*2460*/  HMMA.16816.F32 R48, R92, R22, R48 ;  /* 0x000000165c30723c */ /* 0x000fe20000001830 */
[----:B------:R-:W2:Y:S05]  /*2470*/  LDSM.16.M88.4 R20, [R240+0xc000] ;  /* 0x00c00000f014783b */ /* 0x000eaa0000000200 */
[----:B------:R-:W-:Y:S01]  /*2480*/  HMMA.16816.F32 R40, R68, R38, R40 ;  /* 0x000000264428723c */ /* 0x000fe20000001828 */
[----:B------:R-:W-:Y:S05]  /*2490*/  LDSM.16.M88.4 R36, [R235+0x16000] ;  /* 0x01600000eb24783b */ /* 0x000fea0000000200 */
[----:B------:R-:W-:Y:S06]  /*24a0*/  HMMA.16816.F32 R72, R16, R64, R72 ;  /* 0x000000401048723c */ /* 0x000fec0000001848 */
[----:B------:R-:W-:Y:S06]  /*24b0*/  HMMA.16816.F32 R52, R84, R44, R52 ;  /* 0x0000002c5434723c */ /* 0x000fec0000001834 */
[----:B-1----:R-:W-:Y:S06]  /*24c0*/  HMMA.16816.F32 R32, R24, R28, R32 ;  /* 0x0000001c1820723c */ /* 0x002fec0000001820 */
[----:B------:R-:W-:Y:S01]  /*24d0*/  HMMA.16816.F32 R48, R84, R46, R48 ;  /* 0x0000002e5430723c */ /* 0x000fe20000001830 */
[----:B------:R-:W-:Y:S05]  /*24e0*/  LDSM.16.M88.4 R44, [R239+0x6800] ;  /* 0x00680000ef2c783b */ /* 0x000fea0000000200 */
[----:B------:R-:W-:Y:S01]  /*24f0*/  HMMA.16816.F32 R40, R24, R30, R40 ;  /* 0x0000001e1828723c */ /* 0x000fe20000001828 */
[----:B------:R-:W-:Y:S05]  /*2500*/  LDSM.16.M88.4 R28, [R228+0x6000] ;  /* 0x00600000e41c783b */ /* 0x000fea0000000200 */
[----:B------:R-:W-:Y:S01]  /*2510*/  HMMA.16816.F32 R88, R16, R66, R88 ;  /* 0x000000421058723c */ /* 0x000fe20000001858 */
[----:B------:R-:W1:Y:S04]  /*2520*/  LDSM.16.M88.4 R16, [R238+0xc000] ;  /* 0x00c00000ee10783b */ /* 0x000e680000000200 */
[----:B------:R-:W-:Y:S01]  /*2530*/  LDSM.16.M88.4 R64, [R228+0x5000] ;  /* 0x00500000e440783b */ /* 0x000fe20000000200 */
[----:B--2---:R-:W-:Y:S06]  /*2540*/  HMMA.16816.F32 R32, R20, R104, R32 ;  /* 0x000000681420723c */ /* 0x004fec0000001820 */
        /* <DEDUP_REMOVED lines=47> */
[----:B------:R-:W2:Y:S05]  /*2840*/  MUFU.TANH R43, R43 ;  /* 0x0000002b002b7308 */ /* 0x000eaa0000002400 */
[----:B------:R-:W-:Y:S01]  /*2850*/  HMMA.16816.F32 R60, R20, R56, R60 ;  /* 0x00000038143c723c */ /* 0x000fe2000000183c */
[----:B------:R-:W-:-:S02]  /*2860*/  LOP3.LUT R29, R3, 0xffffffe0, RZ, 0xc0, !PT ;  /* 0xffffffe0031d7812 */ /* 0x000fc400078ec0ff */
[----:B------:R-:W-:Y:S03]  /*2870*/  MUFU.TANH R83, R83 ;  /* 0x0000005300537308 */ /* 0x000fe60000002400 */
[----:B------:R-:W-:Y:S01]  /*2880*/  HMMA.16816.F32 R52, R8, R36, R52 ;  /* 0x000000240834723c */ /* 0x000fe20000001834 */
[----:B------:R-:W-:-:S04]  /*2890*/  IMAD.IADD R0, R2, 0x1, -R29 ;  /* 0x0000000102007824 */ /* 0x000fc800078e0a1d */
[----:B------:R-:W-:Y:S01]  /*28a0*/  MUFU.TANH R40, R40 ;  /* 0x0000002800287308 */ /* 0x000fe20000002400 */
[----:B------:R-:W-:Y:S01]  /*28b0*/  HMMA.16816.F32 R48, R8, R38, R48 ;  /* 0x000000260830723c */ /* 0x000fe20000001830 */
[----:B------:R-:W5:Y:S05]  /*28c0*/  LDSM.16.M88.4 R36, [R239+0x7800] ;  /* 0x00780000ef24783b */ /* 0x000f6a0000000200 */
[----:B------:R-:W-:Y:S01]  /*28d0*/  HMMA.16816.F32 R92, R68, R30, R92 ;  /* 0x0000001e445c723c */ /* 0x000fe2000000185c */
[----:B------:R-:W4:Y:S01]  /*28e0*/  LDSM.16.M88.4 R28, [R235+0x17800] ;  /* 0x01780000eb1c783b */ /* 0x000f220000000200 */
[----:B------:R-:W-:Y:S04]  /*28f0*/  MUFU.TANH R81, R81 ;  /* 0x0000005100517308 */ /* 0x000fe80000002400 */
[----:B------:R-:W-:Y:S06]  /*2900*/  HMMA.16816.F32 R76, R20, R58, R76 ;  /* 0x0000003a144c723c */ /* 0x000fec000000184c */
[----:B-1----:R-:W-:Y:S01]  /*2910*/  HMMA.16816.F32 R72, R24, R32, R72 ;  /* 0x000000201848723c */ /* 0x002fe20000001848 */
[----:B------:R-:W-:Y:S01]  /*2920*/  FMUL.FTZ R52, R52, UR21 ;  /* 0x0000001534347c20 */ /* 0x000fe20008410000 */
[----:B------:R-:W-:-:S04]  /*2930*/  FMUL.FTZ R55, R55, UR21 ;  /* 0x0000001537377c20 */ /* 0x000fc80008410000 */
[----:B------:R-:W-:Y:S01]  /*2940*/  HMMA.16816.F32 R60, R16, R44, R60 ;  /* 0x0000002c103c723c */ /* 0x000fe2000000183c */
[----:B------:R-:W1:Y:S01]  /*2950*/  MUFU.TANH R52, R52 ;  /* 0x0000003400347308 */ /* 0x000e620000002400 */
[----:B------:R-:W-:Y:S01]  /*2960*/  FMUL.FTZ R3, R48, UR21 ;  /* 0x0000001530037c20 */ /* 0x000fe20008410000 */
[----:B------:R-:W-:Y:S01]  /*2970*/  FMUL.FTZ R33, R49, UR21 ;  /* 0x0000001531217c20 */ /* 0x000fe20008410000 */
[----:B------:R-:W-:Y:S02]  /*2980*/  FMUL.FTZ R51, R51, UR21 ;  /* 0x0000001533337c20 */ /* 0x000fe40008410000 */
[----:B------:R-:W-:Y:S01]  /*2990*/  HMMA.16816.F32 R92, R24, R34, R92 ;  /* 0x00000022185c723c */ /* 0x000fe2000000185c */
[----:B------:R-:W-:Y:S01]  /*29a0*/  FMUL.FTZ R44, R53, UR21 ;  /* 0x00000015352c7c20 */ /* 0x000fe20008410000 */
[----:B------:R-:W-:Y:S01]  /*29b0*/  SHF.R.S32.HI R53, RZ, 0x1f, R0 ;  /* 0x0000001fff357819 */ /* 0x000fe20000011400 */
[----:B------:R-:W1:Y:S01]  /*29c0*/  LDSM.16.M88.4 R24, [R228+0x7800] ;  /* 0x00780000e418783b */ /* 0x000e620000000200 */
[----:B------:R-:W-:Y:S01]  /*29d0*/  FMUL.FTZ R45, R54, UR21 ;  /* 0x00000015362d7c20 */ /* 0x000fe20008410000 */
[----:B------:R-:W-:Y:S01]  /*29e0*/  MUFU.TANH R32, R55 ;  /* 0x0000003700207308 */ /* 0x000fe20000002400 */
[----:B------:R-:W-:Y:S01]  /*29f0*/  LEA.HI R0, R53, R0, RZ, 0x2 ;  /* 0x0000000035007211 */ /* 0x000fe200078f10ff */
[----:B------:R-:W-:Y:S01]  /*2a00*/  HMMA.16816.F32 R76, R16, R46, R76 ;  /* 0x0000002e104c723c */ /* 0x000fe2000000184c */
[----:B------:R-:W-:-:S04]  /*2a10*/  DEPBAR.LE SB0, 0x0 ;  /* 0x000080000000791a */ /* 0x000fc80000000000 */
[----:B------:R-:W-:Y:S01]  /*2a20*/  SHF.R.S32.HI R0, RZ, 0x2, R0 ;  /* 0x00000002ff007819 */ /* 0x000fe20000011400 */
[----:B-----5:R-:W-:Y:S01]  /*2a30*/  HMMA.16816.F32 R72, R20, R36, R72 ;  /* 0x000000241448723c */ /* 0x020fe20000001848 */
[----:B------:R-:W-:Y:S01]  /*2a40*/  LEA R47, R6, UR23, 0x4 ;  /* 0x00000017062f7c11 */ /* 0x000fe2000f8e20ff */
[----:B------:R-:W-:Y:S01]  /*2a50*/  MUFU.TANH R44, R44 ;  /* 0x0000002c002c7308 */ /* 0x000fe20000002400 */
[----:B------:R-:W-:Y:S02]  /*2a60*/  FMUL.FTZ R46, R50, UR21 ;  /* 0x00000015322e7c20 */ /* 0x000fe40008410000 */
[----:B------:R-:W-:Y:S01]  /*2a70*/  IADD3 R47, R47, 0x1, R0 ;  /* 0x000000012f2f7810 */ /* 0x000fe20007ffe000 */
[----:B------:R-:W-:Y:S01]  /*2a80*/  IMAD.U32 R0, RZ, RZ, UR24 ;  /* 0x00000018ff007e24 */ /* 0x000fe2000f8e00ff */
[----:B------:R-:W-:Y:S01]  /*2a90*/  HMMA.16816.F32 R60, R8, R64, R60 ;  /* 0x00000040083c723c */ /* 0x000fe2000000183c */
[----:B------:R-:W-:Y:S02]  /*2aa0*/  IMAD.U32 R37, RZ, RZ, UR5 ;  /* 0x00000005ff257e24 */ /* 0x000fe4000f8e00ff */
[----:B------:R-:W5:Y:S01]  /*2ab0*/  MUFU.TANH R45, R45 ;  /* 0x0000002d002d7308 */ /* 0x000f620000002400 */
[----:B------:R-:W-:Y:S01]  /*2ac0*/  IADD3 R47, R0, -UR15, R47 ;  /* 0x8000000f002f7c10 */ /* 0x000fe2000fffe02f */
[----:B------:R-:W-:Y:S01]  /*2ad0*/  IMAD R35, R37, 0x40, R14 ;  /* 0x0000004025237824 */ /* 0x000fe200078e020e */
[----:B------:R-:W-:Y:S03]  /*2ae0*/  HMMA.16816.F32 R92, R20, R38, R92 ;  /* 0x00000026145c723c */ /* 0x000fe6000000185c */
[----:B------:R-:W-:-:S02]  /*2af0*/  VIADD R47, R47, UR22 ;  /* 0x000000162f2f7c36 */ /* 0x000fc40008000000 */
[C---:B------:R-:W-:Y:S01]  /*2b00*/  VIADD R37, R35.reuse, 0x1 ;  /* 0x0000000123257836 */ /* 0x040fe20000000000 */
[----:B------:R-:W-:Y:S01]  /*2b10*/  HMMA.16816.F32 R76, R8, R66, R76 ;  /* 0x00000042084c723c */ /* 0x000fe2000000184c */
[----:B------:R-:W-:Y:S01]  /*2b20*/  VIADD R21, R35, 0x18 ;  /* 0x0000001823157836 */ /* 0x000fe20000000000 */
[C---:B------:R-:W-:Y:S01]  /*2b30*/  VIADDMNMX R0, R47.reuse, 0x8, R0, PT ;  /* 0x000000082f007846 */ /* 0x040fe20003800100 */
[----:B------:R-:W5:Y:S01]  /*2b40*/  MUFU.TANH R3, R3 ;  /* 0x0000000300037308 */ /* 0x000f620000002400 */
[----:B------:R-:W-:Y:S01]  /*2b50*/  VIMNMX R2, R47, UR24, PT ;  /* 0x000000182f027c48 */ /* 0x000fe2000bfe0100 */
[----:B------:R-:W-:Y:S01]  /*2b60*/  VIADD R47, R35, 0x8 ;  /* 0x00000008232f7836 */ /* 0x000fe20000000000 */
[C---:B------:R-:W-:Y:S01]  /*2b70*/  ISETP.GE.AND P2, PT, R37.reuse, R0, PT ;  /* 0x000000002500720c */ /* 0x040fe20003f46270 */
[----:B----4-:R-:W-:Y:S01]  /*2b80*/  HMMA.16816.F32 R72, R16, R28, R72 ;  /* 0x0000001c1048723c */ /* 0x010fe20000001848 */
[----:B------:R-:W-:Y:S01]  /*2b90*/  ISETP.GE.AND P3, PT, R37, R2, PT ;  /* 0x000000022500720c */ /* 0x000fe20003f66270 */
[----:B------:R-:W-:Y:S01]  /*2ba0*/  VIADD R37, R35, 0x9 ;  /* 0x0000000923257836 */ /* 0x000fe20000000000 */
[----:B------:R-:W-:Y:S01]  /*2bb0*/  ISETP.GE.AND P1, PT, R47, R0, PT ;  /* 0x000000002f00720c */ /* 0x000fe20003f26270 */
[----:B------:R-:W-:-:S02]  /*2bc0*/  VIADD R23, R35, 0x11 ;  /* 0x0000001123177836 */ /* 0x000fc40000000000 */
[----:B------:R-:W-:Y:S01]  /*2bd0*/  FMUL.FTZ R62, R62, UR21 ;  /* 0x000000153e3e7c20 */ /* 0x000fe20008410000 */
[----:B------:R-:W-:Y:S01]  /*2be0*/  FSEL R82, R82, -INF , !P3 ;  /* 0xff80000052527808 */ /* 0x000fe20005800000 */
[----:B------:R-:W-:Y:S01]  /*2bf0*/  VIADD R29, R35, 0x10 ;  /* 0x00000010231d7836 */ /* 0x000fe20000000000 */
[C---:B------:R-:W-:Y:S01]  /*2c00*/  ISETP.GE.AND P5, PT, R37.reuse, R2, PT ;  /* 0x000000022500720c */ /* 0x040fe20003fa6270 */
[----:B------:R-:W4:Y:S01]  /*2c10*/  MUFU.TANH R203, R62 ;  /* 0x0000003e00cb7308 */ /* 0x000f220000002400 */
[----:B------:R-:W-:Y:S01]  /*2c20*/  ISETP.GE.AND P4, PT, R37, R0, PT ;  /* 0x000000002500720c */ /* 0x000fe20003f86270 */
[----:B------:R-:W-:Y:S01]  /*2c30*/  HMMA.16816.F32 R92, R16, R30, R92 ;  /* 0x0000001e105c723c */ /* 0x000fe2000000185c */
[C---:B------:R-:W-:Y:S01]  /*2c40*/  ISETP.GE.AND P0, PT, R29.reuse, R2, PT ;  /* 0x000000021d00720c */ /* 0x040fe20003f06270 */
[----:B------:R-:W-:Y:S01]  /*2c50*/  FMUL.FTZ R60, R60, UR21 ;  /* 0x000000153c3c7c20 */ /* 0x000fe20008410000 */
[----:B------:R-:W-:Y:S01]  /*2c60*/  ISETP.GE.AND P3, PT, R29, R0, PT ;  /* 0x000000001d00720c */ /* 0x000fe20003f66270 */
[----:B------:R-:W-:Y:S01]  /*2c70*/  FMUL.FTZ R61, R61, UR21 ;  /* 0x000000153d3d7c20 */ /* 0x000fe20008410000 */
[----:B---3--:R-:W-:Y:S01]  /*2c80*/  FSEL R29, R42, -INF , !P1 ;  /* 0xff8000002a1d7808 */ /* 0x008fe20004800000 */
[----:B------:R-:W-:Y:S01]  /*2c90*/  MUFU.TANH R33, R33 ;  /* 0x0000002100217308 */ /* 0x000fe20000002400 */
[----:B------:R-:W-:Y:S01]  /*2ca0*/  FSEL R22, R41, -INF , !P5 ;  /* 0xff80000029167808 */ /* 0x000fe20006800000 */
[----:B------:R-:W-:Y:S01]  /*2cb0*/  FMUL.FTZ R63, R63, UR21 ;  /* 0x000000153f3f7c20 */ /* 0x000fe20008410000 */
[C---:B------:R-:W-:Y:S01]  /*2cc0*/  ISETP.GE.AND P1, PT, R21.reuse, R2, PT ;  /* 0x000000021500720c */ /* 0x040fe20003f26270 */
[----:B------:R-:W-:Y:S01]  /*2cd0*/  FMUL.FTZ R76, R76, UR21 ;  /* 0x000000154c4c7c20 */ /* 0x000fe20008410000 */
[----:B------:R-:W-:Y:S01]  /*2ce0*/  ISETP.GE.AND P5, PT, R21, R0, PT ;  /* 0x000000001500720c */ /* 0x000fe20003fa6270 */
[----:B------:R-:W-:Y:S01]  /*2cf0*/  VIADD R21, R35, 0x19 ;  /* 0x0000001923157836 */ /* 0x000fe20000000000 */
[----:B--2---:R-:W-:Y:S01]  /*2d00*/  FSEL R43, R43, -INF , !P4 ;  /* 0xff8000002b2b7808 */ /* 0x004fe20006000000 */
[----:B------:R-:W2:Y:S01]  /*2d10*/  MUFU.TANH R46, R46 ;  /* 0x0000002e002e7308 */ /* 0x000ea20000002400 */
[----:B-1----:R-:W-:Y:S01]  /*2d20*/  FSEL R20, R52, -INF , !P0 ;  /* 0xff80000034147808 */ /* 0x002fe20004000000 */
[C---:B------:R-:W-:Y:S01]  /*2d30*/  HMMA.16816.F32 R72, R8.reuse, R24, R72 ;  /* 0x000000180848723c */ /* 0x040fe20000001848 */
[----:B------:R-:W-:Y:S01]  /*2d40*/  FSEL R83, R83, -INF , !P2 ;  /* 0xff80000053537808 */ /* 0x000fe20005000000 */
[----:B------:R-:W-:Y:S01]  /*2d50*/  FMUL.FTZ R77, R77, UR21 ;  /* 0x000000154d4d7c20 */ /* 0x000fe20008410000 */
[C---:B------:R-:W-:Y:S01]  /*2d60*/  ISETP.GE.AND P4, PT, R21.reuse, R2, PT ;  /* 0x000000021500720c */ /* 0x040fe20003f86270 */
[----:B------:R-:W-:Y:S01]  /*2d70*/  FMUL.FTZ R78, R78, UR21 ;  /* 0x000000154e4e7c20 */ /* 0x000fe20008410000 */
[----:B------:R-:W-:Y:S01]  /*2d80*/  ISETP.GE.AND P0, PT, R21, R0, PT ;  /* 0x000000001500720c */ /* 0x000fe20003f06270 */
[----:B------:R-:W-:Y:S01]  /*2d90*/  VIADD R21, R35, 0x20 ;  /* 0x0000002023157836 */ /* 0x000fe20000000000 */
[-C--:B------:R-:W-:Y:S01]  /*2da0*/  ISETP.GE.AND P2, PT, R23, R2.reuse, PT ;  /* 0x000000021700720c */ /* 0x080fe20003f46270 */
[----:B------:R-:W1:Y:S01]  /*2db0*/  MUFU.TANH R34, R51 ;  /* 0x0000003300227308 */ /* 0x000e620000002400 */
[----:B------:R-:W-:Y:S01]  /*2dc0*/  ISETP.GE.AND P6, PT, R47, R2, PT ;  /* 0x000000022f00720c */ /* 0x000fe20003fc6270 */
[----:B------:R-:W-:Y:S01]  /*2dd0*/  HMMA.16816.F32 R92, R8, R26, R92 ;  /* 0x0000001a085c723c */ /* 0x000fe2000000185c */
[----:B-----5:R-:W-:Y:S01]  /*2de0*/  FSEL R19, R45, -INF , !P3 ;  /* 0xff8000002d137808 */ /* 0x020fe20005800000 */
[----:B------:R-:W-:Y:S01]  /*2df0*/  FMUL.FTZ R79, R79, UR21 ;  /* 0x000000154f4f7c20 */ /* 0x000fe20008410000 */
[----:B------:R-:W-:-:S02]  /*2e00*/  FSEL R18, R44, -INF , !P2 ;  /* 0xff8000002c127808 */ /* 0x000fc40005000000 */
[----:B------:R-:W-:Y:S01]  /*2e10*/  FSEL R40, R40, -INF , !P6 ;  /* 0xff80000028287808 */ /* 0x000fe20007000000 */
[----:B------:R-:W3:Y:S01]  /*2e20*/  MUFU.TANH R208, R60 ;  /* 0x0000003c00d07308 */ /* 0x000ee20000002400 */
[C---:B------:R-:W-:Y:S02]  /*2e30*/  ISETP.GE.AND P3, PT, R21.reuse, R2, PT ;  /* 0x000000021500720c */ /* 0x040fe40003f66270 */
[-C--:B------:R-:W-:Y:S01]  /*2e40*/  ISETP.GE.AND P2, PT, R21, R0.reuse, PT ;  /* 0x000000001500720c */ /* 0x080fe20003f46270 */
[----:B------:R-:W-:Y:S01]  /*2e50*/  VIADD R21, R35, 0x21 ;  /* 0x0000002123157836 */ /* 0x000fe20000000000 */
[----:B------:R-:W-:Y:S02]  /*2e60*/  ISETP.GE.AND P6, PT, R23, R0, PT ;  /* 0x000000001700720c */ /* 0x000fe40003fc6270 */
[----:B------:R-:W-:Y:S01]  /*2e70*/  FSEL R6, R3, -INF , !P1 ;  /* 0xff80000003067808 */ /* 0x000fe20004800000 */
[----:B------:R-:W5:Y:S01]  /*2e80*/  MUFU.TANH R202, R61 ;  /* 0x0000003d00ca7308 */ /* 0x000f620000002400 */
[----:B------:R-:W-:Y:S01]  /*2e90*/  FSEL R17, R32, -INF , !P6 ;  /* 0xff80000020117808 */ /* 0x000fe20007000000 */
[----:B------:R-:W-:Y:S01]  /*2ea0*/  VIADD R3, R35, 0x29 ;  /* 0x0000002923037836 */ /* 0x000fe20000000000 */
[C---:B------:R-:W-:Y:S01]  /*2eb0*/  ISETP.GE.AND P6, PT, R21.reuse, R2, PT ;  /* 0x000000021500720c */ /* 0x040fe20003fc6270 */
[----:B------:R-:W-:Y:S01]  /*2ec0*/  FMUL.FTZ R72, R72, UR21 ;  /* 0x0000001548487c20 */ /* 0x000fe20008410000 */
[----:B------:R-:W-:Y:S01]  /*2ed0*/  ISETP.GE.AND P1, PT, R21, R0, PT ;  /* 0x000000001500720c */ /* 0x000fe20003f26270 */
[----:B------:R-:W-:Y:S01]  /*2ee0*/  VIADD R21, R35, 0x28 ;  /* 0x0000002823157836 */ /* 0x000fe20000000000 */
[----:B----4-:R-:W-:Y:S01]  /*2ef0*/  FSEL R203, R203, -INF , !P2 ;  /* 0xff800000cbcb7808 */ /* 0x010fe20005000000 */
[----:B------:R-:W4:Y:S01]  /*2f00*/  MUFU.TANH R219, R63 ;  /* 0x0000003f00db7308 */ /* 0x000f220000002400 */
[-C--:B------:R-:W-:Y:S01]  /*2f10*/  ISETP.GE.AND P2, PT, R35, R2.reuse, PT ;  /* 0x000000022300720c */ /* 0x080fe20003f46270 */
[----:B------:R-:W-:Y:S01]  /*2f20*/  FMUL.FTZ R73, R73, UR21 ;  /* 0x0000001549497c20 */ /* 0x000fe20008410000 */
[----:B--2---:R-:W-:Y:S01]  /*2f30*/  FSEL R23, R46, -INF , !P5 ;  /* 0xff8000002e177808 */ /* 0x004fe20006800000 */
[----:B------:R-:W-:Y:S01]  /*2f40*/  FMUL.FTZ R92, R92, UR21 ;  /* 0x000000155c5c7c20 */ /* 0x000fe20008410000 */
[----:B------:R-:W-:Y:S01]  /*2f50*/  FSEL R16, R33, -INF , !P4 ;  /* 0xff80000021107808 */ /* 0x000fe20006000000 */
[----:B------:R-:W-:Y:S01]  /*2f60*/  FMUL.FTZ R93, R93, UR21 ;  /* 0x000000155d5d7c20 */ /* 0x000fe20008410000 */
[----:B------:R-:W-:Y:S01]  /*2f70*/  FSEL R80, R80, -INF , !P2 ;  /* 0xff80000050507808 */ /* 0x000fe20005000000 */
[----:B------:R-:W2:Y:S01]  /*2f80*/  MUFU.TANH R206, R76 ;  /* 0x0000004c00ce7308 */ /* 0x000ea20000002400 */
[C---:B------:R-:W-:Y:S01]  /*2f90*/  ISETP.GE.AND P5, PT, R21.reuse, R2, PT ;  /* 0x000000021500720c */ /* 0x040fe20003fa6270 */
[----:B------:R-:W-:Y:S01]  /*2fa0*/  FMUL.FTZ R74, R74, UR21 ;  /* 0x000000154a4a7c20 */ /* 0x000fe20008410000 */
[----:B------:R-:W-:Y:S01]  /*2fb0*/  ISETP.GE.AND P4, PT, R21, R0, PT ;  /* 0x000000001500720c */ /* 0x000fe20003f86270 */
[----:B------:R-:W-:Y:S01]  /*2fc0*/  FMUL.FTZ R75, R75, UR21 ;  /* 0x000000154b4b7c20 */ /* 0x000fe20008410000 */
[----:B-1----:R-:W-:Y:S01]  /*2fd0*/  FSEL R21, R34, -INF , !P0 ;  /* 0xff80000022157808 */ /* 0x002fe20004000000 */
[----:B------:R-:W-:Y:S01]  /*2fe0*/  FMUL.FTZ R94, R94, UR21 ;  /* 0x000000155e5e7c20 */ /* 0x000fe20008410000 */
[----:B---3--:R-:W-:Y:S01]  /*2ff0*/  FSEL R208, R208, -INF , !P3 ;  /* 0xff800000d0d07808 */ /* 0x008fe20005800000 */
[----:B------:R-:W1:Y:S01]  /*3000*/  MUFU.TANH R204, R77 ;  /* 0x0000004d00cc7308 */ /* 0x000e620000002400 */
[----:B------:R-:W-:Y:S01]  /*3010*/  ISETP.GE.AND P0, PT, R3, R2, PT ;  /* 0x000000020300720c */ /* 0x000fe20003f06270 */
[----:B------:R-:W-:Y:S01]  /*3020*/  FMUL.FTZ R95, R95, UR21 ;  /* 0x000000155f5f7c20 */ /* 0x000fe20008410000 */
[----:B------:R-:W-:Y:S01]  /*3030*/  ISETP.GE.AND P3, PT, R3, R0, PT ;  /* 0x000000000300720c */ /* 0x000fe20003f66270 */
[----:B------:R-:W-:Y:S01]  /*3040*/  VIADD R3, R35, 0x30 ;  /* 0x0000003023037836 */ /* 0x000fe20000000000 */
[----:B------:R-:W-:-:S02]  /*3050*/  FMNMX.FTZ R9, R80, R82, !PT ;  /* 0x0000005250097209 */ /* 0x000fc40007810000 */
[----:B-----5:R-:W-:Y:S01]  /*3060*/  FSEL R202, R202, -INF , !P6 ;  /* 0xff800000caca7808 */ /* 0x020fe20007000000 */
[----:B------:R-:W3:Y:S01]  /*3070*/  MUFU.TANH R218, R72 ;  /* 0x0000004800da7308 */ /* 0x000ee20000002400 */
[----:B------:R-:W-:Y:S02]  /*3080*/  FMNMX.FTZ R9, R40, R9, !PT ;  /* 0x0000000928097209 */ /* 0x000fe40007810000 */
[C---:B------:R-:W-:Y:S02]  /*3090*/  ISETP.GE.AND P6, PT, R3.reuse, R2, PT ;  /* 0x000000020300720c */ /* 0x040fe40003fc6270 */
[-C--:B------:R-:W-:Y:S01]  /*30a0*/  ISETP.GE.AND P2, PT, R3, R0.reuse, PT ;  /* 0x000000000300720c */ /* 0x080fe20003f46270 */
[----:B------:R-:W-:Y:S01]  /*30b0*/  VIADD R3, R35, 0x31 ;  /* 0x0000003123037836 */ /* 0x000fe20000000000 */
[----:B----4-:R-:W-:Y:S01]  /*30c0*/  FSEL R219, R219, -INF , !P1 ;  /* 0xff800000dbdb7808 */ /* 0x010fe20004800000 */
[----:B------:R-:W4:Y:S01]  /*30d0*/  MUFU.TANH R216, R73 ;  /* 0x0000004900d87308 */ /* 0x000f220000002400 */
[----:B------:R-:W-:-:S02]  /*30e0*/  ISETP.GE.AND P1, PT, R35, R0, PT ;  /* 0x000000002300720c */ /* 0x000fc40003f26270 */
[----:B------:R-:W-:Y:S02]  /*30f0*/  FMNMX.FTZ R9, R22, R9, !PT ;  /* 0x0000000916097209 */ /* 0x000fe40007810000 */
[----:B--2---:R-:W-:Y:S02]  /*3100*/  FSEL R206, R206, -INF , !P5 ;  /* 0xff800000cece7808 */ /* 0x004fe40006800000 */
[----:B------:R-:W-:Y:S01]  /*3110*/  FSEL R81, R81, -INF , !P1 ;  /* 0xff80000051517808 */ /* 0x000fe20004800000 */
[----:B------:R-:W2:Y:S01]  /*3120*/  MUFU.TANH R214, R92 ;  /* 0x0000005c00d67308 */ /* 0x000ea20000002400 */
[C---:B------:R-:W-:Y:S02]  /*3130*/  ISETP.GE.AND P5, PT, R3.reuse, R2, PT ;  /* 0x000000020300720c */ /* 0x040fe40003fa6270 */
[----:B------:R-:W-:Y:S02]  /*3140*/  ISETP.GE.AND P1, PT, R3, R0, PT ;  /* 0x000000000300720c */ /* 0x000fe40003f26270 */
[----:B------:R-:W-:-:S02]  /*3150*/  FMNMX.FTZ R3, R20, R9, !PT ;  /* 0x0000000914037209 */ /* 0x000fc40007810000 */
[----:B------:R-:W-:Y:S01]  /*3160*/  FMNMX.FTZ R8, R81, R83, !PT ;  /* 0x0000005351087209 */ /* 0x000fe20007810000 */
[----:B------:R-:W5:Y:S01]  /*3170*/  MUFU.TANH R205, R78 ;  /* 0x0000004e00cd7308 */ /* 0x000f620000002400 */
[----:B------:R-:W-:Y:S02]  /*3180*/  FMNMX.FTZ R3, R18, R3, !PT ;  /* 0x0000000312037209 */ /* 0x000fe40007810000 */
[----:B------:R-:W-:Y:S02]  /*3190*/  FMNMX.FTZ R8, R29, R8, !PT ;  /* 0x000000081d087209 */ /* 0x000fe40007810000 */
[----:B------:R-:W-:Y:S02]  /*31a0*/  FMNMX.FTZ R3, R6, R3, !PT ;  /* 0x0000000306037209 */ /* 0x000fe40007810000 */
[----:B------:R-:W-:Y:S01]  /*31b0*/  FMNMX.FTZ R8, R43, R8, !PT ;  /* 0x000000082b087209 */ /* 0x000fe20007810000 */
[----:B------:R-:W5:Y:S01]  /*31c0*/  MUFU.TANH R212, R93 ;  /* 0x0000005d00d47308 */ /* 0x000f620000002400 */
[----:B------:R-:W-:-:S02]  /*31d0*/  FMNMX.FTZ R3, R16, R3, !PT ;  /* 0x0000000310037209 */ /* 0x000fc40007810000 */
[----:B------:R-:W-:Y:S02]  /*31e0*/  FMNMX.FTZ R8, R19, R8, !PT ;  /* 0x0000000813087209 */ /* 0x000fe40007810000 */
[----:B------:R-:W-:Y:S01]  /*31f0*/  FMNMX.FTZ R9, R208, R3, !PT ;  /* 0x00000003d0097209 */ /* 0x000fe20007810000 */
[----:B------:R-:W-:Y:S01]  /*3200*/  VIADD R3, R35, 0x38 ;  /* 0x0000003823037836 */ /* 0x000fe20000000000 */
[----:B------:R-:W-:Y:S01]  /*3210*/  FMNMX.FTZ R8, R17, R8, !PT ;  /* 0x0000000811087209 */ /* 0x000fe20007810000 */
[----:B------:R-:W5:Y:S01]  /*3220*/  MUFU.TANH R217, R79 ;  /* 0x0000004f00d97308 */ /* 0x000f620000002400 */
[----:B------:R-:W-:Y:S01]  /*3230*/  FMNMX.FTZ R9, R202, R9, !PT ;  /* 0x00000009ca097209 */ /* 0x000fe20007810000 */
[----:B------:R-:W-:Y:S01]  /*3240*/  VIADD R35, R35, 0x39 ;  /* 0x0000003923237836 */ /* 0x000fe20000000000 */
[----:B-1----:R-:W-:Y:S02]  /*3250*/  FSEL R204, R204, -INF , !P0 ;  /* 0xff800000cccc7808 */ /* 0x002fe40004000000 */
[----:B------:R-:W-:-:S02]  /*3260*/  FMNMX.FTZ R9, R206, R9, !PT ;  /* 0x00000009ce097209 */ /* 0x000fc40007810000 */
[----:B------:R-:W-:Y:S01]  /*3270*/  FMNMX.FTZ R8, R23, R8, !PT ;  /* 0x0000000817087209 */ /* 0x000fe20007810000 */
[----:B------:R1:W1:Y:S01]  /*3280*/  MUFU.TANH R213, R74 ;  /* 0x0000004a00d57308 */ /* 0x0002620000002400 */
[----:B---3--:R-:W-:Y:S02]  /*3290*/  FSEL R218, R218, -INF , !P6 ;  /* 0xff800000dada7808 */ /* 0x008fe40007000000 */
[----:B------:R-:W-:Y:S02]  /*32a0*/  FMNMX.FTZ R9, R204, R9, !PT ;  /* 0x00000009cc097209 */ /* 0x000fe40007810000 */
[----:B------:R-:W-:Y:S02]  /*32b0*/  PLOP3.LUT P0, PT, PT, PT, UP0, 0x80, 0x0 ;  /* 0x000000000000781c */ /* 0x000fe40003f0f008 */
[----:B------:R-:W-:Y:S01]  /*32c0*/  FMNMX.FTZ R8, R21, R8, !PT ;  /* 0x0000000815087209 */ /* 0x000fe20007810000 */
[----:B------:R3:W1:Y:S01]  /*32d0*/  MUFU.TANH R211, R75 ;  /* 0x0000004b00d37308 */ /* 0x0006620000002400 */
[----:B------:R-:W-:-:S02]  /*32e0*/  ISETP.GE.AND P6, PT, R3, R2, PT ;  /* 0x000000020300720c */ /* 0x000fc40003fc6270 */
[----:B----4-:R-:W-:Y:S02]  /*32f0*/  FSEL R216, R216, -INF , !P5 ;  /* 0xff800000d8d87808 */ /* 0x010fe40006800000 */
[----:B------:R-:W-:Y:S02]  /*3300*/  FMNMX.FTZ R9, R218, R9, !PT ;  /* 0x00000009da097209 */ /* 0x000fe40007810000 */
[----:B------:R-:W-:Y:S01]  /*3310*/  FMNMX.FTZ R8, R203, R8, !PT ;  /* 0x00000008cb087209 */ /* 0x000fe20007810000 */
[----:B------:R3:W4:Y:S01]  /*3320*/  MUFU.TANH R209, R94 ;  /* 0x0000005e00d17308 */ /* 0x0007220000002400 */
[----:B------:R-:W-:Y:S01]  /*3330*/  BAR.SYNC.DEFER_BLOCKING 0x0 ;  /* 0x0000000000007b1d */ /* 0x000fe20000010000 */
[----:B------:R-:W-:Y:S02]  /*3340*/  ISETP.GE.AND P5, PT, R35, R2, PT ;  /* 0x000000022300720c */ /* 0x000fe40003fa6270 */
[----:B--2---:R-:W-:Y:S02]  /*3350*/  FSEL R214, R214, -INF , !P6 ;  /* 0xff800000d6d67808 */ /* 0x004fe40007000000 */
[----:B------:R-:W-:-:S02]  /*3360*/  FMNMX.FTZ R9, R216, R9, !PT ;  /* 0x00000009d8097209 */ /* 0x000fc40007810000 */
[----:B------:R3:W2:Y:S01]  /*3370*/  MUFU.TANH R207, R95 ;  /* 0x0000005f00cf7308 */ /* 0x0006a20000002400 */
[----:B-----5:R-:W-:Y:S02]  /*3380*/  FSEL R205, R205, -INF , !P4 ;  /* 0xff800000cdcd7808 */ /* 0x020fe40006000000 */
[----:B------:R-:W-:Y:S02]  /*3390*/  FMNMX.FTZ R8, R219, R8, !PT ;  /* 0x00000008db087209 */ /* 0x000fe40007810000 */
[----:B------:R-:W-:Y:S02]  /*33a0*/  FSEL R212, R212, -INF , !P5 ;  /* 0xff800000d4d47808 */ /* 0x000fe40006800000 */
[----:B------:R-:W-:Y:S02]  /*33b0*/  FMNMX.FTZ R9, R214, R9, !PT ;  /* 0x00000009d6097209 */ /* 0x000fe40007810000 */
[----:B------:R-:W-:Y:S02]  /*33c0*/  FMNMX.FTZ R10, R205, R8, !PT ;  /* 0x00000008cd0a7209 */ /* 0x000fe40007810000 */
[----:B------:R-:W-:-:S02]  /*33d0*/  FSEL R217, R217, -INF , !P3 ;  /* 0xff800000d9d97808 */ /* 0x000fc40005800000 */
[----:B------:R-:W-:Y:S01]  /*33e0*/  FMNMX.FTZ R8, R212, R9, !PT ;  /* 0x00000009d4087209 */ /* 0x000fe20007810000 */
[----:B-1--4-:R-:W-:Y:S06]  /*33f0*/  @!P0 BRA `(.L_x_915) ;  /* 0x0000000000688947 */ /* 0x012fec0003800000 */
        /* <DEDUP_REMOVED lines=26> */
.L_x_915:
[----:B------:R-:W-:Y:S01]  /*35a0*/  FSEL R213, R213, -INF , !P2 ;  /* 0xff800000d5d57808 */ /* 0x000fe20005000000 */
[----:B------:R-:W4:Y:S01]  /*35b0*/  SHFL.BFLY PT, R9, R8, 0x2, 0x1f ;  /* 0x0c401f0008097f89 */ /* 0x000f2200000e0000 */
        /* <DEDUP_REMOVED lines=9> */
[----:B--2---:R-:W-:Y:S02]  /*3650*/  FSEL R207, R207, -INF , !P1 ;  /* 0xff800000cfcf7808 */ /* 0x004fe40004800000 */
[----:B------:R-:W-:Y:S02]  /*3660*/  FMNMX.FTZ R10, R209, R10, !PT ;  /* 0x0000000ad10a7209 */ /* 0x000fe40007810000 */
[----:B------:R-:W-:Y:S02]  /*3670*/  IADD3 R236, R15, R4, RZ ;  /* 0x000000040fec7210 */ /* 0x000fe40007ffe0ff */
[----:B------:R-:W-:-:S02]  /*3680*/  FMNMX.FTZ R10, R207, R10, !PT ;  /* 0x0000000acf0a7209 */ /* 0x000fc40007810000 */
[----:B------:R-:W-:Y:S02]  /*3690*/  LEA R236, R236, UR4, 0x1 ;  /* 0x00000004ecec7c11 */ /* 0x000fe4000f8e08ff */
[----:B----4-:R-:W-:Y:S01]  /*36a0*/  FMNMX.FTZ R9, R8, R9, !PT ;  /* 0x0000000908097209 */ /* 0x010fe20007810000 */
[----:B------:R-:W2:Y:S01]  /*36b0*/  SHFL.BFLY PT, R3, R10, 0x2, 0x1f ;  /* 0x0c401f000a037f89 */ /* 0x000ea200000e0000 */
[-C--:B------:R-:W-:Y:S02]  /*36c0*/  LEA R233, R5, R236.reuse, 0x1 ;  /* 0x000000ec05e97211 */ /* 0x080fe400078e08ff */
[----:B------:R-:W-:Y:S01]  /*36d0*/  LEA R234, R7, R236, 0x1 ;  /* 0x000000ec07ea7211 */ /* 0x000fe200078e08ff */
[----:B------:R-:W4:Y:S01]  /*36e0*/  SHFL.BFLY PT, R164, R9, 0x1, 0x1f ;  /* 0x0c201f0009a47f89 */ /* 0x000f2200000e0000 */
        /* <DEDUP_REMOVED lines=15> */
[----:B--2---:R-:W-:Y:S02]  /*37e0*/  FMNMX.FTZ R8, R10, R3, !PT ;  /* 0x000000030a087209 */ /* 0x004fe40007810000 */
[----:B------:R-:W-:Y:S01]  /*37f0*/  IADD3 R221, R239, 0x5000, RZ ;  /* 0x00005000efdd7810 */ /* 0x000fe20007ffe0ff */
[----:B------:R-:W-:Y:S01]  /*3800*/  LDSM.16.MT88.4 R48, [R234+0x1a000] ;  /* 0x01a00000ea30783b */ /* 0x000fe20000004200 */
[----:B----4-:R-:W-:Y:S02]  /*3810*/  FMNMX.FTZ R164, R9, R164, !PT ;  /* 0x000000a409a47209 */ /* 0x010fe40007810000 */
[----:B------:R-:W-:Y:S01]  /*3820*/  IADD3 R220, R239, 0x5800, RZ ;  /* 0x00005800efdc7810 */ /* 0x000fe20007ffe0ff */
[----:B------:R-:W2:Y:S01]  /*3830*/  SHFL.BFLY PT, R3, R8, 0x1, 0x1f ;  /* 0x0c201f0008037f89 */ /* 0x000ea200000e0000 */
[C---:B------:R-:W-:Y:S01]  /*3840*/  FSETP.NEU.FTZ.AND P1, PT, R164.reuse, -INF , PT ;  /* 0xff800000a400780b */ /* 0x040fe20003f3d000 */
[----:B------:R-:W-:-:S02]  /*3850*/  FMUL.FTZ R215, R164, UR22 ;  /* 0x00000016a4d77c20 */ /* 0x000fc40008410000 */
[----:B------:R-:W-:Y:S03]  /*3860*/  LDSM.16.MT88.4 R64, [R232+0x1a000] ;  /* 0x01a00000e840783b */ /* 0x000fe60000004200 */
[----:B------:R-:W-:Y:S01]  /*3870*/  FSEL R215, R215, RZ, P1 ;  /* 0x000000ffd7d77208 */ /* 0x000fe20000800000 */
[----:B---3--:R-:W-:Y:S04]  /*3880*/  LDSM.16.MT88.4 R72, [R236+0x1c000] ;  /* 0x01c00000ec48783b */ /* 0x008fe80000004200 */
        /* <DEDUP_REMOVED lines=12> */
[----:B--2---:R-:W-:Y:S01]  /*3950*/  FMNMX.FTZ R3, R8, R3, !PT ;  /* 0x0000000308037209 */ /* 0x004fe20007810000 */
[----:B------:R-:W-:Y:S01]  /*3960*/  LDSM.16.MT88.4 R104, [R236+0x1e000] ;  /* 0x01e00000ec68783b */ /* 0x000fe20000004200 */
[----:B------:R-:W2:Y:S01]  /*3970*/  MUFU.EX2 R197, R197 ;  /* 0x000000c500c57308 */ /* 0x000ea20000000800 */
[--C-:B------:R-:W-:Y:S01]  /*3980*/  FFMA.FTZ R201, R206, UR22, -R215.reuse ;  /* 0x00000016cec97c23 */ /* 0x100fe200080108d7 */
[C---:B------:R-:W-:Y:S01]  /*3990*/  FSETP.NEU.FTZ.AND P1, PT, R3.reuse, -INF , PT ;  /* 0xff8000000300780b */ /* 0x040fe20003f3d000 */
[----:B------:R-:W-:Y:S01]  /*39a0*/  FMUL.FTZ R210, R3, UR22 ;  /* 0x0000001603d27c20 */ /* 0x000fe20008410000 */
[----:B------:R-:W-:Y:S01]  /*39b0*/  LDSM.16.MT88.4 R112, [R234+0x1e000] ;  /* 0x01e00000ea70783b */ /* 0x000fe20000004200 */
[--C-:B------:R-:W-:Y:S01]  /*39c0*/  FFMA.FTZ R202, R202, UR22, -R215.reuse ;  /* 0x00000016caca7c23 */ /* 0x100fe200080108d7 */
[----:B------:R-:W-:-:S02]  /*39d0*/  FFMA.FTZ R204, R204, UR22, -R215 ;  /* 0x00000016cccc7c23 */ /* 0x000fc400080108d7 */
[----:B------:R-:W-:Y:S01]  /*39e0*/  FSEL R210, R210, RZ, P1 ;  /* 0x000000ffd2d27208 */ /* 0x000fe20000800000 */
[----:B------:R-:W-:Y:S01]  /*39f0*/  LDSM.16.MT88.4 R120, [R233+0x1e000] ;  /* 0x01e00000e978783b */ /* 0x000fe20000004200 */
[----:B------:R-:W-:Y:S03]  /*3a00*/  MUFU.EX2 R196, R196 ;  /* 0x000000c400c47308 */ /* 0x000fe60000000800 */
[--C-:B------:R-:W-:Y:S01]  /*3a10*/  FFMA.FTZ R194, R81, UR22, -R210.reuse ;  /* 0x0000001651c27c23 */ /* 0x100fe200080108d2 */
[--C-:B------:R-:W-:Y:S01]  /*3a20*/  FFMA.FTZ R195, R83, UR22, -R210.reuse ;  /* 0x0000001653c37c23 */ /* 0x100fe200080108d2 */
[--C-:B------:R-:W-:Y:S01]  /*3a30*/  FFMA.FTZ R198, R29, UR22, -R210.reuse ;  /* 0x000000161dc67c23 */ /* 0x100fe200080108d2 */
[----:B------:R-:W3:Y:S01]  /*3a40*/  LDSM.16.MT88.4 R80, [R234+0x1c000] ;  /* 0x01c00000ea50783b */ /* 0x000ee20000004200 */
[--C-:B------:R-:W-:Y:S01]  /*3a50*/  FFMA.FTZ R193, R43, UR22, -R210.reuse ;  /* 0x000000162bc17c23 */ /* 0x100fe200080108d2 */
[----:B------:R-:W4:Y:S01]  /*3a60*/  MUFU.EX2 R191, R191 ;  /* 0x000000bf00bf7308 */ /* 0x000f220000000800 */
[--C-:B------:R-:W-:Y:S01]  /*3a70*/  FFMA.FTZ R190, R19, UR22, -R210.reuse ;  /* 0x0000001613be7c23 */ /* 0x100fe200080108d2 */
[----:B------:R-:W5:Y:S01]  /*3a80*/  LDSM.16.MT88.4 R40, [R236+0x1a000] ;  /* 0x01a00000ec28783b */ /* 0x000f620000004200 */
[--C-:B------:R-:W-:Y:S01]  /*3a90*/  FFMA.FTZ R167, R17, UR22, -R210.reuse ;  /* 0x0000001611a77c23 */ /* 0x100fe200080108d2 */
[----:B--2---:R-:W-:Y:S01]  /*3aa0*/  F2FP.F16.F32.PACK_AB R128, R197, R200 ;  /* 0x000000c8c580723e */ /* 0x004fe200000000ff */
[--C-:B------:R-:W-:Y:S01]  /*3ab0*/  FFMA.FTZ R166, R23, UR22, -R210.reuse ;  /* 0x0000001617a67c23 */ /* 0x100fe200080108d2 */
[----:B------:R-:W2:Y:S01]  /*3ac0*/  LDSM.16.MT88.4 R4, [R232+0x1e000] ;  /* 0x01e00000e804783b */ /* 0x000ea20000004200 */
[--C-:B------:R-:W-:Y:S01]  /*3ad0*/  FFMA.FTZ R15, R21, UR22, -R210.reuse ;  /* 0x00000016150f7c23 */ /* 0x100fe200080108d2 */
[----:B------:R-:W-:Y:S01]  /*3ae0*/  MUFU.EX2 R194, R194 ;  /* 0x000000c200c27308 */ /* 0x000fe20000000800 */
[--C-:B------:R-:W-:Y:S01]  /*3af0*/  FFMA.FTZ R203, R203, UR22, -R210.reuse ;  /* 0x00000016cbcb7c23 */ /* 0x100fe200080108d2 */
[----:B------:R-:W2:Y:S01]  /*3b00*/  LDSM.16.MT88.4 R16, [R233+0x18800] ;  /* 0x01880000e910783b */ /* 0x000ea20000004200 */
[--C-:B------:R-:W-:Y:S01]  /*3b10*/  FFMA.FTZ R206, R219, UR22, -R210.reuse ;  /* 0x00000016dbce7c23 */ /* 0x100fe200080108d2 */
[--C-:B------:R-:W-:Y:S01]  /*3b20*/  FFMA.FTZ R205, R205, UR22, -R210.reuse ;  /* 0x00000016cdcd7c23 */ /* 0x100fe200080108d2 */
[--C-:B------:R-:W-:Y:S01]  /*3b30*/  FFMA.FTZ R208, R217, UR22, -R210.reuse ;  /* 0x00000016d9d07c23 */ /* 0x100fe200080108d2 */
[----:B-1----:R-:W1:Y:S01]  /*3b40*/  LDSM.16.MT88.4 R24, [R233+0x1a800] ;  /* 0x01a80000e918783b */ /* 0x002e620000004200 */
[----:B------:R-:W-:Y:S01]  /*3b50*/  FFMA.FTZ R251, R207, UR22, -R210 ;  /* 0x00000016cffb7c23 */ /* 0x000fe200080108d2 */
[----:B------:R-:W3:Y:S01]  /*3b60*/  MUFU.EX2 R195, R195 ;  /* 0x000000c300c37308 */ /* 0x000ee20000000800 */
[----:B----4-:R-:W-:Y:S01]  /*3b70*/  F2FP.F16.F32.PACK_AB R130, R191, R196 ;  /* 0x000000c4bf82723e */ /* 0x010fe200000000ff */
[----:B------:R-:W4:Y:S01]  /*3b80*/  LDSM.16.MT88.4 R8, [R234+0x1c800] ;  /* 0x01c80000ea08783b */ /* 0x000f220000004200 */
[----:B------:R-:W-:Y:S01]  /*3b90*/  FADD.FTZ R197, R200, R197 ;  /* 0x000000c5c8c57221 */ /* 0x000fe20000010000 */
[----:B------:R-:W-:-:S02]  /*3ba0*/  IADD3 R219, R239, 0x6000, RZ ;  /* 0x00006000efdb7810 */ /* 0x000fc40007ffe0ff */
[----:B------:R-:W4:Y:S01]  /*3bb0*/  LDSM.16.MT88.4 R20, [R233+0x1c800] ;  /* 0x01c80000e914783b */ /* 0x000f220000004200 */
[----:B------:R-:W-:Y:S01]  /*3bc0*/  FADD.FTZ R196, R196, R197 ;  /* 0x000000c5c4c47221 */ /* 0x000fe20000010000 */
[----:B------:R-:W-:Y:S01]  /*3bd0*/  MUFU.EX2 R198, R198 ;  /* 0x000000c600c67308 */ /* 0x000fe20000000800 */
[----:B------:R-:W-:Y:S01]  /*3be0*/  IADD3 R217, R239, 0x7000, RZ ;  /* 0x00007000efd97810 */ /* 0x000fe20007ffe0ff */
[----:B------:R-:W-:Y:S01]  /*3bf0*/  LDSM.16.MT88.4 R168, [R234+0x1a800] ;  /* 0x01a80000eaa8783b */ /* 0x000fe20000004200 */
[----:B------:R-:W-:-:S03]  /*3c00*/  FADD.FTZ R191, R191, R196 ;  /* 0x000000c4bfbf7221 */ /* 0x000fc60000010000 */
        /* <DEDUP_REMOVED lines=11> */
[----:B------:R-:W-:Y:S01]  /*3cc0*/  LDSM.16.MT88.4 R32, [R232+0x1a800] ;  /* 0x01a80000e820783b */ /* 0x000fe20000004200 */
[----:B------:R-:W-:-:S04]  /*3cd0*/  FADD.FTZ R198, R198, R195 ;  /* 0x000000c3c6c67221 */ /* 0x000fc80000010000 */
[----:B------:R-:W-:Y:S01]  /*3ce0*/  FADD.FTZ R193, R193, R198 ;  /* 0x000000c6c1c17221 */ /* 0x000fe20000010000 */
        /* <DEDUP_REMOVED lines=17> */
[----:B------:R-:W4:Y:S03]  /*3e00*/  MUFU.EX2 R202, R202 ;  /* 0x000000ca00ca7308 */ /* 0x000f260000000800 */
        /* <DEDUP_REMOVED lines=83> */
[C---:B----4-:R-:W-:Y:S06]  /*4340*/  HMMA.16816.F32 R116, R4.reuse, R20, R116 ;  /* 0x000000140474723c */ /* 0x050fec0000001874 */
[C---:B------:R-:W-:Y:S01]  /*4350*/  HMMA.16816.F32 R120, R4.reuse, R22, R120 ;  /* 0x000000160478723c */ /* 0x040fe20000001878 */
[----:B------:R-:W4:Y:S05]  /*4360*/  LDSM.16.MT88.4 R20, [R234+0x1d000] ;  /* 0x01d00000ea14783b */ /* 0x000f2a0000004200 */
        /* <DEDUP_REMOVED lines=15> */
[----:B------:R-:W-:-:S04]  /*4460*/  FADD.FTZ R205, R208, R205 ;  /* 0x000000cdd0cd7221 */ /* 0x000fc80000010000 */
        /* <DEDUP_REMOVED lines=34> */
[--C-:B------:R-:W-:Y:S01]  /*4690*/  FFMA.FTZ R182, R214, UR22, -R215.reuse ;  /* 0x00000016d6b67c23 */ /* 0x100fe200080108d7 */
[----:B------:R-:W-:-:S04]  /*46a0*/  FFMA.FTZ R183, R212, UR22, -R215 ;  /* 0x00000016d4b77c23 */ /* 0x000fc800080108d7 */
[----:B------:R-:W-:Y:S01]  /*46b0*/  MUFU.EX2 R180, R180 ;  /* 0x000000b400b47308 */ /* 0x000fe20000000800 */
[C---:B------:R-:W-:Y:S01]  /*46c0*/  HMMA.16816.F32 R132, R4.reuse, R178, R132 ;  /* 0x000000b20484723c */ /* 0x040fe20000001884 */
[----:B------:R-:W-:Y:S05]  /*46d0*/  LDSM.16.MT88.4 R176, [R234+0x1b800] ;  /* 0x01b80000eab0783b */ /* 0x000fea0000004200 */
[C---:B------:R-:W-:Y:S01]  /*46e0*/  HMMA.16816.F32 R36, R4.reuse, R172, R36 ;  /* 0x000000ac0424723c */ /* 0x040fe20000001824 */
[----:B------:R-:W2:Y:S05]  /*46f0*/  MUFU.EX2 R181, R181 ;  /* 0x000000b500b57308 */ /* 0x000eaa0000000800 */
[C---:B------:R-:W-:Y:S01]  /*4700*/  HMMA.16816.F32 R40, R4.reuse, R174, R40 ;  /* 0x000000ae0428723c */ /* 0x040fe20000001828 */
[----:B------:R-:W-:Y:S02]  /*4710*/  LDSM.16.MT88.4 R172, [R233+0x1b800] ;  /* 0x01b80000e9ac783b */ /* 0x000fe40000004200 */
[----:B------:R-:W-:Y:S03]  /*4720*/  MUFU.EX2 R182, R182 ;  /* 0x000000b600b67308 */ /* 0x000fe60000000800 */
[C---:B------:R-:W-:Y:S05]  /*4730*/  HMMA.16816.F32 R52, R4.reuse, R168, R52 ;  /* 0x000000a80434723c */ /* 0x040fea0000001834 */
[----:B------:R-:W5:Y:S01]  /*4740*/  MUFU.EX2 R183, R183 ;  /* 0x000000b700b77308 */ /* 0x000f620000000800 */
[C---:B------:R-:W-:Y:S01]  /*4750*/  HMMA.16816.F32 R56, R4.reuse, R170, R56 ;  /* 0x000000aa0438723c */ /* 0x040fe20000001838 */
[----:B------:R-:W-:Y:S05]  /*4760*/  LDSM.16.MT88.4 R168, [R232+0x1b800] ;  /* 0x01b80000e8a8783b */ /* 0x000fea0000004200 */
[C---:B------:R-:W-:Y:S01]  /*4770*/  HMMA.16816.F32 R60, R4.reuse, R32, R60 ;  /* 0x00000020043c723c */ /* 0x040fe2000000183c */
[----:B------:R-:W5:Y:S05]  /*4780*/  MUFU.EX2 R186, R186 ;  /* 0x000000ba00ba7308 */ /* 0x000f6a0000000800 */
        /* <DEDUP_REMOVED lines=8> */
[C---:B-1----:R-:W-:Y:S06]  /*4810*/  HMMA.16816.F32 R124, R4.reuse, R16, R124 ;  /* 0x00000010047c723c */ /* 0x042fec000000187c */
[----:B------:R-:W-:Y:S01]  /*4820*/  HMMA.16816.F32 R128, R4, R18, R128 ;  /* 0x000000120480723c */ /* 0x000fe20000001880 */
[----:B------:R-:W1:Y:S06]  /*4830*/  LDSM.16.MT88.4 R16, [R236+0x1b800] ;  /* 0x01b80000ec10783b */ /* 0x000e6c0000004200 */
[----:B--2---:R-:W-:Y:S01]  /*4840*/  F2FP.F16.F32.PACK_AB R4, R181, R180 ;  /* 0x000000b4b504723e */ /* 0x004fe200000000ff */
[----:B------:R-:W-:Y:S01]  /*4850*/  FADD.FTZ R180, R180, R201 ;  /* 0x000000c9b4b47221 */ /* 0x000fe20000010000 */
[----:B------:R-:W-:Y:S01]  /*4860*/  F2FP.F16.F32.PACK_AB R5, R185, R184 ;  /* 0x000000b8b905723e */ /* 0x000fe200000000ff */
[----:B------:R-:W-:Y:S01]  /*4870*/  FADD.FTZ R184, R184, R205 ;  /* 0x000000cdb8b87221 */ /* 0x000fe20000010000 */
[----:B-----5:R-:W-:Y:S01]  /*4880*/  F2FP.F16.F32.PACK_AB R6, R183, R182 ;  /* 0x000000b6b706723e */ /* 0x020fe200000000ff */
        /* <DEDUP_REMOVED lines=36> */
[C---:B---3--:R-:W-:Y:S06]  /*4ad0*/  HMMA.16816.F32 R84, R4.reuse, R28, R84 ;  /* 0x0000001c0454723c */ /* 0x048fec0000001854 */
[C---:B------:R-:W-:Y:S06]  /*4ae0*/  HMMA.16816.F32 R88, R4.reuse, R30, R88 ;  /* 0x0000001e0458723c */ /* 0x040fec0000001858 */
[C---:B----4-:R-:W-:Y:S06]  /*4af0*/  HMMA.16816.F32 R100, R4.reuse, R20, R100 ;  /* 0x000000140464723c */ /* 0x050fec0000001864 */
[C---:B------:R-:W-:Y:S06]  /*4b00*/  HMMA.16816.F32 R104, R4.reuse, R22, R104 ;  /* 0x000000160468723c */ /* 0x040fec0000001868 */
[C---:B-1----:R-:W-:Y:S06]  /*4b10*/  HMMA.16816.F32 R108, R4.reuse, R16, R108 ;  /* 0x00000010046c723c */ /* 0x042fec000000186c */
[C---:B------:R-:W-:Y:S06]  /*4b20*/  HMMA.16816.F32 R112, R4.reuse, R18, R112 ;  /* 0x000000120470723c */ /* 0x040fec0000001870 */
[C---:B--2---:R-:W-:Y:S06]  /*4b30*/  HMMA.16816.F32 R116, R4.reuse, R8, R116 ;  /* 0x000000080474723c */ /* 0x044fec0000001874 */
[C---:B------:R-:W-:Y:S06]  /*4b40*/  HMMA.16816.F32 R120, R4.reuse, R10, R120 ;  /* 0x0000000a0478723c */ /* 0x040fec0000001878 */
[C---:B-----5:R-:W-:Y:S06]  /*4b50*/  HMMA.16816.F32 R124, R4.reuse, R24, R124 ;  /* 0x00000018047c723c */ /* 0x060fec000000187c */
        /* <DEDUP_REMOVED lines=14> */
[----:B------:R-:W-:Y:S01]  /*4c40*/  BAR.SYNC.DEFER_BLOCKING 0x0 ;  /* 0x0000000000007b1d */ /* 0x000fe20000010000 */
[----:B------:R-:W-:Y:S01]  /*4c50*/  LEA R6, P0, R4, R12, 0x6 ;  /* 0x0000000c04067211 */ /* 0x000fe200078030ff */
[----:B------:R-:W-:-:S03]  /*4c60*/  UISETP.NE.AND UP0, UPT, UR16, 0x2, UPT ;  /* 0x000000021000788c */ /* 0x000fc6000bf05270 */
[----:B------:R-:W-:Y:S01]  /*4c70*/  IMAD.U32 R5, RZ, RZ, UR5 ;  /* 0x00000005ff057e24 */ /* 0x000fe2000f8e00ff */
[----:B------:R-:W-:Y:S02]  /*4c80*/  ULDC.64 UR10, c[0x0][0x220] ;  /* 0x00008800000a7ab9 */ /* 0x000fe40000000a00 */
[----:B------:R-:W-:Y:S02]  /*4c90*/  LEA R20, P1, R6, UR10, 0x1 ;  /* 0x0000000a06147c11 */ /* 0x000fe4000f8208ff */
[----:B------:R-:W-:Y:S01]  /*4ca0*/  LEA.HI.X R5, R4, R247, R5, 0x6, P0 ;  /* 0x000000f704057211 */ /* 0x000fe200000f3405 */
[----:B------:R-:W-:Y:S01]  /*4cb0*/  IMAD.U32 R4, RZ, RZ, UR4 ;  /* 0x00000004ff047e24 */ /* 0x000fe2000f8e00ff */
[----:B------:R-:W-:Y:S02]  /*4cc0*/  IADD3 R24, P0, R20, UR24, RZ ;  /* 0x0000001814187c10 */ /* 0x000fe4000ff1e0ff */
[----:B------:R-:W-:-:S04]  /*4cd0*/  LEA.HI.X R21, R6, UR11, R5, 0x1, P1 ;  /* 0x0000000b06157c11 */ /* 0x000fc800088f0c05 */
[----:B------:R-:W-:Y:S01]  /*4ce0*/  IADD3.X R25, R21, UR25, R4, P0, !PT ;  /* 0x0000001915197c10 */ /* 0x000fe200087fe404 */
        /* <DEDUP_REMOVED lines=16> */
[----:B------:R-:W-:Y:S04]  /*4df0*/  LDSM.16.M88.4 R8, [R240] ;  /* 0x00000000f008783b */ /* 0x000fe80000000200 */
[----:B------:R-:W5:Y:S04]  /*4e00*/  LDSM.16.M88.4 R4, [R239] ;  /* 0x00000000ef04783b */ /* 0x000f680000000200 */
[----:B------:R-:W5:Y:S04]  /*4e10*/  LDSM.16.M88.4 R200, [R231] ;  /* 0x00000000e7c8783b */ /* 0x000f680000000200 */
[----:B------:R-:W5:Y:S04]  /*4e20*/  LDSM.16.M88.4 R192, [R230] ;  /* 0x00000000e6c0783b */ /* 0x000f680000000200 */
[----:B-1----:R-:W1:Y:S04]  /*4e30*/  LDSM.16.M88.4 R24, [R229] ;  /* 0x00000000e518783b */ /* 0x002e680000000200 */
[----:B------:R-:W-:Y:S01]  /*4e40*/  LDSM.16.M88.4 R172, [R235+0x10000] ;  /* 0x01000000ebac783b */ /* 0x000fe20000000200 */
[C---:B--2---:R-:W-:Y:S03]  /*4e50*/  HMMA.16816.F32 R20, R196.reuse, R16, RZ ;  /* 0x00000010c414723c */ /* 0x044fe600000018ff */
[----:B------:R-:W-:Y:S04]  /*4e60*/  LDSM.16.M88.4 R168, [R235+0x10800] ;  /* 0x01080000eba8783b */ /* 0x000fe80000000200 */
[----:B------:R-:W-:Y:S01]  /*4e70*/  LDSM.16.M88.4 R204, [R235+0x11800] ;  /* 0x01180000ebcc783b */ /* 0x000fe20000000200 */
[C---:B------:R-:W-:Y:S03]  /*4e80*/  HMMA.16816.F32 R16, R196.reuse, R18, RZ ;  /* 0x00000012c410723c */ /* 0x040fe600000018ff */
[----:B------:R-:W-:Y:S03]  /*4e90*/  LDSM.16.M88.4 R208, [R228+0x5800] ;  /* 0x00580000e4d0783b */ /* 0x000fe60000000200 */
[C---:B---3--:R-:W-:Y:S01]  /*4ea0*/  HMMA.16816.F32 R32, R196.reuse, R188, RZ ;  /* 0x000000bcc420723c */ /* 0x048fe200000018ff */
[----:B------:R-:W0:Y:S05]  /*4eb0*/  LDGDEPBAR ;  /* 0x00000000000079af */ /* 0x000e2a0000000000 */
[C---:B------:R-:W-:Y:S06]  /*4ec0*/  HMMA.16816.F32 R188, R196.reuse, R190, RZ ;  /* 0x000000bec4bc723c */ /* 0x040fec00000018ff */
[C---:B----4-:R-:W-:Y:S06]  /*4ed0*/  HMMA.16816.F32 R184, R196.reuse, R180, RZ ;  /* 0x000000b4c4b8723c */ /* 0x050fec00000018ff */
[C---:B------:R-:W-:Y:S06]  /*4ee0*/  HMMA.16816.F32 R180, R196.reuse, R182, RZ ;  /* 0x000000b6c4b4723c */ /* 0x040fec00000018ff */
[C---:B-----5:R-:W-:Y:S06]  /*4ef0*/  HMMA.16816.F32 R176, R196.reuse, R28, RZ ;  /* 0x0000001cc4b0723c */ /* 0x060fec00000018ff */
[----:B------:R-:W-:Y:S01]  /*4f00*/  HMMA.16816.F32 R196, R196, R30, RZ ;  /* 0x0000001ec4c4723c */ /* 0x000fe200000018ff */
[----:B------:R-:W2:Y:S05]  /*4f10*/  LDSM.16.M88.4 R28, [R238] ;  /* 0x00000000ee1c783b */ /* 0x000eaa0000000200 */
[C---:B------:R-:W-:Y:S06]  /*4f20*/  HMMA.16816.F32 R20, R8.reuse, R4, R20 ;  /* 0x000000040814723c */ /* 0x040fec0000001814 */
[C---:B------:R-:W-:Y:S01]  /*4f30*/  HMMA.16816.F32 R16, R8.reuse, R6, R16 ;  /* 0x000000060810723c */ /* 0x040fe20000001810 */
[----:B------:R-:W3:Y:S05]  /*4f40*/  LDSM.16.M88.4 R4, [R235+0x11000] ;  /* 0x01100000eb04783b */ /* 0x000eea0000000200 */
        /* <DEDUP_REMOVED lines=18> */
[----:B------:R-:W3:Y:S05]  /*5070*/  LDSM.16.M88.4 R4, [R241+0x12000] ;  /* 0x01200000f104783b */ /* 0x000eea0000000200 */
        /* <DEDUP_REMOVED lines=9> */
[----:B------:R-:W-:Y:S05]  /*5110*/  LDSM.16.M88.4 R192, [R227] ;  /* 0x00000000e3c0783b */ /* 0x000fea0000000200 */
[C---:B--2---:R-:W-:Y:S06]  /*5120*/  HMMA.16816.F32 R184, R8.reuse, R172, R184 ;  /* 0x000000ac08b8723c */ /* 0x044fec00000018b8 */
[C---:B------:R-:W-:Y:S01]  /*5130*/  HMMA.16816.F32 R180, R8.reuse, R174, R180 ;  /* 0x000000ae08b4723c */ /* 0x040fe200000018b4 */
[----:B------:R-:W-:Y:S05]  /*5140*/  LDSM.16.M88.4 R172, [R224] ;  /* 0x00000000e0ac783b */ /* 0x000fea0000000200 */
[C---:B----4-:R-:W-:Y:S06]  /*5150*/  HMMA.16816.F32 R176, R8.reuse, R168, R176 ;  /* 0x000000a808b0723c */ /* 0x050fec00000018b0 */
[----:B------:R-:W-:Y:S01]  /*5160*/  HMMA.16816.F32 R196, R8, R170, R196 ;  /* 0x000000aa08c4723c */ /* 0x000fe200000018c4 */
[----:B------:R-:W2:Y:S04]  /*5170*/  LDSM.16.M88.4 R168, [R240+0x4000] ;  /* 0x00400000f0a8783b */ /* 0x000ea80000000200 */
[----:B------:R-:W4:Y:S01]  /*5180*/  LDSM.16.M88.4 R8, [R226] ;  /* 0x00000000e208783b */ /* 0x000f220000000200 */
[C---:B---3--:R-:W-:Y:S06]  /*5190*/  HMMA.16816.F32 R20, R200.reuse, R4, R20 ;  /* 0x00000004c814723c */ /* 0x048fec0000001814 */
[C---:B------:R-:W-:Y:S01]  /*51a0*/  HMMA.16816.F32 R16, R200.reuse, R6, R16 ;  /* 0x00000006c810723c */ /* 0x040fe20000001810 */
[----:B------:R-:W3:Y:S05]  /*51b0*/  LDSM.16.M88.4 R4, [R225] ;  /* 0x00000000e104783b */ /* 0x000eea0000000200 */
        /* <DEDUP_REMOVED lines=12> */
[----:B------:R-:W2:Y:S05]  /*5280*/  LDSM.16.M88.4 R192, [R235+0x13800] ;  /* 0x01380000ebc0783b */ /* 0x000eaa0000000200 */
[C---:B----4-:R-:W-:Y:S06]  /*5290*/  HMMA.16816.F32 R32, R168.reuse, R8, R32 ;  /* 0x00000008a820723c */ /* 0x050fec0000001820 */
        /* <DEDUP_REMOVED lines=14> */
[----:B------:R-:W-:Y:S05]  /*5380*/  LDSM.16.M88.4 R204, [R241+0x15800] ;  /* 0x01580000f1cc783b */ /* 0x000fea0000000200 */
        /* <DEDUP_REMOVED lines=19> */
[----:B------:R-:W4:Y:S01]  /*54c0*/  LDSM.16.M88.4 R4, [R221] ;  /* 0x00000000dd04783b */ /* 0x000f220000000200 */
[C---:B--2---:R-:W-:Y:S06]  /*54d0*/  HMMA.16816.F32 R20, R200.reuse, R192, R20 ;  /* 0x000000c0c814723c */ /* 0x044fec0000001814 */
[C---:B------:R-:W-:Y:S01]  /*54e0*/  HMMA.16816.F32 R16, R200.reuse, R194, R16 ;  /* 0x000000c2c810723c */ /* 0x040fe20000001810 */
[----:B------:R-:W-:Y:S05]  /*54f0*/  LDSM.16.M88.4 R192, [R220] ;  /* 0x00000000dcc0783b */ /* 0x000fea0000000200 */
[C---:B-----5:R-:W-:Y:S06]  /*5500*/  HMMA.16816.F32 R32, R200.reuse, R24, R32 ;  /* 0x00000018c820723c */ /* 0x060fec0000001820 */
[C---:B------:R-:W-:Y:S01]  /*5510*/  HMMA.16816.F32 R188, R200.reuse, R26, R188 ;  /* 0x0000001ac8bc723c */ /* 0x040fe200000018bc */
[----:B------:R-:W-:Y:S05]  /*5520*/  LDSM.16.M88.4 R24, [R235+0x14000] ;  /* 0x01400000eb18783b */ /* 0x000fea0000000200 */
[C---:B---3--:R-:W-:Y:S06]  /*5530*/  HMMA.16816.F32 R184, R200.reuse, R8, R184 ;  /* 0x00000008c8b8723c */ /* 0x048fec00000018b8 */
[----:B------:R-:W-:Y:S01]  /*5540*/  HMMA.16816.F32 R180, R200, R10, R180 ;  /* 0x0000000ac8b4723c */ /* 0x000fe200000018b4 */
[----:B------:R-:W2:Y:S05]  /*5550*/  LDSM.16.M88.4 R8, [R238+0x8000] ;  /* 0x00800000ee08783b */ /* 0x000eaa0000000200 */
[----:B-1----:R-:W-:Y:S06]  /*5560*/  HMMA.16816.F32 R20, R28, R172, R20 ;  /* 0x000000ac1c14723c */ /* 0x002fec0000001814 */
[C---:B------:R-:W-:Y:S06]  /*5570*/  HMMA.16816.F32 R176, R200.reuse, R204, R176 ;  /* 0x000000ccc8b0723c */ /* 0x040fec00000018b0 */
[----:B------:R-:W-:Y:S01]  /*5580*/  HMMA.16816.F32 R196, R200, R206, R196 ;  /* 0x000000cec8c4723c */ /* 0x000fe200000018c4 */
[----:B------:R-:W-:Y:S04]  /*5590*/  LDSM.16.M88.4 R200, [R237+0x8000] ;  /* 0x00800000edc8783b */ /* 0x000fe80000000200 */
[----:B------:R-:W-:Y:S01]  /*55a0*/  LDSM.16.M88.4 R204, [R235+0x14800] ;  /* 0x01480000ebcc783b */ /* 0x000fe20000000200 */
[C---:B------:R-:W-:Y:S03]  /*55b0*/  HMMA.16816.F32 R16, R28.reuse, R174, R16 ;  /* 0x000000ae1c10723c */ /* 0x040fe60000001810 */
[----:B------:R-:W-:Y:S03]  /*55c0*/  LDSM.16.M88.4 R172, [R235+0x15000] ;  /* 0x01500000ebac783b */ /* 0x000fe60000000200 */
[C---:B----4-:R-:W-:Y:S06]  /*55d0*/  HMMA.16816.F32 R184, R28.reuse, R4, R184 ;  /* 0x000000041cb8723c */ /* 0x050fec00000018b8 */
[C---:B------:R-:W-:Y:S01]  /*55e0*/  HMMA.16816.F32 R180, R28.reuse, R6, R180 ;  /* 0x000000061cb4723c */ /* 0x040fe200000018b4 */
[----:B------:R-:W1:Y:S05]  /*55f0*/  LDSM.16.M88.4 R4, [R228+0x4000] ;  /* 0x00400000e404783b */ /* 0x000e6a0000000200 */
[C---:B------:R-:W-:Y:S06]  /*5600*/  HMMA.16816.F32 R32, R28.reuse, R168, R32 ;  /* 0x000000a81c20723c */ /* 0x040fec0000001820 */
[----:B------:R-:W-:Y:S01]  /*5610*/  HMMA.16816.F32 R188, R28, R170, R188 ;  /* 0x000000aa1cbc723c */ /* 0x000fe200000018bc */
[----:B------:R-:W3:Y:S05]  /*5620*/  LDSM.16.M88.4 R168, [R235+0x15800] ;  /* 0x01580000eba8783b */ /* 0x000eea0000000200 */
[----:B--2---:R-:W-:Y:S06]  /*5630*/  HMMA.16816.F32 R20, R8, R24, R20 ;  /* 0x000000180814723c */ /* 0x004fec0000001814 */
[C---:B------:R-:W-:Y:S06]  /*5640*/  HMMA.16816.F32 R176, R28.reuse, R192, R176 ;  /* 0x000000c01cb0723c */ /* 0x040fec00000018b0 */
[----:B------:R-:W-:Y:S01]  /*5650*/  HMMA.16816.F32 R196, R28, R194, R196 ;  /* 0x000000c21cc4723c */ /* 0x000fe200000018c4 */
[----:B------:R-:W-:Y:S04]  /*5660*/  LDSM.16.M88.4 R192, [R242+0xc000] ;  /* 0x00c00000f2c0783b */ /* 0x000fe80000000200 */
[----:B------:R-:W-:Y:S01]  /*5670*/  LDSM.16.M88.4 R28, [R228+0x4800] ;  /* 0x00480000e41c783b */ /* 0x000fe20000000200 */
[----:B------:R-:W-:Y:S03]  /*5680*/  HMMA.16816.F32 R16, R8, R26, R16 ;  /* 0x0000001a0810723c */ /* 0x000fe60000001810 */
[----:B------:R-:W2:Y:S03]  /*5690*/  LDSM.16.M88.4 R24, [R241+0x16000] ;  /* 0x01600000f118783b */ /* 0x000ea60000000200 */
[----:B-1----:R-:W-:Y:S06]  /*56a0*/  HMMA.16816.F32 R20, R200, R4, R20 ;  /* 0x00000004c814723c */ /* 0x002fec0000001814 */
[C---:B------:R-:W-:Y:S06]  /*56b0*/  HMMA.16816.F32 R32, R8.reuse, R204, R32 ;  /* 0x000000cc0820723c */ /* 0x040fec0000001820 */
[C---:B------:R-:W-:Y:S01]  /*56c0*/  HMMA.16816.F32 R188, R8.reuse, R206, R188 ;  /* 0x000000ce08bc723c */ /* 0x040fe200000018bc */
[----:B------:R-:W-:Y:S05]  /*56d0*/  LDSM.16.M88.4 R204, [R241+0x16800] ;  /* 0x01680000f1cc783b */ /* 0x000fea0000000200 */
[C---:B------:R-:W-:Y:S06]  /*56e0*/  HMMA.16816.F32 R184, R8.reuse, R172, R184 ;  /* 0x000000ac08b8723c */ /* 0x040fec00000018b8 */
[----:B------:R-:W-:Y:S01]  /*56f0*/  HMMA.16816.F32 R180, R8, R174, R180 ;  /* 0x000000ae08b4723c */ /* 0x000fe200000018b4 */
[----:B------:R-:W-:Y:S05]  /*5700*/  LDSM.16.M88.4 R172, [R240+0xc000] ;  /* 0x00c00000f0ac783b */ /* 0x000fea0000000200 */
[----:B------:R-:W-:Y:S01]  /*5710*/  HMMA.16816.F32 R16, R200, R6, R16 ;  /* 0x00000006c810723c */ /* 0x000fe20000001810 */
[----:B------:R-:W1:Y:S05]  /*5720*/  LDSM.16.M88.4 R4, [R219] ;  /* 0x00000000db04783b */ /* 0x000e6a0000000200 */
[C---:B---3--:R-:W-:Y:S06]  /*5730*/  HMMA.16816.F32 R176, R8.reuse, R168, R176 ;  /* 0x000000a808b0723c */ /* 0x048fec00000018b0 */
[----:B------:R-:W-:Y:S01]  /*5740*/  HMMA.16816.F32 R196, R8, R170, R196 ;  /* 0x000000aa08c4723c */ /* 0x000fe200000018c4 */
[----:B------:R-:W3:Y:S04]  /*5750*/  LDSM.16.M88.4 R8, [R228+0x5000] ;  /* 0x00500000e408783b */ /* 0x000ee80000000200 */
[----:B------:R-:W-:Y:S01]  /*5760*/  LDSM.16.M88.4 R168, [R218] ;  /* 0x00000000daa8783b */ /* 0x000fe20000000200 */
[----:B--2---:R-:W-:Y:S06]  /*5770*/  HMMA.16816.F32 R20, R192, R24, R20 ;  /* 0x00000018c014723c */ /* 0x004fec0000001814 */
[C---:B------:R-:W-:Y:S06]  /*5780*/  HMMA.16816.F32 R32, R200.reuse, R28, R32 ;  /* 0x0000001cc820723c */ /* 0x040fec0000001820 */
[----:B------:R-:W-:Y:S01]  /*5790*/  HMMA.16816.F32 R188, R200, R30, R188 ;  /* 0x0000001ec8bc723c */ /* 0x000fe200000018bc */
[----:B------:R-:W-:Y:S05]  /*57a0*/  LDSM.16.M88.4 R28, [R238+0xc000] ;  /* 0x00c00000ee1c783b */ /* 0x000fea0000000200 */
[----:B------:R-:W-:Y:S01]  /*57b0*/  HMMA.16816.F32 R16, R192, R26, R16 ;  /* 0x0000001ac010723c */ /* 0x000fe20000001810 */
[----:B------:R-:W2:Y:S05]  /*57c0*/  LDSM.16.M88.4 R24, [R235+0x16000] ;  /* 0x01600000eb18783b */ /* 0x000eaa0000000200 */
[----:B-1----:R-:W-:Y:S06]  /*57d0*/  HMMA.16816.F32 R20, R172, R4, R20 ;  /* 0x00000004ac14723c */ /* 0x002fec0000001814 */
[----:B------:R-:W-:Y:S06]  /*57e0*/  HMMA.16816.F32 R32, R192, R204, R32 ;  /* 0x000000ccc020723c */ /* 0x000fec0000001820 */
[C---:B---3--:R-:W-:Y:S06]  /*57f0*/  HMMA.16816.F32 R184, R200.reuse, R8, R184 ;  /* 0x00000008c8b8723c */ /* 0x048fec00000018b8 */
[----:B------:R-:W-:Y:S01]  /*5800*/  HMMA.16816.F32 R180, R200, R10, R180 ;  /* 0x0000000ac8b4723c */ /* 0x000fe200000018b4 */
[----:B------:R-:W-:Y:S05]  /*5810*/  LDSM.16.M88.4 R8, [R237+0xc000] ;  /* 0x00c00000ed08783b */ /* 0x000fea0000000200 */
[----:B------:R-:W-:Y:S01]  /*5820*/  HMMA.16816.F32 R16, R172, R6, R16 ;  /* 0x00000006ac10723c */ /* 0x000fe20000001810 */
[----:B------:R-:W1:Y:S05]  /*5830*/  LDSM.16.M88.4 R4, [R228+0x6000] ;  /* 0x00600000e404783b */ /* 0x000e6a0000000200 */
[----:B------:R-:W-:Y:S06]  /*5840*/  HMMA.16816.F32 R176, R200, R208, R176 ;  /* 0x000000d0c8b0723c */ /* 0x000fec00000018b0 */
[----:B--2---:R-:W-:Y:S06]  /*5850*/  HMMA.16816.F32 R20, R28, R24, R20 ;  /* 0x000000181c14723c */ /* 0x004fec0000001814 */
[----:B------:R-:W-:Y:S01]  /*5860*/  HMMA.16816.F32 R200, R200, R210, R196 ;  /* 0x000000d2c8c8723c */ /* 0x000fe200000018c4 */
[----:B------:R-:W2:Y:S05]  /*5870*/  LDSM.16.M88.4 R196, [R235+0x16800] ;  /* 0x01680000ebc4783b */ /* 0x000eaa0000000200 */
[----:B------:R-:W-:Y:S01]  /*5880*/  HMMA.16816.F32 R16, R28, R26, R16 ;  /* 0x0000001a1c10723c */ /* 0x000fe20000001810 */
[----:B------:R-:W3:Y:S05]  /*5890*/  LDSM.16.M88.4 R24, [R241+0x17000] ;  /* 0x01700000f118783b */ /* 0x000eea0000000200 */
[----:B------:R-:W-:Y:S06]  /*58a0*/  HMMA.16816.F32 R32, R172, R168, R32 ;  /* 0x000000a8ac20723c */ /* 0x000fec0000001820 */
[----:B------:R-:W-:Y:S01]  /*58b0*/  HMMA.16816.F32 R204, R192, R206, R188 ;  /* 0x000000cec0cc723c */ /* 0x000fe200000018bc */
[----:B------:R-:W4:Y:S05]  /*58c0*/  LDSM.16.M88.4 R188, [R228+0x6800] ;  /* 0x00680000e4bc783b */ /* 0x000f2a0000000200 */
[C---:B-1----:R-:W-:Y:S06]  /*58d0*/  HMMA.16816.F32 R20, R8.reuse, R4, R20 ;  /* 0x000000040814723c */ /* 0x042fec0000001814 */
[----:B------:R-:W-:Y:S01]  /*58e0*/  HMMA.16816.F32 R16, R8, R6, R16 ;  /* 0x000000060810723c */ /* 0x000fe20000001810 */
[----:B------:R-:W1:Y:S05]  /*58f0*/  LDSM.16.M88.4 R4, [R217] ;  /* 0x00000000d904783b */ /* 0x000e6a0000000200 */
[----:B--2---:R-:W-:Y:S06]  /*5900*/  HMMA.16816.F32 R32, R28, R196, R32 ;  /* 0x000000c41c20723c */ /* 0x004fec0000001820 */
[----:B---3--:R-:W-:Y:S06]  /*5910*/  HMMA.16816.F32 R184, R192, R24, R184 ;  /* 0x00000018c0b8723c */ /* 0x008fec00000018b8 */
[----:B------:R-:W-:Y:S01]  /*5920*/  FMUL.FTZ R21, R21, UR21 ;  /* 0x0000001515157c20 */ /* 0x000fe20008410000 */
[----:B------:R-:W-:Y:S01]  /*5930*/  FMUL.FTZ R15, R20, UR21 ;  /* 0x00000015140f7c20 */ /* 0x000fe20008410000 */
[----:B------:R-:W-:Y:S01]  /*5940*/  FMUL.FTZ R165, R22, UR21 ;  /* 0x0000001516a57c20 */ /* 0x000fe20008410000 */
[----:B------:R-:W-:Y:S01]  /*5950*/  FMUL.FTZ R167, R23, UR21 ;  /* 0x0000001517a77c20 */ /* 0x000fe20008410000 */
[----:B------:R2:W-:Y:S01]  /*5960*/  MUFU.TANH R166, R21 ;  /* 0x0000001500a67308 */ /* 0x0005e20000002400 */
[----:B------:R-:W-:Y:S01]  /*5970*/  HMMA.16816.F32 R204, R172, R170, R204 ;  /* 0x000000aaaccc723c */ /* 0x000fe200000018cc */
[----:B------:R-:W3:Y:S01]  /*5980*/  LDSM.16.M88.4 R168, [R235+0x17000] ;  /* 0x01700000eba8783b */ /* 0x000ee20000000200 */
[----:B------:R-:W-:Y:S01]  /*5990*/  FMUL.FTZ R16, R16, UR21 ;  /* 0x0000001510107c20 */ /* 0x000fe20008410000 */
[----:B------:R-:W-:Y:S01]  /*59a0*/  FMUL.FTZ R197, R18, UR21 ;  /* 0x0000001512c57c20 */ /* 0x000fe20008410000 */
[----:B------:R-:W-:-:S02]  /*59b0*/  FMUL.FTZ R196, R19, UR21 ;  /* 0x0000001513c47c20 */ /* 0x000fc40008410000 */
[----:B------:R-:W-:Y:S01]  /*59c0*/  HMMA.16816.F32 R180, R192, R26, R180 ;  /* 0x0000001ac0b4723c */ /* 0x000fe200000018b4 */
[----:B------:R-:W-:Y:S01]  /*59d0*/  LDSM.16.M88.4 R24, [R228+0x7000] ;  /* 0x00700000e418783b */ /* 0x000fe20000000200 */
[----:B------:R-:W-:Y:S04]  /*59e0*/  MUFU.TANH R167, R167 ;  /* 0x000000a700a77308 */ /* 0x000fe80000002400 */
[----:B----4-:R-:W-:Y:S01]  /*59f0*/  HMMA.16816.F32 R32, R8, R188, R32 ;  /* 0x000000bc0820723c */ /* 0x010fe20000001820 */
[----:B--2---:R-:W2:Y:S03]  /*5a00*/  LDSM.16.M88.4 R20, [R241+0x17800] ;  /* 0x01780000f114783b */ /* 0x004ea60000000200 */
[----:B------:R4:W-:Y:S02]  /*5a10*/  MUFU.TANH R188, R16 ;  /* 0x0000001000bc7308 */ /* 0x0009e40000002400 */
[----:B-1----:R-:W-:Y:S01]  /*5a20*/  HMMA.16816.F32 R184, R172, R4, R184 ;  /* 0x00000004acb8723c */ /* 0x002fe200000018b8 */
[----:B------:R-:W-:-:S05]  /*5a30*/  FMUL.FTZ R189, R17, UR21 ;  /* 0x0000001511bd7c20 */ /* 0x000fca0008410000 */
[----:B------:R-:W-:Y:S01]  /*5a40*/  HMMA.16816.F32 R204, R28, R198, R204 ;  /* 0x000000c61ccc723c */ /* 0x000fe200000018cc */
[----:B------:R-:W-:Y:S05]  /*5a50*/  MUFU.TANH R189, R189 ;  /* 0x000000bd00bd7308 */ /* 0x000fea0000002400 */
[----:B------:R-:W-:Y:S01]  /*5a60*/  HMMA.16816.F32 R180, R172, R6, R180 ;  /* 0x00000006acb4723c */ /* 0x000fe200000018b4 */
[----:B------:R-:W-:Y:S02]  /*5a70*/  LDSM.16.M88.4 R4, [R235+0x17800] ;  /* 0x01780000eb04783b */ /* 0x000fe40000000200 */
[----:B------:R-:W1:Y:S02]  /*5a80*/  MUFU.TANH R197, R197 ;  /* 0x000000c500c57308 */ /* 0x000e640000002400 */
[----:B----4-:R-:W4:Y:S01]  /*5a90*/  LDSM.16.M88.4 R16, [R216] ;  /* 0x00000000d810783b */ /* 0x010f220000000200 */
[----:B------:R-:W-:Y:S01]  /*5aa0*/  FMUL.FTZ R32, R32, UR21 ;  /* 0x0000001520207c20 */ /* 0x000fe20008410000 */
[----:B------:R-:W-:Y:S01]  /*5ab0*/  FMUL.FTZ R33, R33, UR21 ;  /* 0x0000001521217c20 */ /* 0x000fe20008410000 */
[----:B------:R-:W-:-:S03]  /*5ac0*/  FMUL.FTZ R34, R34, UR21 ;  /* 0x0000001522227c20 */ /* 0x000fc60008410000 */
[----:B------:R-:W5:Y:S01]  /*5ad0*/  MUFU.TANH R196, R196 ;  /* 0x000000c400c47308 */ /* 0x000f620000002400 */
[----:B---3--:R-:W-:Y:S06]  /*5ae0*/  HMMA.16816.F32 R184, R28, R168, R184 ;  /* 0x000000a81cb8723c */ /* 0x008fec00000018b8 */
[----:B------:R-:W-:Y:S01]  /*5af0*/  HMMA.16816.F32 R204, R8, R190, R204 ;  /* 0x000000be08cc723c */ /* 0x000fe200000018cc */
[----:B------:R-:W3:Y:S05]  /*5b00*/  MUFU.TANH R32, R32 ;  /* 0x0000002000207308 */ /* 0x000eea0000002400 */
[----:B------:R-:W-:Y:S03]  /*5b10*/  HMMA.16816.F32 R180, R28, R170, R180 ;  /* 0x000000aa1cb4723c */ /* 0x000fe600000018b4 */
[----:B------:R-:W3:Y:S03]  /*5b20*/  MUFU.TANH R33, R33 ;  /* 0x0000002100217308 */ /* 0x000ee60000002400 */
[C---:B--2---:R-:W-:Y:S05]  /*5b30*/  HMMA.16816.F32 R176, R192.reuse, R20, R176 ;  /* 0x00000014c0b0723c */ /* 0x044fea00000018b0 */
[----:B------:R-:W-:Y:S01]  /*5b40*/  MUFU.TANH R34, R34 ;  /* 0x0000002200227308 */ /* 0x000fe20000002400 */
[----:B------:R-:W-:Y:S01]  /*5b50*/  HMMA.16816.F32 R200, R192, R22, R200 ;  /* 0x00000016c0c8723c */ /* 0x000fe200000018c8 */
[----:B------:R-:W-:-:S05]  /*5b60*/  FMUL.FTZ R20, R35, UR21 ;  /* 0x0000001523147c20 */ /* 0x000fca0008410000 */
[C---:B------:R-:W-:Y:S01]  /*5b70*/  HMMA.16816.F32 R184, R8.reuse, R24, R184 ;  /* 0x0000001808b8723c */ /* 0x040fe200000018b8 */
[----:B------:R-:W-:Y:S02]  /*5b80*/  IMAD.U32 R23, RZ, RZ, UR23 ;  /* 0x00000017ff177e24 */ /* 0x000fe4000f8e00ff */
[----:B------:R-:W-:Y:S01]  /*5b90*/  FMUL.FTZ R21, R204, UR21 ;  /* 0x00000015cc157c20 */ /* 0x000fe20008410000 */
[----:B------:R-:W2:Y:S01]  /*5ba0*/  MUFU.TANH R20, R20 ;  /* 0x0000001400147308 */ /* 0x000ea20000002400 */
[----:B------:R-:W-:Y:S01]  /*5bb0*/  FMUL.FTZ R207, R207, UR21 ;  /* 0x00000015cfcf7c20 */ /* 0x000fe20008410000 */
[----:B------:R-:W-:Y:S01]  /*5bc0*/  IMAD R23, R23, 0x40, R14 ;  /* 0x0000004017177824 */ /* 0x000fe200078e020e */
[----:B------:R-:W-:Y:S01]  /*5bd0*/  HMMA.16816.F32 R180, R8, R26, R180 ;  /* 0x0000001a08b4723c */ /* 0x000fe200000018b4 */
[----:B------:R-:W-:Y:S01]  /*5be0*/  FMUL.FTZ R25, R205, UR21 ;  /* 0x00000015cd197c20 */ /* 0x000fe20008410000 */
[----:B------:R-:W-:Y:S01]  /*5bf0*/  FMUL.FTZ R24, R206, UR21 ;  /* 0x00000015ce187c20 */ /* 0x000fe20008410000 */
[----:B------:R-:W-:-:S02]  /*5c00*/  VIADD R35, R23, 0x8 ;  /* 0x0000000817237836 */ /* 0x000fc40000000000 */
[C---:B------:R-:W-:Y:S01]  /*5c10*/  VIADD R169, R23.reuse, 0x1 ;  /* 0x0000000117a97836 */ /* 0x040fe20000000000 */
[C---:B----4-:R-:W-:Y:S01]  /*5c20*/  HMMA.16816.F32 R176, R172.reuse, R16, R176 ;  /* 0x00000010acb0723c */ /* 0x050fe200000018b0 */
[----:B------:R-:W-:Y:S01]  /*5c30*/  VIADD R27, R23, 0x10 ;  /* 0x00000010171b7836 */ /* 0x000fe20000000000 */
[C---:B------:R-:W-:Y:S01]  /*5c40*/  ISETP.GE.AND P6, PT, R35.reuse, R2, PT ;  /* 0x000000022300720c */ /* 0x040fe20003fc6270 */
[----:B------:R-:W4:Y:S01]  /*5c50*/  MUFU.TANH R21, R21 ;  /* 0x0000001500157308 */ /* 0x000f220000002400 */
[----:B------:R-:W-:Y:S01]  /*5c60*/  ISETP.GE.AND P1, PT, R35, R0, PT ;  /* 0x000000002300720c */ /* 0x000fe20003f26270 */
[----:B------:R-:W-:Y:S01]  /*5c70*/  VIADD R35, R23, 0x9 ;  /* 0x0000000917237836 */ /* 0x000fe20000000000 */
[----:B------:R-:W-:Y:S01]  /*5c80*/  HMMA.16816.F32 R200, R172, R18, R200 ;  /* 0x00000012acc8723c */ /* 0x000fe200000018c8 */
[----:B------:R-:W3:Y:S01]  /*5c90*/  LDSM.16.M88.4 R16, [R228+0x7800] ;  /* 0x00780000e410783b */ /* 0x000ee20000000200 */
[----:B------:R-:W-:Y:S01]  /*5ca0*/  ISETP.GE.AND P3, PT, R169, R2, PT ;  /* 0x00000002a900720c */ /* 0x000fe20003f66270 */
[----:B------:R-:W-:-:S04]  /*5cb0*/  DEPBAR.LE SB0, 0x0 ;  /* 0x000080000000791a */ /* 0x000fc80000000000 */
[----:B------:R-:W-:Y:S01]  /*5cc0*/  FMUL.FTZ R174, R186, UR21 ;  /* 0x00000015baae7c20 */ /* 0x000fe20008410000 */
[----:B------:R-:W-:Y:S01]  /*5cd0*/  FMUL.FTZ R184, R184, UR21 ;  /* 0x00000015b8b87c20 */ /* 0x000fe20008410000 */
[----:B------:R-:W-:Y:S01]  /*5ce0*/  ISETP.GE.AND P2, PT, R169, R0, PT ;  /* 0x00000000a900720c */ /* 0x000fe20003f46270 */
[----:B------:R-:W-:Y:S01]  /*5cf0*/  MUFU.TANH R14, R207 ;  /* 0x000000cf000e7308 */ /* 0x000fe20000002400 */
[----:B------:R-:W-:Y:S01]  /*5d00*/  ISETP.GE.AND P5, PT, R35, R2, PT ;  /* 0x000000022300720c */ /* 0x000fe20003fa6270 */
[----:B------:R-:W-:Y:S01]  /*5d10*/  FMUL.FTZ R170, R187, UR21 ;  /* 0x00000015bbaa7c20 */ /* 0x000fe20008410000 */
[----:B------:R-:W-:Y:S01]  /*5d20*/  ISETP.GE.AND P4, PT, R35, R0, PT ;  /* 0x000000002300720c */ /* 0x000fe20003f86270 */
[----:B------:R-:W-:Y:S01]  /*5d30*/  VIADD R35, R23, 0x11 ;  /* 0x0000001117237836 */ /* 0x000fe20000000000 */
[----:B------:R-:W-:Y:S01]  /*5d40*/  ISETP.GE.AND P0, PT, R27, R2, PT ;  /* 0x000000021b00720c */ /* 0x000fe20003f06270 */
[----:B------:R-:W-:Y:S01]  /*5d50*/  FMUL.FTZ R185, R185, UR21 ;  /* 0x00000015b9b97c20 */ /* 0x000fe20008410000 */
[----:B-1----:R-:W-:Y:S01]  /*5d60*/  FSEL R22, R197, -INF , !P1 ;  /* 0xff800000c5167808 */ /* 0x002fe20004800000 */
[C---:B------:R-:W-:Y:S01]  /*5d70*/  HMMA.16816.F32 R176, R28.reuse, R4, R176 ;  /* 0x000000041cb0723c */ /* 0x040fe200000018b0 */
[----:B------:R-:W1:Y:S01]  /*5d80*/  MUFU.TANH R174, R174 ;  /* 0x000000ae00ae7308 */ /* 0x000e620000002400 */
[----:B-----5:R-:W-:Y:S01]  /*5d90*/  FSEL R196, R196, -INF , !P4 ;  /* 0xff800000c4c47808 */ /* 0x020fe20006000000 */
[----:B------:R-:W-:Y:S01]  /*5da0*/  FMUL.FTZ R175, R180, UR21 ;  /* 0x00000015b4af7c20 */ /* 0x000fe20008410000 */
[----:B------:R-:W-:Y:S01]  /*5db0*/  FMUL.FTZ R173, R181, UR21 ;  /* 0x00000015b5ad7c20 */ /* 0x000fe20008410000 */
[----:B------:R-:W-:Y:S01]  /*5dc0*/  FMUL.FTZ R172, R182, UR21 ;  /* 0x00000015b6ac7c20 */ /* 0x000fe20008410000 */
[----:B------:R-:W-:Y:S01]  /*5dd0*/  HMMA.16816.F32 R200, R28, R6, R200 ;  /* 0x000000061cc8723c */ /* 0x000fe200000018c8 */
[----:B------:R-:W-:Y:S01]  /*5de0*/  FSEL R5, R166, -INF , !P3 ;  /* 0xff800000a6057808 */ /* 0x000fe20005800000 */
[----:B------:R-:W-:Y:S01]  /*5df0*/  FMUL.FTZ R168, R183, UR21 ;  /* 0x00000015b7a87c20 */ /* 0x000fe20008410000 */
[----:B------:R-:W-:Y:S01]  /*5e00*/  ISETP.GE.AND P3, PT, R27, R0, PT ;  /* 0x000000001b00720c */ /* 0x000fe20003f66270 */
[----:B------:R-:W-:Y:S01]  /*5e10*/  VIADD R27, R23, 0x18 ;  /* 0x00000018171b7836 */ /* 0x000fe20000000000 */
[----:B------:R-:W5:Y:S01]  /*5e20*/  MUFU.TANH R205, R184 ;  /* 0x000000b800cd7308 */ /* 0x000f620000002400 */
[----:B------:R-:W-:Y:S01]  /*5e30*/  FSEL R4, R167, -INF , !P2 ;  /* 0xff800000a7047808 */ /* 0x000fe20005000000 */
[----:B------:R-:W-:Y:S01]  /*5e40*/  VIADD R7, R23, 0x21 ;  /* 0x0000002117077836 */ /* 0x000fe20000000000 */
[----:B------:R-:W-:-:S02]  /*5e50*/  FSEL R167, R188, -INF , !P6 ;  /* 0xff800000bca77808 */ /* 0x000fc40007000000 */
[C---:B------:R-:W-:Y:S02]  /*5e60*/  ISETP.GE.AND P2, PT, R35.reuse, R2, PT ;  /* 0x000000022300720c */ /* 0x040fe40003f46270 */
[----:B------:R-:W-:Y:S01]  /*5e70*/  ISETP.GE.AND P6, PT, R35, R0, PT ;  /* 0x000000002300720c */ /* 0x000fe20003fc6270 */
[----:B------:R-:W5:Y:S01]  /*5e80*/  MUFU.TANH R15, R15 ;  /* 0x0000000f000f7308 */ /* 0x000f620000002400 */
[----:B------:R-:W-:Y:S02]  /*5e90*/  FSEL R35, R189, -INF , !P5 ;  /* 0xff800000bd237808 */ /* 0x000fe40006800000 */
[C---:B------:R-:W-:Y:S02]  /*5ea0*/  ISETP.GE.AND P1, PT, R27.reuse, R2, PT ;  /* 0x000000021b00720c */ /* 0x040fe40003f26270 */
[----:B------:R-:W-:Y:S01]  /*5eb0*/  ISETP.GE.AND P5, PT, R27, R0, PT ;  /* 0x000000001b00720c */ /* 0x000fe20003fa6270 */
[----:B---3--:R-:W-:Y:S01]  /*5ec0*/  HMMA.16816.F32 R176, R8, R16, R176 ;  /* 0x0000001008b0723c */ /* 0x008fe200000018b0 */
[----:B------:R-:W-:Y:S01]  /*5ed0*/  VIADD R27, R23, 0x19 ;  /* 0x00000019171b7836 */ /* 0x000fe20000000000 */
[----:B------:R-:W-:Y:S01]  /*5ee0*/  FSEL R29, R32, -INF , !P0 ;  /* 0xff800000201d7808 */ /* 0x000fe20004000000 */
[----:B------:R-:W3:Y:S01]  /*5ef0*/  MUFU.TANH R170, R170 ;  /* 0x000000aa00aa7308 */ /* 0x000ee20000002400 */
[----:B------:R-:W-:-:S02]  /*5f00*/  FSEL R31, R33, -INF , !P2 ;  /* 0xff800000211f7808 */ /* 0x000fc40005000000 */
[----:B------:R-:W-:Y:S01]  /*5f10*/  ISETP.GE.AND P4, PT, R27, R2, PT ;  /* 0x000000021b00720c */ /* 0x000fe20003f86270 */
[----:B------:R-:W-:Y:S01]  /*5f20*/  VIADD R17, R23, 0x20 ;  /* 0x0000002017117836 */ /* 0x000fe20000000000 */
[-C--:B------:R-:W-:Y:S01]  /*5f30*/  ISETP.GE.AND P0, PT, R27, R0.reuse, PT ;  /* 0x000000001b00720c */ /* 0x080fe20003f06270 */
[----:B------:R-:W-:Y:S01]  /*5f40*/  HMMA.16816.F32 R200, R8, R18, R200 ;  /* 0x0000001208c8723c */ /* 0x000fe200000018c8 */
[----:B--2---:R-:W-:Y:S01]  /*5f50*/  FSEL R26, R20, -INF , !P6 ;  /* 0xff800000141a7808 */ /* 0x004fe20007000000 */
[----:B------:R-:W2:Y:S01]  /*5f60*/  MUFU.TANH R165, R165 ;  /* 0x000000a500a57308 */ /* 0x000ea20000002400 */
[----:B------:R-:W-:Y:S02]  /*5f70*/  ISETP.GE.AND P2, PT, R17, R0, PT ;  /* 0x000000001100720c */ /* 0x000fe40003f46270 */
[----:B----4-:R-:W-:Y:S02]  /*5f80*/  FSEL R27, R21, -INF , !P1 ;  /* 0xff800000151b7808 */ /* 0x010fe40004800000 */
[----:B------:R-:W-:Y:S01]  /*5f90*/  FSEL R28, R34, -INF , !P3 ;  /* 0xff800000221c7808 */ /* 0x000fe20005800000 */
[----:B------:R-:W-:Y:S01]  /*5fa0*/  VIADD R9, R23, 0x30 ;  /* 0x0000003017097836 */ /* 0x000fe20000000000 */
[C---:B------:R-:W-:Y:S01]  /*5fb0*/  ISETP.GE.AND P6, PT, R7.reuse, R2, PT ;  /* 0x000000020700720c */ /* 0x040fe20003fc6270 */
[----:B------:R-:W4:Y:S01]  /*5fc0*/  MUFU.TANH R25, R25 ;  /* 0x0000001900197308 */ /* 0x000f220000002400 */
[----:B------:R-:W-:Y:S01]  /*5fd0*/  ISETP.GE.AND P1, PT, R7, R0, PT ;  /* 0x000000000700720c */ /* 0x000fe20003f26270 */
[----:B------:R-:W-:Y:S01]  /*5fe0*/  VIADD R7, R23, 0x29 ;  /* 0x0000002917077836 */ /* 0x000fe20000000000 */
[-C--:B------:R-:W-:Y:S01]  /*5ff0*/  ISETP.GE.AND P3, PT, R17, R2.reuse, PT ;  /* 0x000000021100720c */ /* 0x080fe20003f66270 */
[C---:B------:R-:W-:Y:S01]  /*6000*/  VIADD R17, R23.reuse, 0x28 ;  /* 0x0000002817117836 */ /* 0x040fe20000000000 */
[----:B-1----:R-:W-:Y:S01]  /*6010*/  FSEL R174, R174, -INF , !P2 ;  /* 0xff800000aeae7808 */ /* 0x002fe20005000000 */
[----:B------:R-:W-:Y:S01]  /*6020*/  FMUL.FTZ R176, R176, UR21 ;  /* 0x00000015b0b07c20 */ /* 0x000fe20008410000 */
[-C--:B------:R-:W-:Y:S01]  /*6030*/  ISETP.GE.AND P2, PT, R23, R2.reuse, PT ;  /* 0x000000021700720c */ /* 0x080fe20003f46270 */
[----:B------:R-:W1:Y:S01]  /*6040*/  MUFU.TANH R24, R24 ;  /* 0x0000001800187308 */ /* 0x000e620000002400 */
[----:B------:R-:W-:Y:S01]  /*6050*/  FSEL R32, R14, -INF , !P0 ;  /* 0xff8000000e207808 */ /* 0x000fe20004000000 */
[----:B------:R-:W-:Y:S01]  /*6060*/  FMUL.FTZ R171, R177, UR21 ;  /* 0x00000015b1ab7c20 */ /* 0x000fe20008410000 */
[----:B-----5:R-:W-:Y:S01]  /*6070*/  FSEL R205, R205, -INF , !P3 ;  /* 0xff800000cdcd7808 */ /* 0x020fe20005800000 */
[----:B------:R-:W-:Y:S01]  /*6080*/  FMUL.FTZ R178, R178, UR21 ;  /* 0x00000015b2b27c20 */ /* 0x000fe20008410000 */
[C---:B------:R-:W-:Y:S01]  /*6090*/  ISETP.GE.AND P0, PT, R7.reuse, R2, PT ;  /* 0x000000020700720c */ /* 0x040fe20003f06270 */
[----:B------:R-:W-:Y:S01]  /*60a0*/  FMUL.FTZ R169, R200, UR21 ;  /* 0x00000015c8a97c20 */ /* 0x000fe20008410000 */
[-C--:B------:R-:W-:Y:S01]  /*60b0*/  ISETP.GE.AND P3, PT, R7, R0.reuse, PT ;  /* 0x000000000700720c */ /* 0x080fe20003f66270 */
[----:B------:R-:W5:Y:S01]  /*60c0*/  MUFU.TANH R207, R185 ;  /* 0x000000b900cf7308 */ /* 0x000f620000002400 */
[----:B------:R-:W-:Y:S01]  /*60d0*/  FSEL R7, R15, -INF , !P2 ;  /* 0xff8000000f077808 */ /* 0x000fe20005000000 */
[----:B------:R-:W-:Y:S01]  /*60e0*/  FMUL.FTZ R189, R201, UR21 ;  /* 0x00000015c9bd7c20 */ /* 0x000fe20008410000 */
[----:B---3--:R-:W-:Y:S01]  /*60f0*/  FSEL R170, R170, -INF , !P1 ;  /* 0xff800000aaaa7808 */ /* 0x008fe20004800000 */
[----:B------:R-:W-:Y:S01]  /*6100*/  FMUL.FTZ R186, R202, UR21 ;  /* 0x00000015caba7c20 */ /* 0x000fe20008410000 */
[----:B------:R-:W-:Y:S01]  /*6110*/  FMNMX.FTZ R8, R164, R7, !PT ;  /* 0x00000007a4087209 */ /* 0x000fe20007810000 */
[----:B------:R-:W-:Y:S01]  /*6120*/  FMUL.FTZ R184, R203, UR21 ;  /* 0x00000015cbb87c20 */ /* 0x000fe20008410000 */
[----:B------:R-:W-:Y:S01]  /*6130*/  ISETP.GE.AND P1, PT, R23, R0, PT ;  /* 0x000000001700720c */ /* 0x000fe20003f26270 */
[----:B------:R-:W3:Y:S01]  /*6140*/  MUFU.TANH R175, R175 ;  /* 0x000000af00af7308 */ /* 0x000ee20000002400 */
[----:B------:R-:W-:Y:S01]  /*6150*/  FMNMX.FTZ R8, R5, R8, !PT ;  /* 0x0000000805087209 */ /* 0x000fe20007810000 */
[----:B------:R-:W-:Y:S01]  /*6160*/  FMUL.FTZ R179, R179, UR21 ;  /* 0x00000015b3b37c20 */ /* 0x000fe20008410000 */
[----:B--2---:R-:W-:-:S02]  /*6170*/  FSEL R6, R165, -INF , !P1 ;  /* 0xff800000a5067808 */ /* 0x004fc40004800000 */
[----:B------:R-:W-:Y:S02]  /*6180*/  FMNMX.FTZ R8, R167, R8, !PT ;  /* 0x00000008a7087209 */ /* 0x000fe40007810000 */
[----:B------:R-:W-:Y:S01]  /*6190*/  FMNMX.FTZ R11, R3, R6, !PT ;  /* 0x00000006030b7209 */ /* 0x000fe20007810000 */
[----:B------:R-:W2:Y:S01]  /*61a0*/  MUFU.TANH R173, R173 ;  /* 0x000000ad00ad7308 */ /* 0x000ea20000002400 */
[----:B------:R-:W-:Y:S02]  /*61b0*/  FMNMX.FTZ R8, R35, R8, !PT ;  /* 0x0000000823087209 */ /* 0x000fe40007810000 */
[----:B----4-:R-:W-:Y:S02]  /*61c0*/  FSEL R25, R25, -INF , !P4 ;  /* 0xff80000019197808 */ /* 0x010fe40006000000 */
[----:B------:R-:W-:Y:S02]  /*61d0*/  FMNMX.FTZ R8, R29, R8, !PT ;  /* 0x000000081d087209 */ /* 0x000fe40007810000 */
[----:B------:R-:W-:Y:S01]  /*61e0*/  FMNMX.FTZ R11, R4, R11, !PT ;  /* 0x0000000b040b7209 */ /* 0x000fe20007810000 */
[----:B------:R-:W4:Y:S01]  /*61f0*/  MUFU.TANH R176, R176 ;  /* 0x000000b000b07308 */ /* 0x000f220000002400 */
[----:B------:R-:W-:-:S02]  /*6200*/  FMNMX.FTZ R8, R31, R8, !PT ;  /* 0x000000081f087209 */ /* 0x000fc40007810000 */
[----:B------:R-:W-:Y:S02]  /*6210*/  FMNMX.FTZ R11, R22, R11, !PT ;  /* 0x0000000b160b7209 */ /* 0x000fe40007810000 */
[----:B------:R-:W-:Y:S02]  /*6220*/  FMNMX.FTZ R8, R27, R8, !PT ;  /* 0x000000081b087209 */ /* 0x000fe40007810000 */
[----:B-1----:R-:W-:Y:S01]  /*6230*/  FSEL R24, R24, -INF , !P5 ;  /* 0xff80000018187808 */ /* 0x002fe20006800000 */
[----:B------:R-:W1:Y:S01]  /*6240*/  MUFU.TANH R171, R171 ;  /* 0x000000ab00ab7308 */ /* 0x000e620000002400 */
[----:B------:R-:W-:Y:S02]  /*6250*/  FMNMX.FTZ R8, R25, R8, !PT ;  /* 0x0000000819087209 */ /* 0x000fe40007810000 */
[----:B------:R-:W-:Y:S02]  /*6260*/  ISETP.GE.AND P5, PT, R17, R2, PT ;  /* 0x000000021100720c */ /* 0x000fe40003fa6270 */
[----:B-----5:R-:W-:-:S02]  /*6270*/  FSEL R207, R207, -INF , !P6 ;  /* 0xff800000cfcf7808 */ /* 0x020fc40007000000 */
[----:B------:R-:W-:Y:S01]  /*6280*/  FMNMX.FTZ R11, R196, R11, !PT ;  /* 0x0000000bc40b7209 */ /* 0x000fe20007810000 */
[----:B------:R-:W5:Y:S01]  /*6290*/  MUFU.TANH R169, R169 ;  /* 0x000000a900a97308 */ /* 0x000f620000002400 */
[----:B------:R-:W-:Y:S02]  /*62a0*/  FMNMX.FTZ R8, R205, R8, !PT ;  /* 0x00000008cd087209 */ /* 0x000fe40007810000 */
[C---:B------:R-:W-:Y:S02]  /*62b0*/  ISETP.GE.AND P6, PT, R9.reuse, R2, PT ;  /* 0x000000020900720c */ /* 0x040fe40003fc6270 */
[----:B------:R-:W-:Y:S01]  /*62c0*/  ISETP.GE.AND P2, PT, R9, R0, PT ;  /* 0x000000000900720c */ /* 0x000fe20003f46270 */
[----:B------:R-:W-:Y:S01]  /*62d0*/  VIADD R9, R23, 0x31 ;  /* 0x0000003117097836 */ /* 0x000fe20000000000 */
[----:B---3--:R-:W-:Y:S01]  /*62e0*/  FSEL R175, R175, -INF , !P5 ;  /* 0xff800000afaf7808 */ /* 0x008fe20006800000 */
[----:B------:R-:W3:Y:S01]  /*62f0*/  MUFU.TANH R172, R172 ;  /* 0x000000ac00ac7308 */ /* 0x000ee20000002400 */
[----:B------:R-:W-:-:S02]  /*6300*/  FMNMX.FTZ R11, R28, R11, !PT ;  /* 0x0000000b1c0b7209 */ /* 0x000fc40007810000 */
[----:B------:R-:W-:Y:S02]  /*6310*/  FMNMX.FTZ R8, R207, R8, !PT ;  /* 0x00000008cf087209 */ /* 0x000fe40007810000 */
[----:B--2---:R-:W-:Y:S02]  /*6320*/  FSEL R173, R173, -INF , !P0 ;  /* 0xff800000adad7808 */ /* 0x004fe40004000000 */
[----:B------:R-:W-:Y:S01]  /*6330*/  FMNMX.FTZ R11, R26, R11, !PT ;  /* 0x0000000b1a0b7209 */ /* 0x000fe20007810000 */
[----:B------:R-:W2:Y:S01]  /*6340*/  MUFU.TANH R189, R189 ;  /* 0x000000bd00bd7308 */ /* 0x000ea20000002400 */
[----:B------:R-:W-:Y:S02]  /*6350*/  FMNMX.FTZ R8, R175, R8, !PT ;  /* 0x00000008af087209 */ /* 0x000fe40007810000 */
[C---:B------:R-:W-:Y:S02]  /*6360*/  ISETP.GE.AND P5, PT, R9.reuse, R2, PT ;  /* 0x000000020900720c */ /* 0x040fe40003fa6270 */
[----:B------:R-:W-:Y:S01]  /*6370*/  ISETP.GE.AND P1, PT, R9, R0, PT ;  /* 0x000000000900720c */ /* 0x000fe20003f26270 */
[C---:B------:R-:W-:Y:S01]  /*6380*/  VIADD R9, R23.reuse, 0x38 ;  /* 0x0000003817097836 */ /* 0x040fe20000000000 */
[----:B----4-:R-:W-:Y:S01]  /*6390*/  FSEL R191, R176, -INF , !P6 ;  /* 0xff800000b0bf7808 */ /* 0x010fe20007000000 */
[----:B------:R-:W4:Y:S01]  /*63a0*/  MUFU.TANH R168, R168 ;  /* 0x000000a800a87308 */ /* 0x000f220000002400 */
[----:B------:R-:W-:Y:S01]  /*63b0*/  FMNMX.FTZ R11, R24, R11, !PT ;  /* 0x0000000b180b7209 */ /* 0x000fe20007810000 */
[----:B------:R-:W-:Y:S01]  /*63c0*/  VIADD R23, R23, 0x39 ;  /* 0x0000003917177836 */ /* 0x000fe20000000000 */
[----:B------:R-:W-:-:S02]  /*63d0*/  FMNMX.FTZ R8, R173, R8, !PT ;  /* 0x00000008ad087209 */ /* 0x000fc40007810000 */
[----:B------:R-:W-:Y:S02]  /*63e0*/  PLOP3.LUT P0, PT, PT, PT, UP0, 0x80, 0x0 ;  /* 0x000000000000781c */ /* 0x000fe40003f0f008 */
[----:B------:R-:W-:Y:S01]  /*63f0*/  ISETP.GE.AND P4, PT, R17, R0, PT ;  /* 0x000000001100720c */ /* 0x000fe20003f86270 */
[----:B------:R-:W4:Y:S01]  /*6400*/  MUFU.TANH R190, R178 ;  /* 0x000000b200be7308 */ /* 0x000f220000002400 */
[----:B------:R-:W-:Y:S02]  /*6410*/  ISETP.GE.AND P6, PT, R9, R2, PT ;  /* 0x000000020900720c */ /* 0x000fe40003fc6270 */
[----:B-1----:R-:W-:Y:S02]  /*6420*/  FSEL R171, R171, -INF , !P5 ;  /* 0xff800000abab7808 */ /* 0x002fe40006800000 */
[----:B------:R-:W-:Y:S02]  /*6430*/  FMNMX.FTZ R17, R32, R11, !PT ;  /* 0x0000000b20117209 */ /* 0x000fe40007810000 */
[----:B------:R-:W-:Y:S01]  /*6440*/  FMNMX.FTZ R8, R191, R8, !PT ;  /* 0x00000008bf087209 */ /* 0x000fe20007810000 */
[----:B------:R1:W1:Y:S01]  /*6450*/  MUFU.TANH R188, R179 ;  /* 0x000000b300bc7308 */ /* 0x0002620000002400 */
[----:B------:R-:W-:-:S02]  /*6460*/  ISETP.GE.AND P5, PT, R23, R2, PT ;  /* 0x000000021700720c */ /* 0x000fc40003fa6270 */
[----:B-----5:R-:W-:Y:S02]  /*6470*/  FSEL R169, R169, -INF , !P6 ;  /* 0xff800000a9a97808 */ /* 0x020fe40007000000 */
[----:B------:R-:W-:Y:S02]  /*6480*/  FMNMX.FTZ R17, R174, R17, !PT ;  /* 0x00000011ae117209 */ /* 0x000fe40007810000 */
[----:B------:R-:W-:Y:S01]  /*6490*/  FMNMX.FTZ R8, R171, R8, !PT ;  /* 0x00000008ab087209 */ /* 0x000fe20007810000 */
[----:B------:R-:W1:Y:S01]  /*64a0*/  MUFU.TANH R186, R186 ;  /* 0x000000ba00ba7308 */ /* 0x000e620000002400 */
[----:B---3--:R-:W-:Y:S02]  /*64b0*/  FSEL R172, R172, -INF , !P4 ;  /* 0xff800000acac7808 */ /* 0x008fe40006000000 */
[----:B--2---:R-:W-:Y:S02]  /*64c0*/  FSEL R189, R189, -INF , !P5 ;  /* 0xff800000bdbd7808 */ /* 0x004fe40006800000 */
[----:B------:R-:W-:-:S02]  /*64d0*/  FMNMX.FTZ R17, R170, R17, !PT ;  /* 0x00000011aa117209 */ /* 0x000fc40007810000 */
[----:B------:R-:W-:Y:S01]  /*64e0*/  FMNMX.FTZ R8, R169, R8, !PT ;  /* 0x00000008a9087209 */ /* 0x000fe20007810000 */
[----:B------:R-:W2:Y:S01]  /*64f0*/  MUFU.TANH R184, R184 ;  /* 0x000000b800b87308 */ /* 0x000ea20000002400 */
[----:B----4-:R-:W-:Y:S02]  /*6500*/  FSEL R168, R168, -INF , !P3 ;  /* 0xff800000a8a87808 */ /* 0x010fe40005800000 */
[----:B------:R-:W-:Y:S02]  /*6510*/  FSEL R190, R190, -INF , !P2 ;  /* 0xff800000bebe7808 */ /* 0x000fe40005000000 */
[----:B------:R-:W-:Y:S02]  /*6520*/  FMNMX.FTZ R17, R172, R17, !PT ;  /* 0x00000011ac117209 */ /* 0x000fe40007810000 */
[----:B------:R-:W-:Y:S01]  /*6530*/  FMNMX.FTZ R11, R189, R8, !PT ;  /* 0x00000008bd0b7209 */ /* 0x000fe20007810000 */
[----:B------:R-:W-:Y:S06]  /*6540*/  BAR.SYNC.DEFER_BLOCKING 0x0 ;  /* 0x0000000000007b1d */ /* 0x000fec0000010000 */
[----:B-1----:R-:W-:Y:S05]  /*6550*/  @!P0 BRA `(.L_x_917) ;  /* 0x0000000000708947 */ /* 0x002fea0003800000 */
        /* <DEDUP_REMOVED lines=28> */
.L_x_917:
[----:B------:R-:W-:Y:S01]  /*6720*/  FMNMX.FTZ R17, R168, R17, !PT ;  /* 0x00000011a8117209 */ /* 0x000fe20007810000 */
[----:B------:R-:W3:Y:S01]  /*6730*/  SHFL.BFLY PT, R8, R11, 0x2, 0x1f ;  /* 0x0c401f000b087f89 */ /* 0x000ee200000e0000 */
[-C--:B------:R-:W-:Y:S01]  /*6740*/  ISETP.GE.AND P0, PT, R9, R0.reuse, PT ;  /* 0x000000000900720c */ /* 0x080fe20003f06270 */
[----:B------:R-:W-:Y:S01]  /*6750*/  UISETP.GE.AND UP0, UPT, UR16, 0x3, UPT ;  /* 0x000000031000788c */ /* 0x000fe2000bf06270 */
[----:B------:R-:W-:Y:S02]  /*6760*/  FSEL R188, R188, -INF , !P1 ;  /* 0xff800000bcbc7808 */ /* 0x000fe40004800000 */
[----:B------:R-:W-:Y:S02]  /*6770*/  FMNMX.FTZ R17, R190, R17, !PT ;  /* 0x00000011be117209 */ /* 0x000fe40007810000 */
[----:B------:R-:W-:Y:S02]  /*6780*/  ISETP.GE.AND P1, PT, R23, R0, PT ;  /* 0x000000001700720c */ /* 0x000fe40003f26270 */
[----:B------:R-:W-:-:S02]  /*6790*/  FSEL R186, R186, -INF , !P0 ;  /* 0xff800000baba7808 */ /* 0x000fc40004000000 */
[----:B------:R-:W-:Y:S02]  /*67a0*/  FMNMX.FTZ R17, R188, R17, !PT ;  /* 0x00000011bc117209 */ /* 0x000fe40007810000 */
[----:B--2---:R-:W-:Y:S02]  /*67b0*/  FSEL R184, R184, -INF , !P1 ;  /* 0xff800000b8b87808 */ /* 0x004fe40004800000 */
[----:B------:R-:W-:-:S04]  /*67c0*/  FMNMX.FTZ R17, R186, R17, !PT ;  /* 0x00000011ba117209 */ /* 0x000fc80007810000 */
[----:B------:R-:W-:Y:S02]  /*67d0*/  FMNMX.FTZ R10, R184, R17, !PT ;  /* 0x00000011b80a7209 */ /* 0x000fe40007810000 */
[----:B-1----:R-:W-:Y:S01]  /*67e0*/  LDSM.16.MT88.4 R16, [R233+0x18000] ;  /* 0x01800000e910783b */ /* 0x002fe20000004200 */
        /* <DEDUP_REMOVED lines=13> */
[--C-:B------:R-:W-:Y:S01]  /*68c0*/  FFMA.FTZ R179, R35, UR22, -R192.reuse ;  /* 0x0000001623b37c23 */ /* 0x100fe200080108c0 */
[--C-:B------:R-:W-:Y:S01]  /*68d0*/  FFMA.FTZ R193, R29, UR22, -R192.reuse ;  /* 0x000000161dc17c23 */ /* 0x100fe200080108c0 */
[----:B------:R-:W-:Y:S01]  /*68e0*/  MUFU.EX2 R181, R181 ;  /* 0x000000b500b57308 */ /* 0x000fe20000000800 */
[--C-:B------:R-:W-:Y:S01]  /*68f0*/  FFMA.FTZ R194, R31, UR22, -R192.reuse ;  /* 0x000000161fc27c23 */ /* 0x100fe200080108c0 */
[--C-:B------:R-:W-:Y:S01]  /*6900*/  FFMA.FTZ R195, R27, UR22, -R192.reuse ;  /* 0x000000161bc37c23 */ /* 0x100fe200080108c0 */
[--C-:B------:R-:W-:Y:S01]  /*6910*/  FFMA.FTZ R201, R205, UR22, -R192.reuse ;  /* 0x00000016cdc97c23 */ /* 0x100fe200080108c0 */
[----:B-1----:R-:W-:Y:S01]  /*6920*/  FMNMX.FTZ R14, R9, R14, !PT ;  /* 0x0000000e090e7209 */ /* 0x002fe20007810000 */
[--C-:B------:R-:W-:Y:S01]  /*6930*/  FFMA.FTZ R202, R207, UR22, -R192.reuse ;  /* 0x00000016cfca7c23 */ /* 0x100fe200080108c0 */
[----:B------:R-:W1:Y:S01]  /*6940*/  LDSM.16.MT88.4 R8, [R236+0x18000] ;  /* 0x01800000ec08783b */ /* 0x000e620000004200 */
[--C-:B------:R-:W-:Y:S01]  /*6950*/  FFMA.FTZ R203, R175, UR22, -R192.reuse ;  /* 0x00000016afcb7c23 */ /* 0x100fe200080108c0 */
[C---:B------:R-:W-:Y:S01]  /*6960*/  FSETP.NEU.FTZ.AND P0, PT, R14.reuse, -INF , PT ;  /* 0xff8000000e00780b */ /* 0x040fe20003f1d000 */
[----:B------:R-:W-:Y:S01]  /*6970*/  FMUL.FTZ R187, R14, UR22 ;  /* 0x000000160ebb7c20 */ /* 0x000fe20008410000 */
[----:B------:R-:W2:Y:S01]  /*6980*/  MUFU.EX2 R185, R185 ;  /* 0x000000b900b97308 */ /* 0x000ea20000000800 */
        /* <DEDUP_REMOVED lines=14> */
[----:B------:R-:W3:Y:S01]  /*6a70*/  MUFU.EX2 R179, R179 ;  /* 0x000000b300b37308 */ /* 0x000ee20000000800 */
[----:B------:R-:W4:Y:S01]  /*6a80*/  LDSM.16.MT88.4 R20, [R234+0x18000] ;  /* 0x01800000ea14783b */ /* 0x000f220000004200 */
[----:B------:R-:W-:Y:S01]  /*6a90*/  FMUL.FTZ R3, R6, UR22 ;  /* 0x0000001606037c20 */ /* 0x000fe20008410000 */
[----:B--2---:R-:W-:Y:S01]  /*6aa0*/  F2FP.F16.F32.PACK_AB R4, R181, R185 ;  /* 0x000000b9b504723e */ /* 0x004fe200000000ff */
        /* <DEDUP_REMOVED lines=11> */
[--C-:B------:R-:W-:Y:S01]  /*6b60*/  FFMA.FTZ R208, R168, UR22, -R187.reuse ;  /* 0x00000016a8d07c23 */ /* 0x100fe200080108bb */
[----:B------:R-:W2:Y:S01]  /*6b70*/  MUFU.EX2 R177, R177 ;  /* 0x000000b100b17308 */ /* 0x000ea20000000800 */
[----:B---3--:R-:W-:Y:S01]  /*6b80*/  F2FP.F16.F32.PACK_AB R6, R179, R180 ;  /* 0x000000b4b306723e */ /* 0x008fe200000000ff */
[----:B------:R-:W-:Y:S01]  /*6b90*/  LDSM.16.MT88.4 R32, [R234+0x1a800] ;  /* 0x01a80000ea20783b */ /* 0x000fe20000004200 */
[----:B------:R-:W-:Y:S01]  /*6ba0*/  FFMA.FTZ R192, R189, UR22, -R192 ;  /* 0x00000016bdc07c23 */ /* 0x000fe200080108c0 */
[----:B------:R-:W-:Y:S01]  /*6bb0*/  FFMA.FTZ R189, R190, UR22, -R187 ;  /* 0x00000016bebd7c23 */ /* 0x000fe200080108bb */
[----:B------:R-:W-:Y:S01]  /*6bc0*/  PLOP3.LUT P0, PT, PT, PT, UP0, 0x80, 0x0 ;  /* 0x000000000000781c */ /* 0x000fe20003f0f008 */
[----:B------:R-:W-:Y:S02]  /*6bd0*/  LDSM.16.MT88.4 R164, [R233+0x1a800] ;  /* 0x01a80000e9a4783b */ /* 0x000fe40000004200 */
[----:B------:R-:W-:Y:S02]  /*6be0*/  MUFU.EX2 R176, R176 ;  /* 0x000000b000b07308 */ /* 0x000fe40000000800 */
[----:B------:R-:W-:Y:S04]  /*6bf0*/  LDSM.16.MT88.4 R172, [R234+0x1f000] ;  /* 0x01f00000eaac783b */ /* 0x000fe80000004200 */
[----:B------:R-:W-:Y:S02]  /*6c00*/  LDSM.16.MT88.4 R168, [R232+0x1f000] ;  /* 0x01f00000e8a8783b */ /* 0x000fe40000004200 */
[----:B------:R-:W3:Y:S01]  /*6c10*/  MUFU.EX2 R183, R183 ;  /* 0x000000b700b77308 */ /* 0x000ee20000000800 */
[----:B--2---:R-:W-:-:S07]  /*6c20*/  F2FP.F16.F32.PACK_AB R5, R177, R178 ;  /* 0x000000b2b105723e */ /* 0x004fce00000000ff */
[----:B------:R-:W2:Y:S08]  /*6c30*/  MUFU.EX2 R182, R182 ;  /* 0x000000b600b67308 */ /* 0x000eb00000000800 */
[----:B------:R-:W5:Y:S01]  /*6c40*/  MUFU.EX2 R3, R3 ;  /* 0x0000000300037308 */ /* 0x000f620000000800 */
        /* <DEDUP_REMOVED lines=163> */
[----:B------:R-:W-:Y:S01]  /*7680*/  MUFU.EX2 R197, R197 ;  /* 0x000000c500c57308 */ /* 0x000fe20000000800 */
[----:B------:R-:W-:Y:S01]  /*7690*/  MOV R3, R14 ;  /* 0x0000000e00037202 */ /* 0x000fe20000000f00 */
[----:B------:R-:W-:Y:S01]  /*76a0*/  HMMA.16816.F32 R80, R4, R10, R80 ;  /* 0x0000000a0450723c */ /* 0x000fe20000001850 */
[----:B------:R-:W1:Y:S01]  /*76b0*/  LDSM.16.MT88.4 R8, [R236+0x1e000] ;  /* 0x01e00000ec08783b */ /* 0x000e620000004200 */
        /* <DEDUP_REMOVED lines=15> */
[----:B------:R-:W-:Y:S08]  /*77b0*/  MUFU.EX2 R201, R201 ;  /* 0x000000c900c97308 */ /* 0x000ff00000000800 */
[----:B------:R-:W4:Y:S01]  /*77c0*/  MUFU.EX2 R202, R202 ;  /* 0x000000ca00ca7308 */ /* 0x000f220000000800 */
[C---:B-1----:R-:W-:Y:S06]  /*77d0*/  HMMA.16816.F32 R100, R4.reuse, R8, R100 ;  /* 0x000000080464723c */ /* 0x042fec0000001864 */
[C---:B------:R-:W-:Y:S01]  /*77e0*/  HMMA.16816.F32 R104, R4.reuse, R10, R104 ;  /* 0x0000000a0468723c */ /* 0x040fe20000001868 */
[----:B------:R-:W1:Y:S01]  /*77f0*/  LDSM.16.MT88.4 R8, [R232+0x1e000] ;  /* 0x01e00000e808783b */ /* 0x000e620000004200 */
        /* <DEDUP_REMOVED lines=11> */
[C---:B-1----:R-:W-:Y:S07]  /*78b0*/  HMMA.16816.F32 R124, R4.reuse, R8, R124 ;  /* 0x00000008047c723c */ /* 0x042fee000000187c */
[----:B------:R-:W1:Y:S01]  /*78c0*/  MUFU.EX2 R208, R208 ;  /* 0x000000d000d07308 */ /* 0x000e620000000800 */
[----:B------:R-:W-:Y:S01]  /*78d0*/  HMMA.16816.F32 R128, R4, R10, R128 ;  /* 0x0000000a0480723c */ /* 0x000fe20000001880 */
[----:B------:R-:W1:Y:S06]  /*78e0*/  LDSM.16.MT88.4 R8, [R236+0x1a800] ;  /* 0x01a80000ec08783b */ /* 0x000e6c0000004200 */
[----:B------:R-:W-:Y:S01]  /*78f0*/  MUFU.EX2 R191, R191 ;  /* 0x000000bf00bf7308 */ /* 0x000fe20000000800 */
[----:B------:R-:W-:Y:S01]  /*7900*/  F2FP.F16.F32.PACK_AB R4, R194, R193 ;  /* 0x000000c1c204723e */ /* 0x000fe200000000ff */
[----:B------:R-:W-:Y:S01]  /*7910*/  FADD.FTZ R193, R193, R180 ;  /* 0x000000b4c1c17221 */ /* 0x000fe20000010000 */
[----:B--2---:R-:W-:Y:S01]  /*7920*/  F2FP.F16.F32.PACK_AB R5, R198, R197 ;  /* 0x000000c5c605723e */ /* 0x004fe200000000ff */
[----:B------:R-:W-:Y:S01]  /*7930*/  FADD.FTZ R197, R197, R176 ;  /* 0x000000b0c5c57221 */ /* 0x000fe20000010000 */
[----:B------:R-:W-:-:S03]  /*7940*/  F2FP.F16.F32.PACK_AB R6, R196, R195 ;  /* 0x000000c3c406723e */ /* 0x000fc600000000ff */
[----:B------:R-:W2:Y:S01]  /*7950*/  MUFU.EX2 R210, R210 ;  /* 0x000000d200d27308 */ /* 0x000ea20000000800 */
[----:B----4-:R-:W-:Y:S01]  /*7960*/  F2FP.F16.F32.PACK_AB R7, R200, R199 ;  /* 0x000000c7c807723e */ /* 0x010fe200000000ff */
[----:B------:R-:W-:Y:S01]  /*7970*/  FADD.FTZ R194, R194, R193 ;  /* 0x000000c1c2c27221 */ /* 0x000fe20000010000 */
[----:B------:R-:W-:-:S03]  /*7980*/  FADD.FTZ R198, R198, R197 ;  /* 0x000000c5c6c67221 */ /* 0x000fc60000010000 */
[----:B------:R-:W-:Y:S01]  /*7990*/  FADD.FTZ R195, R195, R194 ;  /* 0x000000c2c3c37221 */ /* 0x000fe20000010000 */
[----:B------:R-:W-:Y:S01]  /*79a0*/  FADD.FTZ R199, R199, R198 ;  /* 0x000000c6c7c77221 */ /* 0x000fe20000010000 */
[----:B------:R-:W-:Y:S01]  /*79b0*/  HMMA.16816.F32 R160, R4, R28, R160 ;  /* 0x0000001c04a0723c */ /* 0x000fe200000018a0 */
[----:B------:R-:W-:Y:S01]  /*79c0*/  MUFU.EX2 R209, R209 ;  /* 0x000000d100d17308 */ /* 0x000fe20000000800 */
[----:B------:R-:W-:Y:S01]  /*79d0*/  FADD.FTZ R196, R196, R195 ;  /* 0x000000c3c4c47221 */ /* 0x000fe20000010000 */
[----:B------:R-:W-:-:S03]  /*79e0*/  FADD.FTZ R200, R200, R199 ;  /* 0x000000c7c8c87221 */ /* 0x000fc60000010000 */
[C---:B------:R-:W-:Y:S01]  /*79f0*/  HMMA.16816.F32 R156, R4.reuse, R30, R156 ;  /* 0x0000001e049c723c */ /* 0x040fe2000000189c */
[----:B------:R-:W4:Y:S02]  /*7a00*/  LDSM.16.MT88.4 R28, [R232+0x1a800] ;  /* 0x01a80000e81c783b */ /* 0x000f240000004200 */
[----:B------:R-:W-:Y:S03]  /*7a10*/  MUFU.EX2 R192, R192 ;  /* 0x000000c000c07308 */ /* 0x000fe60000000800 */
[C---:B------:R-:W-:Y:S05]  /*7a20*/  HMMA.16816.F32 R152, R4.reuse, R24, R152 ;  /* 0x000000180498723c */ /* 0x040fea0000001898 */
[----:B------:R-:W-:Y:S01]  /*7a30*/  MUFU.EX2 R189, R189 ;  /* 0x000000bd00bd7308 */ /* 0x000fe20000000800 */
        /* <DEDUP_REMOVED lines=19> */
[----:B------:R-:W-:Y:S05]  /*7b70*/  LDSM.16.MT88.4 R28, [R232+0x1e800] ;  /* 0x01e80000e81c783b */ /* 0x000fea0000004200 */
[C---:B--2---:R-:W-:Y:S06]  /*7b80*/  HMMA.16816.F32 R68, R4.reuse, R24, R68 ;  /* 0x000000180444723c */ /* 0x044fec0000001844 */
[C---:B------:R-:W-:Y:S01]  /*7b90*/  HMMA.16816.F32 R72, R4.reuse, R26, R72 ;  /* 0x0000001a0448723c */ /* 0x040fe20000001848 */
[----:B------:R-:W2:Y:S05]  /*7ba0*/  LDSM.16.MT88.4 R24, [R236+0x1e800] ;  /* 0x01e80000ec18783b */ /* 0x000eaa0000004200 */
[C---:B-----5:R-:W-:Y:S06]  /*7bb0*/  HMMA.16816.F32 R76, R4.reuse, R20, R76 ;  /* 0x00000014044c723c */ /* 0x060fec000000184c */
[C---:B------:R-:W-:Y:S01]  /*7bc0*/  HMMA.16816.F32 R80, R4.reuse, R22, R80 ;  /* 0x000000160450723c */ /* 0x040fe20000001850 */
[----:B------:R-:W4:Y:S05]  /*7bd0*/  LDSM.16.MT88.4 R20, [R236+0x19000] ;  /* 0x01900000ec14783b */ /* 0x000f2a0000004200 */
[C---:B---3--:R-:W-:Y:S06]  /*7be0*/  HMMA.16816.F32 R84, R4.reuse, R16, R84 ;  /* 0x000000100454723c */ /* 0x048fec0000001854 */
        /* <DEDUP_REMOVED lines=31> */
[----:B------:R-:W2:Y:S05]  /*7de0*/  LDSM.16.MT88.4 R20, [R234+0x1b000] ;  /* 0x01b00000ea14783b */ /* 0x000eaa0000004200 */
[C---:B---3--:R-:W-:Y:S06]  /*7df0*/  HMMA.16816.F32 R152, R4.reuse, R16, R152 ;  /* 0x000000100498723c */ /* 0x048fec0000001898 */
[C---:B------:R-:W-:Y:S01]  /*7e00*/  HMMA.16816.F32 R148, R4.reuse, R18, R148 ;  /* 0x000000120494723c */ /* 0x040fe20000001894 */
[----:B------:R-:W3:Y:S05]  /*7e10*/  LDSM.16.MT88.4 R16, [R233+0x1b000] ;  /* 0x01b00000e910783b */ /* 0x000eea0000004200 */
[C---:B-1----:R-:W-:Y:S06]  /*7e20*/  HMMA.16816.F32 R144, R4.reuse, R24, R144 ;  /* 0x000000180490723c */ /* 0x042fec0000001890 */
[C---:B------:R-:W-:Y:S01]  /*7e30*/  HMMA.16816.F32 R140, R4.reuse, R26, R140 ;  /* 0x0000001a048c723c */ /* 0x040fe2000000188c */
[----:B------:R-:W-:Y:S05]  /*7e40*/  LDSM.16.MT88.4 R24, [R234+0x1d000] ;  /* 0x01d00000ea18783b */ /* 0x000fea0000004200 */
[C---:B------:R-:W-:Y:S06]  /*7e50*/  HMMA.16816.F32 R136, R4.reuse, R8, R136 ;  /* 0x000000080488723c */ /* 0x040fec0000001888 */
[C---:B------:R-:W-:Y:S01]  /*7e60*/  HMMA.16816.F32 R132, R4.reuse, R10, R132 ;  /* 0x0000000a0484723c */ /* 0x040fe20000001884 */
[----:B------:R-:W-:Y:S05]  /*7e70*/  LDSM.16.MT88.4 R8, [R233+0x1d000] ;  /* 0x01d00000e908783b */ /* 0x000fea0000004200 */
[C---:B--2---:R-:W-:Y:S06]  /*7e80*/  HMMA.16816.F32 R44, R4.reuse, R20, R44 ;  /* 0x00000014042c723c */ /* 0x044fec000000182c */
[C---:B------:R-:W-:Y:S01]  /*7e90*/  HMMA.16816.F32 R48, R4.reuse, R22, R48 ;  /* 0x000000160430723c */ /* 0x040fe20000001830 */
[----:B------:R-:W1:Y:S05]  /*7ea0*/  LDSM.16.MT88.4 R20, [R232+0x1d000] ;  /* 0x01d00000e814783b */ /* 0x000e6a0000004200 */
[C---:B---3--:R-:W-:Y:S06]  /*7eb0*/  HMMA.16816.F32 R52, R4.reuse, R16, R52 ;  /* 0x000000100434723c */ /* 0x048fec0000001834 */
[C---:B------:R-:W-:Y:S01]  /*7ec0*/  HMMA.16816.F32 R56, R4.reuse, R18, R56 ;  /* 0x000000120438723c */ /* 0x040fe20000001838 */
[----:B------:R-:W2:Y:S05]  /*7ed0*/  LDSM.16.MT88.4 R16, [R236+0x1f000] ;  /* 0x01f00000ec10783b */ /* 0x000eaa0000004200 */
[C---:B------:R-:W-:Y:S06]  /*7ee0*/  HMMA.16816.F32 R60, R4.reuse, R32, R60 ;  /* 0x00000020043c723c */ /* 0x040fec000000183c */
[C---:B------:R-:W-:Y:S01]  /*7ef0*/  HMMA.16816.F32 R64, R4.reuse, R34, R64 ;  /* 0x000000220440723c */ /* 0x040fe20000001840 */
[----:B------:R-:W3:Y:S05]  /*7f00*/  LDSM.16.MT88.4 R32, [R233+0x1f000] ;  /* 0x01f00000e920783b */ /* 0x000eea0000004200 */
[C---:B------:R-:W-:Y:S06]  /*7f10*/  HMMA.16816.F32 R108, R4.reuse, R172, R108 ;  /* 0x000000ac046c723c */ /* 0x040fec000000186c */
[----:B------:R-:W-:Y:S01]  /*7f20*/  HMMA.16816.F32 R112, R4, R174, R112 ;  /* 0x000000ae0470723c */ /* 0x000fe20000001870 */
[--C-:B------:R-:W-:Y:S01]  /*7f30*/  FFMA.FTZ R172, R188, UR22, -R187.reuse ;  /* 0x00000016bcac7c23 */ /* 0x100fe200080108bb */
[----:B------:R-:W-:-:S04]  /*7f40*/  FFMA.FTZ R173, R186, UR22, -R187 ;  /* 0x00000016baad7c23 */ /* 0x000fc800080108bb */
[C---:B-1----:R-:W-:Y:S01]  /*7f50*/  HMMA.16816.F32 R92, R4.reuse, R20, R92 ;  /* 0x00000014045c723c */ /* 0x042fe2000000185c */
[----:B------:R-:W-:Y:S01]  /*7f60*/  FFMA.FTZ R174, R184, UR22, -R187 ;  /* 0x00000016b8ae7c23 */ /* 0x000fe200080108bb */
[----:B------:R-:W1:Y:S04]  /*7f70*/  MUFU.EX2 R172, R172 ;  /* 0x000000ac00ac7308 */ /* 0x000e680000000800 */
[C---:B------:R-:W-:Y:S01]  /*7f80*/  HMMA.16816.F32 R96, R4.reuse, R22, R96 ;  /* 0x000000160460723c */ /* 0x040fe20000001860 */
[----:B------:R-:W4:Y:S03]  /*7f90*/  LDSM.16.MT88.4 R20, [R232+0x19800] ;  /* 0x01980000e814783b */ /* 0x000f260000004200 */
[----:B------:R-:W-:Y:S02]  /*7fa0*/  MUFU.EX2 R173, R173 ;  /* 0x000000ad00ad7308 */ /* 0x000fe40000000800 */
[C---:B------:R-:W-:Y:S06]  /*7fb0*/  HMMA.16816.F32 R36, R4.reuse, R164, R36 ;  /* 0x000000a40424723c */ /* 0x040fec0000001824 */
[----:B------:R-:W5:Y:S01]  /*7fc0*/  MUFU.EX2 R174, R174 ;  /* 0x000000ae00ae7308 */ /* 0x000f620000000800 */
[C---:B------:R-:W-:Y:S01]  /*7fd0*/  HMMA.16816.F32 R40, R4.reuse, R166, R40 ;  /* 0x000000a60428723c */ /* 0x040fe20000001828 */
[----:B------:R-:W4:Y:S05]  /*7fe0*/  LDSM.16.MT88.4 R164, [R236+0x19800] ;  /* 0x01980000eca4783b */ /* 0x000f2a0000004200 */
[C---:B------:R-:W-:Y:S06]  /*7ff0*/  HMMA.16816.F32 R68, R4.reuse, R28, R68 ;  /* 0x0000001c0444723c */ /* 0x040fec0000001844 */
[C---:B------:R-:W-:Y:S01]  /*8000*/  HMMA.16816.F32 R72, R4.reuse, R30, R72 ;  /* 0x0000001e0448723c */ /* 0x040fe20000001848 */
[----:B------:R-:W4:Y:S05]  /*8010*/  LDSM.16.MT88.4 R28, [R234+0x19800] ;  /* 0x01980000ea1c783b */ /* 0x000f2a0000004200 */
        /* <DEDUP_REMOVED lines=17> */
[----:B-1----:R-:W-:Y:S01]  /*8130*/  F2FP.F16.F32.PACK_AB R5, R172, R189 ;  /* 0x000000bdac05723e */ /* 0x002fe200000000ff */
[----:B------:R-:W-:Y:S01]  /*8140*/  FADD.FTZ R189, R189, R208 ;  /* 0x000000d0bdbd7221 */ /* 0x000fe20000010000 */
[----:B------:R-:W-:Y:S01]  /*8150*/  F2FP.F16.F32.PACK_AB R6, R192, R209 ;  /* 0x000000d1c006723e */ /* 0x000fe200000000ff */
[----:B------:R-:W-:Y:S01]  /*8160*/  FADD.FTZ R210, R210, R191 ;  /* 0x000000bfd2d27221 */ /* 0x000fe20000010000 */
[----:B-----5:R-:W-:Y:S01]  /*8170*/  F2FP.F16.F32.PACK_AB R7, R174, R173 ;  /* 0x000000adae07723e */ /* 0x020fe200000000ff */
        /* <DEDUP_REMOVED lines=30> */
[C---:B------:R-:W-:Y:S06]  /*8360*/  HMMA.16816.F32 R56, R4.reuse, R170, R56 ;  /* 0x000000aa0438723c */ /* 0x040fec0000001838 */
[C---:B----4-:R-:W-:Y:S06]  /*8370*/  HMMA.16816.F32 R60, R4.reuse, R164, R60 ;  /* 0x000000a4043c723c */ /* 0x050fec000000183c */
[----:B------:R-:W-:Y:S01]  /*8380*/  HMMA.16816.F32 R64, R4, R166, R64 ;  /* 0x000000a60440723c */ /* 0x000fe20000001840 */
[----:B------:R-:W-:-:S05]  /*8390*/  MOV R164, R15 ;  /* 0x0000000f00a47202 */ /* 0x000fca0000000f00 */
[C---:B-----5:R-:W-:Y:S06]  /*83a0*/  HMMA.16816.F32 R76, R4.reuse, R28, R76 ;  /* 0x0000001c044c723c */ /* 0x060fec000000184c */
[C---:B------:R-:W-:Y:S06]  /*83b0*/  HMMA.16816.F32 R80, R4.reuse, R30, R80 ;  /* 0x0000001e0450723c */ /* 0x040fec0000001850 */
[C---:B------:R-:W-:Y:S06]  /*83c0*/  HMMA.16816.F32 R84, R4.reuse, R24, R84 ;  /* 0x000000180454723c */ /* 0x040fec0000001854 */
[C---:B------:R-:W-:Y:S06]  /*83d0*/  HMMA.16816.F32 R88, R4.reuse, R26, R88 ;  /* 0x0000001a0458723c */ /* 0x040fec0000001858 */
        /* <DEDUP_REMOVED lines=51> */
[----:B------:R-:W5:Y:S04]  /*8710*/  LDSM.16.M88.4 R164, [R229] ;  /* 0x00000000e5a4783b */ /* 0x000f680000000200 */
[----:B-1----:R-:W-:Y:S01]  /*8720*/  LDSM.16.M88.4 R4, [R238] ;  /* 0x00000000ee04783b */ /* 0x002fe20000000200 */
[C---:B--2---:R-:W-:Y:S03]  /*8730*/  HMMA.16816.F32 R28, R176.reuse, R24, RZ ;  /* 0x00000018b01c723c */ /* 0x044fe600000018ff */
[----:B------:R-:W1:Y:S04]  /*8740*/  LDSM.16.M88.4 R32, [R235+0x10000] ;  /* 0x01000000eb20783b */ /* 0x000e680000000200 */
[----:B------:R-:W2:Y:S01]  /*8750*/  LDSM.16.M88.4 R196, [R235+0x10800] ;  /* 0x01080000ebc4783b */ /* 0x000ea20000000200 */
[C---:B------:R-:W-:Y:S03]  /*8760*/  HMMA.16816.F32 R24, R176.reuse, R26, RZ ;  /* 0x0000001ab018723c */ /* 0x040fe600000018ff */
[----:B------:R-:W0:Y:S03]  /*8770*/  LDGDEPBAR ;  /* 0x00000000000079af */ /* 0x000e260000000000 */
[C---:B---3--:R-:W-:Y:S06]  /*8780*/  HMMA.16816.F32 R20, R176.reuse, R16, RZ ;  /* 0x00000010b014723c */ /* 0x048fec00000018ff */
[C---:B----4-:R-:W-:Y:S06]  /*8790*/  HMMA.16816.F32 R188, R176.reuse, R184, RZ ;  /* 0x000000b8b0bc723c */ /* 0x050fec00000018ff */
[C---:B------:R-:W-:Y:S06]  /*87a0*/  HMMA.16816.F32 R16, R176.reuse, R18, RZ ;  /* 0x00000012b010723c */ /* 0x040fec00000018ff */
[C---:B------:R-:W-:Y:S06]  /*87b0*/  HMMA.16816.F32 R184, R176.reuse, R186, RZ ;  /* 0x000000bab0b8723c */ /* 0x040fec00000018ff */
[C---:B-----5:R-:W-:Y:S06]  /*87c0*/  HMMA.16816.F32 R180, R176.reuse, R192, RZ ;  /* 0x000000c0b0b4723c */ /* 0x060fec00000018ff */
        /* <DEDUP_REMOVED lines=54> */
[C---:B------:R-:W-:Y:S06]  /*8b30*/  HMMA.16816.F32 R28, R172.reuse, R164, R28 ;  /* 0x000000a4ac1c723c */ /* 0x040fec000000181c */
        /* <DEDUP_REMOVED lines=30> */
[----:B------:R-:W-:Y:S05]  /*8d20*/  LDSM.16.M88.4 R192, [R223] ;  /* 0x00000000dfc0783b */ /* 0x000fea0000000200 */
[C---:B------:R-:W-:Y:S06]  /*8d30*/  HMMA.16816.F32 R188, R32.reuse, R172, R188 ;  /* 0x000000ac20bc723c */ /* 0x040fec00000018bc */
[C---:B------:R-:W-:Y:S01]  /*8d40*/  HMMA.16816.F32 R184, R32.reuse, R174, R184 ;  /* 0x000000ae20b8723c */ /* 0x040fe200000018b8 */
[----:B------:R-:W-:Y:S05]  /*8d50*/  LDSM.16.M88.4 R172, [R222] ;  /* 0x00000000deac783b */ /* 0x000fea0000000200 */
[C---:B---3--:R-:W-:Y:S06]  /*8d60*/  HMMA.16816.F32 R180, R32.reuse, R168, R180 ;  /* 0x000000a820b4723c */ /* 0x048fec00000018b4 */
[----:B------:R-:W-:Y:S01]  /*8d70*/  HMMA.16816.F32 R176, R32, R170, R176 ;  /* 0x000000aa20b0723c */ /* 0x000fe200000018b0 */
[----:B------:R-:W2:Y:S04]  /*8d80*/  LDSM.16.M88.4 R32, [R240+0x8000] ;  /* 0x00800000f020783b */ /* 0x000ea80000000200 */
[----:B------:R-:W3:Y:S01]  /*8d90*/  LDSM.16.M88.4 R168, [R221] ;  /* 0x00000000dda8783b */ /* 0x000ee20000000200 */
[C---:B----4-:R-:W-:Y:S06]  /*8da0*/  HMMA.16816.F32 R20, R4.reuse, R164, R20 ;  /* 0x000000a40414723c */ /* 0x050fec0000001814 */
[C---:B------:R-:W-:Y:S01]  /*8db0*/  HMMA.16816.F32 R16, R4.reuse, R166, R16 ;  /* 0x000000a60410723c */ /* 0x040fe20000001810 */
[----:B------:R-:W4:Y:S05]  /*8dc0*/  LDSM.16.M88.4 R164, [R220] ;  /* 0x00000000dca4783b */ /* 0x000f2a0000000200 */
        /* <DEDUP_REMOVED lines=12> */
[----:B------:R-:W-:Y:S05]  /*8e90*/  LDSM.16.M88.4 R192, [R235+0x15800] ;  /* 0x01580000ebc0783b */ /* 0x000fea0000000200 */
[C---:B------:R-:W-:Y:S06]  /*8ea0*/  HMMA.16816.F32 R20, R32.reuse, R172, R20 ;  /* 0x000000ac2014723c */ /* 0x040fec0000001814 */
        /* <DEDUP_REMOVED lines=11> */
[----:B------:R-:W-:Y:S05]  /*8f60*/  LDSM.16.M88.4 R8, [R242+0xc000] ;  /* 0x00c00000f208783b */ /* 0x000fea0000000200 */
[C---:B-----5:R-:W-:Y:S06]  /*8f70*/  HMMA.16816.F32 R20, R200.reuse, R4, R20 ;  /* 0x00000004c814723c */ /* 0x060fec0000001814 */
[----:B------:R-:W-:Y:S01]  /*8f80*/  HMMA.16816.F32 R16, R200, R6, R16 ;  /* 0x00000006c810723c */ /* 0x000fe20000001810 */
[----:B------:R-:W1:Y:S05]  /*8f90*/  LDSM.16.M88.4 R4, [R241+0x16000] ;  /* 0x01600000f104783b */ /* 0x000e6a0000000200 */
[----:B--2---:R-:W-:Y:S06]  /*8fa0*/  HMMA.16816.F32 R28, R172, R168, R28 ;  /* 0x000000a8ac1c723c */ /* 0x004fec000000181c */
[C---:B------:R-:W-:Y:S06]  /*8fb0*/  HMMA.16816.F32 R188, R200.reuse, R196, R188 ;  /* 0x000000c4c8bc723c */ /* 0x040fec00000018bc */
[C---:B------:R-:W-:Y:S01]  /*8fc0*/  HMMA.16816.F32 R184, R200.reuse, R198, R184 ;  /* 0x000000c6c8b8723c */ /* 0x040fe200000018b8 */
[----:B------:R-:W2:Y:S05]  /*8fd0*/  LDSM.16.M88.4 R196, [R228+0x5800] ;  /* 0x00580000e4c4783b */ /* 0x000eaa0000000200 */
        /* <DEDUP_REMOVED lines=9> */
[C---:B-1----:R-:W-:Y:S06]  /*9070*/  HMMA.16816.F32 R28, R8.reuse, R4, R28 ;  /* 0x00000004081c723c */ /* 0x042fec000000181c */
[----:B------:R-:W-:Y:S01]  /*9080*/  HMMA.16816.F32 R24, R8, R6, R24 ;  /* 0x000000060818723c */ /* 0x000fe20000001818 */
[----:B------:R-:W1:Y:S05]  /*9090*/  LDSM.16.M88.4 R4, [R218] ;  /* 0x00000000da04783b */ /* 0x000e6a0000000200 */
[C---:B------:R-:W-:Y:S06]  /*90a0*/  HMMA.16816.F32 R188, R172.reuse, R32, R188 ;  /* 0x00000020acbc723c */ /* 0x040fec00000018bc */
[C---:B------:R-:W-:Y:S01]  /*90b0*/  HMMA.16816.F32 R184, R172.reuse, R34, R184 ;  /* 0x00000022acb8723c */ /* 0x040fe200000018b8 */
[----:B------:R-:W5:Y:S05]  /*90c0*/  LDSM.16.M88.4 R32, [R235+0x16000] ;  /* 0x01600000eb20783b */ /* 0x000f6a0000000200 */
[----:B--2---:R-:W-:Y:S06]  /*90d0*/  HMMA.16816.F32 R180, R172, R196, R180 ;  /* 0x000000c4acb4723c */ /* 0x004fec00000018b4 */
[C---:B---3--:R-:W-:Y:S06]  /*90e0*/  HMMA.16816.F32 R20, R8.reuse, R164, R20 ;  /* 0x000000a40814723c */ /* 0x048fec0000001814 */
[----:B------:R-:W-:Y:S01]  /*90f0*/  HMMA.16816.F32 R16, R8, R166, R16 ;  /* 0x000000a60810723c */ /* 0x000fe20000001810 */
[----:B------:R-:W2:Y:S05]  /*9100*/  LDSM.16.M88.4 R164, [R241+0x17000] ;  /* 0x01700000f1a4783b */ /* 0x000eaa0000000200 */
[C---:B----4-:R-:W-:Y:S06]  /*9110*/  HMMA.16816.F32 R28, R192.reuse, R176, R28 ;  /* 0x000000b0c01c723c */ /* 0x050fec000000181c */
[----:B------:R-:W-:Y:S01]  /*9120*/  HMMA.16816.F32 R24, R192, R178, R24 ;  /* 0x000000b2c018723c */ /* 0x000fe20000001818 */
[----:B------:R-:W3:Y:S05]  /*9130*/  LDSM.16.M88.4 R176, [R235+0x16800] ;  /* 0x01680000ebb0783b */ /* 0x000eea0000000200 */
[----:B------:R-:W-:Y:S01]  /*9140*/  HMMA.16816.F32 R200, R172, R198, R200 ;  /* 0x000000c6acc8723c */ /* 0x000fe200000018c8 */
[----:B------:R-:W-:Y:S04]  /*9150*/  LDSM.16.M88.4 R196, [R237+0xc000] ;  /* 0x00c00000edc4783b */ /* 0x000fe80000000200 */
[----:B------:R-:W4:Y:S01]  /*9160*/  LDSM.16.M88.4 R172, [R228+0x6000] ;  /* 0x00600000e4ac783b */ /* 0x000f220000000200 */
[----:B-1----:R-:W-:Y:S06]  /*9170*/  HMMA.16816.F32 R20, R192, R4, R20 ;  /* 0x00000004c014723c */ /* 0x002fec0000001814 */
[----:B-----5:R-:W-:Y:S06]  /*9180*/  HMMA.16816.F32 R28, R168, R32, R28 ;  /* 0x00000020a81c723c */ /* 0x020fec000000181c */
[----:B------:R-:W-:Y:S01]  /*9190*/  HMMA.16816.F32 R16, R192, R6, R16 ;  /* 0x00000006c010723c */ /* 0x000fe20000001810 */
[----:B------:R-:W1:Y:S05]  /*91a0*/  LDSM.16.M88.4 R4, [R217] ;  /* 0x00000000d904783b */ /* 0x000e6a0000000200 */
[----:B------:R-:W-:Y:S01]  /*91b0*/  HMMA.16816.F32 R24, R168, R34, R24 ;  /* 0x00000022a818723c */ /* 0x000fe20000001818 */
[----:B------:R-:W5:Y:S05]  /*91c0*/  LDSM.16.M88.4 R32, [R228+0x6800] ;  /* 0x00680000e420783b */ /* 0x000f6a0000000200 */
[----:B--2---:R-:W-:Y:S06]  /*91d0*/  HMMA.16816.F32 R188, R8, R164, R188 ;  /* 0x000000a408bc723c */ /* 0x004fec00000018bc */
[C---:B---3--:R-:W-:Y:S06]  /*91e0*/  HMMA.16816.F32 R20, R168.reuse, R176, R20 ;  /* 0x000000b0a814723c */ /* 0x048fec0000001814 */
[----:B------:R-:W-:Y:S06]  /*91f0*/  HMMA.16816.F32 R16, R168, R178, R16 ;  /* 0x000000b2a810723c */ /* 0x000fec0000001810 */
[C---:B----4-:R-:W-:Y:S06]  /*9200*/  HMMA.16816.F32 R28, R196.reuse, R172, R28 ;  /* 0x000000acc41c723c */ /* 0x050fec000000181c */
[----:B------:R-:W-:Y:S01]  /*9210*/  HMMA.16816.F32 R24, R196, R174, R24 ;  /* 0x000000aec418723c */ /* 0x000fe20000001818 */
[----:B------:R-:W2:Y:S05]  /*9220*/  LDSM.16.M88.4 R172, [R235+0x17000] ;  /* 0x01700000ebac783b */ /* 0x000eaa0000000200 */
[----:B-1----:R-:W-:Y:S06]  /*9230*/  HMMA.16816.F32 R188, R192, R4, R188 ;  /* 0x00000004c0bc723c */ /* 0x002fec00000018bc */
[----:B-----5:R-:W-:Y:S06]  /*9240*/  HMMA.16816.F32 R20, R196, R32, R20 ;  /* 0x00000020c414723c */ /* 0x020fec0000001814 */
[----:B------:R-:W-:Y:S01]  /*9250*/  FMUL.FTZ R3, R28, UR21 ;  /* 0x000000151c037c20 */ /* 0x000fe20008410000 */
[----:B------:R-:W-:Y:S01]  /*9260*/  FMUL.FTZ R177, R29, UR21 ;  /* 0x000000151db17c20 */ /* 0x000fe20008410000 */
[----:B------:R-:W-:Y:S01]  /*9270*/  FMUL.FTZ R176, R30, UR21 ;  /* 0x000000151eb07c20 */ /* 0x000fe20008410000 */
[----:B------:R-:W-:Y:S01]  /*9280*/  FMUL.FTZ R32, R31, UR21 ;  /* 0x000000151f207c20 */ /* 0x000fe20008410000 */
[----:B------:R-:W-:Y:S01]  /*9290*/  HMMA.16816.F32 R184, R8, R166, R184 ;  /* 0x000000a608b8723c */ /* 0x000fe200000018b8 */
[----:B------:R-:W1:Y:S01]  /*92a0*/  LDSM.16.M88.4 R28, [R241+0x17800] ;  /* 0x01780000f11c783b */ /* 0x000e620000000200 */
        /* <DEDUP_REMOVED lines=12> */
[----:B--2---:R-:W-:Y:S03]  /*9370*/  HMMA.16816.F32 R188, R168, R172, R188 ;  /* 0x000000aca8bc723c */ /* 0x004fe600000018bc */
[----:B------:R-:W2:Y:S03]  /*9380*/  MUFU.TANH R178, R178 ;  /* 0x000000b200b27308 */ /* 0x000ea60000002400 */
[----:B------:R-:W-:Y:S01]  /*9390*/  HMMA.16816.F32 R184, R192, R6, R184 ;  /* 0x00000006c0b8723c */ /* 0x000fe200000018b8 */
[----:B------:R-:W-:Y:S01]  /*93a0*/  FMUL.FTZ R172, R27, UR21 ;  /* 0x000000151bac7c20 */ /* 0x000fe20008410000 */
[----:B------:R-:W-:Y:S03]  /*93b0*/  LDSM.16.M88.4 R4, [R235+0x17800] ;  /* 0x01780000eb04783b */ /* 0x000fe60000000200 */
[----:B------:R-:W2:Y:S01]  /*93c0*/  MUFU.TANH R179, R179 ;  /* 0x000000b300b37308 */ /* 0x000ea20000002400 */
[----:B----4-:R-:W4:Y:S01]  /*93d0*/  LDSM.16.M88.4 R24, [R216] ;  /* 0x00000000d818783b */ /* 0x010f220000000200 */
[----:B------:R-:W-:-:S06]  /*93e0*/  FMUL.FTZ R16, R16, UR21 ;  /* 0x0000001510107c20 */ /* 0x000fcc0008410000 */
[----:B------:R-:W2:Y:S01]  /*93f0*/  MUFU.TANH R32, R32 ;  /* 0x0000002000207308 */ /* 0x000ea20000002400 */
[C---:B-1----:R-:W-:Y:S07]  /*9400*/  HMMA.16816.F32 R180, R8.reuse, R28, R180 ;  /* 0x0000001c08b4723c */ /* 0x042fee00000018b4 */
[----:B------:R-:W1:Y:S01]  /*9410*/  MUFU.TANH R172, R172 ;  /* 0x000000ac00ac7308 */ /* 0x000e620000002400 */
[----:B------:R-:W-:Y:S01]  /*9420*/  HMMA.16816.F32 R200, R8, R30, R200 ;  /* 0x0000001e08c8723c */ /* 0x000fe200000018c8 */
[----:B------:R-:W-:Y:S01]  /*9430*/  FMUL.FTZ R28, R17, UR21 ;  /* 0x00000015111c7c20 */ /* 0x000fe20008410000 */
[----:B------:R-:W-:-:S04]  /*9440*/  IMAD.U32 R17, RZ, RZ, UR23 ;  /* 0x00000017ff117e24 */ /* 0x000fc8000f8e00ff */
[----:B------:R-:W-:Y:S01]  /*9450*/  HMMA.16816.F32 R184, R168, R174, R184 ;  /* 0x000000aea8b8723c */ /* 0x000fe200000018b8 */
[----:B-----5:R-:W-:Y:S02]  /*9460*/  IMAD.SHL.U32 R8, R35, 0x2, RZ ;  /* 0x0000000223087824 */ /* 0x020fe400078e00ff */
[----:B------:R-:W-:Y:S01]  /*9470*/  FMUL.FTZ R35, R18, UR21 ;  /* 0x0000001512237c20 */ /* 0x000fe20008410000 */
[----:B------:R-:W-:Y:S01]  /*9480*/  FMUL.FTZ R18, R19, UR21 ;  /* 0x0000001513127c20 */ /* 0x000fe20008410000 */
[----:B------:R-:W5:Y:S01]  /*9490*/  MUFU.TANH R20, R20 ;  /* 0x0000001400147308 */ /* 0x000f620000002400 */
[----:B------:R-:W-:Y:S01]  /*94a0*/  LOP3.LUT R8, R8, 0x6, RZ, 0xc0, !PT ;  /* 0x0000000608087812 */ /* 0x000fe200078ec0ff */
[----:B---3--:R-:W-:Y:S04]  /*94b0*/  HMMA.16816.F32 R188, R196, R164, R188 ;  /* 0x000000a4c4bc723c */ /* 0x008fe800000018bc */
[----:B------:R-:W-:-:S02]  /*94c0*/  IMAD R17, R17, 0x40, R8 ;  /* 0x0000004011117824 */ /* 0x000fc400078e0208 */
[----:B------:R-:W3:Y:S01]  /*94d0*/  MUFU.TANH R34, R34 ;  /* 0x0000002200227308 */ /* 0x000ee20000002400 */
[----:B------:R-:W3:Y:S01]  /*94e0*/  LDSM.16.M88.4 R8, [R228+0x7800] ;  /* 0x00780000e408783b */ /* 0x000ee20000000200 */
[----:B------:R-:W-:-:S04]  /*94f0*/  DEPBAR.LE SB0, 0x0 ;  /* 0x000080000000791a */ /* 0x000fc80000000000 */
[----:B----4-:R-:W-:Y:S01]  /*9500*/  HMMA.16816.F32 R180, R192, R24, R180 ;  /* 0x00000018c0b4723c */ /* 0x010fe200000018b4 */
[C---:B------:R-:W-:Y:S01]  /*9510*/  VIADD R19, R17.reuse, 0x1 ;  /* 0x0000000111137836 */ /* 0x040fe20000000000 */
[----:B------:R-:W-:Y:S01]  /*9520*/  MUFU.TANH R3, R3 ;  /* 0x0000000300037308 */ /* 0x000fe20000002400 */
[----:B------:R-:W-:-:S03]  /*9530*/  VIADD R23, R17, 0x9 ;  /* 0x0000000911177836 */ /* 0x000fc60000000000 */
[----:B------:R-:W-:Y:S01]  /*9540*/  HMMA.16816.F32 R200, R192, R26, R200 ;  /* 0x0000001ac0c8723c */ /* 0x000fe200000018c8 */
[C---:B------:R-:W-:Y:S02]  /*9550*/  ISETP.GE.AND P3, PT, R19.reuse, R2, PT ;  /* 0x000000021300720c */ /* 0x040fe40003f66270 */
[----:B------:R-:W-:Y:S01]  /*9560*/  ISETP.GE.AND P2, PT, R19, R0, PT ;  /* 0x000000001300720c */ /* 0x000fe20003f46270 */
[----:B------:R-:W-:Y:S01]  /*9570*/  VIADD R19, R17, 0x8 ;  /* 0x0000000811137836 */ /* 0x000fe20000000000 */
[C---:B------:R-:W-:Y:S01]  /*9580*/  ISETP.GE.AND P1, PT, R23.reuse, R2, PT ;  /* 0x000000021700720c */ /* 0x040fe20003f26270 */
[----:B------:R-:W-:Y:S01]  /*9590*/  HMMA.16816.F32 R184, R196, R166, R184 ;  /* 0x000000a6c4b8723c */ /* 0x000fe200000018b8 */
[----:B------:R-:W-:Y:S01]  /*95a0*/  FMUL.FTZ R190, R190, UR21 ;  /* 0x00000015bebe7c20 */ /* 0x000fe20008410000 */
[----:B------:R-:W-:Y:S01]  /*95b0*/  ISETP.GE.AND P4, PT, R23, R0, PT ;  /* 0x000000001700720c */ /* 0x000fe20003f86270 */
[----:B------:R-:W-:Y:S01]  /*95c0*/  VIADD R23, R17, 0x11 ;  /* 0x0000001111177836 */ /* 0x000fe20000000000 */
[C---:B------:R-:W-:Y:S01]  /*95d0*/  ISETP.GE.AND P5, PT, R19.reuse, R2, PT ;  /* 0x000000021300720c */ /* 0x040fe20003fa6270 */
[----:B------:R-:W4:Y:S01]  /*95e0*/  MUFU.TANH R207, R190 ;  /* 0x000000be00cf7308 */ /* 0x000f220000002400 */
[----:B------:R-:W-:Y:S01]  /*95f0*/  ISETP.GE.AND P0, PT, R19, R0, PT ;  /* 0x000000001300720c */ /* 0x000fe20003f06270 */
[----:B------:R-:W-:Y:S01]  /*9600*/  VIADD R19, R17, 0x10 ;  /* 0x0000001011137836 */ /* 0x000fe20000000000 */
[----:B--2---:R-:W-:Y:S01]  /*9610*/  FSEL R178, R178, -INF , !P1 ;  /* 0xff800000b2b27808 */ /* 0x004fe20004800000 */
[----:B------:R-:W-:Y:S01]  /*9620*/  FMUL.FTZ R174, R188, UR21 ;  /* 0x00000015bcae7c20 */ /* 0x000fe20008410000 */
[----:B------:R-:W-:Y:S01]  /*9630*/  FSEL R179, R179, -INF , !P0 ;  /* 0xff800000b3b37808 */ /* 0x000fe20004000000 */
[----:B------:R-:W-:Y:S01]  /*9640*/  FMUL.FTZ R189, R189, UR21 ;  /* 0x00000015bdbd7c20 */ /* 0x000fe20008410000 */
[----:B------:R-:W-:Y:S01]  /*9650*/  HMMA.16816.F32 R180, R168, R4, R180 ;  /* 0x00000004a8b4723c */ /* 0x000fe200000018b4 */
[----:B------:R-:W-:Y:S01]  /*9660*/  ISETP.GE.AND P6, PT, R19, R2, PT ;  /* 0x000000021300720c */ /* 0x000fe20003fc6270 */
[----:B------:R-:W2:Y:S01]  /*9670*/  MUFU.TANH R21, R21 ;  /* 0x0000001500157308 */ /* 0x000ea20000002400 */
[----:B------:R-:W-:-:S03]  /*9680*/  FMUL.FTZ R191, R191, UR21 ;  /* 0x00000015bfbf7c20 */ /* 0x000fc60008410000 */
[----:B------:R-:W-:Y:S01]  /*9690*/  HMMA.16816.F32 R200, R168, R6, R200 ;  /* 0x00000006a8c8723c */ /* 0x000fe200000018c8 */
[----:B------:R-:W-:Y:S02]  /*96a0*/  FSEL R4, R177, -INF , !P3 ;  /* 0xff800000b1047808 */ /* 0x000fe40005800000 */
[----:B------:R-:W-:Y:S01]  /*96b0*/  ISETP.GE.AND P3, PT, R19, R0, PT ;  /* 0x000000001300720c */ /* 0x000fe20003f66270 */
[----:B------:R-:W-:Y:S01]  /*96c0*/  VIADD R19, R17, 0x18 ;  /* 0x0000001811137836 */ /* 0x000fe20000000000 */
[----:B------:R-:W-:Y:S01]  /*96d0*/  FSEL R5, R32, -INF , !P2 ;  /* 0xff80000020057808 */ /* 0x000fe20005000000 */
[----:B------:R4:W2:Y:S01]  /*96e0*/  MUFU.TANH R30, R16 ;  /* 0x00000010001e7308 */ /* 0x0008a20000002400 */
[----:B-1----:R-:W-:Y:S01]  /*96f0*/  FSEL R7, R172, -INF , !P4 ;  /* 0xff800000ac077808 */ /* 0x002fe20006000000 */
[----:B------:R-:W-:Y:S01]  /*9700*/  FMUL.FTZ R185, R185, UR21 ;  /* 0x00000015b9b97c20 */ /* 0x000fe20008410000 */
[C---:B------:R-:W-:Y:S01]  /*9710*/  ISETP.GE.AND P0, PT, R19.reuse, R2, PT ;  /* 0x000000021300720c */ /* 0x040fe20003f06270 */
[----:B------:R-:W-:Y:S01]  /*9720*/  FMUL.FTZ R172, R184, UR21 ;  /* 0x00000015b8ac7c20 */ /* 0x000fe20008410000 */
[----:B------:R-:W-:Y:S01]  /*9730*/  ISETP.GE.AND P1, PT, R19, R0, PT ;  /* 0x000000001300720c */ /* 0x000fe20003f26270 */
[----:B------:R-:W-:Y:S01]  /*9740*/  VIADD R19, R17, 0x19 ;  /* 0x0000001911137836 */ /* 0x000fe20000000000 */
[----:B-----5:R-:W-:Y:S01]  /*9750*/  FSEL R32, R20, -INF , !P6 ;  /* 0xff80000014207808 */ /* 0x020fe20007000000 */
[----:B------:R-:W1:Y:S01]  /*9760*/  MUFU.TANH R29, R22 ;  /* 0x00000016001d7308 */ /* 0x000e620000002400 */
[-C--:B------:R-:W-:Y:S01]  /*9770*/  ISETP.GE.AND P2, PT, R23, R2.reuse, PT ;  /* 0x000000021700720c */ /* 0x080fe20003f46270 */
[----:B------:R-:W-:Y:S01]  /*9780*/  FMUL.FTZ R6, R186, UR21 ;  /* 0x00000015ba067c20 */ /* 0x000fe20008410000 */
[C---:B------:R-:W-:Y:S01]  /*9790*/  ISETP.GE.AND P4, PT, R19.reuse, R2, PT ;  /* 0x000000021300720c */ /* 0x040fe20003f86270 */
[C---:B---3--:R-:W-:Y:S01]  /*97a0*/  HMMA.16816.F32 R180, R196.reuse, R8, R180 ;  /* 0x00000008c4b4723c */ /* 0x048fe200000018b4 */
[-C--:B------:R-:W-:Y:S01]  /*97b0*/  ISETP.GE.AND P6, PT, R19, R0.reuse, PT ;  /* 0x000000001300720c */ /* 0x080fe20003fc6270 */
[----:B------:R-:W-:Y:S01]  /*97c0*/  VIADD R19, R17, 0x20 ;  /* 0x0000002011137836 */ /* 0x000fe20000000000 */
[----:B------:R-:W-:Y:S01]  /*97d0*/  FSEL R34, R34, -INF , !P2 ;  /* 0xff80000022227808 */ /* 0x000fe20005000000 */
[----:B------:R-:W3:Y:S01]  /*97e0*/  MUFU.TANH R18, R18 ;  /* 0x0000001200127308 */ /* 0x000ee20000002400 */
[----:B----4-:R-:W-:Y:S01]  /*97f0*/  FSEL R16, R33, -INF , !P5 ;  /* 0xff80000021107808 */ /* 0x010fe20006800000 */
[----:B------:R-:W-:Y:S01]  /*9800*/  HMMA.16816.F32 R200, R196, R10, R200 ;  /* 0x0000000ac4c8723c */ /* 0x000fe200000018c8 */
[-C--:B------:R-:W-:Y:S01]  /*9810*/  ISETP.GE.AND P2, PT, R19, R0.reuse, PT ;  /* 0x000000001300720c */ /* 0x080fe20003f46270 */
[----:B------:R-:W-:Y:S01]  /*9820*/  VIADD R9, R17, 0x21 ;  /* 0x0000002111097836 */ /* 0x000fe20000000000 */
[----:B------:R-:W-:Y:S01]  /*9830*/  ISETP.GE.AND P5, PT, R23, R0, PT ;  /* 0x000000001700720c */ /* 0x000fe20003fa6270 */
[----:B------:R-:W-:Y:S01]  /*9840*/  FMUL.FTZ R8, R187, UR21 ;  /* 0x00000015bb087c20 */ /* 0x000fe20008410000 */
[----:B------:R-:W-:Y:S01]  /*9850*/  FSEL R207, R207, -INF , !P2 ;  /* 0xff800000cfcf7808 */ /* 0x000fe20005000000 */
[----:B------:R-:W4:Y:S01]  /*9860*/  MUFU.TANH R206, R189 ;  /* 0x000000bd00ce7308 */ /* 0x000f220000002400 */
[C---:B------:R-:W-:Y:S01]  /*9870*/  ISETP.GE.AND P2, PT, R17.reuse, R2, PT ;  /* 0x000000021100720c */ /* 0x040fe20003f46270 */
[----:B------:R-:W-:Y:S01]  /*9880*/  VIADD R11, R17, 0x30 ;  /* 0x00000030110b7836 */ /* 0x000fe20000000000 */
[----:B--2---:R-:W-:-:S02]  /*9890*/  FSEL R169, R21, -INF , !P5 ;  /* 0xff80000015a97808 */ /* 0x004fc40006800000 */
[----:B------:R-:W-:Y:S02]  /*98a0*/  FSEL R10, R3, -INF , !P2 ;  /* 0xff800000030a7808 */ /* 0x000fe40005000000 */
[----:B------:R-:W-:Y:S01]  /*98b0*/  FSEL R30, R30, -INF , !P0 ;  /* 0xff8000001e1e7808 */ /* 0x000fe20004000000 */
[----:B------:R-:W2:Y:S01]  /*98c0*/  MUFU.TANH R174, R174 ;  /* 0x000000ae00ae7308 */ /* 0x000ea20000002400 */
[----:B------:R-:W-:Y:S02]  /*98d0*/  FMNMX.FTZ R3, R15, R10, !PT ;  /* 0x0000000a0f037209 */ /* 0x000fe40007810000 */
[C---:B------:R-:W-:Y:S01]  /*98e0*/  ISETP.GE.AND P5, PT, R9.reuse, R2, PT ;  /* 0x000000020900720c */ /* 0x040fe20003fa6270 */
[----:B------:R-:W-:Y:S01]  /*98f0*/  FMUL.FTZ R180, R180, UR21 ;  /* 0x00000015b4b47c20 */ /* 0x000fe20008410000 */
[----:B------:R-:W-:Y:S01]  /*9900*/  ISETP.GE.AND P0, PT, R9, R0, PT ;  /* 0x000000000900720c */ /* 0x000fe20003f06270 */
[----:B------:R-:W-:Y:S01]  /*9910*/  VIADD R9, R17, 0x29 ;  /* 0x0000002911097836 */ /* 0x000fe20000000000 */
[----:B-1----:R-:W-:Y:S01]  /*9920*/  FSEL R29, R29, -INF , !P3 ;  /* 0xff8000001d1d7808 */ /* 0x002fe20005800000 */
[----:B------:R-:W1:Y:S01]  /*9930*/  MUFU.TANH R35, R35 ;  /* 0x0000002300237308 */ /* 0x000e620000002400 */
[-C--:B------:R-:W-:Y:S01]  /*9940*/  ISETP.GE.AND P3, PT, R19, R2.reuse, PT ;  /* 0x000000021300720c */ /* 0x080fe20003f66270 */
[----:B------:R-:W-:Y:S01]  /*9950*/  VIADD R19, R17, 0x28 ;  /* 0x0000002811137836 */ /* 0x000fe20000000000 */
[----:B------:R-:W-:Y:S01]  /*9960*/  FMNMX.FTZ R3, R4, R3, !PT ;  /* 0x0000000304037209 */ /* 0x000fe20007810000 */
[----:B------:R-:W-:Y:S01]  /*9970*/  FMUL.FTZ R181, R181, UR21 ;  /* 0x00000015b5b57c20 */ /* 0x000fe20008410000 */
[----:B---3--:R-:W-:Y:S01]  /*9980*/  FSEL R33, R18, -INF , !P6 ;  /* 0xff80000012217808 */ /* 0x008fe20007000000 */
[----:B------:R-:W-:Y:S01]  /*9990*/  FMUL.FTZ R188, R200, UR21 ;  /* 0x00000015c8bc7c20 */ /* 0x000fe20008410000 */
[----:B----4-:R-:W-:Y:S01]  /*99a0*/  FSEL R206, R206, -INF , !P5 ;  /* 0xff800000cece7808 */ /* 0x010fe20006800000 */
[----:B------:R-:W3:Y:S01]  /*99b0*/  MUFU.TANH R204, R185 ;  /* 0x000000b900cc7308 */ /* 0x000ee20000002400 */
[-C--:B------:R-:W-:Y:S01]  /*99c0*/  ISETP.GE.AND P6, PT, R9, R2.reuse, PT ;  /* 0x000000020900720c */ /* 0x080fe20003fc6270 */
[----:B------:R-:W-:Y:S01]  /*99d0*/  FMUL.FTZ R186, R201, UR21 ;  /* 0x00000015c9ba7c20 */ /* 0x000fe20008410000 */
[----:B------:R-:W-:Y:S01]  /*99e0*/  ISETP.GE.AND P5, PT, R11, R2, PT ;  /* 0x000000020b00720c */ /* 0x000fe20003fa6270 */
[----:B------:R-:W-:Y:S01]  /*99f0*/  FMUL.FTZ R183, R183, UR21 ;  /* 0x00000015b7b77c20 */ /* 0x000fe20008410000 */
[----:B------:R-:W-:Y:S01]  /*9a00*/  ISETP.GE.AND P2, PT, R11, R0, PT ;  /* 0x000000000b00720c */ /* 0x000fe20003f46270 */
[----:B------:R-:W-:Y:S01]  /*9a10*/  FMUL.FTZ R182, R182, UR21 ;  /* 0x00000015b6b67c20 */ /* 0x000fe20008410000 */
[----:B--2---:R-:W-:Y:S01]  /*9a20*/  FSEL R174, R174, -INF , !P3 ;  /* 0xff800000aeae7808 */ /* 0x004fe20005800000 */
[----:B------:R-:W2:Y:S01]  /*9a30*/  MUFU.TANH R205, R191 ;  /* 0x000000bf00cd7308 */ /* 0x000ea20000002400 */
[----:B------:R-:W-:Y:S01]  /*9a40*/  FMNMX.FTZ R11, R16, R3, !PT ;  /* 0x00000003100b7209 */ /* 0x000fe20007810000 */
[----:B------:R-:W-:Y:S01]  /*9a50*/  VIADD R3, R17, 0x38 ;  /* 0x0000003811037836 */ /* 0x000fe20000000000 */
[----:B-1----:R-:W-:-:S02]  /*9a60*/  FSEL R35, R35, -INF , !P1 ;  /* 0xff80000023237808 */ /* 0x002fc40004800000 */
[----:B------:R-:W-:Y:S01]  /*9a70*/  ISETP.GE.AND P3, PT, R9, R0, PT ;  /* 0x000000000900720c */ /* 0x000fe20003f66270 */
[----:B------:R-:W-:Y:S01]  /*9a80*/  VIADD R9, R17, 0x31 ;  /* 0x0000003111097836 */ /* 0x000fe20000000000 */
[----:B------:R-:W-:Y:S01]  /*9a90*/  ISETP.GE.AND P1, PT, R19, R2, PT ;  /* 0x000000021300720c */ /* 0x000fe20003f26270 */
[----:B------:R-:W1:Y:S01]  /*9aa0*/  MUFU.TANH R172, R172 ;  /* 0x000000ac00ac7308 */ /* 0x000e620000002400 */
[----:B---3--:R-:W-:Y:S01]  /*9ab0*/  FSEL R204, R204, -INF , !P6 ;  /* 0xff800000cccc7808 */ /* 0x008fe20007000000 */
[----:B------:R-:W-:Y:S01]  /*9ac0*/  FMUL.FTZ R185, R202, UR21 ;  /* 0x00000015cab97c20 */ /* 0x000fe20008410000 */
[C---:B------:R-:W-:Y:S01]  /*9ad0*/  ISETP.GE.AND P6, PT, R17.reuse, R0, PT ;  /* 0x000000001100720c */ /* 0x040fe20003fc6270 */
[----:B------:R-:W-:Y:S01]  /*9ae0*/  VIADD R17, R17, 0x39 ;  /* 0x0000003911117836 */ /* 0x000fe20000000000 */
[----:B------:R-:W-:-:S03]  /*9af0*/  FMNMX.FTZ R11, R178, R11, !PT ;  /* 0x0000000bb20b7209 */ /* 0x000fc60007810000 */
[----:B------:R-:W3:Y:S01]  /*9b00*/  MUFU.TANH R176, R176 ;  /* 0x000000b000b07308 */ /* 0x000ee20000002400 */
[----:B--2---:R-:W-:Y:S02]  /*9b10*/  FSEL R205, R205, -INF , !P0 ;  /* 0xff800000cdcd7808 */ /* 0x004fe40004000000 */
[----:B------:R-:W-:Y:S02]  /*9b20*/  ISETP.GE.AND P0, PT, R9, R2, PT ;  /* 0x000000020900720c */ /* 0x000fe40003f06270 */
[----:B------:R-:W-:-:S03]  /*9b30*/  FMNMX.FTZ R11, R32, R11, !PT ;  /* 0x0000000b200b7209 */ /* 0x000fc60007810000 */
[----:B------:R-:W2:Y:S01]  /*9b40*/  MUFU.TANH R28, R28 ;  /* 0x0000001c001c7308 */ /* 0x000ea20000002400 */
[----:B-1----:R-:W-:Y:S02]  /*9b50*/  FSEL R172, R172, -INF , !P1 ;  /* 0xff800000acac7808 */ /* 0x002fe40004800000 */
[----:B------:R-:W-:Y:S02]  /*9b60*/  ISETP.GE.AND P1, PT, R9, R0, PT ;  /* 0x000000000900720c */ /* 0x000fe40003f26270 */
[----:B------:R-:W-:-:S03]  /*9b70*/  FMNMX.FTZ R11, R34, R11, !PT ;  /* 0x0000000b220b7209 */ /* 0x000fc60007810000 */
[----:B------:R-:W1:Y:S01]  /*9b80*/  MUFU.TANH R192, R180 ;  /* 0x000000b400c07308 */ /* 0x000e620000002400 */
[----:B---3--:R-:W-:Y:S02]  /*9b90*/  FSEL R9, R176, -INF , !P6 ;  /* 0xff800000b0097808 */ /* 0x008fe40007000000 */
[----:B------:R-:W-:Y:S02]  /*9ba0*/  FMNMX.FTZ R11, R30, R11, !PT ;  /* 0x0000000b1e0b7209 */ /* 0x000fe40007810000 */
[----:B------:R-:W-:Y:S02]  /*9bb0*/  FMNMX.FTZ R18, R14, R9, !PT ;  /* 0x000000090e127209 */ /* 0x000fe40007810000 */
[----:B------:R-:W-:Y:S01]  /*9bc0*/  ISETP.GE.AND P6, PT, R3, R2, PT ;  /* 0x000000020300720c */ /* 0x000fe20003fc6270 */
[----:B------:R-:W3:Y:S01]  /*9bd0*/  MUFU.TANH R190, R181 ;  /* 0x000000b500be7308 */ /* 0x000ee20000002400 */
[----:B--2---:R-:W-:Y:S02]  /*9be0*/  FSEL R28, R28, -INF , !P4 ;  /* 0xff8000001c1c7808 */ /* 0x004fe40006000000 */
[----:B------:R-:W-:-:S02]  /*9bf0*/  FMNMX.FTZ R18, R5, R18, !PT ;  /* 0x0000001205127209 */ /* 0x000fc40007810000 */
[----:B------:R-:W-:Y:S02]  /*9c00*/  FMNMX.FTZ R11, R28, R11, !PT ;  /* 0x0000000b1c0b7209 */ /* 0x000fe40007810000 */
[----:B------:R-:W-:Y:S01]  /*9c10*/  ISETP.GE.AND P4, PT, R19, R0, PT ;  /* 0x000000001300720c */ /* 0x000fe20003f86270 */
[----:B------:R-:W2:Y:S01]  /*9c20*/  MUFU.TANH R188, R188 ;  /* 0x000000bc00bc7308 */ /* 0x000ea20000002400 */
[----:B-1----:R-:W-:Y:S02]  /*9c30*/  FSEL R192, R192, -INF , !P5 ;  /* 0xff800000c0c07808 */ /* 0x002fe40006800000 */
[----:B------:R-:W-:Y:S02]  /*9c40*/  ISETP.GE.AND P5, PT, R17, R2, PT ;  /* 0x000000021100720c */ /* 0x000fe40003fa6270 */
[----:B------:R-:W-:Y:S02]  /*9c50*/  FMNMX.FTZ R2, R179, R18, !PT ;  /* 0x00000012b3027209 */ /* 0x000fe40007810000 */
[----:B------:R-:W-:Y:S01]  /*9c60*/  FMNMX.FTZ R11, R174, R11, !PT ;  /* 0x0000000bae0b7209 */ /* 0x000fe20007810000 */
[----:B------:R-:W-:Y:S01]  /*9c70*/  MUFU.TANH R6, R6 ;  /* 0x0000000600067308 */ /* 0x000fe20000002400 */
[----:B------:R-:W-:-:S02]  /*9c80*/  FMNMX.FTZ R2, R7, R2, !PT ;  /* 0x0000000207027209 */ /* 0x000fc40007810000 */
[----:B------:R-:W-:Y:S02]  /*9c90*/  FMNMX.FTZ R11, R206, R11, !PT ;  /* 0x0000000bce0b7209 */ /* 0x000fe40007810000 */
[----:B------:R-:W-:Y:S02]  /*9ca0*/  FMNMX.FTZ R2, R29, R2, !PT ;  /* 0x000000021d027209 */ /* 0x000fe40007810000 */
[----:B------:R-:W-:Y:S01]  /*9cb0*/  FMNMX.FTZ R11, R172, R11, !PT ;  /* 0x0000000bac0b7209 */ /* 0x000fe20007810000 */
[----:B------:R-:W1:Y:S01]  /*9cc0*/  MUFU.TANH R186, R186 ;  /* 0x000000ba00ba7308 */ /* 0x000e620000002400 */
[----:B------:R-:W-:Y:S02]  /*9cd0*/  FMNMX.FTZ R2, R169, R2, !PT ;  /* 0x00000002a9027209 */ /* 0x000fe40007810000 */
[----:B---3--:R-:W-:Y:S02]  /*9ce0*/  FSEL R190, R190, -INF , !P0 ;  /* 0xff800000bebe7808 */ /* 0x008fe40004000000 */
[----:B------:R-:W-:-:S02]  /*9cf0*/  FMNMX.FTZ R2, R35, R2, !PT ;  /* 0x0000000223027209 */ /* 0x000fc40007810000 */
[----:B------:R-:W-:Y:S01]  /*9d00*/  FMNMX.FTZ R11, R204, R11, !PT ;  /* 0x0000000bcc0b7209 */ /* 0x000fe20007810000 */
[----:B------:R3:W-:Y:S01]  /*9d10*/  MUFU.TANH R187, R183 ;  /* 0x000000b700bb7308 */ /* 0x0007e20000002400 */
[----:B------:R-:W-:Y:S02]  /*9d20*/  PLOP3.LUT P0, PT, PT, PT, UP0, 0x80, 0x0 ;  /* 0x000000000000781c */ /* 0x000fe40003f0f008 */
[----:B------:R-:W-:Y:S02]  /*9d30*/  FMNMX.FTZ R2, R33, R2, !PT ;  /* 0x0000000221027209 */ /* 0x000fe40007810000 */
[----:B------:R-:W-:Y:S02]  /*9d40*/  FMNMX.FTZ R11, R192, R11, !PT ;  /* 0x0000000bc00b7209 */ /* 0x000fe40007810000 */
[----:B--2---:R-:W-:Y:S01]  /*9d50*/  FSEL R188, R188, -INF , !P6 ;  /* 0xff800000bcbc7808 */ /* 0x004fe20007000000 */
[----:B------:R-:W2:Y:S01]  /*9d60*/  MUFU.TANH R8, R8 ;  /* 0x0000000800087308 */ /* 0x000ea20000002400 */
[----:B------:R-:W-:-:S02]  /*9d70*/  FMNMX.FTZ R2, R207, R2, !PT ;  /* 0x00000002cf027209 */ /* 0x000fc40007810000 */
[----:B------:R-:W-:Y:S02]  /*9d80*/  FMNMX.FTZ R11, R190, R11, !PT ;  /* 0x0000000bbe0b7209 */ /* 0x000fe40007810000 */
[----:B-1----:R-:W-:Y:S02]  /*9d90*/  FSEL R186, R186, -INF , !P5 ;  /* 0xff800000baba7808 */ /* 0x002fe40006800000 */
[----:B------:R-:W-:Y:S01]  /*9da0*/  FMNMX.FTZ R11, R188, R11, !PT ;  /* 0x0000000bbc0b7209 */ /* 0x000fe20007810000 */
[----:B------:R-:W1:Y:S01]  /*9db0*/  MUFU.TANH R189, R182 ;  /* 0x000000b600bd7308 */ /* 0x000e620000002400 */
[----:B---3--:R-:W-:Y:S01]  /*9dc0*/  FMUL.FTZ R183, R203, UR21 ;  /* 0x00000015cbb77c20 */ /* 0x008fe20008410000 */
[----:B------:R-:W-:Y:S02]  /*9dd0*/  FSEL R203, R6, -INF , !P4 ;  /* 0xff80000006cb7808 */ /* 0x000fe40006000000 */
[----:B------:R-:W-:Y:S02]  /*9de0*/  FMNMX.FTZ R6, R205, R2, !PT ;  /* 0x00000002cd067209 */ /* 0x000fe40007810000 */
[----:B------:R-:W-:-:S02]  /*9df0*/  FMNMX.FTZ R11, R186, R11, !PT ;  /* 0x0000000bba0b7209 */ /* 0x000fc40007810000 */
[----:B------:R-:W3:Y:S01]  /*9e00*/  MUFU.TANH R185, R185 ;  /* 0x000000b900b97308 */ /* 0x000ee20000002400 */
[----:B--2---:R-:W-:Y:S02]  /*9e10*/  FSEL R201, R8, -INF , !P3 ;  /* 0xff80000008c97808 */ /* 0x004fe40005800000 */
[----:B------:R-:W-:-:S05]  /*9e20*/  FMNMX.FTZ R6, R203, R6, !PT ;  /* 0x00000006cb067209 */ /* 0x000fca0007810000 */
[----:B------:R-:W2:Y:S01]  /*9e30*/  MUFU.TANH R183, R183 ;  /* 0x000000b700b77308 */ /* 0x000ea20000002400 */
[----:B-1----:R-:W-:Y:S01]  /*9e40*/  FSEL R189, R189, -INF , !P2 ;  /* 0xff800000bdbd7808 */ /* 0x002fe20005000000 */
[----:B------:R-:W-:Y:S06]  /*9e50*/  BAR.SYNC.DEFER_BLOCKING 0x0 ;  /* 0x0000000000007b1d */ /* 0x000fec0000010000 */
[----:B------:R-:W-:Y:S05]  /*9e60*/  @!P0 BRA `(.L_x_918) ;  /* 0x0000000000708947 */ /* 0x000fea0003800000 */
        /* <DEDUP_REMOVED lines=28> */
.L_x_918:
[----:B------:R-:W-:Y:S01]  /*a030*/  FMNMX.FTZ R6, R201, R6, !PT ;  /* 0x00000006c9067209 */ /* 0x000fe20007810000 */
[----:B------:R-:W4:Y:S01]  /*a040*/  SHFL.BFLY PT, R2, R11, 0x2, 0x1f ;  /* 0x0c401f000b027f89 */ /* 0x000f2200000e0000 */
[----:B------:R-:W-:Y:S01]  /*a050*/  ISETP.GE.AND P0, PT, R3, R0, PT ;  /* 0x000000000300720c */ /* 0x000fe20003f06270 */
[----:B------:R-:W-:Y:S01]  /*a060*/  UISETP.GE.AND UP0, UPT, UR16, 0x4, UPT ;  /* 0x000000041000788c */ /* 0x000fe2000bf06270 */
[----:B------:R-:W-:Y:S01]  /*a070*/  FSEL R187, R187, -INF , !P1 ;  /* 0xff800000bbbb7808 */ /* 0x000fe20004800000 */
[----:B------:R-:W-:Y:S01]  /*a080*/  LDSM.16.MT88.4 R24, [R236+0x18000] ;  /* 0x01800000ec18783b */ /* 0x000fe20000004200 */
[----:B------:R-:W-:Y:S02]  /*a090*/  FMNMX.FTZ R6, R189, R6, !PT ;  /* 0x00000006bd067209 */ /* 0x000fe40007810000 */
[----:B------:R-:W-:Y:S01]  /*a0a0*/  ISETP.GE.AND P1, PT, R17, R0, PT ;  /* 0x000000001100720c */ /* 0x000fe20003f26270 */
[----:B-1----:R-:W-:Y:S01]  /*a0b0*/  LDSM.16.MT88.4 R20, [R234+0x18000] ;  /* 0x01800000ea14783b */ /* 0x002fe20000004200 */
[----:B---3--:R-:W-:-:S02]  /*a0c0*/  FSEL R185, R185, -INF , !P0 ;  /* 0xff800000b9b97808 */ /* 0x008fc40004000000 */
[----:B------:R-:W-:Y:S02]  /*a0d0*/  FMNMX.FTZ R6, R187, R6, !PT ;  /* 0x00000006bb067209 */ /* 0x000fe40007810000 */
[----:B--2---:R-:W-:Y:S01]  /*a0e0*/  FSEL R183, R183, -INF , !P1 ;  /* 0xff800000b7b77808 */ /* 0x004fe20004800000 */
[----:B------:R-:W-:Y:S01]  /*a0f0*/  @UP0 UIADD3 UR16, UR16, -0x4, URZ ;  /* 0xfffffffc10100890 */ /* 0x000fe2000fffe03f */
[----:B------:R-:W-:-:S04]  /*a100*/  FMNMX.FTZ R6, R185, R6, !PT ;  /* 0x00000006b9067209 */ /* 0x000fc80007810000 */
[----:B------:R-:W-:-:S05]  /*a110*/  FMNMX.FTZ R17, R183, R6, !PT ;  /* 0x00000006b7117209 */ /* 0x000fca0007810000 */
[----:B------:R-:W1:Y:S01]  /*a120*/  SHFL.BFLY PT, R0, R17, 0x2, 0x1f ;  /* 0x0c401f0011007f89 */ /* 0x000e6200000e0000 */
[----:B----4-:R-:W-:-:S05]  /*a130*/  FMNMX.FTZ R11, R11, R2, !PT ;  /* 0x000000020b0b7209 */ /* 0x010fca0007810000 */
[----:B------:R-:W2:Y:S01]  /*a140*/  SHFL.BFLY PT, R164, R11, 0x1, 0x1f ;  /* 0x0c201f000ba47f89 */ /* 0x000ea200000e0000 */
[----:B-1----:R-:W-:-:S05]  /*a150*/  FMNMX.FTZ R0, R17, R0, !PT ;  /* 0x0000000011007209 */ /* 0x002fca0007810000 */
[----:B------:R-:W1:Y:S01]  /*a160*/  SHFL.BFLY PT, R3, R0, 0x1, 0x1f ;  /* 0x0c201f0000037f89 */ /* 0x000e6200000e0000 */
[----:B--2---:R-:W-:-:S04]  /*a170*/  FMNMX.FTZ R164, R11, R164, !PT ;  /* 0x000000a40ba47209 */ /* 0x004fc80007810000 */
        /* <DEDUP_REMOVED lines=8> */
[----:B------:R-:W-:Y:S01]  /*a200*/  LDSM.16.MT88.4 R16, [R232+0x18000] ;  /* 0x01800000e810783b */ /* 0x000fe20000004200 */
[----:B------:R-:W-:Y:S01]  /*a210*/  FADD.FTZ R4, R15, -R4 ;  /* 0x800000040f047221 */ /* 0x000fe20000010000 */
[----:B------:R-:W-:Y:S01]  /*a220*/  MUFU.EX2 R167, R167 ;  /* 0x000000a700a77308 */ /* 0x000fe20000000800 */
[----:B-1----:R-:W-:Y:S01]  /*a230*/  FMNMX.FTZ R3, R0, R3, !PT ;  /* 0x0000000300037209 */ /* 0x002fe20007810000 */
[--C-:B------:R-:W-:Y:S01]  /*a240*/  FFMA.FTZ R193, R32, UR22, -R191.reuse ;  /* 0x0000001620c17c23 */ /* 0x100fe200080108bf */
[----:B------:R-:W-:Y:S01]  /*a250*/  FMUL.FTZ R182, R4, UR22 ;  /* 0x0000001604b67c20 */ /* 0x000fe20008410000 */
[--C-:B------:R-:W-:Y:S01]  /*a260*/  FFMA.FTZ R194, R34, UR22, -R191.reuse ;  /* 0x0000001622c27c23 */ /* 0x100fe200080108bf */
[C---:B------:R-:W-:Y:S01]  /*a270*/  FSETP.NEU.FTZ.AND P0, PT, R3.reuse, -INF , PT ;  /* 0xff8000000300780b */ /* 0x040fe20003f1d000 */
[----:B------:R-:W-:Y:S01]  /*a280*/  FMUL.FTZ R184, R3, UR22 ;  /* 0x0000001603b87c20 */ /* 0x000fe20008410000 */
[--C-:B------:R-:W-:Y:S01]  /*a290*/  FFMA.FTZ R195, R30, UR22, -R191.reuse ;  /* 0x000000161ec37c23 */ /* 0x100fe200080108bf */
[----:B------:R-:W1:Y:S01]  /*a2a0*/  MUFU.EX2 R181, R181 ;  /* 0x000000b500b57308 */ /* 0x000e620000000800 */
[--C-:B------:R-:W-:Y:S01]  /*a2b0*/  FFMA.FTZ R196, R28, UR22, -R191.reuse ;  /* 0x000000161cc47c23 */ /* 0x100fe200080108bf */
[--C-:B------:R-:W-:Y:S01]  /*a2c0*/  FFMA.FTZ R209, R206, UR22, -R191.reuse ;  /* 0x00000016ced17c23 */ /* 0x100fe200080108bf */
[----:B------:R-:W-:Y:S01]  /*a2d0*/  FSEL R184, R184, RZ, P0 ;  /* 0x000000ffb8b87208 */ /* 0x000fe20000000000 */
[--C-:B------:R-:W-:Y:S01]  /*a2e0*/  FFMA.FTZ R202, R174, UR22, -R191.reuse ;  /* 0x00000016aeca7c23 */ /* 0x100fe200080108bf */
[--C-:B------:R-:W-:Y:S01]  /*a2f0*/  FFMA.FTZ R206, R172, UR22, -R191.reuse ;  /* 0x00000016acce7c23 */ /* 0x100fe200080108bf */
[----:B------:R-:W-:Y:S01]  /*a300*/  FFMA.FTZ R211, R204, UR22, -R191 ;  /* 0x00000016ccd37c23 */ /* 0x000fe200080108bf */
[----:B------:R-:W-:Y:S01]  /*a310*/  LDSM.16.MT88.4 R172, [R234+0x1e800] ;  /* 0x01e80000eaac783b */ /* 0x000fe20000004200 */
[--C-:B------:R-:W-:Y:S01]  /*a320*/  FFMA.FTZ R2, R5, UR22, -R184.reuse ;  /* 0x0000001605027c23 */ /* 0x100fe200080108b8 */
[----:B------:R-:W-:Y:S01]  /*a330*/  FSEL R5, R3, RZ, P0 ;  /* 0x000000ff03057208 */ /* 0x000fe20000000000 */
[--C-:B------:R-:W-:Y:S01]  /*a340*/  FFMA.FTZ R166, R9, UR22, -R184.reuse ;  /* 0x0000001609a67c23 */ /* 0x100fe200080108b8 */
[--C-:B------:R-:W-:Y:S01]  /*a350*/  FFMA.FTZ R0, R179, UR22, -R184.reuse ;  /* 0x00000016b3007c23 */ /* 0x100fe200080108b8 */
[--C-:B------:R-:W-:Y:S01]  /*a360*/  FFMA.FTZ R15, R7, UR22, -R184.reuse ;  /* 0x00000016070f7c23 */ /* 0x100fe200080108b8 */
[----:B------:R-:W-:Y:S01]  /*a370*/  MUFU.EX2 R180, R180 ;  /* 0x000000b400b47308 */ /* 0x000fe20000000800 */
[----:B------:R-:W-:Y:S01]  /*a380*/  FADD.FTZ R5, R14, -R5 ;  /* 0x800000050e057221 */ /* 0x000fe20000010000 */
[----:B------:R-:W2:Y:S01]  /*a390*/  LDSM.16.MT88.4 R8, [R233+0x18000] ;  /* 0x01800000e908783b */ /* 0x000ea20000004200 */
[--C-:B------:R-:W-:Y:S01]  /*a3a0*/  FFMA.FTZ R197, R29, UR22, -R184.reuse ;  /* 0x000000161dc57c23 */ /* 0x100fe200080108b8 */
[----:B-1----:R-:W-:Y:S01]  /*a3b0*/  F2FP.F16.F32.PACK_AB R4, R167, R181 ;  /* 0x000000b5a704723e */ /* 0x002fe200000000ff */
[----:B------:R-:W-:Y:S01]  /*a3c0*/  FMUL.FTZ R14, R5, UR22 ;  /* 0x00000016050e7c20 */ /* 0x000fe20008410000 */
[--C-:B------:R-:W-:Y:S01]  /*a3d0*/  FFMA.FTZ R198, R169, UR22, -R184.reuse ;  /* 0x00000016a9c67c23 */ /* 0x100fe200080108b8 */
[--C-:B------:R-:W-:Y:S01]  /*a3e0*/  FFMA.FTZ R199, R35, UR22, -R184.reuse ;  /* 0x0000001623c77c23 */ /* 0x100fe200080108b8 */
[----:B------:R-:W1:Y:S01]  /*a3f0*/  MUFU.EX2 R165, R165 ;  /* 0x000000a500a57308 */ /* 0x000e620000000800 */
[--C-:B------:R-:W-:Y:S01]  /*a400*/  FFMA.FTZ R200, R33, UR22, -R184.reuse ;  /* 0x0000001621c87c23 */ /* 0x100fe200080108b8 */
[----:B------:R-:W-:Y:S01]  /*a410*/  LDSM.16.MT88.4 R28, [R232+0x1e000] ;  /* 0x01e00000e81c783b */ /* 0x000fe20000004200 */
[--C-:B------:R-:W-:Y:S01]  /*a420*/  FFMA.FTZ R204, R207, UR22, -R184.reuse ;  /* 0x00000016cfcc7c23 */ /* 0x100fe200080108b8 */
[--C-:B------:R-:W-:Y:S01]  /*a430*/  FFMA.FTZ R205, R205, UR22, -R184.reuse ;  /* 0x00000016cdcd7c23 */ /* 0x100fe200080108b8 */
[--C-:B------:R-:W-:Y:S01]  /*a440*/  FFMA.FTZ R203, R203, UR22, -R184.reuse ;  /* 0x00000016cbcb7c23 */ /* 0x100fe200080108b8 */
[----:B------:R-:W-:Y:S01]  /*a450*/  LDSM.16.MT88.4 R168, [R236+0x1a800] ;  /* 0x01a80000eca8783b */ /* 0x000fe20000004200 */
[----:B------:R-:W-:Y:S01]  /*a460*/  FFMA.FTZ R188, R188, UR22, -R191 ;  /* 0x00000016bcbc7c23 */ /* 0x000fe200080108bf */
[----:B------:R-:W-:Y:S01]  /*a470*/  MUFU.EX2 R166, R166 ;  /* 0x000000a600a67308 */ /* 0x000fe20000000800 */
[--C-:B------:R-:W-:Y:S01]  /*a480*/  FFMA.FTZ R187, R187, UR22, -R184.reuse ;  /* 0x00000016bbbb7c23 */ /* 0x100fe200080108b8 */
[----:B------:R-:W-:Y:S01]  /*a490*/  LDSM.16.MT88.4 R32, [R234+0x1a800] ;  /* 0x01a80000ea20783b */ /* 0x000fe20000004200 */
[----:B------:R-:W-:Y:S01]  /*a4a0*/  FFMA.FTZ R185, R185, UR22, -R184 ;  /* 0x00000016b9b97c23 */ /* 0x000fe200080108b8 */
[----:B------:R-:W-:-:S02]  /*a4b0*/  PLOP3.LUT P0, PT, PT, PT, UP0, 0x80, 0x0 ;  /* 0x000000000000781c */ /* 0x000fc40003f0f008 */
[----:B------:R-:W-:Y:S02]  /*a4c0*/  LDSM.16.MT88.4 R176, [R236+0x1e800] ;  /* 0x01e80000ecb0783b */ /* 0x000fe40000004200 */
        /* <DEDUP_REMOVED lines=140> */
[----:B------:R-:W5:Y:S01]  /*ad90*/  MUFU.EX2 R194, R194 ;  /* 0x000000c200c27308 */ /* 0x000f620000000800 */
[-C--:B------:R-:W-:Y:S01]  /*ada0*/  FMUL.FTZ R116, R116, R182.reuse ;  /* 0x000000b674747220 */ /* 0x080fe20000410000 */
[----:B------:R-:W-:Y:S01]  /*adb0*/  FMUL.FTZ R117, R117, R182 ;  /* 0x000000b675757220 */ /* 0x000fe20000410000 */
[-C--:B------:R-:W-:Y:S01]  /*adc0*/  FMUL.FTZ R118, R118, R14.reuse ;  /* 0x0000000e76767220 */ /* 0x080fe20000410000 */
[C---:B--2---:R-:W-:Y:S01]  /*add0*/  HMMA.16816.F32 R84, R4.reuse, R8, R84 ;  /* 0x000000080454723c */ /* 0x044fe20000001854 */
[----:B------:R-:W-:Y:S01]  /*ade0*/  FMUL.FTZ R119, R119, R14 ;  /* 0x0000000e77777220 */ /* 0x000fe20000410000 */
[-C--:B------:R-:W-:Y:S01]  /*adf0*/  FMUL.FTZ R120, R120, R182.reuse ;  /* 0x000000b678787220 */ /* 0x080fe20000410000 */
[----:B------:R-:W-:Y:S01]  /*ae00*/  FMUL.FTZ R121, R121, R182 ;  /* 0x000000b679797220 */ /* 0x000fe20000410000 */
[----:B------:R-:W-:Y:S01]  /*ae10*/  MUFU.EX2 R195, R195 ;  /* 0x000000c300c37308 */ /* 0x000fe20000000800 */
        /* <DEDUP_REMOVED lines=8> */
[----:B------:R-:W-:Y:S01]  /*aea0*/  MUFU.EX2 R196, R196 ;  /* 0x000000c400c47308 */ /* 0x000fe20000000800 */
[----:B------:R-:W-:Y:S01]  /*aeb0*/  FMUL.FTZ R95, R95, R14 ;  /* 0x0000000e5f5f7220 */ /* 0x000fe20000410000 */
[-C--:B------:R-:W-:Y:S01]  /*aec0*/  FMUL.FTZ R96, R96, R182.reuse ;  /* 0x000000b660607220 */ /* 0x080fe20000410000 */
[----:B------:R-:W-:Y:S01]  /*aed0*/  FMUL.FTZ R97, R97, R182 ;  /* 0x000000b661617220 */ /* 0x000fe20000410000 */
[-C--:B------:R-:W-:Y:S01]  /*aee0*/  FMUL.FTZ R98, R98, R14.reuse ;  /* 0x0000000e62627220 */ /* 0x080fe20000410000 */
[C---:B------:R-:W-:Y:S01]  /*aef0*/  HMMA.16816.F32 R64, R4.reuse, R18, R64 ;  /* 0x000000120440723c */ /* 0x040fe20000001840 */
[----:B------:R-:W4:Y:S01]  /*af00*/  LDSM.16.MT88.4 R16, [R232+0x1c000] ;  /* 0x01c00000e810783b */ /* 0x000f220000004200 */
[----:B------:R-:W-:Y:S01]  /*af10*/  FMUL.FTZ R99, R99, R14 ;  /* 0x0000000e63637220 */ /* 0x000fe20000410000 */
[----:B------:R-:W-:Y:S01]  /*af20*/  MUFU.EX2 R197, R197 ;  /* 0x000000c500c57308 */ /* 0x000fe20000000800 */
[-C--:B------:R-:W-:Y:S01]  /*af30*/  FMUL.FTZ R124, R124, R182.reuse ;  /* 0x000000b67c7c7220 */ /* 0x080fe20000410000 */
[-C--:B------:R-:W-:Y:S01]  /*af40*/  FMUL.FTZ R125, R125, R182.reuse ;  /* 0x000000b67d7d7220 */ /* 0x080fe20000410000 */
[C---:B-1----:R-:W-:Y:S01]  /*af50*/  HMMA.16816.F32 R100, R4.reuse, R24, R100 ;  /* 0x000000180464723c */ /* 0x042fe20000001864 */
[-C--:B------:R-:W-:Y:S01]  /*af60*/  FMUL.FTZ R128, R128, R182.reuse ;  /* 0x000000b680807220 */ /* 0x080fe20000410000 */
[----:B------:R-:W-:Y:S01]  /*af70*/  FMUL.FTZ R129, R129, R182 ;  /* 0x000000b681817220 */ /* 0x000fe20000410000 */
[-C--:B------:R-:W-:Y:S01]  /*af80*/  FMUL.FTZ R126, R126, R14.reuse ;  /* 0x0000000e7e7e7220 */ /* 0x080fe20000410000 */
[-C--:B------:R-:W-:Y:S01]  /*af90*/  FMUL.FTZ R127, R127, R14.reuse ;  /* 0x0000000e7f7f7220 */ /* 0x080fe20000410000 */
[----:B------:R-:W1:Y:S01]  /*afa0*/  MUFU.EX2 R198, R198 ;  /* 0x000000c600c67308 */ /* 0x000e620000000800 */
[C---:B------:R-:W-:Y:S01]  /*afb0*/  HMMA.16816.F32 R104, R4.reuse, R26, R104 ;  /* 0x0000001a0468723c */ /* 0x040fe20000001868 */
[----:B------:R-:W4:Y:S01]  /*afc0*/  LDSM.16.MT88.4 R24, [R236+0x18800] ;  /* 0x01880000ec18783b */ /* 0x000f220000004200 */
[-C--:B------:R-:W-:Y:S01]  /*afd0*/  FMUL.FTZ R130, R130, R14.reuse ;  /* 0x0000000e82827220 */ /* 0x080fe20000410000 */
[----:B------:R-:W-:Y:S01]  /*afe0*/  FMUL.FTZ R131, R131, R14 ;  /* 0x0000000e83837220 */ /* 0x000fe20000410000 */
        /* <DEDUP_REMOVED lines=217> */
.L_x_916:
[----:B------:R-:W-:-:S12]  /*bd80*/  UIADD3 UR16, UR23, -0x1, URZ ;  /* 0xffffffff17107890 */ /* 0x000fd8000fffe03f */
.L_x_919:
        /* <DEDUP_REMOVED lines=17> */
.L_x_923:
        /* <DEDUP_REMOVED lines=28> */
.L_x_921:
        /* <DEDUP_REMOVED lines=16> */
[----:B------:R-:W-:Y:S02]  /*c160*/  ISETP.LT.AND P0, PT, RZ, UR16, PT ;  /* 0x00000010ff007c0c */ /* 0x000fe4000bf01270 */
        /* <DEDUP_REMOVED lines=314> */
.L_x_922:
        /* <DEDUP_REMOVED lines=459> */
.L_x_920:
        /* <DEDUP_REMOVED lines=272> */
.L_x_924:
        /* <DEDUP_REMOVED lines=24> */
.L_x_925:
        /* <DEDUP_REMOVED lines=122> */
.L_x_927:
[----:B------:R-:W-:Y:S05]  /*10be0*/  BSYNC B0 ;  /* 0x0000000000007941 */ /* 0x000fea0003800000 */
.L_x_926:
        /* <DEDUP_REMOVED lines=32> */
.L_x_929:
[----:B------:R-:W-:Y:S05]  /*10df0*/  BSYNC B0 ;  /* 0x0000000000007941 */ /* 0x000fea0003800000 */
.L_x_928:
        /* <DEDUP_REMOVED lines=22> */
.L_x_931:
[----:B------:R-:W-:Y:S05]  /*10f60*/  BSYNC B0 ;  /* 0x0000000000007941 */ /* 0x000fea0003800000 */
.L_x_930:
        /* <DEDUP_REMOVED lines=22> */
.L_x_933:
[----:B------:R-:W-:Y:S05]  /*110d0*/  BSYNC B0 ;  /* 0x0000000000007941 */ /* 0x000fea0003800000 */
.L_x_932:
        /* <DEDUP_REMOVED lines=21> */
.L_x_912:
        /* <DEDUP_REMOVED lines=86> */
.L_x_935:
[----:B------:R-:W-:Y:S05]  /*11790*/  BSYNC B0 ;  /* 0x0000000000007941 */ /* 0x000fea0003800000 */
.L_x_934:
        /* <DEDUP_REMOVED lines=20> */
.L_x_937:
[----:B------:R-:W-:Y:S05]  /*118e0*/  BSYNC B0 ;  /* 0x0000000000007941 */ /* 0x000fea0003800000 */
.L_x_936:
        /* <DEDUP_REMOVED lines=18> */
.L_x_939:
[----:B------:R-:W-:Y:S05]  /*11a10*/  BSYNC B0 ;  /* 0x0000000000007941 */ /* 0x000fea0003800000 */
.L_x_938:
        /* <DEDUP_REMOVED lines=18> */
.L_x_941:
[----:B------:R-:W-:Y:S05]  /*11b40*/  BSYNC B0 ;  /* 0x0000000000007941 */ /* 0x000fea0003800000 */
.L_x_940:
        /* <DEDUP_REMOVED lines=10> */
.L_x_943:
[----:B------:R-:W-:Y:S05]  /*11bf0*/  BSYNC B0 ;  /* 0x0000000000007941 */ /* 0x000fea0003800000 */
.L_x_942:
        /* <DEDUP_REMOVED lines=10> */
.L_x_945:
[----:B------:R-:W-:Y:S05]  /*11ca0*/  BSYNC B0 ;  /* 0x0000000000007941 */ /* 0x000fea0003800000 */
.L_x_944:
        /* <DEDUP_REMOVED lines=10> */
.L_x_947:
[----:B------:R-:W-:Y:S05]  /*11d50*/  BSYNC B0 ;  /* 0x0000000000007941 */ /* 0x000fea0003800000 */
.L_x_946:
        /* <DEDUP_REMOVED lines=10> */
.L_x_948:
        /* <DEDUP_REMOVED lines=16> */
.L_x_1273:


//--------------------- .text._ZN5flash16flash_fwd_kernelI23Flash_fwd_kernel_traitsILi256ELi128ELi64ELi8ELb0ELb0EN7cutlass6half_tE19Flash_kernel_traitsILi256ELi128ELi64ELi8ES3_EELb1ELb1ELb0ELb1ELb0ELb0ELb0ELb0EEEvNS_16Flash_fwd_paramsE --------------------------
	.section	.text._ZN5flash16flash_fwd_kernelI23Flash_fwd_kernel_traitsILi256ELi128ELi64ELi8ELb0ELb0EN7cutlass6half_tE19Flash_kernel_traitsILi256ELi128ELi64ELi8ES3_EELb1ELb1ELb0ELb1ELb0ELb0ELb0ELb0EEEvNS_16Flash_fwd_paramsE,"ax",@progbits
	.align	128
        .global         _ZN5flash16flash_fwd_kernelI23Flash_fwd_kernel_traitsILi256ELi128ELi64ELi8ELb0ELb0EN7cutlass6half_tE19Flash_kernel_traitsILi256ELi128ELi64ELi8ES3_EELb1ELb1ELb0ELb1ELb0ELb0ELb0ELb0EEEvNS_16Flash_fwd_paramsE
        .type           _ZN5flash16flash_fwd_kernelI23Flash_fwd_kernel_traitsILi256ELi128ELi64ELi8ELb0ELb0EN7cutlass6half_tE19Flash_kernel_traitsILi256ELi128ELi64ELi8ES3_EELb1ELb1ELb0ELb1ELb0ELb0ELb0ELb0EEEvNS_16Flash_fwd_paramsE,@function
        .size           _ZN5flash16flash_fwd_kernelI23Flash_fwd_kernel_traitsILi256ELi128ELi64ELi8ELb0ELb0EN7cutlass6half_tE19Flash_kernel_traitsILi256ELi128ELi64ELi8ES3_EELb1ELb1ELb0ELb1ELb0ELb0ELb0ELb0EEEvNS_16Flash_fwd_paramsE,(.L_x_1274 - _ZN5flash16flash_fwd_kernelI23Flash_fwd_kernel_traitsILi256ELi128ELi64ELi8ELb0ELb0EN7cutlass6half_tE19Flash_kernel_traitsILi256ELi128ELi64ELi8ES3_EELb1ELb1ELb0ELb1ELb0ELb0ELb0ELb0EEEvNS_16Flash_fwd_paramsE)
        .other          _ZN5flash16flash_fwd_kernelI23Flash_fwd_kernel_traitsILi256ELi128ELi64ELi8ELb0ELb0EN7cutlass6half_tE19Flash_kernel_traitsILi256ELi128ELi64ELi8ES3_EELb1ELb1ELb0ELb1ELb0ELb0ELb0ELb0EEEvNS_16Flash_fwd_paramsE,@"STO_CUDA_ENTRY STV_DEFAULT"
_ZN5flash16flash_fwd_kernelI23Flash_fwd_kernel_traitsILi256ELi128ELi64ELi8ELb0ELb0EN7cutlass6half_tE19Flash_kernel_traitsILi256ELi128ELi64ELi8ES3_EELb1ELb1ELb0ELb1ELb0ELb0ELb0ELb0EEEvNS_16Flash_fwd_paramsE:
.text._ZN5flash16flash_fwd_kernelI23Flash_fwd_kernel_traitsILi256ELi128ELi64ELi8ELb0ELb0EN7cutlass6half_tE19Flash_kernel_traitsILi256ELi128ELi64ELi8ES3_EELb1ELb1ELb0ELb1ELb0ELb0ELb0ELb0EEEvNS_16Flash_fwd_paramsE:
        /* <DEDUP_REMOVED lines=93> */
.L_x_949:
[----:B------:R-:W-:-:S05]  /*05d0*/  ULDC UR8, c[0x0][0x2c8] ;  /* 0x0000b20000087ab9 */ /* 0x000fca0000000800 */
.L_x_950:
        /* <DEDUP_REMOVED lines=69> */
.L_x_952:
[----:B------:R-:W-:Y:S01]  /*0a30*/  ULDC UR4, c[0x0][0x278] ;  /* 0x00009e0000047ab9 */ /* 0x000fe20000000800 */
[----:B------:R-:W2:Y:S01]  /*0a40*/  S2R R2, SR_CTAID.Z ;  /* 0x0000000000027919 */ /* 0x000ea20000002700 */
[----:B------:R-:W-:Y:S01]  /*0a50*/  IMAD.U32 R0, RZ, RZ, UR4 ;  /* 0x00000004ff007e24 */ /* 0x000fe2000f8e00ff */
[----:B------:R-:W-:Y:S01]  /*0a60*/  UMOV UR14, URZ ;  /* 0x0000003f000e7c82 */ /* 0x000fe20008000000 */
[----:B------:R-:W-:Y:S01]  /*0a70*/  UIADD3 UR16, -UR27, UR19, URZ ;  /* 0x000000131b107290 */ /* 0x000fe2000fffe13f */
[----:B------:R-:W-:Y:S02]  /*0a80*/  LEA.HI R6, R26, R111, RZ, 0x6 ;  /* 0x0000006f1a067211 */ /* 0x000fe400078f30ff */
[----:B------:R-:W-:-:S03]  /*0a90*/  IABS R0, R0 ;  /* 0x0000000000007213 */ /* 0x000fc60000000000 */
[----:B------:R-:W-:Y:S01]  /*0aa0*/  IMAD.SHL.U32 R6, R6, 0x8, RZ ;  /* 0x0000000806067824 */ /* 0x000fe200078e00ff */
        /* <DEDUP_REMOVED lines=15> */
[----:B------:R-:W-:Y:S02]  /*0ba0*/  IMAD.SHL.U32 R120, R25, 0x8, RZ ;  /* 0x0000000819787824 */ /* 0x000fe400078e00ff */
[----:B------:R-:W-:Y:S01]  /*0bb0*/  VIADD R2, R232, 0x40 ;  /* 0x00000040e8027836 */ /* 0x000fe20000000000 */
[----:B------:R-:W-:Y:S01]  /*0bc0*/  UIMAD.WIDE.U32 UR14, UR15, UR11, UR14 ;  /* 0x0000000b0f0e72a5 */ /* 0x000fe2000f8e000e */
[----:B------:R-:W-:Y:S02]  /*0bd0*/  LOP3.LUT R0, R0, 0x1c0, RZ, 0xc0, !PT ;  /* 0x000001c000007812 */ /* 0x000fe400078ec0ff */
[----:B------:R-:W-:-:S02]  /*0be0*/  SHF.R.S32.HI R121, RZ, 0x1f, R120 ;  /* 0x0000001fff797819 */ /* 0x000fc40000011478 */
[----:B------:R-:W-:Y:S02]  /*0bf0*/  ISETP.GE.AND P4, PT, R2, UR16, PT ;  /* 0x0000001002007c0c */ /* 0x000fe4000bf86270 */
[----:B------:R-:W-:Y:S01]  /*0c00*/  UMOV UR11, UR15 ;  /* 0x0000000f000b7c82 */ /* 0x000fe20008000000 */
[----:B------:R2:W-:Y:S01]  /*0c10*/  STL.64 [R1+0x20], R120 ;  /* 0x0000207801007387 */ /* 0x0005e20000100a00 */
[----:B------:R-:W-:Y:S01]  /*0c20*/  UIMAD.WIDE.U32 UR14, UR11, UR5, URZ ;  /* 0x000000050b0e72a5 */ /* 0x000fe2000f8e003f */
[----:B------:R-:W-:Y:S02]  /*0c30*/  LOP3.LUT R2, R0, 0x38, R120, 0xf8, !PT ;  /* 0x0000003800027812 */ /* 0x000fe400078ef878 */
[----:B------:R-:W-:-:S04]  /*0c40*/  SHF.R.U32.HI R0, RZ, 0x3, R0 ;  /* 0x00000003ff007819 */ /* 0x000fc80000011600 */
[----:B------:R-:W-:Y:S01]  /*0c50*/  UMOV UR21, UR15 ;  /* 0x0000000f00157c82 */ /* 0x000fe20008000000 */
[----:B------:R-:W-:Y:S01]  /*0c60*/  LOP3.LUT R5, R2, R0, RZ, 0x3c, !PT ;  /* 0x0000000002057212 */ /* 0x000fe200078e3cff */
        /* <DEDUP_REMOVED lines=20> */
[----:B--2---:R-:W-:Y:S11]  /*0db0*/  @P0 BRA `(.L_x_953) ;  /* 0x0000000000340947 */ /* 0x004ff60003800000 */
        /* <DEDUP_REMOVED lines=13> */
.L_x_953:
[----:B------:R-:W-:Y:S01]  /*0e90*/  ULDC.64 UR10, c[0x0][0x258] ;  /* 0x00009600000a7ab9 */ /* 0x000fe20000000a00 */
[C---:B------:R-:W-:Y:S01]  /*0ea0*/  IADD3 R2, P0, R120.reuse, UR20, RZ ;  /* 0x0000001478027c10 */ /* 0x040fe2000ff1e0ff */
[----:B------:R-:W2:Y:S01]  /*0eb0*/  S2UR UR4, SR_CgaCtaId ;  /* 0x00000000000479c3 */ /* 0x000ea20000008800 */
[----:B------:R-:W-:Y:S01]  /*0ec0*/  UIMAD UR15, UR5, UR10, URZ ;  /* 0x0000000a050f72a4 */ /* 0x000fe2000f8e023f */
[C---:B------:R-:W-:Y:S01]  /*0ed0*/  VIADD R118, R120.reuse, 0x40 ;  /* 0x0000004078767836 */ /* 0x040fe20000000000 */
[----:B------:R-:W-:Y:S01]  /*0ee0*/  IADD3.X R3, R121, UR12, RZ, P0, !PT ;  /* 0x0000000c79037c10 */ /* 0x000fe200087fe4ff */
[----:B------:R-:W-:Y:S01]  /*0ef0*/  IMAD.U32 R0, RZ, RZ, UR10 ;  /* 0x0000000aff007e24 */ /* 0x000fe2000f8e00ff */
[----:B------:R-:W-:Y:S01]  /*0f00*/  UIMAD UR15, UR34, UR11, UR15 ;  /* 0x0000000b220f72a4 */ /* 0x000fe2000f8e020f */
[C---:B------:R-:W-:Y:S01]  /*0f10*/  IADD3 R117, R120.reuse, 0x80, RZ ;  /* 0x0000008078757810 */ /* 0x040fe20007ffe0ff */
[----:B------:R-:W-:Y:S01]  /*0f20*/  ULDC.64 UR12, c[0x0][0x260] ;  /* 0x00009800000c7ab9 */ /* 0x000fe20000000a00 */
[----:B------:R-:W-:Y:S01]  /*0f30*/  VIADD R116, R120, 0xc0 ;  /* 0x000000c078747836 */ /* 0x000fe20000000000 */
        /* <DEDUP_REMOVED lines=16> */
[----:B--2---:R-:W-:Y:S01]  /*1040*/  ULEA UR4, UR4, UR35, 0x18 ;  /* 0x0000002304047291 */ /* 0x004fe2000f8ec03f */
[----:B------:R-:W-:Y:S01]  /*1050*/  IADD3 R13, R15, UR15, RZ ;  /* 0x0000000f0f0d7c10 */ /* 0x000fe2000fffe0ff */
[----:B------:R-:W-:Y:S01]  /*1060*/  UIMAD UR35, UR14, UR10, URZ ;  /* 0x0000000a0e2372a4 */ /* 0x000fe2000f8e023f */
[----:B------:R3:W-:Y:S01]  /*1070*/  STL [R1+0x58], R28 ;  /* 0x0000581c01007387 */ /* 0x0007e20000100800 */
[----:B------:R-:W-:Y:S01]  /*1080*/  UIMAD UR32, UR21, UR13, UR32 ;  /* 0x0000000d152072a4 */ /* 0x000fe2000f8e0220 */
[----:B------:R-:W-:Y:S01]  /*1090*/  BSSY B0, `(.L_x_954) ;  /* 0x0000034000007945 */ /* 0x000fe20003800000 */
[----:B------:R-:W-:Y:S01]  /*10a0*/  UIMAD UR35, UR21, UR11, UR35 ;  /* 0x0000000b152372a4 */ /* 0x000fe2000f8e0223 */
[----:B------:R-:W-:Y:S01]  /*10b0*/  ISETP.GE.AND P5, PT, R4, UR16, PT ;  /* 0x0000001004007c0c */ /* 0x000fe2000bfa6270 */
[----:B------:R-:W-:Y:S01]  /*10c0*/  VIADD R24, R232, 0x20 ;  /* 0x00000020e8187836 */ /* 0x000fe20000000000 */
[----:B------:R-:W-:Y:S01]  /*10d0*/  LEA R222, R5, UR4, 0x1 ;  /* 0x0000000405de7c11 */ /* 0x000fe2000f8e08ff */
[----:B------:R-:W-:-:S04]  /*10e0*/  IMAD.WIDE R10, R0, 0x80, R232 ;  /* 0x00000080000a7825 */ /* 0x000fc800078e02e8 */
        /* <DEDUP_REMOVED lines=46> */
.L_x_955:
[----:B------:R-:W-:Y:S05]  /*13d0*/  BSYNC B0 ;  /* 0x0000000000007941 */ /* 0x000fea0003800000 */
.L_x_954:
        /* <DEDUP_REMOVED lines=54> */
.L_x_957:
[----:B------:R-:W-:Y:S05]  /*1740*/  BSYNC B0 ;  /* 0x0000000000007941 */ /* 0x000fea0003800000 */
.L_x_956:
[----:B------:R-:W-:Y:S04]  /*1750*/  BSSY B0, `(.L_x_958) ;  /* 0x0000031000007945 */ /* 0x000fe80003800000 */
[----:B------:R-:W-:Y:S05]  /*1760*/  @P4 BRA `(.L_x_959) ;  /* 0x0000000000bc4947 */ /* 0x000fea0003800000 */
[----:B------:R-:W-:Y:S01]  /*1770*/  ULDC UR12, c[0x0][0x2d0] ;  /* 0x0000b400000c7ab9 */ /* 0x000fe20000000800 */
[----:B-1--4-:R-:W-:Y:S01]  /*1780*/  IADD3 R4, P0, R10, 0x40, RZ ;  /* 0x000000400a047810 */ /* 0x012fe20007f1e0ff */
        /* <DEDUP_REMOVED lines=45> */
.L_x_959:
[----:B------:R-:W-:Y:S05]  /*1a60*/  BSYNC B0 ;  /* 0x0000000000007941 */ /* 0x000fea0003800000 */
.L_x_958:
[----:B------:R-:W-:Y:S01]  /*1a70*/  IADD3.X R17, R21, UR24, R22, P6, !PT ;  /* 0x0000001815117c10 */ /* 0x000fe2000b7fe416 */
[----:B------:R-:W-:Y:S01]  /*1a80*/  USHF.L.U64.HI UR15, UR8, 0x6, UR9 ;  /* 0x00000006080f7899 */ /* 0x000fe20008010209 */
[----:B------:R-:W-:Y:S01]  /*1a90*/  BSSY B0, `(.L_x_960) ;  /* 0x0000034000007945 */ /* 0x000fe20003800000 */
[----:B------:R-:W-:Y:S01]  /*1aa0*/  USHF.L.U32 UR38, UR8, 0x6, URZ ;  /* 0x0000000608267899 */ /* 0x000fe2000800063f */
[----:B------:R-:W-:-:S05]  /*1ab0*/  IMAD.WIDE.U32 R30, R29, UR21, R16 ;  /* 0x000000151d1e7c25 */ /* 0x000fca000f8e0010 */
        /* <DEDUP_REMOVED lines=49> */
.L_x_961:
[----:B------:R-:W-:Y:S05]  /*1dd0*/  BSYNC B0 ;  /* 0x0000000000007941 */ /* 0x000fea0003800000 */
.L_x_960:
        /* <DEDUP_REMOVED lines=9> */
[----:B-12-4-:R-:W-:Y:S01]  /*1e70*/  IMAD.WIDE.U32 R2, R109, UR20, R114 ;  /* 0x000000146d027c25 */ /* 0x016fe2000f8e0072 */
        /* <DEDUP_REMOVED lines=41> */
.L_x_963:
[----:B------:R-:W-:Y:S05]  /*2110*/  BSYNC B0 ;  /* 0x0000000000007941 */ /* 0x000fea0003800000 */
.L_x_962:
        /* <DEDUP_REMOVED lines=44> */
.L_x_965:
[----:B------:R-:W-:Y:S05]  /*23e0*/  BSYNC B0 ;  /* 0x0000000000007941 */ /* 0x000fea0003800000 */
.L_x_964:
        /* <DEDUP_REMOVED lines=10> */
[----:B-12-4-:R-:W-:Y:S01]  /*2490*/  LEA.HI R4, R26, R111, RZ, 0x4 ;  /* 0x0000006f1a047211 */ /* 0x016fe200078f20ff */
[----:B------:R-:W-:Y:S01]  /*24a0*/  @UP1 UIMAD.WIDE.U32 UR44, UR33, UR10, UR44 ;  /* 0x0000000a212c12a5 */ /* 0x000fe2000f8e002c */
[----:B------:R-:W-:-:S04]  /*24b0*/  DEPBAR.LE SB0, 0x0 ;  /* 0x000080000000791a */ /* 0x000fc80000000000 */
[----:B------:R-:W-:Y:S02]  /*24c0*/  @UP1 UIMAD UR11, UR33, UR11, UR42 ;  /* 0x0000000b210b12a4 */ /* 0x000fe4000f8e022a */
[----:B------:R-:W-:Y:S02]  /*24d0*/  @UP1 ULEA UR12, UP0, UR44, UR12, 0x2 ;  /* 0x0000000c2c0c1291 */ /* 0x000fe4000f80103f */
[----:B------:R-:W-:Y:S01]  /*24e0*/  @UP1 UIADD3 UR11, UR45, UR11, URZ ;  /* 0x0000000b2d0b1290 */ /* 0x000fe2000fffe03f */
[----:B------:R-:W-:Y:S01]  /*24f0*/  SHF.R.S32.HI R110, RZ, 0x5, R27 ;  /* 0x00000005ff6e7819 */ /* 0x000fe2000001141b */
[----:B------:R-:W-:Y:S02]  /*2500*/  @UP1 ULDC UR5, c[0x0][0x2e8] ;  /* 0x0000ba0000051ab9 */ /* 0x000fe40000000800 */
[----:B------:R-:W-:Y:S01]  /*2510*/  @UP1 ULEA.HI.X UR13, UR44, UR13, UR11, 0x2, UP0 ;  /* 0x0000000d2c0d1291 */ /* 0x000fe200080f140b */
[----:B------:R-:W-:-:S05]  /*2520*/  IMAD.U32 R2, RZ, RZ, UR12 ;  /* 0x0000000cff027e24 */ /* 0x000fca000f8e00ff */
[----:B------:R-:W-:-:S05]  /*2530*/  IMAD.U32 R3, RZ, RZ, UR13 ;  /* 0x0000000dff037e24 */ /* 0x000fca000f8e00ff */
[----:B------:R1:W2:Y:S01]  /*2540*/  @P0 LDG.E R13, desc[UR30][R2.64] ;  /* 0x0000001e020d0981 */ /* 0x0002a2000c1e1900 */
[----:B------:R-:W-:Y:S01]  /*2550*/  LOP3.LUT R0, R4, 0xfffffff0, RZ, 0xc0, !PT ;  /* 0xfffffff004007812 */ /* 0x000fe200078ec0ff */
[----:B------:R-:W2:Y:S01]  /*2560*/  @P0 MUFU.RCP R11, UR5 ;  /* 0x00000005000b0d08 */ /* 0x000ea20008001000 */
[----:B------:R-:W-:Y:S01]  /*2570*/  LEA R6, R110, UR27, 0x4 ;  /* 0x0000001b6e067c11 */ /* 0x000fe2000f8e20ff */
[----:B------:R-:W-:Y:S01]  /*2580*/  USHF.L.U64.HI UR12, UR6, 0x6, UR7 ;  /* 0x00000006060c7899 */ /* 0x000fe20008010207 */
[----:B------:R-:W-:Y:S01]  /*2590*/  ISETP.GE.AND P2, PT, R232, UR14, PT ;  /* 0x0000000ee8007c0c */ /* 0x000fe2000bf46270 */
[----:B------:R-:W-:Y:S01]  /*25a0*/  IMAD.IADD R0, R111, 0x1, -R0 ;  /* 0x000000016f007824 */ /* 0x000fe200078e0a00 */
[----:B------:R-:W-:Y:S01]  /*25b0*/  BAR.SYNC.DEFER_BLOCKING 0x0 ;  /* 0x0000000000007b1d */ /* 0x000fe20000010000 */
[----:B------:R-:W-:Y:S01]  /*25c0*/  USHF.L.U32 UR13, UR6, 0x6, URZ ;  /* 0x00000006060d7899 */ /* 0x000fe2000800063f */
[----:B------:R-:W-:Y:S01]  /*25d0*/  ISETP.GE.AND P6, PT, R24, UR14, PT ;  /* 0x0000000e18007c0c */ /* 0x000fe2000bfc6270 */
[----:B------:R-:W-:Y:S01]  /*25e0*/  UIMAD UR5, UR12, UR20, URZ ;  /* 0x000000140c0572a4 */ /* 0x000fe2000f8e023f */
[----:B------:R-:W-:-:S02]  /*25f0*/  SHF.R.S32.HI R5, RZ, 0x1f, R0 ;  /* 0x0000001fff057819 */ /* 0x000fc40000011400 */
[----:B------:R-:W-:Y:S01]  /*2600*/  BSSY B0, `(.L_x_966) ;  /* 0x000005d000007945 */ /* 0x000fe20003800000 */
[----:B------:R-:W-:Y:S01]  /*2610*/  UIMAD UR41, UR41, UR13, UR5 ;  /* 0x0000000d292972a4 */ /* 0x000fe2000f8e0205 */
[----:B------:R-:W-:Y:S02]  /*2620*/  LEA.HI R10, R5, R0, RZ, 0x3 ;  /* 0x00000000050a7211 */ /* 0x000fe400078f18ff */
[----:B------:R-:W-:Y:S01]  /*2630*/  UMOV UR5, URZ ;  /* 0x0000003f00057c82 */ /* 0x000fe20008000000 */
[----:B-1----:R-:W-:Y:S02]  /*2640*/  SHF.R.S32.HI R3, RZ, 0x1f, R23 ;  /* 0x0000001fff037819 */ /* 0x002fe40000011417 */
[----:B------:R-:W-:Y:S02]  /*2650*/  SHF.R.S32.HI R2, RZ, 0x4, R4 ;  /* 0x00000004ff027819 */ /* 0x000fe40000011404 */
[----:B------:R-:W-:Y:S02]  /*2660*/  LEA.HI R3, R3, R23, RZ, 0x2 ;  /* 0x0000001703037211 */ /* 0x000fe400078f10ff */
[----:B------:R-:W-:Y:S01]  /*2670*/  LEA.HI R4, R4, R2, RZ, 0x1 ;  /* 0x0000000204047211 */ /* 0x000fe200078f08ff */
[----:B------:R1:W-:Y:S01]  /*2680*/  @P2 STS.128 [R222+0x18000], RZ ;  /* 0x018000ffde002388 */ /* 0x0003e20000000c00 */
[----:B------:R-:W-:-:S02]  /*2690*/  SHF.R.S32.HI R5, RZ, 0x2, R3 ;  /* 0x00000002ff057819 */ /* 0x000fc40000011403 */
[----:B------:R-:W-:Y:S01]  /*26a0*/  LOP3.LUT R3, R4, 0xfffffffe, RZ, 0xc0, !PT ;  /* 0xfffffffe04037812 */ /* 0x000fe200078ec0ff */
[----:B------:R1:W-:Y:S01]  /*26b0*/  @P2 STS.128 [R222+0x1a000], RZ ;  /* 0x01a000ffde002388 */ /* 0x0003e20000000c00 */
[----:B------:R-:W-:Y:S02]  /*26c0*/  LOP3.LUT R4, R10, 0xfffffff8, RZ, 0xc0, !PT ;  /* 0xfffffff80a047812 */ /* 0x000fe400078ec0ff */
[----:B------:R-:W-:Y:S01]  /*26d0*/  IADD3 R12, R6, 0x1, R5 ;  /* 0x00000001060c7810 */ /* 0x000fe20007ffe005 */
[----:B------:R-:W-:Y:S01]  /*26e0*/  IMAD.IADD R9, R2, 0x1, -R3 ;  /* 0x0000000102097824 */ /* 0x000fe200078e0a03 */
[----:B------:R1:W-:Y:S01]  /*26f0*/  @P2 STS.128 [R222+0x1c000], RZ ;  /* 0x01c000ffde002388 */ /* 0x0003e20000000c00 */
[----:B------:R-:W-:Y:S02]  /*2700*/  IMAD.SHL.U32 R2, R25, 0x40, RZ ;  /* 0x0000004019027824 */ /* 0x000fe400078e00ff */
[----:B------:R-:W-:Y:S01]  /*2710*/  IMAD.IADD R40, R0, 0x1, -R4 ;  /* 0x0000000100287824 */ /* 0x000fe200078e0a04 */
[----:B------:R1:W-:Y:S01]  /*2720*/  @P2 STS.128 [R222+0x1e000], RZ ;  /* 0x01e000ffde002388 */ /* 0x0003e20000000c00 */
[----:B------:R-:W-:Y:S01]  /*2730*/  IMAD R4, R233, UR6, RZ ;  /* 0x00000006e9047c24 */ /* 0x000fe2000f8e02ff */
[----:B------:R-:W-:Y:S01]  /*2740*/  LOP3.LUT R0, R2, 0x1c0, RZ, 0xc0, !PT ;  /* 0x000001c002007812 */ /* 0x000fe200078ec0ff */
[----:B------:R-:W-:-:S04]  /*2750*/  IMAD.WIDE.U32 R2, R232, UR6, R120 ;  /* 0x00000006e8027c25 */ /* 0x000fc8000f8e0078 */
[----:B------:R-:W-:Y:S01]  /*2760*/  IMAD R7, R232, UR7, R4 ;  /* 0x00000007e8077c24 */ /* 0x000fe2000f8e0204 */
[----:B------:R-:W-:Y:S01]  /*2770*/  IADD3 R2, P1, R2, UR28, RZ ;  /* 0x0000001c02027c10 */ /* 0x000fe2000ff3e0ff */
[----:B------:R-:W-:Y:S02]  /*2780*/  IMAD.SHL.U32 R5, R232, 0x8, RZ ;  /* 0x00000008e8057824 */ /* 0x000fe400078e00ff */
[----:B------:R-:W-:Y:S01]  /*2790*/  IMAD.SHL.U32 R4, R40, 0x40, RZ ;  /* 0x0000004028047824 */ /* 0x000fe200078e00ff */
[----:B------:R-:W-:Y:S01]  /*27a0*/  IADD3.X R3, R3, UR25, R7, P1, !PT ;  /* 0x0000001903037c10 */ /* 0x000fe20008ffe407 */
[----:B------:R-:W-:Y:S01]  /*27b0*/  IMAD.SHL.U32 R8, R9, 0x8, RZ ;  /* 0x0000000809087824 */ /* 0x000fe200078e00ff */
[----:B------:R-:W-:Y:S02]  /*27c0*/  LOP3.LUT R6, R0, 0x8, R5, 0xf8, !PT ;  /* 0x0000000800067812 */ /* 0x000fe400078ef805 */
[----:B------:R-:W-:Y:S01]  /*27d0*/  SHF.R.U32.HI R5, RZ, 0x3, R0 ;  /* 0x00000003ff057819 */ /* 0x000fe20000011600 */
[----:B------:R-:W-:Y:S01]  /*27e0*/  IMAD.WIDE.U32 R16, R28, UR21, R2 ;  /* 0x000000151c107c25 */ /* 0x000fe2000f8e0002 */
[----:B------:R-:W-:-:S02]  /*27f0*/  LOP3.LUT R4, R4, 0x1c0, RZ, 0xc0, !PT ;  /* 0x000001c004047812 */ /* 0x000fc400078ec0ff */
[----:B------:R-:W-:Y:S01]  /*2800*/  LOP3.LUT R5, R6, R5, RZ, 0x3c, !PT ;  /* 0x0000000506057212 */ /* 0x000fe200078e3cff */
[----:B------:R-:W-:Y:S01]  /*2810*/  VIADD R15, R17, UR35 ;  /* 0x00000023110f7c36 */ /* 0x000fe20008000000 */
[----:B------:R1:W-:Y:S01]  /*2820*/  STL.64 [R1+0x48], R16 ;  /* 0x0000481001007387 */ /* 0x0003e20000100a00 */
[----:B------:R-:W-:Y:S01]  /*2830*/  IMAD.MOV.U32 R14, RZ, RZ, R16 ;  /* 0x000000ffff0e7224 */ /* 0x000fe200078e0010 */
[----:B------:R-:W-:Y:S01]  /*2840*/  LOP3.LUT R6, R4, 0x8, R8, 0xf8, !PT ;  /* 0x0000000804067812 */ /* 0x000fe200078ef808 */
[----:B------:R-:W-:Y:S01]  /*2850*/  IMAD.U32 R0, RZ, RZ, UR29 ;  /* 0x0000001dff007e24 */ /* 0x000fe2000f8e00ff */
[----:B------:R-:W-:Y:S01]  /*2860*/  SHF.R.U32.HI R4, RZ, 0x3, R4 ;  /* 0x00000003ff047819 */ /* 0x000fe20000011604 */
[----:B------:R-:W-:Y:S01]  /*2870*/  IMAD.SHL.U32 R2, R10, 0x40, RZ ;  /* 0x000000400a027824 */ /* 0x000fe200078e00ff */
[----:B------:R1:W-:Y:S02]  /*2880*/  STL.64 [R1+0x40], R14 ;  /* 0x0000400e01007387 */ /* 0x0003e40000100a00 */
[----:B------:R-:W-:Y:S01]  /*2890*/  IADD3 R8, R0, -UR19, R12 ;  /* 0x8000001300087c10 */ /* 0x000fe2000fffe00c */
[----:B------:R-:W-:Y:S01]  /*28a0*/  IMAD R0, R9, 0x200, R5 ;  /* 0x0000020009007824 */ /* 0x000fe200078e0205 */
[----:B------:R-:W-:Y:S01]  /*28b0*/  LOP3.LUT R5, R6, R4, RZ, 0x3c, !PT ;  /* 0x0000000406057212 */ /* 0x000fe200078e3cff */
[----:B------:R-:W-:-:S02]  /*28c0*/  IMAD.U32 R6, RZ, RZ, UR20 ;  /* 0x00000014ff067e24 */ /* 0x000fc4000f8e00ff */
[----:B------:R-:W-:Y:S01]  /*28d0*/  VIADD R108, R8, UR23 ;  /* 0x00000017086c7c36 */ /* 0x000fe20008000000 */
[----:B------:R-:W-:Y:S01]  /*28e0*/  LOP3.LUT R5, R5, 0xfffffe00, R2, 0xf8, !PT ;  /* 0xfffffe0005057812 */ /* 0x000fe200078ef802 */
[----:B------:R-:W-:-:S04]  /*28f0*/  IMAD.WIDE.U32 R6, R6, UR13, R14 ;  /* 0x0000000d06067c25 */ /* 0x000fc8000f8e000e */
[----:B------:R-:W-:Y:S02]  /*2900*/  IMAD R2, R110, 0x400, R5 ;  /* 0x000004006e027824 */ /* 0x000fe400078e0205 */
[----:B------:R-:W-:-:S03]  /*2910*/  VIADD R4, R7, UR41 ;  /* 0x0000002907047c36 */ /* 0x000fc60008000000 */
[----:B------:R-:W-:Y:S01]  /*2920*/  LEA R202, R2, UR4, 0x1 ;  /* 0x0000000402ca7c11 */ /* 0x000fe2000f8e08ff */
        /* <DEDUP_REMOVED lines=42> */
.L_x_967:
[----:B------:R-:W-:Y:S05]  /*2bd0*/  BSYNC B0 ;  /* 0x0000000000007941 */ /* 0x000fea0003800000 */
.L_x_966:
        /* <DEDUP_REMOVED lines=49> */
.L_x_969:
[----:B------:R-:W-:Y:S05]  /*2ef0*/  BSYNC B0 ;  /* 0x0000000000007941 */ /* 0x000fea0003800000 */
.L_x_968:
        /* <DEDUP_REMOVED lines=12> */
[----:B---3--:R-:W3:Y:S01]  /*2fc0*/  LDSM.16.M88.4 R28, [R151+0x11000] ;  /* 0x01100000971c783b */ /* 0x008ee20000000200 */
[----:B------:R-:W-:Y:S01]  /*2fd0*/  IMAD R203, R4, 0x2, R202 ;  /* 0x0000000204cb7824 */ /* 0x000fe200078e02ca */
[----:B------:R-:W-:Y:S01]  /*2fe0*/  UIADD3 UR33, UR37, 0x646e171e, URZ ;  /* 0x646e171e25217890 */ /* 0x000fe2000fffe03f */
[----:B------:R-:W-:Y:S01]  /*2ff0*/  @P1 VIADD R206, R0, 0xffffffe0 ;  /* 0xffffffe000ce1836 */ /* 0x000fe20000000000 */
[----:B------:R-:W5:Y:S01]  /*3000*/  LDSM.16.M88.4 R36, [R151+0x11800] ;  /* 0x011800009724783b */ /* 0x000f620000000200 */
        /* <DEDUP_REMOVED lines=13> */
[----:B------:R-:W-:Y:S01]  /*30e0*/  UMOV UR41, UR20 ;  /* 0x0000001400297c82 */ /* 0x000fe20008000000 */
[----:B------:R-:W-:Y:S01]  /*30f0*/  IMAD.U32 R2, RZ, RZ, UR20 ;  /* 0x00000014ff027e24 */ /* 0x000fe2000f8e00ff */
[----:B------:R-:W4:Y:S01]  /*3100*/  LDSM.16.M88.4 R72, [R206+0x1000] ;  /* 0x00100000ce48783b */ /* 0x000f220000000200 */
[----:B------:R-:W-:-:S02]  /*3110*/  VIADD R221, R206, 0x800 ;  /* 0x00000800cedd7836 */ /* 0x000fc40000000000 */
[----:B------:R-:W-:Y:S01]  /*3120*/  IMAD R2, R2, 0x40, R3 ;  /* 0x0000004002027824 */ /* 0x000fe200078e0203 */
[----:B------:R-:W4:Y:S01]  /*3130*/  LDSM.16.M88.4 R76, [R206+0x1800] ;  /* 0x00180000ce4c783b */ /* 0x000f220000000200 */
[----:B------:R-:W-:Y:S02]  /*3140*/  IMAD.U32 R3, RZ, RZ, UR29 ;  /* 0x0000001dff037e24 */ /* 0x000fe4000f8e00ff */
[----:B------:R-:W-:Y:S01]  /*3150*/  VIADD R7, R2, 0x9 ;  /* 0x0000000902077836 */ /* 0x000fe20000000000 */
[----:B------:R-:W-:Y:S01]  /*3160*/  LDSM.16.M88.4 R80, [R201+0x10000] ;  /* 0x01000000c950783b */ /* 0x000fe20000000200 */
[C---:B------:R-:W-:Y:S02]  /*3170*/  VIADD R220, R206.reuse, 0x1000 ;  /* 0x00001000cedc7836 */ /* 0x040fe40000000000 */
[C---:B------:R-:W-:Y:S01]  /*3180*/  VIADD R219, R206.reuse, 0x1800 ;  /* 0x00001800cedb7836 */ /* 0x040fe20000000000 */
[----:B-1----:R-:W-:Y:S01]  /*3190*/  HMMA.16816.F32 R24, R8, R16, RZ ;  /* 0x000000100818723c */ /* 0x002fe200000018ff */
[----:B------:R-:W-:Y:S01]  /*31a0*/  LDSM.16.M88.4 R92, [R201+0x10800] ;  /* 0x01080000c95c783b */ /* 0x000fe20000000200 */
[----:B------:R-:W-:-:S02]  /*31b0*/  VIADD R218, R206, 0x2000 ;  /* 0x00002000ceda7836 */ /* 0x000fc40000000000 */
[C---:B------:R-:W-:Y:S01]  /*31c0*/  VIADD R217, R206.reuse, 0x2800 ;  /* 0x00002800ced97836 */ /* 0x040fe20000000000 */
[----:B------:R-:W-:Y:S01]  /*31d0*/  LDSM.16.M88.4 R100, [R201+0x11000] ;  /* 0x01100000c964783b */ /* 0x000fe20000000200 */
[C---:B------:R-:W-:Y:S01]  /*31e0*/  HMMA.16816.F32 R32, R8.reuse, R18, RZ ;  /* 0x000000120820723c */ /* 0x040fe200000018ff */
        /* <DEDUP_REMOVED lines=12> */
[----:B---3--:R-:W-:Y:S01]  /*32b0*/  HMMA.16816.F32 R56, R8, R28, RZ ;  /* 0x0000001c0838723c */ /* 0x008fe200000018ff */
[----:B------:R-:W-:Y:S01]  /*32c0*/  LDSM.16.M88.4 R104, [R200+0x1000] ;  /* 0x00100000c868783b */ /* 0x000fe20000000200 */
[----:B------:R-:W-:-:S02]  /*32d0*/  VIADD R210, R206, 0x6000 ;  /* 0x00006000ced27836 */ /* 0x000fc40000000000 */
[C---:B------:R-:W-:Y:S01]  /*32e0*/  VIADD R209, R206.reuse, 0x6800 ;  /* 0x00006800ced17836 */ /* 0x040fe20000000000 */
[----:B------:R-:W0:Y:S01]  /*32f0*/  LDGDEPBAR ;  /* 0x00000000000079af */ /* 0x000e220000000000 */
[----:B------:R-:W-:Y:S01]  /*3300*/  HMMA.16816.F32 R64, R8, R30, RZ ;  /* 0x0000001e0840723c */ /* 0x000fe200000018ff */
[C---:B------:R-:W-:Y:S02]  /*3310*/  VIADD R208, R206.reuse, 0x7000 ;  /* 0x00007000ced07836 */ /* 0x040fe40000000000 */
[----:B------:R-:W-:-:S03]  /*3320*/  VIADD R207, R206, 0x7800 ;  /* 0x00007800cecf7836 */ /* 0x000fc60000000000 */
[C---:B-----5:R-:W-:Y:S06]  /*3330*/  HMMA.16816.F32 R68, R8.reuse, R36, RZ ;  /* 0x000000240844723c */ /* 0x060fec00000018ff */
[----:B------:R-:W-:Y:S01]  /*3340*/  HMMA.16816.F32 R52, R8, R38, RZ ;  /* 0x000000260834723c */ /* 0x000fe200000018ff */
[----:B------:R-:W3:Y:S05]  /*3350*/  LDSM.16.M88.4 R8, [R204] ;  /* 0x00000000cc08783b */ /* 0x000eea0000000200 */
[C---:B----4-:R-:W-:Y:S06]  /*3360*/  HMMA.16816.F32 R20, R12.reuse, R44, R24 ;  /* 0x0000002c0c14723c */ /* 0x050fec0000001818 */
        /* <DEDUP_REMOVED lines=172> */
[----:B------:R-:W-:Y:S01]  /*3e30*/  HMMA.16816.F32 R8, R8, R62, R44 ;  /* 0x0000003e0808723c */ /* 0x000fe2000000182c */
[----:B------:R-:W-:-:S02]  /*3e40*/  IMAD R52, R6, 0x8, R110 ;  /* 0x0000000806347824 */ /* 0x000fc400078e026e */
[----:B------:R-:W-:-:S03]  /*3e50*/  VIADD R6, R2, 0x1 ;  /* 0x0000000102067836 */ /* 0x000fc60000000000 */
[C---:B-1----:R-:W-:Y:S01]  /*3e60*/  HMMA.16816.F32 R48, R16.reuse, R64, R40 ;  /* 0x000000401030723c */ /* 0x042fe20000001828 */
[----:B------:R1:W-:Y:S05]  /*3e70*/  STL [R1+0x38], R52 ;  /* 0x0000383401007387 */ /* 0x0003ea0000100800 */
[C---:B------:R-:W-:Y:S06]  /*3e80*/  HMMA.16816.F32 R36, R16.reuse, R66, R36 ;  /* 0x000000421024723c */ /* 0x040fec0000001824 */
[C---:B---3--:R-:W-:Y:S06]  /*3e90*/  HMMA.16816.F32 R32, R16.reuse, R72, R32 ;  /* 0x000000481020723c */ /* 0x048fec0000001820 */
[C---:B----4-:R-:W-:Y:S06]  /*3ea0*/  HMMA.16816.F32 R40, R16.reuse, R80, R12 ;  /* 0x000000501028723c */ /* 0x050fec000000180c */
[C---:B------:R-:W-:Y:S01]  /*3eb0*/  HMMA.16816.F32 R44, R16.reuse, R56, R28 ;  /* 0x00000038102c723c */ /* 0x040fe2000000181c */
[C---:B------:R-:W-:Y:S01]  /*3ec0*/  VIMNMX R14, R108.reuse, UR29, PT ;  /* 0x0000001d6c0e7c48 */ /* 0x040fe2000bfe0100 */
[----:B------:R-:W-:Y:S01]  /*3ed0*/  UIADD3 UR29, UR36, -0x4ab325aa, URZ ;  /* 0xb54cda56241d7890 */ /* 0x000fe2000fffe03f */
[----:B------:R-:W-:Y:S01]  /*3ee0*/  VIADDMNMX R13, R108, 0x8, R3, PT ;  /* 0x000000086c0d7846 */ /* 0x000fe20003800103 */
[----:B------:R-:W-:Y:S01]  /*3ef0*/  VIADD R3, R2, 0x8 ;  /* 0x0000000802037836 */ /* 0x000fe20000000000 */
[C---:B------:R-:W-:Y:S01]  /*3f00*/  ISETP.GE.AND P6, PT, R6.reuse, R14, PT ;  /* 0x0000000e0600720c */ /* 0x040fe20003fc6270 */
[----:B------:R-:W-:Y:S01]  /*3f10*/  HMMA.16816.F32 R28, R16, R58, R8 ;  /* 0x0000003a101c723c */ /* 0x000fe20000001808 */
[----:B------:R-:W-:Y:S01]  /*3f20*/  BAR.SYNC.DEFER_BLOCKING 0x0 ;  /* 0x0000000000007b1d */ /* 0x000fe20000010000 */
[----:B------:R-:W-:-:S02]  /*3f30*/  ISETP.GE.AND P3, PT, R6, R13, PT ;  /* 0x0000000d0600720c */ /* 0x000fc40003f66270 */
[----:B------:R-:W-:Y:S02]  /*3f40*/  I2FP.F32.S32 R6, R6 ;  /* 0x0000000600067245 */ /* 0x000fe40000201400 */
[CC--:B------:R-:W-:Y:S01]  /*3f50*/  ISETP.GE.AND P4, PT, R3.reuse, R14.reuse, PT ;  /* 0x0000000e0300720c */ /* 0x0c0fe20003f86270 */
[C---:B------:R-:W-:Y:S01]  /*3f60*/  HMMA.16816.F32 R20, R16.reuse, R74, R20 ;  /* 0x0000004a1014723c */ /* 0x040fe20000001814 */
[----:B------:R-:W-:Y:S01]  /*3f70*/  ISETP.GE.AND P1, PT, R3, R13, PT ;  /* 0x0000000d0300720c */ /* 0x000fe20003f26270 */
[C---:B------:R-:W-:Y:S01]  /*3f80*/  FFMA.FTZ R10, R6.reuse, UR5, R49 ;  /* 0x00000005060a7c23 */ /* 0x040fe20008010031 */
[----:B------:R-:W-:Y:S01]  /*3f90*/  I2FP.F32.S32 R3, R3 ;  /* 0x0000000300037245 */ /* 0x000fe20000201400 */
[----:B------:R-:W-:Y:S01]  /*3fa0*/  FFMA.FTZ R8, R6, UR5, R51 ;  /* 0x0000000506087c23 */ /* 0x000fe20008010033 */
[C---:B------:R-:W-:Y:S01]  /*3fb0*/  VIADD R6, R2.reuse, 0x10 ;  /* 0x0000001002067836 */ /* 0x040fe20000000000 */
[----:B------:R-:W-:Y:S01]  /*3fc0*/  ISETP.GE.AND P0, PT, R7, R14, PT ;  /* 0x0000000e0700720c */ /* 0x000fe20003f06270 */
[----:B------:R-:W-:Y:S01]  /*3fd0*/  HMMA.16816.F32 R24, R16, R82, R24 ;  /* 0x000000521018723c */ /* 0x000fe20000001818 */
[C---:B------:R-:W-:Y:S01]  /*3fe0*/  FFMA.FTZ R9, R3.reuse, UR5, R36 ;  /* 0x0000000503097c23 */ /* 0x040fe20008010024 */
[----:B------:R-:W-:Y:S01]  /*3ff0*/  FFMA.FTZ R15, R3, UR5, R38 ;  /* 0x00000005030f7c23 */ /* 0x000fe20008010026 */
[----:B------:R-:W-:Y:S01]  /*4000*/  VIADD R3, R2, 0x11 ;  /* 0x0000001102037836 */ /* 0x000fe20000000000 */
[----:B------:R-:W-:-:S02]  /*4010*/  FSEL R36, R10, -INF , !P6 ;  /* 0xff8000000a247808 */ /* 0x000fc40007000000 */
[-C--:B------:R-:W-:Y:S02]  /*4020*/  ISETP.GE.AND P5, PT, R7, R13.reuse, PT ;  /* 0x0000000d0700720c */ /* 0x080fe40003fa6270 */
[C---:B------:R-:W-:Y:S02]  /*4030*/  ISETP.GE.AND P2, PT, R6.reuse, R14, PT ;  /* 0x0000000e0600720c */ /* 0x040fe40003f46270 */
        /* <DEDUP_REMOVED lines=14> */
[C---:B------:R-:W-:Y:S01]  /*4120*/  VIADD R6, R2.reuse, 0x19 ;  /* 0x0000001902067836 */ /* 0x040fe20000000000 */
        /* <DEDUP_REMOVED lines=54> */
[----:B------:R-:W-:Y:S02]  /*4490*/  I2FP.F32.S32 R6, R6 ;  /* 0x0000000600067245 */ /* 0x000fe40000201400 */
[----:B------:R-:W-:-:S02]  /*44a0*/  FSEL R235, R16, -INF , !P3 ;  /* 0xff80000010eb7808 */ /* 0x000fc40005800000 */
[----:B------:R-:W-:Y:S02]  /*44b0*/  FSEL R166, R12, -INF , !P4 ;  /* 0xff8000000ca67808 */ /* 0x000fe40006000000 */
[C---:B------:R-:W-:Y:S01]  /*44c0*/  ISETP.GE.AND P3, PT, R7.reuse, R14, PT ;  /* 0x0000000e0700720c */ /* 0x040fe20003f66270 */
[----:B------:R-:W2:Y:S01]  /*44d0*/  LDC.U8 R12, c[0x0][0x388] ;  /* 0x0000e200ff0c7b82 */ /* 0x000ea20000000000 */
[----:B------:R-:W-:Y:S02]  /*44e0*/  ISETP.GE.AND P4, PT, R7, R13, PT ;  /* 0x0000000d0700720c */ /* 0x000fe40003f86270 */
[----:B------:R-:W-:Y:S01]  /*44f0*/  FSEL R228, R8, -INF , !P5 ;  /* 0xff80000008e47808 */ /* 0x000fe20006800000 */
[----:B------:R-:W-:Y:S01]  /*4500*/  FFMA.FTZ R8, R6, UR5, R45 ;  /* 0x0000000506087c23 */ /* 0x000fe2000801002d */
[----:B------:R-:W-:Y:S01]  /*4510*/  FSEL R234, R10, -INF , !P2 ;  /* 0xff8000000aea7808 */ /* 0x000fe20005000000 */
[----:B------:R-:W-:Y:S01]  /*4520*/  FFMA.FTZ R6, R6, UR5, R47 ;  /* 0x0000000506067c23 */ /* 0x000fe2000801002f */
        /* <DEDUP_REMOVED lines=21> */
[----:B--2---:R-:W-:Y:S01]  /*4680*/  PRMT R188, R12, 0x7054, R12 ;  /* 0x000070540cbc7816 */ /* 0x004fe2000000000c */
        /* <DEDUP_REMOVED lines=8> */
[----:B------:R-:W-:Y:S02]  /*4710*/  FSEL R225, R7, -INF , !P4 ;  /* 0xff80000007e17808 */ /* 0x000fe40006000000 */
[----:B------:R-:W-:Y:S01]  /*4720*/  FSEL R186, R3, -INF , !P1 ;  /* 0xff80000003ba7808 */ /* 0x000fe20004800000 */
[----:B-1----:R-:W-:Y:S06]  /*4730*/  @!P0 BRA `(.L_x_970) ;  /* 0x0000000400448947 */ /* 0x002fec0003800000 */
        /* <DEDUP_REMOVED lines=79> */
.L_x_972:
[----:B------:R-:W-:Y:S05]  /*4c30*/  BSYNC B0 ;  /* 0x0000000000007941 */ /* 0x000fea0003800000 */
.L_x_971:
[----:B------:R-:W0:Y:S02]  /*4c40*/  LDGDEPBAR ;  /* 0x00000000000079af */ /* 0x000e240000000000 */
.L_x_970:
[----:B------:R-:W-:Y:S01]  /*4c50*/  FMNMX.FTZ R2, R15, R36, !PT ;  /* 0x000000240f027209 */ /* 0x000fe20007810000 */
[----:B------:R-:W-:Y:S01]  /*4c60*/  STL [R1+0x84], R207 ;  /* 0x000084cf01007387 */ /* 0x000fe20000100800 */
[----:B-12---:R-:W-:Y:S01]  /*4c70*/  LOP3.LUT R6, R112, UR36, RZ, 0x3c, !PT ;  /* 0x0000002470067c12 */ /* 0x006fe2000f8e3cff */
[----:B------:R-:W-:Y:S01]  /*4c80*/  IMAD.WIDE.U32 R190, R52, -0x326172a9, RZ ;  /* 0xcd9e8d5734be7825 */ /* 0x000fe200078e00ff */
[----:B------:R-:W-:Y:S01]  /*4c90*/  FMNMX.FTZ R2, R38, R2, !PT ;  /* 0x0000000226027209 */ /* 0x000fe20007810000 */
[----:B------:R-:W-:Y:S01]  /*4ca0*/  STL [R1+0x80], R206 ;  /* 0x000080ce01007387 */ /* 0x000fe20000100800 */
[----:B------:R-:W-:Y:S01]  /*4cb0*/  USHF.L.U32 UR45, UR41, 0x1, URZ ;  /* 0x00000001292d7899 */ /* 0x000fe2000800063f */
[----:B------:R-:W-:Y:S01]  /*4cc0*/  IMAD.WIDE.U32 R164, R113, -0x2daee0ad, RZ ;  /* 0xd2511f5371a47825 */ /* 0x000fe200078e00ff */
[----:B------:R-:W-:Y:S01]  /*4cd0*/  FMNMX.FTZ R2, R32, R2, !PT ;  /* 0x0000000220027209 */ /* 0x000fe20007810000 */
[----:B------:R-:W-:Y:S01]  /*4ce0*/  STL [R1+0x7c], R205 ;  /* 0x00007ccd01007387 */ /* 0x000fe20000100800 */
[----:B------:R-:W-:Y:S01]  /*4cf0*/  UIADD3 UR10, UR37, -0x4498517b, URZ ;  /* 0xbb67ae85250a7890 */ /* 0x000fe2000fffe03f */
[----:B------:R-:W-:Y:S01]  /*4d00*/  LEA R196, R5, UR4, 0x1 ;  /* 0x0000000405c47c11 */ /* 0x000fe2000f8e08ff */
[----:B------:R-:W-:Y:S01]  /*4d10*/  UIADD3 UR11, UR36, -0x61c88647, URZ ;  /* 0x9e3779b9240b7890 */ /* 0x000fe2000fffe03f */
[----:B------:R-:W-:Y:S01]  /*4d20*/  FMNMX.FTZ R2, R66, R2, !PT ;  /* 0x0000000242027209 */ /* 0x000fe20007810000 */
[----:B------:R-:W-:Y:S01]  /*4d30*/  STL [R1+0x78], R204 ;  /* 0x000078cc01007387 */ /* 0x000fe20000100800 */
[----:B------:R-:W-:Y:S01]  /*4d40*/  UIADD3 UR44, UR37, 0x76cf5d0a, URZ ;  /* 0x76cf5d0a252c7890 */ /* 0x000fe2000fffe03f */
[----:B------:R-:W-:Y:S01]  /*4d50*/  IMAD R197, R4, 0x2, R196 ;  /* 0x0000000204c57824 */ /* 0x000fe200078e02c4 */
[----:B------:R-:W-:Y:S01]  /*4d60*/  FMNMX.FTZ R2, R67, R2, !PT ;  /* 0x0000000243027209 */ /* 0x000fe20007810000 */
[----:B------:R-:W-:Y:S01]  /*4d70*/  STL [R1+0x74], R203 ;  /* 0x000074cb01007387 */ /* 0x000fe20000100800 */
[----:B------:R-:W-:Y:S01]  /*4d80*/  UIADD3 UR42, UR37, 0x32370b8f, URZ ;  /* 0x32370b8f252a7890 */ /* 0x000fe2000fffe03f */
[----:B------:R-:W-:Y:S01]  /*4d90*/  LEA R199, R0, R196, 0x1 ;  /* 0x000000c400c77211 */ /* 0x000fe200078e08ff */
[----:B------:R-:W-:Y:S01]  /*4da0*/  ULDC UR34, c[0x0][0x2ec] ;  /* 0x0000bb0000227ab9 */ /* 0x000fe20000000800 */
[----:B------:R-:W-:Y:S01]  /*4db0*/  FMNMX.FTZ R2, R136, R2, !PT ;  /* 0x0000000288027209 */ /* 0x000fe20007810000 */
[----:B------:R-:W-:Y:S01]  /*4dc0*/  STL [R1+0x70], R202 ;  /* 0x000070ca01007387 */ /* 0x000fe20000100800 */
[----:B------:R-:W-:Y:S01]  /*4dd0*/  UIADD3 UR38, UR36, 0x78dde6e4, URZ ;  /* 0x78dde6e424267890 */ /* 0x000fe2000fffe03f */
[----:B------:R-:W-:Y:S01]  /*4de0*/  IMAD R198, R0, 0x2, R197 ;  /* 0x0000000200c67824 */ /* 0x000fe200078e02c5 */
[----:B------:R-:W-:Y:S01]  /*4df0*/  FMNMX.FTZ R2, R137, R2, !PT ;  /* 0x0000000289027209 */ /* 0x000fe20007810000 */
[----:B------:R-:W-:Y:S01]  /*4e00*/  STL [R1+0x6c], R201 ;  /* 0x00006cc901007387 */ /* 0x000fe20000100800 */
[----:B------:R-:W-:-:S02]  /*4e10*/  UIADD3 UR43, UR36, -0x255992d5, URZ ;  /* 0xdaa66d2b242b7890 */ /* 0x000fc4000fffe03f */
[----:B------:R-:W-:Y:S01]  /*4e20*/  FMNMX.FTZ R3, R223, R2, !PT ;  /* 0x00000002df037209 */ /* 0x000fe20007810000 */
[----:B------:R-:W-:Y:S01]  /*4e30*/  STL [R1+0x68], R200 ;  /* 0x000068c801007387 */ /* 0x000fe20000100800 */
[----:B------:R-:W-:Y:S01]  /*4e40*/  FMNMX.FTZ R2, R26, R49, !PT ;  /* 0x000000311a027209 */ /* 0x000fe20007810000 */
[----:B------:R-:W-:Y:S01]  /*4e50*/  UIADD3 UR15, UR37, -0x56f99767, URZ ;  /* 0xa9066899250f7890 */ /* 0x000fe2000fffe03f */
[----:B------:R-:W-:Y:S01]  /*4e60*/  FMNMX.FTZ R3, R166, R3, !PT ;  /* 0x00000003a6037209 */ /* 0x000fe20007810000 */
[----:B------:R-:W-:Y:S01]  /*4e70*/  STL [R1+0x64], R151 ;  /* 0x0000649701007387 */ /* 0x000fe20000100800 */
[----:B------:R-:W-:Y:S01]  /*4e80*/  FMNMX.FTZ R2, R33, R2, !PT ;  /* 0x0000000221027209 */ /* 0x000fe20007810000 */
[----:B------:R-:W-:Y:S01]  /*4e90*/  UIADD3 UR20, UR37, -0x126145ec, URZ ;  /* 0xed9eba1425147890 */ /* 0x000fe2000fffe03f */
[----:B------:R-:W-:Y:S01]  /*4ea0*/  FMNMX.FTZ R148, R167, R3, !PT ;  /* 0x00000003a7947209 */ /* 0x000fe20007810000 */
[----:B------:R-:W-:Y:S01]  /*4eb0*/  STL [R1+0x60], R14 ;  /* 0x0000600e01007387 */ /* 0x000fe20000100800 */
[----:B------:R-:W-:Y:S01]  /*4ec0*/  FMNMX.FTZ R2, R34, R2, !PT ;  /* 0x0000000222027209 */ /* 0x000fe20007810000 */
[----:B------:R-:W-:Y:S01]  /*4ed0*/  UIADD3 UR27, UR36, 0x1715609d, URZ ;  /* 0x1715609d241b7890 */ /* 0x000fe2000fffe03f */
[----:B------:R-:W-:Y:S01]  /*4ee0*/  FMNMX.FTZ R148, R234, R148, !PT ;  /* 0x00000094ea947209 */ /* 0x000fe20007810000 */
[----:B------:R-:W-:Y:S01]  /*4ef0*/  STL [R1+0x5c], R13 ;  /* 0x00005c0d01007387 */ /* 0x000fe20000100800 */
[----:B------:R-:W-:-:S02]  /*4f00*/  FMNMX.FTZ R2, R149, R2, !PT ;  /* 0x0000000295027209 */ /* 0x000fc40007810000 */
[----:B------:R-:W-:Y:S01]  /*4f10*/  FMNMX.FTZ R148, R246, R148, !PT ;  /* 0x00000094f6947209 */ /* 0x000fe20007810000 */
[----:B------:R1:W-:Y:S01]  /*4f20*/  STL [R1+0x3c], R6 ;  /* 0x00003c0601007387 */ /* 0x0003e20000100800 */
        /* <DEDUP_REMOVED lines=9> */
[----:B------:R-:W-:-:S03]  /*4fc0*/  FMNMX.FTZ R2, R235, R2, !PT ;  /* 0x00000002eb027209 */ /* 0x000fc60007810000 */
[----:B------:R-:W2:Y:S01]  /*4fd0*/  SHFL.BFLY PT, R3, R148, 0x2, 0x1f ;  /* 0x0c401f0094037f89 */ /* 0x000ea200000e0000 */
[----:B------:R-:W-:-:S03]  /*4fe0*/  FMNMX.FTZ R2, R252, R2, !PT ;  /* 0x00000002fc027209 */ /* 0x000fc60007810000 */
[----:B------:R-:W-:Y:S01]  /*4ff0*/  LDSM.16.MT88.4 R56, [R197+0x1a000] ;  /* 0x01a00000c538783b */ /* 0x000fe20000004200 */
[----:B------:R-:W-:-:S03]  /*5000*/  FMNMX.FTZ R2, R228, R2, !PT ;  /* 0x00000002e4027209 */ /* 0x000fc60007810000 */
[----:B------:R-:W-:Y:S01]  /*5010*/  LDSM.16.MT88.4 R60, [R197+0x18000] ;  /* 0x01800000c53c783b */ /* 0x000fe20000004200 */
[----:B------:R-:W-:Y:S02]  /*5020*/  FMNMX.FTZ R2, R192, R2, !PT ;  /* 0x00000002c0027209 */ /* 0x000fe40007810000 */
[----:B-1----:R-:W-:Y:S01]  /*5030*/  LOP3.LUT R6, R191, R6, RZ, 0x3c, !PT ;  /* 0x00000006bf067212 */ /* 0x002fe200078e3cff */
[----:B------:R-:W-:Y:S01]  /*5040*/  LDSM.16.MT88.4 R44, [R199+0x18000] ;  /* 0x01800000c72c783b */ /* 0x000fe20000004200 */
[----:B------:R-:W-:-:S03]  /*5050*/  FMNMX.FTZ R2, R226, R2, !PT ;  /* 0x00000002e2027209 */ /* 0x000fc60007810000 */
[----:B------:R-:W-:Y:S01]  /*5060*/  IMAD.WIDE.U32 R64, R6, -0x2daee0ad, RZ ;  /* 0xd2511f5306407825 */ /* 0x000fe200078e00ff */
[----:B------:R-:W-:-:S04]  /*5070*/  FMNMX.FTZ R2, R227, R2, !PT ;  /* 0x00000002e3027209 */ /* 0x000fc80007810000 */
[----:B------:R-:W-:Y:S02]  /*5080*/  FMNMX.FTZ R2, R187, R2, !PT ;  /* 0x00000002bb027209 */ /* 0x000fe40007810000 */
[----:B------:R-:W-:Y:S01]  /*5090*/  LOP3.LUT R8, R65, UR10, R164, 0x96, !PT ;  /* 0x0000000a41087c12 */ /* 0x000fe2000f8e96a4 */
[----:B------:R-:W-:Y:S01]  /*50a0*/  UIADD3 UR10, UR36, 0x3c6ef372, URZ ;  /* 0x3c6ef372240a7890 */ /* 0x000fe2000fffe03f */
[----:B------:R-:W-:Y:S02]  /*50b0*/  FMNMX.FTZ R2, R186, R2, !PT ;  /* 0x00000002ba027209 */ /* 0x000fe40007810000 */
[----:B--2---:R-:W-:Y:S01]  /*50c0*/  FMNMX.FTZ R148, R148, R3, !PT ;  /* 0x0000000394947209 */ /* 0x004fe20007810000 */
[----:B------:R-:W-:Y:S01]  /*50d0*/  IMAD.U32 R3, RZ, RZ, UR45 ;  /* 0x0000002dff037e24 */ /* 0x000fe2000f8e00ff */
[----:B------:R-:W-:Y:S01]  /*50e0*/  UIADD3 UR45, UR45, 0x1, URZ ;  /* 0x000000012d2d7890 */ /* 0x000fe2000fffe03f */
[----:B------:R-:W1:Y:S01]  /*50f0*/  SHFL.BFLY PT, R10, R2, 0x2, 0x1f ;  /* 0x0c401f00020a7f89 */ /* 0x000e6200000e0000 */
[----:B------:R-:W-:-:S02]  /*5100*/  IMAD.WIDE.U32 R54, R8, -0x326172a9, RZ ;  /* 0xcd9e8d5708367825 */ /* 0x000fc400078e00ff */
[----:B------:R-:W-:Y:S01]  /*5110*/  LOP3.LUT R3, R165, UR37, R3, 0x96, !PT ;  /* 0x00000025a5037c12 */ /* 0x000fe2000f8e9603 */
[----:B------:R-:W2:Y:S04]  /*5120*/  SHFL.BFLY PT, R9, R148, 0x1, 0x1f ;  /* 0x0c201f0094097f89 */ /* 0x000ea800000e0000 */
[----:B------:R-:W-:-:S05]  /*5130*/  IMAD.WIDE.U32 R6, R3, -0x326172a9, RZ ;  /* 0xcd9e8d5703067825 */ /* 0x000fca00078e00ff */
[----:B------:R-:W-:Y:S02]  /*5140*/  LOP3.LUT R3, R7, UR11, R190, 0x96, !PT ;  /* 0x0000000b07037c12 */ /* 0x000fe4000f8e96be */
[----:B------:R-:W-:Y:S02]  /*5150*/  LOP3.LUT R8, R55, UR10, R6, 0x96, !PT ;  /* 0x0000000a37087c12 */ /* 0x000fe4000f8e9606 */
[----:B-1----:R-:W-:Y:S01]  /*5160*/  FMNMX.FTZ R10, R2, R10, !PT ;  /* 0x0000000a020a7209 */ /* 0x002fe20007810000 */
[----:B------:R-:W-:Y:S01]  /*5170*/  IMAD.WIDE.U32 R2, R3, -0x2daee0ad, RZ ;  /* 0xd2511f5303027825 */ /* 0x000fe200078e00ff */
[----:B--2---:R-:W-:-:S03]  /*5180*/  FMNMX.FTZ R148, R148, R9, !PT ;  /* 0x0000000994947209 */ /* 0x004fc60007810000 */
[----:B------:R-:W1:Y:S01]  /*5190*/  SHFL.BFLY PT, R11, R10, 0x1, 0x1f ;  /* 0x0c201f000a0b7f89 */ /* 0x000e6200000e0000 */
[----:B------:R-:W-:Y:S01]  /*51a0*/  IMAD.WIDE.U32 R8, R8, -0x2daee0ad, RZ ;  /* 0xd2511f5308087825 */ /* 0x000fe200078e00ff */
[----:B------:R-:W-:-:S03]  /*51b0*/  LOP3.LUT R3, R3, UR44, R64, 0x96, !PT ;  /* 0x0000002c03037c12 */ /* 0x000fc6000f8e9640 */
[C---:B------:R-:W-:Y:S01]  /*51c0*/  FMUL.FTZ R12, R148.reuse, UR34 ;  /* 0x00000022940c7c20 */ /* 0x040fe20008410000 */
[----:B------:R-:W-:Y:S02]  /*51d0*/  FSETP.NEU.FTZ.AND P1, PT, R148, -INF , PT ;  /* 0xff8000009400780b */ /* 0x000fe40003f3d000 */
[----:B------:R-:W-:Y:S01]  /*51e0*/  LOP3.LUT R6, R9, UR42, R2, 0x96, !PT ;  /* 0x0000002a09067c12 */ /* 0x000fe2000f8e9602 */
[----:B------:R-:W-:Y:S01]  /*51f0*/  IMAD.WIDE.U32 R2, R3, -0x326172a9, RZ ;  /* 0xcd9e8d5703027825 */ /* 0x000fe200078e00ff */
[----:B------:R-:W-:-:S03]  /*5200*/  FSEL R12, R12, RZ, P1 ;  /* 0x000000ff0c0c7208 */ /* 0x000fc60000800000 */
[----:B------:R-:W-:Y:S01]  /*5210*/  IMAD.WIDE.U32 R30, R6, -0x326172a9, RZ ;  /* 0xcd9e8d57061e7825 */ /* 0x000fe200078e00ff */
[----:B------:R-:W-:-:S03]  /*5220*/  LOP3.LUT R6, R3, UR43, R54, 0x96, !PT ;  /* 0x0000002b03067c12 */ /* 0x000fc6000f8e9636 */
[----:B------:R-:W-:Y:S01]  /*5230*/  FFMA.FTZ R7, R15, UR34, -R12 ;  /* 0x000000220f077c23 */ /* 0x000fe2000801080c */
[----:B------:R-:W-:-:S03]  /*5240*/  LOP3.LUT R2, R31, UR38, R2, 0x96, !PT ;  /* 0x000000261f027c12 */ /* 0x000fc6000f8e9602 */
[----:B------:R2:W-:Y:S02]  /*5250*/  MUFU.EX2 R177, R7 ;  /* 0x0000000700b17308 */ /* 0x0005e40000000800 */
[----:B------:R-:W-:-:S04]  /*5260*/  IMAD.WIDE.U32 R52, R2, -0x2daee0ad, RZ ;  /* 0xd2511f5302347825 */ /* 0x000fc800078e00ff */
[--C-:B------:R-:W-:Y:S01]  /*5270*/  FFMA.FTZ R2, R38, UR34, -R12.reuse ;  /* 0x0000002226027c23 */ /* 0x100fe2000801080c */
[----:B-1----:R-:W-:Y:S01]  /*5280*/  FMNMX.FTZ R3, R10, R11, !PT ;  /* 0x0000000b0a037209 */ /* 0x002fe20007810000 */
[--C-:B------:R-:W-:Y:S02]  /*5290*/  FFMA.FTZ R10, R32, UR34, -R12.reuse ;  /* 0x00000022200a7c23 */ /* 0x100fe4000801080c */
[----:B------:R1:W-:Y:S01]  /*52a0*/  MUFU.EX2 R184, R2 ;  /* 0x0000000200b87308 */ /* 0x0003e20000000800 */
[----:B------:R-:W-:Y:S01]  /*52b0*/  FSETP.NEU.FTZ.AND P1, PT, R3, -INF , PT ;  /* 0xff8000000300780b */ /* 0x000fe20003f3d000 */
[----:B--2---:R-:W-:-:S06]  /*52c0*/  FFMA.FTZ R7, R36, UR34, -R12 ;  /* 0x0000002224077c23 */ /* 0x004fcc000801080c */
[----:B------:R-:W2:Y:S01]  /*52d0*/  MUFU.EX2 R178, R10 ;  /* 0x0000000a00b27308 */ /* 0x000ea20000000800 */
[----:B------:R-:W3:Y:S07]  /*52e0*/  LDSM.16.MT88.4 R36, [R198+0x18000] ;  /* 0x01800000c624783b */ /* 0x000eee0000004200 */
[----:B------:R4:W-:Y:S01]  /*52f0*/  MUFU.EX2 R247, R7 ;  /* 0x0000000700f77308 */ /* 0x0009e20000000800 */
[----:B-1----:R-:W-:-:S05]  /*5300*/  FMUL.FTZ R2, R3, UR34 ;  /* 0x0000002203027c20 */ /* 0x002fca0008410000 */
[----:B------:R-:W-:-:S05]  /*5310*/  FSEL R2, R2, RZ, P1 ;  /* 0x000000ff02027208 */ /* 0x000fca0000800000 */
[----:B------:R-:W-:Y:S02]  /*5320*/  FFMA.FTZ R0, R49, UR34, -R2 ;  /* 0x0000002231007c23 */ /* 0x000fe40008010802 */
[----:B------:R-:W1:Y:S02]  /*5330*/  LDSM.16.MT88.4 R48, [R196+0x1a000] ;  /* 0x01a00000c430783b */ /* 0x000e640000004200 */
[----:B------:R2:W-:Y:S01]  /*5340*/  MUFU.EX2 R194, R0 ;  /* 0x0000000000c27308 */ /* 0x0005e20000000800 */
[----:B----4-:R-:W-:-:S03]  /*5350*/  IMAD.WIDE.U32 R6, R6, -0x2daee0ad, RZ ;  /* 0xd2511f5306067825 */ /* 0x010fc600078e00ff */
[----:B------:R-:W-:Y:S02]  /*5360*/  LOP3.LUT R6, R53, UR15, R6, 0x96, !PT ;  /* 0x0000000f35067c12 */ /* 0x000fe4000f8e9606 */
[----:B------:R-:W-:Y:S01]  /*5370*/  LOP3.LUT R9, R7, UR20, R8, 0x96, !PT ;  /* 0x0000001407097c12 */ /* 0x000fe2000f8e9608 */
[----:B------:R-:W-:Y:S02]  /*5380*/  FFMA.FTZ R8, R26, UR34, -R2 ;  /* 0x000000221a087c23 */ /* 0x000fe40008010802 */
[----:B------:R-:W-:Y:S01]  /*5390*/  IMAD.WIDE.U32 R6, R6, -0x326172a9, RZ ;  /* 0xcd9e8d5706067825 */ /* 0x000fe200078e00ff */
[----:B------:R-:W-:Y:S01]  /*53a0*/  LDSM.16.MT88.4 R24, [R196+0x1c000] ;  /* 0x01c00000c418783b */ /* 0x000fe20000004200 */
[----:B------:R4:W3:Y:S02]  /*53b0*/  MUFU.EX2 R179, R8 ;  /* 0x0000000800b37308 */ /* 0x0008e40000000800 */
[----:B------:R-:W-:Y:S01]  /*53c0*/  IMAD.WIDE.U32 R28, R9, -0x326172a9, RZ ;  /* 0xcd9e8d57091c7825 */ /* 0x000fe200078e00ff */
[----:B------:R-:W-:-:S02]  /*53d0*/  LOP3.LUT R5, R6, 0xffff, RZ, 0xc0, !PT ;  /* 0x0000ffff06057812 */ /* 0x000fc400078ec0ff */
[----:B------:R-:W-:Y:S02]  /*53e0*/  SHF.R.U32.HI R9, RZ, 0x10, R6 ;  /* 0x00000010ff097819 */ /* 0x000fe40000011606 */
[----:B------:R-:W-:Y:S02]  /*53f0*/  SHF.R.U32.HI R5, RZ, 0x8, R5 ;  /* 0x00000008ff057819 */ /* 0x000fe40000011605 */
[----:B------:R-:W-:Y:S01]  /*5400*/  LOP3.LUT R4, R7, UR29, R28, 0x96, !PT ;  /* 0x0000001d07047c12 */ /* 0x000fe2000f8e961c */
[----:B------:R-:W-:Y:S01]  /*5410*/  FFMA.FTZ R7, R33, UR34, -R2 ;  /* 0x0000002221077c23 */ /* 0x000fe20008010802 */
[----:B------:R-:W-:Y:S02]  /*5420*/  SHF.R.U32.HI R10, RZ, 0x18, R6 ;  /* 0x00000018ff0a7819 */ /* 0x000fe40000011606 */
[----:B--2---:R-:W-:Y:S01]  /*5430*/  SHF.R.U32.HI R0, RZ, 0x10, R4 ;  /* 0x00000010ff007819 */ /* 0x004fe20000011604 */
[----:B------:R2:W-:Y:S01]  /*5440*/  MUFU.EX2 R195, R7 ;  /* 0x0000000700c37308 */ /* 0x0005e20000000800 */
[----:B----4-:R-:W-:Y:S01]  /*5450*/  LOP3.LUT R8, R6, 0xff, RZ, 0xc0, !PT ;  /* 0x000000ff06087812 */ /* 0x010fe200078ec0ff */
[----:B------:R-:W-:-:S02]  /*5460*/  FFMA.FTZ R6, R34, UR34, -R2 ;  /* 0x0000002222067c23 */ /* 0x000fc40008010802 */
[----:B------:R-:W4:Y:S01]  /*5470*/  LDSM.16.MT88.4 R32, [R198+0x1a000] ;  /* 0x01a00000c620783b */ /* 0x000f220000004200 */
[----:B------:R-:W-:-:S03]  /*5480*/  PRMT R11, R8, 0x5410, R5 ;  /* 0x00005410080b7816 */ /* 0x000fc60000000005 */
[----:B------:R3:W1:Y:S01]  /*5490*/  MUFU.EX2 R185, R6 ;  /* 0x0000000600b97308 */ /* 0x0006620000000800 */
[C---:B------:R-:W-:Y:S02]  /*54a0*/  LOP3.LUT R5, R4.reuse, 0xffff, RZ, 0xc0, !PT ;  /* 0x0000ffff04057812 */ /* 0x040fe400078ec0ff */
[----:B------:R-:W-:Y:S02]  /*54b0*/  LOP3.LUT R8, R4, 0xff, RZ, 0xc0, !PT ;  /* 0x000000ff04087812 */ /* 0x000fe400078ec0ff */
[----:B------:R-:W-:Y:S02]  /*54c0*/  SHF.R.U32.HI R5, RZ, 0x8, R5 ;  /* 0x00000008ff057819 */ /* 0x000fe40000011605 */
[----:B--2---:R-:W-:Y:S02]  /*54d0*/  LOP3.LUT R7, R9, 0xff, RZ, 0xc0, !PT ;  /* 0x000000ff09077812 */ /* 0x004fe400078ec0ff */
[----:B------:R-:W-:Y:S02]  /*54e0*/  PRMT R9, R8, 0x5410, R5 ;  /* 0x0000541008097816 */ /* 0x000fe40000000005 */
[----:B------:R-:W-:-:S02]  /*54f0*/  SHF.R.U32.HI R8, RZ, 0x18, R4 ;  /* 0x00000018ff087819 */ /* 0x000fc40000011604 */
[----:B------:R-:W-:Y:S02]  /*5500*/  LOP3.LUT R5, R0, 0xff, RZ, 0xc0, !PT ;  /* 0x000000ff00057812 */ /* 0x000fe400078ec0ff */
[--C-:B------:R-:W-:Y:S02]  /*5510*/  HSET2.LE.AND R0, R11, R188.reuse, PT ;  /* 0x000000bc0b007233 */ /* 0x100fe40003803000 */
[----:B------:R-:W-:Y:S02]  /*5520*/  PRMT R5, R5, 0x5410, R8 ;  /* 0x0000541005057816 */ /* 0x000fe40000000008 */
[----:B---3--:R-:W-:Y:S02]  /*5530*/  F2FP.F16.F32.PACK_AB R6, R178, R184 ;  /* 0x000000b8b206723e */ /* 0x008fe400000000ff */
[----:B------:R-:W-:Y:S02]  /*5540*/  F2FP.F16.F32.PACK_AB R8, R194, R179 ;  /* 0x000000b3c208723e */ /* 0x000fe400000000ff */
[----:B------:R-:W-:-:S02]  /*5550*/  HSET2.LE.AND R5, R5, R188, PT ;  /* 0x000000bc05057233 */ /* 0x000fc40003803000 */
[----:B------:R-:W-:Y:S02]  /*5560*/  LOP3.LUT R6, R0, R6, RZ, 0xc0, !PT ;  /* 0x0000000600067212 */ /* 0x000fe400078ec0ff */
[----:B------:R-:W-:Y:S02]  /*5570*/  PRMT R7, R7, 0x5410, R10 ;  /* 0x0000541007077816 */ /* 0x000fe4000000000a */
[--C-:B------:R-:W-:Y:S02]  /*5580*/  HSET2.LE.AND R0, R9, R188.reuse, PT ;  /* 0x000000bc09007233 */ /* 0x100fe40003803000 */
[----:B------:R-:W-:Y:S02]  /*5590*/  LOP3.LUT R5, R5, R8, RZ, 0xc0, !PT ;  /* 0x0000000805057212 */ /* 0x000fe400078ec0ff */
[----:B------:R-:W2:Y:S01]  /*55a0*/  LDSM.16.MT88.4 R8, [R197+0x1c000] ;  /* 0x01c00000c508783b */ /* 0x000ea20000004200 */
[----:B------:R-:W-:Y:S02]  /*55b0*/  HSET2.LE.AND R7, R7, R188, PT ;  /* 0x000000bc07077233 */ /* 0x000fe40003803000 */
[----:B-1----:R-:W-:-:S04]  /*55c0*/  F2FP.F16.F32.PACK_AB R4, R185, R195 ;  /* 0x000000c3b904723e */ /* 0x002fc800000000ff */
[----:B------:R-:W-:Y:S02]  /*55d0*/  LOP3.LUT R7, R7, R4, RZ, 0xc0, !PT ;  /* 0x0000000407077212 */ /* 0x000fe400078ec0ff */
[----:B------:R-:W-:-:S04]  /*55e0*/  F2FP.F16.F32.PACK_AB R4, R247, R177 ;  /* 0x000000b1f704723e */ /* 0x000fc800000000ff */
[----:B------:R-:W-:Y:S01]  /*55f0*/  LOP3.LUT R4, R0, R4, RZ, 0xc0, !PT ;  /* 0x0000000400047212 */ /* 0x000fe200078ec0ff */
[----:B------:R-:W-:Y:S01]  /*5600*/  FFMA.FTZ R0, R66, UR34, -R12 ;  /* 0x0000002242007c23 */ /* 0x000fe2000801080c */
[----:B------:R-:W-:-:S03]  /*5610*/  IMAD.MOV.U32 R66, RZ, RZ, R228 ;  /* 0x000000ffff427224 */ /* 0x000fc600078e00e4 */
[----:B------:R1:W-:Y:S02]  /*5620*/  MUFU.EX2 R207, R0 ;  /* 0x0000000000cf7308 */ /* 0x0003e40000000800 */
[C---:B------:R-:W-:Y:S06]  /*5630*/  HMMA.16816.F32 R128, R4.reuse, R20, RZ ;  /* 0x000000140480723c */ /* 0x040fec00000018ff */
        /* <DEDUP_REMOVED lines=10> */
[----:B----4-:R-:W-:-:S05]  /*56e0*/  LOP3.LUT R0, R29, UR27, R30, 0x96, !PT ;  /* 0x0000001b1d007c12 */ /* 0x010fca000f8e961e */
[C---:B------:R-:W-:Y:S01]  /*56f0*/  HMMA.16816.F32 R116, R4.reuse, R42, RZ ;  /* 0x0000002a0474723c */ /* 0x040fe200000018ff */
[----:B------:R-:W4:Y:S05]  /*5700*/  LDSM.16.MT88.4 R40, [R197+0x1e000] ;  /* 0x01e00000c528783b */ /* 0x000f2a0000004200 */
[C---:B------:R-:W-:Y:S06]  /*5710*/  HMMA.16816.F32 R108, R4.reuse, R32, RZ ;  /* 0x00000020046c723c */ /* 0x040fec00000018ff */
[C---:B------:R-:W-:Y:S01]  /*5720*/  HMMA.16816.F32 R88, R4.reuse, R34, RZ ;  /* 0x000000220458723c */ /* 0x040fe200000018ff */
[----:B------:R-:W-:Y:S05]  /*5730*/  LDSM.16.MT88.4 R32, [R198+0x1e000] ;  /* 0x01e00000c620783b */ /* 0x000fea0000004200 */
[C---:B------:R-:W-:Y:S06]  /*5740*/  HMMA.16816.F32 R104, R4.reuse, R24, RZ ;  /* 0x000000180468723c */ /* 0x040fec00000018ff */
[C---:B------:R-:W-:Y:S01]  /*5750*/  HMMA.16816.F32 R84, R4.reuse, R26, RZ ;  /* 0x0000001a0454723c */ /* 0x040fe200000018ff */
[----:B------:R-:W4:Y:S05]  /*5760*/  LDSM.16.MT88.4 R24, [R199+0x1e000] ;  /* 0x01e00000c718783b */ /* 0x000f2a0000004200 */
[C---:B--2---:R-:W-:Y:S06]  /*5770*/  HMMA.16816.F32 R48, R4.reuse, R8, RZ ;  /* 0x000000080430723c */ /* 0x044fec00000018ff */
[----:B------:R-:W-:Y:S01]  /*5780*/  HMMA.16816.F32 R80, R4, R10, RZ ;  /* 0x0000000a0450723c */ /* 0x000fe200000018ff */
[----:B------:R-:W-:-:S04]  /*5790*/  FFMA.FTZ R8, R136, UR34, -R12 ;  /* 0x0000002288087c23 */ /* 0x000fc8000801080c */
[----:B------:R2:W-:Y:S01]  /*57a0*/  MUFU.EX2 R193, R8 ;  /* 0x0000000800c17308 */ /* 0x0005e20000000800 */
[----:B------:R-:W-:Y:S01]  /*57b0*/  HMMA.16816.F32 R100, R4, R16, RZ ;  /* 0x000000100464723c */ /* 0x000fe200000018ff */
[----:B------:R-:W-:Y:S01]  /*57c0*/  FFMA.FTZ R11, R149, UR34, -R2 ;  /* 0x00000022950b7c23 */ /* 0x000fe20008010802 */
[----:B------:R-:W-:-:S04]  /*57d0*/  IMAD.MOV.U32 R149, RZ, RZ, R187 ;  /* 0x000000ffff957224 */ /* 0x000fc800078e00bb */
[C---:B------:R-:W-:Y:S01]  /*57e0*/  HMMA.16816.F32 R144, R4.reuse, R56, RZ ;  /* 0x000000380490723c */ /* 0x040fe200000018ff */
[----:B------:R-:W-:Y:S05]  /*57f0*/  MUFU.EX2 R151, R11 ;  /* 0x0000000b00977308 */ /* 0x000fea0000000800 */
[----:B------:R-:W-:Y:S01]  /*5800*/  HMMA.16816.F32 R132, R4, R58, RZ ;  /* 0x0000003a0484723c */ /* 0x000fe200000018ff */
[----:B--2---:R-:W-:-:S04]  /*5810*/  IMAD.WIDE.U32 R8, R0, -0x2daee0ad, RZ ;  /* 0xd2511f5300087825 */ /* 0x004fc800078e00ff */
[----:B------:R-:W-:Y:S01]  /*5820*/  FFMA.FTZ R0, R137, UR34, -R12 ;  /* 0x0000002289007c23 */ /* 0x000fe2000801080c */
[C---:B---3--:R-:W-:Y:S03]  /*5830*/  HMMA.16816.F32 R96, R4.reuse, R20, RZ ;  /* 0x000000140460723c */ /* 0x048fe600000018ff */
[----:B------:R2:W3:Y:S01]  /*5840*/  MUFU.EX2 R244, R0 ;  /* 0x0000000000f47308 */ /* 0x0004e20000000800 */
[C---:B------:R-:W-:Y:S02]  /*5850*/  LOP3.LUT R10, R8.reuse, 0xffff, RZ, 0xc0, !PT ;  /* 0x0000ffff080a7812 */ /* 0x040fe400078ec0ff */
[----:B------:R-:W-:Y:S01]  /*5860*/  LOP3.LUT R15, R8, 0xff, RZ, 0xc0, !PT ;  /* 0x000000ff080f7812 */ /* 0x000fe200078ec0ff */
[----:B------:R-:W-:Y:S01]  /*5870*/  HMMA.16816.F32 R56, R4, R22, RZ ;  /* 0x000000160438723c */ /* 0x000fe200000018ff */
[----:B------:R-:W-:Y:S01]  /*5880*/  SHF.R.U32.HI R16, RZ, 0x18, R8 ;  /* 0x00000018ff107819 */ /* 0x000fe20000011608 */
[----:B------:R-:W4:Y:S01]  /*5890*/  LDSM.16.MT88.4 R20, [R197+0x18800] ;  /* 0x01880000c514783b */ /* 0x000f220000004200 */
[----:B------:R-:W-:-:S03]  /*58a0*/  SHF.R.U32.HI R10, RZ, 0x8, R10 ;  /* 0x00000008ff0a7819 */ /* 0x000fc6000001160a */
[----:B------:R-:W-:Y:S01]  /*58b0*/  HMMA.16816.F32 R112, R4, R60, RZ ;  /* 0x0000003c0470723c */ /* 0x000fe200000018ff */
[----:B------:R-:W-:Y:S01]  /*58c0*/  PRMT R15, R15, 0x5410, R10 ;  /* 0x000054100f0f7816 */ /* 0x000fe2000000000a */
[----:B------:R-:W-:-:S04]  /*58d0*/  FFMA.FTZ R10, R139, UR34, -R2 ;  /* 0x000000228b0a7c23 */ /* 0x000fc80008010802 */
[----:B------:R3:W-:Y:S01]  /*58e0*/  MUFU.EX2 R189, R10 ;  /* 0x0000000a00bd7308 */ /* 0x0007e20000000800 */
[----:B--2---:R-:W-:Y:S01]  /*58f0*/  SHF.R.U32.HI R0, RZ, 0x10, R8 ;  /* 0x00000010ff007819 */ /* 0x004fe20000011608 */
[C---:B------:R-:W-:Y:S03]  /*5900*/  HMMA.16816.F32 R92, R4.reuse, R62, RZ ;  /* 0x0000003e045c723c */ /* 0x040fe600000018ff */
[----:B------:R-:W-:Y:S02]  /*5910*/  LOP3.LUT R8, R0, 0xff, RZ, 0xc0, !PT ;  /* 0x000000ff00087812 */ /* 0x000fe400078ec0ff */
[----:B------:R-:W-:Y:S01]  /*5920*/  LOP3.LUT R0, R9, UR33, R52, 0x96, !PT ;  /* 0x0000002109007c12 */ /* 0x000fe2000f8e9634 */
[----:B------:R-:W-:Y:S01]  /*5930*/  HMMA.16816.F32 R72, R4, R44, RZ ;  /* 0x0000002c0448723c */ /* 0x000fe200000018ff */
[----:B------:R-:W-:Y:S01]  /*5940*/  PRMT R28, R8, 0x5410, R16 ;  /* 0x00005410081c7816 */ /* 0x000fe20000000010 */
[----:B------:R-:W-:Y:S01]  /*5950*/  FFMA.FTZ R8, R138, UR34, -R2 ;  /* 0x000000228a087c23 */ /* 0x000fe20008010802 */
[----:B------:R-:W-:-:S02]  /*5960*/  LOP3.LUT R9, R0, 0xffff, RZ, 0xc0, !PT ;  /* 0x0000ffff00097812 */ /* 0x000fc400078ec0ff */
[----:B------:R-:W-:Y:S01]  /*5970*/  LOP3.LUT R16, R0, 0xff, RZ, 0xc0, !PT ;  /* 0x000000ff00107812 */ /* 0x000fe200078ec0ff */
[----:B------:R2:W2:Y:S01]  /*5980*/  MUFU.EX2 R13, R8 ;  /* 0x00000008000d7308 */ /* 0x0004a20000000800 */
[----:B------:R-:W-:Y:S01]  /*5990*/  SHF.R.U32.HI R11, RZ, 0x18, R0 ;  /* 0x00000018ff0b7819 */ /* 0x000fe20000011600 */
[----:B------:R-:W-:Y:S01]  /*59a0*/  HMMA.16816.F32 R60, R4, R46, RZ ;  /* 0x0000002e043c723c */ /* 0x000fe200000018ff */
[----:B---3--:R-:W-:Y:S02]  /*59b0*/  F2FP.F16.F32.PACK_AB R10, R244, R193 ;  /* 0x000000c1f40a723e */ /* 0x008fe400000000ff */
[----:B------:R-:W-:-:S03]  /*59c0*/  SHF.R.U32.HI R9, RZ, 0x8, R9 ;  /* 0x00000008ff097819 */ /* 0x000fc60000011609 */
[----:B-1----:R-:W-:Y:S01]  /*59d0*/  HMMA.16816.F32 R44, R4, R36, RZ ;  /* 0x00000024042c723c */ /* 0x002fe200000018ff */
[----:B------:R-:W-:-:S05]  /*59e0*/  PRMT R9, R16, 0x5410, R9 ;  /* 0x0000541010097816 */ /* 0x000fca0000000009 */
[----:B----4-:R-:W-:Y:S01]  /*59f0*/  HMMA.16816.F32 R160, R4, R40, RZ ;  /* 0x0000002804a0723c */ /* 0x010fe200000018ff */
[----:B--2---:R-:W-:Y:S02]  /*5a00*/  SHF.R.U32.HI R8, RZ, 0x10, R0 ;  /* 0x00000010ff087819 */ /* 0x004fe40000011600 */
[----:B------:R-:W-:-:S03]  /*5a10*/  HSET2.LE.AND R0, R15, R188, PT ;  /* 0x000000bc0f007233 */ /* 0x000fc60003803000 */
[C---:B------:R-:W-:Y:S01]  /*5a20*/  HMMA.16816.F32 R76, R4.reuse, R18, RZ ;  /* 0x00000012044c723c */ /* 0x040fe200000018ff */
[----:B------:R-:W-:Y:S01]  /*5a30*/  LOP3.LUT R8, R8, 0xff, RZ, 0xc0, !PT ;  /* 0x000000ff08087812 */ /* 0x000fe200078ec0ff */
[----:B------:R-:W1:Y:S01]  /*5a40*/  LDSM.16.MT88.4 R16, [R199+0x18800] ;  /* 0x01880000c710783b */ /* 0x000e620000004200 */
[----:B------:R-:W-:Y:S01]  /*5a50*/  LOP3.LUT R10, R0, R10, RZ, 0xc0, !PT ;  /* 0x0000000a000a7212 */ /* 0x000fe200078ec0ff */
[----:B------:R-:W-:Y:S02]  /*5a60*/  FFMA.FTZ R0, R150, UR34, -R2 ;  /* 0x0000002296007c23 */ /* 0x000fe40008010802 */
[C---:B------:R-:W-:Y:S01]  /*5a70*/  HMMA.16816.F32 R36, R4.reuse, R38, RZ ;  /* 0x000000260424723c */ /* 0x040fe200000018ff */
[----:B------:R-:W-:Y:S01]  /*5a80*/  PRMT R15, R8, 0x5410, R11 ;  /* 0x00005410080f7816 */ /* 0x000fe2000000000b */
[----:B------:R2:W3:Y:S04]  /*5a90*/  MUFU.EX2 R176, R0 ;  /* 0x0000000000b07308 */ /* 0x0004e80000000800 */
[C---:B------:R-:W-:Y:S06]  /*5aa0*/  HMMA.16816.F32 R40, R4.reuse, R42, RZ ;  /* 0x0000002a0428723c */ /* 0x040fec00000018ff */
[C---:B------:R-:W-:Y:S06]  /*5ab0*/  HMMA.16816.F32 R168, R4.reuse, R24, RZ ;  /* 0x0000001804a8723c */ /* 0x040fec00000018ff */
[----:B------:R-:W-:Y:S01]  /*5ac0*/  HMMA.16816.F32 R136, R4, R26, RZ ;  /* 0x0000001a0488723c */ /* 0x000fe200000018ff */
[----:B------:R-:W4:Y:S01]  /*5ad0*/  LDSM.16.MT88.4 R24, [R196+0x18800] ;  /* 0x01880000c418783b */ /* 0x000f220000004200 */
[----:B--2---:R-:W-:-:S04]  /*5ae0*/  HSET2.LE.AND R0, R28, R188, PT ;  /* 0x000000bc1c007233 */ /* 0x004fc80003803000 */
[C---:B------:R-:W-:Y:S06]  /*5af0*/  HMMA.16816.F32 R172, R4.reuse, R32, RZ ;  /* 0x0000002004ac723c */ /* 0x040fec00000018ff */
[----:B------:R-:W-:Y:S01]  /*5b00*/  HMMA.16816.F32 R240, R4, R34, RZ ;  /* 0x0000002204f0723c */ /* 0x000fe200000018ff */
[----:B------:R-:W2:Y:S06]  /*5b10*/  LDSM.16.MT88.4 R32, [R198+0x18800] ;  /* 0x01880000c620783b */ /* 0x000eac0000004200 */
[----:B------:R-:W-:-:S04]  /*5b20*/  F2FP.F16.F32.PACK_AB R4, R189, R13 ;  /* 0x0000000dbd04723e */ /* 0x000fc800000000ff */
[----:B------:R-:W-:Y:S02]  /*5b30*/  LOP3.LUT R11, R0, R4, RZ, 0xc0, !PT ;  /* 0x00000004000b7212 */ /* 0x000fe400078ec0ff */
[----:B------:R-:W-:Y:S02]  /*5b40*/  HSET2.LE.AND R0, R9, R188, PT ;  /* 0x000000bc09007233 */ /* 0x000fe40003803000 */
[----:B------:R-:W-:-:S04]  /*5b50*/  F2FP.F16.F32.PACK_AB R4, R14, R207 ;  /* 0x000000cf0e04723e */ /* 0x000fc800000000ff */
[----:B------:R-:W-:Y:S02]  /*5b60*/  LOP3.LUT R8, R0, R4, RZ, 0xc0, !PT ;  /* 0x0000000400087212 */ /* 0x000fe400078ec0ff */
[----:B------:R-:W-:Y:S01]  /*5b70*/  HSET2.LE.AND R0, R15, R188, PT ;  /* 0x000000bc0f007233 */ /* 0x000fe20003803000 */
[----:B------:R-:W-:-:S05]  /*5b80*/  IMAD.MOV.U32 R15, RZ, RZ, R151 ;  /* 0x000000ffff0f7224 */ /* 0x000fca00078e0097 */
[----:B---3--:R-:W-:-:S04]  /*5b90*/  F2FP.F16.F32.PACK_AB R4, R176, R15 ;  /* 0x0000000fb004723e */ /* 0x008fc800000000ff */
[----:B------:R-:W-:-:S07]  /*5ba0*/  LOP3.LUT R9, R0, R4, RZ, 0xc0, !PT ;  /* 0x0000000400097212 */ /* 0x000fce00078ec0ff */
[C---:B------:R-:W-:Y:S06]  /*5bb0*/  HMMA.16816.F32 R4, R8.reuse, R20, R112 ;  /* 0x000000140804723c */ /* 0x040fec0000001870 */
[----:B-1----:R-:W-:Y:S01]  /*5bc0*/  HMMA.16816.F32 R248, R8, R18, R60 ;  /* 0x0000001208f8723c */ /* 0x002fe2000000183c */
[----:B------:R-:W-:Y:S01]  /*5bd0*/  IMAD.MOV.U32 R113, RZ, RZ, R179 ;  /* 0x000000ffff717224 */ /* 0x000fe200078e00b3 */
[----:B------:R-:W-:Y:S01]  /*5be0*/  MOV R114, R178 ;  /* 0x000000b200727202 */ /* 0x000fe20000000f00 */
[----:B------:R-:W-:Y:S01]  /*5bf0*/  IMAD.MOV.U32 R112, RZ, RZ, R184 ;  /* 0x000000ffff707224 */ /* 0x000fe200078e00b8 */
[----:B------:R-:W-:-:S02]  /*5c00*/  MOV R115, R195 ;  /* 0x000000c300737202 */ /* 0x000fc40000000f00 */
[C---:B----4-:R-:W-:Y:S01]  /*5c10*/  HMMA.16816.F32 R180, R8.reuse, R24, R128 ;  /* 0x0000001808b4723c */ /* 0x050fe20000001880 */
[----:B------:R-:W-:Y:S02]  /*5c20*/  IMAD.MOV.U32 R63, RZ, RZ, R176 ;  /* 0x000000ffff3f7224 */ /* 0x000fe400078e00b0 */
[----:B------:R-:W-:Y:S02]  /*5c30*/  IMAD.MOV.U32 R62, RZ, RZ, R177 ;  /* 0x000000ffff3e7224 */ /* 0x000fe400078e00b1 */
[----:B------:R-:W-:Y:S01]  /*5c40*/  IMAD.MOV.U32 R61, RZ, RZ, R63 ;  /* 0x000000ffff3d7224 */ /* 0x000fe200078e003f */
[----:B------:R-:W-:Y:S01]  /*5c50*/  HMMA.16816.F32 R28, R8, R26, R120 ;  /* 0x0000001a081c723c */ /* 0x000fe20000001878 */
[----:B------:R-:W1:Y:S01]  /*5c60*/  LDSM.16.MT88.4 R24, [R196+0x1a800] ;  /* 0x01a80000c418783b */ /* 0x000e620000004200 */
[----:B------:R-:W-:-:S04]  /*5c70*/  IMAD.MOV.U32 R63, RZ, RZ, R247 ;  /* 0x000000ffff3f7224 */ /* 0x000fc800078e00f7 */
[----:B------:R-:W-:Y:S01]  /*5c80*/  IMAD.MOV.U32 R206, RZ, RZ, R4 ;  /* 0x000000ffffce7224 */ /* 0x000fe200078e0004 */
[----:B------:R-:W-:Y:S01]  /*5c90*/  MOV R204, R6 ;  /* 0x0000000600cc7202 */ /* 0x000fe20000000f00 */
[----:B------:R-:W-:Y:S01]  /*5ca0*/  IMAD.MOV.U32 R205, RZ, RZ, R5 ;  /* 0x000000ffffcd7224 */ /* 0x000fe200078e0005 */
[----:B------:R-:W-:Y:S01]  /*5cb0*/  MOV R122, R226 ;  /* 0x000000e2007a7202 */ /* 0x000fe20000000f00 */
[----:B------:R-:W-:Y:S01]  /*5cc0*/  IMAD.MOV.U32 R203, RZ, RZ, R7 ;  /* 0x000000ffffcb7224 */ /* 0x000fe200078e0007 */
[C---:B--2---:R-:W-:Y:S01]  /*5cd0*/  HMMA.16816.F32 R236, R8.reuse, R32, R68 ;  /* 0x0000002008ec723c */ /* 0x044fe20000001844 */
[----:B------:R-:W-:Y:S02]  /*5ce0*/  IMAD.MOV.U32 R123, RZ, RZ, R227 ;  /* 0x000000ffff7b7224 */ /* 0x000fe400078e00e3 */
[----:B------:R-:W-:Y:S02]  /*5cf0*/  IMAD.MOV.U32 R121, RZ, RZ, R225 ;  /* 0x000000ffff797224 */ /* 0x000fe400078e00e1 */
[----:B------:R-:W-:Y:S01]  /*5d00*/  IMAD.MOV.U32 R120, RZ, RZ, R224 ;  /* 0x000000ffff787224 */ /* 0x000fe200078e00e0 */
[C---:B------:R-:W-:Y:S01]  /*5d10*/  HMMA.16816.F32 R4, R8.reuse, R22, R92 ;  /* 0x000000160804723c */ /* 0x040fe2000000185c */
[----:B------:R-:W2:Y:S01]  /*5d20*/  LDSM.16.MT88.4 R20, [R197+0x1a800] ;  /* 0x01a80000c514783b */ /* 0x000ea20000004200 */
        /* <DEDUP_REMOVED lines=8> */
[----:B------:R-:W-:Y:S01]  /*5db0*/  IMAD.MOV.U32 R200, RZ, RZ, R30 ;  /* 0x000000ffffc87224 */ /* 0x000fe200078e001e */
[----:B------:R-:W-:Y:S01]  /*5dc0*/  MOV R95, R185 ;  /* 0x000000b9005f7202 */ /* 0x000fe20000000f00 */
[----:B------:R-:W-:Y:S04]  /*5dd0*/  LDSM.16.MT88.4 R28, [R196+0x1c800] ;  /* 0x01c80000c41c783b */ /* 0x000fe80000004200 */
[----:B------:R-:W3:Y:S01]  /*5de0*/  LDSM.16.MT88.4 R32, [R197+0x1c800] ;  /* 0x01c80000c520783b */ /* 0x000ee20000004200 */
[----:B------:R-:W-:-:S07]  /*5df0*/  IMAD.MOV.U32 R60, RZ, RZ, R95 ;  /* 0x000000ffff3c7224 */ /* 0x000fce00078e005f */
[----:B------:R-:W-:Y:S01]  /*5e00*/  IMAD.MOV.U32 R150, RZ, RZ, R6 ;  /* 0x000000ffff967224 */ /* 0x000fe200078e0006 */
[----:B------:R-:W-:Y:S01]  /*5e10*/  MOV R67, R7 ;  /* 0x0000000700437202 */ /* 0x000fe20000000f00 */
[----:B------:R-:W-:Y:S02]  /*5e20*/  IMAD.MOV.U32 R53, RZ, RZ, R4 ;  /* 0x000000ffff357224 */ /* 0x000fe400078e0004 */
[----:B------:R-:W-:Y:S02]  /*5e30*/  IMAD.MOV.U32 R52, RZ, RZ, R5 ;  /* 0x000000ffff347224 */ /* 0x000fe400078e0005 */
[----:B------:R-:W-:Y:S01]  /*5e40*/  HMMA.16816.F32 R4, R8, R16, R72 ;  /* 0x000000100804723c */ /* 0x000fe20000001848 */
[----:B------:R-:W4:Y:S06]  /*5e50*/  LDSM.16.MT88.4 R16, [R199+0x1a800] ;  /* 0x01a80000c710783b */ /* 0x000f2c0000004200 */
[----:B------:R-:W-:Y:S01]  /*5e60*/  IMAD.MOV.U32 R75, RZ, RZ, R194 ;  /* 0x000000ffff4b7224 */ /* 0x000fe200078e00c2 */
[----:B------:R-:W-:Y:S01]  /*5e70*/  MOV R73, R192 ;  /* 0x000000c000497202 */ /* 0x000fe20000000f00 */
[----:B------:R-:W-:-:S02]  /*5e80*/  IMAD.MOV.U32 R74, RZ, RZ, R193 ;  /* 0x000000ffff4a7224 */ /* 0x000fc400078e00c1 */
[----:B------:R-:W-:Y:S01]  /*5e90*/  IMAD.MOV.U32 R72, RZ, RZ, R186 ;  /* 0x000000ffff487224 */ /* 0x000fe200078e00ba */
[C---:B-1----:R-:W-:Y:S06]  /*5ea0*/  HMMA.16816.F32 R192, R8.reuse, R24, R156 ;  /* 0x0000001808c0723c */ /* 0x042fec000000189c */
[C---:B------:R-:W-:Y:S01]  /*5eb0*/  HMMA.16816.F32 R184, R8.reuse, R26, R152 ;  /* 0x0000001a08b8723c */ /* 0x040fe20000001898 */
[----:B------:R-:W1:Y:S05]  /*5ec0*/  LDSM.16.MT88.4 R24, [R197+0x1e800] ;  /* 0x01e80000c518783b */ /* 0x000e6a0000004200 */
[----:B------:R-:W-:Y:S01]  /*5ed0*/  MOV R94, R5 ;  /* 0x00000005005e7202 */ /* 0x000fe20000000f00 */
[----:B------:R-:W-:Y:S01]  /*5ee0*/  IMAD.MOV.U32 R93, RZ, RZ, R6 ;  /* 0x000000ffff5d7224 */ /* 0x000fe200078e0006 */
[----:B------:R-:W-:Y:S01]  /*5ef0*/  MOV R0, R4 ;  /* 0x0000000400007202 */ /* 0x000fe20000000f00 */
[----:B------:R-:W-:Y:S01]  /*5f00*/  IMAD.MOV.U32 R92, RZ, RZ, R7 ;  /* 0x000000ffff5c7224 */ /* 0x000fe200078e0007 */
[C---:B--2---:R-:W-:Y:S01]  /*5f10*/  HMMA.16816.F32 R128, R8.reuse, R20, R144 ;  /* 0x000000140880723c */ /* 0x044fe20000001890 */
[----:B------:R-:W2:Y:S05]  /*5f20*/  LDSM.16.MT88.4 R4, [R198+0x1a800] ;  /* 0x01a80000c604783b */ /* 0x000eaa0000004200 */
[C---:B------:R-:W-:Y:S01]  /*5f30*/  HMMA.16816.F32 R132, R8.reuse, R22, R132 ;  /* 0x000000160884723c */ /* 0x040fe20000001884 */
[----:B------:R-:W2:Y:S05]  /*5f40*/  LDSM.16.MT88.4 R20, [R196+0x1e800] ;  /* 0x01e80000c414783b */ /* 0x000eaa0000004200 */
[C---:B---3--:R-:W-:Y:S06]  /*5f50*/  HMMA.16816.F32 R140, R8.reuse, R34, R80 ;  /* 0x00000022088c723c */ /* 0x048fec0000001850 */
[C---:B----4-:R-:W-:Y:S06]  /*5f60*/  HMMA.16816.F32 R224, R8.reuse, R18, R116 ;  /* 0x0000001208e0723c */ /* 0x050fec0000001874 */
[C---:B------:R-:W-:Y:S01]  /*5f70*/  HMMA.16816.F32 R176, R8.reuse, R16, R124 ;  /* 0x0000001008b0723c */ /* 0x040fe2000000187c */
[----:B------:R-:W-:Y:S01]  /*5f80*/  MOV R117, R246 ;  /* 0x000000f600757202 */ /* 0x000fe20000000f00 */
[----:B------:R-:W-:Y:S01]  /*5f90*/  IMAD.MOV.U32 R118, RZ, RZ, R245 ;  /* 0x000000ffff767224 */ /* 0x000fe200078e00f5 */
[----:B------:R-:W3:Y:S01]  /*5fa0*/  LDSM.16.MT88.4 R16, [R198+0x1c800] ;  /* 0x01c80000c610783b */ /* 0x000ee20000004200 */
[----:B------:R-:W-:Y:S01]  /*5fb0*/  IMAD.MOV.U32 R119, RZ, RZ, R244 ;  /* 0x000000ffff777224 */ /* 0x000fe200078e00f4 */
[----:B------:R-:W-:Y:S01]  /*5fc0*/  MOV R116, R92 ;  /* 0x0000005c00747202 */ /* 0x000fe20000000f00 */
[----:B------:R-:W-:Y:S01]  /*5fd0*/  HMMA.16816.F32 R152, R8, R30, R84 ;  /* 0x0000001e0898723c */ /* 0x000fe20000001854 */
[----:B------:R-:W-:Y:S01]  /*5fe0*/  IMAD.MOV.U32 R127, RZ, RZ, R120 ;  /* 0x000000ffff7f7224 */ /* 0x000fe200078e0078 */
[----:B------:R-:W-:Y:S01]  /*5ff0*/  MOV R125, R122 ;  /* 0x0000007a007d7202 */ /* 0x000fe20000000f00 */
[----:B------:R-:W-:Y:S01]  /*6000*/  IMAD.MOV.U32 R126, RZ, RZ, R121 ;  /* 0x000000ffff7e7224 */ /* 0x000fe200078e0079 */
[----:B------:R-:W-:-:S02]  /*6010*/  MOV R124, R189 ;  /* 0x000000bd007c7202 */ /* 0x000fc40000000f00 */
[C---:B-1----:R-:W-:Y:S06]  /*6020*/  HMMA.16816.F32 R80, R8.reuse, R24, R160 ;  /* 0x000000180850723c */ /* 0x042fec00000018a0 */
[C---:B--2---:R-:W-:Y:S06]  /*6030*/  HMMA.16816.F32 R108, R8.reuse, R4, R108 ;  /* 0x00000004086c723c */ /* 0x044fec000000186c */
[C---:B------:R-:W-:Y:S01]  /*6040*/  HMMA.16816.F32 R244, R8.reuse, R6, R88 ;  /* 0x0000000608f4723c */ /* 0x040fe20000001858 */
[----:B------:R-:W1:Y:S05]  /*6050*/  LDSM.16.MT88.4 R4, [R199+0x1c800] ;  /* 0x01c80000c704783b */ /* 0x000e6a0000004200 */
[----:B------:R-:W-:Y:S01]  /*6060*/  HMMA.16816.F32 R84, R8, R20, R44 ;  /* 0x000000140854723c */ /* 0x000fe2000000182c */
[----:B------:R-:W-:Y:S01]  /*6070*/  IMAD.MOV.U32 R88, RZ, RZ, R190 ;  /* 0x000000ffff587224 */ /* 0x000fe200078e00be */
[----:B------:R-:W-:Y:S01]  /*6080*/  MOV R89, R191 ;  /* 0x000000bf00597202 */ /* 0x000fe20000000f00 */
[----:B------:R-:W-:-:S03]  /*6090*/  IMAD.MOV.U32 R91, RZ, RZ, R188 ;  /* 0x000000ffff5b7224 */ /* 0x000fc600078e00bc */
[C---:B------:R-:W-:Y:S06]  /*60a0*/  HMMA.16816.F32 R188, R8.reuse, R28, R104 ;  /* 0x0000001c08bc723c */ /* 0x040fec0000001868 */
[----:B------:R-:W-:Y:S01]  /*60b0*/  MOV R159, R109 ;  /* 0x0000006d009f7202 */ /* 0x000fe20000000f00 */
[----:B------:R-:W-:Y:S01]  /*60c0*/  IMAD.MOV.U32 R109, RZ, RZ, R0 ;  /* 0x000000ffff6d7224 */ /* 0x000fe200078e0000 */
[----:B------:R-:W-:Y:S01]  /*60d0*/  MOV R156, R108 ;  /* 0x0000006c009c7202 */ /* 0x000fe20000000f00 */
[----:B------:R-:W-:Y:S01]  /*60e0*/  IMAD.U32 R0, RZ, RZ, UR45 ;  /* 0x0000002dff007e24 */ /* 0x000fe2000f8e00ff */
[----:B------:R-:W-:Y:S01]  /*60f0*/  MOV R107, R91 ;  /* 0x0000005b006b7202 */ /* 0x000fe20000000f00 */
[----:B------:R-:W-:Y:S01]  /*6100*/  IMAD.MOV.U32 R158, RZ, RZ, R110 ;  /* 0x000000ffff9e7224 */ /* 0x000fe200078e006e */
[C---:B------:R-:W-:Y:S01]  /*6110*/  HMMA.16816.F32 R144, R8.reuse, R32, R48 ;  /* 0x000000200890723c */ /* 0x040fe20000001830 */
[----:B------:R-:W-:Y:S01]  /*6120*/  IMAD.MOV.U32 R110, RZ, RZ, R123 ;  /* 0x000000ffff6e7224 */ /* 0x000fe200078e007b */
[----:B------:R-:W-:Y:S01]  /*6130*/  LOP3.LUT R0, R165, UR37, R0, 0x96, !PT ;  /* 0x00000025a5007c12 */ /* 0x000fe2000f8e9600 */
[----:B------:R-:W-:Y:S01]  /*6140*/  IMAD.MOV.U32 R157, RZ, RZ, R111 ;  /* 0x000000ffff9d7224 */ /* 0x000fe200078e006f */
[----:B------:R-:W-:Y:S01]  /*6150*/  MOV R160, R107 ;  /* 0x0000006b00a07202 */ /* 0x000fe20000000f00 */
[----:B------:R-:W-:Y:S01]  /*6160*/  IMAD.MOV.U32 R108, RZ, RZ, R94 ;  /* 0x000000ffff6c7224 */ /* 0x000fe200078e005e */
[----:B------:R-:W-:Y:S01]  /*6170*/  MOV R89, R110 ;  /* 0x0000006e00597202 */ /* 0x000fe20000000f00 */
[----:B------:R-:W-:Y:S01]  /*6180*/  IMAD.MOV.U32 R111, RZ, RZ, R93 ;  /* 0x000000ffff6f7224 */ /* 0x000fe200078e005d */
[----:B------:R-:W-:Y:S01]  /*6190*/  LDSM.16.MT88.4 R32, [R199+0x1b000] ;  /* 0x01b00000c720783b */ /* 0x000fe20000004200 */
[----:B---3--:R-:W-:Y:S01]  /*61a0*/  HMMA.16816.F32 R92, R8, R18, R56 ;  /* 0x00000012085c723c */ /* 0x008fe20000001838 */
[----:B------:R-:W-:-:S02]  /*61b0*/  IMAD.MOV.U32 R91, RZ, RZ, R108 ;  /* 0x000000ffff5b7224 */ /* 0x000fc400078e006c */
[----:B------:R-:W-:Y:S01]  /*61c0*/  IMAD.MOV.U32 R90, RZ, RZ, R109 ;  /* 0x000000ffff5a7224 */ /* 0x000fe200078e006d */
[----:B------:R-:W-:Y:S01]  /*61d0*/  MOV R109, R127 ;  /* 0x0000007f006d7202 */ /* 0x000fe20000000f00 */
[----:B------:R-:W-:Y:S01]  /*61e0*/  IMAD.MOV.U32 R108, RZ, RZ, R126 ;  /* 0x000000ffff6c7224 */ /* 0x000fe200078e007e */
[----:B------:R-:W-:Y:S01]  /*61f0*/  MOV R127, R70 ;  /* 0x00000046007f7202 */ /* 0x000fe20000000f00 */
[----:B------:R-:W-:Y:S01]  /*6200*/  IMAD.MOV.U32 R126, RZ, RZ, R69 ;  /* 0x000000ffff7e7224 */ /* 0x000fe200078e0045 */
[C---:B-1----:R-:W-:Y:S01]  /*6210*/  HMMA.16816.F32 R120, R8.reuse, R4, R100 ;  /* 0x000000040878723c */ /* 0x042fe20000001864 */
[----:B------:R-:W-:Y:S01]  /*6220*/  IMAD.MOV.U32 R110, RZ, RZ, R71 ;  /* 0x000000ffff6e7224 */ /* 0x000fe200078e0047 */
[----:B------:R-:W-:Y:S01]  /*6230*/  MOV R69, R61 ;  /* 0x0000003d00457202 */ /* 0x000fe20000000f00 */
[----:B------:R-:W-:Y:S02]  /*6240*/  IMAD.MOV.U32 R70, RZ, RZ, R62 ;  /* 0x000000ffff467224 */ /* 0x000fe400078e003e */
[----:B------:R-:W-:Y:S01]  /*6250*/  IMAD.MOV.U32 R71, RZ, RZ, R72 ;  /* 0x000000ffff477224 */ /* 0x000fe200078e0048 */
[----:B------:R-:W-:Y:S01]  /*6260*/  HMMA.16816.F32 R100, R8, R16, R96 ;  /* 0x000000100864723c */ /* 0x000fe20000001860 */
[----:B------:R-:W-:Y:S01]  /*6270*/  IMAD.WIDE.U32 R4, R0, -0x326172a9, RZ ;  /* 0xcd9e8d5700047825 */ /* 0x000fe200078e00ff */
[----:B------:R-:W1:Y:S01]  /*6280*/  LDSM.16.MT88.4 R16, [R199+0x1e800] ;  /* 0x01e80000c710783b */ /* 0x000e620000004200 */
[----:B------:R-:W-:-:S02]  /*6290*/  MOV R28, R70 ;  /* 0x00000046001c7202 */ /* 0x000fc40000000f00 */
[----:B------:R-:W-:Y:S01]  /*62a0*/  IMAD.MOV.U32 R61, RZ, RZ, R74 ;  /* 0x000000ffff3d7224 */ /* 0x000fe200078e004a */
[----:B------:R-:W-:Y:S01]  /*62b0*/  LOP3.LUT R5, R5, UR11, R88, 0x96, !PT ;  /* 0x0000000b05057c12 */ /* 0x000fe2000f8e9658 */
[----:B------:R-:W-:Y:S01]  /*62c0*/  HMMA.16816.F32 R112, R8, R6, R76 ;  /* 0x000000060870723c */ /* 0x000fe2000000184c */
[----:B------:R-:W-:Y:S01]  /*62d0*/  LOP3.LUT R0, R55, UR10, R4, 0x96, !PT ;  /* 0x0000000a37007c12 */ /* 0x000fe2000f8e9604 */
[----:B------:R-:W-:Y:S01]  /*62e0*/  IMAD.MOV.U32 R88, RZ, RZ, R125 ;  /* 0x000000ffff587224 */ /* 0x000fe200078e007d */
[----:B------:R-:W-:Y:S01]  /*62f0*/  MOV R70, R150 ;  /* 0x0000009600467202 */ /* 0x000fe20000000f00 */
[----:B------:R-:W-:Y:S01]  /*6300*/  IMAD.WIDE.U32 R4, R5, -0x2daee0ad, RZ ;  /* 0xd2511f5305047825 */ /* 0x000fe200078e00ff */
[----:B------:R-:W-:Y:S02]  /*6310*/  MOV R105, R110 ;  /* 0x0000006e00697202 */ /* 0x000fe40000000f00 */
[----:B------:R-:W-:Y:S01]  /*6320*/  MOV R110, R61 ;  /* 0x0000003d006e7202 */ /* 0x000fe20000000f00 */
[----:B------:R-:W-:Y:S01]  /*6330*/  IMAD.WIDE.U32 R6, R0, -0x2daee0ad, RZ ;  /* 0xd2511f5300067825 */ /* 0x000fe200078e00ff */
[----:B------:R-:W-:-:S03]  /*6340*/  LOP3.LUT R5, R5, UR44, R64, 0x96, !PT ;  /* 0x0000002c05057c12 */ /* 0x000fc6000f8e9640 */
[----:B------:R-:W-:Y:S01]  /*6350*/  FFMA.FTZ R0, R223, UR34, -R12 ;  /* 0x00000022df007c23 */ /* 0x000fe2000801080c */
[----:B------:R-:W-:Y:S01]  /*6360*/  IMAD.MOV.U32 R125, RZ, RZ, R68 ;  /* 0x000000ffff7d7224 */ /* 0x000fe200078e0044 */
[----:B------:R-:W-:Y:S01]  /*6370*/  LOP3.LUT R7, R7, UR42, R4, 0x96, !PT ;  /* 0x0000002a07077c12 */ /* 0x000fe2000f8e9604 */
[----:B------:R-:W-:Y:S01]  /*6380*/  IMAD.MOV.U32 R68, RZ, RZ, R60 ;  /* 0x000000ffff447224 */ /* 0x000fe200078e003c */
[----:B------:R-:W-:Y:S01]  /*6390*/  MOV R60, R73 ;  /* 0x00000049003c7202 */ /* 0x000fe20000000f00 */
[----:B------:R-:W-:Y:S01]  /*63a0*/  IMAD.MOV.U32 R62, RZ, RZ, R75 ;  /* 0x000000ffff3e7224 */ /* 0x000fe200078e004b */
[----:B------:R2:W-:Y:S01]  /*63b0*/  MUFU.EX2 R163, R0 ;  /* 0x0000000000a37308 */ /* 0x0005e20000000800 */
[----:B------:R-:W-:Y:S01]  /*63c0*/  HMMA.16816.F32 R72, R8, R22, R36 ;  /* 0x000000160848723c */ /* 0x000fe20000001824 */
[----:B------:R-:W3:Y:S01]  /*63d0*/  LDSM.16.MT88.4 R20, [R198+0x1e800] ;  /* 0x01e80000c614783b */ /* 0x000ee20000004200 */
[----:B------:R-:W-:-:S03]  /*63e0*/  IMAD.WIDE.U32 R4, R5, -0x326172a9, RZ ;  /* 0xcd9e8d5705047825 */ /* 0x000fc600078e00ff */
[----:B------:R-:W-:Y:S01]  /*63f0*/  LDSM.16.MT88.4 R36, [R196+0x19000] ;  /* 0x01900000c424783b */ /* 0x000fe20000004200 */
[----:B------:R-:W-:Y:S01]  /*6400*/  IMAD.WIDE.U32 R44, R7, -0x326172a9, RZ ;  /* 0xcd9e8d57072c7825 */ /* 0x000fe200078e00ff */
[----:B------:R-:W-:-:S03]  /*6410*/  LOP3.LUT R5, R5, UR43, R54, 0x96, !PT ;  /* 0x0000002b05057c12 */ /* 0x000fc6000f8e9636 */
[----:B------:R-:W-:Y:S01]  /*6420*/  FFMA.FTZ R7, R167, UR34, -R12 ;  /* 0x00000022a7077c23 */ /* 0x000fe2000801080c */
[----:B------:R-:W-:Y:S02]  /*6430*/  IMAD.MOV.U32 R31, RZ, RZ, R71 ;  /* 0x000000ffff1f7224 */ /* 0x000fe400078e0047 */
[----:B------:R-:W-:Y:S01]  /*6440*/  IMAD.MOV.U32 R71, RZ, RZ, R67 ;  /* 0x000000ffff477224 */ /* 0x000fe200078e0043 */
[----:B------:R4:W-:Y:S01]  /*6450*/  MUFU.EX2 R161, R7 ;  /* 0x0000000700a17308 */ /* 0x0009e20000000800 */
[----:B------:R-:W-:Y:S02]  /*6460*/  IMAD.MOV.U32 R51, RZ, RZ, R66 ;  /* 0x000000ffff337224 */ /* 0x000fe400078e0042 */
[----:B--2---:R-:W-:Y:S01]  /*6470*/  FFMA.FTZ R0, R166, UR34, -R12 ;  /* 0x00000022a6007c23 */ /* 0x004fe2000801080c */
[----:B------:R-:W-:Y:S01]  /*6480*/  HMMA.16816.F32 R64, R8, R26, R40 ;  /* 0x0000001a0840723c */ /* 0x000fe20000001828 */
[----:B------:R-:W-:Y:S01]  /*6490*/  IMAD.MOV.U32 R107, RZ, RZ, R108 ;  /* 0x000000ffff6b7224 */ /* 0x000fe200078e006c */
[----:B------:R-:W-:Y:S01]  /*64a0*/  LDSM.16.MT88.4 R24, [R199+0x19000] ;  /* 0x01900000c718783b */ /* 0x000fe20000004200 */
[----:B------:R-:W-:Y:S01]  /*64b0*/  IMAD.MOV.U32 R106, RZ, RZ, R109 ;  /* 0x000000ffff6a7224 */ /* 0x000fe200078e006d */
[----:B------:R2:W3:Y:S01]  /*64c0*/  MUFU.EX2 R150, R0 ;  /* 0x0000000000967308 */ /* 0x0004e20000000800 */
[----:B------:R-:W-:-:S02]  /*64d0*/  IMAD.MOV.U32 R104, RZ, RZ, R68 ;  /* 0x000000ffff687224 */ /* 0x000fc400078e0044 */
[----:B------:R-:W-:Y:S01]  /*64e0*/  IMAD.MOV.U32 R29, RZ, RZ, R69 ;  /* 0x000000ffff1d7224 */ /* 0x000fe200078e0045 */
[----:B------:R-:W-:Y:S01]  /*64f0*/  MOV R69, R52 ;  /* 0x0000003400457202 */ /* 0x000fe20000000f00 */
[----:B------:R-:W-:Y:S02]  /*6500*/  IMAD.MOV.U32 R30, RZ, RZ, R60 ;  /* 0x000000ffff1e7224 */ /* 0x000fe400078e003c */
[----:B------:R-:W-:Y:S02]  /*6510*/  IMAD.MOV.U32 R109, RZ, RZ, R62 ;  /* 0x000000ffff6d7224 */ /* 0x000fe400078e003e */
[----:B----4-:R-:W-:Y:S01]  /*6520*/  FFMA.FTZ R7, R234, UR34, -R12 ;  /* 0x00000022ea077c23 */ /* 0x010fe2000801080c */
[----:B------:R-:W-:Y:S02]  /*6530*/  IMAD.MOV.U32 R108, RZ, RZ, R63 ;  /* 0x000000ffff6c7224 */ /* 0x000fe400078e003f */
[----:B------:R-:W-:Y:S01]  /*6540*/  IMAD.MOV.U32 R68, RZ, RZ, R53 ;  /* 0x000000ffff447224 */ /* 0x000fe200078e0035 */
[----:B------:R4:W-:Y:S01]  /*6550*/  MUFU.EX2 R98, R7 ;  /* 0x0000000700627308 */ /* 0x0009e20000000800 */
[----:B-1----:R-:W-:Y:S01]  /*6560*/  HMMA.16816.F32 R60, R8, R16, R168 ;  /* 0x00000010083c723c */ /* 0x002fe200000018a8 */
[----:B------:R-:W-:Y:S01]  /*6570*/  IMAD.MOV.U32 R50, RZ, RZ, R30 ;  /* 0x000000ffff327224 */ /* 0x000fe200078e001e */
[----:B--2---:R-:W-:Y:S01]  /*6580*/  LOP3.LUT R0, R45, UR38, R4, 0x96, !PT ;  /* 0x000000262d007c12 */ /* 0x004fe2000f8e9604 */
[----:B------:R-:W-:-:S03]  /*6590*/  IMAD.WIDE.U32 R4, R5, -0x2daee0ad, RZ ;  /* 0xd2511f5305047825 */ /* 0x000fc600078e00ff */
[----:B------:R-:W-:Y:S01]  /*65a0*/  HMMA.16816.F32 R52, R8, R18, R136 ;  /* 0x000000120834723c */ /* 0x000fe20000001888 */
[----:B------:R-:W-:Y:S01]  /*65b0*/  IMAD.WIDE.U32 R42, R0, -0x2daee0ad, RZ ;  /* 0xd2511f53002a7825 */ /* 0x000fe200078e00ff */
[----:B------:R-:W-:-:S04]  /*65c0*/  LOP3.LUT R6, R5, UR20, R6, 0x96, !PT ;  /* 0x0000001405067c12 */ /* 0x000fc8000f8e9606 */
[----:B---3--:R-:W-:Y:S01]  /*65d0*/  HMMA.16816.F32 R56, R8, R20, R172 ;  /* 0x000000140838723c */ /* 0x008fe200000018ac */
[----:B------:R-:W-:Y:S01]  /*65e0*/  LOP3.LUT R0, R43, UR15, R4, 0x96, !PT ;  /* 0x0000000f2b007c12 */ /* 0x000fe2000f8e9604 */
[----:B------:R-:W-:-:S04]  /*65f0*/  IMAD.WIDE.U32 R40, R6, -0x326172a9, RZ ;  /* 0xcd9e8d5706287825 */ /* 0x000fc800078e00ff */
[----:B------:R-:W-:Y:S01]  /*6600*/  FFMA.FTZ R6, R235, UR34, -R2 ;  /* 0x00000022eb067c23 */ /* 0x000fe20008010802 */
[----:B------:R-:W-:-:S03]  /*6610*/  IMAD.WIDE.U32 R4, R0, -0x326172a9, RZ ;  /* 0xcd9e8d5700047825 */ /* 0x000fc600078e00ff */
[----:B------:R1:W-:Y:S01]  /*6620*/  MUFU.EX2 R97, R6 ;  /* 0x0000000600617308 */ /* 0x0003e20000000800 */
[----:B------:R-:W-:Y:S01]  /*6630*/  IMAD.MOV.U32 R30, RZ, RZ, R28 ;  /* 0x000000ffff1e7224 */ /* 0x000fe200078e001c */
[----:B------:R-:W-:Y:S02]  /*6640*/  LOP3.LUT R0, R5, UR29, R40, 0x96, !PT ;  /* 0x0000001d05007c12 */ /* 0x000fe4000f8e9628 */
[C---:B------:R-:W-:Y:S02]  /*6650*/  LOP3.LUT R5, R4.reuse, 0xffff, RZ, 0xc0, !PT ;  /* 0x0000ffff04057812 */ /* 0x040fe400078ec0ff */
[----:B----4-:R-:W-:Y:S02]  /*6660*/  LOP3.LUT R7, R4, 0xff, RZ, 0xc0, !PT ;  /* 0x000000ff04077812 */ /* 0x010fe400078ec0ff */
[--C-:B------:R-:W-:Y:S02]  /*6670*/  SHF.R.U32.HI R18, RZ, 0x10, R4.reuse ;  /* 0x00000010ff127819 */ /* 0x100fe40000011604 */
[----:B------:R-:W-:-:S02]  /*6680*/  SHF.R.U32.HI R17, RZ, 0x18, R4 ;  /* 0x00000018ff117819 */ /* 0x000fc40000011604 */
[----:B------:R-:W-:Y:S01]  /*6690*/  SHF.R.U32.HI R4, RZ, 0x8, R5 ;  /* 0x00000008ff047819 */ /* 0x000fe20000011605 */
[--C-:B------:R-:W-:Y:S01]  /*66a0*/  FFMA.FTZ R5, R51, UR34, -R2.reuse ;  /* 0x0000002233057c23 */ /* 0x100fe20008010802 */
[----:B------:R-:W-:Y:S01]  /*66b0*/  MOV R51, R31 ;  /* 0x0000001f00337202 */ /* 0x000fe20000000f00 */
[----:B------:R-:W-:Y:S02]  /*66c0*/  IMAD.MOV.U32 R31, RZ, RZ, R29 ;  /* 0x000000ffff1f7224 */ /* 0x000fe400078e001d */
[----:B-1----:R-:W-:Y:S01]  /*66d0*/  FFMA.FTZ R6, R252, UR34, -R2 ;  /* 0x00000022fc067c23 */ /* 0x002fe20008010802 */
[----:B------:R-:W-:Y:S01]  /*66e0*/  IMAD.MOV.U32 R29, RZ, RZ, R105 ;  /* 0x000000ffff1d7224 */ /* 0x000fe200078e0069 */
[----:B------:R-:W-:Y:S01]  /*66f0*/  MOV R105, R107 ;  /* 0x0000006b00697202 */ /* 0x000fe20000000f00 */
[----:B------:R-:W-:Y:S01]  /*6700*/  IMAD.MOV.U32 R107, RZ, RZ, R89 ;  /* 0x000000ffff6b7224 */ /* 0x000fe200078e0059 */
[----:B------:R-:W-:Y:S01]  /*6710*/  PRMT R19, R7, 0x5410, R4 ;  /* 0x0000541007137816 */ /* 0x000fe20000000004 */
[----:B------:R-:W-:Y:S01]  /*6720*/  IMAD.MOV.U32 R89, RZ, RZ, R91 ;  /* 0x000000ffff597224 */ /* 0x000fe200078e005b */
[----:B------:R-:W-:Y:S01]  /*6730*/  LOP3.LUT R4, R0, 0xffff, RZ, 0xc0, !PT ;  /* 0x0000ffff00047812 */ /* 0x000fe200078ec0ff */
[----:B------:R1:W2:Y:S01]  /*6740*/  MUFU.EX2 R162, R6 ;  /* 0x0000000600a27308 */ /* 0x0002a20000000800 */
[----:B------:R-:W-:Y:S01]  /*6750*/  MOV R91, R116 ;  /* 0x00000074005b7202 */ /* 0x000fe20000000f00 */
[----:B------:R-:W-:-:S02]  /*6760*/  IMAD.MOV.U32 R116, RZ, RZ, R15 ;  /* 0x000000ffff747224 */ /* 0x000fc400078e000f */
[----:B------:R-:W-:Y:S01]  /*6770*/  FFMA.FTZ R7, R50, UR34, -R2 ;  /* 0x0000002232077c23 */ /* 0x000fe20008010802 */
[----:B------:R-:W-:Y:S02]  /*6780*/  MOV R165, R51 ;  /* 0x0000003300a57202 */ /* 0x000fe40000000f00 */
[----:B------:R-:W-:Y:S01]  /*6790*/  LOP3.LUT R16, R0, 0xff, RZ, 0xc0, !PT ;  /* 0x000000ff00107812 */ /* 0x000fe200078ec0ff */
[----:B------:R-:W-:Y:S01]  /*67a0*/  HMMA.16816.F32 R48, R8, R22, R240 ;  /* 0x000000160830723c */ /* 0x000fe200000018f0 */
[----:B------:R-:W-:Y:S01]  /*67b0*/  SHF.R.U32.HI R15, RZ, 0x18, R0 ;  /* 0x00000018ff0f7819 */ /* 0x000fe20000011600 */
[----:B------:R-:W3:Y:S01]  /*67c0*/  LDSM.16.MT88.4 R8, [R197+0x1b000] ;  /* 0x01b00000c508783b */ /* 0x000ee20000004200 */
[----:B------:R4:W-:Y:S01]  /*67d0*/  MUFU.EX2 R99, R5 ;  /* 0x0000000500637308 */ /* 0x0009e20000000800 */
[----:B------:R-:W-:Y:S01]  /*67e0*/  MOV R28, R104 ;  /* 0x00000068001c7202 */ /* 0x000fe20000000f00 */
[----:B------:R-:W-:Y:S01]  /*67f0*/  IMAD.MOV.U32 R104, RZ, RZ, R106 ;  /* 0x000000ffff687224 */ /* 0x000fe200078e006a */
[----:B------:R-:W-:Y:S01]  /*6800*/  LDSM.16.MT88.4 R20, [R198+0x19000] ;  /* 0x01900000c614783b */ /* 0x000fe20000004200 */
[----:B------:R-:W-:Y:S01]  /*6810*/  IMAD.MOV.U32 R106, RZ, RZ, R88 ;  /* 0x000000ffff6a7224 */ /* 0x000fe200078e0058 */
[----:B------:R-:W-:-:S02]  /*6820*/  MOV R167, R105 ;  /* 0x0000006900a77202 */ /* 0x000fc40000000f00 */
[----:B-1----:R-:W-:Y:S02]  /*6830*/  SHF.R.U32.HI R6, RZ, 0x10, R0 ;  /* 0x00000010ff067819 */ /* 0x002fe40000011600 */
[----:B------:R-:W-:Y:S02]  /*6840*/  SHF.R.U32.HI R0, RZ, 0x8, R4 ;  /* 0x00000008ff007819 */ /* 0x000fe40000011604 */
[----:B------:R-:W-:Y:S02]  /*6850*/  LOP3.LUT R4, R6, 0xff, RZ, 0xc0, !PT ;  /* 0x000000ff06047812 */ /* 0x000fe400078ec0ff */
[----:B------:R-:W-:Y:S01]  /*6860*/  PRMT R0, R16, 0x5410, R0 ;  /* 0x0000541010007816 */ /* 0x000fe20000000000 */
[----:B------:R1:W2:Y:S01]  /*6870*/  MUFU.EX2 R96, R7 ;  /* 0x0000000700607308 */ /* 0x0002a20000000800 */
[----:B----4-:R-:W-:-:S03]  /*6880*/  LOP3.LUT R5, R18, 0xff, RZ, 0xc0, !PT ;  /* 0x000000ff12057812 */ /* 0x010fc600078ec0ff */
[----:B------:R-:W-:Y:S01]  /*6890*/  HSET2.LE.AND R0, R0, R160, PT ;  /* 0x000000a000007233 */ /* 0x000fe20003803000 */
[----:B------:R-:W-:Y:S01]  /*68a0*/  IMAD.MOV.U32 R223, RZ, RZ, R29 ;  /* 0x000000ffffdf7224 */ /* 0x000fe200078e001d */
[----:B------:R-:W-:Y:S01]  /*68b0*/  MOV R88, R90 ;  /* 0x0000005a00587202 */ /* 0x000fe20000000f00 */
[----:B------:R-:W-:Y:S01]  /*68c0*/  IMAD.MOV.U32 R166, RZ, RZ, R104 ;  /* 0x000000ffffa67224 */ /* 0x000fe200078e0068 */
[----:B-1----:R-:W-:Y:S01]  /*68d0*/  PRMT R7, R5, 0x5410, R17 ;  /* 0x0000541005077816 */ /* 0x002fe20000000011 */
[----:B------:R-:W-:Y:S01]  /*68e0*/  IMAD.MOV.U32 R234, RZ, RZ, R106 ;  /* 0x000000ffffea7224 */ /* 0x000fe200078e006a */
[----:B------:R-:W-:Y:S01]  /*68f0*/  PRMT R5, R4, 0x5410, R15 ;  /* 0x0000541004057816 */ /* 0x000fe2000000000f */
[----:B------:R-:W-:Y:S01]  /*6900*/  IMAD.MOV.U32 R171, RZ, RZ, R107 ;  /* 0x000000ffffab7224 */ /* 0x000fe200078e006b */
[----:B------:R-:W-:Y:S01]  /*6910*/  F2FP.F16.F32.PACK_AB R4, R150, R163 ;  /* 0x000000a39604723e */ /* 0x000fe200000000ff */
[----:B------:R-:W-:Y:S01]  /*6920*/  IMAD.MOV.U32 R90, RZ, RZ, R111 ;  /* 0x000000ffff5a7224 */ /* 0x000fe200078e006f */
[----:B--2---:R-:W-:-:S02]  /*6930*/  F2FP.F16.F32.PACK_AB R6, R162, R97 ;  /* 0x00000061a206723e */ /* 0x004fc400000000ff */
[--C-:B------:R-:W-:Y:S02]  /*6940*/  HSET2.LE.AND R5, R5, R160.reuse, PT ;  /* 0x000000a005057233 */ /* 0x100fe40003803000 */
[--C-:B------:R-:W-:Y:S02]  /*6950*/  HSET2.LE.AND R7, R7, R160.reuse, PT ;  /* 0x000000a007077233 */ /* 0x100fe40003803000 */
[----:B------:R-:W-:Y:S01]  /*6960*/  F2FP.F16.F32.PACK_AB R15, R96, R99 ;  /* 0x00000063600f723e */ /* 0x000fe200000000ff */
[----:B------:R-:W-:Y:S01]  /*6970*/  IMAD.MOV.U32 R106, RZ, RZ, R158 ;  /* 0x000000ffff6a7224 */ /* 0x000fe200078e009e */
[----:B------:R-:W-:Y:S01]  /*6980*/  LOP3.LUT R4, R0, R4, RZ, 0xc0, !PT ;  /* 0x0000000400047212 */ /* 0x000fe200078ec0ff */
[----:B------:R-:W-:Y:S01]  /*6990*/  IMAD.MOV.U32 R107, RZ, RZ, R157 ;  /* 0x000000ffff6b7224 */ /* 0x000fe200078e009d */
[----:B------:R-:W-:Y:S02]  /*69a0*/  HSET2.LE.AND R0, R19, R160, PT ;  /* 0x000000a013007233 */ /* 0x000fe40003803000 */
[----:B------:R-:W-:Y:S01]  /*69b0*/  MOV R105, R159 ;  /* 0x0000009f00697202 */ /* 0x000fe20000000f00 */
[----:B------:R-:W1:Y:S01]  /*69c0*/  LDSM.16.MT88.4 R16, [R196+0x1b000] ;  /* 0x01b00000c410783b */ /* 0x000e620000004200 */
[----:B------:R-:W-:Y:S01]  /*69d0*/  LOP3.LUT R5, R5, R6, RZ, 0xc0, !PT ;  /* 0x0000000605057212 */ /* 0x000fe200078ec0ff */
[----:B------:R-:W-:Y:S01]  /*69e0*/  IMAD.MOV.U32 R240, RZ, RZ, R98 ;  /* 0x000000fffff07224 */ /* 0x000fe200078e0062 */
[----:B------:R-:W-:Y:S01]  /*69f0*/  F2FP.F16.F32.PACK_AB R6, R98, R161 ;  /* 0x000000a16206723e */ /* 0x000fe200000000ff */
        /* <DEDUP_REMOVED lines=8> */
[----:B------:R-:W-:-:S02]  /*6a80*/  IMAD.MOV.U32 R164, RZ, RZ, R30 ;  /* 0x000000ffffa47224 */ /* 0x000fc400078e001e */
[C---:B---3--:R-:W-:Y:S01]  /*6a90*/  HMMA.16816.F32 R128, R4.reuse, R8, R128 ;  /* 0x000000080480723c */ /* 0x048fe20000001880 */
[----:B------:R-:W-:Y:S01]  /*6aa0*/  MOV R46, R28 ;  /* 0x0000001c002e7202 */ /* 0x000fe20000000f00 */
[----:B------:R-:W-:Y:S02]  /*6ab0*/  IMAD.MOV.U32 R47, RZ, RZ, R31 ;  /* 0x000000ffff2f7224 */ /* 0x000fe400078e001f */
[----:B------:R-:W-:Y:S01]  /*6ac0*/  IMAD.MOV.U32 R111, RZ, RZ, R207 ;  /* 0x000000ffff6f7224 */ /* 0x000fe200078e00cf */
[----:B------:R-:W-:Y:S01]  /*6ad0*/  MOV R15, R96 ;  /* 0x00000060000f7202 */ /* 0x000fe20000000f00 */
[C---:B------:R-:W-:Y:S01]  /*6ae0*/  HMMA.16816.F32 R132, R4.reuse, R10, R132 ;  /* 0x0000000a0484723c */ /* 0x040fe20000001884 */
[----:B------:R-:W2:Y:S01]  /*6af0*/  LDSM.16.MT88.4 R8, [R196+0x1d000] ;  /* 0x01d00000c408783b */ /* 0x000ea20000004200 */
[----:B------:R-:W-:Y:S01]  /*6b00*/  MOV R223, R118 ;  /* 0x0000007600df7202 */ /* 0x000fe20000000f00 */
[----:B------:R-:W-:Y:S02]  /*6b10*/  IMAD.MOV.U32 R161, RZ, RZ, R119 ;  /* 0x000000ffffa17224 */ /* 0x000fe400078e0077 */
[----:B------:R-:W-:Y:S01]  /*6b20*/  IMAD.MOV.U32 R162, RZ, RZ, R124 ;  /* 0x000000ffffa27224 */ /* 0x000fe200078e007c */
[C---:B------:R-:W-:Y:S01]  /*6b30*/  HMMA.16816.F32 R156, R4.reuse, R36, R180 ;  /* 0x00000024049c723c */ /* 0x040fe200000018b4 */
[----:B------:R-:W-:Y:S01]  /*6b40*/  LDSM.16.MT88.4 R28, [R197+0x19000] ;  /* 0x01900000c51c783b */ /* 0x000fe20000004200 */
[----:B------:R-:W-:Y:S01]  /*6b50*/  MOV R169, R46 ;  /* 0x0000002e00a97202 */ /* 0x000fe20000000f00 */
[----:B------:R-:W-:Y:S01]  /*6b60*/  IMAD.MOV.U32 R175, RZ, RZ, R171 ;  /* 0x000000ffffaf7224 */ /* 0x000fe200078e00ab */
[----:B------:R-:W-:Y:S01]  /*6b70*/  MOV R173, R167 ;  /* 0x000000a700ad7202 */ /* 0x000fe20000000f00 */
[----:B------:R-:W-:Y:S01]  /*6b80*/  IMAD.MOV.U32 R174, RZ, RZ, R234 ;  /* 0x000000ffffae7224 */ /* 0x000fe200078e00ea */
[----:B------:R-:W-:Y:S01]  /*6b90*/  HMMA.16816.F32 R88, R4, R24, R88 ;  /* 0x000000180458723c */ /* 0x000fe20000001858 */
[----:B------:R-:W-:Y:S01]  /*6ba0*/  IMAD.MOV.U32 R183, RZ, RZ, R97 ;  /* 0x000000ffffb77224 */ /* 0x000fe200078e0061 */
[----:B------:R-:W-:Y:S01]  /*6bb0*/  MOV R0, R165 ;  /* 0x000000a500007202 */ /* 0x000fe20000000f00 */
[----:B------:R-:W-:-:S02]  /*6bc0*/  IMAD.MOV.U32 R181, RZ, RZ, R116 ;  /* 0x000000ffffb57224 */ /* 0x000fc400078e0074 */
[----:B------:R-:W-:Y:S01]  /*6bd0*/  IMAD.MOV.U32 R170, RZ, RZ, R110 ;  /* 0x000000ffffaa7224 */ /* 0x000fe200078e006e */
[C---:B------:R-:W-:Y:S01]  /*6be0*/  HMMA.16816.F32 R96, R4.reuse, R26, R248 ;  /* 0x0000001a0460723c */ /* 0x040fe200000018f8 */
[----:B------:R-:W-:Y:S01]  /*6bf0*/  LDSM.16.MT88.4 R24, [R199+0x1d000] ;  /* 0x01d00000c718783b */ /* 0x000fe20000004200 */
[----:B------:R-:W-:Y:S01]  /*6c00*/  IMAD.MOV.U32 R172, RZ, RZ, R166 ;  /* 0x000000ffffac7224 */ /* 0x000fe200078e00a6 */
[----:B------:R-:W-:Y:S01]  /*6c10*/  MOV R76, R68 ;  /* 0x00000044004c7202 */ /* 0x000fe20000000f00 */
[----:B------:R-:W-:Y:S01]  /*6c20*/  IMAD.MOV.U32 R77, RZ, RZ, R69 ;  /* 0x000000ffff4d7224 */ /* 0x000fe200078e0045 */
[----:B------:R-:W-:Y:S01]  /*6c30*/  MOV R79, R71 ;  /* 0x00000047004f7202 */ /* 0x000fe20000000f00 */
[C---:B-1----:R-:W-:Y:S01]  /*6c40*/  HMMA.16816.F32 R116, R4.reuse, R16, R192 ;  /* 0x000000100474723c */ /* 0x042fe200000018c0 */
[----:B------:R-:W-:Y:S01]  /*6c50*/  IMAD.MOV.U32 R249, RZ, RZ, R125 ;  /* 0x000000fffff97224 */ /* 0x000fe200078e007d */
[----:B------:R-:W-:Y:S01]  /*6c60*/  MOV R251, R127 ;  /* 0x0000007f00fb7202 */ /* 0x000fe20000000f00 */
[----:B------:R-:W-:Y:S01]  /*6c70*/  IMAD.MOV.U32 R250, RZ, RZ, R126 ;  /* 0x000000fffffa7224 */ /* 0x000fe200078e007e */
[----:B------:R-:W-:Y:S01]  /*6c80*/  MOV R137, R201 ;  /* 0x000000c900897202 */ /* 0x000fe20000000f00 */
[----:B------:R-:W-:Y:S01]  /*6c90*/  IMAD.MOV.U32 R78, RZ, RZ, R70 ;  /* 0x000000ffff4e7224 */ /* 0x000fe200078e0046 */
        /* <DEDUP_REMOVED lines=12> */
[C---:B------:R-:W-:Y:S01]  /*6d60*/  HMMA.16816.F32 R104, R4.reuse, R20, R236 ;  /* 0x000000140468723c */ /* 0x040fe200000018ec */
[----:B------:R-:W-:Y:S01]  /*6d70*/  MOV R182, R14 ;  /* 0x0000000e00b67202 */ /* 0x000fe20000000f00 */
[----:B------:R-:W-:Y:S02]  /*6d80*/  IMAD.MOV.U32 R136, RZ, RZ, R202 ;  /* 0x000000ffff887224 */ /* 0x000fe400078e00ca */
[----:B------:R-:W-:Y:S02]  /*6d90*/  IMAD.MOV.U32 R138, RZ, RZ, R200 ;  /* 0x000000ffff8a7224 */ /* 0x000fe400078e00c8 */
[----:B------:R-:W-:Y:S01]  /*6da0*/  HMMA.16816.F32 R108, R4, R22, R228 ;  /* 0x00000016046c723c */ /* 0x000fe200000018e4 */
[----:B------:R-:W4:Y:S01]  /*6db0*/  LDSM.16.MT88.4 R20, [R197+0x1d000] ;  /* 0x01d00000c514783b */ /* 0x000f220000004200 */
[----:B------:R-:W-:Y:S02]  /*6dc0*/  IMAD.MOV.U32 R139, RZ, RZ, R151 ;  /* 0x000000ffff8b7224 */ /* 0x000fe400078e0097 */
[----:B------:R-:W-:-:S02]  /*6dd0*/  IMAD.MOV.U32 R68, RZ, RZ, R206 ;  /* 0x000000ffff447224 */ /* 0x000fc400078e00ce */
[C---:B--2---:R-:W-:Y:S01]  /*6de0*/  HMMA.16816.F32 R236, R4.reuse, R10, R152 ;  /* 0x0000000a04ec723c */ /* 0x044fe20000001898 */
[----:B------:R-:W-:Y:S01]  /*6df0*/  IMAD.MOV.U32 R228, RZ, RZ, R180 ;  /* 0x000000ffffe47224 */ /* 0x000fe200078e00b4 */
[----:B------:R-:W-:Y:S01]  /*6e00*/  MOV R230, R182 ;  /* 0x000000b600e67202 */ /* 0x000fe20000000f00 */
[----:B------:R-:W-:Y:S01]  /*6e10*/  IMAD.MOV.U32 R229, RZ, RZ, R181 ;  /* 0x000000ffffe57224 */ /* 0x000fe200078e00b5 */
[----:B------:R-:W-:Y:S01]  /*6e20*/  MOV R70, R204 ;  /* 0x000000cc00467202 */ /* 0x000fe20000000f00 */
[----:B------:R-:W-:Y:S02]  /*6e30*/  IMAD.MOV.U32 R231, RZ, RZ, R183 ;  /* 0x000000ffffe77224 */ /* 0x000fe400078e00b7 */
[----:B------:R-:W-:Y:S01]  /*6e40*/  IMAD.MOV.U32 R69, RZ, RZ, R205 ;  /* 0x000000ffff457224 */ /* 0x000fe200078e00cd */
[C---:B------:R-:W-:Y:S01]  /*6e50*/  HMMA.16816.F32 R180, R4.reuse, R8, R188 ;  /* 0x0000000804b4723c */ /* 0x040fe200000018bc */
[----:B------:R-:W2:Y:S01]  /*6e60*/  LDSM.16.MT88.4 R8, [R196+0x1f000] ;  /* 0x01f00000c408783b */ /* 0x000ea20000004200 */
[----:B------:R-:W-:Y:S01]  /*6e70*/  IMAD.MOV.U32 R71, RZ, RZ, R203 ;  /* 0x000000ffff477224 */ /* 0x000fe200078e00cb */
[----:B------:R-:W-:Y:S01]  /*6e80*/  MOV R195, R251 ;  /* 0x000000fb00c37202 */ /* 0x000fe20000000f00 */
[----:B------:R-:W-:Y:S01]  /*6e90*/  IMAD.MOV.U32 R193, RZ, RZ, R249 ;  /* 0x000000ffffc17224 */ /* 0x000fe200078e00f9 */
[----:B------:R3:W5:Y:S01]  /*6ea0*/  LDL.LU R206, [R1+0x80] ;  /* 0x0000800001ce7983 */ /* 0x0007620000300800 */
[----:B------:R-:W-:Y:S01]  /*6eb0*/  IMAD.MOV.U32 R194, RZ, RZ, R250 ;  /* 0x000000ffffc27224 */ /* 0x000fe200078e00fa */
[----:B------:R-:W-:Y:S01]  /*6ec0*/  MOV R250, R241 ;  /* 0x000000f100fa7202 */ /* 0x000fe20000000f00 */
[----:B------:R-:W-:Y:S01]  /*6ed0*/  IMAD.MOV.U32 R251, RZ, RZ, R240 ;  /* 0x000000fffffb7224 */ /* 0x000fe200078e00f0 */
[----:B-1----:R-:W-:Y:S01]  /*6ee0*/  HMMA.16816.F32 R164, R4, R16, R164 ;  /* 0x0000001004a4723c */ /* 0x002fe200000018a4 */
[----:B------:R-:W-:-:S02]  /*6ef0*/  IMAD.MOV.U32 R249, RZ, RZ, R242 ;  /* 0x000000fffff97224 */ /* 0x000fc400078e00f2 */
[----:B------:R-:W-:-:S03]  /*6f00*/  IMAD.MOV.U32 R248, RZ, RZ, R243 ;  /* 0x000000fffff87224 */ /* 0x000fc600078e00f3 */
[C---:B------:R-:W-:Y:S06]  /*6f10*/  HMMA.16816.F32 R36, R4.reuse, R38, R136 ;  /* 0x000000260424723c */ /* 0x040fec0000001888 */
[C---:B------:R-:W-:Y:S06]  /*6f20*/  HMMA.16816.F32 R68, R4.reuse, R28, R68 ;  /* 0x0000001c0444723c */ /* 0x040fec0000001844 */
[----:B------:R-:W-:Y:S01]  /*6f30*/  HMMA.16816.F32 R76, R4, R30, R76 ;  /* 0x0000001e044c723c */ /* 0x000fe2000000184c */
[----:B------:R-:W1:Y:S01]  /*6f40*/  LDSM.16.MT88.4 R28, [R198+0x1d000] ;  /* 0x01d00000c61c783b */ /* 0x000e620000004200 */
[----:B------:R-:W-:-:S02]  /*6f50*/  MOV R155, R231 ;  /* 0x000000e7009b7202 */ /* 0x000fc40000000f00 */
[----:B------:R-:W-:Y:S01]  /*6f60*/  MOV R154, R193 ;  /* 0x000000c1009a7202 */ /* 0x000fe20000000f00 */
[----:B------:R-:W-:Y:S01]  /*6f70*/  IMAD.MOV.U32 R152, RZ, RZ, R195 ;  /* 0x000000ffff987224 */ /* 0x000fe200078e00c3 */
[----:B------:R-:W-:Y:S01]  /*6f80*/  HMMA.16816.F32 R240, R4, R18, R244 ;  /* 0x0000001204f0723c */ /* 0x000fe200000018f4 */
[----:B------:R-:W3:Y:S01]  /*6f90*/  LDSM.16.MT88.4 R16, [R197+0x1f000] ;  /* 0x01f00000c510783b */ /* 0x000ee20000004200 */
[----:B------:R-:W-:-:S03]  /*6fa0*/  IMAD.MOV.U32 R252, RZ, RZ, R13 ;  /* 0x000000fffffc7224 */ /* 0x000fc600078e000d */
[----:B------:R1:W5:Y:S01]  /*6fb0*/  LDL.LU R205, [R1+0x7c] ;  /* 0x00007c0001cd7983 */ /* 0x0003620000300800 */
[C---:B------:R-:W-:Y:S01]  /*6fc0*/  HMMA.16816.F32 R136, R4.reuse, R32, R176 ;  /* 0x000000200488723c */ /* 0x040fe200000018b0 */
[----:B------:R-:W-:Y:S02]  /*6fd0*/  IMAD.MOV.U32 R153, RZ, RZ, R194 ;  /* 0x000000ffff997224 */ /* 0x000fe400078e00c2 */
[----:B------:R1:W5:Y:S03]  /*6fe0*/  LDL.LU R204, [R1+0x78] ;  /* 0x0000780001cc7983 */ /* 0x0003660000300800 */
[C---:B------:R-:W-:Y:S01]  /*6ff0*/  HMMA.16816.F32 R32, R4.reuse, R34, R224 ;  /* 0x000000220420723c */ /* 0x040fe200000018e0 */
[----:B------:R1:W5:Y:S04]  /*7000*/  LDL.LU R203, [R1+0x74] ;  /* 0x0000740001cb7983 */ /* 0x0003680000300800 */
[----:B------:R1:W5:Y:S01]  /*7010*/  LDL.LU R202, [R1+0x70] ;  /* 0x0000700001ca7983 */ /* 0x0003620000300800 */
[C---:B------:R-:W-:Y:S03]  /*7020*/  HMMA.16816.F32 R244, R4.reuse, R24, R120 ;  /* 0x0000001804f4723c */ /* 0x040fe60000001878 */
[----:B------:R1:W5:Y:S03]  /*7030*/  LDL.LU R201, [R1+0x6c] ;  /* 0x00006c0001c97983 */ /* 0x0003660000300800 */
[C---:B------:R-:W-:Y:S01]  /*7040*/  HMMA.16816.F32 R224, R4.reuse, R26, R112 ;  /* 0x0000001a04e0723c */ /* 0x040fe20000001870 */
[----:B------:R-:W-:Y:S04]  /*7050*/  LDSM.16.MT88.4 R24, [R198+0x1f000] ;  /* 0x01f00000c618783b */ /* 0x000fe80000004200 */
[----:B------:R1:W5:Y:S01]  /*7060*/  LDL.LU R200, [R1+0x68] ;  /* 0x0000680001c87983 */ /* 0x0003620000300800 */
[C---:B----4-:R-:W-:Y:S03]  /*7070*/  HMMA.16816.F32 R176, R4.reuse, R20, R144 ;  /* 0x0000001404b0723c */ /* 0x050fe60000001890 */
[----:B------:R4:W5:Y:S04]  /*7080*/  LDL.LU R151, [R1+0x64] ;  /* 0x0000640001977983 */ /* 0x0009680000300800 */
[----:B------:R-:W-:Y:S01]  /*7090*/  MOV R147, R228 ;  /* 0x000000e400937202 */ /* 0x000fe20000000f00 */
[----:B------:R-:W-:Y:S01]  /*70a0*/  IMAD.MOV.U32 R146, RZ, RZ, R229 ;  /* 0x000000ffff927224 */ /* 0x000fe200078e00e5 */
[----:B--2---:R-:W-:Y:S01]  /*70b0*/  HMMA.16816.F32 R184, R4, R10, R72 ;  /* 0x0000000a04b8723c */ /* 0x004fe20000001848 */
[----:B------:R-:W-:Y:S01]  /*70c0*/  IMAD.MOV.U32 R145, RZ, RZ, R230 ;  /* 0x000000ffff917224 */ /* 0x000fe200078e00e6 */
[----:B------:R-:W-:Y:S01]  /*70d0*/  LDSM.16.MT88.4 R72, [R197+0x1b800] ;  /* 0x01b80000c548783b */ /* 0x000fe20000004200 */
[----:B------:R-:W-:-:S02]  /*70e0*/  IMAD.MOV.U32 R144, RZ, RZ, R0 ;  /* 0x000000ffff907224 */ /* 0x000fc400078e0000 */
[----:B------:R-:W-:Y:S01]  /*70f0*/  FFMA.FTZ R0, R235, UR34, -R12 ;  /* 0x00000022eb007c23 */ /* 0x000fe2000801080c */
[C---:B------:R-:W-:Y:S01]  /*7100*/  HMMA.16816.F32 R228, R4.reuse, R22, R140 ;  /* 0x0000001604e4723c */ /* 0x040fe2000000188c */
[----:B------:R-:W2:Y:S02]  /*7110*/  LDSM.16.MT88.4 R20, [R199+0x1f000] ;  /* 0x01f00000c714783b */ /* 0x000ea40000004200 */
[----:B------:R3:W-:Y:S02]  /*7120*/  MUFU.EX2 R235, R0 ;  /* 0x0000000000eb7308 */ /* 0x0007e40000000800 */
[----:B------:R4:W5:Y:S02]  /*7130*/  LDL.LU R14, [R1+0x60] ;  /* 0x00006000010e7983 */ /* 0x0009640000300800 */
        /* <DEDUP_REMOVED lines=10> */
[----:B------:R4:W5:Y:S01]  /*71e0*/  LDL.LU R13, [R1+0x5c] ;  /* 0x00005c00010d7983 */ /* 0x0009620000300800 */
[----:B---3--:R-:W-:Y:S01]  /*71f0*/  FFMA.FTZ R0, R140, UR34, -R12 ;  /* 0x000000228c007c23 */ /* 0x008fe2000801080c */
[----:B------:R-:W-:Y:S01]  /*7200*/  IMAD.MOV.U32 R140, RZ, RZ, R145 ;  /* 0x000000ffff8c7224 */ /* 0x000fe200078e0091 */
[----:B------:R-:W-:Y:S01]  /*7210*/  MOV R112, R121 ;  /* 0x0000007900707202 */ /* 0x000fe20000000f00 */
[----:B------:R-:W-:Y:S01]  /*7220*/  IMAD.MOV.U32 R154, RZ, RZ, R234 ;  /* 0x000000ffff9a7224 */ /* 0x000fe200078e00ea */
[----:B------:R-:W-:Y:S01]  /*7230*/  MOV R142, R147 ;  /* 0x00000093008e7202 */ /* 0x000fe20000000f00 */
[----:B------:R-:W-:Y:S01]  /*7240*/  IMAD.MOV.U32 R141, RZ, RZ, R146 ;  /* 0x000000ffff8d7224 */ /* 0x000fe200078e0092 */
[----:B------:R3:W-:Y:S01]  /*7250*/  MUFU.EX2 R234, R0 ;  /* 0x0000000000ea7308 */ /* 0x0007e20000000800 */
[----:B------:R-:W-:-:S02]  /*7260*/  IMAD.MOV.U32 R145, RZ, RZ, R168 ;  /* 0x000000ffff917224 */ /* 0x000fc400078e00a8 */
[----:B------:R-:W-:Y:S01]  /*7270*/  FFMA.FTZ R10, R112, UR34, -R2 ;  /* 0x00000022700a7c23 */ /* 0x000fe20008010802 */
[----:B------:R-:W-:Y:S01]  /*7280*/  IMAD.MOV.U32 R146, RZ, RZ, R169 ;  /* 0x000000ffff927224 */ /* 0x000fe200078e00a9 */
[----:B------:R-:W-:Y:S01]  /*7290*/  LOP3.LUT R8, R41, UR27, R44, 0x96, !PT ;  /* 0x0000001b29087c12 */ /* 0x000fe2000f8e962c */
[----:B------:R-:W-:Y:S01]  /*72a0*/  IMAD.MOV.U32 R143, RZ, RZ, R152 ;  /* 0x000000ffff8f7224 */ /* 0x000fe200078e0098 */
[----:B------:R-:W-:Y:S01]  /*72b0*/  MOV R152, R170 ;  /* 0x000000aa00987202 */ /* 0x000fe20000000f00 */
[----:B------:R-:W-:Y:S01]  /*72c0*/  IMAD.MOV.U32 R113, RZ, RZ, R122 ;  /* 0x000000ffff717224 */ /* 0x000fe200078e007a */
        /* <DEDUP_REMOVED lines=9> */
[----:B---3--:R-:W-:Y:S01]  /*7360*/  FFMA.FTZ R0, R223, UR34, -R12 ;  /* 0x00000022df007c23 */ /* 0x008fe2000801080c */
[----:B------:R-:W-:Y:S01]  /*7370*/  IMAD.MOV.U32 R115, RZ, RZ, R144 ;  /* 0x000000ffff737224 */ /* 0x000fe200078e0090 */
[----:B------:R-:W-:Y:S01]  /*7380*/  MOV R144, R154 ;  /* 0x0000009a00907202 */ /* 0x000fe20000000f00 */
[----:B------:R-:W-:Y:S01]  /*7390*/  IMAD.MOV.U32 R140, RZ, RZ, R145 ;  /* 0x000000ffff8c7224 */ /* 0x000fe200078e0091 */
[----:B------:R1:W-:Y:S01]  /*73a0*/  MUFU.EX2 R223, R0 ;  /* 0x0000000000df7308 */ /* 0x0003e20000000800 */
[----:B------:R-:W-:Y:S01]  /*73b0*/  IMAD.MOV.U32 R121, RZ, RZ, R142 ;  /* 0x000000ffff797224 */ /* 0x000fe200078e008e */
[----:B------:R-:W-:Y:S01]  /*73c0*/  HMMA.16816.F32 R168, R4, R16, R80 ;  /* 0x0000001004a8723c */ /* 0x000fe20000001850 */
[----:B------:R-:W-:Y:S01]  /*73d0*/  IMAD.MOV.U32 R142, RZ, RZ, R152 ;  /* 0x000000ffff8e7224 */ /* 0x000fe200078e0098 */
[----:B------:R-:W-:Y:S01]  /*73e0*/  MOV R152, R161 ;  /* 0x000000a100987202 */ /* 0x000fe20000000f00 */
[----:B------:R-:W-:-:S02]  /*73f0*/  IMAD.MOV.U32 R113, RZ, RZ, R114 ;  /* 0x000000ffff717224 */ /* 0x000fc400078e0072 */
[----:B------:R-:W-:Y:S01]  /*7400*/  FFMA.FTZ R11, R112, UR34, -R2 ;  /* 0x00000022700b7c23 */ /* 0x000fe20008010802 */
[----:B------:R-:W-:Y:S01]  /*7410*/  IMAD.MOV.U32 R114, RZ, RZ, R115 ;  /* 0x000000ffff727224 */ /* 0x000fe200078e0073 */
[----:B------:R-:W-:Y:S01]  /*7420*/  MOV R115, R140 ;  /* 0x0000008c00737202 */ /* 0x000fe20000000f00 */
[----:B------:R-:W-:Y:S02]  /*7430*/  IMAD.MOV.U32 R145, RZ, RZ, R252 ;  /* 0x000000ffff917224 */ /* 0x000fe400078e00fc */
[----:B------:R-:W-:Y:S01]  /*7440*/  FFMA.FTZ R16, R113, UR34, -R2 ;  /* 0x0000002271107c23 */ /* 0x000fe20008010802 */
[----:B------:R-:W-:Y:S01]  /*7450*/  IMAD.MOV.U32 R146, RZ, RZ, R160 ;  /* 0x000000ffff927224 */ /* 0x000fe200078e00a0 */
[----:B------:R-:W-:Y:S01]  /*7460*/  MOV R113, R115 ;  /* 0x0000007300717202 */ /* 0x000fe20000000f00 */
[----:B------:R-:W-:Y:S01]  /*7470*/  IMAD.MOV.U32 R140, RZ, RZ, R141 ;  /* 0x000000ffff8c7224 */ /* 0x000fe200078e008d */
[C---:B------:R-:W-:Y:S01]  /*7480*/  HMMA.16816.F32 R192, R4.reuse, R30, R92 ;  /* 0x0000001e04c0723c */ /* 0x040fe2000000185c */
[----:B------:R-:W-:Y:S01]  /*7490*/  IMAD.MOV.U32 R141, RZ, RZ, R142 ;  /* 0x000000ffff8d7224 */ /* 0x000fe200078e008e */
[----:B------:R-:W-:Y:S01]  /*74a0*/  MUFU.EX2 R16, R16 ;  /* 0x0000001000107308 */ /* 0x000fe20000000800 */
[----:B-1----:R-:W-:Y:S01]  /*74b0*/  FFMA.FTZ R0, R120, UR34, -R12 ;  /* 0x0000002278007c23 */ /* 0x002fe2000801080c */
[----:B------:R-:W-:Y:S01]  /*74c0*/  MOV R120, R143 ;  /* 0x0000008f00787202 */ /* 0x000fe20000000f00 */
[----:B------:R-:W-:Y:S01]  /*74d0*/  IMAD.MOV.U32 R143, RZ, RZ, R153 ;  /* 0x000000ffff8f7224 */ /* 0x000fe200078e0099 */
[C---:B------:R-:W-:Y:S01]  /*74e0*/  HMMA.16816.F32 R28, R4.reuse, R18, R64 ;  /* 0x00000012041c723c */ /* 0x040fe20000001840 */
[----:B------:R-:W-:Y:S01]  /*74f0*/  IMAD.MOV.U32 R153, RZ, RZ, R162 ;  /* 0x000000ffff997224 */ /* 0x000fe200078e00a2 */
[----:B------:R-:W1:Y:S01]  /*7500*/  LDSM.16.MT88.4 R64, [R196+0x1b800] ;  /* 0x01b80000c440783b */ /* 0x000e620000004200 */
[----:B------:R-:W-:Y:S01]  /*7510*/  IMAD.MOV.U32 R154, RZ, RZ, R163 ;  /* 0x000000ffff9a7224 */ /* 0x000fe200078e00a3 */
[----:B------:R-:W-:Y:S01]  /*7520*/  MOV R142, R143 ;  /* 0x0000008f008e7202 */ /* 0x000fe20000000f00 */
[----:B------:R-:W-:Y:S01]  /*7530*/  IMAD.MOV.U32 R143, RZ, RZ, R144 ;  /* 0x000000ffff8f7224 */ /* 0x000fe200078e0090 */
[----:B------:R3:W4:Y:S01]  /*7540*/  MUFU.EX2 R252, R0 ;  /* 0x0000000000fc7308 */ /* 0x0007220000000800 */
        /* <DEDUP_REMOVED lines=10> */
[----:B------:R-:W-:Y:S01]  /*75f0*/  IMAD.WIDE.U32 R8, R8, -0x2daee0ad, RZ ;  /* 0xd2511f5308087825 */ /* 0x000fe200078e00ff */
[----:B------:R4:W-:Y:S01]  /*7600*/  MUFU.EX2 R150, R10 ;  /* 0x0000000a00967308 */ /* 0x0009e20000000800 */
[----:B------:R-:W-:Y:S01]  /*7610*/  MOV R86, R145 ;  /* 0x0000009100567202 */ /* 0x000fe20000000f00 */
[C---:B--2---:R-:W-:Y:S01]  /*7620*/  HMMA.16816.F32 R160, R4.reuse, R20, R60 ;  /* 0x0000001404a0723c */ /* 0x044fe2000000183c */
[----:B------:R-:W-:Y:S01]  /*7630*/  IMAD.MOV.U32 R115, RZ, RZ, R140 ;  /* 0x000000ffff737224 */ /* 0x000fe200078e008c */
[C---:B------:R-:W-:Y:S01]  /*7640*/  LOP3.LUT R18, R8.reuse, 0xff, RZ, 0xc0, !PT ;  /* 0x000000ff08127812 */ /* 0x040fe200078ec0ff */
[----:B------:R-:W-:Y:S01]  /*7650*/  IMAD.MOV.U32 R112, RZ, RZ, R141 ;  /* 0x000000ffff707224 */ /* 0x000fe200078e008d */
[----:B---3--:R-:W-:Y:S01]  /*7660*/  LOP3.LUT R0, R9, UR33, R42, 0x96, !PT ;  /* 0x0000002109007c12 */ /* 0x008fe2000f8e962a */
[----:B------:R-:W-:Y:S01]  /*7670*/  IMAD.MOV.U32 R102, RZ, RZ, R143 ;  /* 0x000000ffff667224 */ /* 0x000fe200078e008f */
[----:B------:R-:W-:Y:S01]  /*7680*/  LOP3.LUT R9, R8, 0xffff, RZ, 0xc0, !PT ;  /* 0x0000ffff08097812 */ /* 0x000fe200078ec0ff */
[C---:B------:R-:W-:Y:S01]  /*7690*/  HMMA.16816.F32 R140, R4.reuse, R24, R56 ;  /* 0x00000018048c723c */ /* 0x040fe20000001838 */
[----:B------:R-:W-:Y:S01]  /*76a0*/  IMAD.MOV.U32 R95, RZ, RZ, R152 ;  /* 0x000000ffff5f7224 */ /* 0x000fe200078e0098 */
[----:B------:R-:W-:Y:S01]  /*76b0*/  SHF.R.U32.HI R17, RZ, 0x18, R8 ;  /* 0x00000018ff117819 */ /* 0x000fe20000011608 */
[----:B------:R-:W-:Y:S01]  /*76c0*/  IMAD.MOV.U32 R93, RZ, RZ, R154 ;  /* 0x000000ffff5d7224 */ /* 0x000fe200078e009a */
[----:B------:R-:W-:Y:S01]  /*76d0*/  LDSM.16.MT88.4 R40, [R197+0x19800] ;  /* 0x01980000c528783b */ /* 0x000fe20000004200 */
[----:B------:R-:W-:Y:S01]  /*76e0*/  IMAD.MOV.U32 R92, RZ, RZ, R155 ;  /* 0x000000ffff5c7224 */ /* 0x000fe200078e009b */
[C---:B------:R-:W-:Y:S01]  /*76f0*/  HMMA.16816.F32 R24, R4.reuse, R26, R48 ;  /* 0x0000001a0418723c */ /* 0x040fe20000001830 */
[----:B------:R-:W-:Y:S01]  /*7700*/  IMAD.MOV.U32 R248, RZ, RZ, R249 ;  /* 0x000000fffff87224 */ /* 0x000fe200078e00f9 */
[----:B------:R-:W2:Y:S01]  /*7710*/  LDSM.16.MT88.4 R152, [R196+0x19800] ;  /* 0x01980000c498783b */ /* 0x000ea20000004200 */
[----:B----4-:R-:W-:Y:S01]  /*7720*/  SHF.R.U32.HI R10, RZ, 0x10, R8 ;  /* 0x00000010ff0a7819 */ /* 0x010fe20000011608 */
[----:B------:R-:W-:Y:S01]  /*7730*/  FFMA.FTZ R8, R149, UR34, -R2 ;  /* 0x0000002295087c23 */ /* 0x000fe20008010802 */
[----:B------:R-:W-:Y:S01]  /*7740*/  IMAD.MOV.U32 R249, RZ, RZ, R250 ;  /* 0x000000fffff97224 */ /* 0x000fe200078e00fa */
[----:B------:R-:W3:Y:S01]  /*7750*/  LDSM.16.MT88.4 R48, [R199+0x19800] ;  /* 0x01980000c730783b */ /* 0x000ee20000004200 */
[----:B------:R-:W-:Y:S01]  /*7760*/  LOP3.LUT R2, R0, 0xffff, RZ, 0xc0, !PT ;  /* 0x0000ffff00027812 */ /* 0x000fe200078ec0ff */
[----:B------:R4:W-:Y:S01]  /*7770*/  MUFU.EX2 R19, R8 ;  /* 0x0000000800137308 */ /* 0x0009e20000000800 */
[----:B------:R-:W-:Y:S01]  /*7780*/  MOV R250, R251 ;  /* 0x000000fb00fa7202 */ /* 0x000fe20000000f00 */
[----:B------:R-:W-:Y:S01]  /*7790*/  IMAD.MOV.U32 R251, RZ, RZ, R15 ;  /* 0x000000fffffb7224 */ /* 0x000fe200078e000f */
[----:B------:R-:W-:Y:S01]  /*77a0*/  SHF.R.U32.HI R15, RZ, 0x8, R9 ;  /* 0x00000008ff0f7819 */ /* 0x000fe20000011609 */
[----:B------:R-:W-:Y:S01]  /*77b0*/  HMMA.16816.F32 R20, R4, R22, R52 ;  /* 0x000000160414723c */ /* 0x000fe20000001834 */
[----:B------:R-:W-:Y:S01]  /*77c0*/  LOP3.LUT R12, R10, 0xff, RZ, 0xc0, !PT ;  /* 0x000000ff0a0c7812 */ /* 0x000fe200078ec0ff */
[----:B------:R-:W-:Y:S01]  /*77d0*/  IMAD.MOV.U32 R101, RZ, RZ, R144 ;  /* 0x000000ffff657224 */ /* 0x000fe200078e0090 */
[----:B------:R-:W-:Y:S01]  /*77e0*/  SHF.R.U32.HI R9, RZ, 0x8, R2 ;  /* 0x00000008ff097819 */ /* 0x000fe20000011602 */
[----:B------:R1:W2:Y:S01]  /*77f0*/  MUFU.EX2 R149, R11 ;  /* 0x0000000b00957308 */ /* 0x0002a20000000800 */
[----:B------:R-:W-:Y:S01]  /*7800*/  SHF.R.U32.HI R10, RZ, 0x18, R0 ;  /* 0x00000018ff0a7819 */ /* 0x000fe20000011600 */
[----:B------:R-:W-:Y:S01]  /*7810*/  IMAD.MOV.U32 R100, RZ, RZ, R146 ;  /* 0x000000ffff647224 */ /* 0x000fe200078e0092 */
[----:B------:R-:W-:Y:S01]  /*7820*/  F2FP.F16.F32.PACK_AB R7, R252, R223 ;  /* 0x000000dffc07723e */ /* 0x000fe200000000ff */
[----:B------:R-:W3:Y:S01]  /*7830*/  LDSM.16.MT88.4 R56, [R198+0x19800] ;  /* 0x01980000c638783b */ /* 0x000ee20000004200 */
[----:B----4-:R-:W-:-:S04]  /*7840*/  SHF.R.U32.HI R8, RZ, 0x10, R0 ;  /* 0x00000010ff087819 */ /* 0x010fc80000011600 */
[----:B------:R-:W-:Y:S02]  /*7850*/  LOP3.LUT R2, R8, 0xff, RZ, 0xc0, !PT ;  /* 0x000000ff08027812 */ /* 0x000fe400078ec0ff */
[----:B------:R-:W-:Y:S01]  /*7860*/  PRMT R8, R12, 0x5410, R17 ;  /* 0x000054100c087816 */ /* 0x000fe20000000011 */
[----:B------:R-:W-:Y:S01]  /*7870*/  IMAD.MOV.U32 R12, RZ, RZ, R94 ;  /* 0x000000ffff0c7224 */ /* 0x000fe200078e005e */
[----:B-1----:R-:W-:Y:S02]  /*7880*/  LOP3.LUT R11, R0, 0xff, RZ, 0xc0, !PT ;  /* 0x000000ff000b7812 */ /* 0x002fe400078ec0ff */
[----:B------:R-:W-:Y:S01]  /*7890*/  PRMT R0, R18, 0x5410, R15 ;  /* 0x0000541012007816 */ /* 0x000fe2000000000f */
[----:B------:R-:W-:Y:S01]  /*78a0*/  IMAD.MOV.U32 R18, RZ, RZ, R92 ;  /* 0x000000ffff127224 */ /* 0x000fe200078e005c */
[----:B------:R-:W-:Y:S02]  /*78b0*/  PRMT R9, R11, 0x5410, R9 ;  /* 0x000054100b097816 */ /* 0x000fe40000000009 */
[----:B------:R-:W-:Y:S01]  /*78c0*/  PRMT R2, R2, 0x5410, R10 ;  /* 0x0000541002027816 */ /* 0x000fe2000000000a */
[----:B------:R-:W-:Y:S01]  /*78d0*/  IMAD.MOV.U32 R10, RZ, RZ, R100 ;  /* 0x000000ffff0a7224 */ /* 0x000fe200078e0064 */
[----:B------:R-:W-:-:S02]  /*78e0*/  HSET2.LE.AND R6, R0, R86, PT ;  /* 0x0000005600067233 */ /* 0x000fc40003803000 */
[--C-:B------:R-:W-:Y:S02]  /*78f0*/  HSET2.LE.AND R0, R9, R86.reuse, PT ;  /* 0x0000005609007233 */ /* 0x100fe40003803000 */
[--C-:B------:R-:W-:Y:S02]  /*7900*/  HSET2.LE.AND R4, R2, R86.reuse, PT ;  /* 0x0000005602047233 */ /* 0x100fe40003803000 */
[----:B------:R-:W-:Y:S02]  /*7910*/  F2FP.F16.F32.PACK_AB R2, R234, R235 ;  /* 0x000000ebea02723e */ /* 0x000fe400000000ff */
[----:B--2---:R-:W-:Y:S02]  /*7920*/  F2FP.F16.F32.PACK_AB R5, R149, R150 ;  /* 0x000000969505723e */ /* 0x004fe400000000ff */
[----:B------:R-:W-:Y:S02]  /*7930*/  LOP3.LUT R144, R0, R2, RZ, 0xc0, !PT ;  /* 0x0000000200907212 */ /* 0x000fe400078ec0ff */
[----:B------:R-:W-:Y:S01]  /*7940*/  HSET2.LE.AND R0, R8, R86, PT ;  /* 0x0000005608007233 */ /* 0x000fe20003803000 */
[----:B------:R-:W-:Y:S01]  /*7950*/  IMAD.MOV.U32 R8, RZ, RZ, R112 ;  /* 0x000000ffff087224 */ /* 0x000fe200078e0070 */
[----:B------:R-:W-:-:S02]  /*7960*/  F2FP.F16.F32.PACK_AB R2, R16, R19 ;  /* 0x000000131002723e */ /* 0x000fc400000000ff */
[----:B------:R-:W-:Y:S01]  /*7970*/  MOV R112, R113 ;  /* 0x0000007100707202 */ /* 0x000fe20000000f00 */
[----:B------:R-:W-:Y:S01]  /*7980*/  IMAD.MOV.U32 R113, RZ, RZ, R114 ;  /* 0x000000ffff717224 */ /* 0x000fe200078e0072 */
[----:B------:R-:W-:Y:S02]  /*7990*/  MOV R114, R147 ;  /* 0x0000009300727202 */ /* 0x000fe40000000f00 */
[----:B------:R-:W-:Y:S02]  /*79a0*/  LOP3.LUT R145, R4, R5, RZ, 0xc0, !PT ;  /* 0x0000000504917212 */ /* 0x000fe400078ec0ff */
[----:B------:R-:W-:Y:S02]  /*79b0*/  LOP3.LUT R146, R6, R7, RZ, 0xc0, !PT ;  /* 0x0000000706927212 */ /* 0x000fe400078ec0ff */
[----:B------:R-:W-:Y:S01]  /*79c0*/  LOP3.LUT R147, R0, R2, RZ, 0xc0, !PT ;  /* 0x0000000200937212 */ /* 0x000fe200078ec0ff */
        /* <DEDUP_REMOVED lines=8> */
[----:B------:R-:W-:Y:S01]  /*7a50*/  LDSM.16.MT88.4 R4, [R198+0x1f800] ;  /* 0x01f80000c604783b */ /* 0x000fe20000004200 */
[----:B------:R-:W-:-:S02]  /*7a60*/  MOV R11, R95 ;  /* 0x0000005f000b7202 */ /* 0x000fc40000000f00 */
[----:B------:R-:W-:Y:S01]  /*7a70*/  MOV R17, R93 ;  /* 0x0000005d00117202 */ /* 0x000fe20000000f00 */
[----:B------:R-:W-:Y:S01]  /*7a80*/  HMMA.16816.F32 R156, R144, R152, R156 ;  /* 0x00000098909c723c */ /* 0x000fe2000000189c */
[----:B------:R-:W-:-:S05]  /*7a90*/  MOV R15, R87 ;  /* 0x00000057000f7202 */ /* 0x000fca0000000f00 */
[C---:B---3--:R-:W-:Y:S01]  /*7aa0*/  HMMA.16816.F32 R44, R144.reuse, R48, R88 ;  /* 0x00000030902c723c */ /* 0x048fe20000001858 */
[----:B------:R-:W1:Y:S05]  /*7ab0*/  LDSM.16.MT88.4 R88, [R198+0x1b800] ;  /* 0x01b80000c658783b */ /* 0x000e6a0000004200 */
[C---:B------:R-:W-:Y:S06]  /*7ac0*/  HMMA.16816.F32 R64, R144.reuse, R66, R124 ;  /* 0x000000429040723c */ /* 0x040fec000000187c */
[----:B------:R-:W-:Y:S01]  /*7ad0*/  HMMA.16816.F32 R152, R144, R154, R36 ;  /* 0x0000009a9098723c */ /* 0x000fe20000001824 */
[----:B------:R-:W-:Y:S01]  /*7ae0*/  MOV R127, R103 ;  /* 0x00000067007f7202 */ /* 0x000fe20000000f00 */
[----:B------:R-:W-:-:S04]  /*7af0*/  IMAD.MOV.U32 R126, RZ, RZ, R102 ;  /* 0x000000ffff7e7224 */ /* 0x000fc800078e0066 */
[----:B------:R-:W-:Y:S01]  /*7b00*/  HMMA.16816.F32 R36, R144, R40, R68 ;  /* 0x000000289024723c */ /* 0x000fe20000001844 */
[----:B------:R-:W-:Y:S01]  /*7b10*/  FADD.FTZ R0, R0, R127 ;  /* 0x0000007f00007221 */ /* 0x000fe20000010000 */
[----:B------:R-:W-:-:S04]  /*7b20*/  FADD.FTZ R2, R2, R126 ;  /* 0x0000007e02027221 */ /* 0x000fc80000010000 */
[C---:B------:R-:W-:Y:S01]  /*7b30*/  HMMA.16816.F32 R68, R144.reuse, R72, R128 ;  /* 0x000000489044723c */ /* 0x040fe20000001880 */
[----:B------:R-:W2:Y:S05]  /*7b40*/  LDSM.16.MT88.4 R128, [R196+0x1f800] ;  /* 0x01f80000c480783b */ /* 0x000eaa0000004200 */
[C---:B------:R-:W-:Y:S06]  /*7b50*/  HMMA.16816.F32 R72, R144.reuse, R74, R132 ;  /* 0x0000004a9048723c */ /* 0x040fec0000001884 */
[----:B------:R-:W-:Y:S01]  /*7b60*/  HMMA.16816.F32 R40, R144, R42, R76 ;  /* 0x0000002a9028723c */ /* 0x000fe2000000184c */
[----:B------:R-:W-:Y:S01]  /*7b70*/  MOV R133, R113 ;  /* 0x0000007100857202 */ /* 0x000fe20000000f00 */
[----:B------:R-:W-:Y:S01]  /*7b80*/  IMAD.MOV.U32 R132, RZ, RZ, R112 ;  /* 0x000000ffff847224 */ /* 0x000fe200078e0070 */
[----:B------:R-:W-:Y:S01]  /*7b90*/  MOV R135, R115 ;  /* 0x0000007300877202 */ /* 0x000fe20000000f00 */
[----:B------:R-:W-:-:S02]  /*7ba0*/  IMAD.MOV.U32 R134, RZ, RZ, R114 ;  /* 0x000000ffff867224 */ /* 0x000fc400078e0072 */
[----:B------:R-:W-:Y:S01]  /*7bb0*/  FADD.FTZ R0, R133, R0 ;  /* 0x0000000085007221 */ /* 0x000fe20000010000 */
[C---:B------:R-:W-:Y:S01]  /*7bc0*/  HMMA.16816.F32 R76, R144.reuse, R80, R136 ;  /* 0x00000050904c723c */ /* 0x040fe20000001888 */
[----:B------:R-:W3:Y:S01]  /*7bd0*/  LDSM.16.MT88.4 R112, [R199+0x1d800] ;  /* 0x01d80000c770783b */ /* 0x000ee20000004200 */
[----:B------:R-:W-:Y:S01]  /*7be0*/  FADD.FTZ R2, R132, R2 ;  /* 0x0000000284027221 */ /* 0x000fe20000010000 */
[----:B------:R-:W-:Y:S02]  /*7bf0*/  FADD.FTZ R0, R135, R0 ;  /* 0x0000000087007221 */ /* 0x000fe40000010000 */
[----:B------:R-:W4:Y:S01]  /*7c00*/  LDSM.16.MT88.4 R136, [R197+0x1f800] ;  /* 0x01f80000c588783b */ /* 0x000f220000004200 */
[----:B------:R-:W-:Y:S01]  /*7c10*/  HMMA.16816.F32 R80, R144, R82, R32 ;  /* 0x000000529050723c */ /* 0x000fe20000001820 */
[----:B------:R-:W-:-:S05]  /*7c20*/  FADD.FTZ R2, R134, R2 ;  /* 0x0000000286027221 */ /* 0x000fca0000010000 */
[C---:B------:R-:W-:Y:S01]  /*7c30*/  HMMA.16816.F32 R48, R144.reuse, R50, R96 ;  /* 0x000000329030723c */ /* 0x040fe20000001860 */
[----:B------:R-:W-:Y:S01]  /*7c40*/  MOV R33, R121 ;  /* 0x0000007900217202 */ /* 0x000fe20000000f00 */
[----:B------:R-:W-:Y:S01]  /*7c50*/  IMAD.MOV.U32 R32, RZ, RZ, R120 ;  /* 0x000000ffff207224 */ /* 0x000fe200078e0078 */
[----:B------:R-:W-:Y:S01]  /*7c60*/  MOV R35, R123 ;  /* 0x0000007b00237202 */ /* 0x000fe20000000f00 */
[----:B------:R-:W-:Y:S01]  /*7c70*/  IMAD.MOV.U32 R34, RZ, RZ, R122 ;  /* 0x000000ffff227224 */ /* 0x000fe200078e007a */
[----:B------:R-:W4:Y:S01]  /*7c80*/  LDSM.16.MT88.4 R96, [R196+0x1d800] ;  /* 0x01d80000c460783b */ /* 0x000f220000004200 */
[----:B------:R-:W-:Y:S01]  /*7c90*/  FADD.FTZ R0, R33, R0 ;  /* 0x0000000021007221 */ /* 0x000fe20000010000 */
[----:B------:R-:W-:Y:S01]  /*7ca0*/  HMMA.16816.F32 R52, R144, R56, R104 ;  /* 0x000000389034723c */ /* 0x000fe20000001868 */
[----:B------:R-:W-:Y:S01]  /*7cb0*/  FADD.FTZ R2, R32, R2 ;  /* 0x0000000220027221 */ /* 0x000fe20000010000 */
[----:B------:R-:W4:Y:S01]  /*7cc0*/  LDSM.16.MT88.4 R104, [R197+0x1d800] ;  /* 0x01d80000c568783b */ /* 0x000f220000004200 */
[----:B------:R-:W-:-:S02]  /*7cd0*/  FADD.FTZ R0, R35, R0 ;  /* 0x0000000023007221 */ /* 0x000fc40000010000 */
[----:B------:R-:W-:Y:S01]  /*7ce0*/  FADD.FTZ R2, R34, R2 ;  /* 0x0000000222027221 */ /* 0x000fe20000010000 */
[C---:B-1----:R-:W-:Y:S01]  /*7cf0*/  HMMA.16816.F32 R84, R144.reuse, R88, R164 ;  /* 0x000000589054723c */ /* 0x042fe200000018a4 */
[----:B------:R-:W-:Y:S01]  /*7d00*/  FADD.FTZ R0, R9, R0 ;  /* 0x0000000009007221 */ /* 0x000fe20000010000 */
[----:B------:R-:W1:Y:S01]  /*7d10*/  LDSM.16.MT88.4 R120, [R198+0x1d800] ;  /* 0x01d80000c678783b */ /* 0x000e620000004200 */
[----:B------:R-:W-:Y:S02]  /*7d20*/  FADD.FTZ R2, R8, R2 ;  /* 0x0000000208027221 */ /* 0x000fe40000010000 */
[----:B------:R-:W-:Y:S01]  /*7d30*/  FADD.FTZ R0, R11, R0 ;  /* 0x000000000b007221 */ /* 0x000fe20000010000 */
[----:B------:R-:W1:Y:S01]  /*7d40*/  LDSM.16.MT88.4 R164, [R199+0x1f800] ;  /* 0x01f80000c7a4783b */ /* 0x000e620000004200 */
[----:B------:R-:W-:Y:S01]  /*7d50*/  FADD.FTZ R2, R10, R2 ;  /* 0x000000020a027221 */ /* 0x000fe20000010000 */
[----:B------:R-:W-:Y:S01]  /*7d60*/  HMMA.16816.F32 R56, R144, R58, R108 ;  /* 0x0000003a9038723c */ /* 0x000fe2000000186c */
[----:B------:R-:W-:-:S02]  /*7d70*/  FADD.FTZ R0, R17, R0 ;  /* 0x0000000011007221 */ /* 0x000fc40000010000 */
[----:B------:R-:W-:Y:S02]  /*7d80*/  FADD.FTZ R2, R12, R2 ;  /* 0x000000020c027221 */ /* 0x000fe40000010000 */
[----:B------:R-:W-:Y:S01]  /*7d90*/  FADD.FTZ R0, R15, R0 ;  /* 0x000000000f007221 */ /* 0x000fe20000010000 */
[C---:B--2---:R-:W-:Y:S01]  /*7da0*/  HMMA.16816.F32 R124, R144.reuse, R128, R188 ;  /* 0x00000080907c723c */ /* 0x044fe200000018bc */
[----:B------:R-:W-:Y:S02]  /*7db0*/  FADD.FTZ R2, R18, R2 ;  /* 0x0000000212027221 */ /* 0x000fe40000010000 */
[----:B------:R-:W-:Y:S02]  /*7dc0*/  FADD.FTZ R0, R249, R0 ;  /* 0x00000000f9007221 */ /* 0x000fe40000010000 */
[----:B------:R-:W-:Y:S01]  /*7dd0*/  FADD.FTZ R2, R248, R2 ;  /* 0x00000002f8027221 */ /* 0x000fe20000010000 */
[----:B---3--:R-:W-:Y:S01]  /*7de0*/  HMMA.16816.F32 R108, R144, R112, R244 ;  /* 0x00000070906c723c */ /* 0x008fe200000018f4 */
[----:B------:R-:W-:-:S02]  /*7df0*/  FADD.FTZ R0, R251, R0 ;  /* 0x00000000fb007221 */ /* 0x000fc40000010000 */
[----:B------:R-:W-:Y:S02]  /*7e00*/  FADD.FTZ R2, R250, R2 ;  /* 0x00000002fa027221 */ /* 0x000fe40000010000 */
[----:B------:R-:W-:Y:S01]  /*7e10*/  FADD.FTZ R0, R150, R0 ;  /* 0x0000000096007221 */ /* 0x000fe20000010000 */
[C---:B----4-:R-:W-:Y:S01]  /*7e20*/  HMMA.16816.F32 R132, R144.reuse, R136, R168 ;  /* 0x000000889084723c */ /* 0x050fe200000018a8 */
[----:B------:R-:W-:Y:S02]  /*7e30*/  FADD.FTZ R2, R235, R2 ;  /* 0x00000002eb027221 */ /* 0x000fe40000010000 */
[----:B------:R-:W-:Y:S02]  /*7e40*/  FADD.FTZ R0, R149, R0 ;  /* 0x0000000095007221 */ /* 0x000fe40000010000 */
[----:B------:R-:W-:Y:S01]  /*7e50*/  FADD.FTZ R2, R234, R2 ;  /* 0x00000002ea027221 */ /* 0x000fe20000010000 */
[----:B------:R-:W-:Y:S01]  /*7e60*/  HMMA.16816.F32 R92, R144, R96, R180 ;  /* 0x00000060905c723c */ /* 0x000fe200000018b4 */
[----:B------:R-:W-:-:S02]  /*7e70*/  FADD.FTZ R0, R19, R0 ;  /* 0x0000000013007221 */ /* 0x000fc40000010000 */
[----:B------:R-:W-:Y:S02]  /*7e80*/  FADD.FTZ R2, R223, R2 ;  /* 0x00000002df027221 */ /* 0x000fe40000010000 */
[----:B------:R-:W-:Y:S01]  /*7e90*/  FADD.FTZ R244, R16, R0 ;  /* 0x0000000010f47221 */ /* 0x000fe20000010000 */
[----:B------:R-:W-:Y:S01]  /*7ea0*/  HMMA.16816.F32 R100, R144, R104, R176 ;  /* 0x000000689064723c */ /* 0x000fe200000018b0 */
[----:B------:R-:W-:-:S03]  /*7eb0*/  FADD.FTZ R252, R252, R2 ;  /* 0x00000002fcfc7221 */ /* 0x000fc60000010000 */
[----:B------:R2:W-:Y:S02]  /*7ec0*/  STL [R1+0x8], R244 ;  /* 0x000008f401007387 */ /* 0x0005e40000100800 */
        /* <DEDUP_REMOVED lines=13> */
[----:B--2---:R-:W-:-:S15]  /*7fa0*/  @!P0 BRA `(.L_x_973) ;  /* 0x000000ac00408947 */ /* 0x004fde0003800000 */
[----:B------:R-:W2:Y:S01]  /*7fb0*/  LDL R17, [R1+0x18] ;  /* 0x0000180001117983 */ /* 0x000ea20000100800 */
[----:B------:R-:W-:-:S03]  /*7fc0*/  ULDC UR4, c[0x0][0x2d0] ;  /* 0x0000b40000047ab9 */ /* 0x000fc60000000800 */
[----:B------:R-:W3:Y:S04]  /*7fd0*/  LDL.64 R10, [R1+0x20] ;  /* 0x00002000010a7983 */ /* 0x000ee80000100a00 */
[----:B------:R-:W4:Y:S04]  /*7fe0*/  LDL R18, [R1+0x14] ;  /* 0x0000140001127983 */ /* 0x000f280000100800 */
[----:B------:R-:W4:Y:S04]  /*7ff0*/  LDL R15, [R1+0x1c] ;  /* 0x00001c00010f7983 */ /* 0x000f280000100800 */
[----:B------:R-:W4:Y:S04]  /*8000*/  LDL.64 R248, [R1+0x40] ;  /* 0x0000400001f87983 */ /* 0x000f280000100a00 */
[----:B------:R-:W4:Y:S01]  /*8010*/  LDL.64 R250, [R1+0x48] ;  /* 0x0000480001fa7983 */ /* 0x000f220000100a00 */
[----:B------:R-:W-:Y:S01]  /*8020*/  UIADD3 UR41, UR22, -0x2, URZ ;  /* 0xfffffffe16297890 */ /* 0x000fe2000fffe03f */
[----:B------:R-:W-:-:S04]  /*8030*/  DEPBAR.LE SB0, 0x0 ;  /* 0x000080000000791a */ /* 0x000fc80000000000 */
[----:B------:R-:W-:Y:S01]  /*8040*/  USHF.R.S32.HI UR10, URZ, 0x1f, UR41 ;  /* 0x0000001f3f0a7899 */ /* 0x000fe20008011429 */
[----:B------:R-:W-:Y:S01]  /*8050*/  IMAD.U32 R0, RZ, RZ, UR41 ;  /* 0x00000029ff007e24 */ /* 0x000fe2000f8e00ff */
[----:B------:R-:W-:Y:S01]  /*8060*/  BAR.SYNC.DEFER_BLOCKING 0x0 ;  /* 0x0000000000007b1d */ /* 0x000fe20000010000 */
[----:B--2---:R-:W-:Y:S02]  /*8070*/  ISETP.GE.AND P5, PT, R17, UR4, PT ;  /* 0x0000000411007c0c */ /* 0x004fe4000bfa6270 */
[----:B---3--:R-:W-:Y:S02]  /*8080*/  ISETP.GE.AND P6, PT, R10, UR4, PT ;  /* 0x000000040a007c0c */ /* 0x008fe4000bfc6270 */
[----:B----4-:R-:W-:Y:S02]  /*8090*/  ISETP.GE.AND P4, PT, R18, UR4, PT ;  /* 0x0000000412007c0c */ /* 0x010fe4000bf86270 */
[----:B------:R-:W-:-:S07]  /*80a0*/  ISETP.GE.AND P3, PT, R15, UR4, PT ;  /* 0x000000040f007c0c */ /* 0x000fce000bf66270 */
[----:B------:R-:W1:Y:S08]  /*80b0*/  @!P5 LDC.64 R8, c[0x0][0x220] ;  /* 0x00008800ff08db82 */ /* 0x000e700000000a00 */
[----:B------:R-:W2:Y:S08]  /*80c0*/  @!P6 LDC.64 R6, c[0x0][0x220] ;  /* 0x00008800ff06eb82 */ /* 0x000eb00000000a00 */
[----:B------:R-:W3:Y:S01]  /*80d0*/  @!P4 LDC.64 R10, c[0x0][0x220] ;  /* 0x00008800ff0acb82 */ /* 0x000ee20000000a00 */
[----:B------:R-:W-:Y:S01]  /*80e0*/  UIMAD UR4, UR12, UR41, URZ ;  /* 0x000000290c0472a4 */ /* 0x000fe2000f8e023f */
[----:B------:R-:W-:-:S06]  /*80f0*/  IMAD.MOV.U32 R4, RZ, RZ, R250 ;  /* 0x000000ffff047224 */ /* 0x000fcc00078e00fa */
[----:B------:R-:W4:Y:S01]  /*8100*/  @!P3 LDC.64 R16, c[0x0][0x220] ;  /* 0x00008800ff10bb82 */ /* 0x000f220000000a00 */
[----:B------:R-:W-:Y:S01]  /*8110*/  IMAD.MOV.U32 R5, RZ, RZ, R249 ;  /* 0x000000ffff057224 */ /* 0x000fe200078e00f9 */
[----:B------:R-:W-:-:S06]  /*8120*/  UIMAD UR4, UR10, UR13, UR4 ;  /* 0x0000000d0a0472a4 */ /* 0x000fcc000f8e0204 */
[----:B------:R-:W4:Y:S01]  /*8130*/  @!P6 LDC.64 R18, c[0x0][0x220] ;  /* 0x00008800ff12eb82 */ /* 0x000f220000000a00 */
[----:B------:R-:W-:-:S07]  /*8140*/  IMAD.WIDE.U32 R4, R0, UR13, R4 ;  /* 0x0000000d00047c25 */ /* 0x000fce000f8e0004 */
[----:B------:R-:W4:Y:S01]  /*8150*/  @!P5 LDC.64 R20, c[0x0][0x220] ;  /* 0x00008800ff14db82 */ /* 0x000f220000000a00 */
[----:B------:R-:W-:-:S07]  /*8160*/  VIADD R2, R5, UR4 ;  /* 0x0000000405027c36 */ /* 0x000fce0008000000 */
[----:B------:R-:W4:Y:S01]  /*8170*/  @!P4 LDC.64 R22, c[0x0][0x220] ;  /* 0x00008800ff16cb82 */ /* 0x000f220000000a00 */
[----:B-1----:R-:W-:-:S07]  /*8180*/  @!P5 LEA R8, P0, R4, R8, 0x1 ;  /* 0x000000080408d211 */ /* 0x002fce00078008ff */
[----:B------:R-:W1:Y:S01]  /*8190*/  @!P3 LDC.64 R24, c[0x0][0x220] ;  /* 0x00008800ff18bb82 */ /* 0x000e620000000a00 */
[C---:B--2---:R-:W-:Y:S02]  /*81a0*/  @!P6 LEA R6, P1, R4.reuse, R6, 0x1 ;  /* 0x000000060406e211 */ /* 0x044fe400078208ff */
[C-C-:B------:R-:W-:Y:S02]  /*81b0*/  @!P5 LEA.HI.X R9, R4.reuse, R9, R2.reuse, 0x1, P0 ;  /* 0x000000090409d211 */ /* 0x140fe400000f0c02 */
[C-C-:B------:R-:W-:Y:S02]  /*81c0*/  @!P6 LEA.HI.X R7, R4.reuse, R7, R2.reuse, 0x1, P1 ;  /* 0x000000070407e211 */ /* 0x140fe400008f0c02 */
[C---:B---3--:R-:W-:Y:S02]  /*81d0*/  @!P4 LEA R10, P0, R4.reuse, R10, 0x1 ;  /* 0x0000000a040ac211 */ /* 0x048fe400078008ff */
[C---:B------:R-:W-:Y:S01]  /*81e0*/  IADD3 R0, P1, R4.reuse, UR23, RZ ;  /* 0x0000001704007c10 */ /* 0x040fe2000ff3e0ff */
[----:B------:R-:W-:Y:S01]  /*81f0*/  @P6 STS.128 [R222+0x18000], RZ ;  /* 0x018000ffde006388 */ /* 0x000fe20000000c00 */
[----:B------:R-:W-:-:S02]  /*8200*/  @!P4 LEA.HI.X R11, R4, R11, R2, 0x1, P0 ;  /* 0x0000000b040bc211 */ /* 0x000fc400000f0c02 */
[----:B----4-:R-:W-:Y:S01]  /*8210*/  @!P3 LEA R16, P0, R4, R16, 0x1 ;  /* 0x000000100410b211 */ /* 0x010fe200078008ff */
[----:B------:R-:W-:Y:S01]  /*8220*/  @!PT LDS RZ, [RZ] ;  /* 0x00000000fffff984 */ /* 0x000fe20000000800 */
[----:B------:R-:W-:Y:S01]  /*8230*/  @!PT LDS RZ, [RZ] ;  /* 0x00000000fffff984 */ /* 0x000fe20000000800 */
[----:B------:R-:W-:Y:S01]  /*8240*/  @!PT LDS RZ, [RZ] ;  /* 0x00000000fffff984 */ /* 0x000fe20000000800 */
[----:B------:R2:W-:Y:S01]  /*8250*/  @!P6 LDGSTS.E.BYPASS.LTC128B.128 [R222+0x18000], desc[UR30][R6.64] ;  /* 0x1800000006deefae */ /* 0x0005e2000b901d5e */
[----:B------:R-:W-:Y:S02]  /*8260*/  IADD3.X R5, R2, UR14, RZ, P1, !PT ;  /* 0x0000000e02057c10 */ /* 0x000fe40008ffe4ff */
[----:B------:R-:W-:Y:S01]  /*8270*/  @!P6 LEA R18, P1, R0, R18, 0x1 ;  /* 0x000000120012e211 */ /* 0x000fe200078208ff */
[----:B------:R-:W-:Y:S01]  /*8280*/  @P5 STS.128 [R222+0x1a000], RZ ;  /* 0x01a000ffde005388 */ /* 0x000fe20000000c00 */
[----:B------:R-:W-:-:S03]  /*8290*/  @!P3 LEA.HI.X R17, R4, R17, R2, 0x1, P0 ;  /* 0x000000110411b211 */ /* 0x000fc600000f0c02 */
[----:B------:R-:W-:Y:S01]  /*82a0*/  @!PT LDS RZ, [RZ] ;  /* 0x00000000fffff984 */ /* 0x000fe20000000800 */
[----:B------:R-:W-:Y:S01]  /*82b0*/  @!PT LDS RZ, [RZ] ;  /* 0x00000000fffff984 */ /* 0x000fe20000000800 */
[----:B------:R-:W-:Y:S01]  /*82c0*/  @!PT LDS RZ, [RZ] ;  /* 0x00000000fffff984 */ /* 0x000fe20000000800 */
[----:B------:R3:W-:Y:S01]  /*82d0*/  @!P5 LDGSTS.E.BYPASS.LTC128B.128 [R222+0x1a000], desc[UR30][R8.64+0x80] ;  /* 0x1a00008008dedfae */ /* 0x0007e2000b901d5e */
[----:B------:R-:W-:-:S03]  /*82e0*/  @!P6 LEA.HI.X R19, R0, R19, R5, 0x1, P1 ;  /* 0x000000130013e211 */ /* 0x000fc600008f0c05 */
[----:B------:R-:W-:Y:S01]  /*82f0*/  @P4 STS.128 [R222+0x1c000], RZ ;  /* 0x01c000ffde004388 */ /* 0x000fe20000000c00 */
[----:B-1----:R-:W-:-:S03]  /*8300*/  @!P3 LEA R4, P0, R0, R24, 0x1 ;  /* 0x000000180004b211 */ /* 0x002fc600078008ff */
        /* <DEDUP_REMOVED lines=8> */
[----:B------:R-:W-:Y:S01]  /*8390*/  @!P3 LDGSTS.E.BYPASS.LTC128B.128 [R222+0x1e000], desc[UR30][R16.64+0x180] ;  /* 0x1e00018010debfae */ /* 0x000fe2000b901d5e */
[----:B--2---:R-:W-:-:S03]  /*83a0*/  @!P4 LEA R6, P1, R0, R22, 0x1 ;  /* 0x000000160006c211 */ /* 0x004fc600078208ff */
[----:B------:R-:W-:Y:S01]  /*83b0*/  @P6 STS.128 [R222+0x19000], RZ ;  /* 0x019000ffde006388 */ /* 0x000fe20000000c00 */
[----:B---3--:R-:W-:-:S03]  /*83c0*/  @!P5 LEA R8, P2, R0, R20, 0x1 ;  /* 0x000000140008d211 */ /* 0x008fc600078408ff */
[----:B------:R-:W-:Y:S01]  /*83d0*/  @!PT LDS RZ, [RZ] ;  /* 0x00000000fffff984 */ /* 0x000fe20000000800 */
[----:B------:R-:W-:Y:S01]  /*83e0*/  @!PT LDS RZ, [RZ] ;  /* 0x00000000fffff984 */ /* 0x000fe20000000800 */
[----:B------:R-:W-:Y:S01]  /*83f0*/  @!PT LDS RZ, [RZ] ;  /* 0x00000000fffff984 */ /* 0x000fe20000000800 */
[----:B------:R1:W-:Y:S01]  /*8400*/  @!P6 LDGSTS.E.BYPASS.LTC128B.128 [R222+0x19000], desc[UR30][R18.64] ;  /* 0x1900000012deefae */ /* 0x0003e2000b901d5e */
[C-C-:B------:R-:W-:Y:S02]  /*8410*/  @!P4 LEA.HI.X R7, R0.reuse, R23, R5.reuse, 0x1, P1 ;  /* 0x000000170007c211 */ /* 0x140fe400008f0c05 */
        /* <DEDUP_REMOVED lines=17> */
[----:B-----5:R-:W-:Y:S04]  /*8530*/  LDSM.16.M88.4 R24, [R151+0x10800] ;  /* 0x010800009718783b */ /* 0x020fe80000000200 */
[----:B------:R-:W-:Y:S04]  /*8540*/  LDSM.16.M88.4 R28, [R151+0x10000] ;  /* 0x01000000971c783b */ /* 0x000fe80000000200 */
[----:B------:R-:W-:Y:S04]  /*8550*/  LDSM.16.M88.4 R20, [R151+0x11000] ;  /* 0x011000009714783b */ /* 0x000fe80000000200 */
[----:B-1----:R-:W-:Y:S04]  /*8560*/  LDSM.16.M88.4 R16, [R151+0x11800] ;  /* 0x011800009710783b */ /* 0x002fe80000000200 */
[----:B--2---:R-:W-:Y:S04]  /*8570*/  LDSM.16.M88.4 R8, [R203] ;  /* 0x00000000cb08783b */ /* 0x004fe80000000200 */
[----:B------:R-:W-:Y:S04]  /*8580*/  LDSM.16.M88.4 R188, [R206] ;  /* 0x00000000cebc783b */ /* 0x000fe80000000200 */
[----:B---3--:R-:W1:Y:S04]  /*8590*/  LDSM.16.M88.4 R4, [R202] ;  /* 0x00000000ca04783b */ /* 0x008e680000000200 */
[----:B------:R-:W2:Y:S04]  /*85a0*/  LDSM.16.M88.4 R180, [R220] ;  /* 0x00000000dcb4783b */ /* 0x000ea80000000200 */
[----:B------:R-:W3:Y:S04]  /*85b0*/  LDSM.16.M88.4 R192, [R221] ;  /* 0x00000000ddc0783b */ /* 0x000ee80000000200 */
[----:B------:R-:W-:Y:S04]  /*85c0*/  LDSM.16.M88.4 R228, [R201+0x10000] ;  /* 0x01000000c9e4783b */ /* 0x000fe80000000200 */
[----:B------:R-:W-:Y:S01]  /*85d0*/  LDSM.16.M88.4 R240, [R200+0x800] ;  /* 0x00080000c8f0783b */ /* 0x000fe20000000200 */
[----:B------:R-:W4:Y:S01]  /*85e0*/  S2R R251, SR_TID.X ;  /* 0x0000000000fb7919 */ /* 0x000f220000002100 */
[----:B------:R-:W-:-:S02]  /*85f0*/  IMAD.U32 R0, RZ, RZ, UR41 ;  /* 0x00000029ff007e24 */ /* 0x000fc4000f8e00ff */
[----:B------:R-:W0:Y:S01]  /*8600*/  LDGDEPBAR ;  /* 0x00000000000079af */ /* 0x000e220000000000 */
[C---:B-1----:R-:W-:Y:S06]  /*8610*/  HMMA.16816.F32 R172, R4.reuse, R24, RZ ;  /* 0x0000001804ac723c */ /* 0x042fec00000018ff */
[C---:B------:R-:W-:Y:S01]  /*8620*/  HMMA.16816.F32 R168, R4.reuse, R26, RZ ;  /* 0x0000001a04a8723c */ /* 0x040fe200000018ff */
[----:B------:R-:W1:Y:S05]  /*8630*/  LDSM.16.M88.4 R24, [R219] ;  /* 0x00000000db18783b */ /* 0x000e6a0000000200 */
[C---:B------:R-:W-:Y:S06]  /*8640*/  HMMA.16816.F32 R176, R4.reuse, R28, RZ ;  /* 0x0000001c04b0723c */ /* 0x040fec00000018ff */
[C---:B------:R-:W-:Y:S06]  /*8650*/  HMMA.16816.F32 R184, R4.reuse, R30, RZ ;  /* 0x0000001e04b8723c */ /* 0x040fec00000018ff */
[C---:B------:R-:W-:Y:S06]  /*8660*/  HMMA.16816.F32 R32, R4.reuse, R20, RZ ;  /* 0x000000140420723c */ /* 0x040fec00000018ff */
[C---:B------:R-:W-:Y:S06]  /*8670*/  HMMA.16816.F32 R28, R4.reuse, R22, RZ ;  /* 0x00000016041c723c */ /* 0x040fec00000018ff */
[C---:B------:R-:W-:Y:S06]  /*8680*/  HMMA.16816.F32 R224, R4.reuse, R16, RZ ;  /* 0x0000001004e0723c */ /* 0x040fec00000018ff */
[----:B------:R-:W-:Y:S01]  /*8690*/  HMMA.16816.F32 R20, R4, R18, RZ ;  /* 0x000000120414723c */ /* 0x000fe200000018ff */
[----:B------:R-:W4:Y:S05]  /*86a0*/  LDSM.16.M88.4 R4, [R205] ;  /* 0x00000000cd04783b */ /* 0x000f2a0000000200 */
[C---:B------:R-:W-:Y:S06]  /*86b0*/  HMMA.16816.F32 R16, R8.reuse, R188, R176 ;  /* 0x000000bc0810723c */ /* 0x040fec00000018b0 */
[C---:B------:R-:W-:Y:S06]  /*86c0*/  HMMA.16816.F32 R184, R8.reuse, R190, R184 ;  /* 0x000000be08b8723c */ /* 0x040fec00000018b8 */
[C---:B--2---:R-:W-:Y:S01]  /*86d0*/  HMMA.16816.F32 R188, R8.reuse, R180, R32 ;  /* 0x000000b408bc723c */ /* 0x044fe20000001820 */
[----:B------:R-:W-:Y:S05]  /*86e0*/  LDSM.16.M88.4 R32, [R201+0x11000] ;  /* 0x01100000c920783b */ /* 0x000fea0000000200 */
[C---:B------:R-:W-:Y:S01]  /*86f0*/  HMMA.16816.F32 R176, R8.reuse, R182, R28 ;  /* 0x000000b608b0723c */ /* 0x040fe2000000181c */
[----:B------:R-:W2:Y:S04]  /*8700*/  LDSM.16.M88.4 R180, [R201+0x10800] ;  /* 0x01080000c9b4783b */ /* 0x000ea80000000200 */
[----:B------:R-:W2:Y:S01]  /*8710*/  LDSM.16.M88.4 R28, [R201+0x11800] ;  /* 0x01180000c91c783b */ /* 0x000ea20000000200 */
[C---:B---3--:R-:W-:Y:S06]  /*8720*/  HMMA.16816.F32 R236, R8.reuse, R192, R172 ;  /* 0x000000c008ec723c */ /* 0x048fec00000018ac */
[C---:B------:R-:W-:Y:S06]  /*8730*/  HMMA.16816.F32 R192, R8.reuse, R194, R168 ;  /* 0x000000c208c0723c */ /* 0x040fec00000018a8 */
[C---:B-1----:R-:W-:Y:S06]  /*8740*/  HMMA.16816.F32 R172, R8.reuse, R24, R224 ;  /* 0x0000001808ac723c */ /* 0x042fec00000018e0 */
[----:B------:R-:W-:Y:S01]  /*8750*/  HMMA.16816.F32 R168, R8, R26, R20 ;  /* 0x0000001a08a8723c */ /* 0x000fe20000001814 */
[----:B------:R-:W-:Y:S04]  /*8760*/  LDSM.16.M88.4 R8, [R204] ;  /* 0x00000000cc08783b */ /* 0x000fe80000000200 */
[----:B------:R-:W1:Y:S01]  /*8770*/  LDSM.16.M88.4 R24, [R200] ;  /* 0x00000000c818783b */ /* 0x000e620000000200 */
[C---:B----4-:R-:W-:Y:S06]  /*8780*/  HMMA.16816.F32 R20, R4.reuse, R228, R16 ;  /* 0x000000e40414723c */ /* 0x050fec0000001810 */
[C---:B------:R-:W-:Y:S06]  /*8790*/  HMMA.16816.F32 R16, R4.reuse, R230, R184 ;  /* 0x000000e60410723c */ /* 0x040fec00000018b8 */
[C---:B--2---:R-:W-:Y:S01]  /*87a0*/  HMMA.16816.F32 R184, R4.reuse, R180, R236 ;  /* 0x000000b404b8723c */ /* 0x044fe200000018ec */
[----:B------:R-:W-:Y:S05]  /*87b0*/  LDSM.16.M88.4 R236, [R216] ;  /* 0x00000000d8ec783b */ /* 0x000fea0000000200 */
[C---:B------:R-:W-:Y:S06]  /*87c0*/  HMMA.16816.F32 R228, R4.reuse, R182, R192 ;  /* 0x000000b604e4723c */ /* 0x040fec00000018c0 */
[C---:B------:R-:W-:Y:S06]  /*87d0*/  HMMA.16816.F32 R224, R4.reuse, R32, R188 ;  /* 0x0000002004e0723c */ /* 0x040fec00000018bc */
[C---:B------:R-:W-:Y:S01]  /*87e0*/  HMMA.16816.F32 R188, R4.reuse, R28, R172 ;  /* 0x0000001c04bc723c */ /* 0x040fe200000018ac */
[----:B------:R-:W2:Y:S05]  /*87f0*/  LDSM.16.M88.4 R172, [R200+0x1000] ;  /* 0x00100000c8ac783b */ /* 0x000eaa0000000200 */
[----:B------:R-:W-:Y:S01]  /*8800*/  HMMA.16816.F32 R180, R4, R30, R168 ;  /* 0x0000001e04b4723c */ /* 0x000fe200000018a8 */
[----:B------:R-:W3:Y:S05]  /*8810*/  LDSM.16.M88.4 R28, [R200+0x1800] ;  /* 0x00180000c81c783b */ /* 0x000eea0000000200 */
[----:B-1----:R-:W-:Y:S06]  /*8820*/  HMMA.16816.F32 R168, R8, R24, R20 ;  /* 0x0000001808a8723c */ /* 0x002fec0000001814 */
[----:B------:R-:W-:Y:S01]  /*8830*/  HMMA.16816.F32 R192, R4, R34, R176 ;  /* 0x0000002204c0723c */ /* 0x000fe200000018b0 */
[----:B------:R-:W-:Y:S04]  /*8840*/  LDSM.16.M88.4 R4, [R202+0x4000] ;  /* 0x00400000ca04783b */ /* 0x000fe80000000200 */
[----:B------:R-:W-:Y:S01]  /*8850*/  LDSM.16.M88.4 R32, [R151+0x12800] ;  /* 0x012800009720783b */ /* 0x000fe20000000200 */
[C---:B------:R-:W-:Y:S03]  /*8860*/  HMMA.16816.F32 R20, R8.reuse, R26, R16 ;  /* 0x0000001a0814723c */ /* 0x040fe60000001810 */
[----:B------:R-:W1:Y:S03]  /*8870*/  LDSM.16.M88.4 R24, [R151+0x12000] ;  /* 0x012000009718783b */ /* 0x000e660000000200 */
[C---:B------:R-:W-:Y:S01]  /*8880*/  HMMA.16816.F32 R16, R8.reuse, R240, R184 ;  /* 0x000000f00810723c */ /* 0x040fe200000018b8 */
[----:B------:R-:W4:Y:S05]  /*8890*/  LDSM.16.M88.4 R184, [R151+0x13000] ;  /* 0x0130000097b8783b */ /* 0x000f2a0000000200 */
[C---:B------:R-:W-:Y:S01]  /*88a0*/  HMMA.16816.F32 R176, R8.reuse, R242, R228 ;  /* 0x000000f208b0723c */ /* 0x040fe200000018e4 */
[----:B------:R-:W-:Y:S05]  /*88b0*/  LDSM.16.M88.4 R240, [R201+0x13800] ;  /* 0x01380000c9f0783b */ /* 0x000fea0000000200 */
[C---:B--2---:R-:W-:Y:S06]  /*88c0*/  HMMA.16816.F32 R228, R8.reuse, R172, R224 ;  /* 0x000000ac08e4723c */ /* 0x044fec00000018e0 */
[C---:B------:R-:W-:Y:S06]  /*88d0*/  HMMA.16816.F32 R224, R8.reuse, R174, R192 ;  /* 0x000000ae08e0723c */ /* 0x040fec00000018c0 */
[C---:B---3--:R-:W-:Y:S06]  /*88e0*/  HMMA.16816.F32 R192, R8.reuse, R28, R188 ;  /* 0x0000001c08c0723c */ /* 0x048fec00000018bc */
[----:B------:R-:W-:Y:S01]  /*88f0*/  HMMA.16816.F32 R180, R8, R30, R180 ;  /* 0x0000001e08b4723c */ /* 0x000fe200000018b4 */
[----:B------:R-:W-:Y:S04]  /*8900*/  LDSM.16.M88.4 R8, [R203+0x4000] ;  /* 0x00400000cb08783b */ /* 0x000fe80000000200 */
[----:B------:R-:W2:Y:S01]  /*8910*/  LDSM.16.M88.4 R28, [R218] ;  /* 0x00000000da1c783b */ /* 0x000ea20000000200 */
[C---:B-1----:R-:W-:Y:S06]  /*8920*/  HMMA.16816.F32 R172, R4.reuse, R24, R168 ;  /* 0x0000001804ac723c */ /* 0x042fec00000018a8 */
[C---:B------:R-:W-:Y:S01]  /*8930*/  HMMA.16816.F32 R168, R4.reuse, R26, R20 ;  /* 0x0000001a04a8723c */ /* 0x040fe20000001814 */
[----:B------:R-:W1:Y:S05]  /*8940*/  LDSM.16.M88.4 R24, [R217] ;  /* 0x00000000d918783b */ /* 0x000e6a0000000200 */
[C---:B------:R-:W-:Y:S06]  /*8950*/  HMMA.16816.F32 R20, R4.reuse, R32, R16 ;  /* 0x000000200414723c */ /* 0x040fec0000001810 */
[C---:B------:R-:W-:Y:S01]  /*8960*/  HMMA.16816.F32 R16, R4.reuse, R34, R176 ;  /* 0x000000220410723c */ /* 0x040fe200000018b0 */
[----:B------:R-:W3:Y:S04]  /*8970*/  LDSM.16.M88.4 R32, [R151+0x13800] ;  /* 0x013800009720783b */ /* 0x000ee80000000200 */
[----:B------:R-:W3:Y:S01]  /*8980*/  LDSM.16.M88.4 R176, [R215] ;  /* 0x00000000d7b0783b */ /* 0x000ee20000000200 */
[C---:B----4-:R-:W-:Y:S06]  /*8990*/  HMMA.16816.F32 R188, R4.reuse, R184, R228 ;  /* 0x000000b804bc723c */ /* 0x050fec00000018e4 */
[----:B------:R-:W-:Y:S06]  /*89a0*/  HMMA.16816.F32 R224, R4, R186, R224 ;  /* 0x000000ba04e0723c */ /* 0x000fec00000018e0 */
[C---:B--2---:R-:W-:Y:S06]  /*89b0*/  HMMA.16816.F32 R184, R8.reuse, R28, R172 ;  /* 0x0000001c08b8723c */ /* 0x044fec00000018ac */
[C---:B-1----:R-:W-:Y:S01]  /*89c0*/  HMMA.16816.F32 R172, R8.reuse, R24, R20 ;  /* 0x0000001808ac723c */ /* 0x042fe20000001814 */
[----:B------:R-:W-:Y:S05]  /*89d0*/  LDSM.16.M88.4 R20, [R201+0x12800] ;  /* 0x01280000c914783b */ /* 0x000fea0000000200 */
[----:B------:R-:W-:Y:S01]  /*89e0*/  HMMA.16816.F32 R16, R8, R26, R16 ;  /* 0x0000001a0810723c */ /* 0x000fe20000001810 */
[----:B------:R-:W-:Y:S05]  /*89f0*/  LDSM.16.M88.4 R24, [R201+0x12000] ;  /* 0x01200000c918783b */ /* 0x000fea0000000200 */
[C---:B---3--:R-:W-:Y:S06]  /*8a00*/  HMMA.16816.F32 R228, R4.reuse, R32, R192 ;  /* 0x0000002004e4723c */ /* 0x048fec00000018c0 */
[----:B------:R-:W-:Y:S01]  /*8a10*/  HMMA.16816.F32 R192, R4, R34, R180 ;  /* 0x0000002204c0723c */ /* 0x000fe200000018b4 */
[----:B------:R-:W1:Y:S05]  /*8a20*/  LDSM.16.M88.4 R4, [R205+0x4000] ;  /* 0x00400000cd04783b */ /* 0x000e6a0000000200 */
[C---:B------:R-:W-:Y:S01]  /*8a30*/  HMMA.16816.F32 R180, R8.reuse, R30, R168 ;  /* 0x0000001e08b4723c */ /* 0x040fe200000018a8 */
[----:B------:R-:W2:Y:S05]  /*8a40*/  LDSM.16.M88.4 R168, [R201+0x13000] ;  /* 0x01300000c9a8783b */ /* 0x000eaa0000000200 */
[C---:B------:R-:W-:Y:S06]  /*8a50*/  HMMA.16816.F32 R32, R8.reuse, R236, R188 ;  /* 0x000000ec0820723c */ /* 0x040fec00000018bc */
[C---:B------:R-:W-:Y:S06]  /*8a60*/  HMMA.16816.F32 R28, R8.reuse, R238, R224 ;  /* 0x000000ee081c723c */ /* 0x040fec00000018e0 */
[C---:B------:R-:W-:Y:S06]  /*8a70*/  HMMA.16816.F32 R188, R8.reuse, R176, R228 ;  /* 0x000000b008bc723c */ /* 0x040fec00000018e4 */
[----:B------:R-:W-:Y:S01]  /*8a80*/  HMMA.16816.F32 R192, R8, R178, R192 ;  /* 0x000000b208c0723c */ /* 0x000fe200000018c0 */
[----:B------:R-:W-:Y:S05]  /*8a90*/  LDSM.16.M88.4 R8, [R204+0x4000] ;  /* 0x00400000cc08783b */ /* 0x000fea0000000200 */
[C---:B-1----:R-:W-:Y:S01]  /*8aa0*/  HMMA.16816.F32 R228, R4.reuse, R26, R180 ;  /* 0x0000001a04e4723c */ /* 0x042fe200000018b4 */
[----:B------:R-:W1:Y:S05]  /*8ab0*/  LDSM.16.M88.4 R180, [R200+0x2000] ;  /* 0x00200000c8b4783b */ /* 0x000e6a0000000200 */
[C---:B------:R-:W-:Y:S01]  /*8ac0*/  HMMA.16816.F32 R224, R4.reuse, R20, R172 ;  /* 0x0000001404e0723c */ /* 0x040fe200000018ac */
[----:B------:R-:W3:Y:S05]  /*8ad0*/  LDSM.16.M88.4 R172, [R200+0x2800] ;  /* 0x00280000c8ac783b */ /* 0x000eea0000000200 */
[C---:B--2---:R-:W-:Y:S06]  /*8ae0*/  HMMA.16816.F32 R176, R4.reuse, R168, R32 ;  /* 0x000000a804b0723c */ /* 0x044fec0000001820 */
[C---:B------:R-:W-:Y:S01]  /*8af0*/  HMMA.16816.F32 R32, R4.reuse, R170, R28 ;  /* 0x000000aa0420723c */ /* 0x040fe2000000181c */
[----:B------:R-:W2:Y:S05]  /*8b00*/  LDSM.16.M88.4 R168, [R200+0x3000] ;  /* 0x00300000c8a8783b */ /* 0x000eaa0000000200 */
[C---:B------:R-:W-:Y:S01]  /*8b10*/  HMMA.16816.F32 R236, R4.reuse, R24, R184 ;  /* 0x0000001804ec723c */ /* 0x040fe200000018b8 */
[----:B------:R-:W4:Y:S05]  /*8b20*/  LDSM.16.M88.4 R24, [R200+0x3800] ;  /* 0x00380000c818783b */ /* 0x000f2a0000000200 */
[C---:B------:R-:W-:Y:S06]  /*8b30*/  HMMA.16816.F32 R184, R4.reuse, R22, R16 ;  /* 0x0000001604b8723c */ /* 0x040fec0000001810 */
[C---:B------:R-:W-:Y:S01]  /*8b40*/  HMMA.16816.F32 R28, R4.reuse, R240, R188 ;  /* 0x000000f0041c723c */ /* 0x040fe200000018bc */
[----:B------:R-:W-:Y:S05]  /*8b50*/  LDSM.16.M88.4 R188, [R151+0x14000] ;  /* 0x0140000097bc783b */ /* 0x000fea0000000200 */
[----:B------:R-:W-:Y:S01]  /*8b60*/  HMMA.16816.F32 R20, R4, R242, R192 ;  /* 0x000000f20414723c */ /* 0x000fe200000018c0 */
[----:B------:R-:W4:Y:S04]  /*8b70*/  LDSM.16.M88.4 R4, [R202+0x8000] ;  /* 0x00800000ca04783b */ /* 0x000f280000000200 */
[----:B------:R-:W-:Y:S01]  /*8b80*/  LDSM.16.M88.4 R240, [R200+0x5000] ;  /* 0x00500000c8f0783b */ /* 0x000fe20000000200 */
[C---:B-1----:R-:W-:Y:S03]  /*8b90*/  HMMA.16816.F32 R16, R8.reuse, R180, R236 ;  /* 0x000000b40810723c */ /* 0x042fe600000018ec */
[----:B------:R-:W-:Y:S03]  /*8ba0*/  LDSM.16.M88.4 R236, [R213] ;  /* 0x00000000d5ec783b */ /* 0x000fe60000000200 */
[C---:B------:R-:W-:Y:S06]  /*8bb0*/  HMMA.16816.F32 R180, R8.reuse, R182, R228 ;  /* 0x000000b608b4723c */ /* 0x040fec00000018e4 */
[C---:B---3--:R-:W-:Y:S06]  /*8bc0*/  HMMA.16816.F32 R228, R8.reuse, R172, R224 ;  /* 0x000000ac08e4723c */ /* 0x048fec00000018e0 */
[C---:B------:R-:W-:Y:S06]  /*8bd0*/  HMMA.16816.F32 R224, R8.reuse, R174, R184 ;  /* 0x000000ae08e0723c */ /* 0x040fec00000018b8 */
[C---:B--2---:R-:W-:Y:S01]  /*8be0*/  HMMA.16816.F32 R192, R8.reuse, R168, R176 ;  /* 0x000000a808c0723c */ /* 0x044fe200000018b0 */
[----:B------:R-:W1:Y:S05]  /*8bf0*/  LDSM.16.M88.4 R176, [R151+0x14800] ;  /* 0x0148000097b0783b */ /* 0x000e6a0000000200 */
[C---:B------:R-:W-:Y:S06]  /*8c00*/  HMMA.16816.F32 R184, R8.reuse, R170, R32 ;  /* 0x000000aa08b8723c */ /* 0x040fec0000001820 */
[C---:B----4-:R-:W-:Y:S01]  /*8c10*/  HMMA.16816.F32 R168, R8.reuse, R24, R28 ;  /* 0x0000001808a8723c */ /* 0x050fe2000000181c */
[----:B------:R-:W-:Y:S05]  /*8c20*/  LDSM.16.M88.4 R28, [R214] ;  /* 0x00000000d61c783b */ /* 0x000fea0000000200 */
[----:B------:R-:W-:Y:S01]  /*8c30*/  HMMA.16816.F32 R32, R8, R26, R20 ;  /* 0x0000001a0820723c */ /* 0x000fe20000001814 */
[----:B------:R-:W2:Y:S04]  /*8c40*/  LDSM.16.M88.4 R24, [R151+0x15000] ;  /* 0x015000009718783b */ /* 0x000ea80000000200 */
[----:B------:R-:W3:Y:S04]  /*8c50*/  LDSM.16.M88.4 R20, [R151+0x15800] ;  /* 0x015800009714783b */ /* 0x000ee80000000200 */
[----:B------:R-:W4:Y:S01]  /*8c60*/  LDSM.16.M88.4 R8, [R203+0x8000] ;  /* 0x00800000cb08783b */ /* 0x000f220000000200 */
[C---:B------:R-:W-:Y:S06]  /*8c70*/  HMMA.16816.F32 R16, R4.reuse, R188, R16 ;  /* 0x000000bc0410723c */ /* 0x040fec0000001810 */
[C---:B------:R-:W-:Y:S06]  /*8c80*/  HMMA.16816.F32 R172, R4.reuse, R190, R180 ;  /* 0x000000be04ac723c */ /* 0x040fec00000018b4 */
[C---:B-1----:R-:W-:Y:S06]  /*8c90*/  HMMA.16816.F32 R180, R4.reuse, R176, R228 ;  /* 0x000000b004b4723c */ /* 0x042fec00000018e4 */
[C---:B------:R-:W-:Y:S06]  /*8ca0*/  HMMA.16816.F32 R228, R4.reuse, R178, R224 ;  /* 0x000000b204e4723c */ /* 0x040fec00000018e0 */
[C---:B--2---:R-:W-:Y:S06]  /*8cb0*/  HMMA.16816.F32 R224, R4.reuse, R24, R192 ;  /* 0x0000001804e0723c */ /* 0x044fec00000018c0 */
[C---:B------:R-:W-:Y:S01]  /*8cc0*/  HMMA.16816.F32 R192, R4.reuse, R26, R184 ;  /* 0x0000001a04c0723c */ /* 0x040fe200000018b8 */
[----:B------:R-:W1:Y:S05]  /*8cd0*/  LDSM.16.M88.4 R184, [R212] ;  /* 0x00000000d4b8783b */ /* 0x000e6a0000000200 */
[C---:B---3--:R-:W-:Y:S01]  /*8ce0*/  HMMA.16816.F32 R188, R4.reuse, R20, R168 ;  /* 0x0000001404bc723c */ /* 0x048fe200000018a8 */
[----:B------:R-:W2:Y:S05]  /*8cf0*/  LDSM.16.M88.4 R168, [R211] ;  /* 0x00000000d3a8783b */ /* 0x000eaa0000000200 */
[----:B------:R-:W-:Y:S01]  /*8d00*/  HMMA.16816.F32 R176, R4, R22, R32 ;  /* 0x0000001604b0723c */ /* 0x000fe20000001820 */
[----:B------:R-:W-:Y:S04]  /*8d10*/  LDSM.16.M88.4 R4, [R205+0x8000] ;  /* 0x00800000cd04783b */ /* 0x000fe80000000200 */
[----:B------:R-:W-:Y:S01]  /*8d20*/  LDSM.16.M88.4 R32, [R201+0x14800] ;  /* 0x01480000c920783b */ /* 0x000fe20000000200 */
[C---:B----4-:R-:W-:Y:S06]  /*8d30*/  HMMA.16816.F32 R24, R8.reuse, R28, R16 ;  /* 0x0000001c0818723c */ /* 0x050fec0000001810 */
[C---:B------:R-:W-:Y:S01]  /*8d40*/  HMMA.16816.F32 R20, R8.reuse, R30, R172 ;  /* 0x0000001e0814723c */ /* 0x040fe200000018ac */
[----:B------:R-:W3:Y:S05]  /*8d50*/  LDSM.16.M88.4 R28, [R201+0x14000] ;  /* 0x01400000c91c783b */ /* 0x000eea0000000200 */
[C---:B------:R-:W-:Y:S01]  /*8d60*/  HMMA.16816.F32 R16, R8.reuse, R236, R180 ;  /* 0x000000ec0810723c */ /* 0x040fe200000018b4 */
[----:B------:R-:W4:Y:S05]  /*8d70*/  LDSM.16.M88.4 R180, [R201+0x15000] ;  /* 0x01500000c9b4783b */ /* 0x000f2a0000000200 */
[C---:B------:R-:W-:Y:S06]  /*8d80*/  HMMA.16816.F32 R172, R8.reuse, R238, R228 ;  /* 0x000000ee08ac723c */ /* 0x040fec00000018e4 */
[C---:B-1----:R-:W-:Y:S06]  /*8d90*/  HMMA.16816.F32 R228, R8.reuse, R184, R224 ;  /* 0x000000b808e4723c */ /* 0x042fec00000018e0 */
[C---:B------:R-:W-:Y:S06]  /*8da0*/  HMMA.16816.F32 R224, R8.reuse, R186, R192 ;  /* 0x000000ba08e0723c */ /* 0x040fec00000018c0 */
[C---:B--2---:R-:W-:Y:S06]  /*8db0*/  HMMA.16816.F32 R192, R8.reuse, R168, R188 ;  /* 0x000000a808c0723c */ /* 0x044fec00000018bc */
[----:B------:R-:W-:Y:S06]  /*8dc0*/  HMMA.16816.F32 R188, R8, R170, R176 ;  /* 0x000000aa08bc723c */ /* 0x000fec00000018b0 */
[C---:B---3--:R-:W-:Y:S06]  /*8dd0*/  HMMA.16816.F32 R168, R4.reuse, R30, R20 ;  /* 0x0000001e04a8723c */ /* 0x048fec0000001814 */
[C---:B------:R-:W-:Y:S01]  /*8de0*/  HMMA.16816.F32 R20, R4.reuse, R32, R16 ;  /* 0x000000200414723c */ /* 0x040fe20000001810 */
[----:B------:R-:W-:Y:S05]  /*8df0*/  LDSM.16.M88.4 R16, [R204+0x8000] ;  /* 0x00800000cc10783b */ /* 0x000fea0000000200 */
[C---:B------:R-:W-:Y:S01]  /*8e00*/  HMMA.16816.F32 R8, R4.reuse, R34, R172 ;  /* 0x000000220408723c */ /* 0x040fe200000018ac */
[----:B------:R-:W1:Y:S04]  /*8e10*/  LDSM.16.M88.4 R32, [R201+0x15800] ;  /* 0x01580000c920783b */ /* 0x000e680000000200 */
[----:B------:R-:W-:Y:S01]  /*8e20*/  LDSM.16.M88.4 R172, [R200+0x5800] ;  /* 0x00580000c8ac783b */ /* 0x000fe20000000200 */
[C---:B------:R-:W-:Y:S03]  /*8e30*/  HMMA.16816.F32 R176, R4.reuse, R28, R24 ;  /* 0x0000001c04b0723c */ /* 0x040fe60000001818 */
[----:B------:R-:W2:Y:S04]  /*8e40*/  LDSM.16.M88.4 R24, [R200+0x4800] ;  /* 0x00480000c818783b */ /* 0x000ea80000000200 */
[----:B------:R-:W3:Y:S01]  /*8e50*/  LDSM.16.M88.4 R28, [R200+0x4000] ;  /* 0x00400000c81c783b */ /* 0x000ee20000000200 */
[C---:B----4-:R-:W-:Y:S06]  /*8e60*/  HMMA.16816.F32 R184, R4.reuse, R180, R228 ;  /* 0x000000b404b8723c */ /* 0x050fec00000018e4 */
[C---:B------:R-:W-:Y:S06]  /*8e70*/  HMMA.16816.F32 R224, R4.reuse, R182, R224 ;  /* 0x000000b604e0723c */ /* 0x040fec00000018e0 */
[C---:B-1----:R-:W-:Y:S06]  /*8e80*/  HMMA.16816.F32 R236, R4.reuse, R32, R192 ;  /* 0x0000002004ec723c */ /* 0x042fec00000018c0 */
[----:B------:R-:W-:Y:S01]  /*8e90*/  HMMA.16816.F32 R228, R4, R34, R188 ;  /* 0x0000002204e4723c */ /* 0x000fe200000018bc */
[----:B------:R-:W-:Y:S05]  /*8ea0*/  LDSM.16.M88.4 R4, [R151+0x16000] ;  /* 0x016000009704783b */ /* 0x000fea0000000200 */
[C---:B--2---:R-:W-:Y:S01]  /*8eb0*/  HMMA.16816.F32 R32, R16.reuse, R26, R8 ;  /* 0x0000001a1020723c */ /* 0x044fe20000001808 */
[----:B------:R-:W1:Y:S05]  /*8ec0*/  LDSM.16.M88.4 R8, [R202+0xc000] ;  /* 0x00c00000ca08783b */ /* 0x000e6a0000000200 */
[C---:B------:R-:W-:Y:S01]  /*8ed0*/  HMMA.16816.F32 R180, R16.reuse, R24, R20 ;  /* 0x0000001810b4723c */ /* 0x040fe20000001814 */
[----:B------:R-:W2:Y:S05]  /*8ee0*/  LDSM.16.M88.4 R20, [R151+0x16800] ;  /* 0x016800009714783b */ /* 0x000eaa0000000200 */
[C---:B---3--:R-:W-:Y:S01]  /*8ef0*/  HMMA.16816.F32 R188, R16.reuse, R30, R168 ;  /* 0x0000001e10bc723c */ /* 0x048fe200000018a8 */
[----:B------:R-:W3:Y:S05]  /*8f00*/  LDSM.16.M88.4 R168, [R151+0x17000] ;  /* 0x0170000097a8783b */ /* 0x000eea0000000200 */
[C---:B------:R-:W-:Y:S06]  /*8f10*/  HMMA.16816.F32 R192, R16.reuse, R28, R176 ;  /* 0x0000001c10c0723c */ /* 0x040fec00000018b0 */
[C---:B------:R-:W-:Y:S01]  /*8f20*/  HMMA.16816.F32 R28, R16.reuse, R240, R184 ;  /* 0x000000f0101c723c */ /* 0x040fe200000018b8 */
[----:B------:R-:W-:Y:S05]  /*8f30*/  LDSM.16.M88.4 R184, [R210] ;  /* 0x00000000d2b8783b */ /* 0x000fea0000000200 */
[C---:B------:R-:W-:Y:S01]  /*8f40*/  HMMA.16816.F32 R24, R16.reuse, R242, R224 ;  /* 0x000000f21018723c */ /* 0x040fe200000018e0 */
[----:B------:R-:W4:Y:S05]  /*8f50*/  LDSM.16.M88.4 R224, [R151+0x17800] ;  /* 0x0178000097e0783b */ /* 0x000f2a0000000200 */
[C---:B------:R-:W-:Y:S06]  /*8f60*/  HMMA.16816.F32 R176, R16.reuse, R172, R236 ;  /* 0x000000ac10b0723c */ /* 0x040fec00000018ec */
[----:B------:R-:W-:Y:S01]  /*8f70*/  HMMA.16816.F32 R16, R16, R174, R228 ;  /* 0x000000ae1010723c */ /* 0x000fe200000018e4 */
[----:B------:R-:W-:Y:S05]  /*8f80*/  LDSM.16.M88.4 R172, [R209] ;  /* 0x00000000d1ac783b */ /* 0x000fea0000000200 */
[C---:B-1----:R-:W-:Y:S06]  /*8f90*/  HMMA.16816.F32 R236, R8.reuse, R4, R192 ;  /* 0x0000000408ec723c */ /* 0x042fec00000018c0 */
[C---:B------:R-:W-:Y:S01]  /*8fa0*/  HMMA.16816.F32 R228, R8.reuse, R6, R188 ;  /* 0x0000000608e4723c */ /* 0x040fe200000018bc */
[----:B------:R-:W1:Y:S05]  /*8fb0*/  LDSM.16.M88.4 R4, [R203+0xc000] ;  /* 0x00c00000cb04783b */ /* 0x000e6a0000000200 */
[C---:B--2---:R-:W-:Y:S06]  /*8fc0*/  HMMA.16816.F32 R192, R8.reuse, R20, R180 ;  /* 0x0000001408c0723c */ /* 0x044fec00000018b4 */
[C---:B---3--:R-:W-:Y:S01]  /*8fd0*/  HMMA.16816.F32 R180, R8.reuse, R168, R28 ;  /* 0x000000a808b4723c */ /* 0x048fe2000000181c */
[----:B------:R-:W-:Y:S05]  /*8fe0*/  LDSM.16.M88.4 R28, [R208] ;  /* 0x00000000d01c783b */ /* 0x000fea0000000200 */
[C---:B------:R-:W-:Y:S01]  /*8ff0*/  HMMA.16816.F32 R168, R8.reuse, R170, R24 ;  /* 0x000000aa08a8723c */ /* 0x040fe20000001818 */
[----:B------:R-:W2:Y:S05]  /*9000*/  LDSM.16.M88.4 R24, [R207] ;  /* 0x00000000cf18783b */ /* 0x000eaa0000000200 */
[C---:B------:R-:W-:Y:S06]  /*9010*/  HMMA.16816.F32 R188, R8.reuse, R22, R32 ;  /* 0x0000001608bc723c */ /* 0x040fec0000001820 */
[C---:B----4-:R-:W-:Y:S01]  /*9020*/  HMMA.16816.F32 R32, R8.reuse, R224, R176 ;  /* 0x000000e00820723c */ /* 0x050fe200000018b0 */
[----:B------:R-:W-:Y:S05]  /*9030*/  LDSM.16.M88.4 R176, [R201+0x16000] ;  /* 0x01600000c9b0783b */ /* 0x000fea0000000200 */
[----:B------:R-:W-:Y:S01]  /*9040*/  HMMA.16816.F32 R20, R8, R226, R16 ;  /* 0x000000e20814723c */ /* 0x000fe20000001810 */
[----:B------:R-:W3:Y:S05]  /*9050*/  LDSM.16.M88.4 R8, [R205+0xc000] ;  /* 0x00c00000cd08783b */ /* 0x000eea0000000200 */
[C---:B-1----:R-:W-:Y:S06]  /*9060*/  HMMA.16816.F32 R16, R4.reuse, R184, R236 ;  /* 0x000000b80410723c */ /* 0x042fec00000018ec */
[C---:B------:R-:W-:Y:S06]  /*9070*/  HMMA.16816.F32 R184, R4.reuse, R186, R228 ;  /* 0x000000ba04b8723c */ /* 0x040fec00000018e4 */
[C---:B------:R-:W-:Y:S06]  /*9080*/  HMMA.16816.F32 R228, R4.reuse, R172, R192 ;  /* 0x000000ac04e4723c */ /* 0x040fec00000018c0 */
[C---:B--2---:R-:W-:Y:S01]  /*9090*/  HMMA.16816.F32 R192, R4.reuse, R24, R32 ;  /* 0x0000001804c0723c */ /* 0x044fe20000001820 */
[----:B------:R-:W1:Y:S05]  /*90a0*/  LDSM.16.M88.4 R32, [R201+0x16800] ;  /* 0x01680000c920783b */ /* 0x000e6a0000000200 */
[C---:B------:R-:W-:Y:S01]  /*90b0*/  HMMA.16816.F32 R224, R4.reuse, R174, R188 ;  /* 0x000000ae04e0723c */ /* 0x040fe200000018bc */
[----:B------:R-:W-:Y:S05]  /*90c0*/  LDSM.16.M88.4 R172, [R200+0x6800] ;  /* 0x00680000c8ac783b */ /* 0x000fea0000000200 */
[C---:B------:R-:W-:Y:S06]  /*90d0*/  HMMA.16816.F32 R180, R4.reuse, R28, R180 ;  /* 0x0000001c04b4723c */ /* 0x040fec00000018b4 */
[C---:B------:R-:W-:Y:S01]  /*90e0*/  HMMA.16816.F32 R188, R4.reuse, R30, R168 ;  /* 0x0000001e04bc723c */ /* 0x040fe200000018a8 */
[----:B------:R-:W2:Y:S05]  /*90f0*/  LDSM.16.M88.4 R28, [R201+0x17000] ;  /* 0x01700000c91c783b */ /* 0x000eaa0000000200 */
[----:B------:R-:W-:Y:S01]  /*9100*/  HMMA.16816.F32 R236, R4, R26, R20 ;  /* 0x0000001a04ec723c */ /* 0x000fe20000001814 */
[----:B------:R-:W-:Y:S04]  /*9110*/  LDSM.16.M88.4 R4, [R204+0xc000] ;  /* 0x00c00000cc04783b */ /* 0x000fe80000000200 */
[----:B------:R-:W4:Y:S01]  /*9120*/  LDSM.16.M88.4 R24, [R200+0x6000] ;  /* 0x00600000c818783b */ /* 0x000f220000000200 */
[C---:B---3--:R-:W-:Y:S06]  /*9130*/  HMMA.16816.F32 R20, R8.reuse, R176, R16 ;  /* 0x000000b00814723c */ /* 0x048fec0000001810 */
[----:B------:R-:W-:Y:S01]  /*9140*/  HMMA.16816.F32 R16, R8, R178, R184 ;  /* 0x000000b20810723c */ /* 0x000fe200000018b8 */
[----:B------:R-:W3:Y:S01]  /*9150*/  LDSM.16.M88.4 R184, [R201+0x17800] ;  /* 0x01780000c9b8783b */ /* 0x000ee20000000200 */
[----:B------:R-:W-:-:S03]  /*9160*/  IMAD.SHL.U32 R251, R251, 0x2, RZ ;  /* 0x00000002fbfb7824 */ /* 0x000fc600078e00ff */
[----:B------:R-:W3:Y:S01]  /*9170*/  LDSM.16.M88.4 R176, [R200+0x7000] ;  /* 0x00700000c8b0783b */ /* 0x000ee20000000200 */
[C---:B-1----:R-:W-:Y:S06]  /*9180*/  HMMA.16816.F32 R168, R8.reuse, R32, R228 ;  /* 0x0000002008a8723c */ /* 0x042fec00000018e4 */
[----:B------:R-:W-:Y:S01]  /*9190*/  HMMA.16816.F32 R32, R8, R34, R224 ;  /* 0x000000220820723c */ /* 0x000fe200000018e0 */
[----:B------:R-:W-:-:S05]  /*91a0*/  LOP3.LUT R251, R251, 0x6, RZ, 0xc0, !PT ;  /* 0x00000006fbfb7812 */ /* 0x000fca00078ec0ff */
[----:B--2---:R-:W-:Y:S06]  /*91b0*/  HMMA.16816.F32 R224, R8, R30, R188 ;  /* 0x0000001e08e0723c */ /* 0x004fec00000018bc */
[----:B----4-:R-:W-:Y:S01]  /*91c0*/  HMMA.16816.F32 R188, R4, R24, R20 ;  /* 0x0000001804bc723c */ /* 0x010fe20000001814 */
[----:B------:R-:W-:-:S05]  /*91d0*/  IMAD R0, R0, 0x40, R251 ;  /* 0x0000004000007824 */ /* 0x000fca00078e02fb */
[----:B------:R-:W-:Y:S01]  /*91e0*/  HMMA.16816.F32 R24, R4, R26, R16 ;  /* 0x0000001a0418723c */ /* 0x000fe20000001810 */
[C---:B------:R-:W-:Y:S02]  /*91f0*/  VIADD R2, R0.reuse, 0x1 ;  /* 0x0000000100027836 */ /* 0x040fe40000000000 */
[----:B------:R-:W-:-:S04]  /*9200*/  VIADD R12, R0, 0x8 ;  /* 0x00000008000c7836 */ /* 0x000fc80000000000 */
[----:B------:R-:W-:Y:S01]  /*9210*/  I2FP.F32.S32 R16, R2 ;  /* 0x0000000200107245 */ /* 0x000fe20000201400 */
[----:B------:R-:W-:Y:S01]  /*9220*/  HMMA.16816.F32 R180, R8, R28, R180 ;  /* 0x0000001c08b4723c */ /* 0x000fe200000018b4 */
[C---:B------:R-:W-:Y:S02]  /*9230*/  ISETP.GE.AND P2, PT, R2.reuse, R14, PT ;  /* 0x0000000e0200720c */ /* 0x040fe40003f46270 */
[----:B------:R-:W-:Y:S01]  /*9240*/  ISETP.GE.AND P1, PT, R2, R13, PT ;  /* 0x0000000d0200720c */ /* 0x000fe20003f26270 */
[----:B------:R-:W-:Y:S01]  /*9250*/  VIADD R2, R0, 0x9 ;  /* 0x0000000900027836 */ /* 0x000fe20000000000 */
[----:B------:R-:W-:Y:S01]  /*9260*/  I2FP.F32.S32 R15, R12 ;  /* 0x0000000c000f7245 */ /* 0x000fe20000201400 */
[----:B------:R-:W-:Y:S04]  /*9270*/  HMMA.16816.F32 R20, R4, R172, R168 ;  /* 0x000000ac0414723c */ /* 0x000fe800000018a8 */
[C---:B------:R-:W-:Y:S01]  /*9280*/  FFMA.FTZ R18, R16.reuse, UR5, R189 ;  /* 0x0000000510127c23 */ /* 0x040fe200080100bd */
[----:B------:R-:W-:Y:S01]  /*9290*/  FFMA.FTZ R16, R16, UR5, R191 ;  /* 0x0000000510107c23 */ /* 0x000fe200080100bf */
[----:B---3--:R-:W-:Y:S01]  /*92a0*/  HMMA.16816.F32 R192, R8, R184, R192 ;  /* 0x000000b808c0723c */ /* 0x008fe200000018c0 */
[----:B------:R-:W-:-:S03]  /*92b0*/  ISETP.GE.AND P0, PT, R12, R14, PT ;  /* 0x0000000e0c00720c */ /* 0x000fc60003f06270 */
[----:B------:R-:W-:-:S03]  /*92c0*/  FFMA.FTZ R17, R15, UR5, R24 ;  /* 0x000000050f117c23 */ /* 0x000fc60008010018 */
[----:B------:R-:W-:Y:S02]  /*92d0*/  FSEL R184, R16, -INF , !P1 ;  /* 0xff80000010b87808 */ /* 0x000fe40004800000 */
[----:B------:R-:W-:Y:S01]  /*92e0*/  I2FP.F32.S32 R16, R2 ;  /* 0x0000000200107245 */ /* 0x000fe20000201400 */
[C---:B------:R-:W-:Y:S01]  /*92f0*/  HMMA.16816.F32 R28, R4.reuse, R174, R32 ;  /* 0x000000ae041c723c */ /* 0x040fe20000001820 */
[----:B------:R-:W-:Y:S01]  /*9300*/  FSEL R150, R17, -INF , !P0 ;  /* 0xff80000011967808 */ /* 0x000fe20004000000 */
[----:B------:R-:W1:Y:S01]  /*9310*/  LDSM.16.M88.4 R32, [R200+0x7800] ;  /* 0x00780000c820783b */ /* 0x000e620000000200 */
[----:B------:R-:W-:Y:S01]  /*9320*/  FSEL R149, R18, -INF , !P2 ;  /* 0xff80000012957808 */ /* 0x000fe20005000000 */
[----:B------:R-:W-:Y:S01]  /*9330*/  FFMA.FTZ R15, R15, UR5, R26 ;  /* 0x000000050f0f7c23 */ /* 0x000fe2000801001a */
[-C--:B------:R-:W-:Y:S01]  /*9340*/  ISETP.GE.AND P1, PT, R2, R14.reuse, PT ;  /* 0x0000000e0200720c */ /* 0x080fe20003f26270 */
[----:B------:R-:W-:Y:S01]  /*9350*/  FFMA.FTZ R17, R16, UR5, R25 ;  /* 0x0000000510117c23 */ /* 0x000fe20008010019 */
[-C--:B------:R-:W-:Y:S01]  /*9360*/  ISETP.GE.AND P0, PT, R2, R13.reuse, PT ;  /* 0x0000000d0200720c */ /* 0x080fe20003f06270 */
[----:B------:R-:W-:Y:S01]  /*9370*/  VIADD R2, R0, 0x10 ;  /* 0x0000001000027836 */ /* 0x000fe20000000000 */
[----:B------:R-:W-:Y:S01]  /*9380*/  ISETP.GE.AND P2, PT, R12, R13, PT ;  /* 0x0000000d0c00720c */ /* 0x000fe20003f46270 */
[----:B------:R-:W-:Y:S01]  /*9390*/  VIADD R12, R0, 0x11 ;  /* 0x00000011000c7836 */ /* 0x000fe20000000000 */
[----:B------:R-:W-:Y:S01]  /*93a0*/  FSEL R173, R17, -INF , !P1 ;  /* 0xff80000011ad7808 */ /* 0x000fe20004800000 */
[----:B------:R-:W-:Y:S01]  /*93b0*/  HMMA.16816.F32 R168, R4, R176, R180 ;  /* 0x000000b004a8723c */ /* 0x000fe200000018b4 */
[----:B------:R-:W-:Y:S01]  /*93c0*/  FSEL R174, R15, -INF , !P2 ;  /* 0xff8000000fae7808 */ /* 0x000fe20005000000 */
[----:B------:R-:W-:Y:S01]  /*93d0*/  UISETP.GE.AND UP0, UPT, UR22, 0x3, UPT ;  /* 0x000000031600788c */ /* 0x000fe2000bf06270 */
[----:B------:R-:W-:Y:S01]  /*93e0*/  ISETP.GE.AND P2, PT, R2, R14, PT ;  /* 0x0000000e0200720c */ /* 0x000fe20003f46270 */
[----:B------:R-:W-:-:S04]  /*93f0*/  DEPBAR.LE SB0, 0x0 ;  /* 0x000080000000791a */ /* 0x000fc80000000000 */
[----:B------:R-:W-:Y:S01]  /*9400*/  BAR.SYNC.DEFER_BLOCKING 0x0 ;  /* 0x0000000000007b1d */ /* 0x000fe20000010000 */
[----:B------:R-:W-:Y:S02]  /*9410*/  ISETP.GE.AND P1, PT, R2, R13, PT ;  /* 0x0000000d0200720c */ /* 0x000fe40003f26270 */
[----:B------:R-:W-:Y:S01]  /*9420*/  I2FP.F32.S32 R2, R2 ;  /* 0x0000000200027245 */ /* 0x000fe20000201400 */
[----:B------:R-:W-:Y:S01]  /*9430*/  FFMA.FTZ R17, R16, UR5, R27 ;  /* 0x0000000510117c23 */ /* 0x000fe2000801001b */
[----:B------:R-:W-:-:S03]  /*9440*/  I2FP.F32.S32 R15, R12 ;  /* 0x0000000c000f7245 */ /* 0x000fc60000201400 */
[C---:B------:R-:W-:Y:S01]  /*9450*/  FFMA.FTZ R18, R2.reuse, UR5, R20 ;  /* 0x0000000502127c23 */ /* 0x040fe20008010014 */
[----:B------:R-:W-:Y:S01]  /*9460*/  FFMA.FTZ R16, R2, UR5, R22 ;  /* 0x0000000502107c23 */ /* 0x000fe20008010016 */
[----:B------:R-:W-:Y:S01]  /*9470*/  VIADD R2, R0, 0x18 ;  /* 0x0000001800027836 */ /* 0x000fe20000000000 */
[----:B------:R-:W-:Y:S01]  /*9480*/  FSEL R172, R17, -INF , !P0 ;  /* 0xff80000011ac7808 */ /* 0x000fe20004000000 */
[----:B------:R-:W-:Y:S01]  /*9490*/  FFMA.FTZ R17, R15, UR5, R21 ;  /* 0x000000050f117c23 */ /* 0x000fe20008010015 */
[----:B------:R-:W-:Y:S02]  /*94a0*/  ISETP.GE.AND P0, PT, R12, R14, PT ;  /* 0x0000000e0c00720c */ /* 0x000fe40003f06270 */
[----:B------:R-:W-:Y:S02]  /*94b0*/  FSEL R182, R18, -INF , !P2 ;  /* 0xff80000012b67808 */ /* 0x000fe40005000000 */
[----:B------:R-:W-:Y:S02]  /*94c0*/  ISETP.GE.AND P2, PT, R12, R13, PT ;  /* 0x0000000d0c00720c */ /* 0x000fe40003f46270 */
[----:B------:R-:W-:-:S02]  /*94d0*/  I2FP.F32.S32 R12, R2 ;  /* 0x00000002000c7245 */ /* 0x000fc40000201400 */
[----:B------:R-:W-:Y:S02]  /*94e0*/  FSEL R223, R16, -INF , !P1 ;  /* 0xff80000010df7808 */ /* 0x000fe40004800000 */
[----:B------:R-:W-:Y:S02]  /*94f0*/  FSEL R181, R17, -INF , !P0 ;  /* 0xff80000011b57808 */ /* 0x000fe40004000000 */
[----:B------:R-:W-:Y:S01]  /*9500*/  HMMA.16816.F32 R16, R8, R186, R236 ;  /* 0x000000ba0810723c */ /* 0x000fe200000018ec */
[C---:B------:R-:W-:Y:S02]  /*9510*/  ISETP.GE.AND P1, PT, R2.reuse, R14, PT ;  /* 0x0000000e0200720c */ /* 0x040fe40003f26270 */
[----:B------:R-:W-:Y:S01]  /*9520*/  ISETP.GE.AND P0, PT, R2, R13, PT ;  /* 0x0000000d0200720c */ /* 0x000fe20003f06270 */
[----:B------:R-:W-:-:S03]  /*9530*/  VIADD R2, R0, 0x19 ;  /* 0x0000001900027836 */ /* 0x000fc60000000000 */
[----:B------:R-:W-:Y:S01]  /*9540*/  FFMA.FTZ R9, R12, UR5, R28 ;  /* 0x000000050c097c23 */ /* 0x000fe2000801001c */
[----:B------:R-:W-:Y:S01]  /*9550*/  VIADD R8, R0, 0x20 ;  /* 0x0000002000087836 */ /* 0x000fe20000000000 */
[----:B------:R-:W-:Y:S01]  /*9560*/  I2FP.F32.S32 R10, R2 ;  /* 0x00000002000a7245 */ /* 0x000fe20000201400 */
[----:B------:R-:W-:Y:S01]  /*9570*/  HMMA.16816.F32 R24, R4, R178, R224 ;  /* 0x000000b20418723c */ /* 0x000fe200000018e0 */
[----:B------:R-:W-:Y:S01]  /*9580*/  FFMA.FTZ R15, R15, UR5, R23 ;  /* 0x000000050f0f7c23 */ /* 0x000fe20008010017 */
[----:B------:R-:W-:Y:S01]  /*9590*/  FSEL R180, R9, -INF , !P1 ;  /* 0xff80000009b47808 */ /* 0x000fe20004800000 */
[----:B------:R-:W-:Y:S01]  /*95a0*/  FFMA.FTZ R11, R12, UR5, R30 ;  /* 0x000000050c0b7c23 */ /* 0x000fe2000801001e */
[----:B------:R-:W-:Y:S01]  /*95b0*/  I2FP.F32.S32 R9, R8 ;  /* 0x0000000800097245 */ /* 0x000fe20000201400 */
[C---:B------:R-:W-:Y:S01]  /*95c0*/  FFMA.FTZ R12, R10.reuse, UR5, R29 ;  /* 0x000000050a0c7c23 */ /* 0x040fe2000801001d */
[----:B------:R-:W-:Y:S01]  /*95d0*/  FSEL R183, R15, -INF , !P2 ;  /* 0xff8000000fb77808 */ /* 0x000fe20005000000 */
[----:B------:R-:W-:Y:S01]  /*95e0*/  FFMA.FTZ R10, R10, UR5, R31 ;  /* 0x000000050a0a7c23 */ /* 0x000fe2000801001f */
[----:B------:R-:W-:Y:S01]  /*95f0*/  FSEL R29, R11, -INF , !P0 ;  /* 0xff8000000b1d7808 */ /* 0x000fe20004000000 */
[----:B------:R-:W-:Y:S01]  /*9600*/  FFMA.FTZ R11, R9, UR5, R168 ;  /* 0x00000005090b7c23 */ /* 0x000fe200080100a8 */
[----:B------:R-:W-:-:S02]  /*9610*/  ISETP.GE.AND P2, PT, R2, R14, PT ;  /* 0x0000000e0200720c */ /* 0x000fc40003f46270 */
[-C--:B------:R-:W-:Y:S01]  /*9620*/  ISETP.GE.AND P1, PT, R2, R13.reuse, PT ;  /* 0x0000000d0200720c */ /* 0x080fe20003f26270 */
[----:B------:R-:W-:Y:S01]  /*9630*/  VIADD R2, R0, 0x21 ;  /* 0x0000002100027836 */ /* 0x000fe20000000000 */
[-C--:B------:R-:W-:Y:S01]  /*9640*/  ISETP.GE.AND P0, PT, R8, R14.reuse, PT ;  /* 0x0000000e0800720c */ /* 0x080fe20003f06270 */
[----:B-1----:R-:W-:Y:S01]  /*9650*/  HMMA.16816.F32 R20, R4, R32, R192 ;  /* 0x000000200414723c */ /* 0x002fe200000018c0 */
[----:B------:R-:W-:Y:S01]  /*9660*/  FSEL R28, R12, -INF , !P2 ;  /* 0xff8000000c1c7808 */ /* 0x000fe20005000000 */
[----:B------:R-:W-:Y:S01]  /*9670*/  FFMA.FTZ R9, R9, UR5, R170 ;  /* 0x0000000509097c23 */ /* 0x000fe200080100aa */
[----:B------:R-:W-:Y:S02]  /*9680*/  FSEL R30, R10, -INF , !P1 ;  /* 0xff8000000a1e7808 */ /* 0x000fe40004800000 */
[----:B------:R-:W-:Y:S02]  /*9690*/  FSEL R243, R11, -INF , !P0 ;  /* 0xff8000000bf37808 */ /* 0x000fe40004000000 */
[----:B------:R-:W-:Y:S01]  /*96a0*/  ISETP.GE.AND P2, PT, R8, R13, PT ;  /* 0x0000000d0800720c */ /* 0x000fe20003f46270 */
[----:B------:R-:W-:Y:S01]  /*96b0*/  VIADD R8, R0, 0x29 ;  /* 0x0000002900087836 */ /* 0x000fe20000000000 */
[----:B------:R-:W-:-:S02]  /*96c0*/  ISETP.GE.AND P1, PT, R2, R14, PT ;  /* 0x0000000e0200720c */ /* 0x000fc40003f26270 */
[----:B------:R-:W-:Y:S02]  /*96d0*/  I2FP.F32.S32 R10, R2 ;  /* 0x00000002000a7245 */ /* 0x000fe40000201400 */
[----:B------:R-:W-:Y:S01]  /*96e0*/  ISETP.GE.AND P0, PT, R2, R13, PT ;  /* 0x0000000d0200720c */ /* 0x000fe20003f06270 */
[----:B------:R-:W-:Y:S01]  /*96f0*/  VIADD R2, R0, 0x28 ;  /* 0x0000002800027836 */ /* 0x000fe20000000000 */
[----:B------:R-:W-:Y:S01]  /*9700*/  HMMA.16816.F32 R16, R4, R34, R16 ;  /* 0x000000220410723c */ /* 0x000fe20000001810 */
[----:B------:R-:W-:Y:S01]  /*9710*/  FFMA.FTZ R11, R10, UR5, R169 ;  /* 0x000000050a0b7c23 */ /* 0x000fe200080100a9 */
[----:B------:R-:W-:Y:S02]  /*9720*/  FSEL R185, R9, -INF , !P2 ;  /* 0xff80000009b97808 */ /* 0x000fe40005000000 */
[----:B------:R-:W-:-:S03]  /*9730*/  I2FP.F32.S32 R9, R2 ;  /* 0x0000000200097245 */ /* 0x000fc60000201400 */
[----:B------:R-:W-:Y:S01]  /*9740*/  FFMA.FTZ R6, R10, UR5, R171 ;  /* 0x000000050a067c23 */ /* 0x000fe200080100ab */
[----:B------:R-:W-:Y:S01]  /*9750*/  I2FP.F32.S32 R4, R8 ;  /* 0x0000000800047245 */ /* 0x000fe20000201400 */
[----:B------:R-:W-:Y:S01]  /*9760*/  FFMA.FTZ R5, R9, UR5, R26 ;  /* 0x0000000509057c23 */ /* 0x000fe2000801001a */
[----:B------:R-:W-:Y:S02]  /*9770*/  FSEL R231, R11, -INF , !P1 ;  /* 0xff8000000be77808 */ /* 0x000fe40004800000 */
[----:B------:R-:W-:Y:S01]  /*9780*/  FSEL R240, R6, -INF , !P0 ;  /* 0xff80000006f07808 */ /* 0x000fe20004000000 */
[----:B------:R-:W-:Y:S01]  /*9790*/  FFMA.FTZ R6, R4, UR5, R25 ;  /* 0x0000000504067c23 */ /* 0x000fe20008010019 */
[CC--:B------:R-:W-:Y:S02]  /*97a0*/  ISETP.GE.AND P2, PT, R2.reuse, R14.reuse, PT ;  /* 0x0000000e0200720c */ /* 0x0c0fe40003f46270 */
        /* <DEDUP_REMOVED lines=18> */
[----:B------:R-:W-:Y:S01]  /*98d0*/  FFMA.FTZ R7, R5, UR5, R21 ;  /* 0x0000000505077c23 */ /* 0x000fe20008010015 */
[----:B------:R-:W-:Y:S02]  /*98e0*/  FSEL R241, R6, -INF , !P2 ;  /* 0xff80000006f17808 */ /* 0x000fe40005000000 */
[C---:B------:R-:W-:Y:S02]  /*98f0*/  ISETP.GE.AND P2, PT, R4.reuse, R14, PT ;  /* 0x0000000e0400720c */ /* 0x040fe40003f46270 */
[----:B------:R-:W-:Y:S02]  /*9900*/  ISETP.GE.AND P1, PT, R4, R13, PT ;  /* 0x0000000d0400720c */ /* 0x000fe40003f26270 */
[----:B------:R-:W-:-:S02]  /*9910*/  I2FP.F32.S32 R4, R2 ;  /* 0x0000000200047245 */ /* 0x000fc40000201400 */
[----:B------:R-:W-:Y:S02]  /*9920*/  FSEL R187, R8, -INF , !P0 ;  /* 0xff80000008bb7808 */ /* 0x000fe40004000000 */
[----:B------:R-:W-:Y:S01]  /*9930*/  FSEL R228, R7, -INF , !P2 ;  /* 0xff80000007e47808 */ /* 0x000fe20005000000 */
[----:B------:R-:W-:Y:S01]  /*9940*/  FFMA.FTZ R6, R4, UR5, R16 ;  /* 0x0000000504067c23 */ /* 0x000fe20008010010 */
[C---:B------:R-:W-:Y:S02]  /*9950*/  ISETP.GE.AND P0, PT, R2.reuse, R14, PT ;  /* 0x0000000e0200720c */ /* 0x040fe40003f06270 */
[----:B------:R-:W-:Y:S02]  /*9960*/  ISETP.GE.AND P2, PT, R2, R13, PT ;  /* 0x0000000d0200720c */ /* 0x000fe40003f46270 */
[----:B------:R-:W-:Y:S01]  /*9970*/  I2FP.F32.S32 R2, R0 ;  /* 0x0000000000027245 */ /* 0x000fe20000201400 */
[----:B------:R-:W-:Y:S01]  /*9980*/  FFMA.FTZ R5, R5, UR5, R23 ;  /* 0x0000000505057c23 */ /* 0x000fe20008010017 */
[----:B------:R-:W-:-:S02]  /*9990*/  FSEL R234, R6, -INF , !P0 ;  /* 0xff80000006ea7808 */ /* 0x000fc40004000000 */
[----:B------:R-:W-:Y:S01]  /*99a0*/  ISETP.GE.AND P0, PT, R0, R13, PT ;  /* 0x0000000d0000720c */ /* 0x000fe20003f06270 */
[----:B------:R-:W-:Y:S01]  /*99b0*/  FFMA.FTZ R15, R2, UR5, R190 ;  /* 0x00000005020f7c23 */ /* 0x000fe200080100be */
[----:B------:R-:W-:Y:S02]  /*99c0*/  FSEL R191, R5, -INF , !P1 ;  /* 0xff80000005bf7808 */ /* 0x000fe40004800000 */
[C---:B------:R-:W-:Y:S01]  /*99d0*/  ISETP.GE.AND P1, PT, R0.reuse, R14, PT ;  /* 0x0000000e0000720c */ /* 0x040fe20003f26270 */
[----:B------:R-:W-:Y:S01]  /*99e0*/  VIADD R0, R0, 0x39 ;  /* 0x0000003900007836 */ /* 0x000fe20000000000 */
[----:B------:R-:W-:Y:S02]  /*99f0*/  FSEL R15, R15, -INF , !P0 ;  /* 0xff8000000f0f7808 */ /* 0x000fe40004000000 */
[----:B------:R-:W-:Y:S01]  /*9a00*/  PLOP3.LUT P0, PT, PT, PT, UP0, 0x80, 0x0 ;  /* 0x000000000000781c */ /* 0x000fe20003f0f008 */
[----:B------:R-:W-:Y:S01]  /*9a10*/  FFMA.FTZ R4, R4, UR5, R18 ;  /* 0x0000000504047c23 */ /* 0x000fe20008010012 */
[----:B------:R-:W-:Y:S01]  /*9a20*/  FFMA.FTZ R12, R2, UR5, R188 ;  /* 0x00000005020c7c23 */ /* 0x000fe200080100bc */
[----:B------:R-:W-:-:S03]  /*9a30*/  I2FP.F32.S32 R2, R0 ;  /* 0x0000000000027245 */ /* 0x000fc60000201400 */
        /* <DEDUP_REMOVED lines=49> */
[----:B------:R-:W-:Y:S02]  /*9d50*/  @!P6 LEA R10, P1, R2, R10, 0x1 ;  /* 0x0000000a020ae211 */ /* 0x000fe400078208ff */
        /* <DEDUP_REMOVED lines=40> */
.L_x_976:
[----:B------:R-:W-:Y:S05]  /*9fe0*/  BSYNC B0 ;  /* 0x0000000000007941 */ /* 0x000fea0003800000 */
.L_x_975:
[----:B------:R-:W0:Y:S02]  /*9ff0*/  LDGDEPBAR ;  /* 0x00000000000079af */ /* 0x000e240000000000 */
.L_x_974:
[----:B--2---:R-:W2:Y:S01]  /*a000*/  LDL R8, [R1+0x38] ;  /* 0x0000380001087983 */ /* 0x004ea20000100800 */
[----:B------:R-:W-:-:S03]  /*a010*/  MOV R188, R234 ;  /* 0x000000ea00bc7202 */ /* 0x000fc60000000f00 */
[----:B------:R-:W3:Y:S04]  /*a020*/  LDL R5, [R1+0x3c] ;  /* 0x00003c0001057983 */ /* 0x000ee80000100800 */
[----:B-1----:R-:W4:Y:S01]  /*a030*/  LDL R6, [R1+0x50] ;  /* 0x0000500001067983 */ /* 0x002f220000100800 */
[----:B------:R-:W-:Y:S01]  /*a040*/  FMNMX.FTZ R0, R148, R12, !PT ;  /* 0x0000000c94007209 */ /* 0x000fe20007810000 */
[----:B------:R-:W-:Y:S01]  /*a050*/  UIADD3 UR4, UR37, -0x4498517b, URZ ;  /* 0xbb67ae8525047890 */ /* 0x000fe2000fffe03f */
[----:B------:R-:W1:Y:S01]  /*a060*/  LDC.U8 R242, c[0x0][0x388] ;  /* 0x0000e200fff27b82 */ /* 0x000e620000000000 */
[----:B------:R-:W-:Y:S01]  /*a070*/  USHF.L.U32 UR33, UR41, 0x1, URZ ;  /* 0x0000000129217899 */ /* 0x000fe2000800063f */
[----:B------:R-:W-:Y:S01]  /*a080*/  FMNMX.FTZ R0, R149, R0, !PT ;  /* 0x0000000095007209 */ /* 0x000fe20007810000 */
[----:B------:R-:W-:Y:S01]  /*a090*/  UIADD3 UR29, UR36, 0x3c6ef372, URZ ;  /* 0x3c6ef372241d7890 */ /* 0x000fe2000fffe03f */
[----:B------:R-:W-:Y:S02]  /*a0a0*/  LDSM.16.MT88.4 R16, [R196+0x18000] ;  /* 0x01800000c410783b */ /* 0x000fe40000004200 */
[----:B------:R-:W-:-:S04]  /*a0b0*/  FMNMX.FTZ R0, R150, R0, !PT ;  /* 0x0000000096007209 */ /* 0x000fc80007810000 */
[----:B------:R-:W-:-:S04]  /*a0c0*/  FMNMX.FTZ R0, R173, R0, !PT ;  /* 0x00000000ad007209 */ /* 0x000fc80007810000 */
[----:B------:R-:W-:Y:S02]  /*a0d0*/  FMNMX.FTZ R2, R182, R0, !PT ;  /* 0x00000000b6027209 */ /* 0x000fe40007810000 */
        /* <DEDUP_REMOVED lines=23> */
[----:B------:R-:W-:-:S03]  /*a250*/  FMNMX.FTZ R2, R187, R2, !PT ;  /* 0x00000002bb027209 */ /* 0x000fc60007810000 */
[----:B------:R-:W5:Y:S01]  /*a260*/  SHFL.BFLY PT, R7, R0, 0x2, 0x1f ;  /* 0x0c401f0000077f89 */ /* 0x000f6200000e0000 */
[----:B------:R-:W-:-:S04]  /*a270*/  FMNMX.FTZ R2, R191, R2, !PT ;  /* 0x00000002bf027209 */ /* 0x000fc80007810000 */
[----:B------:R-:W-:-:S04]  /*a280*/  FMNMX.FTZ R2, R229, R2, !PT ;  /* 0x00000002e5027209 */ /* 0x000fc80007810000 */
[----:B------:R-:W-:-:S05]  /*a290*/  FMNMX.FTZ R2, R27, R2, !PT ;  /* 0x000000021b027209 */ /* 0x000fca0007810000 */
[----:B------:R-:W1:Y:S01]  /*a2a0*/  SHFL.BFLY PT, R9, R2, 0x2, 0x1f ;  /* 0x0c401f0002097f89 */ /* 0x000e6200000e0000 */
[----:B------:R-:W-:Y:S01]  /*a2b0*/  IMAD.U32 R4, RZ, RZ, UR37 ;  /* 0x00000025ff047e24 */ /* 0x000fe2000f8e00ff */
[----:B-----5:R-:W-:-:S05]  /*a2c0*/  FMNMX.FTZ R0, R0, R7, !PT ;  /* 0x0000000700007209 */ /* 0x020fca0007810000 */
[----:B------:R-:W5:Y:S01]  /*a2d0*/  SHFL.BFLY PT, R10, R0, 0x1, 0x1f ;  /* 0x0c201f00000a7f89 */ /* 0x000f6200000e0000 */
[----:B-1----:R-:W-:-:S05]  /*a2e0*/  FMNMX.FTZ R2, R2, R9, !PT ;  /* 0x0000000902027209 */ /* 0x002fca0007810000 */
[----:B------:R-:W1:Y:S01]  /*a2f0*/  SHFL.BFLY PT, R11, R2, 0x1, 0x1f ;  /* 0x0c201f00020b7f89 */ /* 0x000e6200000e0000 */
[----:B-----5:R-:W-:-:S04]  /*a300*/  FMNMX.FTZ R250, R0, R10, !PT ;  /* 0x0000000a00fa7209 */ /* 0x020fc80007810000 */
[C---:B------:R-:W-:Y:S01]  /*a310*/  FSETP.NEU.FTZ.AND P2, PT, R250.reuse, -INF , PT ;  /* 0xff800000fa00780b */ /* 0x040fe20003f5d000 */
[----:B------:R-:W-:Y:S01]  /*a320*/  FMUL.FTZ R10, R250, UR34 ;  /* 0x00000022fa0a7c20 */ /* 0x000fe20008410000 */
[----:B------:R-:W-:-:S04]  /*a330*/  UIADD3 UR10, UR36, -0x4ab325aa, URZ ;  /* 0xb54cda56240a7890 */ /* 0x000fc8000fffe03f */
[----:B------:R-:W-:Y:S02]  /*a340*/  FSEL R10, R10, RZ, P2 ;  /* 0x000000ff0a0a7208 */ /* 0x000fe40001000000 */
[----:B-1----:R-:W-:-:S03]  /*a350*/  FMNMX.FTZ R248, R2, R11, !PT ;  /* 0x0000000b02f87209 */ /* 0x002fc60007810000 */
[--C-:B------:R-:W-:Y:S01]  /*a360*/  FFMA.FTZ R2, R149, UR34, -R10.reuse ;  /* 0x0000002295027c23 */ /* 0x100fe2000801080a */
[C---:B------:R-:W-:Y:S01]  /*a370*/  FSETP.NEU.FTZ.AND P1, PT, R248.reuse, -INF , PT ;  /* 0xff800000f800780b */ /* 0x040fe20003f3d000 */
[----:B------:R-:W-:Y:S02]  /*a380*/  FMUL.FTZ R11, R248, UR34 ;  /* 0x00000022f80b7c20 */ /* 0x000fe40008410000 */
[----:B------:R1:W-:Y:S01]  /*a390*/  MUFU.EX2 R26, R2 ;  /* 0x00000002001a7308 */ /* 0x0003e20000000800 */
[----:B------:R-:W-:Y:S02]  /*a3a0*/  FFMA.FTZ R12, R12, UR34, -R10 ;  /* 0x000000220c0c7c23 */ /* 0x000fe4000801080a */
[----:B------:R-:W-:-:S05]  /*a3b0*/  FSEL R11, R11, RZ, P1 ;  /* 0x000000ff0b0b7208 */ /* 0x000fca0000800000 */
[----:B------:R-:W5:Y:S01]  /*a3c0*/  MUFU.EX2 R178, R12 ;  /* 0x0000000c00b27308 */ /* 0x000f620000000800 */
[----:B------:R-:W-:Y:S01]  /*a3d0*/  FFMA.FTZ R15, R15, UR34, -R11 ;  /* 0x000000220f0f7c23 */ /* 0x000fe2000801080b */
[----:B-1----:R-:W-:Y:S01]  /*a3e0*/  FFMA.FTZ R2, R150, UR34, -R10 ;  /* 0x0000002296027c23 */ /* 0x002fe2000801080a */
[----:B------:R-:W-:Y:S02]  /*a3f0*/  MOV R150, R241 ;  /* 0x000000f100967202 */ /* 0x000fe40000000f00 */
[----:B------:R-:W1:Y:S03]  /*a400*/  LDC.U8 R241, c[0x0][0x388] ;  /* 0x0000e200fff17b82 */ /* 0x000e660000000000 */
[----:B------:R5:W-:Y:S08]  /*a410*/  MUFU.EX2 R176, R2 ;  /* 0x0000000200b07308 */ /* 0x000bf00000000800 */
[----:B------:R5:W-:Y:S01]  /*a420*/  MUFU.EX2 R179, R15 ;  /* 0x0000000f00b37308 */ /* 0x000be20000000800 */
[----:B-1----:R-:W-:Y:S01]  /*a430*/  PRMT R241, R241, 0x7054, R242 ;  /* 0x00007054f1f17816 */ /* 0x002fe200000000f2 */
[----:B--2---:R-:W-:-:S05]  /*a440*/  IMAD.WIDE.U32 R20, R8, -0x326172a9, RZ ;  /* 0xcd9e8d5708147825 */ /* 0x004fca00078e00ff */
[----:B---3--:R-:W-:Y:S01]  /*a450*/  LOP3.LUT R5, R21, R5, RZ, 0x3c, !PT ;  /* 0x0000000515057212 */ /* 0x008fe200078e3cff */
[----:B----4-:R-:W-:-:S04]  /*a460*/  IMAD.WIDE.U32 R234, R6, -0x2daee0ad, RZ ;  /* 0xd2511f5306ea7825 */ /* 0x010fc800078e00ff */
[----:B------:R-:W-:Y:S01]  /*a470*/  IMAD.WIDE.U32 R170, R5, -0x2daee0ad, RZ ;  /* 0xd2511f5305aa7825 */ /* 0x000fe200078e00ff */
[----:B------:R-:W-:-:S04]  /*a480*/  LOP3.LUT R4, R235, UR33, R4, 0x96, !PT ;  /* 0x00000021eb047c12 */ /* 0x000fc8000f8e9604 */
[----:B------:R-:W-:Y:S01]  /*a490*/  LOP3.LUT R6, R171, UR4, R234, 0x96, !PT ;  /* 0x00000004ab067c12 */ /* 0x000fe2000f8e96ea */
[----:B------:R-:W-:Y:S01]  /*a4a0*/  UIADD3 UR4, UR36, -0x61c88647, URZ ;  /* 0x9e3779b924047890 */ /* 0x000fe2000fffe03f */
        /* <DEDUP_REMOVED lines=20> */
[C---:B------:R-:W-:Y:S02]  /*a5f0*/  LOP3.LUT R5, R4.reuse, 0xffff, RZ, 0xc0, !PT ;  /* 0x0000ffff04057812 */ /* 0x040fe400078ec0ff */
[----:B------:R-:W-:Y:S02]  /*a600*/  LOP3.LUT R8, R4, 0xff, RZ, 0xc0, !PT ;  /* 0x000000ff04087812 */ /* 0x000fe400078ec0ff */
[--C-:B------:R-:W-:Y:S02]  /*a610*/  SHF.R.U32.HI R7, RZ, 0x10, R4.reuse ;  /* 0x00000010ff077819 */ /* 0x100fe40000011604 */
[----:B-----5:R-:W-:Y:S02]  /*a620*/  SHF.R.U32.HI R2, RZ, 0x8, R5 ;  /* 0x00000008ff027819 */ /* 0x020fe40000011605 */
[----:B------:R-:W-:-:S02]  /*a630*/  SHF.R.U32.HI R6, RZ, 0x18, R4 ;  /* 0x00000018ff067819 */ /* 0x000fc40000011604 */
[----:B------:R-:W-:Y:S02]  /*a640*/  LOP3.LUT R4, R7, 0xff, RZ, 0xc0, !PT ;  /* 0x000000ff07047812 */ /* 0x000fe400078ec0ff */
[----:B------:R-:W-:Y:S02]  /*a650*/  PRMT R12, R8, 0x5410, R2 ;  /* 0x00005410080c7816 */ /* 0x000fe40000000002 */
[----:B------:R-:W-:Y:S02]  /*a660*/  LOP3.LUT R2, R0, 0xffff, RZ, 0xc0, !PT ;  /* 0x0000ffff00027812 */ /* 0x000fe400078ec0ff */
[----:B------:R-:W-:Y:S01]  /*a670*/  PRMT R15, R4, 0x5410, R6 ;  /* 0x00005410040f7816 */ /* 0x000fe20000000006 */
[----:B------:R-:W-:Y:S01]  /*a680*/  FFMA.FTZ R6, R184, UR34, -R11 ;  /* 0x00000022b8067c23 */ /* 0x000fe2000801080b */
[----:B------:R-:W-:Y:S02]  /*a690*/  SHF.R.U32.HI R5, RZ, 0x8, R2 ;  /* 0x00000008ff057819 */ /* 0x000fe40000011602 */
[----:B------:R-:W-:Y:S01]  /*a6a0*/  LOP3.LUT R2, R0, 0xff, RZ, 0xc0, !PT ;  /* 0x000000ff00027812 */ /* 0x000fe200078ec0ff */
[----:B------:R1:W-:Y:S01]  /*a6b0*/  MUFU.EX2 R175, R6 ;  /* 0x0000000600af7308 */ /* 0x0003e20000000800 */
[----:B------:R-:W-:-:S02]  /*a6c0*/  SHF.R.U32.HI R4, RZ, 0x10, R0 ;  /* 0x00000010ff047819 */ /* 0x000fc40000011600 */
[----:B------:R-:W-:Y:S02]  /*a6d0*/  SHF.R.U32.HI R7, RZ, 0x18, R0 ;  /* 0x00000018ff077819 */ /* 0x000fe40000011600 */
[----:B------:R-:W-:Y:S02]  /*a6e0*/  LOP3.LUT R0, R4, 0xff, RZ, 0xc0, !PT ;  /* 0x000000ff04007812 */ /* 0x000fe400078ec0ff */
[----:B------:R-:W-:Y:S02]  /*a6f0*/  FSEL R4, R250, RZ, P2 ;  /* 0x000000fffa047208 */ /* 0x000fe40001000000 */
[----:B-1----:R-:W-:Y:S01]  /*a700*/  PRMT R6, R2, 0x5410, R5 ;  /* 0x0000541002067816 */ /* 0x002fe20000000005 */
[----:B------:R-:W-:-:S04]  /*a710*/  FFMA.FTZ R2, R173, UR34, -R10 ;  /* 0x00000022ad027c23 */ /* 0x000fc8000801080a */
[----:B------:R-:W1:Y:S01]  /*a720*/  MUFU.EX2 R22, R2 ;  /* 0x0000000200167308 */ /* 0x000e620000000800 */
[----:B------:R-:W-:Y:S02]  /*a730*/  PRMT R5, R0, 0x5410, R7 ;  /* 0x0000541000057816 */ /* 0x000fe40000000007 */
[----:B------:R-:W-:Y:S01]  /*a740*/  FSEL R0, R248, RZ, P1 ;  /* 0x000000fff8007208 */ /* 0x000fe20000800000 */
[----:B------:R-:W-:Y:S01]  /*a750*/  FADD.FTZ R8, R148, -R4 ;  /* 0x8000000494087221 */ /* 0x000fe20000010000 */
[----:B------:R-:W-:-:S03]  /*a760*/  HSET2.LE.AND R4, R6, R241, PT ;  /* 0x000000f106047233 */ /* 0x000fc60003803000 */
[----:B------:R-:W-:Y:S01]  /*a770*/  FADD.FTZ R7, R3, -R0 ;  /* 0x8000000003077221 */ /* 0x000fe20000010000 */
[----:B------:R-:W-:Y:S01]  /*a780*/  F2FP.F16.F32.PACK_AB R0, R26, R178 ;  /* 0x000000b21a00723e */ /* 0x000fe200000000ff */
[----:B------:R-:W-:Y:S01]  /*a790*/  FFMA.FTZ R3, R172, UR34, -R11 ;  /* 0x00000022ac037c23 */ /* 0x000fe2000801080b */
[----:B------:R-:W-:Y:S02]  /*a7a0*/  MOV R172, R20 ;  /* 0x0000001400ac7202 */ /* 0x000fe40000000f00 */
[----:B------:R-:W-:Y:S01]  /*a7b0*/  LOP3.LUT R4, R4, R0, RZ, 0xc0, !PT ;  /* 0x0000000004047212 */ /* 0x000fe200078ec0ff */
[----:B------:R-:W-:Y:S01]  /*a7c0*/  IMAD.MOV.U32 R173, RZ, RZ, R21 ;  /* 0x000000ffffad7224 */ /* 0x000fe200078e0015 */
[--C-:B------:R-:W-:Y:S02]  /*a7d0*/  HSET2.LE.AND R0, R12, R241.reuse, PT ;  /* 0x000000f10c007233 */ /* 0x100fe40003803000 */
[----:B-1----:R-:W-:Y:S02]  /*a7e0*/  MOV R12, R22 ;  /* 0x00000016000c7202 */ /* 0x002fe40000000f00 */
[----:B------:R-:W1:Y:S01]  /*a7f0*/  LDSM.16.MT88.4 R20, [R197+0x18000] ;  /* 0x01800000c514783b */ /* 0x000e620000004200 */
[----:B------:R-:W-:Y:S01]  /*a800*/  FFMA.FTZ R2, R174, UR34, -R11 ;  /* 0x00000022ae027c23 */ /* 0x000fe2000801080b */
[----:B------:R-:W-:Y:S01]  /*a810*/  FMUL.FTZ R8, R8, UR34 ;  /* 0x0000002208087c20 */ /* 0x000fe20008410000 */
[----:B------:R-:W-:Y:S01]  /*a820*/  MUFU.EX2 R148, R3 ;  /* 0x0000000300947308 */ /* 0x000fe20000000800 */
[----:B------:R-:W-:Y:S01]  /*a830*/  FMUL.FTZ R7, R7, UR34 ;  /* 0x0000002207077c20 */ /* 0x000fe20008410000 */
[----:B------:R-:W-:-:S06]  /*a840*/  HSET2.LE.AND R5, R5, R241, PT ;  /* 0x000000f105057233 */ /* 0x000fcc0003803000 */
[----:B------:R2:W3:Y:S08]  /*a850*/  MUFU.EX2 R177, R2 ;  /* 0x0000000200b17308 */ /* 0x0004f00000000800 */
[----:B------:R-:W4:Y:S08]  /*a860*/  MUFU.EX2 R9, R8 ;  /* 0x0000000800097308 */ /* 0x000f300000000800 */
[----:B------:R-:W5:Y:S01]  /*a870*/  MUFU.EX2 R8, R7 ;  /* 0x0000000700087308 */ /* 0x000f620000000800 */
[----:B--2---:R-:W-:-:S04]  /*a880*/  F2FP.F16.F32.PACK_AB R2, R175, R179 ;  /* 0x000000b3af02723e */ /* 0x004fc800000000ff */
[----:B------:R-:W-:Y:S02]  /*a890*/  LOP3.LUT R5, R5, R2, RZ, 0xc0, !PT ;  /* 0x0000000205057212 */ /* 0x000fe400078ec0ff */
[----:B------:R-:W-:-:S04]  /*a8a0*/  F2FP.F16.F32.PACK_AB R2, R12, R176 ;  /* 0x000000b00c02723e */ /* 0x000fc800000000ff */
[----:B------:R-:W-:Y:S02]  /*a8b0*/  LOP3.LUT R6, R0, R2, RZ, 0xc0, !PT ;  /* 0x0000000200067212 */ /* 0x000fe400078ec0ff */
[----:B------:R-:W-:Y:S02]  /*a8c0*/  HSET2.LE.AND R0, R15, R241, PT ;  /* 0x000000f10f007233 */ /* 0x000fe40003803000 */
[----:B---3--:R-:W-:Y:S01]  /*a8d0*/  F2FP.F16.F32.PACK_AB R2, R148, R177 ;  /* 0x000000b19402723e */ /* 0x008fe200000000ff */
[-C--:B----4-:R-:W-:Y:S01]  /*a8e0*/  FMUL.FTZ R156, R156, R9.reuse ;  /* 0x000000099c9c7220 */ /* 0x090fe20000410000 */
[-C--:B------:R-:W-:Y:S01]  /*a8f0*/  FMUL.FTZ R157, R157, R9.reuse ;  /* 0x000000099d9d7220 */ /* 0x080fe20000410000 */
[----:B-----5:R-:W-:Y:S01]  /*a900*/  FMUL.FTZ R158, R158, R8 ;  /* 0x000000089e9e7220 */ /* 0x020fe20000410000 */
[----:B------:R-:W-:Y:S01]  /*a910*/  LOP3.LUT R7, R0, R2, RZ, 0xc0, !PT ;  /* 0x0000000200077212 */ /* 0x000fe200078ec0ff */
        /* <DEDUP_REMOVED lines=13> */
[C---:B------:R-:W-:Y:S06]  /*a9f0*/  HMMA.16816.F32 R156, R4.reuse, R16, R156 ;  /* 0x00000010049c723c */ /* 0x040fec000000189c */
[C---:B------:R-:W-:Y:S01]  /*aa00*/  HMMA.16816.F32 R236, R4.reuse, R18, R152 ;  /* 0x0000001204ec723c */ /* 0x040fe20000001898 */
[----:B------:R-:W2:Y:S05]  /*aa10*/  LDSM.16.MT88.4 R16, [R199+0x18000] ;  /* 0x01800000c710783b */ /* 0x000eaa0000004200 */
        /* <DEDUP_REMOVED lines=28> */
[----:B------:R-:W2:Y:S05]  /*abe0*/  LDSM.16.MT88.4 R16, [R196+0x1a000] ;  /* 0x01a00000c410783b */ /* 0x000eaa0000004200 */
[----:B-1----:R-:W-:Y:S07]  /*abf0*/  HMMA.16816.F32 R192, R4, R20, R52 ;  /* 0x0000001404c0723c */ /* 0x002fee0000001834 */
[----:B------:R-:W-:-:S02]  /*ac00*/  IMAD.MOV.U32 R55, RZ, RZ, R188 ;  /* 0x000000ffff377224 */ /* 0x000fc400078e00bc */
        /* <DEDUP_REMOVED lines=27> */
[----:B------:R-:W-:Y:S01]  /*adc0*/  MOV R38, R172 ;  /* 0x000000ac00267202 */ /* 0x000fe20000000f00 */
[----:B------:R-:W-:Y:S01]  /*add0*/  IMAD.MOV.U32 R39, RZ, RZ, R173 ;  /* 0x000000ffff277224 */ /* 0x000fe200078e00ad */
[----:B------:R-:W-:-:S03]  /*ade0*/  MOV R40, R175 ;  /* 0x000000af00287202 */ /* 0x000fc60000000f00 */
        /* <DEDUP_REMOVED lines=24> */
[----:B--2---:R-:W-:Y:S07]  /*af70*/  HMMA.16816.F32 R72, R4, R16, R76 ;  /* 0x000000100448723c */ /* 0x004fee000000184c */
[----:B------:R-:W-:Y:S01]  /*af80*/  IMAD.MOV.U32 R77, RZ, RZ, R241 ;  /* 0x000000ffff4d7224 */ /* 0x000fe200078e00f1 */
[----:B------:R-:W-:-:S02]  /*af90*/  MOV R76, R240 ;  /* 0x000000f0004c7202 */ /* 0x000fc40000000f00 */
        /* <DEDUP_REMOVED lines=73> */
[C---:B--2---:R-:W-:Y:S06]  /*b430*/  HMMA.16816.F32 R124, R4.reuse, R16, R124 ;  /* 0x00000010047c723c */ /* 0x044fec000000187c */
[C---:B------:R-:W-:Y:S01]  /*b440*/  HMMA.16816.F32 R128, R4.reuse, R18, R128 ;  /* 0x000000120480723c */ /* 0x040fe20000001880 */
[----:B------:R-:W2:Y:S05]  /*b450*/  LDSM.16.MT88.4 R16, [R199+0x1e000] ;  /* 0x01e00000c710783b */ /* 0x000eaa0000004200 */
[C---:B-1----:R-:W-:Y:S06]  /*b460*/  HMMA.16816.F32 R132, R4.reuse, R20, R132 ;  /* 0x000000140484723c */ /* 0x042fec0000001884 */
[C---:B------:R-:W-:Y:S01]  /*b470*/  HMMA.16816.F32 R136, R4.reuse, R22, R136 ;  /* 0x000000160488723c */ /* 0x040fe20000001888 */
[----:B------:R-:W1:Y:S01]  /*b480*/  LDSM.16.MT88.4 R20, [R198+0x1e000] ;  /* 0x01e00000c614783b */ /* 0x000e620000004200 */
[----:B------:R-:W-:Y:S01]  /*b490*/  MOV R52, R0 ;  /* 0x0000000000347202 */ /* 0x000fe20000000f00 */
[----:B------:R-:W-:Y:S01]  /*b4a0*/  FFMA.FTZ R0, R182, UR34, -R10 ;  /* 0x00000022b6007c23 */ /* 0x000fe2000801080a */
        /* <DEDUP_REMOVED lines=13> */
[-C--:B------:R-:W-:Y:S01]  /*b580*/  FMUL.FTZ R144, R144, R9.reuse ;  /* 0x0000000990907220 */ /* 0x080fe20000410000 */
[----:B------:R-:W-:Y:S01]  /*b590*/  FMUL.FTZ R145, R145, R9 ;  /* 0x0000000991917220 */ /* 0x000fe20000410000 */
[-C--:B------:R-:W-:Y:S01]  /*b5a0*/  FMUL.FTZ R146, R146, R8.reuse ;  /* 0x0000000892927220 */ /* 0x080fe20000410000 */
[----:B------:R-:W-:Y:S01]  /*b5b0*/  FMUL.FTZ R147, R147, R8 ;  /* 0x0000000893937220 */ /* 0x000fe20000410000 */
[----:B------:R3:W-:Y:S01]  /*b5c0*/  MUFU.EX2 R150, R0 ;  /* 0x0000000000967308 */ /* 0x0007e20000000800 */
[----:B------:R-:W-:Y:S01]  /*b5d0*/  IMAD.MOV.U32 R182, RZ, RZ, R76 ;  /* 0x000000ffffb67224 */ /* 0x000fe200078e004c */
[----:B------:R-:W-:Y:S01]  /*b5e0*/  MOV R76, R54 ;  /* 0x00000036004c7202 */ /* 0x000fe20000000f00 */
[----:B------:R-:W-:Y:S01]  /*b5f0*/  IMAD.MOV.U32 R54, RZ, RZ, R3 ;  /* 0x000000ffff367224 */ /* 0x000fe200078e0003 */
[----:B------:R-:W-:Y:S01]  /*b600*/  MOV R82, R2 ;  /* 0x0000000200527202 */ /* 0x000fe20000000f00 */
[----:B------:R-:W-:Y:S01]  /*b610*/  UIADD3 UR11, UR37, 0x646e171e, URZ ;  /* 0x646e171e250b7890 */ /* 0x000fe2000fffe03f */
[----:B--2---:R-:W-:Y:S01]  /*b620*/  HMMA.16816.F32 R56, R4, R16, R160 ;  /* 0x000000100438723c */ /* 0x004fe200000018a0 */
[----:B------:R-:W-:-:S05]  /*b630*/  IMAD.WIDE.U32 R2, R25, -0x2daee0ad, RZ ;  /* 0xd2511f5319027825 */ /* 0x000fca00078e00ff */
[----:B------:R-:W-:Y:S01]  /*b640*/  HMMA.16816.F32 R164, R4, R18, R164 ;  /* 0x0000001204a4723c */ /* 0x000fe200000018a4 */
[----:B---3--:R-:W-:-:S05]  /*b650*/  FFMA.FTZ R0, R181, UR34, -R10 ;  /* 0x00000022b5007c23 */ /* 0x008fca000801080a */
[C---:B-1----:R-:W-:Y:S01]  /*b660*/  HMMA.16816.F32 R140, R4.reuse, R20, R140 ;  /* 0x00000014048c723c */ /* 0x042fe2000000188c */
[----:B------:R1:W2:Y:S05]  /*b670*/  MUFU.EX2 R160, R0 ;  /* 0x0000000000a07308 */ /* 0x0002aa0000000800 */
[----:B------:R-:W-:Y:S01]  /*b680*/  HMMA.16816.F32 R144, R4, R22, R144 ;  /* 0x000000160490723c */ /* 0x000fe20000001890 */
[----:B------:R-:W-:-:S06]  /*b690*/  MOV R94, R77 ;  /* 0x0000004d005e7202 */ /* 0x000fcc0000000f00 */
[--C-:B------:R-:W-:Y:S01]  /*b6a0*/  FFMA.FTZ R4, R28, UR34, -R10.reuse ;  /* 0x000000221c047c23 */ /* 0x100fe2000801080a */
[----:B-1----:R-:W-:-:S03]  /*b6b0*/  FFMA.FTZ R0, R180, UR34, -R10 ;  /* 0x00000022b4007c23 */ /* 0x002fc6000801080a */
[----:B------:R1:W-:Y:S01]  /*b6c0*/  MUFU.EX2 R80, R4 ;  /* 0x0000000400507308 */ /* 0x0003e20000000800 */
[----:B------:R-:W-:Y:S01]  /*b6d0*/  SHF.R.U32.HI R7, RZ, 0x10, R2 ;  /* 0x00000010ff077819 */ /* 0x000fe20000011602 */
[----:B------:R-:W-:Y:S02]  /*b6e0*/  IMAD.MOV.U32 R77, RZ, RZ, R68 ;  /* 0x000000ffff4d7224 */ /* 0x000fe400078e0044 */
[----:B------:R-:W-:Y:S01]  /*b6f0*/  IMAD.MOV.U32 R83, RZ, RZ, R55 ;  /* 0x000000ffff537224 */ /* 0x000fe200078e0037 */
[----:B------:R-:W-:Y:S01]  /*b700*/  LOP3.LUT R17, R2, 0xff, RZ, 0xc0, !PT ;  /* 0x000000ff02117812 */ /* 0x000fe200078ec0ff */
[----:B------:R-:W-:Y:S01]  /*b710*/  IMAD.MOV.U32 R87, RZ, RZ, R15 ;  /* 0x000000ffff577224 */ /* 0x000fe200078e000f */
[----:B------:R-:W3:Y:S01]  /*b720*/  LDSM.16.MT88.4 R20, [R196+0x18800] ;  /* 0x01880000c414783b */ /* 0x000ee20000004200 */
[----:B------:R4:W-:Y:S01]  /*b730*/  MUFU.EX2 R86, R0 ;  /* 0x0000000000567308 */ /* 0x0009e20000000800 */
[----:B------:R-:W-:Y:S02]  /*b740*/  MOV R55, R12 ;  /* 0x0000000c00377202 */ /* 0x000fe40000000f00 */
[----:B------:R-:W-:Y:S01]  /*b750*/  SHF.R.U32.HI R12, RZ, 0x18, R2 ;  /* 0x00000018ff0c7819 */ /* 0x000fe20000011602 */
[----:B-1----:R-:W-:Y:S01]  /*b760*/  FFMA.FTZ R4, R223, UR34, -R11 ;  /* 0x00000022df047c23 */ /* 0x002fe2000801080b */
[----:B----4-:R-:W-:-:S02]  /*b770*/  LOP3.LUT R0, R3, UR11, R24, 0x96, !PT ;  /* 0x0000000b03007c12 */ /* 0x010fc4000f8e9618 */
[----:B------:R-:W-:Y:S01]  /*b780*/  LOP3.LUT R3, R2, 0xffff, RZ, 0xc0, !PT ;  /* 0x0000ffff02037812 */ /* 0x000fe200078ec0ff */
[----:B------:R1:W-:Y:S01]  /*b790*/  MUFU.EX2 R68, R4 ;  /* 0x0000000400447308 */ /* 0x0003e20000000800 */
[C---:B------:R-:W-:Y:S02]  /*b7a0*/  LOP3.LUT R5, R0.reuse, 0xffff, RZ, 0xc0, !PT ;  /* 0x0000ffff00057812 */ /* 0x040fe400078ec0ff */
[----:B------:R-:W-:Y:S02]  /*b7b0*/  LOP3.LUT R16, R0, 0xff, RZ, 0xc0, !PT ;  /* 0x000000ff00107812 */ /* 0x000fe400078ec0ff */
[--C-:B------:R-:W-:Y:S02]  /*b7c0*/  SHF.R.U32.HI R6, RZ, 0x10, R0.reuse ;  /* 0x00000010ff067819 */ /* 0x100fe40000011600 */
[----:B------:R-:W-:Y:S02]  /*b7d0*/  SHF.R.U32.HI R15, RZ, 0x18, R0 ;  /* 0x00000018ff0f7819 */ /* 0x000fe40000011600 */
[----:B------:R-:W-:-:S02]  /*b7e0*/  SHF.R.U32.HI R2, RZ, 0x8, R3 ;  /* 0x00000008ff027819 */ /* 0x000fc40000011603 */
[----:B------:R-:W-:Y:S02]  /*b7f0*/  LOP3.LUT R0, R7, 0xff, RZ, 0xc0, !PT ;  /* 0x000000ff07007812 */ /* 0x000fe400078ec0ff */
[----:B------:R-:W-:Y:S01]  /*b800*/  SHF.R.U32.HI R3, RZ, 0x8, R5 ;  /* 0x00000008ff037819 */ /* 0x000fe20000011605 */
[----:B-1----:R-:W-:Y:S01]  /*b810*/  FFMA.FTZ R4, R183, UR34, -R11 ;  /* 0x00000022b7047c23 */ /* 0x002fe2000801080b */
[----:B------:R-:W-:Y:S02]  /*b820*/  LOP3.LUT R5, R6, 0xff, RZ, 0xc0, !PT ;  /* 0x000000ff06057812 */ /* 0x000fe400078ec0ff */
[----:B------:R-:W-:Y:S01]  /*b830*/  PRMT R7, R0, 0x5410, R12 ;  /* 0x0000541000077816 */ /* 0x000fe2000000000c */
[----:B------:R-:W1:Y:S01]  /*b840*/  MUFU.EX2 R162, R4 ;  /* 0x0000000400a27308 */ /* 0x000e620000000800 */
[----:B------:R-:W-:Y:S02]  /*b850*/  PRMT R6, R17, 0x5410, R2 ;  /* 0x0000541011067816 */ /* 0x000fe40000000002 */
[----:B------:R-:W-:-:S02]  /*b860*/  PRMT R0, R16, 0x5410, R3 ;  /* 0x0000541010007816 */ /* 0x000fc40000000003 */
[----:B------:R-:W4:Y:S01]  /*b870*/  LDSM.16.MT88.4 R16, [R197+0x18800] ;  /* 0x01880000c510783b */ /* 0x000f220000004200 */
[--C-:B------:R-:W-:Y:S01]  /*b880*/  FFMA.FTZ R2, R29, UR34, -R11.reuse ;  /* 0x000000221d027c23 */ /* 0x100fe2000801080b */
[----:B------:R-:W-:Y:S01]  /*b890*/  FFMA.FTZ R3, R30, UR34, -R11 ;  /* 0x000000221e037c23 */ /* 0x000fe2000801080b */
[----:B------:R-:W-:Y:S02]  /*b8a0*/  HSET2.LE.AND R0, R0, R94, PT ;  /* 0x0000005e00007233 */ /* 0x000fe40003803000 */
[----:B------:R2:W-:Y:S01]  /*b8b0*/  MUFU.EX2 R84, R2 ;  /* 0x0000000200547308 */ /* 0x0005e20000000800 */
[----:B------:R-:W-:-:S07]  /*b8c0*/  PRMT R5, R5, 0x5410, R15 ;  /* 0x0000541005057816 */ /* 0x000fce000000000f */
[----:B------:R-:W5:Y:S01]  /*b8d0*/  MUFU.EX2 R85, R3 ;  /* 0x0000000300557308 */ /* 0x000f620000000800 */
[----:B--2---:R-:W-:-:S04]  /*b8e0*/  F2FP.F16.F32.PACK_AB R2, R160, R150 ;  /* 0x00000096a002723e */ /* 0x004fc800000000ff */
[----:B------:R-:W-:Y:S02]  /*b8f0*/  LOP3.LUT R4, R0, R2, RZ, 0xc0, !PT ;  /* 0x0000000200047212 */ /* 0x000fe400078ec0ff */
[----:B------:R-:W-:Y:S02]  /*b900*/  HSET2.LE.AND R0, R5, R94, PT ;  /* 0x0000005e05007233 */ /* 0x000fe40003803000 */
[----:B-1----:R-:W-:-:S04]  /*b910*/  F2FP.F16.F32.PACK_AB R2, R162, R68 ;  /* 0x00000044a202723e */ /* 0x002fc800000000ff */
[----:B------:R-:W-:Y:S02]  /*b920*/  LOP3.LUT R5, R0, R2, RZ, 0xc0, !PT ;  /* 0x0000000200057212 */ /* 0x000fe400078ec0ff */
[----:B------:R-:W-:Y:S02]  /*b930*/  HSET2.LE.AND R0, R6, R94, PT ;  /* 0x0000005e06007233 */ /* 0x000fe40003803000 */
[----:B------:R-:W-:-:S04]  /*b940*/  F2FP.F16.F32.PACK_AB R2, R80, R86 ;  /* 0x000000565002723e */ /* 0x000fc800000000ff */
[----:B------:R-:W-:Y:S02]  /*b950*/  LOP3.LUT R6, R0, R2, RZ, 0xc0, !PT ;  /* 0x0000000200067212 */ /* 0x000fe400078ec0ff */
[----:B------:R-:W-:Y:S02]  /*b960*/  HSET2.LE.AND R0, R7, R94, PT ;  /* 0x0000005e07007233 */ /* 0x000fe40003803000 */
[----:B-----5:R-:W-:Y:S02]  /*b970*/  F2FP.F16.F32.PACK_AB R2, R85, R84 ;  /* 0x000000545502723e */ /* 0x020fe400000000ff */
[----:B------:R-:W-:Y:S02]  /*b980*/  MOV R88, R31 ;  /* 0x0000001f00587202 */ /* 0x000fe40000000f00 */
[----:B------:R-:W1:Y:S01]  /*b990*/  LDSM.16.MT88.4 R28, [R199+0x18800] ;  /* 0x01880000c71c783b */ /* 0x000e620000004200 */
[----:B------:R-:W-:Y:S01]  /*b9a0*/  LOP3.LUT R7, R0, R2, RZ, 0xc0, !PT ;  /* 0x0000000200077212 */ /* 0x000fe200078ec0ff */
[----:B------:R-:W-:-:S02]  /*b9b0*/  IMAD.MOV.U32 R89, RZ, RZ, R27 ;  /* 0x000000ffff597224 */ /* 0x000fc400078e001b */
[----:B------:R-:W-:Y:S02]  /*b9c0*/  IMAD.MOV.U32 R95, RZ, RZ, R26 ;  /* 0x000000ffff5f7224 */ /* 0x000fe400078e001a */
[----:B------:R-:W2:Y:S01]  /*b9d0*/  LDSM.16.MT88.4 R24, [R198+0x18800] ;  /* 0x01880000c618783b */ /* 0x000ea20000004200 */
[----:B------:R-:W-:Y:S01]  /*b9e0*/  IMAD.MOV.U32 R183, RZ, RZ, R87 ;  /* 0x000000ffffb77224 */ /* 0x000fe200078e0057 */
[----:B------:R-:W-:Y:S01]  /*b9f0*/  MOV R91, R53 ;  /* 0x00000035005b7202 */ /* 0x000fe20000000f00 */
[----:B------:R-:W-:Y:S01]  /*ba00*/  IMAD.MOV.U32 R93, RZ, RZ, R52 ;  /* 0x000000ffff5d7224 */ /* 0x000fe200078e0034 */
[----:B------:R-:W-:Y:S01]  /*ba10*/  MOV R90, R55 ;  /* 0x00000037005a7202 */ /* 0x000fe20000000f00 */
[----:B------:R-:W-:Y:S01]  /*ba20*/  IMAD.MOV.U32 R87, RZ, RZ, R54 ;  /* 0x000000ffff577224 */ /* 0x000fe200078e0036 */
[----:B---3--:R-:W-:Y:S01]  /*ba30*/  HMMA.16816.F32 R156, R4, R20, R156 ;  /* 0x00000014049c723c */ /* 0x008fe2000000189c */
[----:B------:R-:W-:Y:S01]  /*ba40*/  MOV R3, R81 ;  /* 0x0000005100037202 */ /* 0x000fe20000000f00 */
[----:B------:R-:W-:Y:S01]  /*ba50*/  IMAD.MOV.U32 R92, RZ, RZ, R82 ;  /* 0x000000ffff5c7224 */ /* 0x000fe200078e0052 */
[----:B------:R-:W-:Y:S01]  /*ba60*/  MOV R99, R83 ;  /* 0x0000005300637202 */ /* 0x000fe20000000f00 */
[----:B------:R-:W-:-:S02]  /*ba70*/  IMAD.MOV.U32 R102, RZ, RZ, R69 ;  /* 0x000000ffff667224 */ /* 0x000fc400078e0045 */
[C---:B------:R-:W-:Y:S01]  /*ba80*/  HMMA.16816.F32 R52, R4.reuse, R22, R236 ;  /* 0x000000160434723c */ /* 0x040fe200000018ec */
[----:B------:R-:W3:Y:S01]  /*ba90*/  LDSM.16.MT88.4 R20, [R196+0x1a800] ;  /* 0x01a80000c414783b */ /* 0x000ee20000004200 */
[----:B------:R-:W-:Y:S01]  /*baa0*/  MOV R101, R70 ;  /* 0x0000004600657202 */ /* 0x000fe20000000f00 */
[----:B------:R-:W-:Y:S01]  /*bab0*/  IMAD.MOV.U32 R100, RZ, RZ, R71 ;  /* 0x000000ffff647224 */ /* 0x000fe200078e0047 */
[----:B------:R-:W-:Y:S01]  /*bac0*/  MOV R2, R68 ;  /* 0x0000004400027202 */ /* 0x000fe20000000f00 */
[----:B------:R-:W-:Y:S01]  /*bad0*/  IMAD.MOV.U32 R81, RZ, RZ, R62 ;  /* 0x000000ffff517224 */ /* 0x000fe200078e003e */
[----:B------:R-:W-:Y:S01]  /*bae0*/  MOV R82, R60 ;  /* 0x0000003c00527202 */ /* 0x000fe20000000f00 */
[----:B------:R-:W-:Y:S01]  /*baf0*/  IMAD.MOV.U32 R83, RZ, RZ, R61 ;  /* 0x000000ffff537224 */ /* 0x000fe200078e003d */
[----:B------:R-:W-:Y:S01]  /*bb00*/  MOV R0, R63 ;  /* 0x0000003f00007202 */ /* 0x000fe20000000f00 */
[C---:B----4-:R-:W-:Y:S01]  /*bb10*/  HMMA.16816.F32 R68, R4.reuse, R18, R32 ;  /* 0x000000120444723c */ /* 0x050fe20000001820 */
[----:B------:R-:W-:Y:S05]  /*bb20*/  LDSM.16.MT88.4 R32, [R199+0x1a800] ;  /* 0x01a80000c720783b */ /* 0x000fea0000004200 */
[C---:B------:R-:W-:Y:S01]  /*bb30*/  HMMA.16816.F32 R60, R4.reuse, R16, R224 ;  /* 0x00000010043c723c */ /* 0x040fe200000018e0 */
[----:B------:R-:W4:Y:S01]  /*bb40*/  LDSM.16.MT88.4 R16, [R197+0x1a800] ;  /* 0x01a80000c510783b */ /* 0x000f220000004200 */
[----:B------:R-:W-:Y:S01]  /*bb50*/  IMAD.MOV.U32 R98, RZ, RZ, R76 ;  /* 0x000000ffff627224 */ /* 0x000fe200078e004c */
[----:B------:R-:W-:Y:S01]  /*bb60*/  MOV R97, R77 ;  /* 0x0000004d00617202 */ /* 0x000fe20000000f00 */
[----:B------:R-:W-:Y:S01]  /*bb70*/  IMAD.MOV.U32 R96, RZ, RZ, R78 ;  /* 0x000000ffff607224 */ /* 0x000fe200078e004e */
[----:B------:R-:W-:Y:S01]  /*bb80*/  MOV R103, R79 ;  /* 0x0000004f00677202 */ /* 0x000fe20000000f00 */
[----:B------:R-:W-:Y:S01]  /*bb90*/  IMAD.MOV.U32 R180, RZ, RZ, R82 ;  /* 0x000000ffffb47224 */ /* 0x000fe200078e0052 */
[----:B-1----:R-:W-:Y:S01]  /*bba0*/  HMMA.16816.F32 R76, R4, R28, R244 ;  /* 0x0000001c044c723c */ /* 0x002fe200000018f4 */
[----:B------:R-:W-:-:S02]  /*bbb0*/  MOV R12, R81 ;  /* 0x00000051000c7202 */ /* 0x000fc40000000f00 */
[----:B------:R-:W-:-:S04]  /*bbc0*/  MOV R181, R83 ;  /* 0x0000005300b57202 */ /* 0x000fc80000000f00 */
[----:B------:R-:W-:Y:S02]  /*bbd0*/  IMAD.MOV.U32 R28, RZ, RZ, R80 ;  /* 0x000000ffff1c7224 */ /* 0x000fe400078e0050 */
[----:B------:R-:W-:Y:S01]  /*bbe0*/  HMMA.16816.F32 R80, R4, R30, R228 ;  /* 0x0000001e0450723c */ /* 0x000fe200000018e4 */
[----:B------:R-:W-:-:S06]  /*bbf0*/  MOV R29, R100 ;  /* 0x00000064001d7202 */ /* 0x000fcc0000000f00 */
[----:B------:R-:W-:Y:S01]  /*bc00*/  IMAD.MOV.U32 R228, RZ, RZ, R87 ;  /* 0x000000ffffe47224 */ /* 0x000fe200078e0057 */
[----:B------:R-:W-:Y:S01]  /*bc10*/  MOV R229, R86 ;  /* 0x0000005600e57202 */ /* 0x000fe20000000f00 */
[----:B------:R-:W-:Y:S01]  /*bc20*/  IMAD.MOV.U32 R230, RZ, RZ, R85 ;  /* 0x000000ffffe67224 */ /* 0x000fe200078e0055 */
[----:B------:R-:W-:Y:S02]  /*bc30*/  MOV R231, R84 ;  /* 0x0000005400e77202 */ /* 0x000fe40000000f00 */
[----:B--2---:R-:W-:Y:S01]  /*bc40*/  HMMA.16816.F32 R84, R4, R24, R192 ;  /* 0x000000180454723c */ /* 0x004fe200000018c0 */
[----:B------:R-:W-:Y:S01]  /*bc50*/  IMAD.MOV.U32 R30, RZ, RZ, R93 ;  /* 0x000000ffff1e7224 */ /* 0x000fe200078e005d */
[----:B------:R-:W-:Y:S02]  /*bc60*/  MOV R31, R94 ;  /* 0x0000005e001f7202 */ /* 0x000fe40000000f00 */
[----:B------:R-:W-:-:S03]  /*bc70*/  MOV R15, R92 ;  /* 0x0000005c000f7202 */ /* 0x000fc60000000f00 */
        /* <DEDUP_REMOVED lines=8> */
[----:B------:R-:W-:-:S03]  /*bd00*/  IMAD.MOV.U32 R225, RZ, RZ, R103 ;  /* 0x000000ffffe17224 */ /* 0x000fc600078e0067 */
[----:B------:R-:W-:Y:S01]  /*bd10*/  HMMA.16816.F32 R88, R4, R26, R188 ;  /* 0x0000001a0458723c */ /* 0x000fe200000018bc */
[----:B------:R-:W-:Y:S01]  /*bd20*/  MOV R187, R195 ;  /* 0x000000c300bb7202 */ /* 0x000fe20000000f00 */
[----:B------:R-:W-:-:S04]  /*bd30*/  IMAD.MOV.U32 R195, RZ, RZ, R28 ;  /* 0x000000ffffc37224 */ /* 0x000fc800078e001c */
[C---:B----4-:R-:W-:Y:S01]  /*bd40*/  HMMA.16816.F32 R100, R4.reuse, R16, R172 ;  /* 0x000000100464723c */ /* 0x050fe200000018ac */
[----:B------:R-:W-:Y:S01]  /*bd50*/  IMAD.MOV.U32 R188, RZ, RZ, R30 ;  /* 0x000000ffffbc7224 */ /* 0x000fe200078e001e */
[----:B------:R-:W-:Y:S02]  /*bd60*/  MOV R189, R31 ;  /* 0x0000001f00bd7202 */ /* 0x000fe40000000f00 */
[----:B------:R-:W-:Y:S02]  /*bd70*/  MOV R191, R29 ;  /* 0x0000001d00bf7202 */ /* 0x000fe40000000f00 */
[C---:B------:R-:W-:Y:S01]  /*bd80*/  HMMA.16816.F32 R244, R4.reuse, R18, R152 ;  /* 0x0000001204f4723c */ /* 0x040fe20000001898 */
[----:B------:R-:W1:Y:S04]  /*bd90*/  LDSM.16.MT88.4 R28, [R198+0x1a800] ;  /* 0x01a80000c61c783b */ /* 0x000e680000004200 */
[----:B------:R-:W2:Y:S01]  /*bda0*/  LDSM.16.MT88.4 R16, [R199+0x1c800] ;  /* 0x01c80000c710783b */ /* 0x000ea20000004200 */
[----:B------:R-:W-:Y:S01]  /*bdb0*/  HMMA.16816.F32 R236, R4, R32, R72 ;  /* 0x0000002004ec723c */ /* 0x000fe20000001848 */
[----:B------:R-:W-:Y:S01]  /*bdc0*/  MOV R226, R96 ;  /* 0x0000006000e27202 */ /* 0x000fe20000000f00 */
[----:B------:R-:W-:Y:S01]  /*bdd0*/  IMAD.MOV.U32 R227, RZ, RZ, R97 ;  /* 0x000000ffffe37224 */ /* 0x000fe200078e0061 */
[----:B------:R-:W-:Y:S01]  /*bde0*/  MOV R161, R98 ;  /* 0x0000006200a17202 */ /* 0x000fe20000000f00 */
[----:B------:R-:W-:-:S03]  /*bdf0*/  IMAD.MOV.U32 R223, RZ, RZ, R99 ;  /* 0x000000ffffdf7224 */ /* 0x000fc600078e0063 */
[----:B------:R-:W-:Y:S02]  /*be00*/  MOV R75, R25 ;  /* 0x00000019004b7202 */ /* 0x000fe40000000f00 */
[----:B------:R-:W3:Y:S01]  /*be10*/  LDSM.16.MT88.4 R24, [R196+0x1c800] ;  /* 0x01c80000c418783b */ /* 0x000ee20000004200 */
[----:B------:R-:W-:Y:S03]  /*be20*/  HMMA.16816.F32 R96, R4, R22, R176 ;  /* 0x000000160460723c */ /* 0x000fe600000018b0 */
        /* <DEDUP_REMOVED lines=9> */
[----:B--2---:R-:W-:Y:S01]  /*bec0*/  HMMA.16816.F32 R176, R4, R16, R108 ;  /* 0x0000001004b0723c */ /* 0x004fe2000000186c */
[----:B------:R-:W-:Y:S01]  /*bed0*/  IMAD.MOV.U32 R67, RZ, RZ, R224 ;  /* 0x000000ffff437224 */ /* 0x000fe200078e00e0 */
[----:B------:R-:W-:Y:S01]  /*bee0*/  MOV R66, R225 ;  /* 0x000000e100427202 */ /* 0x000fe20000000f00 */
[----:B------:R-:W-:Y:S01]  /*bef0*/  IMAD.MOV.U32 R65, RZ, RZ, R226 ;  /* 0x000000ffff417224 */ /* 0x000fe200078e00e2 */
[----:B------:R-:W-:-:S02]  /*bf00*/  MOV R64, R227 ;  /* 0x000000e300407202 */ /* 0x000fc40000000f00 */
[----:B------:R-:W-:Y:S01]  /*bf10*/  HMMA.16816.F32 R172, R4, R18, R112 ;  /* 0x0000001204ac723c */ /* 0x000fe20000001870 */
[----:B------:R-:W1:Y:S01]  /*bf20*/  LDSM.16.MT88.4 R16, [R196+0x1e800] ;  /* 0x01e80000c410783b */ /* 0x000e620000004200 */
[----:B------:R-:W-:Y:S01]  /*bf30*/  IMAD.MOV.U32 R28, RZ, RZ, R194 ;  /* 0x000000ffff1c7224 */ /* 0x000fe200078e00c2 */
[----:B------:R-:W-:-:S03]  /*bf40*/  MOV R29, R195 ;  /* 0x000000c3001d7202 */ /* 0x000fc60000000f00 */
[C---:B------:R-:W-:Y:S07]  /*bf50*/  HMMA.16816.F32 R224, R4.reuse, R30, R48 ;  /* 0x0000001e04e0723c */ /* 0x040fee0000001830 */
[----:B------:R-:W-:Y:S01]  /*bf60*/  IMAD.MOV.U32 R30, RZ, RZ, R192 ;  /* 0x000000ffff1e7224 */ /* 0x000fe200078e00c0 */
[----:B------:R-:W-:Y:S01]  /*bf70*/  MOV R31, R193 ;  /* 0x000000c1001f7202 */ /* 0x000fe20000000f00 */
[----:B------:R-:W-:Y:S01]  /*bf80*/  IMAD.MOV.U32 R49, RZ, RZ, R189 ;  /* 0x000000ffff317224 */ /* 0x000fe200078e00bd */
[----:B---3--:R-:W-:Y:S01]  /*bf90*/  HMMA.16816.F32 R192, R4, R24, R44 ;  /* 0x0000001804c0723c */ /* 0x008fe2000000182c */
[----:B------:R-:W-:-:S02]  /*bfa0*/  MOV R51, R188 ;  /* 0x000000bc00337202 */ /* 0x000fc40000000f00 */
[----:B------:R-:W-:Y:S01]  /*bfb0*/  MOV R48, R190 ;  /* 0x000000be00307202 */ /* 0x000fe20000000f00 */
[----:B------:R-:W-:-:S03]  /*bfc0*/  IMAD.MOV.U32 R50, RZ, RZ, R187 ;  /* 0x000000ffff327224 */ /* 0x000fc600078e00bb */
[----:B------:R-:W-:Y:S01]  /*bfd0*/  IMAD.MOV.U32 R45, RZ, RZ, R191 ;  /* 0x000000ffff2d7224 */ /* 0x000fe200078e00bf */
[----:B------:R-:W-:Y:S01]  /*bfe0*/  MOV R47, R182 ;  /* 0x000000b6002f7202 */ /* 0x000fe20000000f00 */
[----:B------:R-:W-:Y:S01]  /*bff0*/  HMMA.16816.F32 R188, R4, R26, R40 ;  /* 0x0000001a04bc723c */ /* 0x000fe20000001828 */
[----:B------:R-:W-:-:S05]  /*c000*/  IMAD.MOV.U32 R46, RZ, RZ, R183 ;  /* 0x000000ffff2e7224 */ /* 0x000fca00078e00b7 */
[----:B----4-:R-:W-:Y:S01]  /*c010*/  HMMA.16816.F32 R184, R4, R20, R36 ;  /* 0x0000001404b8723c */ /* 0x010fe20000001824 */
[----:B------:R-:W-:Y:S01]  /*c020*/  IMAD.MOV.U32 R26, RZ, RZ, R180 ;  /* 0x000000ffff1a7224 */ /* 0x000fe200078e00b4 */
[----:B------:R-:W-:-:S04]  /*c030*/  MOV R27, R181 ;  /* 0x000000b5001b7202 */ /* 0x000fc80000000f00 */
[----:B------:R-:W-:Y:S01]  /*c040*/  HMMA.16816.F32 R180, R4, R22, R104 ;  /* 0x0000001604b4723c */ /* 0x000fe20000001868 */
[----:B------:R-:W2:Y:S01]  /*c050*/  LDSM.16.MT88.4 R20, [R197+0x1e800] ;  /* 0x01e80000c514783b */ /* 0x000ea20000004200 */
[----:B------:R-:W-:Y:S01]  /*c060*/  UIADD3 UR33, UR33, 0x1, URZ ;  /* 0x0000000121217890 */ /* 0x000fe2000fffe03f */
[----:B------:R-:W-:-:S03]  /*c070*/  MOV R44, R0 ;  /* 0x00000000002c7202 */ /* 0x000fc60000000f00 */
[----:B------:R-:W-:Y:S01]  /*c080*/  HMMA.16816.F32 R240, R4, R34, R240 ;  /* 0x0000002204f0723c */ /* 0x000fe200000018f0 */
[----:B------:R-:W3:Y:S01]  /*c090*/  LDSM.16.MT88.4 R32, [R198+0x1c800] ;  /* 0x01c80000c620783b */ /* 0x000ee20000004200 */
[----:B------:R-:W-:Y:S01]  /*c0a0*/  IMAD.U32 R0, RZ, RZ, UR33 ;  /* 0x00000021ff007e24 */ /* 0x000fe2000f8e00ff */
[----:B------:R-:W-:-:S04]  /*c0b0*/  MOV R25, R3 ;  /* 0x0000000300197202 */ /* 0x000fc80000000f00 */
[----:B------:R-:W-:Y:S01]  /*c0c0*/  LOP3.LUT R0, R235, UR37, R0, 0x96, !PT ;  /* 0x00000025eb007c12 */ /* 0x000fe2000f8e9600 */
[----:B------:R-:W-:Y:S01]  /*c0d0*/  IMAD.MOV.U32 R24, RZ, RZ, R2 ;  /* 0x000000ffff187224 */ /* 0x000fe200078e0002 */
[----:B------:R-:W-:Y:S01]  /*c0e0*/  MOV R41, R161 ;  /* 0x000000a100297202 */ /* 0x000fe20000000f00 */
[----:B------:R-:W-:Y:S02]  /*c0f0*/  IMAD.MOV.U32 R40, RZ, RZ, R160 ;  /* 0x000000ffff287224 */ /* 0x000fe400078e00a0 */
[----:B------:R-:W-:Y:S01]  /*c100*/  IMAD.WIDE.U32 R2, R0, -0x326172a9, RZ ;  /* 0xcd9e8d5700027825 */ /* 0x000fe200078e00ff */
[----:B------:R-:W-:Y:S02]  /*c110*/  MOV R114, R74 ;  /* 0x0000004a00727202 */ /* 0x000fe40000000f00 */
[----:B------:R-:W-:Y:S02]  /*c120*/  MOV R111, R40 ;  /* 0x00000028006f7202 */ /* 0x000fe40000000f00 */
[----:B------:R-:W-:-:S02]  /*c130*/  LOP3.LUT R0, R3, UR4, R26, 0x96, !PT ;  /* 0x0000000403007c12 */ /* 0x000fc4000f8e961a */
[----:B------:R-:W-:Y:S01]  /*c140*/  LOP3.LUT R2, R169, UR29, R2, 0x96, !PT ;  /* 0x0000001da9027c12 */ /* 0x000fe2000f8e9602 */
[----:B------:R-:W-:Y:S01]  /*c150*/  IMAD.MOV.U32 R110, RZ, RZ, R41 ;  /* 0x000000ffff6e7224 */ /* 0x000fe200078e0029 */
[----:B------:R-:W-:Y:S01]  /*c160*/  MOV R40, R73 ;  /* 0x0000004900287202 */ /* 0x000fe20000000f00 */
[----:B------:R-:W-:Y:S01]  /*c170*/  IMAD.MOV.U32 R41, RZ, RZ, R72 ;  /* 0x000000ffff297224 */ /* 0x000fe200078e0048 */
[----:B-1----:R-:W-:Y:S01]  /*c180*/  HMMA.16816.F32 R104, R4, R16, R124 ;  /* 0x000000100468723c */ /* 0x002fe2000000187c */
[----:B------:R-:W-:-:S05]  /*c190*/  IMAD.MOV.U32 R38, RZ, RZ, R75 ;  /* 0x000000ffff267224 */ /* 0x000fca00078e004b */
[----:B------:R-:W-:Y:S01]  /*c1a0*/  HMMA.16816.F32 R72, R4, R18, R128 ;  /* 0x000000120448723c */ /* 0x000fe20000001880 */
[----:B------:R-:W-:Y:S01]  /*c1b0*/  IMAD.WIDE.U32 R16, R0, -0x2daee0ad, RZ ;  /* 0xd2511f5300107825 */ /* 0x000fe200078e00ff */
[----:B------:R-:W-:-:S05]  /*c1c0*/  MOV R43, R163 ;  /* 0x000000a3002b7202 */ /* 0x000fca0000000f00 */
[----:B------:R-:W-:Y:S01]  /*c1d0*/  IMAD.WIDE.U32 R18, R2, -0x2daee0ad, RZ ;  /* 0xd2511f5302127825 */ /* 0x000fe200078e00ff */
[----:B------:R-:W-:Y:S02]  /*c1e0*/  MOV R36, R46 ;  /* 0x0000002e00247202 */ /* 0x000fe40000000f00 */
        /* <DEDUP_REMOVED lines=8> */
[----:B------:R-:W-:Y:S01]  /*c270*/  LOP3.LUT R3, R17, UR44, R170, 0x96, !PT ;  /* 0x0000002c11037c12 */ /* 0x000fe2000f8e96aa */
[----:B--2---:R-:W-:Y:S01]  /*c280*/  HMMA.16816.F32 R64, R4, R20, R132 ;  /* 0x000000140440723c */ /* 0x004fe20000001884 */
[----:B------:R-:W-:Y:S01]  /*c290*/  LOP3.LUT R0, R19, UR42, R16, 0x96, !PT ;  /* 0x0000002a13007c12 */ /* 0x000fe2000f8e9610 */
[----:B------:R-:W-:Y:S01]  /*c2a0*/  IMAD.MOV.U32 R115, RZ, RZ, R25 ;  /* 0x000000ffff737224 */ /* 0x000fe200078e0019 */
[----:B------:R-:W-:-:S03]  /*c2b0*/  MOV R108, R24 ;  /* 0x00000018006c7202 */ /* 0x000fc60000000f00 */
[----:B------:R-:W-:Y:S01]  /*c2c0*/  HMMA.16816.F32 R136, R4, R22, R136 ;  /* 0x000000160488723c */ /* 0x000fe20000001888 */
[----:B------:R-:W1:Y:S01]  /*c2d0*/  LDSM.16.MT88.4 R20, [R198+0x1e800] ;  /* 0x01e80000c614783b */ /* 0x000e620000004200 */
[----:B------:R-:W-:Y:S01]  /*c2e0*/  MOV R39, R42 ;  /* 0x0000002a00277202 */ /* 0x000fe20000000f00 */
[----:B------:R-:W-:Y:S02]  /*c2f0*/  IMAD.MOV.U32 R109, RZ, RZ, R43 ;  /* 0x000000ffff6d7224 */ /* 0x000fe400078e002b */
[----:B------:R-:W2:Y:S01]  /*c300*/  LDSM.16.MT88.4 R24, [R199+0x1e800] ;  /* 0x01e80000c718783b */ /* 0x000ea20000004200 */
[----:B------:R-:W-:-:S04]  /*c310*/  IMAD.WIDE.U32 R2, R3, -0x326172a9, RZ ;  /* 0xcd9e8d5703027825 */ /* 0x000fc800078e00ff */
[----:B------:R-:W-:Y:S01]  /*c320*/  IMAD.WIDE.U32 R42, R0, -0x326172a9, RZ ;  /* 0xcd9e8d57002a7825 */ /* 0x000fe200078e00ff */
[----:B------:R-:W-:Y:S02]  /*c330*/  LOP3.LUT R3, R3, UR43, R168, 0x96, !PT ;  /* 0x0000002b03037c12 */ /* 0x000fe4000f8e96a8 */
[----:B------:R-:W-:Y:S01]  /*c340*/  MOV R234, R112 ;  /* 0x0000007000ea7202 */ /* 0x000fe20000000f00 */
[----:B------:R-:W-:Y:S01]  /*c350*/  IMAD.MOV.U32 R112, RZ, RZ, R114 ;  /* 0x000000ffff707224 */ /* 0x000fe200078e0072 */
[----:B------:R-:W-:Y:S02]  /*c360*/  LOP3.LUT R0, R43, UR38, R2, 0x96, !PT ;  /* 0x000000262b007c12 */ /* 0x000fe4000f8e9602 */
[----:B------:R-:W-:Y:S02]  /*c370*/  MOV R235, R113 ;  /* 0x0000007100eb7202 */ /* 0x000fe40000000f00 */
[----:B------:R-:W-:Y:S01]  /*c380*/  MOV R113, R115 ;  /* 0x0000007300717202 */ /* 0x000fe20000000f00 */
[----:B------:R-:W-:Y:S01]  /*c390*/  IMAD.MOV.U32 R115, RZ, RZ, R109 ;  /* 0x000000ffff737224 */ /* 0x000fe200078e006d */
[----:B------:R-:W-:-:S02]  /*c3a0*/  MOV R114, R108 ;  /* 0x0000006c00727202 */ /* 0x000fc40000000f00 */
[----:B------:R-:W-:Y:S01]  /*c3b0*/  MOV R108, R110 ;  /* 0x0000006e006c7202 */ /* 0x000fe20000000f00 */
[----:B------:R-:W-:Y:S01]  /*c3c0*/  IMAD.MOV.U32 R110, RZ, RZ, R44 ;  /* 0x000000ffff6e7224 */ /* 0x000fe200078e002c */
[----:B------:R-:W-:Y:S01]  /*c3d0*/  MOV R109, R111 ;  /* 0x0000006f006d7202 */ /* 0x000fe20000000f00 */
[----:B------:R-:W-:Y:S01]  /*c3e0*/  IMAD.WIDE.U32 R2, R3, -0x2daee0ad, RZ ;  /* 0xd2511f5303027825 */ /* 0x000fe200078e00ff */
[----:B------:R-:W-:Y:S01]  /*c3f0*/  MOV R111, R45 ;  /* 0x0000002d006f7202 */ /* 0x000fe20000000f00 */
[----:B---3--:R-:W-:Y:S02]  /*c400*/  HMMA.16816.F32 R160, R4, R32, R116 ;  /* 0x0000002004a0723c */ /* 0x008fe40000001874 */
[----:B------:R-:W-:-:S04]  /*c410*/  IMAD.WIDE.U32 R44, R0, -0x2daee0ad, RZ ;  /* 0xd2511f53002c7825 */ /* 0x000fc800078e00ff */
[----:B------:R-:W-:Y:S01]  /*c420*/  FFMA.FTZ R0, R234, UR34, -R10 ;  /* 0x00000022ea007c23 */ /* 0x000fe2000801080a */
[----:B------:R-:W-:Y:S01]  /*c430*/  MOV R118, R235 ;  /* 0x000000eb00767202 */ /* 0x000fe20000000f00 */
[----:B------:R-:W-:Y:S01]  /*c440*/  IMAD.MOV.U32 R235, RZ, RZ, R112 ;  /* 0x000000ffffeb7224 */ /* 0x000fe200078e0070 */
[----:B------:R-:W-:Y:S02]  /*c450*/  MOV R112, R113 ;  /* 0x0000007100707202 */ /* 0x000fe40000000f00 */
[----:B------:R-:W-:Y:S02]  /*c460*/  LOP3.LUT R2, R45, UR15, R2, 0x96, !PT ;  /* 0x0000000f2d027c12 */ /* 0x000fe4000f8e9602 */
[----:B------:R-:W-:Y:S01]  /*c470*/  MOV R113, R114 ;  /* 0x0000007200717202 */ /* 0x000fe20000000f00 */
[----:B------:R-:W-:Y:S01]  /*c480*/  IMAD.MOV.U32 R114, RZ, RZ, R115 ;  /* 0x000000ffff727224 */ /* 0x000fe200078e0073 */
[----:B------:R-:W-:Y:S01]  /*c490*/  MOV R115, R108 ;  /* 0x0000006c00737202 */ /* 0x000fe20000000f00 */
[----:B------:R3:W-:Y:S01]  /*c4a0*/  MUFU.EX2 R130, R0 ;  /* 0x0000000000827308 */ /* 0x0007e20000000800 */
[----:B------:R-:W-:Y:S01]  /*c4b0*/  LOP3.LUT R18, R3, UR20, R18, 0x96, !PT ;  /* 0x0000001403127c12 */ /* 0x000fe2000f8e9612 */
[----:B------:R-:W-:Y:S01]  /*c4c0*/  IMAD.WIDE.U32 R2, R2, -0x326172a9, RZ ;  /* 0xcd9e8d5702027825 */ /* 0x000fe200078e00ff */
[----:B------:R-:W-:-:S03]  /*c4d0*/  MOV R108, R109 ;  /* 0x0000006d006c7202 */ /* 0x000fc60000000f00 */
[----:B------:R-:W-:Y:S01]  /*c4e0*/  IMAD.MOV.U32 R109, RZ, RZ, R110 ;  /* 0x000000ffff6d7224 */ /* 0x000fe200078e006e */
[----:B------:R-:W-:Y:S02]  /*c4f0*/  MOV R110, R111 ;  /* 0x0000006f006e7202 */ /* 0x000fe40000000f00 */
[----:B------:R-:W-:Y:S01]  /*c500*/  MOV R111, R15 ;  /* 0x0000000f006f7202 */ /* 0x000fe20000000f00 */
[--C-:B------:R-:W-:Y:S01]  /*c510*/  FFMA.FTZ R15, R251, UR34, -R10.reuse ;  /* 0x00000022fb0f7c23 */ /* 0x100fe2000801080a */
[--C-:B------:R-:W-:Y:S01]  /*c520*/  FFMA.FTZ R12, R12, UR34, -R10.reuse ;  /* 0x000000220c0c7c23 */ /* 0x100fe2000801080a */
[----:B---3--:R-:W-:Y:S02]  /*c530*/  FFMA.FTZ R0, R249, UR34, -R10 ;  /* 0x00000022f9007c23 */ /* 0x008fe4000801080a */
[----:B------:R3:W-:Y:S01]  /*c540*/  MUFU.EX2 R128, R15 ;  /* 0x0000000f00807308 */ /* 0x0007e20000000800 */
[----:B------:R-:W-:-:S07]  /*c550*/  IMAD.MOV.U32 R116, RZ, RZ, R115 ;  /* 0x000000ffff747224 */ /* 0x000fce00078e0073 */
[----:B------:R4:W-:Y:S01]  /*c560*/  MUFU.EX2 R129, R0 ;  /* 0x0000000000817308 */ /* 0x0009e20000000800 */
[----:B------:R-:W-:Y:S01]  /*c570*/  IMAD.MOV.U32 R115, RZ, RZ, R41 ;  /* 0x000000ffff737224 */ /* 0x000fe200078e0029 */
[----:B------:R-:W-:-:S06]  /*c580*/  MOV R234, R113 ;  /* 0x0000007100ea7202 */ /* 0x000fcc0000000f00 */
[----:B------:R5:W2:Y:S01]  /*c590*/  MUFU.EX2 R131, R12 ;  /* 0x0000000c00837308 */ /* 0x000aa20000000800 */
[----:B---3--:R-:W-:Y:S01]  /*c5a0*/  FFMA.FTZ R15, R235, UR34, -R11 ;  /* 0x00000022eb0f7c23 */ /* 0x008fe2000801080b */
[----:B------:R-:W-:Y:S02]  /*c5b0*/  MOV R235, R114 ;  /* 0x0000007200eb7202 */ /* 0x000fe40000000f00 */
[----:B------:R-:W-:Y:S02]  /*c5c0*/  MOV R114, R40 ;  /* 0x0000002800727202 */ /* 0x000fe40000000f00 */
[----:B----4-:R-:W-:Y:S01]  /*c5d0*/  LOP3.LUT R0, R2, 0xffff, RZ, 0xc0, !PT ;  /* 0x0000ffff02007812 */ /* 0x010fe200078ec0ff */
[----:B------:R-:W-:Y:S01]  /*c5e0*/  IMAD.WIDE.U32 R40, R18, -0x326172a9, RZ ;  /* 0xcd9e8d5712287825 */ /* 0x000fe200078e00ff */
[----:B------:R-:W-:Y:S02]  /*c5f0*/  MOV R117, R108 ;  /* 0x0000006c00757202 */ /* 0x000fe40000000f00 */
[----:B-----5:R-:W-:-:S02]  /*c600*/  SHF.R.U32.HI R12, RZ, 0x8, R0 ;  /* 0x00000008ff0c7819 */ /* 0x020fc40000011600 */
[----:B------:R-:W-:Y:S01]  /*c610*/  LOP3.LUT R0, R2, 0xff, RZ, 0xc0, !PT ;  /* 0x000000ff02007812 */ /* 0x000fe200078ec0ff */
[----:B------:R-:W-:Y:S01]  /*c620*/  IMAD.MOV.U32 R33, RZ, RZ, R112 ;  /* 0x000000ffff217224 */ /* 0x000fe200078e0070 */
[----:B------:R-:W-:Y:S01]  /*c630*/  MOV R119, R109 ;  /* 0x0000006d00777202 */ /* 0x000fe20000000f00 */
[----:B------:R-:W-:Y:S01]  /*c640*/  IMAD.MOV.U32 R112, RZ, RZ, R110 ;  /* 0x000000ffff707224 */ /* 0x000fe200078e006e */
[----:B------:R-:W-:Y:S01]  /*c650*/  PRMT R16, R0, 0x5410, R12 ;  /* 0x0000541000107816 */ /* 0x000fe2000000000c */
[----:B------:R-:W-:Y:S01]  /*c660*/  IMAD.MOV.U32 R110, RZ, RZ, R48 ;  /* 0x000000ffff6e7224 */ /* 0x000fe200078e0030 */
[----:B------:R-:W-:Y:S02]  /*c670*/  MOV R113, R111 ;  /* 0x0000006f00717202 */ /* 0x000fe40000000f00 */
[----:B------:R-:W-:Y:S01]  /*c680*/  MOV R108, R46 ;  /* 0x0000002e006c7202 */ /* 0x000fe20000000f00 */
[----:B------:R-:W-:Y:S01]  /*c690*/  IMAD.MOV.U32 R46, RZ, RZ, R51 ;  /* 0x000000ffff2e7224 */ /* 0x000fe200078e0033 */
[----:B------:R-:W-:-:S02]  /*c6a0*/  MOV R109, R47 ;  /* 0x0000002f006d7202 */ /* 0x000fc40000000f00 */
[--C-:B------:R-:W-:Y:S02]  /*c6b0*/  SHF.R.U32.HI R0, RZ, 0x10, R2.reuse ;  /* 0x00000010ff007819 */ /* 0x100fe40000011602 */
[----:B------:R-:W-:Y:S01]  /*c6c0*/  SHF.R.U32.HI R12, RZ, 0x18, R2 ;  /* 0x00000018ff0c7819 */ /* 0x000fe20000011602 */
[C---:B-1----:R-:W-:Y:S01]  /*c6d0*/  HMMA.16816.F32 R140, R4.reuse, R20, R140 ;  /* 0x00000014048c723c */ /* 0x042fe2000000188c */
[----:B------:R-:W-:Y:S02]  /*c6e0*/  MOV R111, R49 ;  /* 0x00000031006f7202 */ /* 0x000fe40000000f00 */
[----:B------:R-:W-:Y:S02]  /*c6f0*/  MOV R47, R50 ;  /* 0x00000032002f7202 */ /* 0x000fe40000000f00 */
[----:B------:R-:W-:Y:S01]  /*c700*/  LOP3.LUT R2, R3, UR10, R40, 0x96, !PT ;  /* 0x0000000a03027c12 */ /* 0x000fe2000f8e9628 */
[C---:B------:R-:W-:Y:S01]  /*c710*/  HMMA.16816.F32 R48, R4.reuse, R22, R144 ;  /* 0x000000160430723c */ /* 0x040fe20000001890 */
[----:B------:R-:W1:Y:S05]  /*c720*/  LDSM.16.MT88.4 R20, [R196+0x19000] ;  /* 0x01900000c414783b */ /* 0x000e6a0000004200 */
[C---:B------:R-:W-:Y:S06]  /*c730*/  HMMA.16816.F32 R152, R4.reuse, R34, R120 ;  /* 0x000000220498723c */ /* 0x040fec0000001878 */
[C---:B--2---:R-:W-:Y:S06]  /*c740*/  HMMA.16816.F32 R56, R4.reuse, R24, R56 ;  /* 0x000000180438723c */ /* 0x044fec0000001838 */
[----:B------:R-:W-:Y:S01]  /*c750*/  HMMA.16816.F32 R164, R4, R26, R164 ;  /* 0x0000001a04a4723c */ /* 0x000fe200000018a4 */
[----:B------:R-:W-:Y:S01]  /*c760*/  FFMA.FTZ R3, R33, UR34, -R11 ;  /* 0x0000002221037c23 */ /* 0x000fe2000801080b */
[----:B------:R2:W-:Y:S01]  /*c770*/  MUFU.EX2 R251, R15 ;  /* 0x0000000f00fb7308 */ /* 0x0005e20000000800 */
[----:B------:R-:W-:Y:S01]  /*c780*/  IMAD.MOV.U32 R122, RZ, RZ, R115 ;  /* 0x000000ffff7a7224 */ /* 0x000fe200078e0073 */
[----:B------:R-:W-:Y:S01]  /*c790*/  MOV R170, R31 ;  /* 0x0000001f00aa7202 */ /* 0x000fe20000000f00 */
[----:B------:R-:W-:Y:S01]  /*c7a0*/  IMAD.MOV.U32 R135, RZ, RZ, R29 ;  /* 0x000000ffff877224 */ /* 0x000fe200078e001d */
[----:B------:R-:W-:Y:S01]  /*c7b0*/  MOV R134, R28 ;  /* 0x0000001c00867202 */ /* 0x000fe20000000f00 */
[----:B------:R-:W-:Y:S01]  /*c7c0*/  IMAD.MOV.U32 R124, RZ, RZ, R37 ;  /* 0x000000ffff7c7224 */ /* 0x000fe200078e0025 */
[----:B------:R-:W-:Y:S01]  /*c7d0*/  LOP3.LUT R7, R0, 0xff, RZ, 0xc0, !PT ;  /* 0x000000ff00077812 */ /* 0x000fe200078ec0ff */
[----:B------:R-:W-:Y:S01]  /*c7e0*/  LDSM.16.MT88.4 R24, [R199+0x19000] ;  /* 0x01900000c718783b */ /* 0x000fe20000004200 */
[----:B------:R-:W-:-:S02]  /*c7f0*/  LOP3.LUT R0, R2, 0xffff, RZ, 0xc0, !PT ;  /* 0x0000ffff02007812 */ /* 0x000fc400078ec0ff */
[----:B------:R-:W-:Y:S02]  /*c800*/  LOP3.LUT R6, R2, 0xff, RZ, 0xc0, !PT ;  /* 0x000000ff02067812 */ /* 0x000fe400078ec0ff */
[--C-:B------:R-:W-:Y:S02]  /*c810*/  SHF.R.U32.HI R4, RZ, 0x10, R2.reuse ;  /* 0x00000010ff047819 */ /* 0x100fe40000011602 */
[----:B------:R-:W-:Y:S01]  /*c820*/  SHF.R.U32.HI R5, RZ, 0x18, R2 ;  /* 0x00000018ff057819 */ /* 0x000fe20000011602 */
[----:B------:R-:W-:Y:S01]  /*c830*/  FFMA.FTZ R2, R235, UR34, -R11 ;  /* 0x00000022eb027c23 */ /* 0x000fe2000801080b */
[----:B------:R-:W-:Y:S02]  /*c840*/  MOV R123, R114 ;  /* 0x00000072007b7202 */ /* 0x000fe40000000f00 */
[----:B------:R-:W-:Y:S01]  /*c850*/  MOV R125, R36 ;  /* 0x00000024007d7202 */ /* 0x000fe20000000f00 */
[----:B------:R3:W-:Y:S01]  /*c860*/  MUFU.EX2 R235, R2 ;  /* 0x0000000200eb7308 */ /* 0x0007e20000000800 */
[----:B--2---:R-:W-:-:S02]  /*c870*/  MOV R15, R234 ;  /* 0x000000ea000f7202 */ /* 0x004fc40000000f00 */
[----:B------:R-:W-:Y:S01]  /*c880*/  MOV R171, R38 ;  /* 0x0000002600ab7202 */ /* 0x000fe20000000f00 */
[----:B------:R-:W-:Y:S01]  /*c890*/  IMAD.MOV.U32 R127, RZ, RZ, R110 ;  /* 0x000000ffff7f7224 */ /* 0x000fe200078e006e */
[----:B------:R-:W-:Y:S01]  /*c8a0*/  SHF.R.U32.HI R0, RZ, 0x8, R0 ;  /* 0x00000008ff007819 */ /* 0x000fe20000011600 */
[----:B------:R-:W-:Y:S02]  /*c8b0*/  LDSM.16.MT88.4 R32, [R199+0x1d000] ;  /* 0x01d00000c720783b */ /* 0x000fe40000004200 */
[----:B------:R2:W4:Y:S01]  /*c8c0*/  MUFU.EX2 R249, R3 ;  /* 0x0000000300f97308 */ /* 0x0005220000000800 */
[----:B---3--:R-:W-:-:S07]  /*c8d0*/  FFMA.FTZ R2, R116, UR34, -R11 ;  /* 0x0000002274027c23 */ /* 0x008fce000801080b */
[----:B------:R3:W5:Y:S01]  /*c8e0*/  MUFU.EX2 R234, R2 ;  /* 0x0000000200ea7308 */ /* 0x0007620000000800 */
[----:B------:R-:W-:Y:S02]  /*c8f0*/  PRMT R0, R6, 0x5410, R0 ;  /* 0x0000541006007816 */ /* 0x000fe40000000000 */
[----:B--2---:R-:W-:Y:S02]  /*c900*/  LOP3.LUT R3, R4, 0xff, RZ, 0xc0, !PT ;  /* 0x000000ff04037812 */ /* 0x004fe400078ec0ff */
[----:B------:R-:W-:Y:S02]  /*c910*/  PRMT R7, R7, 0x5410, R12 ;  /* 0x0000541007077816 */ /* 0x000fe4000000000c */
[--C-:B------:R-:W-:Y:S02]  /*c920*/  HSET2.LE.AND R0, R0, R118.reuse, PT ;  /* 0x0000007600007233 */ /* 0x100fe40003803000 */
[----:B------:R-:W-:Y:S02]  /*c930*/  PRMT R12, R3, 0x5410, R5 ;  /* 0x00005410030c7816 */ /* 0x000fe40000000005 */
[----:B------:R-:W-:-:S02]  /*c940*/  HSET2.LE.AND R7, R7, R118, PT ;  /* 0x0000007607077233 */ /* 0x000fc40003803000 */
[----:B---3--:R-:W-:Y:S02]  /*c950*/  F2FP.F16.F32.PACK_AB R2, R130, R131 ;  /* 0x000000838202723e */ /* 0x008fe400000000ff */
[--C-:B------:R-:W-:Y:S02]  /*c960*/  HSET2.LE.AND R3, R16, R118.reuse, PT ;  /* 0x0000007610037233 */ /* 0x100fe40003803000 */
[----:B------:R-:W-:Y:S01]  /*c970*/  LOP3.LUT R4, R0, R2, RZ, 0xc0, !PT ;  /* 0x0000000200047212 */ /* 0x000fe200078ec0ff */
[----:B------:R-:W-:Y:S01]  /*c980*/  IMAD.MOV.U32 R115, RZ, RZ, R30 ;  /* 0x000000ffff737224 */ /* 0x000fe200078e001e */
[----:B----4-:R-:W-:Y:S01]  /*c990*/  F2FP.F16.F32.PACK_AB R5, R249, R251 ;  /* 0x000000fbf905723e */ /* 0x010fe200000000ff */
[----:B------:R-:W2:Y:S01]  /*c9a0*/  LDSM.16.MT88.4 R28, [R197+0x19000] ;  /* 0x01900000c51c783b */ /* 0x000ea20000004200 */
[----:B------:R-:W-:Y:S02]  /*c9b0*/  HSET2.LE.AND R0, R12, R118, PT ;  /* 0x000000760c007233 */ /* 0x000fe40003803000 */
[----:B------:R-:W-:Y:S01]  /*c9c0*/  F2FP.F16.F32.PACK_AB R6, R128, R129 ;  /* 0x000000818006723e */ /* 0x000fe200000000ff */
[----:B------:R-:W3:Y:S01]  /*c9d0*/  LDSM.16.MT88.4 R16, [R196+0x1b000] ;  /* 0x01b00000c410783b */ /* 0x000ee20000004200 */
[----:B-----5:R-:W-:-:S02]  /*c9e0*/  F2FP.F16.F32.PACK_AB R2, R234, R235 ;  /* 0x000000ebea02723e */ /* 0x020fc400000000ff */
[----:B------:R-:W-:Y:S02]  /*c9f0*/  LOP3.LUT R7, R7, R5, RZ, 0xc0, !PT ;  /* 0x0000000507077212 */ /* 0x000fe400078ec0ff */
[----:B------:R-:W-:Y:S02]  /*ca00*/  LOP3.LUT R6, R3, R6, RZ, 0xc0, !PT ;  /* 0x0000000603067212 */ /* 0x000fe400078ec0ff */
[----:B------:R-:W-:-:S07]  /*ca10*/  LOP3.LUT R5, R0, R2, RZ, 0xc0, !PT ;  /* 0x0000000200057212 */ /* 0x000fce00078ec0ff */
[C---:B-1----:R-:W-:Y:S06]  /*ca20*/  HMMA.16816.F32 R156, R4.reuse, R20, R156 ;  /* 0x00000014049c723c */ /* 0x042fec000000189c */
[----:B------:R-:W-:Y:S01]  /*ca30*/  HMMA.16816.F32 R52, R4, R22, R52 ;  /* 0x000000160434723c */ /* 0x000fe20000001834 */
[----:B------:R-:W1:Y:S01]  /*ca40*/  LDSM.16.MT88.4 R20, [R198+0x19000] ;  /* 0x01900000c614783b */ /* 0x000e620000004200 */
[----:B------:R-:W-:-:S03]  /*ca50*/  MOV R114, R39 ;  /* 0x0000002700727202 */ /* 0x000fc60000000f00 */
[----:B------:R-:W4:Y:S01]  /*ca60*/  LDSM.16.MT88.4 R36, [R197+0x1b000] ;  /* 0x01b00000c524783b */ /* 0x000f220000004200 */
[C---:B--2---:R-:W-:Y:S06]  /*ca70*/  HMMA.16816.F32 R60, R4.reuse, R28, R60 ;  /* 0x0000001c043c723c */ /* 0x044fec000000183c */
[C---:B------:R-:W-:Y:S01]  /*ca80*/  HMMA.16816.F32 R68, R4.reuse, R30, R68 ;  /* 0x0000001e0444723c */ /* 0x040fe20000001844 */
[----:B------:R-:W2:Y:S05]  /*ca90*/  LDSM.16.MT88.4 R28, [R199+0x1b000] ;  /* 0x01b00000c71c783b */ /* 0x000eaa0000004200 */
[C---:B---3--:R-:W-:Y:S06]  /*caa0*/  HMMA.16816.F32 R92, R4.reuse, R16, R92 ;  /* 0x00000010045c723c */ /* 0x048fec000000185c */
[C---:B------:R-:W-:Y:S01]  /*cab0*/  HMMA.16816.F32 R96, R4.reuse, R18, R96 ;  /* 0x000000120460723c */ /* 0x040fe20000001860 */
[----:B------:R-:W3:Y:S05]  /*cac0*/  LDSM.16.MT88.4 R16, [R197+0x1d000] ;  /* 0x01d00000c510783b */ /* 0x000eea0000004200 */
[C---:B-1----:R-:W-:Y:S06]  /*cad0*/  HMMA.16816.F32 R84, R4.reuse, R20, R84 ;  /* 0x000000140454723c */ /* 0x042fec0000001854 */
[----:B------:R-:W-:Y:S01]  /*cae0*/  HMMA.16816.F32 R88, R4, R22, R88 ;  /* 0x000000160458723c */ /* 0x000fe20000001858 */
[----:B------:R-:W1:Y:S01]  /*caf0*/  LDSM.16.MT88.4 R20, [R196+0x1d000] ;  /* 0x01d00000c414783b */ /* 0x000e620000004200 */
[----:B------:R-:W-:-:S02]  /*cb00*/  MOV R121, R108 ;  /* 0x0000006c00797202 */ /* 0x000fc40000000f00 */
[----:B------:R-:W-:Y:S02]  /*cb10*/  MOV R120, R109 ;  /* 0x0000006d00787202 */ /* 0x000fe40000000f00 */
[----:B------:R-:W-:Y:S02]  /*cb20*/  MOV R126, R111 ;  /* 0x0000006f007e7202 */ /* 0x000fe40000000f00 */
[----:B------:R-:W-:Y:S01]  /*cb30*/  MOV R3, R117 ;  /* 0x0000007500037202 */ /* 0x000fe20000000f00 */
[----:B----4-:R-:W-:Y:S01]  /*cb40*/  HMMA.16816.F32 R108, R4, R38, R244 ;  /* 0x00000026046c723c */ /* 0x010fe200000018f4 */
[----:B------:R-:W-:Y:S01]  /*cb50*/  IMAD.MOV.U32 R117, RZ, RZ, R112 ;  /* 0x000000ffff757224 */ /* 0x000fe200078e0070 */
[----:B------:R-:W-:Y:S01]  /*cb60*/  MOV R116, R113 ;  /* 0x0000007100747202 */ /* 0x000fe20000000f00 */
[----:B------:R-:W-:Y:S01]  /*cb70*/  IMAD.MOV.U32 R0, RZ, RZ, R125 ;  /* 0x000000ffff007224 */ /* 0x000fe200078e007d */
[----:B------:R-:W-:-:S03]  /*cb80*/  MOV R147, R124 ;  /* 0x0000007c00937202 */ /* 0x000fc60000000f00 */
[----:B------:R-:W-:Y:S01]  /*cb90*/  MOV R39, R114 ;  /* 0x0000007200277202 */ /* 0x000fe20000000f00 */
[----:B------:R-:W-:Y:S01]  /*cba0*/  IMAD.MOV.U32 R244, RZ, RZ, R131 ;  /* 0x000000fffff47224 */ /* 0x000fe200078e0083 */
[----:B------:R-:W-:Y:S01]  /*cbb0*/  MOV R38, R115 ;  /* 0x0000007300267202 */ /* 0x000fe20000000f00 */
[----:B------:R-:W-:Y:S01]  /*cbc0*/  IMAD.MOV.U32 R247, RZ, RZ, R128 ;  /* 0x000000fffff77224 */ /* 0x000fe200078e0080 */
[C---:B--2---:R-:W-:Y:S01]  /*cbd0*/  HMMA.16816.F32 R112, R4.reuse, R28, R236 ;  /* 0x0000001c0470723c */ /* 0x044fe200000018ec */
[----:B------:R-:W-:Y:S02]  /*cbe0*/  MOV R245, R130 ;  /* 0x0000008200f57202 */ /* 0x000fe40000000f00 */
[----:B------:R-:W-:Y:S02]  /*cbf0*/  MOV R246, R129 ;  /* 0x0000008100f67202 */ /* 0x000fe40000000f00 */
[----:B------:R-:W-:Y:S01]  /*cc00*/  MOV R12, R126 ;  /* 0x0000007e000c7202 */ /* 0x000fe20000000f00 */
[----:B------:R-:W-:Y:S01]  /*cc10*/  HMMA.16816.F32 R76, R4, R24, R76 ;  /* 0x00000018044c723c */ /* 0x000fe2000000184c */
[----:B------:R-:W-:Y:S01]  /*cc20*/  IMAD.MOV.U32 R237, RZ, RZ, R134 ;  /* 0x000000ffffed7224 */ /* 0x000fe200078e0086 */
[----:B------:R-:W-:-:S02]  /*cc30*/  MOV R238, R135 ;  /* 0x0000008700ee7202 */ /* 0x000fc40000000f00 */
[----:B------:R-:W-:Y:S02]  /*cc40*/  MOV R145, R127 ;  /* 0x0000007f00917202 */ /* 0x000fe40000000f00 */
[C---:B------:R-:W-:Y:S01]  /*cc50*/  HMMA.16816.F32 R80, R4.reuse, R26, R80 ;  /* 0x0000001a0450723c */ /* 0x040fe20000001850 */
[----:B------:R-:W2:Y:S05]  /*cc60*/  LDSM.16.MT88.4 R24, [R198+0x1b000] ;  /* 0x01b00000c618783b */ /* 0x000eaa0000004200 */
[C---:B---3--:R-:W-:Y:S06]  /*cc70*/  HMMA.16816.F32 R132, R4.reuse, R16, R184 ;  /* 0x000000100484723c */ /* 0x048fec00000018b8 */
[C---:B-1----:R-:W-:Y:S06]  /*cc80*/  HMMA.16816.F32 R128, R4.reuse, R22, R188 ;  /* 0x000000160480723c */ /* 0x042fec00000018bc */
[C---:B------:R-:W-:Y:S01]  /*cc90*/  HMMA.16816.F32 R188, R4.reuse, R18, R180 ;  /* 0x0000001204bc723c */ /* 0x040fe200000018b4 */
[----:B------:R-:W1:Y:S05]  /*cca0*/  LDSM.16.MT88.4 R16, [R198+0x1d000] ;  /* 0x01d00000c610783b */ /* 0x000e6a0000004200 */
[----:B------:R-:W-:Y:S01]  /*ccb0*/  HMMA.16816.F32 R124, R4, R20, R192 ;  /* 0x00000014047c723c */ /* 0x000fe200000018c0 */
[----:B------:R-:W3:Y:S01]  /*ccc0*/  LDSM.16.MT88.4 R20, [R196+0x1f000] ;  /* 0x01f00000c414783b */ /* 0x000ee20000004200 */
[----:B------:R-:W-:Y:S01]  /*ccd0*/  IMAD.MOV.U32 R144, RZ, RZ, R120 ;  /* 0x000000ffff907224 */ /* 0x000fe200078e0078 */
[----:B------:R-:W-:Y:S01]  /*cce0*/  MOV R239, R170 ;  /* 0x000000aa00ef7202 */ /* 0x000fe20000000f00 */
[----:B------:R-:W-:-:S02]  /*ccf0*/  IMAD.MOV.U32 R236, RZ, RZ, R123 ;  /* 0x000000ffffec7224 */ /* 0x000fc400078e007b */
[----:B------:R-:W-:Y:S01]  /*cd00*/  HMMA.16816.F32 R100, R4, R36, R100 ;  /* 0x000000240464723c */ /* 0x000fe20000001864 */
[----:B------:R-:W-:-:S05]  /*cd10*/  MOV R146, R171 ;  /* 0x000000ab00927202 */ /* 0x000fca0000000f00 */
[----:B------:R-:W-:Y:S01]  /*cd20*/  HMMA.16816.F32 R28, R4, R30, R240 ;  /* 0x0000001e041c723c */ /* 0x000fe200000018f0 */
[----:B------:R-:W-:Y:S02]  /*cd30*/  MOV R37, R121 ;  /* 0x0000007900257202 */ /* 0x000fe40000000f00 */
[----:B------:R-:W-:-:S03]  /*cd40*/  MOV R36, R122 ;  /* 0x0000007a00247202 */ /* 0x000fc60000000f00 */
[C---:B--2---:R-:W-:Y:S01]  /*cd50*/  HMMA.16816.F32 R120, R4.reuse, R26, R224 ;  /* 0x0000001a0478723c */ /* 0x044fe200000018e0 */
[----:B------:R-:W-:Y:S01]  /*cd60*/  MOV R240, R116 ;  /* 0x0000007400f07202 */ /* 0x000fe20000000f00 */
[----:B------:R-:W-:Y:S01]  /*cd70*/  IMAD.MOV.U32 R242, RZ, RZ, R118 ;  /* 0x000000fffff27224 */ /* 0x000fe200078e0076 */
[----:B------:R-:W-:Y:S02]  /*cd80*/  MOV R241, R117 ;  /* 0x0000007500f17202 */ /* 0x000fe40000000f00 */
[----:B------:R-:W-:Y:S01]  /*cd90*/  MOV R243, R119 ;  /* 0x0000007700f37202 */ /* 0x000fe20000000f00 */
[----:B------:R-:W-:Y:S01]  /*cda0*/  HMMA.16816.F32 R224, R4, R32, R176 ;  /* 0x0000002004e0723c */ /* 0x000fe200000018b0 */
[----:B------:R-:W-:-:S05]  /*cdb0*/  FFMA.FTZ R0, R0, UR34, -R10 ;  /* 0x0000002200007c23 */ /* 0x000fca000801080a */
[C---:B------:R-:W-:Y:S01]  /*cdc0*/  HMMA.16816.F32 R116, R4.reuse, R24, R228 ;  /* 0x000000180474723c */ /* 0x040fe200000018e4 */
[----:B------:R-:W-:Y:S05]  /*cdd0*/  LDSM.16.MT88.4 R24, [R197+0x1f000] ;  /* 0x01f00000c518783b */ /* 0x000fea0000004200 */
[C---:B-1----:R-:W-:Y:S06]  /*cde0*/  HMMA.16816.F32 R192, R4.reuse, R16, R160 ;  /* 0x0000001004c0723c */ /* 0x042fec00000018a0 */
[C---:B------:R-:W-:Y:S01]  /*cdf0*/  HMMA.16816.F32 R168, R4.reuse, R18, R152 ;  /* 0x0000001204a8723c */ /* 0x040fe20000001898 */
[----:B------:R-:W1:Y:S05]  /*ce00*/  LDSM.16.MT88.4 R16, [R199+0x1f000] ;  /* 0x01f00000c710783b */ /* 0x000e6a0000004200 */
[C---:B---3--:R-:W-:Y:S06]  /*ce10*/  HMMA.16816.F32 R180, R4.reuse, R20, R104 ;  /* 0x0000001404b4723c */ /* 0x048fec0000001868 */
[C---:B------:R-:W-:Y:S01]  /*ce20*/  HMMA.16816.F32 R176, R4.reuse, R22, R72 ;  /* 0x0000001604b0723c */ /* 0x040fe20000001848 */
[----:B------:R-:W2:Y:S01]  /*ce30*/  LDSM.16.MT88.4 R20, [R198+0x1f000] ;  /* 0x01f00000c614783b */ /* 0x000ea20000004200 */
[----:B------:R3:W-:Y:S01]  /*ce40*/  MUFU.EX2 R228, R0 ;  /* 0x0000000000e47308 */ /* 0x0007e20000000800 */
[----:B------:R-:W-:Y:S01]  /*ce50*/  LOP3.LUT R2, R41, UR27, R42, 0x96, !PT ;  /* 0x0000001b29027c12 */ /* 0x000fe2000f8e962a */
[----:B------:R-:W-:Y:S01]  /*ce60*/  FFMA.FTZ R12, R12, UR34, -R11 ;  /* 0x000000220c0c7c23 */ /* 0x000fe2000801080b */
[----:B------:R-:W4:Y:S01]  /*ce70*/  LDSM.16.MT88.4 R152, [R196+0x19800] ;  /* 0x01980000c498783b */ /* 0x000f220000004200 */
[----:B------:R-:W-:Y:S03]  /*ce80*/  HMMA.16816.F32 R184, R4, R34, R172 ;  /* 0x0000002204b8723c */ /* 0x000fe600000018ac */
[----:B------:R-:W5:Y:S04]  /*ce90*/  LDSM.16.MT88.4 R40, [R197+0x19800] ;  /* 0x01980000c528783b */ /* 0x000f680000004200 */
[----:B------:R-:W-:Y:S04]  /*cea0*/  LDSM.16.MT88.4 R72, [R197+0x1b800] ;  /* 0x01b80000c548783b */ /* 0x000fe80000004200 */
[----:B------:R-:W-:Y:S01]  /*ceb0*/  LDSM.16.MT88.4 R104, [R197+0x1d800] ;  /* 0x01d80000c568783b */ /* 0x000fe20000004200 */
[----:B---3--:R-:W-:Y:S01]  /*cec0*/  FFMA.FTZ R0, R240, UR34, -R10 ;  /* 0x00000022f0007c23 */ /* 0x008fe2000801080a */
[----:B------:R-:W-:Y:S01]  /*ced0*/  MOV R240, R241 ;  /* 0x000000f100f07202 */ /* 0x000fe20000000f00 */
[----:B------:R-:W-:Y:S01]  /*cee0*/  IMAD.MOV.U32 R241, RZ, RZ, R242 ;  /* 0x000000fffff17224 */ /* 0x000fe200078e00f2 */
[----:B------:R-:W-:-:S02]  /*cef0*/  MOV R242, R243 ;  /* 0x000000f300f27202 */ /* 0x000fc40000000f00 */
[----:B------:R-:W-:Y:S01]  /*cf00*/  MOV R243, R236 ;  /* 0x000000ec00f37202 */ /* 0x000fe20000000f00 */
[----:B------:R-:W-:Y:S01]  /*cf10*/  IMAD.MOV.U32 R236, RZ, RZ, R38 ;  /* 0x000000ffffec7224 */ /* 0x000fe200078e0026 */
[----:B------:R-:W-:Y:S02]  /*cf20*/  MOV R38, R39 ;  /* 0x0000002700267202 */ /* 0x000fe40000000f00 */
[----:B------:R-:W-:Y:S01]  /*cf30*/  MOV R39, R3 ;  /* 0x0000000300277202 */ /* 0x000fe20000000f00 */
[----:B------:R-:W-:Y:S01]  /*cf40*/  IMAD.MOV.U32 R3, RZ, RZ, R15 ;  /* 0x000000ffff037224 */ /* 0x000fe200078e000f */
[----:B------:R-:W-:Y:S02]  /*cf50*/  MOV R15, R150 ;  /* 0x00000096000f7202 */ /* 0x000fe40000000f00 */
[----:B------:R3:W4:Y:S01]  /*cf60*/  MUFU.EX2 R150, R0 ;  /* 0x0000000000967308 */ /* 0x0007220000000800 */
[----:B------:R-:W-:Y:S02]  /*cf70*/  MOV R231, R241 ;  /* 0x000000f100e77202 */ /* 0x000fe40000000f00 */
[----:B------:R-:W-:-:S02]  /*cf80*/  MOV R241, R243 ;  /* 0x000000f300f17202 */ /* 0x000fc40000000f00 */
[----:B------:R-:W-:Y:S02]  /*cf90*/  MOV R243, R38 ;  /* 0x0000002600f37202 */ /* 0x000fe40000000f00 */
[----:B------:R-:W-:Y:S01]  /*cfa0*/  MOV R38, R3 ;  /* 0x0000000300267202 */ /* 0x000fe20000000f00 */
[----:B------:R-:W-:-:S04]  /*cfb0*/  IMAD.WIDE.U32 R2, R2, -0x2daee0ad, RZ ;  /* 0xd2511f5302027825 */ /* 0x000fc800078e00ff */
[----:B---3--:R-:W-:-:S04]  /*cfc0*/  FFMA.FTZ R0, R223, UR34, -R10 ;  /* 0x00000022df007c23 */ /* 0x008fc8000801080a */
[----:B------:R3:W-:Y:S01]  /*cfd0*/  MUFU.EX2 R223, R0 ;  /* 0x0000000000df7308 */ /* 0x0007e20000000800 */
[----:B-1----:R-:W-:Y:S01]  /*cfe0*/  HMMA.16816.F32 R160, R4, R16, R56 ;  /* 0x0000001004a0723c */ /* 0x002fe20000001838 */
[----:B------:R-:W1:Y:S01]  /*cff0*/  LDSM.16.MT88.4 R56, [R198+0x19800] ;  /* 0x01980000c638783b */ /* 0x000e620000004200 */
[----:B---3--:R-:W-:Y:S01]  /*d000*/  FFMA.FTZ R0, R240, UR34, -R10 ;  /* 0x00000022f0007c23 */ /* 0x008fe2000801080a */
[----:B------:R-:W-:Y:S02]  /*d010*/  IMAD.MOV.U32 R240, RZ, RZ, R242 ;  /* 0x000000fffff07224 */ /* 0x000fe400078e00f2 */
[----:B------:R-:W-:Y:S01]  /*d020*/  IMAD.MOV.U32 R242, RZ, RZ, R39 ;  /* 0x000000fffff27224 */ /* 0x000fe200078e0027 */
[----:B------:R-:W-:Y:S01]  /*d030*/  MOV R39, R15 ;  /* 0x0000000f00277202 */ /* 0x000fe20000000f00 */
[----:B------:R-:W-:Y:S01]  /*d040*/  IMAD.MOV.U32 R15, RZ, RZ, R148 ;  /* 0x000000ffff0f7224 */ /* 0x000fe200078e0094 */
[----:B------:R-:W-:Y:S01]  /*d050*/  MOV R229, R240 ;  /* 0x000000f000e57202 */ /* 0x000fe20000000f00 */
[----:B------:R-:W-:Y:S01]  /*d060*/  IMAD.MOV.U32 R240, RZ, RZ, R241 ;  /* 0x000000fffff07224 */ /* 0x000fe200078e00f1 */
[----:B------:R-:W-:-:S02]  /*d070*/  LOP3.LUT R10, R2, 0xffff, RZ, 0xc0, !PT ;  /* 0x0000ffff020a7812 */ /* 0x000fc400078ec0ff */
[----:B------:R-:W-:Y:S02]  /*d080*/  MOV R148, R149 ;  /* 0x0000009500947202 */ /* 0x000fe40000000f00 */
[----:B------:R-:W-:Y:S01]  /*d090*/  MOV R241, R38 ;  /* 0x0000002600f17202 */ /* 0x000fe20000000f00 */
[----:B------:R3:W-:Y:S01]  /*d0a0*/  MUFU.EX2 R149, R0 ;  /* 0x0000000000957308 */ /* 0x0007e20000000800 */
[----:B------:R-:W-:Y:S01]  /*d0b0*/  MOV R38, R39 ;  /* 0x0000002700267202 */ /* 0x000fe20000000f00 */
[----:B------:R-:W-:Y:S01]  /*d0c0*/  IMAD.MOV.U32 R39, RZ, RZ, R15 ;  /* 0x000000ffff277224 */ /* 0x000fe200078e000f */
[----:B------:R-:W-:Y:S01]  /*d0d0*/  LOP3.LUT R15, R2, 0xff, RZ, 0xc0, !PT ;  /* 0x000000ff020f7812 */ /* 0x000fe200078ec0ff */
[C---:B------:R-:W-:Y:S01]  /*d0e0*/  HMMA.16816.F32 R172, R4.reuse, R24, R64 ;  /* 0x0000001804ac723c */ /* 0x040fe20000001840 */
[----:B------:R-:W-:Y:S01]  /*d0f0*/  MOV R230, R148 ;  /* 0x0000009400e67202 */ /* 0x000fe20000000f00 */
[----:B------:R-:W1:Y:S01]  /*d100*/  LDSM.16.MT88.4 R64, [R196+0x1b800] ;  /* 0x01b80000c440783b */ /* 0x000e620000004200 */
[----:B------:R-:W-:Y:S01]  /*d110*/  SHF.R.U32.HI R16, RZ, 0x18, R2 ;  /* 0x00000018ff107819 */ /* 0x000fe20000011602 */
[----:B------:R4:W-:Y:S02]  /*d120*/  MUFU.EX2 R148, R12 ;  /* 0x0000000c00947308 */ /* 0x0009e40000000800 */
[----:B--2---:R-:W-:Y:S01]  /*d130*/  HMMA.16816.F32 R140, R4, R20, R140 ;  /* 0x00000014048c723c */ /* 0x004fe2000000188c */
[----:B---3--:R-:W-:-:S02]  /*d140*/  LOP3.LUT R0, R3, UR11, R44, 0x96, !PT ;  /* 0x0000000b03007c12 */ /* 0x008fc4000f8e962c */
[----:B------:R-:W-:Y:S02]  /*d150*/  SHF.R.U32.HI R3, RZ, 0x8, R10 ;  /* 0x00000008ff037819 */ /* 0x000fe4000001160a */
[----:B------:R-:W-:Y:S01]  /*d160*/  SHF.R.U32.HI R10, RZ, 0x10, R2 ;  /* 0x00000010ff0a7819 */ /* 0x000fe20000011602 */
[C---:B------:R-:W-:Y:S01]  /*d170*/  HMMA.16816.F32 R20, R4.reuse, R22, R48 ;  /* 0x000000160414723c */ /* 0x040fe20000001830 */
[----:B------:R-:W-:Y:S01]  /*d180*/  PRMT R17, R15, 0x5410, R3 ;  /* 0x000054100f117816 */ /* 0x000fe20000000003 */
[--C-:B------:R-:W-:Y:S01]  /*d190*/  FFMA.FTZ R3, R229, UR34, -R11.reuse ;  /* 0x00000022e5037c23 */ /* 0x100fe2000801080b */
[----:B------:R-:W-:Y:S01]  /*d1a0*/  LOP3.LUT R2, R0, 0xffff, RZ, 0xc0, !PT ;  /* 0x0000ffff00027812 */ /* 0x000fe200078ec0ff */
[----:B------:R-:W2:Y:S01]  /*d1b0*/  LDSM.16.MT88.4 R48, [R199+0x19800] ;  /* 0x01980000c730783b */ /* 0x000ea20000004200 */
[----:B----4-:R-:W-:Y:S01]  /*d1c0*/  LOP3.LUT R12, R10, 0xff, RZ, 0xc0, !PT ;  /* 0x000000ff0a0c7812 */ /* 0x010fe200078ec0ff */
[C---:B------:R-:W-:Y:S01]  /*d1d0*/  HMMA.16816.F32 R32, R4.reuse, R26, R136 ;  /* 0x0000001a0420723c */ /* 0x040fe20000001888 */
[--C-:B------:R-:W-:Y:S01]  /*d1e0*/  FFMA.FTZ R10, R230, UR34, -R11.reuse ;  /* 0x00000022e60a7c23 */ /* 0x100fe2000801080b */
[----:B------:R-:W-:Y:S01]  /*d1f0*/  FFMA.FTZ R11, R240, UR34, -R11 ;  /* 0x00000022f00b7c23 */ /* 0x000fe2000801080b */
[----:B------:R-:W-:Y:S01]  /*d200*/  PRMT R15, R12, 0x5410, R16 ;  /* 0x000054100c0f7816 */ /* 0x000fe20000000010 */
[----:B------:R-:W-:Y:S02]  /*d210*/  LDSM.16.MT88.4 R136, [R197+0x1f800] ;  /* 0x01f80000c588783b */ /* 0x000fe40000004200 */
[----:B------:R-:W-:Y:S01]  /*d220*/  HMMA.16816.F32 R24, R4, R18, R164 ;  /* 0x000000120418723c */ /* 0x000fe200000018a4 */
[----:B------:R3:W4:Y:S01]  /*d230*/  MUFU.EX2 R18, R3 ;  /* 0x0000000300127308 */ /* 0x0007220000000800 */
[----:B------:R-:W-:Y:S01]  /*d240*/  MOV R240, R38 ;  /* 0x0000002600f07202 */ /* 0x000fe20000000f00 */
[----:B------:R-:W-:Y:S06]  /*d250*/  LDSM.16.MT88.4 R164, [R199+0x1f800] ;  /* 0x01f80000c7a4783b */ /* 0x000fec0000004200 */
[----:B------:R5:W-:Y:S01]  /*d260*/  MUFU.EX2 R16, R10 ;  /* 0x0000000a00107308 */ /* 0x000be20000000800 */
[----:B---3--:R-:W-:-:S02]  /*d270*/  SHF.R.U32.HI R3, RZ, 0x8, R2 ;  /* 0x00000008ff037819 */ /* 0x008fc40000011602 */
[----:B------:R-:W-:-:S05]  /*d280*/  LOP3.LUT R2, R0, 0xff, RZ, 0xc0, !PT ;  /* 0x000000ff00027812 */ /* 0x000fca00078ec0ff */
[----:B------:R-:W3:Y:S01]  /*d290*/  MUFU.EX2 R11, R11 ;  /* 0x0000000b000b7308 */ /* 0x000ee20000000800 */
[----:B------:R-:W-:Y:S02]  /*d2a0*/  PRMT R12, R2, 0x5410, R3 ;  /* 0x00005410020c7816 */ /* 0x000fe40000000003 */
[--C-:B------:R-:W-:Y:S02]  /*d2b0*/  SHF.R.U32.HI R3, RZ, 0x10, R0.reuse ;  /* 0x00000010ff037819 */ /* 0x100fe40000011600 */
[----:B------:R-:W-:Y:S02]  /*d2c0*/  SHF.R.U32.HI R2, RZ, 0x18, R0 ;  /* 0x00000018ff027819 */ /* 0x000fe40000011600 */
[----:B------:R-:W-:Y:S01]  /*d2d0*/  LOP3.LUT R0, R3, 0xff, RZ, 0xc0, !PT ;  /* 0x000000ff03007812 */ /* 0x000fe200078ec0ff */
[----:B------:R-:W-:-:S03]  /*d2e0*/  IMAD.MOV.U32 R38, RZ, RZ, R39 ;  /* 0x000000ffff267224 */ /* 0x000fc600078e0027 */
[----:B-----5:R-:W-:Y:S02]  /*d2f0*/  PRMT R10, R0, 0x5410, R2 ;  /* 0x00005410000a7816 */ /* 0x020fe40000000002 */
[----:B------:R-:W-:Y:S02]  /*d300*/  HSET2.LE.AND R0, R12, R231, PT ;  /* 0x000000e70c007233 */ /* 0x000fe40003803000 */
[----:B------:R-:W-:Y:S02]  /*d310*/  F2FP.F16.F32.PACK_AB R2, R150, R228 ;  /* 0x000000e49602723e */ /* 0x000fe400000000ff */
[----:B------:R-:W-:Y:S02]  /*d320*/  MOV R39, R36 ;  /* 0x0000002400277202 */ /* 0x000fe40000000f00 */
[----:B------:R-:W-:Y:S01]  /*d330*/  MOV R36, R37 ;  /* 0x0000002500247202 */ /* 0x000fe20000000f00 */
[----:B------:R-:W-:Y:S01]  /*d340*/  IMAD.MOV.U32 R37, RZ, RZ, R144 ;  /* 0x000000ffff257224 */ /* 0x000fe200078e0090 */
[----:B------:R-:W-:-:S02]  /*d350*/  LOP3.LUT R144, R0, R2, RZ, 0xc0, !PT ;  /* 0x0000000200907212 */ /* 0x000fc400078ec0ff */
[--C-:B------:R-:W-:Y:S02]  /*d360*/  HSET2.LE.AND R3, R17, R231.reuse, PT ;  /* 0x000000e711037233 */ /* 0x100fe40003803000 */
[--C-:B------:R-:W-:Y:S02]  /*d370*/  HSET2.LE.AND R5, R15, R231.reuse, PT ;  /* 0x000000e70f057233 */ /* 0x100fe40003803000 */
[----:B------:R-:W-:Y:S02]  /*d380*/  HSET2.LE.AND R0, R10, R231, PT ;  /* 0x000000e70a007233 */ /* 0x000fe40003803000 */
[----:B----4-:R-:W-:Y:S02]  /*d390*/  F2FP.F16.F32.PACK_AB R2, R18, R148 ;  /* 0x000000941202723e */ /* 0x010fe400000000ff */
[----:B------:R-:W-:Y:S02]  /*d3a0*/  F2FP.F16.F32.PACK_AB R4, R149, R223 ;  /* 0x000000df9504723e */ /* 0x000fe400000000ff */
[----:B---3--:R-:W-:Y:S01]  /*d3b0*/  F2FP.F16.F32.PACK_AB R6, R11, R16 ;  /* 0x000000100b06723e */ /* 0x008fe200000000ff */
[----:B------:R-:W-:Y:S01]  /*d3c0*/  IMAD.MOV.U32 R17, RZ, RZ, R146 ;  /* 0x000000ffff117224 */ /* 0x000fe200078e0092 */
[----:B------:R-:W-:-:S02]  /*d3d0*/  MOV R12, R145 ;  /* 0x00000091000c7202 */ /* 0x000fc40000000f00 */
[----:B------:R-:W-:Y:S02]  /*d3e0*/  MOV R15, R147 ;  /* 0x00000093000f7202 */ /* 0x000fe40000000f00 */
[----:B------:R-:W-:Y:S02]  /*d3f0*/  LOP3.LUT R145, R0, R2, RZ, 0xc0, !PT ;  /* 0x0000000200917212 */ /* 0x000fe400078ec0ff */
[----:B------:R-:W-:Y:S02]  /*d400*/  LOP3.LUT R146, R3, R4, RZ, 0xc0, !PT ;  /* 0x0000000403927212 */ /* 0x000fe400078ec0ff */
[----:B------:R-:W-:Y:S01]  /*d410*/  LOP3.LUT R147, R5, R6, RZ, 0xc0, !PT ;  /* 0x0000000605937212 */ /* 0x000fe200078ec0ff */
[----:B------:R-:W-:Y:S01]  /*d420*/  IMAD.MOV.U32 R229, RZ, RZ, R36 ;  /* 0x000000ffffe57224 */ /* 0x000fe200078e0024 */
[----:B------:R-:W-:Y:S02]  /*d430*/  MOV R231, R38 ;  /* 0x0000002600e77202 */ /* 0x000fe40000000f00 */
[----:B------:R-:W-:-:S02]  /*d440*/  MOV R230, R39 ;  /* 0x0000002700e67202 */ /* 0x000fc40000000f00 */
[----:B------:R-:W-:Y:S01]  /*d450*/  MOV R19, R37 ;  /* 0x0000002500137202 */ /* 0x000fe20000000f00 */
[----:B------:R-:W-:Y:S01]  /*d460*/  HMMA.16816.F32 R156, R144, R152, R156 ;  /* 0x00000098909c723c */ /* 0x000fe2000000189c */
[----:B------:R-:W-:Y:S01]  /*d470*/  MOV R10, R46 ;  /* 0x0000002e000a7202 */ /* 0x000fe20000000f00 */
[----:B------:R-:W-:-:S04]  /*d480*/  IMAD.MOV.U32 R7, RZ, RZ, R47 ;  /* 0x000000ffff077224 */ /* 0x000fc800078e002f */
[----:B------:R-:W-:Y:S01]  /*d490*/  HMMA.16816.F32 R152, R144, R154, R52 ;  /* 0x0000009a9098723c */ /* 0x000fe20000001834 */
[----:B------:R-:W-:-:S05]  /*d4a0*/  FFMA.FTZ R0, R15, R8, R10 ;  /* 0x000000080f007223 */ /* 0x000fca000001000a */
[C---:B------:R-:W-:Y:S06]  /*d4b0*/  HMMA.16816.F32 R36, R144.reuse, R40, R60 ;  /* 0x000000289024723c */ /* 0x040fec000000183c */
[C---:B-1----:R-:W-:Y:S06]  /*d4c0*/  HMMA.16816.F32 R52, R144.reuse, R56, R84 ;  /* 0x000000389034723c */ /* 0x042fec0000001854 */
[C---:B------:R-:W-:Y:S06]  /*d4d0*/  HMMA.16816.F32 R60, R144.reuse, R64, R92 ;  /* 0x00000040903c723c */ /* 0x040fec000000185c */
[C---:B--2---:R-:W-:Y:S06]  /*d4e0*/  HMMA.16816.F32 R44, R144.reuse, R48, R76 ;  /* 0x00000030902c723c */ /* 0x044fec000000184c */
[C---:B------:R-:W-:Y:S01]  /*d4f0*/  HMMA.16816.F32 R56, R144.reuse, R58, R88 ;  /* 0x0000003a9038723c */ /* 0x040fe20000001858 */
[----:B------:R-:W1:Y:S05]  /*d500*/  LDSM.16.MT88.4 R88, [R198+0x1b800] ;  /* 0x01b80000c658783b */ /* 0x000e6a0000004200 */
[C---:B------:R-:W-:Y:S01]  /*d510*/  HMMA.16816.F32 R64, R144.reuse, R66, R96 ;  /* 0x000000429040723c */ /* 0x040fe20000001860 */
[----:B------:R-:W2:Y:S05]  /*d520*/  LDSM.16.MT88.4 R96, [R196+0x1d800] ;  /* 0x01d80000c460783b */ /* 0x000eaa0000004200 */
[----:B------:R-:W-:Y:S01]  /*d530*/  HMMA.16816.F32 R48, R144, R50, R80 ;  /* 0x000000329030723c */ /* 0x000fe20000001850 */
[----:B------:R-:W3:Y:S01]  /*d540*/  LDSM.16.MT88.4 R80, [R199+0x1b800] ;  /* 0x01b80000c750783b */ /* 0x000ee20000004200 */
[----:B------:R-:W-:-:S04]  /*d550*/  FADD.FTZ R0, R12, R0 ;  /* 0x000000000c007221 */ /* 0x000fc80000010000 */
[----:B------:R-:W-:-:S04]  /*d560*/  FADD.FTZ R0, R229, R0 ;  /* 0x00000000e5007221 */ /* 0x000fc80000010000 */
[----:B------:R-:W-:-:S04]  /*d570*/  FADD.FTZ R0, R231, R0 ;  /* 0x00000000e7007221 */ /* 0x000fc80000010000 */
[----:B------:R-:W-:-:S04]  /*d580*/  FADD.FTZ R0, R241, R0 ;  /* 0x00000000f1007221 */ /* 0x000fc80000010000 */
[----:B------:R-:W-:Y:S01]  /*d590*/  FADD.FTZ R0, R243, R0 ;  /* 0x00000000f3007221 */ /* 0x000fe20000010000 */
[----:B------:R-:W-:Y:S02]  /*d5a0*/  FFMA.FTZ R2, R252, R9, R7 ;  /* 0x00000009fc027223 */ /* 0x000fe40000010007 */
[----:B------:R-:W-:Y:S01]  /*d5b0*/  LDSM.16.MT88.4 R4, [R198+0x1f800] ;  /* 0x01f80000c604783b */ /* 0x000fe20000004200 */
        /* <DEDUP_REMOVED lines=9> */
[----:B--2---:R-:W-:Y:S01]  /*d650*/  HMMA.16816.F32 R92, R144, R96, R124 ;  /* 0x00000060905c723c */ /* 0x004fe2000000187c */
[----:B------:R-:W-:-:S05]  /*d660*/  FADD.FTZ R0, R251, R0 ;  /* 0x00000000fb007221 */ /* 0x000fca0000010000 */
[C---:B---3--:R-:W-:Y:S01]  /*d670*/  HMMA.16816.F32 R76, R144.reuse, R80, R112 ;  /* 0x00000050904c723c */ /* 0x048fe20000001870 */
        /* <DEDUP_REMOVED lines=15> */
[----:B------:R-:W-:Y:S01]  /*d770*/  FADD.FTZ R2, R246, R2 ;  /* 0x00000002f6027221 */ /* 0x000fe20000010000 */
[----:B------:R4:W-:Y:S03]  /*d780*/  STL [R1+0x8], R244 ;  /* 0x000008f401007387 */ /* 0x0009e60000100800 */
[----:B------:R-:W-:-:S04]  /*d790*/  FADD.FTZ R2, R247, R2 ;  /* 0x00000002f7027221 */ /* 0x000fc80000010000 */
[----:B------:R-:W-:Y:S01]  /*d7a0*/  FADD.FTZ R2, R228, R2 ;  /* 0x00000002e4027221 */ /* 0x000fe20000010000 */
[----:B------:R-:W-:Y:S03]  /*d7b0*/  HMMA.16816.F32 R40, R144, R42, R68 ;  /* 0x0000002a9028723c */ /* 0x000fe60000001844 */
[----:B------:R-:W-:-:S03]  /*d7c0*/  FADD.FTZ R2, R150, R2 ;  /* 0x0000000296027221 */ /* 0x000fc60000010000 */
[----:B------:R-:W-:Y:S01]  /*d7d0*/  HMMA.16816.F32 R68, R144, R72, R100 ;  /* 0x000000489044723c */ /* 0x000fe20000001864 */
[----:B------:R-:W-:-:S05]  /*d7e0*/  FADD.FTZ R2, R223, R2 ;  /* 0x00000002df027221 */ /* 0x000fca0000010000 */
[C---:B------:R-:W-:Y:S06]  /*d7f0*/  HMMA.16816.F32 R72, R144.reuse, R74, R108 ;  /* 0x0000004a9048723c */ /* 0x040fec000000186c */
[----:B------:R-:W-:Y:S01]  /*d800*/  HMMA.16816.F32 R100, R144, R104, R132 ;  /* 0x000000689064723c */ /* 0x000fe20000001884 */
[----:B------:R-:W-:-:S05]  /*d810*/  FADD.FTZ R252, R149, R2 ;  /* 0x0000000295fc7221 */ /* 0x000fca0000010000 */
[----:B-1----:R-:W-:Y:S01]  /*d820*/  HMMA.16816.F32 R108, R144, R112, R224 ;  /* 0x00000070906c723c */ /* 0x002fe200000018e0 */
[----:B------:R-:W-:-:S05]  /*d830*/  MOV R3, R248 ;  /* 0x000000f800037202 */ /* 0x000fca0000000f00 */
[----:B--2---:R-:W-:Y:S01]  /*d840*/  HMMA.16816.F32 R116, R144, R120, R192 ;  /* 0x000000789074723c */ /* 0x004fe200000018c0 */
[----:B------:R-:W-:-:S05]  /*d850*/  MOV R148, R250 ;  /* 0x000000fa00947202 */ /* 0x000fca0000000f00 */
[C---:B---3--:R-:W-:Y:S06]  /*d860*/  HMMA.16816.F32 R124, R144.reuse, R128, R180 ;  /* 0x00000080907c723c */ /* 0x048fec00000018b4 */
        /* <DEDUP_REMOVED lines=12> */
[----:B----4-:R-:W-:-:S15]  /*d930*/  @!P0 BRA `(.L_x_973) ;  /* 0x0000005000dc8947 */ /* 0x010fde0003800000 */
        /* <DEDUP_REMOVED lines=12> */
[----:B------:R-:W-:Y:S02]  /*da00*/  IMAD.U32 R2, RZ, RZ, UR10 ;  /* 0x0000000aff027e24 */ /* 0x000fe4000f8e00ff */
[----:B------:R-:W-:Y:S01]  /*da10*/  IMAD.U32 R3, RZ, RZ, UR11 ;  /* 0x0000000bff037e24 */ /* 0x000fe2000f8e00ff */
[----:B------:R-:W-:-:S03]  /*da20*/  UIADD3 UR4, UR11, UR4, URZ ;  /* 0x000000040b047290 */ /* 0x000fc6000fffe03f */
[----:B------:R-:W5:Y:S03]  /*da30*/  @!P4 LDC.64 R8, c[0x0][0x220] ;  /* 0x00008800ff08cb82 */ /* 0x000f660000000a00 */
[----:B------:R-:W-:-:S05]  /*da40*/  IMAD.U32 R3, RZ, RZ, UR4 ;  /* 0x00000004ff037e24 */ /* 0x000fca000f8e00ff */
[----:B------:R-:W5:Y:S01]  /*da50*/  @!P3 LDC.64 R16, c[0x0][0x220] ;  /* 0x00008800ff10bb82 */ /* 0x000f620000000a00 */
[----:B------:R-:W-:Y:S07]  /*da60*/  @P6 STS.128 [R222+0x18000], RZ ;  /* 0x018000ffde006388 */ /* 0x000fee0000000c00 */
[----:B------:R-:W5:Y:S08]  /*da70*/  @!P6 LDC.64 R18, c[0x0][0x220] ;  /* 0x00008800ff12eb82 */ /* 0x000f700000000a00 */
[----:B------:R-:W5:Y:S08]  /*da80*/  @!P5 LDC.64 R10, c[0x0][0x220] ;  /* 0x00008800ff0adb82 */ /* 0x000f700000000a00 */
[----:B------:R-:W5:Y:S08]  /*da90*/  @!P4 LDC.64 R20, c[0x0][0x220] ;  /* 0x00008800ff14cb82 */ /* 0x000f700000000a00 */
[----:B------:R-:W5:Y:S01]  /*daa0*/  @!P3 LDC.64 R22, c[0x0][0x220] ;  /* 0x00008800ff16bb82 */ /* 0x000f620000000a00 */
[----:B--2---:R-:W-:-:S04]  /*dab0*/  LEA R0, P0, R2, R238, 0x6 ;  /* 0x000000ee02007211 */ /* 0x004fc800078030ff */
[----:B---3--:R-:W-:Y:S02]  /*dac0*/  LEA.HI.X R3, R2, R247, R3, 0x6, P0 ;  /* 0x000000f702037211 */ /* 0x008fe400000f3403 */
[C---:B-1----:R-:W-:Y:S01]  /*dad0*/  @!P5 LEA R6, P0, R0.reuse, R6, 0x1 ;  /* 0x000000060006d211 */ /* 0x042fe200078008ff */
[----:B------:R-:W1:Y:S01]  /*dae0*/  S2R R247, SR_TID.X ;  /* 0x0000000000f77919 */ /* 0x000e620000002100 */
[C---:B----4-:R-:W-:Y:S02]  /*daf0*/  @!P6 LEA R4, P1, R0.reuse, R4, 0x1 ;  /* 0x000000040004e211 */ /* 0x050fe400078208ff */
[C-C-:B------:R-:W-:Y:S02]  /*db00*/  @!P5 LEA.HI.X R7, R0.reuse, R7, R3.reuse, 0x1, P0 ;  /* 0x000000070007d211 */ /* 0x140fe400000f0c03 */
[C---:B------:R-:W-:Y:S02]  /*db10*/  @!P6 LEA.HI.X R5, R0.reuse, R5, R3, 0x1, P1 ;  /* 0x000000050005e211 */ /* 0x040fe400008f0c03 */
[----:B-----5:R-:W-:-:S02]  /*db20*/  @!P4 LEA R8, P0, R0, R8, 0x1 ;  /* 0x000000080008c211 */ /* 0x020fc400078008ff */
        /* <DEDUP_REMOVED lines=13> */
[----:B------:R3:W-:Y:S01]  /*dc00*/  @!P5 LDGSTS.E.BYPASS.LTC128B.128 [R222+0x1a000], desc[UR30][R6.64+0x80] ;  /* 0x1a00008006dedfae */ /* 0x0007e2000b901d5e */
[----:B------:R-:W-:-:S03]  /*dc10*/  IMAD.U32 R0, RZ, RZ, UR41 ;  /* 0x00000029ff007e24 */ /* 0x000fc6000f8e00ff */
[----:B------:R-:W-:Y:S04]  /*dc20*/  @P4 STS.128 [R222+0x1c000], RZ ;  /* 0x01c000ffde004388 */ /* 0x000fe80000000c00 */
[----:B------:R-:W-:Y:S01]  /*dc30*/  @!PT LDS RZ, [RZ] ;  /* 0x00000000fffff984 */ /* 0x000fe20000000800 */
[----:B------:R-:W-:Y:S01]  /*dc40*/  @!PT LDS RZ, [RZ] ;  /* 0x00000000fffff984 */ /* 0x000fe20000000800 */
[----:B------:R-:W-:Y:S01]  /*dc50*/  @!PT LDS RZ, [RZ] ;  /* 0x00000000fffff984 */ /* 0x000fe20000000800 */
[----:B------:R4:W-:Y:S04]  /*dc60*/  @!P4 LDGSTS.E.BYPASS.LTC128B.128 [R222+0x1c000], desc[UR30][R8.64+0x100] ;  /* 0x1c00010008decfae */ /* 0x0009e8000b901d5e */
[----:B------:R-:W-:Y:S01]  /*dc70*/  @P3 STS.128 [R222+0x1e000], RZ ;  /* 0x01e000ffde003388 */ /* 0x000fe20000000c00 */
[----:B-1----:R-:W-:-:S03]  /*dc80*/  IMAD.SHL.U32 R247, R247, 0x2, RZ ;  /* 0x00000002f7f77824 */ /* 0x002fc600078e00ff */
[----:B------:R-:W-:Y:S01]  /*dc90*/  @!PT LDS RZ, [RZ] ;  /* 0x00000000fffff984 */ /* 0x000fe20000000800 */
[----:B------:R-:W-:Y:S01]  /*dca0*/  @!PT LDS RZ, [RZ] ;  /* 0x00000000fffff984 */ /* 0x000fe20000000800 */
[----:B------:R-:W-:Y:S01]  /*dcb0*/  @!PT LDS RZ, [RZ] ;  /* 0x00000000fffff984 */ /* 0x000fe20000000800 */
[----:B------:R-:W-:Y:S01]  /*dcc0*/  @!P3 LDGSTS.E.BYPASS.LTC128B.128 [R222+0x1e000], desc[UR30][R16.64+0x180] ;  /* 0x1e00018010debfae */ /* 0x000fe2000b901d5e */
[----:B--2---:R-:W-:-:S03]  /*dcd0*/  IADD3.X R4, R3, UR14, RZ, P2, !PT ;  /* 0x0000000e03047c10 */ /* 0x004fc600097fe4ff */
[----:B------:R-:W-:Y:S01]  /*dce0*/  @P6 STS.128 [R222+0x19000], RZ ;  /* 0x019000ffde006388 */ /* 0x000fe20000000c00 */
[C---:B------:R-:W-:Y:S02]  /*dcf0*/  @!P5 LEA R10, P2, R2.reuse, R10, 0x1 ;  /* 0x0000000a020ad211 */ /* 0x040fe400078408ff */
[C-C-:B------:R-:W-:Y:S02]  /*dd00*/  @!P6 LEA.HI.X R19, R2.reuse, R19, R4.reuse, 0x1, P1 ;  /* 0x000000130213e211 */ /* 0x140fe400008f0c04 */
[C-C-:B------:R-:W-:Y:S02]  /*dd10*/  @!P5 LEA.HI.X R11, R2.reuse, R11, R4.reuse, 0x1, P2 ;  /* 0x0000000b020bd211 */ /* 0x140fe400010f0c04 */
[C---:B---3--:R-:W-:Y:S01]  /*dd20*/  @!P3 LEA R6, P0, R2.reuse, R22, 0x1 ;  /* 0x000000160206b211 */ /* 0x048fe200078008ff */
[----:B------:R-:W-:Y:S01]  /*dd30*/  @!PT LDS RZ, [RZ] ;  /* 0x00000000fffff984 */ /* 0x000fe20000000800 */
[----:B------:R-:W-:Y:S01]  /*dd40*/  @!PT LDS RZ, [RZ] ;  /* 0x00000000fffff984 */ /* 0x000fe20000000800 */
[----:B------:R-:W-:Y:S01]  /*dd50*/  @!PT LDS RZ, [RZ] ;  /* 0x00000000fffff984 */ /* 0x000fe20000000800 */
[----:B------:R1:W-:Y:S01]  /*dd60*/  @!P6 LDGSTS.E.BYPASS.LTC128B.128 [R222+0x19000], desc[UR30][R18.64] ;  /* 0x1900000012deefae */ /* 0x0003e2000b901d5e */
[----:B------:R-:W-:Y:S02]  /*dd70*/  LOP3.LUT R247, R247, 0x6, RZ, 0xc0, !PT ;  /* 0x00000006f7f77812 */ /* 0x000fe400078ec0ff */
[--C-:B------:R-:W-:Y:S01]  /*dd80*/  @!P3 LEA.HI.X R7, R2, R23, R4.reuse, 0x1, P0 ;  /* 0x000000170207b211 */ /* 0x100fe200000f0c04 */
[----:B------:R-:W-:Y:S02]  /*dd90*/  @P5 STS.128 [R222+0x1b000], RZ ;  /* 0x01b000ffde005388 */ /* 0x000fe40000000c00 */
[----:B------:R-:W-:Y:S01]  /*dda0*/  IMAD R0, R0, 0x40, R247 ;  /* 0x0000004000007824 */ /* 0x000fe200078e02f7 */
[----:B----4-:R-:W-:Y:S01]  /*ddb0*/  @!P4 LEA R8, P1, R2, R20, 0x1 ;  /* 0x000000140208c211 */ /* 0x010fe200078208ff */
[----:B------:R-:W-:Y:S01]  /*ddc0*/  @!PT LDS RZ, [RZ] ;  /* 0x00000000fffff984 */ /* 0x000fe20000000800 */
[----:B------:R-:W-:Y:S01]  /*ddd0*/  @!PT LDS RZ, [RZ] ;  /* 0x00000000fffff984 */ /* 0x000fe20000000800 */
[----:B------:R-:W-:Y:S01]  /*dde0*/  @!PT LDS RZ, [RZ] ;  /* 0x00000000fffff984 */ /* 0x000fe20000000800 */
[----:B------:R-:W-:Y:S02]  /*ddf0*/  @!P5 LDGSTS.E.BYPASS.LTC128B.128 [R222+0x1b000], desc[UR30][R10.64+0x80] ;  /* 0x1b0000800adedfae */ /* 0x000fe4000b901d5e */
[----:B------:R-:W-:Y:S01]  /*de00*/  VIADD R3, R0, 0x8 ;  /* 0x0000000800037836 */ /* 0x000fe20000000000 */
[----:B------:R-:W-:Y:S01]  /*de10*/  @!P4 LEA.HI.X R9, R2, R21, R4, 0x1, P1 ;  /* 0x000000150209c211 */ /* 0x000fe200008f0c04 */
[----:B------:R-:W-:Y:S01]  /*de20*/  @P4 STS.128 [R222+0x1d000], RZ ;  /* 0x01d000ffde004388 */ /* 0x000fe20000000c00 */
[----:B------:R-:W-:-:S02]  /*de30*/  VIADD R2, R0, 0x1 ;  /* 0x0000000100027836 */ /* 0x000fc40000000000 */
[----:B------:R-:W-:Y:S01]  /*de40*/  I2FP.F32.S32 R12, R3 ;  /* 0x00000003000c7245 */ /* 0x000fe20000201400 */
[----:B------:R-:W-:Y:S01]  /*de50*/  @!PT LDS RZ, [RZ] ;  /* 0x00000000fffff984 */ /* 0x000fe20000000800 */
[----:B------:R-:W-:Y:S01]  /*de60*/  @!PT LDS RZ, [RZ] ;  /* 0x00000000fffff984 */ /* 0x000fe20000000800 */
[----:B------:R-:W-:Y:S01]  /*de70*/  @!PT LDS RZ, [RZ] ;  /* 0x00000000fffff984 */ /* 0x000fe20000000800 */
[----:B------:R2:W-:Y:S01]  /*de80*/  @!P4 LDGSTS.E.BYPASS.LTC128B.128 [R222+0x1d000], desc[UR30][R8.64+0x100] ;  /* 0x1d00010008decfae */ /* 0x0005e2000b901d5e */
[----:B------:R-:W-:Y:S02]  /*de90*/  ISETP.GE.AND P0, PT, R3, R14, PT ;  /* 0x0000000e0300720c */ /* 0x000fe40003f06270 */
[----:B------:R-:W-:Y:S01]  /*dea0*/  I2FP.F32.S32 R15, R2 ;  /* 0x00000002000f7245 */ /* 0x000fe20000201400 */
[----:B------:R-:W-:Y:S01]  /*deb0*/  @P3 STS.128 [R222+0x1f000], RZ ;  /* 0x01f000ffde003388 */ /* 0x000fe20000000c00 */
[C---:B------:R-:W-:Y:S02]  /*dec0*/  ISETP.GE.AND P2, PT, R2.reuse, R14, PT ;  /* 0x0000000e0200720c */ /* 0x040fe40003f46270 */
[----:B------:R-:W-:Y:S01]  /*ded0*/  ISETP.GE.AND P1, PT, R2, R13, PT ;  /* 0x0000000d0200720c */ /* 0x000fe20003f26270 */
[----:B------:R-:W-:Y:S01]  /*dee0*/  @!PT LDS RZ, [RZ] ;  /* 0x00000000fffff984 */ /* 0x000fe20000000800 */
[----:B------:R-:W-:Y:S01]  /*def0*/  @!PT LDS RZ, [RZ] ;  /* 0x00000000fffff984 */ /* 0x000fe20000000800 */
[----:B------:R-:W-:Y:S01]  /*df00*/  @!PT LDS RZ, [RZ] ;  /* 0x00000000fffff984 */ /* 0x000fe20000000800 */
[----:B------:R3:W-:Y:S01]  /*df10*/  @!P3 LDGSTS.E.BYPASS.LTC128B.128 [R222+0x1f000], desc[UR30][R6.64+0x180] ;  /* 0x1f00018006debfae */ /* 0x0007e2000b901d5e */
[----:B------:R-:W-:-:S03]  /*df20*/  VIADD R2, R0, 0x9 ;  /* 0x0000000900027836 */ /* 0x000fc60000000000 */
[----:B------:R-:W-:Y:S04]  /*df30*/  LDSM.16.M88.4 R24, [R151+0x10800] ;  /* 0x010800009718783b */ /* 0x000fe80000000200 */
        /* <DEDUP_REMOVED lines=9> */
[----:B------:R-:W-:Y:S04]  /*dfd0*/  LDSM.16.M88.4 R240, [R200+0x800] ;  /* 0x00080000c8f0783b */ /* 0x000fe80000000200 */
        /* <DEDUP_REMOVED lines=17> */
[----:B------:R-:W5:Y:S01]  /*e0f0*/  LDSM.16.M88.4 R28, [R201+0x11800] ;  /* 0x01180000c91c783b */ /* 0x000f620000000200 */
        /* <DEDUP_REMOVED lines=12> */
[C---:B-----5:R-:W-:Y:S01]  /*e1c0*/  HMMA.16816.F32 R188, R4.reuse, R28, R172 ;  /* 0x0000001c04bc723c */ /* 0x060fe200000018ac */
        /* <DEDUP_REMOVED lines=25> */
[----:B------:R-:W5:Y:S01]  /*e360*/  LDSM.16.M88.4 R176, [R215] ;  /* 0x00000000d7b0783b */ /* 0x000f620000000200 */
        /* <DEDUP_REMOVED lines=14> */
[C---:B-----5:R-:W-:Y:S06]  /*e450*/  HMMA.16816.F32 R188, R8.reuse, R176, R228 ;  /* 0x000000b008bc723c */ /* 0x060fec00000018e4 */
        /* <DEDUP_REMOVED lines=15> */
[----:B------:R-:W5:Y:S04]  /*e550*/  LDSM.16.M88.4 R4, [R202+0x8000] ;  /* 0x00800000ca04783b */ /* 0x000f680000000200 */
        /* <DEDUP_REMOVED lines=13> */
[----:B------:R-:W3:Y:S01]  /*e630*/  LDSM.16.M88.4 R20, [R151+0x15800] ;  /* 0x015800009714783b */ /* 0x000ee20000000200 */
[C---:B-----5:R-:W-:Y:S03]  /*e640*/  HMMA.16816.F32 R16, R4.reuse, R188, R16 ;  /* 0x000000bc0410723c */ /* 0x060fe60000001810 */
[----:B------:R-:W4:Y:S03]  /*e650*/  LDSM.16.M88.4 R8, [R203+0x8000] ;  /* 0x00800000cb08783b */ /* 0x000f260000000200 */
        /* <DEDUP_REMOVED lines=28> */
[----:B------:R-:W2:Y:S03]  /*e820*/  LDSM.16.M88.4 R24, [R200+0x4800] ;  /* 0x00480000c818783b */ /* 0x000ea60000000200 */
[C---:B----4-:R-:W-:Y:S01]  /*e830*/  HMMA.16816.F32 R184, R4.reuse, R180, R228 ;  /* 0x000000b404b8723c */ /* 0x050fe200000018e4 */
[----:B------:R-:W3:Y:S05]  /*e840*/  LDSM.16.M88.4 R28, [R200+0x4000] ;  /* 0x00400000c81c783b */ /* 0x000eea0000000200 */
        /* <DEDUP_REMOVED lines=45> */
[C---:B------:R-:W-:Y:S01]  /*eb20*/  HMMA.16816.F32 R16, R8.reuse, R178, R184 ;  /* 0x000000b20810723c */ /* 0x040fe200000018b8 */
[----:B------:R-:W3:Y:S04]  /*eb30*/  LDSM.16.M88.4 R184, [R201+0x17800] ;  /* 0x01780000c9b8783b */ /* 0x000ee80000000200 */
[----:B------:R-:W5:Y:S01]  /*eb40*/  LDSM.16.M88.4 R176, [R200+0x7000] ;  /* 0x00700000c8b0783b */ /* 0x000f620000000200 */
[C---:B-1----:R-:W-:Y:S06]  /*eb50*/  HMMA.16816.F32 R168, R8.reuse, R32, R228 ;  /* 0x0000002008a8723c */ /* 0x042fec00000018e4 */
[C---:B------:R-:W-:Y:S06]  /*eb60*/  HMMA.16816.F32 R32, R8.reuse, R34, R224 ;  /* 0x000000220820723c */ /* 0x040fec00000018e0 */
[C---:B--2---:R-:W-:Y:S06]  /*eb70*/  HMMA.16816.F32 R224, R8.reuse, R30, R188 ;  /* 0x0000001e08e0723c */ /* 0x044fec00000018bc */
[----:B------:R-:W-:Y:S06]  /*eb80*/  HMMA.16816.F32 R180, R8, R28, R180 ;  /* 0x0000001c08b4723c */ /* 0x000fec00000018b4 */
[C---:B----4-:R-:W-:Y:S06]  /*eb90*/  HMMA.16816.F32 R188, R4.reuse, R24, R20 ;  /* 0x0000001804bc723c */ /* 0x050fec0000001814 */
[C---:B------:R-:W-:Y:S06]  /*eba0*/  HMMA.16816.F32 R24, R4.reuse, R26, R16 ;  /* 0x0000001a0418723c */ /* 0x040fec0000001810 */
[----:B------:R-:W-:Y:S06]  /*ebb0*/  HMMA.16816.F32 R20, R4, R172, R168 ;  /* 0x000000ac0414723c */ /* 0x000fec00000018a8 */
[----:B---3--:R-:W-:Y:S06]  /*ebc0*/  HMMA.16816.F32 R192, R8, R184, R192 ;  /* 0x000000b808c0723c */ /* 0x008fec00000018c0 */
[C---:B------:R-:W-:Y:S01]  /*ebd0*/  FFMA.FTZ R17, R15.reuse, UR5, R189 ;  /* 0x000000050f117c23 */ /* 0x040fe200080100bd */
[----:B------:R-:W-:Y:S01]  /*ebe0*/  FFMA.FTZ R15, R15, UR5, R191 ;  /* 0x000000050f0f7c23 */ /* 0x000fe200080100bf */
[----:B------:R-:W-:Y:S01]  /*ebf0*/  HMMA.16816.F32 R28, R4, R174, R32 ;  /* 0x000000ae041c723c */ /* 0x000fe20000001820 */
[----:B------:R-:W1:Y:S01]  /*ec00*/  LDSM.16.M88.4 R32, [R200+0x7800] ;  /* 0x00780000c820783b */ /* 0x000e620000000200 */
[----:B------:R-:W-:-:S04]  /*ec10*/  DEPBAR.LE SB0, 0x0 ;  /* 0x000080000000791a */ /* 0x000fc80000000000 */
[C---:B------:R-:W-:Y:S01]  /*ec20*/  FFMA.FTZ R16, R12.reuse, UR5, R24 ;  /* 0x000000050c107c23 */ /* 0x040fe20008010018 */
[----:B------:R-:W-:Y:S01]  /*ec30*/  FSEL R184, R15, -INF , !P1 ;  /* 0xff8000000fb87808 */ /* 0x000fe20004800000 */
[----:B------:R-:W-:Y:S01]  /*ec40*/  FFMA.FTZ R12, R12, UR5, R26 ;  /* 0x000000050c0c7c23 */ /* 0x000fe2000801001a */
[----:B------:R-:W-:Y:S01]  /*ec50*/  I2FP.F32.S32 R15, R2 ;  /* 0x00000002000f7245 */ /* 0x000fe20000201400 */
[----:B-----5:R-:W-:Y:S01]  /*ec60*/  HMMA.16816.F32 R168, R4, R176, R180 ;  /* 0x000000b004a8723c */ /* 0x020fe200000018b4 */
[----:B------:R-:W-:Y:S02]  /*ec70*/  FSEL R172, R16, -INF , !P0 ;  /* 0xff80000010ac7808 */ /* 0x000fe40004000000 */
[----:B------:R-:W-:Y:S01]  /*ec80*/  FSEL R150, R17, -INF , !P2 ;  /* 0xff80000011967808 */ /* 0x000fe20005000000 */
[----:B------:R-:W-:Y:S01]  /*ec90*/  FFMA.FTZ R16, R15, UR5, R25 ;  /* 0x000000050f107c23 */ /* 0x000fe20008010019 */
[----:B------:R-:W-:Y:S01]  /*eca0*/  BAR.SYNC.DEFER_BLOCKING 0x0 ;  /* 0x0000000000007b1d */ /* 0x000fe20000010000 */
[----:B------:R-:W-:-:S02]  /*ecb0*/  ISETP.GE.AND P1, PT, R2, R14, PT ;  /* 0x0000000e0200720c */ /* 0x000fc40003f26270 */
[-C--:B------:R-:W-:Y:S01]  /*ecc0*/  ISETP.GE.AND P0, PT, R2, R13.reuse, PT ;  /* 0x0000000d0200720c */ /* 0x080fe20003f06270 */
[C---:B------:R-:W-:Y:S01]  /*ecd0*/  VIADD R2, R0.reuse, 0x10 ;  /* 0x0000001000027836 */ /* 0x040fe20000000000 */
[-C--:B------:R-:W-:Y:S01]  /*ece0*/  ISETP.GE.AND P2, PT, R3, R13.reuse, PT ;  /* 0x0000000d0300720c */ /* 0x080fe20003f46270 */
[----:B------:R-:W-:Y:S01]  /*ecf0*/  VIADD R3, R0, 0x11 ;  /* 0x0000001100037836 */ /* 0x000fe20000000000 */
[----:B------:R-:W-:Y:S01]  /*ed00*/  FSEL R149, R16, -INF , !P1 ;  /* 0xff80000010957808 */ /* 0x000fe20004800000 */
[----:B------:R-:W-:Y:S01]  /*ed10*/  FFMA.FTZ R16, R15, UR5, R27 ;  /* 0x000000050f107c23 */ /* 0x000fe2000801001b */
[----:B------:R-:W-:Y:S01]  /*ed20*/  FSEL R174, R12, -INF , !P2 ;  /* 0xff8000000cae7808 */ /* 0x000fe20005000000 */
[----:B------:R-:W-:Y:S01]  /*ed30*/  HMMA.16816.F32 R24, R4, R178, R224 ;  /* 0x000000b20418723c */ /* 0x000fe200000018e0 */
[C---:B------:R-:W-:Y:S02]  /*ed40*/  ISETP.GE.AND P2, PT, R2.reuse, R14, PT ;  /* 0x0000000e0200720c */ /* 0x040fe40003f46270 */
[----:B------:R-:W-:-:S02]  /*ed50*/  ISETP.GE.AND P1, PT, R2, R13, PT ;  /* 0x0000000d0200720c */ /* 0x000fc40003f26270 */
[----:B------:R-:W-:Y:S02]  /*ed60*/  I2FP.F32.S32 R2, R2 ;  /* 0x0000000200027245 */ /* 0x000fe40000201400 */
[----:B------:R-:W-:Y:S02]  /*ed70*/  I2FP.F32.S32 R12, R3 ;  /* 0x00000003000c7245 */ /* 0x000fe40000201400 */
[----:B------:R-:W-:Y:S01]  /*ed80*/  FSEL R173, R16, -INF , !P0 ;  /* 0xff80000010ad7808 */ /* 0x000fe20004000000 */
[C---:B------:R-:W-:Y:S01]  /*ed90*/  FFMA.FTZ R17, R2.reuse, UR5, R20 ;  /* 0x0000000502117c23 */ /* 0x040fe20008010014 */
[----:B------:R-:W-:Y:S01]  /*eda0*/  FFMA.FTZ R15, R2, UR5, R22 ;  /* 0x00000005020f7c23 */ /* 0x000fe20008010016 */
[----:B------:R-:W-:Y:S02]  /*edb0*/  VIADD R2, R0, 0x18 ;  /* 0x0000001800027836 */ /* 0x000fe40000000000 */
[C---:B------:R-:W-:Y:S01]  /*edc0*/  FFMA.FTZ R16, R12.reuse, UR5, R21 ;  /* 0x000000050c107c23 */ /* 0x040fe20008010015 */
[----:B------:R-:W-:Y:S01]  /*edd0*/  ISETP.GE.AND P0, PT, R3, R14, PT ;  /* 0x0000000e0300720c */ /* 0x000fe20003f06270 */
[----:B------:R-:W-:Y:S01]  /*ede0*/  FFMA.FTZ R12, R12, UR5, R23 ;  /* 0x000000050c0c7c23 */ /* 0x000fe20008010017 */
[----:B------:R-:W-:Y:S01]  /*edf0*/  FSEL R229, R15, -INF , !P1 ;  /* 0xff8000000fe57808 */ /* 0x000fe20004800000 */
[----:B-1----:R-:W-:Y:S01]  /*ee00*/  HMMA.16816.F32 R20, R4, R32, R192 ;  /* 0x000000200414723c */ /* 0x002fe200000018c0 */
[----:B------:R-:W-:-:S02]  /*ee10*/  I2FP.F32.S32 R15, R2 ;  /* 0x00000002000f7245 */ /* 0x000fc40000201400 */
[----:B------:R-:W-:Y:S02]  /*ee20*/  FSEL R223, R17, -INF , !P2 ;  /* 0xff80000011df7808 */ /* 0x000fe40005000000 */
[----:B------:R-:W-:Y:S02]  /*ee30*/  FSEL R228, R16, -INF , !P0 ;  /* 0xff80000010e47808 */ /* 0x000fe40004000000 */
[C---:B------:R-:W-:Y:S01]  /*ee40*/  ISETP.GE.AND P1, PT, R2.reuse, R14, PT ;  /* 0x0000000e0200720c */ /* 0x040fe20003f26270 */
[----:B------:R-:W-:Y:S01]  /*ee50*/  HMMA.16816.F32 R16, R8, R186, R236 ;  /* 0x000000ba0810723c */ /* 0x000fe200000018ec */
[-C--:B------:R-:W-:Y:S01]  /*ee60*/  ISETP.GE.AND P0, PT, R2, R13.reuse, PT ;  /* 0x0000000d0200720c */ /* 0x080fe20003f06270 */
[C---:B------:R-:W-:Y:S01]  /*ee70*/  VIADD R2, R0.reuse, 0x19 ;  /* 0x0000001900027836 */ /* 0x040fe20000000000 */
[----:B------:R-:W-:Y:S01]  /*ee80*/  ISETP.GE.AND P2, PT, R3, R13, PT ;  /* 0x0000000d0300720c */ /* 0x000fe20003f46270 */
[----:B------:R-:W-:-:S03]  /*ee90*/  VIADD R3, R0, 0x20 ;  /* 0x0000002000037836 */ /* 0x000fc60000000000 */
[C---:B------:R-:W-:Y:S01]  /*eea0*/  FFMA.FTZ R8, R15.reuse, UR5, R28 ;  /* 0x000000050f087c23 */ /* 0x040fe2000801001c */
[----:B------:R-:W-:Y:S01]  /*eeb0*/  I2FP.F32.S32 R9, R2 ;  /* 0x0000000200097245 */ /* 0x000fe20000201400 */
[----:B------:R-:W-:Y:S01]  /*eec0*/  FFMA.FTZ R10, R15, UR5, R30 ;  /* 0x000000050f0a7c23 */ /* 0x000fe2000801001e */
[----:B------:R-:W-:Y:S02]  /*eed0*/  FSEL R183, R12, -INF , !P2 ;  /* 0xff8000000cb77808 */ /* 0x000fe40005000000 */
[----:B------:R-:W-:Y:S01]  /*eee0*/  FSEL R181, R8, -INF , !P1 ;  /* 0xff80000008b57808 */ /* 0x000fe20004800000 */
[C---:B------:R-:W-:Y:S01]  /*eef0*/  FFMA.FTZ R11, R9.reuse, UR5, R29 ;  /* 0x00000005090b7c23 */ /* 0x040fe2000801001d */
[----:B------:R-:W-:Y:S01]  /*ef00*/  I2FP.F32.S32 R8, R3 ;  /* 0x0000000300087245 */ /* 0x000fe20000201400 */
[----:B------:R-:W-:Y:S01]  /*ef10*/  FFMA.FTZ R9, R9, UR5, R31 ;  /* 0x0000000509097c23 */ /* 0x000fe2000801001f */
[----:B------:R-:W-:Y:S02]  /*ef20*/  FSEL R182, R10, -INF , !P0 ;  /* 0xff8000000ab67808 */ /* 0x000fe40004000000 */
        /* <DEDUP_REMOVED lines=24> */
[----:B------:R-:W-:Y:S01]  /*f0b0*/  VIADD R2, R0, 0x30 ;  /* 0x0000003000027836 */ /* 0x000fe20000000000 */
[----:B------:R-:W-:Y:S01]  /*f0c0*/  I2FP.F32.S32 R5, R3 ;  /* 0x0000000300057245 */ /* 0x000fe20000201400 */
[----:B------:R-:W-:Y:S01]  /*f0d0*/  FFMA.FTZ R7, R8, UR5, R24 ;  /* 0x0000000508077c23 */ /* 0x000fe20008010018 */
[----:B------:R-:W-:-:S02]  /*f0e0*/  FSEL R8, R6, -INF , !P0 ;  /* 0xff80000006087808 */ /* 0x000fc40004000000 */
[----:B------:R-:W-:Y:S01]  /*f0f0*/  FSEL R179, R4, -INF , !P1 ;  /* 0xff80000004b37808 */ /* 0x000fe20004800000 */
[----:B------:R-:W-:Y:S01]  /*f100*/  FFMA.FTZ R6, R5, UR5, R25 ;  /* 0x0000000505067c23 */ /* 0x000fe20008010019 */
[----:B------:R-:W-:Y:S01]  /*f110*/  ISETP.GE.AND P0, PT, R3, R14, PT ;  /* 0x0000000e0300720c */ /* 0x000fe20003f06270 */
[----:B------:R-:W-:Y:S01]  /*f120*/  FFMA.FTZ R5, R5, UR5, R27 ;  /* 0x0000000505057c23 */ /* 0x000fe2000801001b */
[----:B------:R-:W-:Y:S01]  /*f130*/  I2FP.F32.S32 R4, R2 ;  /* 0x0000000200047245 */ /* 0x000fe20000201400 */
[----:B------:R-:W-:Y:S01]  /*f140*/  STL [R1+0xc], R8 ;  /* 0x00000c0801007387 */ /* 0x000fe20000100800 */
[----:B------:R-:W-:Y:S02]  /*f150*/  FSEL R234, R7, -INF , !P2 ;  /* 0xff80000007ea7808 */ /* 0x000fe40005000000 */
[-C--:B------:R-:W-:Y:S01]  /*f160*/  ISETP.GE.AND P2, PT, R3, R13.reuse, PT ;  /* 0x0000000d0300720c */ /* 0x080fe20003f46270 */
[----:B------:R-:W-:Y:S01]  /*f170*/  VIADD R3, R0, 0x31 ;  /* 0x0000003100037836 */ /* 0x000fe20000000000 */
[----:B------:R-:W-:Y:S01]  /*f180*/  FSEL R235, R6, -INF , !P0 ;  /* 0xff80000006eb7808 */ /* 0x000fe20004000000 */
[----:B------:R-:W-:Y:S01]  /*f190*/  FFMA.FTZ R6, R4, UR5, R20 ;  /* 0x0000000504067c23 */ /* 0x000fe20008010014 */
[----:B------:R-:W-:Y:S01]  /*f1a0*/  ISETP.GE.AND P1, PT, R2, R14, PT ;  /* 0x0000000e0200720c */ /* 0x000fe20003f26270 */
[----:B------:R-:W-:Y:S01]  /*f1b0*/  FFMA.FTZ R7, R4, UR5, R22 ;  /* 0x0000000504077c23 */ /* 0x000fe20008010016 */
[----:B------:R-:W-:Y:S01]  /*f1c0*/  ISETP.GE.AND P0, PT, R2, R13, PT ;  /* 0x0000000d0200720c */ /* 0x000fe20003f06270 */
[----:B------:R-:W-:Y:S01]  /*f1d0*/  VIADD R2, R0, 0x38 ;  /* 0x0000003800027836 */ /* 0x000fe20000000000 */
[----:B------:R-:W-:-:S02]  /*f1e0*/  I2FP.F32.S32 R4, R3 ;  /* 0x0000000300047245 */ /* 0x000fc40000201400 */
[----:B------:R-:W-:Y:S02]  /*f1f0*/  FSEL R227, R5, -INF , !P2 ;  /* 0xff80000005e37808 */ /* 0x000fe40005000000 */
[----:B------:R-:W-:Y:S01]  /*f200*/  FSEL R32, R6, -INF , !P1 ;  /* 0xff80000006207808 */ /* 0x000fe20004800000 */
[C---:B------:R-:W-:Y:S01]  /*f210*/  FFMA.FTZ R6, R4.reuse, UR5, R21 ;  /* 0x0000000504067c23 */ /* 0x040fe20008010015 */
[C---:B------:R-:W-:Y:S01]  /*f220*/  ISETP.GE.AND P2, PT, R3.reuse, R14, PT ;  /* 0x0000000e0300720c */ /* 0x040fe20003f46270 */
[----:B------:R-:W-:Y:S01]  /*f230*/  FFMA.FTZ R4, R4, UR5, R23 ;  /* 0x0000000504047c23 */ /* 0x000fe20008010017 */
[----:B------:R-:W-:Y:S02]  /*f240*/  ISETP.GE.AND P1, PT, R3, R13, PT ;  /* 0x0000000d0300720c */ /* 0x000fe40003f26270 */
[----:B------:R-:W-:Y:S02]  /*f250*/  I2FP.F32.S32 R3, R2 ;  /* 0x0000000200037245 */ /* 0x000fe40000201400 */
[----:B------:R-:W-:-:S02]  /*f260*/  FSEL R175, R7, -INF , !P0 ;  /* 0xff80000007af7808 */ /* 0x000fc40004000000 */
[-C--:B------:R-:W-:Y:S01]  /*f270*/  ISETP.GE.AND P0, PT, R2, R14.reuse, PT ;  /* 0x0000000e0200720c */ /* 0x080fe20003f06270 */
[C---:B------:R-:W-:Y:S01]  /*f280*/  FFMA.FTZ R5, R3.reuse, UR5, R16 ;  /* 0x0000000503057c23 */ /* 0x040fe20008010010 */
[----:B------:R-:W-:Y:S01]  /*f290*/  FSEL R187, R6, -INF , !P2 ;  /* 0xff80000006bb7808 */ /* 0x000fe20005000000 */
[----:B------:R-:W-:Y:S01]  /*f2a0*/  FFMA.FTZ R6, R3, UR5, R18 ;  /* 0x0000000503067c23 */ /* 0x000fe20008010012 */
[-C--:B------:R-:W-:Y:S02]  /*f2b0*/  ISETP.GE.AND P2, PT, R2, R13.reuse, PT ;  /* 0x0000000d0200720c */ /* 0x080fe40003f46270 */
[----:B------:R-:W-:Y:S02]  /*f2c0*/  FSEL R2, R5, -INF , !P0 ;  /* 0xff80000005027808 */ /* 0x000fe40004000000 */
[----:B------:R-:W-:Y:S02]  /*f2d0*/  ISETP.GE.AND P0, PT, R0, R13, PT ;  /* 0x0000000d0000720c */ /* 0x000fe40003f06270 */
[----:B------:R-:W-:Y:S01]  /*f2e0*/  FSEL R225, R4, -INF , !P1 ;  /* 0xff80000004e17808 */ /* 0x000fe20004800000 */
[----:B------:R1:W-:Y:S01]  /*f2f0*/  STL [R1+0x10], R2 ;  /* 0x0000100201007387 */ /* 0x0003e20000100800 */
[----:B------:R-:W-:-:S02]  /*f300*/  ISETP.GE.AND P1, PT, R0, R14, PT ;  /* 0x0000000e0000720c */ /* 0x000fc40003f26270 */
[----:B------:R-:W-:Y:S02]  /*f310*/  FSEL R191, R6, -INF , !P2 ;  /* 0xff80000006bf7808 */ /* 0x000fe40005000000 */
[----:B-1----:R-:W-:Y:S01]  /*f320*/  I2FP.F32.S32 R2, R0 ;  /* 0x0000000000027245 */ /* 0x002fe20000201400 */
[----:B------:R-:W-:-:S04]  /*f330*/  VIADD R0, R0, 0x39 ;  /* 0x0000003900007836 */ /* 0x000fc80000000000 */
[C---:B------:R-:W-:Y:S01]  /*f340*/  FFMA.FTZ R15, R2.reuse, UR5, R190 ;  /* 0x00000005020f7c23 */ /* 0x040fe200080100be */
[----:B------:R-:W-:Y:S01]  /*f350*/  FFMA.FTZ R3, R2, UR5, R188 ;  /* 0x0000000502037c23 */ /* 0x000fe200080100bc */
[----:B------:R-:W-:Y:S02]  /*f360*/  I2FP.F32.S32 R2, R0 ;  /* 0x0000000000027245 */ /* 0x000fe40000201400 */
[----:B------:R-:W-:Y:S02]  /*f370*/  ISETP.GE.AND P2, PT, R0, R14, PT ;  /* 0x0000000e0000720c */ /* 0x000fe40003f46270 */
[----:B------:R-:W-:Y:S02]  /*f380*/  FSEL R15, R15, -INF , !P0 ;  /* 0xff8000000f0f7808 */ /* 0x000fe40004000000 */
[----:B------:R-:W-:Y:S02]  /*f390*/  PLOP3.LUT P0, PT, PT, PT, UP0, 0x80, 0x0 ;  /* 0x000000000000781c */ /* 0x000fe40003f0f008 */
[----:B------:R-:W-:-:S02]  /*f3a0*/  FSEL R14, R3, -INF , !P1 ;  /* 0xff800000030e7808 */ /* 0x000fc40004800000 */
        /* <DEDUP_REMOVED lines=87> */
.L_x_979:
[----:B------:R-:W-:Y:S05]  /*f920*/  BSYNC B0 ;  /* 0x0000000000007941 */ /* 0x000fea0003800000 */
.L_x_978:
[----:B------:R-:W0:Y:S02]  /*f930*/  LDGDEPBAR ;  /* 0x00000000000079af */ /* 0x000e240000000000 */
.L_x_977:
[----:B--2---:R-:W2:Y:S01]  /*f940*/  LDL R7, [R1+0x38] ;  /* 0x0000380001077983 */ /* 0x004ea20000100800 */
[----:B------:R-:W-:-:S03]  /*f950*/  MOV R35, R148 ;  /* 0x0000009400237202 */ /* 0x000fc60000000f00 */
[----:B------:R-:W3:Y:S04]  /*f960*/  LDL R3, [R1+0x3c] ;  /* 0x00003c0001037983 */ /* 0x000ee80000100800 */
[----:B-1----:R-:W4:Y:S01]  /*f970*/  LDL R5, [R1+0x50] ;  /* 0x0000500001057983 */ /* 0x002f220000100800 */
[----:B------:R-:W-:Y:S01]  /*f980*/  FMNMX.FTZ R0, R250, R14, !PT ;  /* 0x0000000efa007209 */ /* 0x000fe20007810000 */
[----:B------:R-:W-:Y:S01]  /*f990*/  USHF.L.U32 UR33, UR41, 0x1, URZ ;  /* 0x0000000129217899 */ /* 0x000fe2000800063f */
[----:B------:R-:W1:Y:S01]  /*f9a0*/  LDC.U8 R169, c[0x0][0x388] ;  /* 0x0000e200ffa97b82 */ /* 0x000e620000000000 */
[----:B------:R1:W-:Y:S01]  /*f9b0*/  STL [R1+0x60], R200 ;  /* 0x000060c801007387 */ /* 0x0003e20000100800 */
[----:B------:R-:W-:Y:S02]  /*f9c0*/  UIADD3 UR4, UR37, -0x4498517b, URZ ;  /* 0xbb67ae8525047890 */ /* 0x000fe4000fffe03f */
[----:B------:R-:W-:Y:S01]  /*f9d0*/  UIADD3 UR11, UR36, -0x61c88647, URZ ;  /* 0x9e3779b9240b7890 */ /* 0x000fe2000fffe03f */
[----:B------:R-:W-:Y:S01]  /*f9e0*/  LDSM.16.MT88.4 R20, [R196+0x18000] ;  /* 0x01800000c414783b */ /* 0x000fe20000004200 */
[----:B------:R-:W-:-:S02]  /*f9f0*/  UIADD3 UR9, UR36, 0x3c6ef372, URZ ;  /* 0x3c6ef37224097890 */ /* 0x000fc4000fffe03f */
[----:B------:R-:W-:Y:S01]  /*fa00*/  UIADD3 UR8, UR37, 0x76cf5d0a, URZ ;  /* 0x76cf5d0a25087890 */ /* 0x000fe2000fffe03f */
[----:B------:R-:W1:Y:S01]  /*fa10*/  LDC.U8 R168, c[0x0][0x388] ;  /* 0x0000e200ffa87b82 */ /* 0x000e620000000000 */
[----:B------:R-:W-:Y:S01]  /*fa20*/  UIADD3 UR6, UR37, 0x32370b8f, URZ ;  /* 0x32370b8f25067890 */ /* 0x000fe2000fffe03f */
[----:B------:R-:W-:Y:S04]  /*fa30*/  LDSM.16.MT88.4 R16, [R197+0x18000] ;  /* 0x01800000c510783b */ /* 0x000fe80000004200 */
[----:B-1----:R-:W4:Y:S04]  /*fa40*/  LDL.LU R200, [R1+0x10] ;  /* 0x0000100001c87983 */ /* 0x002f280000300800 */
[----:B------:R1:W-:Y:S04]  /*fa50*/  STL [R1+0x5c], R151 ;  /* 0x00005c9701007387 */ /* 0x0003e80000100800 */
[----:B-1----:R-:W4:Y:S01]  /*fa60*/  LDL.LU R151, [R1+0xc] ;  /* 0x00000c0001977983 */ /* 0x002f220000300800 */
[----:B------:R-:W-:-:S04]  /*fa70*/  FMNMX.FTZ R0, R150, R0, !PT ;  /* 0x0000000096007209 */ /* 0x000fc80007810000 */
[----:B------:R-:W-:-:S04]  /*fa80*/  FMNMX.FTZ R0, R172, R0, !PT ;  /* 0x00000000ac007209 */ /* 0x000fc80007810000 */
[----:B------:R-:W-:-:S04]  /*fa90*/  FMNMX.FTZ R0, R149, R0, !PT ;  /* 0x0000000095007209 */ /* 0x000fc80007810000 */
[----:B------:R-:W-:-:S04]  /*faa0*/  FMNMX.FTZ R0, R223, R0, !PT ;  /* 0x00000000df007209 */ /* 0x000fc80007810000 */
[----:B------:R-:W-:-:S04]  /*fab0*/  FMNMX.FTZ R0, R228, R0, !PT ;  /* 0x00000000e4007209 */ /* 0x000fc80007810000 */
[----:B------:R-:W-:Y:S02]  /*fac0*/  FMNMX.FTZ R2, R181, R0, !PT ;  /* 0x00000000b5027209 */ /* 0x000fe40007810000 */
        /* <DEDUP_REMOVED lines=14> */
[----:B------:R-:W-:-:S04]  /*fbb0*/  FMNMX.FTZ R2, R32, R2, !PT ;  /* 0x0000000220027209 */ /* 0x000fc80007810000 */
[----:B------:R-:W-:Y:S01]  /*fbc0*/  FMNMX.FTZ R2, R187, R2, !PT ;  /* 0x00000002bb027209 */ /* 0x000fe20007810000 */
[----:B------:R-:W-:Y:S02]  /*fbd0*/  UIADD3 UR10, UR36, 0x78dde6e4, URZ ;  /* 0x78dde6e4240a7890 */ /* 0x000fe4000fffe03f */
[----:B------:R-:W-:Y:S01]  /*fbe0*/  UIADD3 UR7, UR36, -0x255992d5, URZ ;  /* 0xdaa66d2b24077890 */ /* 0x000fe2000fffe03f */
[----:B------:R-:W-:Y:S01]  /*fbf0*/  PRMT R168, R168, 0x7054, R169 ;  /* 0x00007054a8a87816 */ /* 0x000fe200000000a9 */
[----:B--2---:R-:W-:-:S05]  /*fc00*/  IMAD.WIDE.U32 R26, R7, -0x326172a9, RZ ;  /* 0xcd9e8d57071a7825 */ /* 0x004fca00078e00ff */
[----:B---3--:R-:W-:Y:S02]  /*fc10*/  LOP3.LUT R3, R27, R3, RZ, 0x3c, !PT ;  /* 0x000000031b037212 */ /* 0x008fe400078e3cff */
[----:B----4-:R-:W-:-:S04]  /*fc20*/  FMNMX.FTZ R2, R200, R2, !PT ;  /* 0x00000002c8027209 */ /* 0x010fc80007810000 */
[----:B------:R-:W-:-:S05]  /*fc30*/  FMNMX.FTZ R0, R189, R2, !PT ;  /* 0x00000002bd007209 */ /* 0x000fca0007810000 */
[----:B------:R-:W1:Y:S01]  /*fc40*/  SHFL.BFLY PT, R2, R0, 0x2, 0x1f ;  /* 0x0c401f0000027f89 */ /* 0x000e6200000e0000 */
[----:B------:R-:W-:-:S04]  /*fc50*/  FMNMX.FTZ R4, R151, R4, !PT ;  /* 0x0000000497047209 */ /* 0x000fc80007810000 */
[----:B------:R-:W-:-:S04]  /*fc60*/  FMNMX.FTZ R4, R179, R4, !PT ;  /* 0x00000004b3047209 */ /* 0x000fc80007810000 */
[----:B------:R-:W-:-:S04]  /*fc70*/  FMNMX.FTZ R4, R227, R4, !PT ;  /* 0x00000004e3047209 */ /* 0x000fc80007810000 */
[----:B------:R-:W-:-:S04]  /*fc80*/  FMNMX.FTZ R4, R175, R4, !PT ;  /* 0x00000004af047209 */ /* 0x000fc80007810000 */
[----:B------:R-:W-:-:S04]  /*fc90*/  FMNMX.FTZ R4, R225, R4, !PT ;  /* 0x00000004e1047209 */ /* 0x000fc80007810000 */
[----:B------:R-:W-:-:S04]  /*fca0*/  FMNMX.FTZ R4, R191, R4, !PT ;  /* 0x00000004bf047209 */ /* 0x000fc80007810000 */
[----:B------:R-:W-:-:S05]  /*fcb0*/  FMNMX.FTZ R4, R192, R4, !PT ;  /* 0x00000004c0047209 */ /* 0x000fca0007810000 */
[----:B------:R-:W2:Y:S01]  /*fcc0*/  SHFL.BFLY PT, R6, R4, 0x2, 0x1f ;  /* 0x0c401f0004067f89 */ /* 0x000ea200000e0000 */
[----:B-1----:R-:W-:Y:S01]  /*fcd0*/  FMNMX.FTZ R0, R0, R2, !PT ;  /* 0x0000000200007209 */ /* 0x002fe20007810000 */
[----:B------:R-:W-:-:S04]  /*fce0*/  IMAD.WIDE.U32 R230, R5, -0x2daee0ad, RZ ;  /* 0xd2511f5305e67825 */ /* 0x000fc800078e00ff */
[----:B------:R-:W-:Y:S02]  /*fcf0*/  IMAD.U32 R2, RZ, RZ, UR37 ;  /* 0x00000025ff027e24 */ /* 0x000fe4000f8e00ff */
[----:B------:R-:W-:Y:S01]  /*fd00*/  IMAD.WIDE.U32 R30, R3, -0x2daee0ad, RZ ;  /* 0xd2511f53031e7825 */ /* 0x000fe200078e00ff */
[----:B------:R-:W1:Y:S02]  /*fd10*/  SHFL.BFLY PT, R148, R0, 0x1, 0x1f ;  /* 0x0c201f0000947f89 */ /* 0x000e6400000e0000 */
[----:B------:R-:W-:Y:S02]  /*fd20*/  LOP3.LUT R2, R231, UR33, R2, 0x96, !PT ;  /* 0x00000021e7027c12 */ /* 0x000fe4000f8e9602 */
[----:B------:R-:W-:-:S03]  /*fd30*/  LOP3.LUT R5, R31, UR4, R230, 0x96, !PT ;  /* 0x000000041f057c12 */ /* 0x000fc6000f8e96e6 */
[----:B------:R-:W-:-:S04]  /*fd40*/  IMAD.WIDE.U32 R2, R2, -0x326172a9, RZ ;  /* 0xcd9e8d5702027825 */ /* 0x000fc800078e00ff */
[----:B------:R-:W-:Y:S01]  /*fd50*/  IMAD.WIDE.U32 R28, R5, -0x326172a9, RZ ;  /* 0xcd9e8d57051c7825 */ /* 0x000fe200078e00ff */
[----:B--2---:R-:W-:Y:S02]  /*fd60*/  FMNMX.FTZ R4, R4, R6, !PT ;  /* 0x0000000604047209 */ /* 0x004fe40007810000 */
[----:B------:R-:W-:Y:S02]  /*fd70*/  LOP3.LUT R3, R3, UR11, R26, 0x96, !PT ;  /* 0x0000000b03037c12 */ /* 0x000fe4000f8e961a */
[----:B------:R-:W-:Y:S01]  /*fd80*/  LOP3.LUT R6, R29, UR9, R2, 0x96, !PT ;  /* 0x000000091d067c12 */ /* 0x000fe2000f8e9602 */
[----:B------:R-:W2:Y:S02]  /*fd90*/  SHFL.BFLY PT, R10, R4, 0x1, 0x1f ;  /* 0x0c201f00040a7f89 */ /* 0x000ea400000e0000 */
[----:B------:R-:W-:-:S04]  /*fda0*/  IMAD.WIDE.U32 R2, R3, -0x2daee0ad, RZ ;  /* 0xd2511f5303027825 */ /* 0x000fc800078e00ff */
[----:B------:R-:W-:Y:S01]  /*fdb0*/  IMAD.WIDE.U32 R6, R6, -0x2daee0ad, RZ ;  /* 0xd2511f5306067825 */ /* 0x000fe200078e00ff */
[----:B------:R-:W-:Y:S02]  /*fdc0*/  LOP3.LUT R3, R3, UR8, R30, 0x96, !PT ;  /* 0x0000000803037c12 */ /* 0x000fe4000f8e961e */
[----:B-1----:R-:W-:Y:S02]  /*fdd0*/  FMNMX.FTZ R148, R0, R148, !PT ;  /* 0x0000009400947209 */ /* 0x002fe40007810000 */
[----:B------:R-:W-:Y:S01]  /*fde0*/  LOP3.LUT R8, R7, UR6, R2, 0x96, !PT ;  /* 0x0000000607087c12 */ /* 0x000fe2000f8e9602 */
[----:B------:R-:W-:Y:S01]  /*fdf0*/  IMAD.WIDE.U32 R2, R3, -0x326172a9, RZ ;  /* 0xcd9e8d5703027825 */ /* 0x000fe200078e00ff */
[----:B------:R-:W-:-:S03]  /*fe00*/  FSETP.NEU.FTZ.AND P2, PT, R148, -INF , PT ;  /* 0xff8000009400780b */ /* 0x000fc60003f5d000 */
[----:B------:R-:W-:Y:S01]  /*fe10*/  FMUL.FTZ R13, R148, UR34 ;  /* 0x00000022940d7c20 */ /* 0x000fe20008410000 */
[----:B------:R-:W-:Y:S01]  /*fe20*/  IMAD.WIDE.U32 R8, R8, -0x326172a9, RZ ;  /* 0xcd9e8d5708087825 */ /* 0x000fe200078e00ff */
[----:B------:R-:W-:-:S03]  /*fe30*/  LOP3.LUT R5, R3, UR7, R28, 0x96, !PT ;  /* 0x0000000703057c12 */ /* 0x000fc6000f8e961c */
[----:B------:R-:W-:Y:S02]  /*fe40*/  FSEL R13, R13, RZ, P2 ;  /* 0x000000ff0d0d7208 */ /* 0x000fe40001000000 */
[----:B------:R-:W-:Y:S02]  /*fe50*/  LOP3.LUT R2, R9, UR10, R2, 0x96, !PT ;  /* 0x0000000a09027c12 */ /* 0x000fe4000f8e9602 */
[----:B--2---:R-:W-:Y:S01]  /*fe60*/  FMNMX.FTZ R3, R4, R10, !PT ;  /* 0x0000000a04037209 */ /* 0x004fe20007810000 */
[----:B------:R-:W-:-:S04]  /*fe70*/  IMAD.WIDE.U32 R4, R5, -0x2daee0ad, RZ ;  /* 0xd2511f5305047825 */ /* 0x000fc800078e00ff */
[----:B------:R-:W-:Y:S01]  /*fe80*/  FFMA.FTZ R0, R150, UR34, -R13 ;  /* 0x0000002296007c23 */ /* 0x000fe2000801080d */
[----:B------:R-:W-:-:S03]  /*fe90*/  IMAD.WIDE.U32 R24, R2, -0x2daee0ad, RZ ;  /* 0xd2511f5302187825 */ /* 0x000fc600078e00ff */
[----:B------:R1:W-:Y:S01]  /*fea0*/  MUFU.EX2 R34, R0 ;  /* 0x0000000000227308 */ /* 0x0003e20000000800 */
[----:B------:R-:W-:Y:S02]  /*feb0*/  LOP3.LUT R6, R5, UR20, R6, 0x96, !PT ;  /* 0x0000001405067c12 */ /* 0x000fe4000f8e9606 */
[----:B------:R-:W-:Y:S01]  /*fec0*/  LOP3.LUT R4, R25, UR15, R4, 0x96, !PT ;  /* 0x0000000f19047c12 */ /* 0x000fe2000f8e9604 */
[----:B------:R-:W-:Y:S01]  /*fed0*/  FFMA.FTZ R14, R14, UR34, -R13 ;  /* 0x000000220e0e7c23 */ /* 0x000fe2000801080d */
[----:B------:R-:W-:Y:S01]  /*fee0*/  UIADD3 UR4, UR36, -0x4ab325aa, URZ ;  /* 0xb54cda5624047890 */ /* 0x000fe2000fffe03f */
[----:B------:R-:W-:Y:S02]  /*fef0*/  IMAD.WIDE.U32 R6, R6, -0x326172a9, RZ ;  /* 0xcd9e8d5706067825 */ /* 0x000fe400078e00ff */
[----:B------:R2:W3:Y:S02]  /*ff00*/  MUFU.EX2 R177, R14 ;  /* 0x0000000e00b17308 */ /* 0x0004e40000000800 */
[----:B------:R-:W-:-:S04]  /*ff10*/  IMAD.WIDE.U32 R4, R4, -0x326172a9, RZ ;  /* 0xcd9e8d5704047825 */ /* 0x000fc800078e00ff */
[----:B-1----:R-:W-:-:S04]  /*ff20*/  FFMA.FTZ R0, R172, UR34, -R13 ;  /* 0x00000022ac007c23 */ /* 0x002fc8000801080d */
[----:B------:R1:W-:Y:S01]  /*ff30*/  MUFU.EX2 R226, R0 ;  /* 0x0000000000e27308 */ /* 0x0003e20000000800 */
[C---:B------:R-:W-:Y:S02]  /*ff40*/  FSETP.NEU.FTZ.AND P1, PT, R3.reuse, -INF , PT ;  /* 0xff8000000300780b */ /* 0x040fe40003f3d000 */
[----:B------:R-:W-:Y:S01]  /*ff50*/  LOP3.LUT R2, R4, 0xffff, RZ, 0xc0, !PT ;  /* 0x0000ffff04027812 */ /* 0x000fe200078ec0ff */
[----:B--2---:R-:W-:Y:S01]  /*ff60*/  FMUL.FTZ R14, R3, UR34 ;  /* 0x00000022030e7c20 */ /* 0x004fe20008410000 */
[----:B------:R-:W-:Y:S02]  /*ff70*/  LOP3.LUT R25, R7, UR27, R8, 0x96, !PT ;  /* 0x0000001b07197c12 */ /* 0x000fe4000f8e9608 */
[----:B------:R-:W-:Y:S02]  /*ff80*/  SHF.R.U32.HI R7, RZ, 0x8, R2 ;  /* 0x00000008ff077819 */ /* 0x000fe40000011602 */
[----:B------:R-:W-:Y:S01]  /*ff90*/  FSEL R14, R14, RZ, P1 ;  /* 0x000000ff0e0e7208 */ /* 0x000fe20000800000 */
[----:B-1----:R-:W-:-:S04]  /*ffa0*/  FFMA.FTZ R0, R149, UR34, -R13 ;  /* 0x0000002295007c23 */ /* 0x002fc8000801080d */
[----:B------:R1:W-:Y:S01]  /*ffb0*/  MUFU.EX2 R171, R0 ;  /* 0x0000000000ab7308 */ /* 0x0003e20000000800 */
[----:B------:R-:W-:Y:S01]  /*ffc0*/  FFMA.FTZ R15, R15, UR34, -R14 ;  /* 0x000000220f0f7c23 */ /* 0x000fe2000801080e */
[----:B-1----:R-:W-:Y:S01]  /*ffd0*/  LOP3.LUT R0, R5, UR4, R6, 0x96, !PT ;  /* 0x0000000405007c12 */ /* 0x002fe2000f8e9606 */
[----:B------:R-:W-:-:S03]  /*ffe0*/  FFMA.FTZ R5, R184, UR34, -R14 ;  /* 0x00000022b8057c23 */ /* 0x000fc6000801080e */
[C---:B------:R-:W-:Y:S02]  /*fff0*/  LOP3.LUT R2, R0.reuse, 0xffff, RZ, 0xc0, !PT ;  /* 0x0000ffff00027812 */ /* 0x040fe400078ec0ff */
[----:B------:R-:W-:Y:S02]  /*10000*/  LOP3.LUT R8, R0, 0xff, RZ, 0xc0, !PT ;  /* 0x000000ff00087812 */ /* 0x000fe400078ec0ff */
[----:B------:R-:W-:Y:S01]  /*10010*/  SHF.R.U32.HI R2, RZ, 0x8, R2 ;  /* 0x00000008ff027819 */ /* 0x000fe20000011602 */
[----:B------:R1:W-:Y:S01]  /*10020*/  MUFU.EX2 R186, R5 ;  /* 0x0000000500ba7308 */ /* 0x0003e20000000800 */
[----:B------:R-:W-:Y:S02]  /*10030*/  SHF.R.U32.HI R6, RZ, 0x10, R4 ;  /* 0x00000010ff067819 */ /* 0x000fe40000011604 */
[----:B------:R-:W-:Y:S02]  /*10040*/  PRMT R8, R8, 0x5410, R2 ;  /* 0x0000541008087816 */ /* 0x000fe40000000002 */
[----:B------:R-:W-:-:S02]  /*10050*/  SHF.R.U32.HI R2, RZ, 0x10, R0 ;  /* 0x00000010ff027819 */ /* 0x000fc40000011600 */
[----:B------:R-:W-:Y:S01]  /*10060*/  LOP3.LUT R10, R4, 0xff, RZ, 0xc0, !PT ;  /* 0x000000ff040a7812 */ /* 0x000fe200078ec0ff */
[----:B------:R-:W2:Y:S01]  /*10070*/  MUFU.EX2 R176, R15 ;  /* 0x0000000f00b07308 */ /* 0x000ea20000000800 */
[----:B------:R-:W-:Y:S02]  /*10080*/  SHF.R.U32.HI R9, RZ, 0x18, R4 ;  /* 0x00000018ff097819 */ /* 0x000fe40000011604 */
[----:B------:R-:W-:Y:S01]  /*10090*/  LOP3.LUT R4, R6, 0xff, RZ, 0xc0, !PT ;  /* 0x000000ff06047812 */ /* 0x000fe200078ec0ff */
[----:B-1----:R-:W-:Y:S01]  /*100a0*/  FFMA.FTZ R5, R174, UR34, -R14 ;  /* 0x00000022ae057c23 */ /* 0x002fe2000801080e */
[----:B------:R-:W-:-:S03]  /*100b0*/  FSEL R6, R148, RZ, P2 ;  /* 0x000000ff94067208 */ /* 0x000fc60001000000 */
[----:B------:R1:W-:Y:S01]  /*100c0*/  MUFU.EX2 R178, R5 ;  /* 0x0000000500b27308 */ /* 0x0003e20000000800 */
[----:B------:R-:W-:Y:S01]  /*100d0*/  PRMT R10, R10, 0x5410, R7 ;  /* 0x000054100a0a7816 */ /* 0x000fe20000000007 */
[----:B------:R-:W-:Y:S01]  /*100e0*/  FADD.FTZ R7, R250, -R6 ;  /* 0x80000006fa077221 */ /* 0x000fe20000010000 */
[----:B------:R-:W-:Y:S01]  /*100f0*/  PRMT R11, R4, 0x5410, R9 ;  /* 0x00005410040b7816 */ /* 0x000fe20000000009 */
[----:B------:R-:W-:Y:S01]  /*10100*/  FFMA.FTZ R4, R173, UR34, -R14 ;  /* 0x00000022ad047c23 */ /* 0x000fe2000801080e */
[----:B------:R-:W-:Y:S02]  /*10110*/  SHF.R.U32.HI R6, RZ, 0x18, R0 ;  /* 0x00000018ff067819 */ /* 0x000fe40000011600 */
[----:B------:R-:W-:Y:S02]  /*10120*/  HSET2.LE.AND R8, R8, R168, PT ;  /* 0x000000a808087233 */ /* 0x000fe40003803000 */
[----:B-1----:R-:W-:Y:S02]  /*10130*/  LOP3.LUT R5, R2, 0xff, RZ, 0xc0, !PT ;  /* 0x000000ff02057812 */ /* 0x002fe400078ec0ff */
[----:B------:R-:W-:-:S05]  /*10140*/  FSEL R2, R3, RZ, P1 ;  /* 0x000000ff03027208 */ /* 0x000fca0000800000 */
[----:B------:R-:W-:Y:S01]  /*10150*/  FADD.FTZ R2, R248, -R2 ;  /* 0x80000002f8027221 */ /* 0x000fe20000010000 */
[----:B---3--:R-:W-:Y:S01]  /*10160*/  F2FP.F16.F32.PACK_AB R0, R34, R177 ;  /* 0x000000b12200723e */ /* 0x008fe200000000ff */
[----:B------:R2:W1:Y:S01]  /*10170*/  MUFU.EX2 R170, R4 ;  /* 0x0000000400aa7308 */ /* 0x0004620000000800 */
[----:B------:R-:W-:Y:S01]  /*10180*/  PRMT R5, R5, 0x5410, R6 ;  /* 0x0000541005057816 */ /* 0x000fe20000000006 */
[----:B------:R-:W-:Y:S01]  /*10190*/  FMUL.FTZ R2, R2, UR34 ;  /* 0x0000002202027c20 */ /* 0x000fe20008410000 */
[----:B------:R-:W-:Y:S01]  /*101a0*/  FMUL.FTZ R7, R7, UR34 ;  /* 0x0000002207077c20 */ /* 0x000fe20008410000 */
[----:B------:R-:W-:Y:S02]  /*101b0*/  LOP3.LUT R8, R8, R0, RZ, 0xc0, !PT ;  /* 0x0000000008087212 */ /* 0x000fe400078ec0ff */
[----:B------:R-:W-:Y:S02]  /*101c0*/  HSET2.LE.AND R0, R5, R168, PT ;  /* 0x000000a805007233 */ /* 0x000fe40003803000 */
[----:B------:R-:W3:Y:S08]  /*101d0*/  MUFU.EX2 R12, R7 ;  /* 0x00000007000c7308 */ /* 0x000ef00000000800 */
[----:B------:R-:W4:Y:S01]  /*101e0*/  MUFU.EX2 R2, R2 ;  /* 0x0000000200027308 */ /* 0x000f220000000800 */
[----:B--2---:R-:W-:-:S04]  /*101f0*/  F2FP.F16.F32.PACK_AB R4, R186, R176 ;  /* 0x000000b0ba04723e */ /* 0x004fc800000000ff */
[----:B------:R-:W-:Y:S02]  /*10200*/  LOP3.LUT R9, R0, R4, RZ, 0xc0, !PT ;  /* 0x0000000400097212 */ /* 0x000fe400078ec0ff */
[----:B------:R-:W-:Y:S02]  /*10210*/  HSET2.LE.AND R0, R10, R168, PT ;  /* 0x000000a80a007233 */ /* 0x000fe40003803000 */
[----:B------:R-:W-:-:S04]  /*10220*/  F2FP.F16.F32.PACK_AB R4, R171, R226 ;  /* 0x000000e2ab04723e */ /* 0x000fc800000000ff */
[----:B------:R-:W-:Y:S02]  /*10230*/  LOP3.LUT R10, R0, R4, RZ, 0xc0, !PT ;  /* 0x00000004000a7212 */ /* 0x000fe400078ec0ff */
[----:B------:R-:W-:Y:S02]  /*10240*/  HSET2.LE.AND R0, R11, R168, PT ;  /* 0x000000a80b007233 */ /* 0x000fe40003803000 */
[----:B-1----:R-:W-:Y:S01]  /*10250*/  F2FP.F16.F32.PACK_AB R4, R170, R178 ;  /* 0x000000b2aa04723e */ /* 0x002fe200000000ff */
[-C--:B---3--:R-:W-:Y:S01]  /*10260*/  FMUL.FTZ R152, R152, R12.reuse ;  /* 0x0000000c98987220 */ /* 0x088fe20000410000 */
[----:B------:R-:W-:Y:S01]  /*10270*/  FMUL.FTZ R153, R153, R12 ;  /* 0x0000000c99997220 */ /* 0x000fe20000410000 */
[----:B----4-:R-:W-:Y:S01]  /*10280*/  FMUL.FTZ R154, R154, R2 ;  /* 0x000000029a9a7220 */ /* 0x010fe20000410000 */
[----:B------:R-:W-:Y:S01]  /*10290*/  LOP3.LUT R11, R0, R4, RZ, 0xc0, !PT ;  /* 0x00000004000b7212 */ /* 0x000fe200078ec0ff */
        /* <DEDUP_REMOVED lines=9> */
[----:B------:R-:W1:Y:S01]  /*10330*/  LDSM.16.MT88.4 R4, [R199+0x18000] ;  /* 0x01800000c704783b */ /* 0x000e620000004200 */
[C---:B------:R-:W-:Y:S06]  /*10340*/  HMMA.16816.F32 R236, R8.reuse, R22, R152 ;  /* 0x0000001608ec723c */ /* 0x040fec0000001898 */
[----:B------:R-:W-:Y:S01]  /*10350*/  HMMA.16816.F32 R248, R8, R16, R36 ;  /* 0x0000001008f8723c */ /* 0x000fe20000001824 */
[----:B------:R-:W-:-:S05]  /*10360*/  MOV R23, R244 ;  /* 0x000000f400177202 */ /* 0x000fca0000000f00 */
        /* <DEDUP_REMOVED lines=14> */
[----:B------:R-:W-:Y:S01]  /*10450*/  HMMA.16816.F32 R156, R8, R20, R156 ;  /* 0x00000014089c723c */ /* 0x000fe2000000189c */
[----:B------:R-:W-:Y:S01]  /*10460*/  MOV R15, R238 ;  /* 0x000000ee000f7202 */ /* 0x000fe20000000f00 */
[----:B------:R-:W-:-:S02]  /*10470*/  IMAD.MOV.U32 R0, RZ, RZ, R239 ;  /* 0x000000ffff007224 */ /* 0x000fc400078e00ef */
[-C--:B------:R-:W-:Y:S01]  /*10480*/  FMUL.FTZ R52, R52, R12.reuse ;  /* 0x0000000c34347220 */ /* 0x080fe20000410000 */
[----:B------:R-:W-:Y:S01]  /*10490*/  FMUL.FTZ R53, R53, R12 ;  /* 0x0000000c35357220 */ /* 0x000fe20000410000 */
[-C--:B------:R-:W-:Y:S01]  /*104a0*/  FMUL.FTZ R54, R54, R2.reuse ;  /* 0x0000000236367220 */ /* 0x080fe20000410000 */
[----:B------:R-:W-:Y:S01]  /*104b0*/  FMUL.FTZ R55, R55, R2 ;  /* 0x0000000237377220 */ /* 0x000fe20000410000 */
[----:B------:R-:W-:Y:S01]  /*104c0*/  MOV R21, R236 ;  /* 0x000000ec00157202 */ /* 0x000fe20000000f00 */
[----:B------:R-:W-:Y:S02]  /*104d0*/  IMAD.MOV.U32 R20, RZ, RZ, R237 ;  /* 0x000000ffff147224 */ /* 0x000fe400078e00ed */
[-C--:B------:R-:W-:Y:S01]  /*104e0*/  FMUL.FTZ R56, R56, R12.reuse ;  /* 0x0000000c38387220 */ /* 0x080fe20000410000 */
[----:B------:R-:W-:Y:S01]  /*104f0*/  FMUL.FTZ R57, R57, R12 ;  /* 0x0000000c39397220 */ /* 0x000fe20000410000 */
[-C--:B------:R-:W-:Y:S01]  /*10500*/  FMUL.FTZ R58, R58, R2.reuse ;  /* 0x000000023a3a7220 */ /* 0x080fe20000410000 */
[----:B-1----:R-:W-:Y:S01]  /*10510*/  HMMA.16816.F32 R240, R8, R4, R44 ;  /* 0x0000000408f0723c */ /* 0x002fe2000000182c */
[----:B------:R-:W-:-:S05]  /*10520*/  FMUL.FTZ R59, R59, R2 ;  /* 0x000000023b3b7220 */ /* 0x000fca0000410000 */
[C---:B------:R-:W-:Y:S01]  /*10530*/  HMMA.16816.F32 R236, R8.reuse, R6, R48 ;  /* 0x0000000608ec723c */ /* 0x040fe20000001830 */
[----:B------:R-:W1:Y:S01]  /*10540*/  LDSM.16.MT88.4 R4, [R196+0x1a000] ;  /* 0x01a00000c404783b */ /* 0x000e620000004200 */
[----:B------:R-:W-:Y:S01]  /*10550*/  MOV R149, R192 ;  /* 0x000000c000957202 */ /* 0x000fe20000000f00 */
[----:B------:R-:W-:Y:S01]  /*10560*/  IMAD.MOV.U32 R46, RZ, RZ, R186 ;  /* 0x000000ffff2e7224 */ /* 0x000fe200078e00ba */
[----:B------:R-:W-:Y:S02]  /*10570*/  MOV R47, R187 ;  /* 0x000000bb002f7202 */ /* 0x000fe40000000f00 */
[----:B--2---:R-:W-:Y:S07]  /*10580*/  HMMA.16816.F32 R192, R8, R16, R52 ;  /* 0x0000001008c0723c */ /* 0x004fee0000001834 */
[----:B------:R-:W-:-:S02]  /*10590*/  IMAD.MOV.U32 R54, RZ, RZ, R185 ;  /* 0x000000ffff367224 */ /* 0x000fc400078e00b9 */
        /* <DEDUP_REMOVED lines=14> */
[----:B------:R-:W-:-:S02]  /*10680*/  IMAD.MOV.U32 R44, RZ, RZ, R178 ;  /* 0x000000ffff2c7224 */ /* 0x000fc400078e00b2 */
[----:B------:R-:W-:Y:S02]  /*10690*/  IMAD.MOV.U32 R50, RZ, RZ, R176 ;  /* 0x000000ffff327224 */ /* 0x000fe400078e00b0 */
[-C--:B------:R-:W-:Y:S01]  /*106a0*/  FMUL.FTZ R68, R68, R12.reuse ;  /* 0x0000000c44447220 */ /* 0x080fe20000410000 */
[----:B------:R-:W-:Y:S01]  /*106b0*/  FMUL.FTZ R69, R69, R12 ;  /* 0x0000000c45457220 */ /* 0x000fe20000410000 */
[-C--:B------:R-:W-:Y:S01]  /*106c0*/  FMUL.FTZ R70, R70, R2.reuse ;  /* 0x0000000246467220 */ /* 0x080fe20000410000 */
[----:B------:R-:W-:Y:S01]  /*106d0*/  FMUL.FTZ R71, R71, R2 ;  /* 0x0000000247477220 */ /* 0x000fe20000410000 */
[-C--:B------:R-:W-:Y:S01]  /*106e0*/  FMUL.FTZ R72, R72, R12.reuse ;  /* 0x0000000c48487220 */ /* 0x080fe20000410000 */
[----:B------:R-:W-:Y:S01]  /*106f0*/  FMUL.FTZ R73, R73, R12 ;  /* 0x0000000c49497220 */ /* 0x000fe20000410000 */
[----:B-1----:R-:W-:Y:S01]  /*10700*/  HMMA.16816.F32 R188, R8, R4, R60 ;  /* 0x0000000408bc723c */ /* 0x002fe2000000183c */
[-C--:B------:R-:W-:Y:S01]  /*10710*/  FMUL.FTZ R74, R74, R2.reuse ;  /* 0x000000024a4a7220 */ /* 0x080fe20000410000 */
[----:B------:R-:W-:-:S04]  /*10720*/  FMUL.FTZ R75, R75, R2 ;  /* 0x000000024b4b7220 */ /* 0x000fc80000410000 */
[C---:B------:R-:W-:Y:S01]  /*10730*/  HMMA.16816.F32 R176, R8.reuse, R6, R64 ;  /* 0x0000000608b0723c */ /* 0x040fe20000001840 */
[----:B------:R-:W1:Y:S01]  /*10740*/  LDSM.16.MT88.4 R4, [R199+0x1a000] ;  /* 0x01a00000c704783b */ /* 0x000e620000004200 */
[----:B------:R-:W-:Y:S01]  /*10750*/  MOV R49, R175 ;  /* 0x000000af00317202 */ /* 0x000fe20000000f00 */
[----:B------:R-:W-:Y:S01]  /*10760*/  IMAD.MOV.U32 R48, RZ, RZ, R171 ;  /* 0x000000ffff307224 */ /* 0x000fe200078e00ab */
[----:B------:R-:W-:Y:S02]  /*10770*/  MOV R55, R170 ;  /* 0x000000aa00377202 */ /* 0x000fe40000000f00 */
[----:B------:R-:W-:Y:S01]  /*10780*/  MOV R53, R168 ;  /* 0x000000a800357202 */ /* 0x000fe20000000f00 */
        /* <DEDUP_REMOVED lines=19> */
[C---:B-1----:R-:W-:Y:S06]  /*108c0*/  HMMA.16816.F32 R56, R8.reuse, R4, R76 ;  /* 0x000000040838723c */ /* 0x042fec000000184c */
[C---:B------:R-:W-:Y:S01]  /*108d0*/  HMMA.16816.F32 R64, R8.reuse, R6, R80 ;  /* 0x000000060840723c */ /* 0x040fe20000001850 */
[----:B------:R-:W1:Y:S05]  /*108e0*/  LDSM.16.MT88.4 R4, [R196+0x1c000] ;  /* 0x01c00000c404783b */ /* 0x000e6a0000004200 */
        /* <DEDUP_REMOVED lines=71> */
[----:B------:R-:W-:Y:S01]  /*10d60*/  HMMA.16816.F32 R136, R8, R18, R136 ;  /* 0x000000120888723c */ /* 0x000fe20000001888 */
[----:B------:R-:W2:Y:S01]  /*10d70*/  LDSM.16.MT88.4 R16, [R198+0x1e000] ;  /* 0x01e00000c610783b */ /* 0x000ea20000004200 */
[-C--:B------:R-:W-:Y:S01]  /*10d80*/  FMUL.FTZ R160, R160, R12.reuse ;  /* 0x0000000ca0a07220 */ /* 0x080fe20000410000 */
[----:B------:R-:W-:Y:S01]  /*10d90*/  FMUL.FTZ R161, R161, R12 ;  /* 0x0000000ca1a17220 */ /* 0x000fe20000410000 */
[-C--:B------:R-:W-:Y:S01]  /*10da0*/  FMUL.FTZ R162, R162, R2.reuse ;  /* 0x00000002a2a27220 */ /* 0x080fe20000410000 */
[----:B------:R-:W-:Y:S01]  /*10db0*/  FMUL.FTZ R163, R163, R2 ;  /* 0x00000002a3a37220 */ /* 0x000fe20000410000 */
[----:B------:R-:W-:Y:S01]  /*10dc0*/  UIADD3 UR29, UR37, 0x646e171e, URZ ;  /* 0x646e171e251d7890 */ /* 0x000fe2000fffe03f */
        /* <DEDUP_REMOVED lines=8> */
[----:B------:R-:W-:-:S02]  /*10e50*/  MOV R71, R47 ;  /* 0x0000002f00477202 */ /* 0x000fc40000000f00 */
[----:B------:R-:W-:Y:S01]  /*10e60*/  MOV R47, R0 ;  /* 0x00000000002f7202 */ /* 0x000fe20000000f00 */
[----:B-1----:R-:W-:Y:S01]  /*10e70*/  HMMA.16816.F32 R160, R8, R4, R160 ;  /* 0x0000000408a0723c */ /* 0x002fe200000018a0 */
[----:B------:R-:W-:-:S06]  /*10e80*/  IMAD.MOV.U32 R104, RZ, RZ, R53 ;  /* 0x000000ffff687224 */ /* 0x000fcc00078e0035 */
[----:B------:R-:W-:Y:S01]  /*10e90*/  IMAD.WIDE.U32 R4, R25, -0x2daee0ad, RZ ;  /* 0xd2511f5319047825 */ /* 0x000fe200078e00ff */
[----:B------:R-:W-:Y:S02]  /*10ea0*/  MOV R87, R54 ;  /* 0x0000003600577202 */ /* 0x000fe40000000f00 */
[----:B------:R-:W-:Y:S02]  /*10eb0*/  MOV R53, R49 ;  /* 0x0000003100357202 */ /* 0x000fe40000000f00 */
[----:B------:R-:W-:Y:S01]  /*10ec0*/  LOP3.LUT R0, R5, UR29, R24, 0x96, !PT ;  /* 0x0000001d05007c12 */ /* 0x000fe2000f8e9618 */
[----:B------:R-:W-:Y:S01]  /*10ed0*/  IMAD.MOV.U32 R54, RZ, RZ, R48 ;  /* 0x000000ffff367224 */ /* 0x000fe200078e0030 */
[C---:B------:R-:W-:Y:S01]  /*10ee0*/  LOP3.LUT R5, R4.reuse, 0xffff, RZ, 0xc0, !PT ;  /* 0x0000ffff04057812 */ /* 0x040fe200078ec0ff */
[----:B------:R-:W-:Y:S01]  /*10ef0*/  IMAD.MOV.U32 R52, RZ, RZ, R50 ;  /* 0x000000ffff347224 */ /* 0x000fe200078e0032 */
[----:B------:R-:W-:Y:S01]  /*10f00*/  MOV R63, R51 ;  /* 0x00000033003f7202 */ /* 0x000fe20000000f00 */
[----:B------:R-:W-:Y:S01]  /*10f10*/  IMAD.MOV.U32 R60, RZ, RZ, R46 ;  /* 0x000000ffff3c7224 */ /* 0x000fe200078e002e */
[----:B------:R-:W-:Y:S01]  /*10f20*/  HMMA.16816.F32 R48, R8, R6, R164 ;  /* 0x000000060830723c */ /* 0x000fe200000018a4 */
[----:B------:R-:W-:Y:S01]  /*10f30*/  IMAD.MOV.U32 R46, RZ, RZ, R15 ;  /* 0x000000ffff2e7224 */ /* 0x000fe200078e000f */
[----:B------:R-:W-:-:S04]  /*10f40*/  LOP3.LUT R15, R4, 0xff, RZ, 0xc0, !PT ;  /* 0x000000ff040f7812 */ /* 0x000fc800078ec0ff */
[----:B--2---:R-:W-:Y:S01]  /*10f50*/  HMMA.16816.F32 R140, R8, R16, R140 ;  /* 0x00000010088c723c */ /* 0x004fe2000000188c */
[----:B------:R-:W-:-:S06]  /*10f60*/  SHF.R.U32.HI R7, RZ, 0x10, R4 ;  /* 0x00000010ff077819 */ /* 0x000fcc0000011604 */
[----:B------:R-:W-:Y:S02]  /*10f70*/  SHF.R.U32.HI R16, RZ, 0x18, R4 ;  /* 0x00000018ff107819 */ /* 0x000fe40000011604 */
[----:B------:R-:W-:Y:S01]  /*10f80*/  SHF.R.U32.HI R4, RZ, 0x8, R5 ;  /* 0x00000008ff047819 */ /* 0x000fe20000011605 */
[----:B------:R-:W-:-:S03]  /*10f90*/  FFMA.FTZ R5, R228, UR34, -R13 ;  /* 0x00000022e4057c23 */ /* 0x000fc6000801080d */
[----:B------:R-:W-:Y:S01]  /*10fa0*/  PRMT R17, R15, 0x5410, R4 ;  /* 0x000054100f117816 */ /* 0x000fe20000000004 */
[----:B------:R1:W-:Y:S01]  /*10fb0*/  MUFU.EX2 R69, R5 ;  /* 0x0000000500457308 */ /* 0x0003e20000000800 */
[----:B------:R-:W-:Y:S01]  /*10fc0*/  LOP3.LUT R4, R0, 0xffff, RZ, 0xc0, !PT ;  /* 0x0000ffff00047812 */ /* 0x000fe200078ec0ff */
[----:B------:R-:W-:Y:S01]  /*10fd0*/  FFMA.FTZ R6, R223, UR34, -R13 ;  /* 0x00000022df067c23 */ /* 0x000fe2000801080d */
[----:B-1----:R-:W-:-:S04]  /*10fe0*/  LOP3.LUT R5, R7, 0xff, RZ, 0xc0, !PT ;  /* 0x000000ff07057812 */ /* 0x002fc800078ec0ff */
[----:B------:R-:W-:Y:S02]  /*10ff0*/  PRMT R15, R5, 0x5410, R16 ;  /* 0x00005410050f7816 */ /* 0x000fe40000000010 */
[----:B------:R-:W-:Y:S02]  /*11000*/  SHF.R.U32.HI R5, RZ, 0x8, R4 ;  /* 0x00000008ff057819 */ /* 0x000fe40000011604 */
[----:B------:R-:W-:Y:S01]  /*11010*/  LOP3.LUT R4, R0, 0xff, RZ, 0xc0, !PT ;  /* 0x000000ff00047812 */ /* 0x000fe200078ec0ff */
[----:B------:R1:W2:Y:S03]  /*11020*/  MUFU.EX2 R92, R6 ;  /* 0x00000006005c7308 */ /* 0x0002a60000000800 */
[----:B------:R-:W-:Y:S02]  /*11030*/  PRMT R7, R4, 0x5410, R5 ;  /* 0x0000541004077816 */ /* 0x000fe40000000005 */
[----:B------:R-:W-:-:S02]  /*11040*/  SHF.R.U32.HI R4, RZ, 0x10, R0 ;  /* 0x00000010ff047819 */ /* 0x000fc40000011600 */
[----:B------:R-:W-:Y:S02]  /*11050*/  SHF.R.U32.HI R5, RZ, 0x18, R0 ;  /* 0x00000018ff057819 */ /* 0x000fe40000011600 */
[----:B------:R-:W-:Y:S01]  /*11060*/  LOP3.LUT R0, R4, 0xff, RZ, 0xc0, !PT ;  /* 0x000000ff04007812 */ /* 0x000fe200078ec0ff */
[----:B------:R-:W-:Y:S01]  /*11070*/  FFMA.FTZ R4, R183, UR34, -R14 ;  /* 0x00000022b7047c23 */ /* 0x000fe2000801080e */
[----:B-1----:R-:W-:-:S04]  /*11080*/  FFMA.FTZ R6, R181, UR34, -R13 ;  /* 0x00000022b5067c23 */ /* 0x002fc8000801080d */
[----:B------:R1:W-:Y:S08]  /*11090*/  MUFU.EX2 R85, R6 ;  /* 0x0000000600557308 */ /* 0x0003f00000000800 */
[----:B------:R3:W-:Y:S01]  /*110a0*/  MUFU.EX2 R84, R4 ;  /* 0x0000000400547308 */ /* 0x0007e20000000800 */
[----:B-1----:R-:W-:-:S07]  /*110b0*/  FFMA.FTZ R6, R229, UR34, -R14 ;  /* 0x00000022e5067c23 */ /* 0x002fce000801080e */
[----:B------:R1:W4:Y:S01]  /*110c0*/  MUFU.EX2 R68, R6 ;  /* 0x0000000600447308 */ /* 0x0003220000000800 */
[----:B---3--:R-:W-:Y:S01]  /*110d0*/  HSET2.LE.AND R4, R7, R104, PT ;  /* 0x0000006807047233 */ /* 0x008fe20003803000 */
[-C--:B------:R-:W-:Y:S01]  /*110e0*/  FMUL.FTZ R144, R144, R12.reuse ;  /* 0x0000000c90907220 */ /* 0x080fe20000410000 */
[----:B------:R-:W-:Y:S01]  /*110f0*/  FMUL.FTZ R145, R145, R12 ;  /* 0x0000000c91917220 */ /* 0x000fe20000410000 */
[----:B------:R-:W-:Y:S01]  /*11100*/  FMUL.FTZ R146, R146, R2 ;  /* 0x0000000292927220 */ /* 0x000fe20000410000 */
[----:B-1----:R-:W-:Y:S01]  /*11110*/  PRMT R6, R0, 0x5410, R5 ;  /* 0x0000541000067816 */ /* 0x002fe20000000005 */
[----:B------:R-:W-:Y:S01]  /*11120*/  FFMA.FTZ R0, R180, UR34, -R13 ;  /* 0x00000022b4007c23 */ /* 0x000fe2000801080d */
[----:B------:R-:W-:-:S03]  /*11130*/  FFMA.FTZ R5, R182, UR34, -R14 ;  /* 0x00000022b6057c23 */ /* 0x000fc6000801080e */
[----:B------:R2:W1:Y:S01]  /*11140*/  MUFU.EX2 R100, R0 ;  /* 0x0000000000647308 */ /* 0x0004620000000800 */
[----:B------:R-:W-:Y:S01]  /*11150*/  FMUL.FTZ R147, R147, R2 ;  /* 0x0000000293937220 */ /* 0x000fe20000410000 */
[----:B------:R-:W-:Y:S01]  /*11160*/  IMAD.MOV.U32 R62, RZ, RZ, R44 ;  /* 0x000000ffff3e7224 */ /* 0x000fe200078e002c */
[----:B------:R-:W-:Y:S01]  /*11170*/  MOV R61, R45 ;  /* 0x0000002d003d7202 */ /* 0x000fe20000000f00 */
[----:B------:R-:W-:-:S04]  /*11180*/  IMAD.MOV.U32 R70, RZ, RZ, R22 ;  /* 0x000000ffff467224 */ /* 0x000fc800078e0016 */
[----:B------:R4:W-:Y:S01]  /*11190*/  MUFU.EX2 R86, R5 ;  /* 0x0000000500567308 */ /* 0x0009e20000000800 */
[----:B--2---:R-:W-:-:S04]  /*111a0*/  F2FP.F16.F32.PACK_AB R0, R69, R92 ;  /* 0x0000005c4500723e */ /* 0x004fc800000000ff */
[----:B------:R-:W-:Y:S02]  /*111b0*/  LOP3.LUT R4, R4, R0, RZ, 0xc0, !PT ;  /* 0x0000000004047212 */ /* 0x000fe400078ec0ff */
[----:B------:R-:W-:Y:S02]  /*111c0*/  HSET2.LE.AND R0, R6, R104, PT ;  /* 0x0000006806007233 */ /* 0x000fe40003803000 */
[----:B----4-:R-:W-:Y:S01]  /*111d0*/  F2FP.F16.F32.PACK_AB R5, R84, R68 ;  /* 0x000000445405723e */ /* 0x010fe200000000ff */
[----:B------:R-:W-:Y:S01]  /*111e0*/  IMAD.MOV.U32 R44, RZ, RZ, R21 ;  /* 0x000000ffff2c7224 */ /* 0x000fe200078e0015 */
[----:B------:R-:W-:Y:S02]  /*111f0*/  MOV R79, R23 ;  /* 0x00000017004f7202 */ /* 0x000fe40000000f00 */
[----:B------:R-:W-:Y:S01]  /*11200*/  MOV R45, R20 ;  /* 0x00000014002d7202 */ /* 0x000fe20000000f00 */
[----:B------:R-:W-:Y:S01]  /*11210*/  HMMA.16816.F32 R144, R8, R18, R144 ;  /* 0x000000120890723c */ /* 0x000fe20000001890 */
[----:B------:R-:W2:Y:S01]  /*11220*/  LDSM.16.MT88.4 R20, [R197+0x18800] ;  /* 0x01880000c514783b */ /* 0x000ea20000004200 */
[----:B------:R-:W-:-:S02]  /*11230*/  LOP3.LUT R5, R0, R5, RZ, 0xc0, !PT ;  /* 0x0000000500057212 */ /* 0x000fc400078ec0ff */
[----:B------:R-:W-:Y:S01]  /*11240*/  HSET2.LE.AND R0, R17, R104, PT ;  /* 0x0000006811007233 */ /* 0x000fe20003803000 */
[----:B------:R-:W-:Y:S04]  /*11250*/  LDSM.16.MT88.4 R8, [R198+0x18800] ;  /* 0x01880000c608783b */ /* 0x000fe80000004200 */
[----:B------:R-:W3:Y:S01]  /*11260*/  LDSM.16.MT88.4 R16, [R199+0x18800] ;  /* 0x01880000c710783b */ /* 0x000ee20000004200 */
[----:B------:R-:W-:-:S04]  /*11270*/  FFMA.FTZ R6, R224, UR34, -R14 ;  /* 0x00000022e0067c23 */ /* 0x000fc8000801080e */
[----:B------:R1:W4:Y:S01]  /*11280*/  MUFU.EX2 R107, R6 ;  /* 0x00000006006b7308 */ /* 0x0003220000000800 */
[----:B------:R-:W-:Y:S02]  /*11290*/  MOV R106, R60 ;  /* 0x0000003c006a7202 */ /* 0x000fe40000000f00 */
[----:B-1----:R-:W-:Y:S02]  /*112a0*/  F2FP.F16.F32.PACK_AB R6, R100, R85 ;  /* 0x000000556406723e */ /* 0x002fe400000000ff */
[----:B----4-:R-:W-:Y:S02]  /*112b0*/  F2FP.F16.F32.PACK_AB R7, R107, R86 ;  /* 0x000000566b07723e */ /* 0x010fe400000000ff */
[----:B------:R-:W-:Y:S02]  /*112c0*/  LOP3.LUT R6, R0, R6, RZ, 0xc0, !PT ;  /* 0x0000000600067212 */ /* 0x000fe400078ec0ff */
[----:B------:R-:W-:-:S05]  /*112d0*/  HSET2.LE.AND R0, R15, R104, PT ;  /* 0x000000680f007233 */ /* 0x000fca0003803000 */
[----:B------:R-:W-:Y:S01]  /*112e0*/  LOP3.LUT R7, R0, R7, RZ, 0xc0, !PT ;  /* 0x0000000700077212 */ /* 0x000fe200078ec0ff */
[----:B------:R-:W-:Y:S01]  /*112f0*/  IMAD.MOV.U32 R15, RZ, RZ, R61 ;  /* 0x000000ffff0f7224 */ /* 0x000fe200078e003d */
[----:B------:R-:W-:Y:S01]  /*11300*/  MOV R95, R62 ;  /* 0x0000003e005f7202 */ /* 0x000fe20000000f00 */
[----:B------:R-:W-:Y:S01]  /*11310*/  IMAD.MOV.U32 R88, RZ, RZ, R26 ;  /* 0x000000ffff587224 */ /* 0x000fe200078e001a */
[----:B------:R-:W-:Y:S01]  /*11320*/  MOV R101, R63 ;  /* 0x0000003f00657202 */ /* 0x000fe20000000f00 */
[----:B------:R-:W-:Y:S01]  /*11330*/  IMAD.MOV.U32 R109, RZ, RZ, R77 ;  /* 0x000000ffff6d7224 */ /* 0x000fe200078e004d */
[----:B------:R-:W-:Y:S01]  /*11340*/  MOV R89, R27 ;  /* 0x0000001b00597202 */ /* 0x000fe20000000f00 */
[----:B--2---:R-:W-:Y:S01]  /*11350*/  HMMA.16816.F32 R60, R4, R22, R244 ;  /* 0x00000016043c723c */ /* 0x004fe200000018f4 */
[----:B------:R-:W-:Y:S01]  /*11360*/  MOV R108, R76 ;  /* 0x0000004c006c7202 */ /* 0x000fe20000000f00 */
[----:B------:R-:W-:Y:S01]  /*11370*/  IMAD.MOV.U32 R228, RZ, RZ, R70 ;  /* 0x000000ffffe47224 */ /* 0x000fe200078e0046 */
[----:B------:R-:W-:-:S02]  /*11380*/  MOV R110, R78 ;  /* 0x0000004e006e7202 */ /* 0x000fc40000000f00 */
[----:B------:R-:W-:Y:S02]  /*11390*/  MOV R111, R79 ;  /* 0x0000004f006f7202 */ /* 0x000fe40000000f00 */
[----:B------:R-:W-:Y:S01]  /*113a0*/  MOV R105, R71 ;  /* 0x0000004700697202 */ /* 0x000fe20000000f00 */
[C---:B---3--:R-:W-:Y:S01]  /*113b0*/  HMMA.16816.F32 R76, R4.reuse, R18, R236 ;  /* 0x00000012044c723c */ /* 0x048fe200000018ec */
[----:B------:R-:W-:Y:S01]  /*113c0*/  MOV R246, R69 ;  /* 0x0000004500f67202 */ /* 0x000fe20000000f00 */
[----:B------:R-:W-:Y:S01]  /*113d0*/  IMAD.MOV.U32 R102, RZ, RZ, R52 ;  /* 0x000000ffff667224 */ /* 0x000fe200078e0034 */
[----:B------:R-:W-:Y:S01]  /*113e0*/  MOV R245, R68 ;  /* 0x0000004400f57202 */ /* 0x000fe20000000f00 */
[----:B------:R-:W-:Y:S01]  /*113f0*/  IMAD.MOV.U32 R93, RZ, RZ, R55 ;  /* 0x000000ffff5d7224 */ /* 0x000fe200078e0037 */
[----:B------:R-:W-:Y:S01]  /*11400*/  MOV R103, R53 ;  /* 0x0000003500677202 */ /* 0x000fe20000000f00 */
[C---:B------:R-:W-:Y:S01]  /*11410*/  HMMA.16816.F32 R68, R4.reuse, R16, R240 ;  /* 0x000000100444723c */ /* 0x040fe200000018f0 */
[----:B------:R-:W-:Y:S01]  /*11420*/  MOV R94, R54 ;  /* 0x00000036005e7202 */ /* 0x000fe20000000f00 */
[----:B------:R-:W1:Y:S01]  /*11430*/  LDSM.16.MT88.4 R16, [R197+0x1a800] ;  /* 0x01a80000c510783b */ /* 0x000e620000004200 */
        /* <DEDUP_REMOVED lines=8> */
[----:B------:R-:W-:Y:S01]  /*114c0*/  MOV R249, R86 ;  /* 0x0000005600f97202 */ /* 0x000fe20000000f00 */
[----:B------:R-:W-:Y:S01]  /*114d0*/  IMAD.MOV.U32 R223, RZ, RZ, R101 ;  /* 0x000000ffffdf7224 */ /* 0x000fe200078e0065 */
[----:B------:R-:W-:Y:S01]  /*114e0*/  MOV R248, R85 ;  /* 0x0000005500f87202 */ /* 0x000fe20000000f00 */
[----:B------:R-:W-:Y:S01]  /*114f0*/  IMAD.MOV.U32 R182, RZ, RZ, R95 ;  /* 0x000000ffffb67224 */ /* 0x000fe200078e005f */
[----:B------:R-:W-:Y:S01]  /*11500*/  MOV R229, R227 ;  /* 0x000000e300e57202 */ /* 0x000fe20000000f00 */
[----:B------:R-:W-:Y:S01]  /*11510*/  HMMA.16816.F32 R84, R4, R8, R192 ;  /* 0x000000080454723c */ /* 0x000fe200000018c0 */
        /* <DEDUP_REMOVED lines=10> */
[----:B------:R-:W-:Y:S01]  /*115c0*/  LDSM.16.MT88.4 R24, [R196+0x18800] ;  /* 0x01880000c418783b */ /* 0x000fe20000004200 */
[----:B------:R-:W-:-:S02]  /*115d0*/  MOV R239, R105 ;  /* 0x0000006900ef7202 */ /* 0x000fc40000000f00 */
[----:B------:R-:W-:Y:S02]  /*115e0*/  MOV R251, R107 ;  /* 0x0000006b00fb7202 */ /* 0x000fe40000000f00 */
[C---:B-1----:R-:W-:Y:S06]  /*115f0*/  HMMA.16816.F32 R104, R4.reuse, R16, R172 ;  /* 0x000000100468723c */ /* 0x042fec00000018ac */
[----:B------:R-:W-:Y:S01]  /*11600*/  HMMA.16816.F32 R108, R4, R18, R168 ;  /* 0x00000012046c723c */ /* 0x000fe200000018a8 */
[----:B------:R-:W1:Y:S01]  /*11610*/  LDSM.16.MT88.4 R16, [R196+0x1c800] ;  /* 0x01c80000c410783b */ /* 0x000e620000004200 */
[----:B------:R-:W-:Y:S01]  /*11620*/  MOV R250, R100 ;  /* 0x0000006400fa7202 */ /* 0x000fe20000000f00 */
[----:B------:R-:W-:Y:S01]  /*11630*/  IMAD.MOV.U32 R244, RZ, RZ, R92 ;  /* 0x000000fffff47224 */ /* 0x000fe200078e005c */
[----:B------:R-:W-:-:S02]  /*11640*/  MOV R241, R102 ;  /* 0x0000006600f17202 */ /* 0x000fc40000000f00 */
[C---:B--2---:R-:W-:Y:S06]  /*11650*/  HMMA.16816.F32 R56, R4.reuse, R8, R56 ;  /* 0x000000080438723c */ /* 0x044fec0000001838 */
[----:B------:R-:W-:Y:S01]  /*11660*/  HMMA.16816.F32 R64, R4, R10, R64 ;  /* 0x0000000a0440723c */ /* 0x000fe20000001840 */
[----:B------:R-:W2:Y:S01]  /*11670*/  LDSM.16.MT88.4 R8, [R197+0x1c800] ;  /* 0x01c80000c508783b */ /* 0x000ea20000004200 */
[----:B------:R-:W-:Y:S02]  /*11680*/  MOV R242, R103 ;  /* 0x0000006700f27202 */ /* 0x000fe40000000f00 */
[----:B------:R-:W-:-:S02]  /*11690*/  MOV R243, R93 ;  /* 0x0000005d00f37202 */ /* 0x000fc40000000f00 */
[----:B------:R-:W-:Y:S01]  /*116a0*/  MOV R0, R94 ;  /* 0x0000005e00007202 */ /* 0x000fe20000000f00 */
[C---:B------:R-:W-:Y:S06]  /*116b0*/  HMMA.16816.F32 R100, R4.reuse, R22, R176 ;  /* 0x000000160464723c */ /* 0x040fec00000018b0 */
[----:B------:R-:W-:Y:S01]  /*116c0*/  HMMA.16816.F32 R92, R4, R20, R188 ;  /* 0x00000014045c723c */ /* 0x000fe200000018bc */
[----:B------:R-:W3:Y:S01]  /*116d0*/  LDSM.16.MT88.4 R20, [R198+0x1a800] ;  /* 0x01a80000c614783b */ /* 0x000ee20000004200 */
[----:B------:R-:W-:Y:S02]  /*116e0*/  MOV R180, R226 ;  /* 0x000000e200b47202 */ /* 0x000fe40000000f00 */
[----:B------:R-:W-:-:S02]  /*116f0*/  MOV R236, R181 ;  /* 0x000000b500ec7202 */ /* 0x000fc40000000f00 */
[----:B-1----:R-:W-:Y:S07]  /*11700*/  HMMA.16816.F32 R224, R4, R16, R72 ;  /* 0x0000001004e0723c */ /* 0x002fee0000001848 */
[----:B------:R-:W-:Y:S01]  /*11710*/  MOV R74, R239 ;  /* 0x000000ef004a7202 */ /* 0x000fe20000000f00 */
[----:B------:R-:W-:Y:S01]  /*11720*/  IMAD.MOV.U32 R239, RZ, RZ, R240 ;  /* 0x000000ffffef7224 */ /* 0x000fe200078e00f0 */
[----:B------:R-:W-:Y:S01]  /*11730*/  MOV R75, R237 ;  /* 0x000000ed004b7202 */ /* 0x000fe20000000f00 */
[----:B------:R-:W-:Y:S01]  /*11740*/  IMAD.MOV.U32 R237, RZ, RZ, R183 ;  /* 0x000000ffffed7224 */ /* 0x000fe200078e00b7 */
[----:B------:R-:W-:-:S02]  /*11750*/  MOV R73, R241 ;  /* 0x000000f100497202 */ /* 0x000fc40000000f00 */
[----:B------:R-:W-:Y:S02]  /*11760*/  MOV R241, R182 ;  /* 0x000000b600f17202 */ /* 0x000fe40000000f00 */
[----:B------:R-:W-:Y:S02]  /*11770*/  MOV R240, R180 ;  /* 0x000000b400f07202 */ /* 0x000fe40000000f00 */
[----:B--2---:R-:W-:Y:S07]  /*11780*/  HMMA.16816.F32 R180, R4, R8, R40 ;  /* 0x0000000804b4723c */ /* 0x004fee0000001828 */
[----:B------:R-:W-:Y:S01]  /*11790*/  MOV R40, R164 ;  /* 0x000000a400287202 */ /* 0x000fe20000000f00 */
[----:B------:R-:W-:Y:S01]  /*117a0*/  IMAD.MOV.U32 R43, RZ, RZ, R165 ;  /* 0x000000ffff2b7224 */ /* 0x000fe200078e00a5 */
[----:B------:R-:W-:-:S02]  /*117b0*/  MOV R41, R166 ;  /* 0x000000a600297202 */ /* 0x000fc40000000f00 */
[----:B------:R-:W-:Y:S02]  /*117c0*/  MOV R42, R167 ;  /* 0x000000a7002a7202 */ /* 0x000fe40000000f00 */
[C---:B------:R-:W-:Y:S01]  /*117d0*/  HMMA.16816.F32 R164, R4.reuse, R10, R36 ;  /* 0x0000000a04a4723c */ /* 0x040fe20000001824 */
[----:B------:R-:W1:Y:S05]  /*117e0*/  LDSM.16.MT88.4 R8, [R196+0x1e800] ;  /* 0x01e80000c408783b */ /* 0x000e6a0000004200 */
[C---:B---3--:R-:W-:Y:S06]  /*117f0*/  HMMA.16816.F32 R152, R4.reuse, R20, R152 ;  /* 0x000000140498723c */ /* 0x048fec0000001898 */
[C---:B------:R-:W-:Y:S01]  /*11800*/  HMMA.16816.F32 R192, R4.reuse, R22, R80 ;  /* 0x0000001604c0723c */ /* 0x040fe20000001850 */
[----:B------:R-:W2:Y:S05]  /*11810*/  LDSM.16.MT88.4 R20, [R199+0x1c800] ;  /* 0x01c80000c714783b */ /* 0x000eaa0000004200 */
[----:B------:R-:W-:Y:S01]  /*11820*/  HMMA.16816.F32 R188, R4, R18, R96 ;  /* 0x0000001204bc723c */ /* 0x000fe20000001860 */
[----:B------:R-:W3:Y:S01]  /*11830*/  LDSM.16.MT88.4 R16, [R197+0x1e800] ;  /* 0x01e80000c510783b */ /* 0x000ee20000004200 */
[----:B------:R-:W-:Y:S01]  /*11840*/  UIADD3 UR33, UR33, 0x1, URZ ;  /* 0x0000000121217890 */ /* 0x000fe2000fffe03f */
[----:B------:R-:W-:Y:S01]  /*11850*/  MOV R72, R242 ;  /* 0x000000f200487202 */ /* 0x000fe20000000f00 */
[----:B------:R-:W-:-:S04]  /*11860*/  IMAD.MOV.U32 R242, RZ, RZ, R0 ;  /* 0x000000fffff27224 */ /* 0x000fc800078e0000 */
[----:B------:R-:W-:-:S04]  /*11870*/  MOV R0, UR33 ;  /* 0x0000002100007c02 */ /* 0x000fc80008000f00 */
[----:B------:R-:W-:Y:S01]  /*11880*/  LOP3.LUT R0, R231, UR37, R0, 0x96, !PT ;  /* 0x00000025e7007c12 */ /* 0x000fe2000f8e9600 */
[----:B------:R-:W-:Y:S01]  /*11890*/  HMMA.16816.F32 R156, R4, R24, R156 ;  /* 0x00000018049c723c */ /* 0x000fe2000000189c */
[----:B------:R-:W-:Y:S01]  /*118a0*/  IMAD.MOV.U32 R38, RZ, RZ, R186 ;  /* 0x000000ffff267224 */ /* 0x000fe200078e00ba */
[----:B------:R-:W-:-:S04]  /*118b0*/  MOV R39, R187 ;  /* 0x000000bb00277202 */ /* 0x000fc80000000f00 */
[C---:B------:R-:W-:Y:S01]  /*118c0*/  HMMA.16816.F32 R44, R4.reuse, R26, R44 ;  /* 0x0000001a042c723c */ /* 0x040fe2000000182c */
[----:B------:R-:W4:Y:S05]  /*118d0*/  LDSM.16.MT88.4 R24, [R198+0x1c800] ;  /* 0x01c80000c618783b */ /* 0x000f2a0000004200 */
[C---:B-1----:R-:W-:Y:S07]  /*118e0*/  HMMA.16816.F32 R80, R4.reuse, R10, R128 ;  /* 0x0000000a0450723c */ /* 0x042fee0000001880 */
[----:B------:R-:W-:Y:S01]  /*118f0*/  IMAD.WIDE.U32 R10, R0, -0x326172a9, RZ ;  /* 0xcd9e8d57000a7825 */ /* 0x000fe200078e00ff */
[C---:B--2---:R-:W-:Y:S04]  /*11900*/  HMMA.16816.F32 R168, R4.reuse, R20, R32 ;  /* 0x0000001404a8723c */ /* 0x044fe80000001820 */
[----:B------:R-:W-:Y:S01]  /*11910*/  LOP3.LUT R0, R11, UR11, R38, 0x96, !PT ;  /* 0x0000000b0b007c12 */ /* 0x000fe2000f8e9626 */
[----:B------:R-:W-:Y:S01]  /*11920*/  IMAD.MOV.U32 R36, RZ, RZ, R72 ;  /* 0x000000ffff247224 */ /* 0x000fe200078e0048 */
[C---:B------:R-:W-:Y:S01]  /*11930*/  HMMA.16816.F32 R184, R4.reuse, R22, R112 ;  /* 0x0000001604b8723c */ /* 0x040fe20000001870 */
[----:B------:R-:W1:Y:S01]  /*11940*/  LDSM.16.MT88.4 R20, [R199+0x1e800] ;  /* 0x01e80000c714783b */ /* 0x000e620000004200 */
[----:B------:R-:W-:Y:S01]  /*11950*/  IMAD.MOV.U32 R34, RZ, RZ, R40 ;  /* 0x000000ffff227224 */ /* 0x000fe200078e0028 */
[----:B------:R-:W-:Y:S01]  /*11960*/  MOV R38, R73 ;  /* 0x0000004900267202 */ /* 0x000fe20000000f00 */
[----:B------:R-:W-:Y:S01]  /*11970*/  IMAD.MOV.U32 R40, RZ, RZ, R75 ;  /* 0x000000ffff287224 */ /* 0x000fe200078e004b */
[----:B------:R-:W-:Y:S01]  /*11980*/  MOV R39, R74 ;  /* 0x0000004a00277202 */ /* 0x000fe20000000f00 */
[C---:B---3--:R-:W-:Y:S06]  /*11990*/  HMMA.16816.F32 R136, R4.reuse, R18, R136 ;  /* 0x000000120488723c */ /* 0x048fec0000001888 */
[C---:B------:R-:W-:Y:S01]  /*119a0*/  HMMA.16816.F32 R72, R4.reuse, R16, R132 ;  /* 0x000000100448723c */ /* 0x040fe20000001884 */
[----:B------:R-:W2:Y:S05]  /*119b0*/  LDSM.16.MT88.4 R16, [R198+0x1e800] ;  /* 0x01e80000c610783b */ /* 0x000eaa0000004200 */
[----:B------:R-:W-:Y:S01]  /*119c0*/  HMMA.16816.F32 R96, R4, R8, R124 ;  /* 0x000000080460723c */ /* 0x000fe2000000187c */
[----:B------:R-:W-:-:S06]  /*119d0*/  MOV R35, R41 ;  /* 0x0000002900237202 */ /* 0x000fcc0000000f00 */
[----:B------:R-:W-:Y:S01]  /*119e0*/  IMAD.WIDE.U32 R8, R0, -0x2daee0ad, RZ ;  /* 0xd2511f5300087825 */ /* 0x000fe200078e00ff */
[----:B------:R-:W-:Y:S02]  /*119f0*/  LOP3.LUT R0, R29, UR9, R10, 0x96, !PT ;  /* 0x000000091d007c12 */ /* 0x000fe4000f8e960a */
[----:B------:R-:W-:Y:S02]  /*11a00*/  MOV R37, R42 ;  /* 0x0000002a00257202 */ /* 0x000fe40000000f00 */
[----:B------:R-:W-:Y:S01]  /*11a10*/  MOV R41, R238 ;  /* 0x000000ee00297202 */ /* 0x000fe20000000f00 */
[----:B------:R-:W-:Y:S01]  /*11a20*/  IMAD.MOV.U32 R238, RZ, RZ, R200 ;  /* 0x000000ffffee7224 */ /* 0x000fe200078e00c8 */
[----:B------:R-:W-:Y:S01]  /*11a30*/  MOV R42, R15 ;  /* 0x0000000f002a7202 */ /* 0x000fe20000000f00 */
[----:B------:R-:W-:Y:S01]  /*11a40*/  IMAD.WIDE.U32 R10, R0, -0x2daee0ad, RZ ;  /* 0xd2511f53000a7825 */ /* 0x000fe200078e00ff */
[----:B------:R-:W-:-:S03]  /*11a50*/  LOP3.LUT R15, R9, UR8, R30, 0x96, !PT ;  /* 0x00000008090f7c12 */ /* 0x000fc6000f8e961e */
[----:B------:R-:W-:Y:S01]  /*11a60*/  FFMA.FTZ R9, R34, UR34, -R13 ;  /* 0x0000002222097c23 */ /* 0x000fe2000801080d */
[----:B------:R-:W-:Y:S01]  /*11a70*/  MOV R33, R35 ;  /* 0x0000002300217202 */ /* 0x000fe20000000f00 */
[----:B------:R-:W-:Y:S01]  /*11a80*/  IMAD.MOV.U32 R35, RZ, RZ, R39 ;  /* 0x000000ffff237224 */ /* 0x000fe200078e0027 */
[----:B------:R-:W-:Y:S01]  /*11a90*/  MOV R34, R38 ;  /* 0x0000002600227202 */ /* 0x000fe20000000f00 */
[----:B----4-:R-:W-:Y:S01]  /*11aa0*/  HMMA.16816.F32 R176, R4, R24, R116 ;  /* 0x0000001804b0723c */ /* 0x010fe20000001874 */
[----:B------:R-:W-:Y:S01]  /*11ab0*/  MOV R38, R40 ;  /* 0x0000002800267202 */ /* 0x000fe20000000f00 */
[----:B------:R-:W-:Y:S01]  /*11ac0*/  IMAD.MOV.U32 R40, RZ, RZ, R42 ;  /* 0x000000ffff287224 */ /* 0x000fe200078e002a */
[----:B------:R-:W-:Y:S01]  /*11ad0*/  MOV R39, R41 ;  /* 0x0000002900277202 */ /* 0x000fe20000000f00 */
[----:B------:R3:W5:Y:S01]  /*11ae0*/  LDL.LU R200, [R1+0x60] ;  /* 0x0000600001c87983 */ /* 0x0007620000300800 */
[----:B------:R-:W-:Y:S02]  /*11af0*/  MOV R41, R238 ;  /* 0x000000ee00297202 */ /* 0x000fe40000000f00 */
[----:B------:R-:W-:Y:S01]  /*11b00*/  LOP3.LUT R0, R11, UR6, R8, 0x96, !PT ;  /* 0x000000060b007c12 */ /* 0x000fe2000f8e9608 */
[----:B------:R-:W-:Y:S01]  /*11b10*/  FFMA.FTZ R11, R33, UR34, -R13 ;  /* 0x00000022210b7c23 */ /* 0x000fe2000801080d */
[----:B------:R4:W-:Y:S01]  /*11b20*/  MUFU.EX2 R238, R9 ;  /* 0x0000000900ee7308 */ /* 0x0009e20000000800 */
[----:B------:R-:W-:Y:S01]  /*11b30*/  IMAD.MOV.U32 R33, RZ, RZ, R35 ;  /* 0x000000ffff217224 */ /* 0x000fe200078e0023 */
[----:B------:R-:W-:Y:S01]  /*11b40*/  MOV R35, R41 ;  /* 0x0000002900237202 */ /* 0x000fe20000000f00 */
[----:B------:R-:W-:-:S02]  /*11b50*/  IMAD.MOV.U32 R114, RZ, RZ, R40 ;  /* 0x000000ffff727224 */ /* 0x000fc400078e0028 */
[----:B------:R-:W-:Y:S01]  /*11b60*/  IMAD.WIDE.U32 R40, R0, -0x326172a9, RZ ;  /* 0xcd9e8d5700287825 */ /* 0x000fe200078e00ff */
[----:B------:R-:W-:Y:S02]  /*11b70*/  MOV R42, R151 ;  /* 0x00000097002a7202 */ /* 0x000fe40000000f00 */
[----:B------:R-:W-:Y:S01]  /*11b80*/  MOV R32, R237 ;  /* 0x000000ed00207202 */ /* 0x000fe20000000f00 */
[----:B-1----:R-:W-:Y:S01]  /*11b90*/  HMMA.16816.F32 R160, R4, R20, R160 ;  /* 0x0000001404a0723c */ /* 0x002fe200000018a0 */
[----:B----4-:R-:W-:Y:S01]  /*11ba0*/  IMAD.WIDE.U32 R8, R15, -0x326172a9, RZ ;  /* 0xcd9e8d570f087825 */ /* 0x010fe200078e00ff */
[----:B------:R-:W-:-:S04]  /*11bb0*/  MOV R112, R38 ;  /* 0x0000002600707202 */ /* 0x000fc80000000f00 */
[C---:B------:R-:W-:Y:S01]  /*11bc0*/  HMMA.16816.F32 R48, R4.reuse, R22, R48 ;  /* 0x000000160430723c */ /* 0x040fe20000001830 */
[----:B------:R-:W-:Y:S01]  /*11bd0*/  MOV R113, R39 ;  /* 0x0000002700717202 */ /* 0x000fe20000000f00 */
[----:B------:R-:W1:Y:S01]  /*11be0*/  LDSM.16.MT88.4 R20, [R197+0x19000] ;  /* 0x01900000c514783b */ /* 0x000e620000004200 */
[----:B------:R-:W-:Y:S01]  /*11bf0*/  LOP3.LUT R15, R9, UR7, R28, 0x96, !PT ;  /* 0x00000007090f7c12 */ /* 0x000fe2000f8e961c */
[----:B------:R-:W-:Y:S01]  /*11c00*/  FFMA.FTZ R9, R234, UR34, -R13 ;  /* 0x00000022ea097c23 */ /* 0x000fe2000801080d */
[----:B------:R-:W-:Y:S01]  /*11c10*/  LOP3.LUT R0, R41, UR10, R8, 0x96, !PT ;  /* 0x0000000a29007c12 */ /* 0x000fe2000f8e9608 */
[C---:B------:R-:W-:Y:S01]  /*11c20*/  HMMA.16816.F32 R172, R4.reuse, R26, R120 ;  /* 0x0000001a04ac723c */ /* 0x040fe20000001878 */
[----:B------:R-:W-:Y:S01]  /*11c30*/  MOV R115, R42 ;  /* 0x0000002a00737202 */ /* 0x000fe20000000f00 */
[----:B------:R4:W-:Y:S01]  /*11c40*/  MUFU.EX2 R237, R9 ;  /* 0x0000000900ed7308 */ /* 0x0009e20000000800 */
[----:B------:R-:W-:Y:S01]  /*11c50*/  IMAD.MOV.U32 R119, RZ, RZ, R113 ;  /* 0x000000ffff777224 */ /* 0x000fe200078e0071 */
[----:B------:R-:W3:Y:S01]  /*11c60*/  LDSM.16.MT88.4 R24, [R196+0x19000] ;  /* 0x01900000c418783b */ /* 0x000ee20000004200 */
[----:B------:R-:W-:Y:S01]  /*11c70*/  IMAD.WIDE.U32 R38, R0, -0x2daee0ad, RZ ;  /* 0xd2511f5300267825 */ /* 0x000fe200078e00ff */
[----:B--2---:R-:W-:Y:S02]  /*11c80*/  HMMA.16816.F32 R140, R4, R16, R140 ;  /* 0x00000010048c723c */ /* 0x004fe4000000188c */
[----:B------:R-:W-:Y:S01]  /*11c90*/  LDSM.16.MT88.4 R28, [R199+0x19000] ;  /* 0x01900000c71c783b */ /* 0x000fe20000004200 */
[----:B------:R-:W-:-:S02]  /*11ca0*/  IMAD.MOV.U32 R42, RZ, RZ, R236 ;  /* 0x000000ffff2a7224 */ /* 0x000fc400078e00ec */
[----:B------:R2:W1:Y:S01]  /*11cb0*/  MUFU.EX2 R236, R11 ;  /* 0x0000000b00ec7308 */ /* 0x0004620000000800 */
[----:B------:R-:W-:Y:S01]  /*11cc0*/  MOV R113, R115 ;  /* 0x0000007300717202 */ /* 0x000fe20000000f00 */
[----:B------:R-:W-:Y:S01]  /*11cd0*/  HMMA.16816.F32 R144, R4, R18, R144 ;  /* 0x000000120490723c */ /* 0x000fe20000001890 */
[----:B------:R-:W-:Y:S01]  /*11ce0*/  MOV R126, R35 ;  /* 0x00000023007e7202 */ /* 0x000fe20000000f00 */
[----:B------:R1:W5:Y:S01]  /*11cf0*/  LDL.LU R151, [R1+0x5c] ;  /* 0x00005c0001977983 */ /* 0x0003620000300800 */
[----:B----4-:R-:W-:Y:S01]  /*11d00*/  IMAD.WIDE.U32 R8, R15, -0x2daee0ad, RZ ;  /* 0xd2511f530f087825 */ /* 0x010fe200078e00ff */
[----:B------:R-:W-:-:S04]  /*11d10*/  MOV R115, R33 ;  /* 0x0000002100737202 */ /* 0x000fc80000000f00 */
[----:B------:R-:W-:Y:S02]  /*11d20*/  LOP3.LUT R10, R9, UR20, R10, 0x96, !PT ;  /* 0x00000014090a7c12 */ /* 0x000fe4000f8e960a */
[----:B------:R-:W-:Y:S01]  /*11d30*/  LOP3.LUT R0, R39, UR15, R8, 0x96, !PT ;  /* 0x0000000f27007c12 */ /* 0x000fe2000f8e9608 */
[----:B--2---:R-:W-:Y:S01]  /*11d40*/  FFMA.FTZ R11, R235, UR34, -R13 ;  /* 0x00000022eb0b7c23 */ /* 0x004fe2000801080d */
[----:B------:R-:W-:Y:S02]  /*11d50*/  MOV R235, R112 ;  /* 0x0000007000eb7202 */ /* 0x000fe40000000f00 */
[----:B------:R-:W-:Y:S01]  /*11d60*/  MOV R112, R114 ;  /* 0x0000007200707202 */ /* 0x000fe20000000f00 */
[----:B------:R-:W-:Y:S01]  /*11d70*/  IMAD.MOV.U32 R114, RZ, RZ, R32 ;  /* 0x000000ffff727224 */ /* 0x000fe200078e0020 */
[----:B------:R-:W-:Y:S01]  /*11d80*/  MOV R32, R34 ;  /* 0x0000002200207202 */ /* 0x000fe20000000f00 */
[----:B------:R-:W-:Y:S01]  /*11d90*/  IMAD.MOV.U32 R33, RZ, RZ, R36 ;  /* 0x000000ffff217224 */ /* 0x000fe200078e0024 */
[----:B------:R-:W-:Y:S01]  /*11da0*/  MOV R34, R37 ;  /* 0x0000002500227202 */ /* 0x000fe20000000f00 */
[----:B------:R-:W-:-:S04]  /*11db0*/  IMAD.WIDE.U32 R36, R10, -0x326172a9, RZ ;  /* 0xcd9e8d570a247825 */ /* 0x000fc800078e00ff */
[----:B------:R-:W-:Y:S01]  /*11dc0*/  FFMA.FTZ R10, R119, UR34, -R14 ;  /* 0x00000022770a7c23 */ /* 0x000fe2000801080e */
[----:B------:R-:W-:-:S04]  /*11dd0*/  IMAD.WIDE.U32 R8, R0, -0x326172a9, RZ ;  /* 0xcd9e8d5700087825 */ /* 0x000fc800078e00ff */
[----:B------:R-:W-:Y:S01]  /*11de0*/  FFMA.FTZ R4, R229, UR34, -R14 ;  /* 0x00000022e5047c23 */ /* 0x000fe2000801080e */
[----:B------:R2:W4:Y:S01]  /*11df0*/  MUFU.EX2 R234, R11 ;  /* 0x0000000b00ea7308 */ /* 0x0005220000000800 */
[----:B------:R-:W-:Y:S02]  /*11e00*/  LOP3.LUT R0, R9, UR4, R36, 0x96, !PT ;  /* 0x0000000409007c12 */ /* 0x000fe4000f8e9624 */
[C---:B------:R-:W-:Y:S02]  /*11e10*/  LOP3.LUT R9, R8.reuse, 0xffff, RZ, 0xc0, !PT ;  /* 0x0000ffff08097812 */ /* 0x040fe400078ec0ff */
[----:B------:R-:W-:-:S03]  /*11e20*/  LOP3.LUT R15, R8, 0xff, RZ, 0xc0, !PT ;  /* 0x000000ff080f7812 */ /* 0x000fc600078ec0ff */
[----:B------:R1:W-:Y:S01]  /*11e30*/  MUFU.EX2 R231, R10 ;  /* 0x0000000a00e77308 */ /* 0x0003e20000000800 */
[----:B------:R-:W-:Y:S02]  /*11e40*/  SHF.R.U32.HI R16, RZ, 0x18, R8 ;  /* 0x00000018ff107819 */ /* 0x000fe40000011608 */
[----:B------:R-:W-:-:S05]  /*11e50*/  MOV R119, R228 ;  /* 0x000000e400777202 */ /* 0x000fca0000000f00 */
[----:B------:R3:W-:Y:S01]  /*11e60*/  MUFU.EX2 R229, R4 ;  /* 0x0000000400e57308 */ /* 0x0007e20000000800 */
[----:B--2---:R-:W-:Y:S01]  /*11e70*/  SHF.R.U32.HI R11, RZ, 0x10, R8 ;  /* 0x00000010ff0b7819 */ /* 0x004fe20000011608 */
[----:B------:R-:W-:Y:S01]  /*11e80*/  FFMA.FTZ R8, R113, UR34, -R14 ;  /* 0x0000002271087c23 */ /* 0x000fe2000801080e */
[----:B------:R-:W-:Y:S02]  /*11e90*/  SHF.R.U32.HI R5, RZ, 0x10, R0 ;  /* 0x00000010ff057819 */ /* 0x000fe40000011600 */
[----:B------:R-:W-:Y:S01]  /*11ea0*/  LOP3.LUT R7, R0, 0xff, RZ, 0xc0, !PT ;  /* 0x000000ff00077812 */ /* 0x000fe200078ec0ff */
[----:B-1----:R-:W-:Y:S01]  /*11eb0*/  FFMA.FTZ R10, R112, UR34, -R14 ;  /* 0x00000022700a7c23 */ /* 0x002fe2000801080e */
[----:B------:R-:W-:Y:S01]  /*11ec0*/  SHF.R.U32.HI R6, RZ, 0x18, R0 ;  /* 0x00000018ff067819 */ /* 0x000fe20000011600 */
[----:B------:R-:W-:Y:S01]  /*11ed0*/  MUFU.EX2 R228, R8 ;  /* 0x0000000800e47308 */ /* 0x000fe20000000800 */
[----:B------:R-:W-:Y:S02]  /*11ee0*/  SHF.R.U32.HI R9, RZ, 0x8, R9 ;  /* 0x00000008ff097819 */ /* 0x000fe40000011609 */
[----:B---3--:R-:W-:-:S05]  /*11ef0*/  LOP3.LUT R4, R0, 0xffff, RZ, 0xc0, !PT ;  /* 0x0000ffff00047812 */ /* 0x008fca00078ec0ff */
[----:B------:R1:W2:Y:S01]  /*11f00*/  MUFU.EX2 R230, R10 ;  /* 0x0000000a00e67308 */ /* 0x0002a20000000800 */
[----:B------:R-:W-:Y:S02]  /*11f10*/  SHF.R.U32.HI R0, RZ, 0x8, R4 ;  /* 0x00000008ff007819 */ /* 0x000fe40000011604 */
[----:B------:R-:W-:Y:S02]  /*11f20*/  LOP3.LUT R4, R5, 0xff, RZ, 0xc0, !PT ;  /* 0x000000ff05047812 */ /* 0x000fe400078ec0ff */
[----:B------:R-:W-:Y:S02]  /*11f30*/  PRMT R0, R7, 0x5410, R0 ;  /* 0x0000541007007816 */ /* 0x000fe40000000000 */
[----:B------:R-:W-:Y:S02]  /*11f40*/  PRMT R7, R4, 0x5410, R6 ;  /* 0x0000541004077816 */ /* 0x000fe40000000006 */
[----:B------:R-:W-:Y:S02]  /*11f50*/  F2FP.F16.F32.PACK_AB R4, R236, R238 ;  /* 0x000000eeec04723e */ /* 0x000fe400000000ff */
[----:B------:R-:W-:-:S02]  /*11f60*/  HSET2.LE.AND R0, R0, R235, PT ;  /* 0x000000eb00007233 */ /* 0x000fc40003803000 */
[----:B-1----:R-:W-:Y:S02]  /*11f70*/  PRMT R10, R15, 0x5410, R9 ;  /* 0x000054100f0a7816 */ /* 0x002fe40000000009 */
[----:B------:R-:W-:Y:S02]  /*11f80*/  LOP3.LUT R9, R11, 0xff, RZ, 0xc0, !PT ;  /* 0x000000ff0b097812 */ /* 0x000fe400078ec0ff */
[----:B----4-:R-:W-:Y:S02]  /*11f90*/  F2FP.F16.F32.PACK_AB R5, R234, R237 ;  /* 0x000000edea05723e */ /* 0x010fe400000000ff */
[----:B------:R-:W-:Y:S02]  /*11fa0*/  HSET2.LE.AND R6, R10, R235, PT ;  /* 0x000000eb0a067233 */ /* 0x000fe40003803000 */
[----:B------:R-:W-:Y:S02]  /*11fb0*/  PRMT R9, R9, 0x5410, R16 ;  /* 0x0000541009097816 */ /* 0x000fe40000000010 */
[----:B------:R-:W1:Y:S01]  /*11fc0*/  LDSM.16.MT88.4 R16, [R197+0x1b000] ;  /* 0x01b00000c510783b */ /* 0x000e620000004200 */
[----:B------:R-:W-:-:S02]  /*11fd0*/  LOP3.LUT R4, R0, R4, RZ, 0xc0, !PT ;  /* 0x0000000400047212 */ /* 0x000fc400078ec0ff */
[----:B------:R-:W-:Y:S02]  /*11fe0*/  LOP3.LUT R6, R6, R5, RZ, 0xc0, !PT ;  /* 0x0000000506067212 */ /* 0x000fe400078ec0ff */
[--C-:B------:R-:W-:Y:S02]  /*11ff0*/  HSET2.LE.AND R0, R9, R235.reuse, PT ;  /* 0x000000eb09007233 */ /* 0x100fe40003803000 */
[----:B------:R-:W-:Y:S02]  /*12000*/  HSET2.LE.AND R5, R7, R235, PT ;  /* 0x000000eb07057233 */ /* 0x000fe40003803000 */
[----:B--2---:R-:W-:Y:S02]  /*12010*/  F2FP.F16.F32.PACK_AB R7, R229, R230 ;  /* 0x000000e6e507723e */ /* 0x004fe400000000ff */
[----:B------:R-:W-:Y:S02]  /*12020*/  F2FP.F16.F32.PACK_AB R8, R228, R231 ;  /* 0x000000e7e408723e */ /* 0x000fe400000000ff */
[----:B------:R-:W-:-:S02]  /*12030*/  LOP3.LUT R7, R0, R7, RZ, 0xc0, !PT ;  /* 0x0000000700077212 */ /* 0x000fc400078ec0ff */
[----:B------:R-:W-:Y:S02]  /*12040*/  LOP3.LUT R5, R5, R8, RZ, 0xc0, !PT ;  /* 0x0000000805057212 */ /* 0x000fe400078ec0ff */
[----:B------:R-:W2:Y:S05]  /*12050*/  LDSM.16.MT88.4 R8, [R199+0x1b000] ;  /* 0x01b00000c708783b */ /* 0x000eaa0000004200 */
[C---:B------:R-:W-:Y:S06]  /*12060*/  HMMA.16816.F32 R52, R4.reuse, R20, R52 ;  /* 0x000000140434723c */ /* 0x040fec0000001834 */
[C---:B------:R-:W-:Y:S01]  /*12070*/  HMMA.16816.F32 R60, R4.reuse, R22, R60 ;  /* 0x00000016043c723c */ /* 0x040fe2000000183c */
[----:B------:R-:W3:Y:S05]  /*12080*/  LDSM.16.MT88.4 R20, [R196+0x1b000] ;  /* 0x01b00000c414783b */ /* 0x000eea0000004200 */
[C---:B------:R-:W-:Y:S06]  /*12090*/  HMMA.16816.F32 R156, R4.reuse, R24, R156 ;  /* 0x00000018049c723c */ /* 0x040fec000000189c */
[C---:B------:R-:W-:Y:S01]  /*120a0*/  HMMA.16816.F32 R44, R4.reuse, R26, R44 ;  /* 0x0000001a042c723c */ /* 0x040fe2000000182c */
[----:B------:R-:W4:Y:S05]  /*120b0*/  LDSM.16.MT88.4 R24, [R198+0x19000] ;  /* 0x01900000c618783b */ /* 0x000f2a0000004200 */
[C---:B-1----:R-:W-:Y:S06]  /*120c0*/  HMMA.16816.F32 R104, R4.reuse, R16, R104 ;  /* 0x000000100468723c */ /* 0x042fec0000001868 */
[----:B------:R-:W-:Y:S01]  /*120d0*/  HMMA.16816.F32 R108, R4, R18, R108 ;  /* 0x00000012046c723c */ /* 0x000fe2000000186c */
[----:B------:R-:W1:Y:S01]  /*120e0*/  LDSM.16.MT88.4 R16, [R199+0x1d000] ;  /* 0x01d00000c710783b */ /* 0x000e620000004200 */
[----:B------:R-:W-:Y:S01]  /*120f0*/  MOV R121, R32 ;  /* 0x0000002000797202 */ /* 0x000fe20000000f00 */
[----:B------:R-:W-:Y:S01]  /*12100*/  IMAD.MOV.U32 R127, RZ, RZ, R34 ;  /* 0x000000ffff7f7224 */ /* 0x000fe200078e0022 */
[----:B------:R-:W-:-:S02]  /*12110*/  MOV R120, R33 ;  /* 0x0000002100787202 */ /* 0x000fc40000000f00 */
[----:B------:R-:W1:Y:S01]  /*12120*/  LDSM.16.MT88.4 R32, [R198+0x1b000] ;  /* 0x01b00000c620783b */ /* 0x000e620000004200 */
[----:B------:R-:W-:Y:S01]  /*12130*/  MOV R123, R114 ;  /* 0x00000072007b7202 */ /* 0x000fe20000000f00 */
[----:B------:R-:W-:Y:S02]  /*12140*/  IMAD.MOV.U32 R122, RZ, RZ, R115 ;  /* 0x000000ffff7a7224 */ /* 0x000fe400078e0073 */
[C---:B--2---:R-:W-:Y:S06]  /*12150*/  HMMA.16816.F32 R112, R4.reuse, R8, R56 ;  /* 0x000000080470723c */ /* 0x044fec0000001838 */
[C---:B---3--:R-:W-:Y:S06]  /*12160*/  HMMA.16816.F32 R92, R4.reuse, R20, R92 ;  /* 0x00000014045c723c */ /* 0x048fec000000185c */
[C---:B------:R-:W-:Y:S01]  /*12170*/  HMMA.16816.F32 R100, R4.reuse, R22, R100 ;  /* 0x000000160464723c */ /* 0x040fe20000001864 */
[----:B------:R-:W2:Y:S05]  /*12180*/  LDSM.16.MT88.4 R20, [R197+0x1d000] ;  /* 0x01d00000c514783b */ /* 0x000eaa0000004200 */
[----:B----4-:R-:W-:Y:S01]  /*12190*/  HMMA.16816.F32 R84, R4, R24, R84 ;  /* 0x000000180454723c */ /* 0x010fe20000001854 */
[----:B------:R-:W-:-:S05]  /*121a0*/  IMAD.MOV.U32 R56, RZ, RZ, R119 ;  /* 0x000000ffff387224 */ /* 0x000fca00078e0077 */
[C---:B------:R-:W-:Y:S01]  /*121b0*/  HMMA.16816.F32 R88, R4.reuse, R26, R88 ;  /* 0x0000001a0458723c */ /* 0x040fe20000001858 */
[----:B------:R-:W3:Y:S05]  /*121c0*/  LDSM.16.MT88.4 R24, [R196+0x1d000] ;  /* 0x01d00000c418783b */ /* 0x000eea0000004200 */
[C---:B------:R-:W-:Y:S01]  /*121d0*/  HMMA.16816.F32 R116, R4.reuse, R10, R64 ;  /* 0x0000000a0474723c */ /* 0x040fe20000001840 */
[----:B------:R-:W4:Y:S05]  /*121e0*/  LDSM.16.MT88.4 R8, [R198+0x1d000] ;  /* 0x01d00000c608783b */ /* 0x000f2a0000004200 */
        /* <DEDUP_REMOVED lines=9> */
[----:B------:R-:W-:Y:S01]  /*12280*/  MOV R66, R122 ;  /* 0x0000007a00427202 */ /* 0x000fe20000000f00 */
[----:B------:R-:W-:Y:S01]  /*12290*/  FFMA.FTZ R0, R0, UR34, -R13 ;  /* 0x0000002200007c23 */ /* 0x000fe2000801080d */
[----:B------:R-:W-:Y:S02]  /*122a0*/  MOV R57, R58 ;  /* 0x0000003a00397202 */ /* 0x000fe40000000f00 */
[----:B------:R-:W-:Y:S01]  /*122b0*/  MOV R58, R59 ;  /* 0x0000003b003a7202 */ /* 0x000fe20000000f00 */
[----:B------:R-:W-:Y:S01]  /*122c0*/  IMAD.MOV.U32 R59, RZ, RZ, R223 ;  /* 0x000000ffff3b7224 */ /* 0x000fe200078e00df */
[----:B------:R-:W-:Y:S01]  /*122d0*/  MOV R67, R126 ;  /* 0x0000007e00437202 */ /* 0x000fe20000000f00 */
[----:B------:R-:W-:Y:S01]  /*122e0*/  IMAD.MOV.U32 R15, RZ, RZ, R123 ;  /* 0x000000ffff0f7224 */ /* 0x000fe200078e007b */
[----:B------:R3:W-:Y:S01]  /*122f0*/  MUFU.EX2 R223, R0 ;  /* 0x0000000000df7308 */ /* 0x0007e20000000800 */
[C---:B------:R-:W-:Y:S01]  /*12300*/  HMMA.16816.F32 R120, R4.reuse, R32, R152 ;  /* 0x000000200478723c */ /* 0x040fe20000001898 */
[----:B------:R-:W-:Y:S05]  /*12310*/  LDSM.16.MT88.4 R152, [R196+0x19800] ;  /* 0x01980000c498783b */ /* 0x000fea0000004200 */
[C---:B------:R-:W-:Y:S01]  /*12320*/  HMMA.16816.F32 R124, R4.reuse, R34, R192 ;  /* 0x00000022047c723c */ /* 0x040fe200000018c0 */
[----:B------:R-:W1:Y:S05]  /*12330*/  LDSM.16.MT88.4 R32, [R197+0x1f000] ;  /* 0x01f00000c520783b */ /* 0x000e6a0000004200 */
[----:B--2---:R-:W-:Y:S01]  /*12340*/  HMMA.16816.F32 R132, R4, R20, R180 ;  /* 0x000000140484723c */ /* 0x004fe200000018b4 */
[----:B---3--:R-:W-:-:S05]  /*12350*/  FFMA.FTZ R0, R66, UR34, -R13 ;  /* 0x0000002242007c23 */ /* 0x008fca000801080d */
[C---:B------:R-:W-:Y:S01]  /*12360*/  HMMA.16816.F32 R164, R4.reuse, R22, R164 ;  /* 0x0000001604a4723c */ /* 0x040fe200000018a4 */
[----:B------:R-:W2:Y:S05]  /*12370*/  LDSM.16.MT88.4 R20, [R198+0x1f000] ;  /* 0x01f00000c614783b */ /* 0x000eaa0000004200 */
[C---:B------:R-:W-:Y:S01]  /*12380*/  HMMA.16816.F32 R128, R4.reuse, R24, R224 ;  /* 0x000000180480723c */ /* 0x040fe200000018e0 */
[----:B------:R3:W2:Y:S05]  /*12390*/  MUFU.EX2 R224, R0 ;  /* 0x0000000000e07308 */ /* 0x0006aa0000000800 */
[C---:B----4-:R-:W-:Y:S07]  /*123a0*/  HMMA.16816.F32 R176, R4.reuse, R8, R176 ;  /* 0x0000000804b0723c */ /* 0x050fee00000018b0 */
[--C-:B------:R-:W-:Y:S01]  /*123b0*/  FFMA.FTZ R8, R56, UR34, -R13.reuse ;  /* 0x0000002238087c23 */ /* 0x100fe2000801080d */
[----:B---3--:R-:W-:Y:S01]  /*123c0*/  FFMA.FTZ R0, R67, UR34, -R13 ;  /* 0x0000002243007c23 */ /* 0x008fe2000801080d */
[----:B------:R-:W-:Y:S01]  /*123d0*/  MOV R56, R150 ;  /* 0x0000009600387202 */ /* 0x000fe20000000f00 */
[C---:B------:R-:W-:Y:S06]  /*123e0*/  HMMA.16816.F32 R172, R4.reuse, R10, R172 ;  /* 0x0000000a04ac723c */ /* 0x040fec00000018ac */
[----:B------:R-:W-:Y:S01]  /*123f0*/  HMMA.16816.F32 R24, R4, R26, R188 ;  /* 0x0000001a0418723c */ /* 0x000fe200000018bc */
[----:B------:R3:W-:Y:S01]  /*12400*/  MUFU.EX2 R225, R0 ;  /* 0x0000000000e17308 */ /* 0x0007e20000000800 */
[----:B------:R-:W-:Y:S01]  /*12410*/  FFMA.FTZ R10, R57, UR34, -R14 ;  /* 0x00000022390a7c23 */ /* 0x000fe2000801080e */
[----:B------:R-:W-:Y:S01]  /*12420*/  MOV R57, R149 ;  /* 0x0000009500397202 */ /* 0x000fe20000000f00 */
[----:B------:R-:W-:Y:S05]  /*12430*/  LDSM.16.MT88.4 R64, [R196+0x1b800] ;  /* 0x01b80000c440783b */ /* 0x000fea0000004200 */
[----:B------:R4:W-:Y:S01]  /*12440*/  MUFU.EX2 R150, R8 ;  /* 0x0000000800967308 */ /* 0x0009e20000000800 */
[----:B---3--:R-:W-:-:S07]  /*12450*/  LOP3.LUT R0, R37, UR27, R40, 0x96, !PT ;  /* 0x0000001b25007c12 */ /* 0x008fce000f8e9628 */
[----:B------:R3:W-:Y:S01]  /*12460*/  MUFU.EX2 R149, R10 ;  /* 0x0000000a00957308 */ /* 0x0007e20000000800 */
[----:B----4-:R-:W-:Y:S01]  /*12470*/  IMAD.WIDE.U32 R8, R0, -0x2daee0ad, RZ ;  /* 0xd2511f5300087825 */ /* 0x010fe200078e00ff */
[C---:B------:R-:W-:Y:S06]  /*12480*/  HMMA.16816.F32 R180, R4.reuse, R28, R96 ;  /* 0x0000001c04b4723c */ /* 0x040fec0000001860 */
[C---:B-1----:R-:W-:Y:S01]  /*12490*/  HMMA.16816.F32 R160, R4.reuse, R16, R160 ;  /* 0x0000001004a0723c */ /* 0x042fe200000018a0 */
[----:B------:R-:W-:Y:S01]  /*124a0*/  LOP3.LUT R0, R9, UR29, R38, 0x96, !PT ;  /* 0x0000001d09007c12 */ /* 0x000fe2000f8e9626 */
[----:B------:R-:W-:Y:S01]  /*124b0*/  LDSM.16.MT88.4 R96, [R196+0x1d800] ;  /* 0x01d80000c460783b */ /* 0x000fe20000004200 */
[C---:B------:R-:W-:Y:S01]  /*124c0*/  LOP3.LUT R9, R8.reuse, 0xffff, RZ, 0xc0, !PT ;  /* 0x0000ffff08097812 */ /* 0x040fe200078ec0ff */
[----:B---3--:R-:W-:Y:S01]  /*124d0*/  FFMA.FTZ R10, R15, UR34, -R14 ;  /* 0x000000220f0a7c23 */ /* 0x008fe2000801080e */
[----:B------:R-:W-:Y:S01]  /*124e0*/  LOP3.LUT R11, R8, 0xff, RZ, 0xc0, !PT ;  /* 0x000000ff080b7812 */ /* 0x000fe200078ec0ff */
[----:B------:R-:W-:Y:S01]  /*124f0*/  HMMA.16816.F32 R188, R4, R30, R80 ;  /* 0x0000001e04bc723c */ /* 0x000fe20000001850 */
[----:B------:R-:W-:Y:S01]  /*12500*/  SHF.R.U32.HI R9, RZ, 0x8, R9 ;  /* 0x00000008ff097819 */ /* 0x000fe20000011609 */
[----:B------:R-:W-:Y:S01]  /*12510*/  LDSM.16.MT88.4 R80, [R199+0x1b800] ;  /* 0x01b80000c750783b */ /* 0x000fe20000004200 */
[----:B------:R-:W-:-:S03]  /*12520*/  SHF.R.U32.HI R15, RZ, 0x10, R8 ;  /* 0x00000010ff0f7819 */ /* 0x000fc60000011608 */
[----:B------:R-:W-:Y:S01]  /*12530*/  HMMA.16816.F32 R28, R4, R18, R48 ;  /* 0x00000012041c723c */ /* 0x000fe20000001830 */
[----:B------:R1:W3:Y:S01]  /*12540*/  MUFU.EX2 R19, R10 ;  /* 0x0000000a00137308 */ /* 0x0002e20000000800 */
[----:B------:R-:W-:Y:S01]  /*12550*/  SHF.R.U32.HI R16, RZ, 0x18, R8 ;  /* 0x00000018ff107819 */ /* 0x000fe20000011608 */
[----:B------:R-:W-:Y:S01]  /*12560*/  LDSM.16.MT88.4 R48, [R199+0x19800] ;  /* 0x01980000c730783b */ /* 0x000fe20000004200 */
[----:B------:R-:W-:Y:S02]  /*12570*/  PRMT R17, R11, 0x5410, R9 ;  /* 0x000054100b117816 */ /* 0x000fe40000000009 */
[----:B------:R-:W-:Y:S01]  /*12580*/  LOP3.LUT R8, R0, 0xffff, RZ, 0xc0, !PT ;  /* 0x0000ffff00087812 */ /* 0x000fe200078ec0ff */
[----:B------:R-:W-:Y:S01]  /*12590*/  FFMA.FTZ R9, R57, UR34, -R14 ;  /* 0x0000002239097c23 */ /* 0x000fe2000801080e */
[--C-:B------:R-:W-:Y:S02]  /*125a0*/  SHF.R.U32.HI R11, RZ, 0x10, R0.reuse ;  /* 0x00000010ff0b7819 */ /* 0x100fe40000011600 */
[----:B------:R-:W-:-:S02]  /*125b0*/  SHF.R.U32.HI R13, RZ, 0x18, R0 ;  /* 0x00000018ff0d7819 */ /* 0x000fc40000011600 */
[----:B------:R-:W-:Y:S01]  /*125c0*/  SHF.R.U32.HI R8, RZ, 0x8, R8 ;  /* 0x00000008ff087819 */ /* 0x000fe20000011608 */
[----:B-1----:R-:W-:Y:S01]  /*125d0*/  FFMA.FTZ R10, R56, UR34, -R14 ;  /* 0x00000022380a7c23 */ /* 0x002fe2000801080e */
[----:B------:R-:W-:-:S03]  /*125e0*/  LOP3.LUT R14, R0, 0xff, RZ, 0xc0, !PT ;  /* 0x000000ff000e7812 */ /* 0x000fc600078ec0ff */
[----:B------:R1:W-:Y:S01]  /*125f0*/  MUFU.EX2 R18, R10 ;  /* 0x0000000a00127308 */ /* 0x0003e20000000800 */
[----:B------:R-:W-:Y:S01]  /*12600*/  LOP3.LUT R0, R11, 0xff, RZ, 0xc0, !PT ;  /* 0x000000ff0b007812 */ /* 0x000fe200078ec0ff */
[----:B------:R-:W-:Y:S01]  /*12610*/  IMAD.MOV.U32 R56, RZ, RZ, R235 ;  /* 0x000000ffff387224 */ /* 0x000fe200078e00eb */
[----:B------:R-:W-:Y:S01]  /*12620*/  MOV R57, R42 ;  /* 0x0000002a00397202 */ /* 0x000fe20000000f00 */
[----:B------:R-:W-:Y:S01]  /*12630*/  HMMA.16816.F32 R192, R4, R32, R72 ;  /* 0x0000002004c0723c */ /* 0x000fe20000001848 */
[----:B------:R-:W-:Y:S01]  /*12640*/  MOV R235, R43 ;  /* 0x0000002b00eb7202 */ /* 0x000fe20000000f00 */
[----:B------:R-:W-:Y:S01]  /*12650*/  LDSM.16.MT88.4 R72, [R197+0x1b800] ;  /* 0x01b80000c548783b */ /* 0x000fe20000004200 */
[----:B-1----:R-:W-:-:S03]  /*12660*/  LOP3.LUT R10, R15, 0xff, RZ, 0xc0, !PT ;  /* 0x000000ff0f0a7812 */ /* 0x002fc600078ec0ff */
[C---:B--2---:R-:W-:Y:S01]  /*12670*/  HMMA.16816.F32 R140, R4.reuse, R20, R140 ;  /* 0x00000014048c723c */ /* 0x044fe2000000188c */
[----:B------:R1:W2:Y:S01]  /*12680*/  MUFU.EX2 R15, R9 ;  /* 0x00000009000f7308 */ /* 0x0002a20000000800 */
[----:B------:R-:W4:Y:S01]  /*12690*/  LDSM.16.MT88.4 R40, [R197+0x19800] ;  /* 0x01980000c528783b */ /* 0x000f220000004200 */
[----:B------:R-:W-:Y:S01]  /*126a0*/  IMAD.MOV.U32 R227, RZ, RZ, R57 ;  /* 0x000000ffffe37224 */ /* 0x000fe200078e0039 */
[----:B------:R-:W-:Y:S02]  /*126b0*/  MOV R226, R58 ;  /* 0x0000003a00e27202 */ /* 0x000fe40000000f00 */
[C---:B------:R-:W-:Y:S01]  /*126c0*/  HMMA.16816.F32 R32, R4.reuse, R34, R136 ;  /* 0x000000220420723c */ /* 0x040fe20000001888 */
[----:B------:R-:W-:Y:S01]  /*126d0*/  MOV R11, R59 ;  /* 0x0000003b000b7202 */ /* 0x000fe20000000f00 */
[----:B------:R-:W-:Y:S04]  /*126e0*/  LDSM.16.MT88.4 R136, [R197+0x1f800] ;  /* 0x01f80000c588783b */ /* 0x000fe80000004200 */
[----:B------:R-:W-:Y:S01]  /*126f0*/  HMMA.16816.F32 R20, R4, R22, R144 ;  /* 0x000000160414723c */ /* 0x000fe20000001890 */
[----:B-1----:R-:W-:-:S02]  /*12700*/  PRMT R9, R10, 0x5410, R16 ;  /* 0x000054100a097816 */ /* 0x002fc40000000010 */
[----:B------:R-:W-:Y:S02]  /*12710*/  PRMT R10, R14, 0x5410, R8 ;  /* 0x000054100e0a7816 */ /* 0x000fe40000000008 */
[----:B------:R-:W-:Y:S02]  /*12720*/  PRMT R8, R0, 0x5410, R13 ;  /* 0x0000541000087816 */ /* 0x000fe4000000000d */
[--C-:B------:R-:W-:Y:S02]  /*12730*/  HSET2.LE.AND R7, R17, R56.reuse, PT ;  /* 0x0000003811077233 */ /* 0x100fe40003803000 */
[--C-:B------:R-:W-:Y:S02]  /*12740*/  HSET2.LE.AND R9, R9, R56.reuse, PT ;  /* 0x0000003809097233 */ /* 0x100fe40003803000 */
[--C-:B------:R-:W-:Y:S02]  /*12750*/  HSET2.LE.AND R0, R10, R56.reuse, PT ;  /* 0x000000380a007233 */ /* 0x100fe40003803000 */
[----:B------:R-:W-:-:S02]  /*12760*/  HSET2.LE.AND R5, R8, R56, PT ;  /* 0x0000003808057233 */ /* 0x000fc40003803000 */
[----:B------:R-:W1:Y:S01]  /*12770*/  LDSM.16.MT88.4 R56, [R198+0x19800] ;  /* 0x01980000c638783b */ /* 0x000e620000004200 */
[----:B------:R-:W-:Y:S02]  /*12780*/  F2FP.F16.F32.PACK_AB R4, R224, R223 ;  /* 0x000000dfe004723e */ /* 0x000fe400000000ff */
[----:B---3--:R-:W-:Y:S02]  /*12790*/  F2FP.F16.F32.PACK_AB R6, R19, R149 ;  /* 0x000000951306723e */ /* 0x008fe400000000ff */
[----:B------:R-:W-:Y:S02]  /*127a0*/  F2FP.F16.F32.PACK_AB R8, R150, R225 ;  /* 0x000000e19608723e */ /* 0x000fe400000000ff */
[----:B--2---:R-:W-:Y:S02]  /*127b0*/  F2FP.F16.F32.PACK_AB R10, R15, R18 ;  /* 0x000000120f0a723e */ /* 0x004fe400000000ff */
[----:B------:R-:W-:Y:S02]  /*127c0*/  LOP3.LUT R144, R0, R4, RZ, 0xc0, !PT ;  /* 0x0000000400907212 */ /* 0x000fe400078ec0ff */
[----:B------:R-:W-:-:S02]  /*127d0*/  LOP3.LUT R145, R5, R6, RZ, 0xc0, !PT ;  /* 0x0000000605917212 */ /* 0x000fc400078ec0ff */
[----:B------:R-:W-:Y:S02]  /*127e0*/  LOP3.LUT R146, R7, R8, RZ, 0xc0, !PT ;  /* 0x0000000807927212 */ /* 0x000fe400078ec0ff */
[----:B------:R-:W-:Y:S01]  /*127f0*/  LOP3.LUT R147, R9, R10, RZ, 0xc0, !PT ;  /* 0x0000000a09937212 */ /* 0x000fe200078ec0ff */
[----:B------:R-:W-:Y:S01]  /*12800*/  FFMA.FTZ R0, R252, R12, R11 ;  /* 0x0000000cfc007223 */ /* 0x000fe2000001000b */
[----:B------:R-:W-:Y:S01]  /*12810*/  FFMA.FTZ R2, R227, R2, R226 ;  /* 0x00000002e3027223 */ /* 0x000fe200000100e2 */
[----:B------:R-:W-:Y:S04]  /*12820*/  LDSM.16.MT88.4 R4, [R198+0x1f800] ;  /* 0x01f80000c604783b */ /* 0x000fe80000004200 */
        /* <DEDUP_REMOVED lines=8> */
[----:B------:R-:W2:Y:S01]  /*128b0*/  LDSM.16.MT88.4 R88, [R198+0x1b800] ;  /* 0x01b80000c658783b */ /* 0x000ea20000004200 */
[----:B------:R-:W-:Y:S01]  /*128c0*/  FADD.FTZ R0, R235, R0 ;  /* 0x00000000eb007221 */ /* 0x000fe20000010000 */
[----:B------:R-:W-:-:S03]  /*128d0*/  FADD.FTZ R8, R239, R2 ;  /* 0x00000002ef087221 */ /* 0x000fc60000010000 */
[----:B------:R-:W-:Y:S01]  /*128e0*/  FADD.FTZ R2, R240, R0 ;  /* 0x00000000f0027221 */ /* 0x000fe20000010000 */
[----:B------:R-:W-:-:S04]  /*128f0*/  FADD.FTZ R0, R241, R8 ;  /* 0x00000008f1007221 */ /* 0x000fc80000010000 */
[----:B------:R-:W-:-:S04]  /*12900*/  FADD.FTZ R0, R243, R0 ;  /* 0x00000000f3007221 */ /* 0x000fc80000010000 */
[----:B------:R-:W-:-:S04]  /*12910*/  FADD.FTZ R0, R245, R0 ;  /* 0x00000000f5007221 */ /* 0x000fc80000010000 */
[----:B------:R-:W-:-:S04]  /*12920*/  FADD.FTZ R0, R247, R0 ;  /* 0x00000000f7007221 */ /* 0x000fc80000010000 */
[----:B------:R-:W-:-:S04]  /*12930*/  FADD.FTZ R0, R249, R0 ;  /* 0x00000000f9007221 */ /* 0x000fc80000010000 */
[----:B------:R-:W-:Y:S01]  /*12940*/  FADD.FTZ R0, R251, R0 ;  /* 0x00000000fb007221 */ /* 0x000fe20000010000 */
[C---:B------:R-:W-:Y:S03]  /*12950*/  HMMA.16816.F32 R40, R144.reuse, R42, R60 ;  /* 0x0000002a9028723c */ /* 0x040fe6000000183c */
[----:B------:R-:W-:Y:S01]  /*12960*/  FADD.FTZ R0, R231, R0 ;  /* 0x00000000e7007221 */ /* 0x000fe20000010000 */
[----:B------:R-:W-:Y:S02]  /*12970*/  FADD.FTZ R2, R242, R2 ;  /* 0x00000002f2027221 */ /* 0x000fe40000010000 */
[----:B------:R-:W-:Y:S01]  /*12980*/  HMMA.16816.F32 R60, R144, R64, R92 ;  /* 0x00000040903c723c */ /* 0x000fe2000000185c */
[----:B------:R-:W-:Y:S01]  /*12990*/  FADD.FTZ R0, R228, R0 ;  /* 0x00000000e4007221 */ /* 0x000fe20000010000 */
[----:B------:R-:W-:-:S04]  /*129a0*/  FADD.FTZ R2, R244, R2 ;  /* 0x00000002f4027221 */ /* 0x000fc80000010000 */
[----:B------:R-:W-:Y:S01]  /*129b0*/  HMMA.16816.F32 R64, R144, R66, R100 ;  /* 0x000000429040723c */ /* 0x000fe20000001864 */
[----:B------:R-:W-:-:S05]  /*129c0*/  FADD.FTZ R0, R230, R0 ;  /* 0x00000000e6007221 */ /* 0x000fca0000010000 */
[C---:B------:R-:W-:Y:S06]  /*129d0*/  HMMA.16816.F32 R48, R144.reuse, R50, R76 ;  /* 0x000000329030723c */ /* 0x040fec000000184c */
[----:B-1----:R-:W-:Y:S01]  /*129e0*/  HMMA.16816.F32 R100, R144, R104, R132 ;  /* 0x000000689064723c */ /* 0x002fe20000001884 */
[----:B------:R-:W-:-:S05]  /*129f0*/  FADD.FTZ R0, R229, R0 ;  /* 0x00000000e5007221 */ /* 0x000fca0000010000 */
[C---:B------:R-:W-:Y:S01]  /*12a00*/  HMMA.16816.F32 R76, R144.reuse, R80, R112 ;  /* 0x00000050904c723c */ /* 0x040fe20000001870 */
[----:B------:R-:W1:Y:S05]  /*12a10*/  LDSM.16.MT88.4 R112, [R199+0x1d800] ;  /* 0x01d80000c770783b */ /* 0x000e6a0000004200 */
[C---:B--2---:R-:W-:Y:S01]  /*12a20*/  HMMA.16816.F32 R84, R144.reuse, R88, R120 ;  /* 0x000000589054723c */ /* 0x044fe20000001878 */
[----:B------:R-:W2:Y:S05]  /*12a30*/  LDSM.16.MT88.4 R120, [R198+0x1d800] ;  /* 0x01d80000c678783b */ /* 0x000eaa0000004200 */
        /* <DEDUP_REMOVED lines=12> */
[----:B------:R-:W-:Y:S02]  /*12b00*/  FADD.FTZ R2, R236, R2 ;  /* 0x00000002ec027221 */ /* 0x000fe40000010000 */
[----:B------:R1:W-:Y:S02]  /*12b10*/  STL [R1+0x8], R0 ;  /* 0x0000080001007387 */ /* 0x0003e40000100800 */
[----:B------:R-:W-:-:S04]  /*12b20*/  FADD.FTZ R2, R237, R2 ;  /* 0x00000002ed027221 */ /* 0x000fc80000010000 */
[----:B------:R-:W-:-:S04]  /*12b30*/  FADD.FTZ R2, R234, R2 ;  /* 0x00000002ea027221 */ /* 0x000fc80000010000 */
[----:B------:R-:W-:Y:S01]  /*12b40*/  FADD.FTZ R2, R223, R2 ;  /* 0x00000002df027221 */ /* 0x000fe20000010000 */
[----:B------:R-:W-:Y:S03]  /*12b50*/  HMMA.16816.F32 R72, R144, R74, R108 ;  /* 0x0000004a9048723c */ /* 0x000fe6000000186c */
[----:B------:R-:W-:-:S03]  /*12b60*/  FADD.FTZ R2, R224, R2 ;  /* 0x00000002e0027221 */ /* 0x000fc60000010000 */
[----:B------:R-:W-:Y:S01]  /*12b70*/  HMMA.16816.F32 R80, R144, R82, R116 ;  /* 0x000000529050723c */ /* 0x000fe20000001874 */
[----:B------:R-:W-:Y:S01]  /*12b80*/  FADD.FTZ R2, R225, R2 ;  /* 0x00000002e1027221 */ /* 0x000fe20000010000 */
[----:B------:R-:W-:-:S04]  /*12b90*/  @UP0 UIADD3 UR22, UR22, -0x4, URZ ;  /* 0xfffffffc16160890 */ /* 0x000fc8000fffe03f */
[----:B------:R-:W-:Y:S01]  /*12ba0*/  HMMA.16816.F32 R88, R144, R90, R124 ;  /* 0x0000005a9058723c */ /* 0x000fe2000000187c */
[----:B------:R-:W-:-:S05]  /*12bb0*/  FADD.FTZ R252, R150, R2 ;  /* 0x0000000296fc7221 */ /* 0x000fca0000010000 */
[C---:B-1----:R-:W-:Y:S06]  /*12bc0*/  HMMA.16816.F32 R108, R144.reuse, R112, R168 ;  /* 0x00000070906c723c */ /* 0x042fec00000018a8 */
[C---:B--2---:R-:W-:Y:S06]  /*12bd0*/  HMMA.16816.F32 R116, R144.reuse, R120, R176 ;  /* 0x000000789074723c */ /* 0x044fec00000018b0 */
[C---:B---3--:R-:W-:Y:S06]  /*12be0*/  HMMA.16816.F32 R124, R144.reuse, R128, R180 ;  /* 0x00000080907c723c */ /* 0x048fec00000018b4 */
[C---:B------:R-:W-:Y:S06]  /*12bf0*/  HMMA.16816.F32 R132, R144.reuse, R136, R192 ;  /* 0x000000889084723c */ /* 0x040fec00000018c0 */
        /* <DEDUP_REMOVED lines=11> */
.L_x_973:
[----:B------:R-:W-:-:S12]  /*12cb0*/  UIADD3 UR22, UR41, -0x1, URZ ;  /* 0xffffffff29167890 */ /* 0x000fd8000fffe03f */
.L_x_980:
[----:B------:R-:W-:-:S13]  /*12cc0*/  ISETP.LE.AND P0, PT, RZ, UR22, PT ;  /* 0x00000016ff007c0c */ /* 0x000fda000bf03270 */
[----:B------:R-:W-:Y:S05]  /*12cd0*/  @!P0 BRA `(.L_x_981) ;  /* 0x0000004400f48947 */ /* 0x000fea0003800000 */
[----:B------:R-:W2:Y:S01]  /*12ce0*/  LDL.LU R6, [R1+0x54] ;  /* 0x0000540001067983 */ /* 0x000ea20000300800 */
[----:B------:R-:W-:Y:S01]  /*12cf0*/  ULDC UR4, c[0x0][0x2d0] ;  /* 0x0000b40000047ab9 */ /* 0x000fe20000000800 */
[----:B------:R-:W-:Y:S01]  /*12d00*/  IMAD.U32 R8, RZ, RZ, UR24 ;  /* 0x00000018ff087e24 */ /* 0x000fe2000f8e00ff */
[----:B------:R-:W-:Y:S01]  /*12d10*/  ULDC.64 UR8, c[0x0][0x218] ;  /* 0x0000860000087ab9 */ /* 0x000fe20000000a00 */
[----:B------:R-:W3:Y:S01]  /*12d20*/  LDL.LU R2, [R1+0x50] ;  /* 0x0000500001027983 */ /* 0x000ee20000300800 */
[----:B------:R-:W1:Y:S01]  /*12d30*/  S2R R10, SR_TID.X ;  /* 0x00000000000a7919 */ /* 0x000e620000002100 */
[----:B------:R-:W-:Y:S01]  /*12d40*/  IMAD.U32 R244, RZ, RZ, UR25 ;  /* 0x00000019fff47e24 */ /* 0x000fe2000f8e00ff */
[----:B------:R-:W-:Y:S01]  /*12d50*/  ULDC.64 UR6, c[0x0][0x220] ;  /* 0x0000880000067ab9 */ /* 0x000fe20000000a00 */
[----:B------:R-:W4:Y:S04]  /*12d60*/  LDL.LU R0, [R1+0x58] ;  /* 0x0000580001007983 */ /* 0x000f280000300800 */
[----:B-----5:R-:W2:Y:S04]  /*12d70*/  LDL.64 R14, [R1+0x20] ;  /* 0x00002000010e7983 */ /* 0x020ea80000100a00 */
[----:B------:R-:W4:Y:S04]  /*12d80*/  LDL.LU R13, [R1+0x38] ;  /* 0x00003800010d7983 */ /* 0x000f280000300800 */
[----:B------:R-:W4:Y:S01]  /*12d90*/  LDL.LU R12, [R1+0x3c] ;  /* 0x00003c00010c7983 */ /* 0x000f220000300800 */
[----:B------:R-:W-:Y:S01]  /*12da0*/  IMAD.MOV.U32 R149, RZ, RZ, R3 ;  /* 0x000000ffff957224 */ /* 0x000fe200078e0003 */
[----:B------:R-:W-:Y:S01]  /*12db0*/  UIADD3 UR33, UR22, -0x1, URZ ;  /* 0xffffffff16217890 */ /* 0x000fe2000fffe03f */
[----:B------:R-:W-:Y:S01]  /*12dc0*/  IMAD.MOV.U32 R150, RZ, RZ, R148 ;  /* 0x000000ffff967224 */ /* 0x000fe200078e0094 */
[----:B-1----:R-:W-:Y:S01]  /*12dd0*/  SHF.R.S32.HI R9, RZ, 0x1f, R10 ;  /* 0x0000001fff097819 */ /* 0x002fe2000001140a */
[----:B---3--:R-:W-:-:S04]  /*12de0*/  IMAD.MOV.U32 R11, RZ, RZ, R2 ;  /* 0x000000ffff0b7224 */ /* 0x008fc800078e0002 */
[----:B------:R-:W-:Y:S01]  /*12df0*/  IMAD.WIDE.U32 R228, R11, -0x2daee0ad, RZ ;  /* 0xd2511f530be47825 */ /* 0x000fe200078e00ff */
[----:B--2---:R-:W-:-:S03]  /*12e00*/  SHF.R.S32.HI R5, RZ, 0x1f, R14 ;  /* 0x0000001fff057819 */ /* 0x004fc6000001140e */
[----:B------:R-:W-:Y:S01]  /*12e10*/  IMAD.MOV.U32 R4, RZ, RZ, R14 ;  /* 0x000000ffff047224 */ /* 0x000fe200078e000e */
[----:B------:R-:W-:Y:S01]  /*12e20*/  ISETP.GE.AND P3, PT, R14, UR4, PT ;  /* 0x000000040e007c0c */ /* 0x000fe2000bf66270 */
[----:B------:R-:W-:Y:S01]  /*12e30*/  ULDC UR4, c[0x0][0x2ec] ;  /* 0x0000bb0000047ab9 */ /* 0x000fe20000000800 */
[----:B----4-:R-:W-:-:S04]  /*12e40*/  IMAD.WIDE.U32 R242, R13, -0x326172a9, RZ ;  /* 0xcd9e8d570df27825 */ /* 0x010fc800078e00ff */
[----:B------:R-:W-:Y:S01]  /*12e50*/  IMAD.WIDE.U32 R6, R6, UR21, R4 ;  /* 0x0000001506067c25 */ /* 0x000fe2000f8e0004 */
[----:B------:R-:W-:-:S03]  /*12e60*/  LOP3.LUT R226, R243, R12, RZ, 0x3c, !PT ;  /* 0x0000000cf3e27212 */ /* 0x000fc600078e3cff */
[----:B------:R-:W-:Y:S01]  /*12e70*/  IMAD.WIDE.U32 R4, R0, UR21, R4 ;  /* 0x0000001500047c25 */ /* 0x000fe2000f8e0004 */
[----:B------:R-:W-:Y:S02]  /*12e80*/  IADD3 R0, P1, R6, UR26, RZ ;  /* 0x0000001a06007c10 */ /* 0x000fe4000ff3e0ff */
[----:B------:R-:W1:Y:S02]  /*12e90*/  @!P3 LDC.64 R250, c[0x0][0x220] ;  /* 0x00008800fffabb82 */ /* 0x000e640000000a00 */
[----:B------:R-:W-:Y:S01]  /*12ea0*/  IADD3.X R8, R8, UR32, R7, P1, !PT ;  /* 0x0000002008087c10 */ /* 0x000fe20008ffe407 */
[----:B------:R-:W-:Y:S01]  /*12eb0*/  IMAD.WIDE.U32 R226, R226, -0x2daee0ad, RZ ;  /* 0xd2511f53e2e27825 */ /* 0x000fe200078e00ff */
[----:B------:R-:W-:Y:S01]  /*12ec0*/  IADD3 R2, P0, R4, UR28, RZ ;  /* 0x0000001c04027c10 */ /* 0x000fe2000ff1e0ff */
[----:B------:R-:W-:Y:S01]  /*12ed0*/  ULDC UR32, c[0x0][0x2d0] ;  /* 0x0000b40000207ab9 */ /* 0x000fe20000000800 */
[----:B------:R-:W-:Y:S02]  /*12ee0*/  LEA R247, P1, R0, UR8, 0x1 ;  /* 0x0000000800f77c11 */ /* 0x000fe4000f8208ff */
[----:B------:R-:W2:Y:S01]  /*12ef0*/  @!P3 LDC.64 R6, c[0x0][0x220] ;  /* 0x00008800ff06bb82 */ /* 0x000ea20000000a00 */
[----:B------:R-:W-:-:S02]  /*12f00*/  LEA.HI R4, R9, R10, RZ, 0x3 ;  /* 0x0000000a09047211 */ /* 0x000fc400078f18ff */
[----:B------:R-:W-:Y:S01]  /*12f10*/  IADD3.X R244, R244, UR35, R5, P0, !PT ;  /* 0x00000023f4f47c10 */ /* 0x000fe200087fe405 */
[----:B------:R-:W-:Y:S01]  /*12f20*/  UMOV UR35, URZ ;  /* 0x0000003f00237c82 */ /* 0x000fe20008000000 */
[----:B------:R-:W-:Y:S02]  /*12f30*/  LEA R246, P0, R2, UR6, 0x1 ;  /* 0x0000000602f67c11 */ /* 0x000fe4000f8008ff */
[----:B------:R-:W-:Y:S01]  /*12f40*/  LEA.HI.X R245, R0, UR9, R8, 0x1, P1 ;  /* 0x0000000900f57c11 */ /* 0x000fe200088f0c08 */
[----:B------:R-:W-:Y:S01]  /*12f50*/  ULDC.64 UR8, c[0x0][0x248] ;  /* 0x0000920000087ab9 */ /* 0x000fe20000000a00 */
[----:B------:R-:W-:Y:S02]  /*12f60*/  SHF.R.S32.HI R0, RZ, 0x3, R4 ;  /* 0x00000003ff007819 */ /* 0x000fe40000011404 */
[----:B------:R-:W-:Y:S01]  /*12f70*/  LEA.HI.X R244, R2, UR7, R244, 0x1, P0 ;  /* 0x0000000702f47c11 */ /* 0x000fe200080f0cf4 */
[----:B------:R-:W-:Y:S01]  /*12f80*/  ULDC.64 UR6, c[0x0][0x250] ;  /* 0x0000940000067ab9 */ /* 0x000fe20000000a00 */
[----:B------:R-:W-:-:S02]  /*12f90*/  IADD3 R224, P0, R0, 0x20, RZ ;  /* 0x0000002000e07810 */ /* 0x000fc40007f1e0ff */
[----:B------:R-:W-:Y:S01]  /*12fa0*/  SHF.R.S32.HI R0, RZ, 0x1f, R0 ;  /* 0x0000001fff007819 */ /* 0x000fe20000011400 */
[----:B--2---:R2:W-:Y:S04]  /*12fb0*/  @!P3 STL.64 [R1], R6 ;  /* 0x000000060100b387 */ /* 0x0045e80000100a00 */
[----:B------:R-:W3:Y:S04]  /*12fc0*/  LDL.LU.64 R14, [R1+0x40] ;  /* 0x00004000010e7983 */ /* 0x000ee80000300a00 */
[----:B------:R-:W4:Y:S01]  /*12fd0*/  LDL.LU.64 R12, [R1+0x48] ;  /* 0x00004800010c7983 */ /* 0x000f220000300a00 */
[----:B------:R-:W-:-:S02]  /*12fe0*/  IMAD.X R225, RZ, RZ, R0, P0 ;  /* 0x000000ffffe17224 */ /* 0x000fc400000e0600 */
[----:B---3--:R-:W-:Y:S02]  /*12ff0*/  IMAD.MOV.U32 R249, RZ, RZ, R15 ;  /* 0x000000fffff97224 */ /* 0x008fe400078e000f */
[----:B----4-:R-:W-:Y:S01]  /*13000*/  IMAD.MOV.U32 R248, RZ, RZ, R12 ;  /* 0x000000fffff87224 */ /* 0x010fe200078e000c */
[----:B-12---:R-:W-:Y:S06]  /*13010*/  BRA `(.L_x_982) ;  /* 0x0000000000f87947 */ /* 0x006fec0003800000 */
.L_x_984:
        /* <DEDUP_REMOVED lines=13> */
[----:B--2---:R-:W-:Y:S04]  /*130f0*/  LEA R2, P5, R174, R192, 0x6 ;  /* 0x000000c0ae027211 */ /* 0x004fe800078a30ff */
[----:B-1----:R-:W-:Y:S02]  /*13100*/  @!P3 LEA R170, P6, R2, R170, 0x1 ;  /* 0x000000aa02aab211 */ /* 0x002fe400078c08ff */
[----:B---3--:R-:W-:Y:S02]  /*13110*/  LEA.HI.X R148, R174, R191, R148, 0x6, P5 ;  /* 0x000000bfae947211 */ /* 0x008fe400028f3494 */
[C---:B------:R-:W-:Y:S02]  /*13120*/  IADD3 R3, P5, R2.reuse, UR40, RZ ;  /* 0x0000002802037c10 */ /* 0x040fe4000ffbe0ff */
[----:B------:R-:W-:Y:S02]  /*13130*/  @!P3 LEA.HI.X R171, R2, R171, R148, 0x1, P6 ;  /* 0x000000ab02abb211 */ /* 0x000fe400030f0c94 */
[----:B------:R-:W-:Y:S02]  /*13140*/  IADD3.X R173, R148, UR39, RZ, P5, !PT ;  /* 0x0000002794ad7c10 */ /* 0x000fe4000affe4ff */
[C---:B-----5:R-:W-:Y:S01]  /*13150*/  @!P3 LEA R168, P5, R3.reuse, R168, 0x1 ;  /* 0x000000a803a8b211 */ /* 0x060fe200078a08ff */
        /* <DEDUP_REMOVED lines=42> */
.L_x_982:
[----:B------:R-:W2:Y:S01]  /*13400*/  LDL R8, [R1] ;  /* 0x0000000001087983 */ /* 0x000ea20000100800 */
[----:B------:R-:W-:Y:S01]  /*13410*/  UIADD3 UR34, -UR35, UR22, URZ ;  /* 0x0000001623227290 */ /* 0x000fe2000fffe13f */
[----:B------:R-:W-:Y:S04]  /*13420*/  DEPBAR.LE SB0, 0x0 ;  /* 0x000080000000791a */ /* 0x000fe80000000000 */
[----:B------:R-:W3:Y:S01]  /*13430*/  LDL R16, [R1+0x18] ;  /* 0x0000180001107983 */ /* 0x000ee20000100800 */
[----:B------:R-:W-:Y:S01]  /*13440*/  IMAD.U32 R4, RZ, RZ, UR34 ;  /* 0x00000022ff047e24 */ /* 0x000fe2000f8e00ff */
[----:B------:R-:W-:Y:S01]  /*13450*/  USHF.R.S32.HI UR11, URZ, 0x1f, UR34 ;  /* 0x0000001f3f0b7899 */ /* 0x000fe20008011422 */
[----:B------:R-:W-:Y:S01]  /*13460*/  IMAD.U32 R3, RZ, RZ, UR34 ;  /* 0x00000022ff037e24 */ /* 0x000fe2000f8e00ff */
[----:B------:R-:W4:Y:S01]  /*13470*/  LDL R10, [R1+0x4] ;  /* 0x00000400010a7983 */ /* 0x000f220000100800 */
[----:B------:R-:W-:Y:S01]  /*13480*/  IMAD.U32 R2, RZ, RZ, UR34 ;  /* 0x00000022ff027e24 */ /* 0x000fe2000f8e00ff */
[----:B------:R-:W-:Y:S01]  /*13490*/  LEA R4, P1, R4, R232, 0x6 ;  /* 0x000000e804047211 */ /* 0x000fe200078230ff */
[----:B------:R-:W-:Y:S01]  /*134a0*/  UIMAD UR10, UR12, UR34, URZ ;  /* 0x000000220c0a72a4 */ /* 0x000fe2000f8e023f */
[----:B------:R-:W5:Y:S01]  /*134b0*/  LDL R15, [R1+0x14] ;  /* 0x00001400010f7983 */ /* 0x000f620000100800 */
[----:B------:R-:W-:Y:S01]  /*134c0*/  IMAD.U32 R6, RZ, RZ, UR34 ;  /* 0x00000022ff067e24 */ /* 0x000fe2000f8e00ff */
[----:B------:R-:W-:Y:S01]  /*134d0*/  LEA.HI.X.SX32 R5, R3, R233, 0x6, P1 ;  /* 0x000000e903057211 */ /* 0x000fe200008f36ff */
[----:B------:R-:W-:Y:S01]  /*134e0*/  IMAD.WIDE.U32 R12, R4, UR6, RZ ;  /* 0x00000006040c7c25 */ /* 0x000fe2000f8e00ff */
[----:B------:R-:W5:Y:S01]  /*134f0*/  LDL R14, [R1+0x1c] ;  /* 0x00001c00010e7983 */ /* 0x000f620000100800 */
[----:B------:R-:W-:Y:S01]  /*13500*/  UIMAD UR10, UR11, UR13, UR10 ;  /* 0x0000000d0b0a72a4 */ /* 0x000fe2000f8e020a */
[----:B------:R-:W-:Y:S01]  /*13510*/  BAR.SYNC.DEFER_BLOCKING 0x0 ;  /* 0x0000000000007b1d */ /* 0x000fe20000010000 */
[----:B------:R-:W-:Y:S01]  /*13520*/  IMAD R5, R5, UR6, RZ ;  /* 0x0000000605057c24 */ /* 0x000fe2000f8e02ff */
[----:B------:R-:W-:Y:S01]  /*13530*/  LEA R2, P0, R2, R224, 0x6 ;  /* 0x000000e002027211 */ /* 0x000fe200078030ff */
[----:B------:R-:W-:Y:S02]  /*13540*/  IMAD.U32 R0, RZ, RZ, UR34 ;  /* 0x00000022ff007e24 */ /* 0x000fe4000f8e00ff */
[----:B------:R-:W-:Y:S01]  /*13550*/  IMAD R5, R4, UR7, R5 ;  /* 0x0000000704057c24 */ /* 0x000fe2000f8e0205 */
[----:B------:R-:W-:Y:S01]  /*13560*/  LEA R4, P2, R12, R246, 0x1 ;  /* 0x000000f60c047211 */ /* 0x000fe200078408ff */
[----:B------:R-:W-:Y:S01]  /*13570*/  IMAD.WIDE.U32 R6, R6, UR13, R248 ;  /* 0x0000000d06067c25 */ /* 0x000fe2000f8e00f8 */
[----:B------:R-:W-:Y:S03]  /*13580*/  LEA.HI.X.SX32 R3, R0, R225, 0x6, P0 ;  /* 0x000000e100037211 */ /* 0x000fe600000f36ff */
[----:B------:R-:W-:Y:S02]  /*13590*/  IMAD.IADD R5, R13, 0x1, R5 ;  /* 0x000000010d057824 */ /* 0x000fe400078e0205 */
[----:B------:R-:W-:Y:S01]  /*135a0*/  VIADD R0, R7, UR10 ;  /* 0x0000000a07007c36 */ /* 0x000fe20008000000 */
[----:B------:R-:W-:Y:S01]  /*135b0*/  @!P3 IADD3 R7, P0, R6, UR23, RZ ;  /* 0x000000170607bc10 */ /* 0x000fe2000ff1e0ff */
[----:B------:R-:W-:Y:S01]  /*135c0*/  IMAD R3, R3, UR6, RZ ;  /* 0x0000000603037c24 */ /* 0x000fe2000f8e02ff */
[----:B------:R-:W-:Y:S01]  /*135d0*/  LEA.HI.X R5, R12, R244, R5, 0x1, P2 ;  /* 0x000000f40c057211 */ /* 0x000fe200010f0c05 */
[----:B------:R-:W-:Y:S02]  /*135e0*/  UIADD3 UR10, UR33, -UR35, URZ ;  /* 0x80000023210a7290 */ /* 0x000fe4000fffe03f */
[----:B------:R-:W-:Y:S01]  /*135f0*/  IMAD R3, R2, UR7, R3 ;  /* 0x0000000702037c24 */ /* 0x000fe2000f8e0203 */
[----:B------:R-:W-:Y:S01]  /*13600*/  @P3 STS.128 [R222+0x18000], RZ ;  /* 0x018000ffde003388 */ /* 0x000fe20000000c00 */
[----:B------:R-:W1:Y:S02]  /*13610*/  S2R R223, SR_TID.X ;  /* 0x0000000000df7919 */ /* 0x000e640000002100 */
[----:B-1----:R-:W-:Y:S05]  /*13620*/  IMAD.SHL.U32 R223, R223, 0x2, RZ ;  /* 0x00000002dfdf7824 */ /* 0x002fea00078e00ff */
[----:B------:R-:W-:Y:S02]  /*13630*/  LOP3.LUT R223, R223, 0x6, RZ, 0xc0, !PT ;  /* 0x00000006dfdf7812 */ /* 0x000fe400078ec0ff */
[----:B--2---:R-:W-:Y:S02]  /*13640*/  @!P3 LEA R8, P1, R6, R8, 0x1 ;  /* 0x000000080608b211 */ /* 0x004fe400078208ff */
[----:B---3--:R-:W-:Y:S02]  /*13650*/  ISETP.GE.AND P2, PT, R16, UR32, PT ;  /* 0x0000002010007c0c */ /* 0x008fe4000bf46270 */
[----:B----4-:R-:W-:Y:S01]  /*13660*/  @!P3 LEA.HI.X R9, R6, R10, R0, 0x1, P1 ;  /* 0x0000000a0609b211 */ /* 0x010fe200008f0c00 */
[----:B------:R-:W-:Y:S01]  /*13670*/  IMAD.WIDE.U32 R10, R2, UR6, RZ ;  /* 0x00000006020a7c25 */ /* 0x000fe2000f8e00ff */
[----:B------:R-:W-:Y:S02]  /*13680*/  @!P3 LEA R6, P1, R7, R250, 0x1 ;  /* 0x000000fa0706b211 */ /* 0x000fe400078208ff */
[----:B------:R-:W-:Y:S01]  /*13690*/  @!P3 IADD3.X R0, R0, UR14, RZ, P0, !PT ;  /* 0x0000000e0000bc10 */ /* 0x000fe200087fe4ff */
[----:B------:R-:W-:Y:S01]  /*136a0*/  @!PT LDS RZ, [RZ] ;  /* 0x00000000fffff984 */ /* 0x000fe20000000800 */
[----:B------:R-:W-:Y:S01]  /*136b0*/  @!PT LDS RZ, [RZ] ;  /* 0x00000000fffff984 */ /* 0x000fe20000000800 */
[----:B------:R-:W-:Y:S01]  /*136c0*/  @!PT LDS RZ, [RZ] ;  /* 0x00000000fffff984 */ /* 0x000fe20000000800 */
[----:B------:R1:W-:Y:S01]  /*136d0*/  @!P3 LDGSTS.E.BYPASS.LTC128B.128 [R222+0x18000], desc[UR30][R8.64] ;  /* 0x1800000008debfae */ /* 0x0003e2000b901d5e */
[----:B------:R-:W-:Y:S01]  /*136e0*/  IMAD.IADD R3, R11, 0x1, R3 ;  /* 0x000000010b037824 */ /* 0x000fe200078e0203 */
[C---:B------:R-:W-:Y:S02]  /*136f0*/  LEA R2, P0, R10.reuse, R246, 0x1 ;  /* 0x000000f60a027211 */ /* 0x040fe400078008ff */
[----:B------:R-:W-:Y:S02]  /*13700*/  @!P3 LEA.HI.X R7, R7, R251, R0, 0x1, P1 ;  /* 0x000000fb0707b211 */ /* 0x000fe400008f0c00 */
[----:B------:R-:W-:Y:S01]  /*13710*/  @P2 STS.128 [R222+0x1a000], RZ ;  /* 0x01a000ffde002388 */ /* 0x000fe20000000c00 */
[----:B-----5:R-:W-:Y:S01]  /*13720*/  ISETP.GE.AND P1, PT, R15, UR32, PT ;  /* 0x000000200f007c0c */ /* 0x020fe2000bf26270 */
[----:B------:R-:W-:Y:S01]  /*13730*/  IMAD.U32 R0, RZ, RZ, UR10 ;  /* 0x0000000aff007e24 */ /* 0x000fe2000f8e00ff */
[----:B------:R-:W-:Y:S01]  /*13740*/  LEA.HI.X R3, R10, R244, R3, 0x1, P0 ;  /* 0x000000f40a037211 */ /* 0x000fe200000f0c03 */
[----:B------:R-:W-:Y:S01]  /*13750*/  @!PT LDS RZ, [RZ] ;  /* 0x00000000fffff984 */ /* 0x000fe20000000800 */
[----:B------:R-:W-:Y:S01]  /*13760*/  @!PT LDS RZ, [RZ] ;  /* 0x00000000fffff984 */ /* 0x000fe20000000800 */
[----:B------:R-:W-:Y:S01]  /*13770*/  @!PT LDS RZ, [RZ] ;  /* 0x00000000fffff984 */ /* 0x000fe20000000800 */
[----:B------:R-:W-:Y:S01]  /*13780*/  @!P2 LDGSTS.E.BYPASS.LTC128B.128 [R222+0x1a000], desc[UR30][R4.64+0x80] ;  /* 0x1a00008004deafae */ /* 0x000fe2000b901d5e */
[----:B------:R-:W-:Y:S09]  /*13790*/  ISETP.GE.AND P0, PT, R14, UR32, PT ;  /* 0x000000200e007c0c */ /* 0x000ff2000bf06270 */
        /* <DEDUP_REMOVED lines=39> */
[----:B------:R-:W2:Y:S02]  /*13a10*/  LDSM.16.M88.4 R176, [R206] ;  /* 0x00000000ceb0783b */ /* 0x000ea40000000200 */
[----:B------:R-:W-:Y:S02]  /*13a20*/  LEA R2, P4, R2, R224, 0x6 ;  /* 0x000000e002027211 */ /* 0x000fe400078830ff */
        /* <DEDUP_REMOVED lines=187> */
[----:B------:R-:W-:Y:S05]  /*145e0*/  IMAD.U32 R176, RZ, RZ, UR10 ;  /* 0x0000000affb07e24 */ /* 0x000fea000f8e00ff */
[----:B------:R-:W-:Y:S01]  /*145f0*/  LEA R176, P5, R176, R232, 0x6 ;  /* 0x000000e8b0b07211 */ /* 0x000fe200078a30ff */
[C---:B-----5:R-:W-:Y:S04]  /*14600*/  HMMA.16816.F32 R20, R172.reuse, R188, R20 ;  /* 0x000000bcac14723c */ /* 0x060fe80000001814 */
[----:B------:R-:W-:Y:S02]  /*14610*/  LEA.HI.X.SX32 R177, R3, R233, 0x6, P5 ;  /* 0x000000e903b17211 */ /* 0x000fe400028f36ff */
[----:B------:R-:W-:Y:S01]  /*14620*/  LEA.HI.X.SX32 R3, R0, R225, 0x6, P4 ;  /* 0x000000e100037211 */ /* 0x000fe200020f36ff */
[C---:B------:R-:W-:Y:S01]  /*14630*/  HMMA.16816.F32 R24, R172.reuse, R190, R24 ;  /* 0x000000beac18723c */ /* 0x040fe20000001818 */
[----:B------:R-:W-:Y:S03]  /*14640*/  IMAD.U32 R0, RZ, RZ, UR34 ;  /* 0x00000022ff007e24 */ /* 0x000fe6000f8e00ff */
[----:B------:R-:W-:Y:S02]  /*14650*/  IMAD R148, R177, UR8, RZ ;  /* 0x00000008b1947c24 */ /* 0x000fe4000f8e02ff */
[C---:B--2---:R-:W-:Y:S05]  /*14660*/  HMMA.16816.F32 R28, R172.reuse, R192, R28 ;  /* 0x000000c0ac1c723c */ /* 0x044fea000000181c */
[C---:B------:R-:W-:Y:S01]  /*14670*/  IMAD R148, R176.reuse, UR9, R148 ;  /* 0x00000009b0947c24 */ /* 0x040fe2000f8e0294 */
[----:B------:R-:W-:Y:S01]  /*14680*/  HMMA.16816.F32 R32, R172, R194, R32 ;  /* 0x000000c2ac20723c */ /* 0x000fe20000001820 */
[----:B------:R-:W1:Y:S04]  /*14690*/  LDSM.16.M88.4 R172, [R200+0x7000] ;  /* 0x00700000c8ac783b */ /* 0x000e680000000200 */
[----:B------:R-:W-:Y:S01]  /*146a0*/  IMAD.WIDE.U32 R176, R176, UR8, RZ ;  /* 0x00000008b0b07c25 */ /* 0x000fe2000f8e00ff */
[C---:B---3--:R-:W-:Y:S05]  /*146b0*/  HMMA.16816.F32 R4, R168.reuse, R180, R4 ;  /* 0x000000b4a804723c */ /* 0x048fea0000001804 */
[----:B------:R-:W-:Y:S01]  /*146c0*/  IADD3 R148, R177, R148, RZ ;  /* 0x00000094b1947210 */ /* 0x000fe20007ffe0ff */
[C---:B------:R-:W-:Y:S05]  /*146d0*/  HMMA.16816.F32 R8, R168.reuse, R182, R8 ;  /* 0x000000b6a808723c */ /* 0x040fea0000001808 */
[----:B------:R-:W-:Y:S01]  /*146e0*/  IMAD R3, R3, UR8, RZ ;  /* 0x0000000803037c24 */ /* 0x000fe2000f8e02ff */
[C---:B----4-:R-:W-:Y:S05]  /*146f0*/  HMMA.16816.F32 R12, R168.reuse, R184, R12 ;  /* 0x000000b8a80c723c */ /* 0x050fea000000180c */
[----:B------:R-:W-:Y:S01]  /*14700*/  LEA R182, P5, R176, R247, 0x1 ;  /* 0x000000f7b0b67211 */ /* 0x000fe200078a08ff */
[----:B------:R-:W-:Y:S01]  /*14710*/  IMAD R0, R0, 0x40, R223 ;  /* 0x0000004000007824 */ /* 0x000fe200078e02df */
[C---:B------:R-:W-:Y:S04]  /*14720*/  HMMA.16816.F32 R16, R168.reuse, R186, R16 ;  /* 0x000000baa810723c */ /* 0x040fe80000001810 */
[----:B------:R-:W-:Y:S01]  /*14730*/  LEA.HI.X R183, R176, R245, R148, 0x1, P5 ;  /* 0x000000f5b0b77211 */ /* 0x000fe200028f0c94 */
[C---:B------:R-:W-:Y:S01]  /*14740*/  IMAD R3, R2.reuse, UR9, R3 ;  /* 0x0000000902037c24 */ /* 0x040fe2000f8e0203 */
[----:B------:R-:W2:Y:S01]  /*14750*/  LDSM.16.M88.4 R176, [R200+0x7800] ;  /* 0x00780000c8b0783b */ /* 0x000ea20000000200 */
[----:B------:R-:W-:Y:S04]  /*14760*/  DEPBAR.LE SB0, 0x0 ;  /* 0x000080000000791a */ /* 0x000fe80000000000 */
[----:B------:R-:W-:Y:S01]  /*14770*/  BAR.SYNC.DEFER_BLOCKING 0x0 ;  /* 0x0000000000007b1d */ /* 0x000fe20000010000 */
[----:B------:R-:W-:Y:S01]  /*14780*/  IMAD.WIDE.U32 R188, R2, UR8, RZ ;  /* 0x0000000802bc7c25 */ /* 0x000fe2000f8e00ff */
[----:B------:R-:W-:Y:S01]  /*14790*/  I2FP.F32.S32 R2, R0 ;  /* 0x0000000000027245 */ /* 0x000fe20000201400 */
[C---:B-1----:R-:W-:Y:S05]  /*147a0*/  HMMA.16816.F32 R20, R168.reuse, R172, R20 ;  /* 0x000000aca814723c */ /* 0x042fea0000001814 */
[----:B------:R-:W-:Y:S01]  /*147b0*/  LEA R180, P4, R188, R247, 0x1 ;  /* 0x000000f7bcb47211 */ /* 0x000fe200078808ff */
[C---:B------:R-:W-:Y:S01]  /*147c0*/  FFMA.FTZ R6, R2.reuse, UR5, R6 ;  /* 0x0000000502067c23 */ /* 0x040fe20008010006 */
[----:B------:R-:W-:Y:S01]  /*147d0*/  FFMA.FTZ R4, R2, UR5, R4 ;  /* 0x0000000502047c23 */ /* 0x000fe20008010004 */
[C---:B------:R-:W-:Y:S01]  /*147e0*/  VIADD R2, R0.reuse, 0x8 ;  /* 0x0000000800027836 */ /* 0x040fe20000000000 */
[C---:B------:R-:W-:Y:S03]  /*147f0*/  HMMA.16816.F32 R24, R168.reuse, R174, R24 ;  /* 0x000000aea818723c */ /* 0x040fe60000001818 */
[----:B------:R-:W-:Y:S01]  /*14800*/  IMAD.IADD R3, R189, 0x1, R3 ;  /* 0x00000001bd037824 */ /* 0x000fe200078e0203 */
[----:B------:R-:W-:Y:S01]  /*14810*/  I2FP.F32.S32 R2, R2 ;  /* 0x0000000200027245 */ /* 0x000fe20000201400 */
[C---:B------:R-:W-:Y:S02]  /*14820*/  VIADD R184, R0.reuse, 0x1 ;  /* 0x0000000100b87836 */ /* 0x040fe40000000000 */
[----:B------:R-:W-:Y:S01]  /*14830*/  VIADD R148, R0, 0x9 ;  /* 0x0000000900947836 */ /* 0x000fe20000000000 */
[----:B------:R-:W-:Y:S02]  /*14840*/  LEA.HI.X R181, R188, R245, R3, 0x1, P4 ;  /* 0x000000f5bcb57211 */ /* 0x000fe400020f0c03 */
[----:B------:R-:W-:Y:S01]  /*14850*/  ISETP.LT.AND P4, PT, RZ, UR34, PT ;  /* 0x00000022ff007c0c */ /* 0x000fe2000bf81270 */
[----:B------:R-:W-:Y:S01]  /*14860*/  VIADD R172, R0, 0x11 ;  /* 0x0000001100ac7836 */ /* 0x000fe20000000000 */
[----:B------:R-:W-:Y:S01]  /*14870*/  I2FP.F32.S32 R3, R184 ;  /* 0x000000b800037245 */ /* 0x000fe20000201400 */
[C---:B------:R-:W-:Y:S01]  /*14880*/  FFMA.FTZ R10, R2.reuse, UR5, R10 ;  /* 0x00000005020a7c23 */ /* 0x040fe2000801000a */
[----:B------:R-:W-:Y:S01]  /*14890*/  I2FP.F32.S32 R148, R148 ;  /* 0x0000009400947245 */ /* 0x000fe20000201400 */
[----:B------:R-:W-:Y:S01]  /*148a0*/  FFMA.FTZ R8, R2, UR5, R8 ;  /* 0x0000000502087c23 */ /* 0x000fe20008010008 */
[----:B------:R-:W-:Y:S01]  /*148b0*/  I2FP.F32.S32 R2, R172 ;  /* 0x000000ac00027245 */ /* 0x000fe20000201400 */
[C---:B------:R-:W-:Y:S01]  /*148c0*/  FFMA.FTZ R7, R3.reuse, UR5, R7 ;  /* 0x0000000503077c23 */ /* 0x040fe20008010007 */
[C---:B------:R-:W-:Y:S01]  /*148d0*/  IADD3 R172, R0.reuse, 0x21, RZ ;  /* 0x0000002100ac7810 */ /* 0x040fe20007ffe0ff */
[----:B------:R-:W-:Y:S01]  /*148e0*/  FFMA.FTZ R5, R3, UR5, R5 ;  /* 0x0000000503057c23 */ /* 0x000fe20008010005 */
[----:B------:R-:W-:Y:S02]  /*148f0*/  VIADD R3, R0, 0x10 ;  /* 0x0000001000037836 */ /* 0x000fe40000000000 */
[C---:B------:R-:W-:Y:S01]  /*14900*/  FFMA.FTZ R11, R148.reuse, UR5, R11 ;  /* 0x00000005940b7c23 */ /* 0x040fe2000801000b */
[----:B------:R-:W-:Y:S01]  /*14910*/  FFMA.FTZ R9, R148, UR5, R9 ;  /* 0x0000000594097c23 */ /* 0x000fe20008010009 */
[C---:B------:R-:W-:Y:S01]  /*14920*/  FFMA.FTZ R15, R2.reuse, UR5, R15 ;  /* 0x00000005020f7c23 */ /* 0x040fe2000801000f */
[----:B------:R-:W-:Y:S01]  /*14930*/  FFMA.FTZ R13, R2, UR5, R13 ;  /* 0x00000005020d7c23 */ /* 0x000fe2000801000d */
[----:B------:R-:W-:Y:S01]  /*14940*/  I2FP.F32.S32 R3, R3 ;  /* 0x0000000300037245 */ /* 0x000fe20000201400 */
[C---:B------:R-:W-:Y:S01]  /*14950*/  VIADD R148, R0.reuse, 0x18 ;  /* 0x0000001800947836 */ /* 0x040fe20000000000 */
[C---:B--2---:R-:W-:Y:S03]  /*14960*/  HMMA.16816.F32 R28, R168.reuse, R176, R28 ;  /* 0x000000b0a81c723c */ /* 0x044fe6000000181c */
[C---:B------:R-:W-:Y:S01]  /*14970*/  VIADD R2, R0.reuse, 0x19 ;  /* 0x0000001900027836 */ /* 0x040fe20000000000 */
[----:B------:R-:W-:Y:S01]  /*14980*/  I2FP.F32.S32 R148, R148 ;  /* 0x0000009400947245 */ /* 0x000fe20000201400 */
[C---:B------:R-:W-:Y:S01]  /*14990*/  FFMA.FTZ R14, R3.reuse, UR5, R14 ;  /* 0x00000005030e7c23 */ /* 0x040fe2000801000e */
[----:B------:R-:W-:Y:S01]  /*149a0*/  FFMA.FTZ R12, R3, UR5, R12 ;  /* 0x00000005030c7c23 */ /* 0x000fe2000801000c */
[----:B------:R-:W-:Y:S01]  /*149b0*/  VIADD R3, R0, 0x20 ;  /* 0x0000002000037836 */ /* 0x000fe20000000000 */
[----:B------:R-:W-:Y:S01]  /*149c0*/  I2FP.F32.S32 R2, R2 ;  /* 0x0000000200027245 */ /* 0x000fe20000201400 */
[----:B------:R-:W-:Y:S03]  /*149d0*/  HMMA.16816.F32 R32, R168, R178, R32 ;  /* 0x000000b2a820723c */ /* 0x000fe60000001820 */
[----:B------:R-:W-:Y:S01]  /*149e0*/  I2FP.F32.S32 R3, R3 ;  /* 0x0000000300037245 */ /* 0x000fe20000201400 */
[C---:B------:R-:W-:Y:S01]  /*149f0*/  FFMA.FTZ R18, R148.reuse, UR5, R18 ;  /* 0x0000000594127c23 */ /* 0x040fe20008010012 */
[----:B------:R-:W-:Y:S01]  /*14a00*/  FFMA.FTZ R16, R148, UR5, R16 ;  /* 0x0000000594107c23 */ /* 0x000fe20008010010 */
[----:B------:R-:W-:Y:S01]  /*14a10*/  FMNMX.FTZ R148, R6, R149, !PT ;  /* 0x0000009506947209 */ /* 0x000fe20007810000 */
[C---:B------:R-:W-:Y:S01]  /*14a20*/  FFMA.FTZ R19, R2.reuse, UR5, R19 ;  /* 0x0000000502137c23 */ /* 0x040fe20008010013 */
[----:B------:R-:W-:Y:S03]  /*14a30*/  FFMA.FTZ R17, R2, UR5, R17 ;  /* 0x0000000502117c23 */ /* 0x000fe60008010011 */
[----:B------:R-:W-:Y:S01]  /*14a40*/  I2FP.F32.S32 R2, R172 ;  /* 0x000000ac00027245 */ /* 0x000fe20000201400 */
[C---:B------:R-:W-:Y:S01]  /*14a50*/  FFMA.FTZ R22, R3.reuse, UR5, R22 ;  /* 0x0000000503167c23 */ /* 0x040fe20008010016 */
[----:B------:R-:W-:Y:S01]  /*14a60*/  FMNMX.FTZ R172, R4, R150, !PT ;  /* 0x0000009604ac7209 */ /* 0x000fe20007810000 */
[----:B------:R-:W-:Y:S01]  /*14a70*/  FFMA.FTZ R20, R3, UR5, R20 ;  /* 0x0000000503147c23 */ /* 0x000fe20008010014 */
[----:B------:R-:W-:Y:S01]  /*14a80*/  FMNMX.FTZ R148, R7, R148, !PT ;  /* 0x0000009407947209 */ /* 0x000fe20007810000 */
[C---:B------:R-:W-:Y:S01]  /*14a90*/  FFMA.FTZ R23, R2.reuse, UR5, R23 ;  /* 0x0000000502177c23 */ /* 0x040fe20008010017 */
[----:B------:R-:W-:Y:S01]  /*14aa0*/  FMNMX.FTZ R172, R5, R172, !PT ;  /* 0x000000ac05ac7209 */ /* 0x000fe20007810000 */
[----:B------:R-:W-:Y:S01]  /*14ab0*/  FFMA.FTZ R21, R2, UR5, R21 ;  /* 0x0000000502157c23 */ /* 0x000fe20008010015 */
[----:B------:R-:W-:Y:S01]  /*14ac0*/  FMNMX.FTZ R148, R10, R148, !PT ;  /* 0x000000940a947209 */ /* 0x000fe20007810000 */
[----:B------:R-:W-:Y:S01]  /*14ad0*/  VIADD R3, R0, 0x28 ;  /* 0x0000002800037836 */ /* 0x000fe20000000000 */
[----:B------:R-:W-:Y:S01]  /*14ae0*/  FMNMX.FTZ R172, R8, R172, !PT ;  /* 0x000000ac08ac7209 */ /* 0x000fe20007810000 */
[C---:B------:R-:W-:Y:S01]  /*14af0*/  VIADD R2, R0.reuse, 0x29 ;  /* 0x0000002900027836 */ /* 0x040fe20000000000 */
[----:B------:R-:W-:Y:S01]  /*14b00*/  FMNMX.FTZ R148, R11, R148, !PT ;  /* 0x000000940b947209 */ /* 0x000fe20007810000 */
[C---:B------:R-:W-:Y:S01]  /*14b10*/  VIADD R173, R0.reuse, 0x30 ;  /* 0x0000003000ad7836 */ /* 0x040fe20000000000 */
[----:B------:R-:W-:Y:S01]  /*14b20*/  I2FP.F32.S32 R3, R3 ;  /* 0x0000000300037245 */ /* 0x000fe20000201400 */
[C---:B------:R-:W-:Y:S01]  /*14b30*/  VIADD R168, R0.reuse, 0x38 ;  /* 0x0000003800a87836 */ /* 0x040fe20000000000 */
[----:B------:R-:W-:Y:S01]  /*14b40*/  FMNMX.FTZ R172, R9, R172, !PT ;  /* 0x000000ac09ac7209 */ /* 0x000fe20007810000 */
[----:B------:R-:W-:Y:S01]  /*14b50*/  VIADD R169, R0, 0x39 ;  /* 0x0000003900a97836 */ /* 0x000fe20000000000 */
[----:B------:R-:W-:Y:S01]  /*14b60*/  I2FP.F32.S32 R2, R2 ;  /* 0x0000000200027245 */ /* 0x000fe20000201400 */
[C---:B------:R-:W-:Y:S01]  /*14b70*/  FFMA.FTZ R26, R3.reuse, UR5, R26 ;  /* 0x00000005031a7c23 */ /* 0x040fe2000801001a */
[----:B------:R-:W-:Y:S01]  /*14b80*/  FMNMX.FTZ R148, R14, R148, !PT ;  /* 0x000000940e947209 */ /* 0x000fe20007810000 */
[----:B------:R-:W-:Y:S01]  /*14b90*/  FFMA.FTZ R24, R3, UR5, R24 ;  /* 0x0000000503187c23 */ /* 0x000fe20008010018 */
        /* <DEDUP_REMOVED lines=9> */
[----:B------:R-:W-:Y:S01]  /*14c30*/  FMNMX.FTZ R3, R16, R148, !PT ;  /* 0x0000009410037209 */ /* 0x000fe20007810000 */
[----:B------:R-:W-:Y:S01]  /*14c40*/  VIADD R148, R0, 0x31 ;  /* 0x0000003100947836 */ /* 0x000fe20000000000 */
[----:B------:R-:W-:Y:S02]  /*14c50*/  FMNMX.FTZ R2, R19, R2, !PT ;  /* 0x0000000213027209 */ /* 0x000fe40007810000 */
        /* <DEDUP_REMOVED lines=27> */
.L_x_983:
[----:B------:R-:W1:Y:S01]  /*14e10*/  SHFL.BFLY PT, R2, R0, 0x2, 0x1f ;  /* 0x0c401f0000027f89 */ /* 0x000e6200000e0000 */
[----:B------:R-:W-:Y:S01]  /*14e20*/  USHF.L.U32 UR34, UR34, 0x1, URZ ;  /* 0x0000000122227899 */ /* 0x000fe2000800063f */
[----:B------:R-:W-:Y:S01]  /*14e30*/  MOV R3, UR37 ;  /* 0x0000002500037c02 */ /* 0x000fe20008000f00 */
[----:B------:R-:W-:Y:S05]  /*14e40*/  UIADD3 UR10, UR37, -0x4498517b, URZ ;  /* 0xbb67ae85250a7890 */ /* 0x000fea000fffe03f */
[----:B------:R-:W2:Y:S01]  /*14e50*/  SHFL.BFLY PT, R148, R172, 0x2, 0x1f ;  /* 0x0c401f00ac947f89 */ /* 0x000ea200000e0000 */
[----:B------:R-:W-:Y:S01]  /*14e60*/  UIADD3 UR24, UR36, -0x61c88647, URZ ;  /* 0x9e3779b924187890 */ /* 0x000fe2000fffe03f */
[----:B------:R-:W3:Y:S01]  /*14e70*/  LDC.U8 R195, c[0x0][0x388] ;  /* 0x0000e200ffc37b82 */ /* 0x000ee20000000000 */
[----:B----4-:R-:W-:Y:S01]  /*14e80*/  LOP3.LUT R168, R229, UR34, R3, 0x96, !PT ;  /* 0x00000022e5a87c12 */ /* 0x010fe2000f8e9603 */
[----:B------:R-:W-:Y:S01]  /*14e90*/  UIADD3 UR29, UR36, 0x3c6ef372, URZ ;  /* 0x3c6ef372241d7890 */ /* 0x000fe2000fffe03f */
[----:B------:R-:W-:Y:S01]  /*14ea0*/  LOP3.LUT R3, R227, UR10, R228, 0x96, !PT ;  /* 0x0000000ae3037c12 */ /* 0x000fe2000f8e96e4 */
[----:B------:R-:W-:Y:S04]  /*14eb0*/  UIADD3 UR28, UR37, 0x76cf5d0a, URZ ;  /* 0x76cf5d0a251c7890 */ /* 0x000fe8000fffe03f */
[----:B------:R-:W3:Y:S01]  /*14ec0*/  LDC.U8 R194, c[0x0][0x388] ;  /* 0x0000e200ffc27b82 */ /* 0x000ee20000000000 */
[----:B------:R-:W-:Y:S01]  /*14ed0*/  IMAD.WIDE.U32 R170, R168, -0x326172a9, RZ ;  /* 0xcd9e8d57a8aa7825 */ /* 0x000fe200078e00ff */
[----:B------:R-:W-:Y:S01]  /*14ee0*/  UIADD3 UR21, UR37, 0x32370b8f, URZ ;  /* 0x32370b8f25157890 */ /* 0x000fe2000fffe03f */
[----:B------:R-:W-:Y:S01]  /*14ef0*/  LDSM.16.MT88.4 R176, [R197+0x18000] ;  /* 0x01800000c5b0783b */ /* 0x000fe20000004200 */
[----:B------:R-:W-:Y:S01]  /*14f00*/  UIADD3 UR25, UR36, -0x255992d5, URZ ;  /* 0xdaa66d2b24197890 */ /* 0x000fe2000fffe03f */
[----:B------:R-:W-:Y:S01]  /*14f10*/  IMAD.WIDE.U32 R192, R3, -0x326172a9, RZ ;  /* 0xcd9e8d5703c07825 */ /* 0x000fe200078e00ff */
[----:B------:R-:W-:Y:S01]  /*14f20*/  LOP3.LUT R168, R171, UR24, R242, 0x96, !PT ;  /* 0x00000018aba87c12 */ /* 0x000fe2000f8e96f2 */
[----:B------:R-:W-:Y:S02]  /*14f30*/  UIADD3 UR10, UR36, 0x78dde6e4, URZ ;  /* 0x78dde6e4240a7890 */ /* 0x000fe4000fffe03f */
[----:B------:R-:W-:Y:S01]  /*14f40*/  UIADD3 UR26, UR36, -0x4ab325aa, URZ ;  /* 0xb54cda56241a7890 */ /* 0x000fe2000fffe03f */
[----:B------:R-:W-:Y:S01]  /*14f50*/  LOP3.LUT R170, R193, UR29, R170, 0x96, !PT ;  /* 0x0000001dc1aa7c12 */ /* 0x000fe2000f8e96aa */
[----:B------:R-:W-:Y:S01]  /*14f60*/  LDSM.16.MT88.4 R180, [R199+0x18000] ;  /* 0x01800000c7b4783b */ /* 0x000fe20000004200 */
[----:B------:R-:W-:Y:S02]  /*14f70*/  UIADD3 UR11, UR37, 0x646e171e, URZ ;  /* 0x646e171e250b7890 */ /* 0x000fe4000fffe03f */
[----:B------:R-:W-:Y:S01]  /*14f80*/  UIADD3 UR34, UR34, 0x1, URZ ;  /* 0x0000000122227890 */ /* 0x000fe2000fffe03f */
[----:B------:R-:W-:Y:S01]  /*14f90*/  IMAD.WIDE.U32 R170, R170, -0x2daee0ad, RZ ;  /* 0xd2511f53aaaa7825 */ /* 0x000fe200078e00ff */
[----:B------:R-:W-:Y:S02]  /*14fa0*/  UIADD3 UR35, UR35, 0x1, URZ ;  /* 0x0000000123237890 */ /* 0x000fe4000fffe03f */
[----:B-1----:R-:W-:Y:S02]  /*14fb0*/  FMNMX.FTZ R0, R0, R2, !PT ;  /* 0x0000000200007209 */ /* 0x002fe40007810000 */
[----:B--2---:R-:W-:Y:S02]  /*14fc0*/  FMNMX.FTZ R148, R172, R148, !PT ;  /* 0x00000094ac947209 */ /* 0x004fe40007810000 */
[----:B------:R-:W-:Y:S01]  /*14fd0*/  LDSM.16.MT88.4 R172, [R196+0x18000] ;  /* 0x01800000c4ac783b */ /* 0x000fe20000004200 */
[----:B---3--:R-:W-:Y:S07]  /*14fe0*/  PRMT R194, R194, 0x7054, R195 ;  /* 0x00007054c2c27816 */ /* 0x008fee00000000c3 */
[----:B------:R-:W1:Y:S08]  /*14ff0*/  SHFL.BFLY PT, R2, R0, 0x1, 0x1f ;  /* 0x0c201f0000027f89 */ /* 0x000e7000000e0000 */
[----:B------:R-:W2:Y:S01]  /*15000*/  SHFL.BFLY PT, R169, R148, 0x1, 0x1f ;  /* 0x0c201f0094a97f89 */ /* 0x000ea200000e0000 */
[----:B-1----:R-:W-:Y:S02]  /*15010*/  FMNMX.FTZ R3, R0, R2, !PT ;  /* 0x0000000200037209 */ /* 0x002fe40007810000 */
[----:B--2---:R-:W-:Y:S03]  /*15020*/  FMNMX.FTZ R148, R148, R169, !PT ;  /* 0x000000a994947209 */ /* 0x004fe60007810000 */
[C---:B------:R-:W-:Y:S01]  /*15030*/  FADD.FTZ R0, -R3.reuse, R149 ;  /* 0x0000009503007221 */ /* 0x040fe20000010100 */
[----:B------:R-:W-:Y:S04]  /*15040*/  IMAD.WIDE.U32 R168, R168, -0x2daee0ad, RZ ;  /* 0xd2511f53a8a87825 */ /* 0x000fe800078e00ff */
[----:B------:R-:W-:Y:S01]  /*15050*/  FMUL.FTZ R185, R3, UR4 ;  /* 0x0000000403b97c20 */ /* 0x000fe20008410000 */
[----:B------:R-:W-:Y:S01]  /*15060*/  FSETP.NEU.FTZ.AND P0, PT, R148, -INF , PT ;  /* 0xff8000009400780b */ /* 0x000fe20003f1d000 */
[----:B------:R-:W-:Y:S01]  /*15070*/  FMUL.FTZ R0, R0, UR4 ;  /* 0x0000000400007c20 */ /* 0x000fe20008410000 */
[----:B------:R-:W-:Y:S01]  /*15080*/  FMUL.FTZ R184, R148, UR4 ;  /* 0x0000000494b87c20 */ /* 0x000fe20008410000 */
[----:B------:R-:W-:Y:S02]  /*15090*/  LOP3.LUT R169, R169, UR28, R226, 0x96, !PT ;  /* 0x0000001ca9a97c12 */ /* 0x000fe4000f8e96e2 */
[----:B------:R1:W2:Y:S02]  /*150a0*/  MUFU.EX2 R2, R0 ;  /* 0x0000000000027308 */ /* 0x0002a40000000800 */
[----:B------:R-:W-:Y:S02]  /*150b0*/  FSEL R184, R184, RZ, P0 ;  /* 0x000000ffb8b87208 */ /* 0x000fe40000000000 */
[----:B------:R-:W-:Y:S03]  /*150c0*/  FSETP.NEU.FTZ.AND P0, PT, R3, -INF , PT ;  /* 0xff8000000300780b */ /* 0x000fe60003f1d000 */
[--C-:B------:R-:W-:Y:S01]  /*150d0*/  FFMA.FTZ R8, R8, UR4, -R184.reuse ;  /* 0x0000000408087c23 */ /* 0x100fe200080108b8 */
[--C-:B------:R-:W-:Y:S01]  /*150e0*/  FFMA.FTZ R9, R9, UR4, -R184.reuse ;  /* 0x0000000409097c23 */ /* 0x100fe200080108b8 */
[----:B------:R-:W-:Y:S01]  /*150f0*/  FSEL R185, R185, RZ, P0 ;  /* 0x000000ffb9b97208 */ /* 0x000fe20000000000 */
[--C-:B------:R-:W-:Y:S01]  /*15100*/  FFMA.FTZ R4, R4, UR4, -R184.reuse ;  /* 0x0000000404047c23 */ /* 0x100fe200080108b8 */
[----:B------:R3:W-:Y:S01]  /*15110*/  MUFU.EX2 R241, R8 ;  /* 0x0000000800f17308 */ /* 0x0007e20000000800 */
[--C-:B------:R-:W-:Y:S01]  /*15120*/  FFMA.FTZ R5, R5, UR4, -R184.reuse ;  /* 0x0000000405057c23 */ /* 0x100fe200080108b8 */
[----:B------:R-:W-:Y:S01]  /*15130*/  FFMA.FTZ R16, R16, UR4, -R184 ;  /* 0x0000000410107c23 */ /* 0x000fe200080108b8 */
[--C-:B------:R-:W-:Y:S01]  /*15140*/  FFMA.FTZ R10, R10, UR4, -R185.reuse ;  /* 0x000000040a0a7c23 */ /* 0x100fe200080108b9 */
[--C-:B------:R-:W-:Y:S01]  /*15150*/  FFMA.FTZ R11, R11, UR4, -R185.reuse ;  /* 0x000000040b0b7c23 */ /* 0x100fe200080108b9 */
[--C-:B------:R-:W-:Y:S01]  /*15160*/  FFMA.FTZ R6, R6, UR4, -R185.reuse ;  /* 0x0000000406067c23 */ /* 0x100fe200080108b9 */
[----:B-1----:R-:W-:Y:S01]  /*15170*/  LOP3.LUT R0, R171, UR21, R168, 0x96, !PT ;  /* 0x00000015ab007c12 */ /* 0x002fe2000f8e96a8 */
[----:B------:R-:W-:Y:S03]  /*15180*/  IMAD.WIDE.U32 R168, R169, -0x326172a9, RZ ;  /* 0xcd9e8d57a9a87825 */ /* 0x000fe600078e00ff */
[----:B------:R1:W4:Y:S01]  /*15190*/  MUFU.EX2 R240, R9 ;  /* 0x0000000900f07308 */ /* 0x0003220000000800 */
[----:B------:R-:W-:Y:S01]  /*151a0*/  FFMA.FTZ R7, R7, UR4, -R185 ;  /* 0x0000000407077c23 */ /* 0x000fe200080108b9 */
[----:B------:R-:W-:Y:S04]  /*151b0*/  IMAD.WIDE.U32 R188, R0, -0x326172a9, RZ ;  /* 0xcd9e8d5700bc7825 */ /* 0x000fe800078e00ff */
[C---:B--2---:R-:W-:Y:S01]  /*151c0*/  FMUL.FTZ R38, R2.reuse, R38 ;  /* 0x0000002602267220 */ /* 0x044fe20000410000 */
[C---:B------:R-:W-:Y:S01]  /*151d0*/  FMUL.FTZ R39, R2.reuse, R39 ;  /* 0x0000002702277220 */ /* 0x040fe20000410000 */
[C---:B------:R-:W-:Y:S01]  /*151e0*/  FMUL.FTZ R42, R2.reuse, R42 ;  /* 0x0000002a022a7220 */ /* 0x040fe20000410000 */
[----:B------:R-:W-:Y:S01]  /*151f0*/  LOP3.LUT R168, R189, UR10, R168, 0x96, !PT ;  /* 0x0000000abda87c12 */ /* 0x000fe2000f8e96a8 */
[----:B------:R2:W-:Y:S01]  /*15200*/  MUFU.EX2 R236, R4 ;  /* 0x0000000400ec7308 */ /* 0x0005e20000000800 */
[----:B---3--:R-:W-:Y:S01]  /*15210*/  LOP3.LUT R8, R169, UR25, R192, 0x96, !PT ;  /* 0x00000019a9087c12 */ /* 0x008fe2000f8e96c0 */
[C---:B------:R-:W-:Y:S01]  /*15220*/  FMUL.FTZ R43, R2.reuse, R43 ;  /* 0x0000002b022b7220 */ /* 0x040fe20000410000 */
[----:B------:R-:W-:Y:S01]  /*15230*/  FMUL.FTZ R46, R2, R46 ;  /* 0x0000002e022e7220 */ /* 0x000fe20000410000 */
[----:B------:R-:W-:Y:S04]  /*15240*/  IMAD.WIDE.U32 R190, R168, -0x2daee0ad, RZ ;  /* 0xd2511f53a8be7825 */ /* 0x000fe800078e00ff */
[C---:B------:R-:W-:Y:S01]  /*15250*/  FMUL.FTZ R47, R2.reuse, R47 ;  /* 0x0000002f022f7220 */ /* 0x040fe20000410000 */
[----:B------:R-:W-:Y:S01]  /*15260*/  FMUL.FTZ R50, R2, R50 ;  /* 0x0000003202327220 */ /* 0x000fe20000410000 */
[----:B-1----:R-:W-:Y:S01]  /*15270*/  IMAD.WIDE.U32 R8, R8, -0x2daee0ad, RZ ;  /* 0xd2511f5308087825 */ /* 0x002fe200078e00ff */
[----:B------:R1:W-:Y:S03]  /*15280*/  MUFU.EX2 R239, R10 ;  /* 0x0000000a00ef7308 */ /* 0x0003e60000000800 */
[C---:B------:R-:W-:Y:S01]  /*15290*/  FMUL.FTZ R51, R2.reuse, R51 ;  /* 0x0000003302337220 */ /* 0x040fe20000410000 */
[C---:B------:R-:W-:Y:S01]  /*152a0*/  FMUL.FTZ R54, R2.reuse, R54 ;  /* 0x0000003602367220 */ /* 0x040fe20000410000 */
[----:B------:R-:W-:Y:S01]  /*152b0*/  LOP3.LUT R8, R191, UR15, R8, 0x96, !PT ;  /* 0x0000000fbf087c12 */ /* 0x000fe2000f8e9608 */
[C---:B------:R-:W-:Y:S01]  /*152c0*/  FMUL.FTZ R55, R2.reuse, R55 ;  /* 0x0000003702377220 */ /* 0x040fe20000410000 */
[----:B------:R-:W-:Y:S01]  /*152d0*/  LOP3.LUT R170, R9, UR20, R170, 0x96, !PT ;  /* 0x0000001409aa7c12 */ /* 0x000fe2000f8e96aa */
[----:B------:R-:W-:Y:S02]  /*152e0*/  FMUL.FTZ R58, R2, R58 ;  /* 0x0000003a023a7220 */ /* 0x000fe40000410000 */
[----:B------:R3:W5:Y:S01]  /*152f0*/  MUFU.EX2 R238, R11 ;  /* 0x0000000b00ee7308 */ /* 0x0007620000000800 */
[----:B------:R-:W-:Y:S04]  /*15300*/  IMAD.WIDE.U32 R8, R8, -0x326172a9, RZ ;  /* 0xcd9e8d5708087825 */ /* 0x000fe800078e00ff */
[C---:B------:R-:W-:Y:S01]  /*15310*/  FMUL.FTZ R59, R2.reuse, R59 ;  /* 0x0000003b023b7220 */ /* 0x040fe20000410000 */
[----:B------:R-:W-:Y:S01]  /*15320*/  FMUL.FTZ R62, R2, R62 ;  /* 0x0000003e023e7220 */ /* 0x000fe20000410000 */
[----:B------:R-:W-:Y:S01]  /*15330*/  IMAD.WIDE.U32 R186, R170, -0x326172a9, RZ ;  /* 0xcd9e8d57aaba7825 */ /* 0x000fe200078e00ff */
[----:B--2---:R-:W-:Y:S02]  /*15340*/  SHF.R.U32.HI R4, RZ, 0x10, R8 ;  /* 0x00000010ff047819 */ /* 0x004fe40000011608 */
[----:B------:R2:W5:Y:S01]  /*15350*/  MUFU.EX2 R237, R5 ;  /* 0x0000000500ed7308 */ /* 0x0005620000000800 */
[----:B-1----:R-:W-:Y:S01]  /*15360*/  LOP3.LUT R10, R8, 0xffff, RZ, 0xc0, !PT ;  /* 0x0000ffff080a7812 */ /* 0x002fe200078ec0ff */
[C---:B------:R-:W-:Y:S01]  /*15370*/  FMUL.FTZ R63, R2.reuse, R63 ;  /* 0x0000003f023f7220 */ /* 0x040fe20000410000 */
[----:B------:R-:W-:Y:S01]  /*15380*/  LOP3.LUT R0, R9, UR26, R186, 0x96, !PT ;  /* 0x0000001a09007c12 */ /* 0x000fe2000f8e96ba */
[----:B------:R-:W-:Y:S01]  /*15390*/  FMUL.FTZ R66, R2, R66 ;  /* 0x0000004202427220 */ /* 0x000fe20000410000 */
[----:B------:R-:W-:Y:S01]  /*153a0*/  LOP3.LUT R170, R8, 0xff, RZ, 0xc0, !PT ;  /* 0x000000ff08aa7812 */ /* 0x000fe200078ec0ff */
[----:B------:R-:W-:Y:S01]  /*153b0*/  FMUL.FTZ R67, R2, R67 ;  /* 0x0000004302437220 */ /* 0x000fe20000410000 */
[----:B------:R-:W-:Y:S03]  /*153c0*/  LOP3.LUT R171, R4, 0xff, RZ, 0xc0, !PT ;  /* 0x000000ff04ab7812 */ /* 0x000fe600078ec0ff */
[----:B------:R1:W-:Y:S01]  /*153d0*/  MUFU.EX2 R234, R6 ;  /* 0x0000000600ea7308 */ /* 0x0003e20000000800 */
[----:B---3--:R-:W-:Y:S01]  /*153e0*/  SHF.R.U32.HI R11, RZ, 0x18, R8 ;  /* 0x00000018ff0b7819 */ /* 0x008fe20000011608 */
[----:B------:R-:W-:Y:S01]  /*153f0*/  FMUL.FTZ R70, R2, R70 ;  /* 0x0000004602467220 */ /* 0x000fe20000410000 */
[----:B------:R-:W-:Y:S01]  /*15400*/  LOP3.LUT R9, R0, 0xff, RZ, 0xc0, !PT ;  /* 0x000000ff00097812 */ /* 0x000fe200078ec0ff */
[C---:B------:R-:W-:Y:S01]  /*15410*/  FMUL.FTZ R71, R2.reuse, R71 ;  /* 0x0000004702477220 */ /* 0x040fe20000410000 */
[--C-:B------:R-:W-:Y:S01]  /*15420*/  SHF.R.U32.HI R8, RZ, 0x18, R0.reuse ;  /* 0x00000018ff087819 */ /* 0x100fe20000011600 */
[----:B------:R-:W-:Y:S01]  /*15430*/  FMUL.FTZ R74, R2, R74 ;  /* 0x0000004a024a7220 */ /* 0x000fe20000410000 */
[----:B------:R-:W-:Y:S03]  /*15440*/  LOP3.LUT R4, R0, 0xffff, RZ, 0xc0, !PT ;  /* 0x0000ffff00047812 */ /* 0x000fe600078ec0ff */
[----:B------:R-:W-:Y:S01]  /*15450*/  MUFU.EX2 R235, R7 ;  /* 0x0000000700eb7308 */ /* 0x000fe20000000800 */
[----:B--2---:R-:W-:Y:S01]  /*15460*/  SHF.R.U32.HI R5, RZ, 0x10, R0 ;  /* 0x00000010ff057819 */ /* 0x004fe20000011600 */
[----:B------:R-:W-:Y:S01]  /*15470*/  FADD.FTZ R0, -R148, R150 ;  /* 0x0000009694007221 */ /* 0x000fe20000010100 */
[----:B------:R-:W-:Y:S01]  /*15480*/  SHF.R.U32.HI R10, RZ, 0x8, R10 ;  /* 0x00000008ff0a7819 */ /* 0x000fe2000001160a */
[----:B------:R-:W-:Y:S01]  /*15490*/  FMUL.FTZ R75, R2, R75 ;  /* 0x0000004b024b7220 */ /* 0x000fe20000410000 */
[----:B------:R-:W-:Y:S01]  /*154a0*/  PRMT R171, R171, 0x5410, R11 ;  /* 0x00005410abab7816 */ /* 0x000fe2000000000b */
[----:B------:R-:W-:Y:S01]  /*154b0*/  FMUL.FTZ R0, R0, UR4 ;  /* 0x0000000400007c20 */ /* 0x000fe20008410000 */
[----:B------:R-:W-:Y:S01]  /*154c0*/  PRMT R170, R170, 0x5410, R10 ;  /* 0x00005410aaaa7816 */ /* 0x000fe2000000000a */
[C---:B------:R-:W-:Y:S01]  /*154d0*/  FMUL.FTZ R10, R2.reuse, R154 ;  /* 0x0000009a020a7220 */ /* 0x040fe20000410000 */
[----:B-1----:R-:W-:Y:S01]  /*154e0*/  SHF.R.U32.HI R6, RZ, 0x8, R4 ;  /* 0x00000008ff067819 */ /* 0x002fe20000011604 */
[C---:B------:R-:W-:Y:S01]  /*154f0*/  FMUL.FTZ R11, R2.reuse, R155 ;  /* 0x0000009b020b7220 */ /* 0x040fe20000410000 */
[----:B------:R-:W-:Y:S01]  /*15500*/  LOP3.LUT R4, R5, 0xff, RZ, 0xc0, !PT ;  /* 0x000000ff05047812 */ /* 0x000fe200078ec0ff */
[----:B------:R-:W1:Y:S01]  /*15510*/  MUFU.EX2 R0, R0 ;  /* 0x0000000000007308 */ /* 0x000e620000000800 */
[----:B------:R-:W-:Y:S01]  /*15520*/  PRMT R6, R9, 0x5410, R6 ;  /* 0x0000541009067816 */ /* 0x000fe20000000006 */
[----:B------:R-:W-:Y:S01]  /*15530*/  FMUL.FTZ R78, R2, R78 ;  /* 0x0000004e024e7220 */ /* 0x000fe20000410000 */
[----:B------:R-:W-:Y:S01]  /*15540*/  PRMT R4, R4, 0x5410, R8 ;  /* 0x0000541004047816 */ /* 0x000fe20000000008 */
[C---:B------:R-:W-:Y:S01]  /*15550*/  FMUL.FTZ R79, R2.reuse, R79 ;  /* 0x0000004f024f7220 */ /* 0x040fe20000410000 */
[--C-:B------:R-:W-:Y:S01]  /*15560*/  HSET2.LE.AND R170, R170, R194.reuse, PT ;  /* 0x000000c2aaaa7233 */ /* 0x100fe20003803000 */
[C---:B------:R-:W-:Y:S01]  /*15570*/  FMUL.FTZ R82, R2.reuse, R82 ;  /* 0x0000005202527220 */ /* 0x040fe20000410000 */
[--C-:B------:R-:W-:Y:S01]  /*15580*/  HSET2.LE.AND R171, R171, R194.reuse, PT ;  /* 0x000000c2abab7233 */ /* 0x100fe20003803000 */
[C---:B------:R-:W-:Y:S01]  /*15590*/  FMUL.FTZ R83, R2.reuse, R83 ;  /* 0x0000005302537220 */ /* 0x040fe20000410000 */
[--C-:B------:R-:W-:Y:S01]  /*155a0*/  HSET2.LE.AND R168, R6, R194.reuse, PT ;  /* 0x000000c206a87233 */ /* 0x100fe20003803000 */
[C---:B------:R-:W-:Y:S01]  /*155b0*/  FMUL.FTZ R86, R2.reuse, R86 ;  /* 0x0000005602567220 */ /* 0x040fe20000410000 */
[----:B------:R-:W-:Y:S01]  /*155c0*/  HSET2.LE.AND R169, R4, R194, PT ;  /* 0x000000c204a97233 */ /* 0x000fe20003803000 */
[----:B------:R-:W-:Y:S01]  /*155d0*/  FMUL.FTZ R87, R2, R87 ;  /* 0x0000005702577220 */ /* 0x000fe20000410000 */
[----:B----4-:R-:W-:Y:S01]  /*155e0*/  F2FP.F16.F32.PACK_AB R4, R240, R241 ;  /* 0x000000f1f004723e */ /* 0x010fe200000000ff */
[----:B------:R-:W-:Y:S01]  /*155f0*/  FMUL.FTZ R90, R2, R90 ;  /* 0x0000005a025a7220 */ /* 0x000fe20000410000 */
[----:B-----5:R-:W-:Y:S01]  /*15600*/  F2FP.F16.F32.PACK_AB R5, R238, R239 ;  /* 0x000000efee05723e */ /* 0x020fe200000000ff */
[----:B------:R-:W-:Y:S01]  /*15610*/  FMUL.FTZ R91, R2, R91 ;  /* 0x0000005b025b7220 */ /* 0x000fe20000410000 */
[----:B------:R-:W-:Y:S01]  /*15620*/  F2FP.F16.F32.PACK_AB R6, R237, R236 ;  /* 0x000000eced06723e */ /* 0x000fe200000000ff */
[C---:B-1----:R-:W-:Y:S01]  /*15630*/  FMUL.FTZ R8, R0.reuse, R152 ;  /* 0x0000009800087220 */ /* 0x042fe20000410000 */
[----:B------:R-:W-:Y:S01]  /*15640*/  F2FP.F16.F32.PACK_AB R7, R235, R234 ;  /* 0x000000eaeb07723e */ /* 0x000fe200000000ff */
[----:B------:R-:W-:Y:S01]  /*15650*/  FMUL.FTZ R9, R0, R153 ;  /* 0x0000009900097220 */ /* 0x000fe20000410000 */
[----:B------:R-:W-:Y:S01]  /*15660*/  LOP3.LUT R170, R170, R4, RZ, 0xc0, !PT ;  /* 0x00000004aaaa7212 */ /* 0x000fe200078ec0ff */
[C---:B------:R-:W-:Y:S01]  /*15670*/  FMUL.FTZ R4, R0.reuse, R156 ;  /* 0x0000009c00047220 */ /* 0x040fe20000410000 */
[----:B------:R-:W-:Y:S01]  /*15680*/  LOP3.LUT R171, R171, R5, RZ, 0xc0, !PT ;  /* 0x00000005abab7212 */ /* 0x000fe200078ec0ff */
[----:B------:R-:W-:Y:S01]  /*15690*/  FMUL.FTZ R5, R0, R157 ;  /* 0x0000009d00057220 */ /* 0x000fe20000410000 */
[----:B------:R-:W-:Y:S01]  /*156a0*/  LOP3.LUT R168, R168, R6, RZ, 0xc0, !PT ;  /* 0x00000006a8a87212 */ /* 0x000fe200078ec0ff */
[C---:B------:R-:W-:Y:S01]  /*156b0*/  FMUL.FTZ R6, R2.reuse, R158 ;  /* 0x0000009e02067220 */ /* 0x040fe20000410000 */
[----:B------:R-:W-:Y:S01]  /*156c0*/  LOP3.LUT R169, R169, R7, RZ, 0xc0, !PT ;  /* 0x00000007a9a97212 */ /* 0x000fe200078ec0ff */
[----:B------:R-:W-:Y:S01]  /*156d0*/  FMUL.FTZ R7, R2, R159 ;  /* 0x0000009f02077220 */ /* 0x000fe20000410000 */
[----:B------:R-:W1:Y:S01]  /*156e0*/  LDSM.16.MT88.4 R152, [R198+0x18000] ;  /* 0x01800000c698783b */ /* 0x000e620000004200 */
[--C-:B------:R-:W-:Y:S01]  /*156f0*/  FFMA.FTZ R34, R34, UR4, -R185.reuse ;  /* 0x0000000422227c23 */ /* 0x100fe200080108b9 */
[C---:B------:R-:W-:Y:S01]  /*15700*/  FMUL.FTZ R36, R0.reuse, R36 ;  /* 0x0000002400247220 */ /* 0x040fe20000410000 */
[C---:B------:R-:W-:Y:S01]  /*15710*/  FMUL.FTZ R37, R0.reuse, R37 ;  /* 0x0000002500257220 */ /* 0x040fe20000410000 */
[C---:B------:R-:W-:Y:S01]  /*15720*/  FMUL.FTZ R40, R0.reuse, R40 ;  /* 0x0000002800287220 */ /* 0x040fe20000410000 */
[C---:B------:R-:W-:Y:S01]  /*15730*/  FMUL.FTZ R41, R0.reuse, R41 ;  /* 0x0000002900297220 */ /* 0x040fe20000410000 */
[C---:B------:R-:W-:Y:S01]  /*15740*/  HMMA.16816.F32 R4, R168.reuse, R172, R4 ;  /* 0x000000aca804723c */ /* 0x040fe20000001804 */
[----:B------:R2:W-:Y:S01]  /*15750*/  MUFU.EX2 R231, R16 ;  /* 0x0000001000e77308 */ /* 0x0005e20000000800 */
[----:B------:R-:W3:Y:S03]  /*15760*/  LDSM.16.MT88.4 R156, [R196+0x1a000] ;  /* 0x01a00000c49c783b */ /* 0x000ee60000004200 */
[C---:B------:R-:W-:Y:S01]  /*15770*/  FMUL.FTZ R44, R0.reuse, R44 ;  /* 0x0000002c002c7220 */ /* 0x040fe20000410000 */
[C---:B------:R-:W-:Y:S04]  /*15780*/  HMMA.16816.F32 R8, R168.reuse, R174, R8 ;  /* 0x000000aea808723c */ /* 0x040fe80000001808 */
[----:B------:R-:W4:Y:S01]  /*15790*/  LDSM.16.MT88.4 R172, [R197+0x1a000] ;  /* 0x01a00000c5ac783b */ /* 0x000f220000004200 */
[C---:B------:R-:W-:Y:S01]  /*157a0*/  FMUL.FTZ R45, R0.reuse, R45 ;  /* 0x0000002d002d7220 */ /* 0x040fe20000410000 */
[C---:B------:R-:W-:Y:S05]  /*157b0*/  HMMA.16816.F32 R36, R168.reuse, R176, R36 ;  /* 0x000000b0a824723c */ /* 0x040fea0000001824 */
[C---:B------:R-:W-:Y:S01]  /*157c0*/  FMUL.FTZ R48, R0.reuse, R48 ;  /* 0x0000003000307220 */ /* 0x040fe20000410000 */
[C---:B------:R-:W-:Y:S05]  /*157d0*/  HMMA.16816.F32 R40, R168.reuse, R178, R40 ;  /* 0x000000b2a828723c */ /* 0x040fea0000001828 */
[C---:B------:R-:W-:Y:S01]  /*157e0*/  FMUL.FTZ R49, R0.reuse, R49 ;  /* 0x0000003100317220 */ /* 0x040fe20000410000 */
[C---:B------:R-:W-:Y:S05]  /*157f0*/  HMMA.16816.F32 R44, R168.reuse, R180, R44 ;  /* 0x000000b4a82c723c */ /* 0x040fea000000182c */
[C---:B------:R-:W-:Y:S01]  /*15800*/  FMUL.FTZ R52, R0.reuse, R52 ;  /* 0x0000003400347220 */ /* 0x040fe20000410000 */
[C---:B------:R-:W-:Y:S05]  /*15810*/  HMMA.16816.F32 R48, R168.reuse, R182, R48 ;  /* 0x000000b6a830723c */ /* 0x040fea0000001830 */
[C---:B------:R-:W-:Y:S01]  /*15820*/  FMUL.FTZ R53, R0.reuse, R53 ;  /* 0x0000003500357220 */ /* 0x040fe20000410000 */
[C---:B------:R-:W-:Y:S01]  /*15830*/  FMUL.FTZ R56, R0.reuse, R56 ;  /* 0x0000003800387220 */ /* 0x040fe20000410000 */
[C---:B------:R-:W-:Y:S01]  /*15840*/  FMUL.FTZ R57, R0.reuse, R57 ;  /* 0x0000003900397220 */ /* 0x040fe20000410000 */
[C---:B------:R-:W-:Y:S03]  /*15850*/  FMUL.FTZ R60, R0.reuse, R60 ;  /* 0x0000003c003c7220 */ /* 0x040fe60000410000 */
        /* <DEDUP_REMOVED lines=8> */
[C---:B---3--:R-:W-:Y:S05]  /*158e0*/  HMMA.16816.F32 R60, R168.reuse, R156, R60 ;  /* 0x0000009ca83c723c */ /* 0x048fea000000183c */
[C---:B------:R-:W-:Y:S01]  /*158f0*/  FMUL.FTZ R72, R0.reuse, R72 ;  /* 0x0000004800487220 */ /* 0x040fe20000410000 */
[C---:B------:R-:W-:Y:S01]  /*15900*/  HMMA.16816.F32 R64, R168.reuse, R158, R64 ;  /* 0x0000009ea840723c */ /* 0x040fe20000001840 */
[----:B------:R-:W3:Y:S04]  /*15910*/  LDSM.16.MT88.4 R156, [R198+0x1a000] ;  /* 0x01a00000c69c783b */ /* 0x000ee80000004200 */
[C---:B------:R-:W-:Y:S01]  /*15920*/  FMUL.FTZ R73, R0.reuse, R73 ;  /* 0x0000004900497220 */ /* 0x040fe20000410000 */
[C---:B----4-:R-:W-:Y:S05]  /*15930*/  HMMA.16816.F32 R68, R168.reuse, R172, R68 ;  /* 0x000000aca844723c */ /* 0x050fea0000001844 */
[C---:B------:R-:W-:Y:S01]  /*15940*/  FMUL.FTZ R76, R0.reuse, R76 ;  /* 0x0000004c004c7220 */ /* 0x040fe20000410000 */
[C---:B------:R-:W-:Y:S01]  /*15950*/  HMMA.16816.F32 R72, R168.reuse, R174, R72 ;  /* 0x000000aea848723c */ /* 0x040fe20000001848 */
[----:B------:R-:W4:Y:S04]  /*15960*/  LDSM.16.MT88.4 R172, [R196+0x1c000] ;  /* 0x01c00000c4ac783b */ /* 0x000f280000004200 */
[C---:B------:R-:W-:Y:S01]  /*15970*/  FMUL.FTZ R77, R0.reuse, R77 ;  /* 0x0000004d004d7220 */ /* 0x040fe20000410000 */
        /* <DEDUP_REMOVED lines=21> */
[C---:B----4-:R-:W-:Y:S05]  /*15ad0*/  HMMA.16816.F32 R92, R168.reuse, R172, R92 ;  /* 0x000000aca85c723c */ /* 0x050fea000000185c */
[----:B------:R-:W-:Y:S01]  /*15ae0*/  FMUL.FTZ R103, R2, R103 ;  /* 0x0000006702677220 */ /* 0x000fe20000410000 */
[C---:B------:R-:W-:Y:S01]  /*15af0*/  HMMA.16816.F32 R96, R168.reuse, R174, R96 ;  /* 0x000000aea860723c */ /* 0x040fe20000001860 */
[----:B------:R-:W4:Y:S04]  /*15b00*/  LDSM.16.MT88.4 R172, [R198+0x1c000] ;  /* 0x01c00000c6ac783b */ /* 0x000f280000004200 */
        /* <DEDUP_REMOVED lines=28> */
[C---:B----4-:R-:W-:Y:S03]  /*15cd0*/  HMMA.16816.F32 R116, R168.reuse, R172, R116 ;  /* 0x000000aca874723c */ /* 0x050fe60000001874 */
[C---:B------:R-:W-:Y:S01]  /*15ce0*/  FMUL.FTZ R126, R2.reuse, R126 ;  /* 0x0000007e027e7220 */ /* 0x040fe20000410000 */
[----:B------:R-:W-:Y:S01]  /*15cf0*/  FMUL.FTZ R127, R2, R127 ;  /* 0x0000007f027f7220 */ /* 0x000fe20000410000 */
[C---:B------:R-:W-:Y:S01]  /*15d00*/  FMUL.FTZ R124, R0.reuse, R124 ;  /* 0x0000007c007c7220 */ /* 0x040fe20000410000 */
[C---:B------:R-:W-:Y:S05]  /*15d10*/  HMMA.16816.F32 R120, R168.reuse, R174, R120 ;  /* 0x000000aea878723c */ /* 0x040fea0000001878 */
[----:B------:R-:W-:Y:S01]  /*15d20*/  FMUL.FTZ R125, R0, R125 ;  /* 0x0000007d007d7220 */ /* 0x000fe20000410000 */
[----:B------:R-:W-:Y:S01]  /*15d30*/  FFMA.FTZ R149, R17, UR4, -R184 ;  /* 0x0000000411957c23 */ /* 0x000fe200080108b8 */
[--C-:B------:R-:W-:Y:S01]  /*15d40*/  FFMA.FTZ R18, R18, UR4, -R185.reuse ;  /* 0x0000000412127c23 */ /* 0x100fe200080108b9 */
[C---:B------:R-:W-:Y:S02]  /*15d50*/  FMUL.FTZ R130, R2.reuse, R130 ;  /* 0x0000008202827220 */ /* 0x040fe40000410000 */
[----:B------:R4:W-:Y:S01]  /*15d60*/  MUFU.EX2 R230, R149 ;  /* 0x0000009500e67308 */ /* 0x0009e20000000800 */
[----:B------:R-:W-:Y:S01]  /*15d70*/  FMUL.FTZ R131, R2, R131 ;  /* 0x0000008302837220 */ /* 0x000fe20000410000 */
[C---:B-1----:R-:W-:Y:S03]  /*15d80*/  HMMA.16816.F32 R124, R168.reuse, R152, R124 ;  /* 0x00000098a87c723c */ /* 0x042fe6000000187c */
[C---:B------:R-:W-:Y:S01]  /*15d90*/  FMUL.FTZ R128, R0.reuse, R128 ;  /* 0x0000008000807220 */ /* 0x040fe20000410000 */
[----:B------:R-:W-:Y:S01]  /*15da0*/  FMUL.FTZ R129, R0, R129 ;  /* 0x0000008100817220 */ /* 0x000fe20000410000 */
[----:B------:R-:W-:Y:S03]  /*15db0*/  FFMA.FTZ R19, R19, UR4, -R185 ;  /* 0x0000000413137c23 */ /* 0x000fe600080108b9 */
[----:B------:R1:W-:Y:S03]  /*15dc0*/  MUFU.EX2 R195, R18 ;  /* 0x0000001200c37308 */ /* 0x0003e60000000800 */
[----:B------:R-:W-:Y:S01]  /*15dd0*/  MOV R177, R194 ;  /* 0x000000c200b17202 */ /* 0x000fe20000000f00 */
[C---:B------:R-:W-:Y:S01]  /*15de0*/  FMUL.FTZ R134, R2.reuse, R134 ;  /* 0x0000008602867220 */ /* 0x040fe20000410000 */
[C---:B------:R-:W-:Y:S01]  /*15df0*/  HMMA.16816.F32 R128, R168.reuse, R154, R128 ;  /* 0x0000009aa880723c */ /* 0x040fe20000001880 */
[----:B------:R-:W5:Y:S02]  /*15e00*/  LDSM.16.MT88.4 R152, [R199+0x1e000] ;  /* 0x01e00000c798783b */ /* 0x000f640000004200 */
[----:B------:R-:W-:Y:S02]  /*15e10*/  LOP3.LUT R150, R187, UR27, R188, 0x96, !PT ;  /* 0x0000001bbb967c12 */ /* 0x000fe4000f8e96bc */
[----:B------:R1:W5:Y:S01]  /*15e20*/  MUFU.EX2 R223, R19 ;  /* 0x0000001300df7308 */ /* 0x0003620000000800 */
[----:B------:R-:W-:Y:S01]  /*15e30*/  FMUL.FTZ R135, R2, R135 ;  /* 0x0000008702877220 */ /* 0x000fe20000410000 */
[C---:B------:R-:W-:Y:S01]  /*15e40*/  FMUL.FTZ R132, R0.reuse, R132 ;  /* 0x0000008400847220 */ /* 0x040fe20000410000 */
[----:B------:R-:W-:Y:S03]  /*15e50*/  FMUL.FTZ R133, R0, R133 ;  /* 0x0000008500857220 */ /* 0x000fe60000410000 */
[----:B------:R-:W-:Y:S01]  /*15e60*/  FFMA.FTZ R13, R13, UR4, -R184 ;  /* 0x000000040d0d7c23 */ /* 0x000fe200080108b8 */
[----:B--2---:R-:W-:Y:S03]  /*15e70*/  IMAD.WIDE.U32 R16, R150, -0x2daee0ad, RZ ;  /* 0xd2511f5396107825 */ /* 0x004fe600078e00ff */
[----:B------:R2:W-:Y:S01]  /*15e80*/  MUFU.EX2 R191, R13 ;  /* 0x0000000d00bf7308 */ /* 0x0005e20000000800 */
[C---:B---3--:R-:W-:Y:S03]  /*15e90*/  HMMA.16816.F32 R132, R168.reuse, R156, R132 ;  /* 0x0000009ca884723c */ /* 0x048fe60000001884 */
[----:B----4-:R-:W-:Y:S01]  /*15ea0*/  LOP3.LUT R149, R17, UR11, R190, 0x96, !PT ;  /* 0x0000000b11957c12 */ /* 0x010fe2000f8e96be */
[----:B------:R-:W-:Y:S01]  /*15eb0*/  FMUL.FTZ R138, R2, R138 ;  /* 0x0000008a028a7220 */ /* 0x000fe20000410000 */
[----:B------:R-:W-:Y:S01]  /*15ec0*/  LOP3.LUT R175, R16, 0xff, RZ, 0xc0, !PT ;  /* 0x000000ff10af7812 */ /* 0x000fe200078ec0ff */
[----:B------:R-:W-:Y:S01]  /*15ed0*/  FMUL.FTZ R139, R2, R139 ;  /* 0x0000008b028b7220 */ /* 0x000fe20000410000 */
[--C-:B------:R-:W-:Y:S01]  /*15ee0*/  SHF.R.U32.HI R174, RZ, 0x18, R16.reuse ;  /* 0x00000018ffae7819 */ /* 0x100fe20000011610 */
[----:B------:R-:W-:Y:S03]  /*15ef0*/  FMUL.FTZ R136, R0, R136 ;  /* 0x0000008800887220 */ /* 0x000fe60000410000 */
[----:B------:R-:W-:Y:S01]  /*15f00*/  LOP3.LUT R17, R16, 0xffff, RZ, 0xc0, !PT ;  /* 0x0000ffff10117812 */ /* 0x000fe200078ec0ff */
[----:B------:R-:W-:Y:S01]  /*15f10*/  FMUL.FTZ R137, R0, R137 ;  /* 0x0000008900897220 */ /* 0x000fe20000410000 */
[----:B-1----:R-:W-:Y:S01]  /*15f20*/  SHF.R.U32.HI R18, RZ, 0x10, R16 ;  /* 0x00000010ff127819 */ /* 0x002fe20000011610 */
[----:B------:R-:W-:Y:S01]  /*15f30*/  FFMA.FTZ R16, R12, UR4, -R184 ;  /* 0x000000040c107c23 */ /* 0x000fe200080108b8 */
[----:B------:R-:W-:Y:S01]  /*15f40*/  SHF.R.U32.HI R172, RZ, 0x8, R17 ;  /* 0x00000008ffac7819 */ /* 0x000fe20000011611 */
[----:B------:R-:W-:Y:S01]  /*15f50*/  FMUL.FTZ R19, R2, R163 ;  /* 0x000000a302137220 */ /* 0x000fe20000410000 */
[----:B------:R-:W-:Y:S01]  /*15f60*/  LOP3.LUT R150, R18, 0xff, RZ, 0xc0, !PT ;  /* 0x000000ff12967812 */ /* 0x000fe200078ec0ff */
[----:B------:R1:W3:Y:S01]  /*15f70*/  MUFU.EX2 R194, R16 ;  /* 0x0000001000c27308 */ /* 0x0002e20000000800 */
[C---:B------:R-:W-:Y:S01]  /*15f80*/  HMMA.16816.F32 R136, R168.reuse, R158, R136 ;  /* 0x0000009ea888723c */ /* 0x040fe20000001888 */
[----:B------:R-:W4:Y:S02]  /*15f90*/  LDSM.16.MT88.4 R156, [R198+0x1e000] ;  /* 0x01e00000c69c783b */ /* 0x000f240000004200 */
[----:B------:R-:W-:Y:S01]  /*15fa0*/  FMUL.FTZ R18, R2, R162 ;  /* 0x000000a202127220 */ /* 0x000fe20000410000 */
[----:B------:R-:W-:Y:S01]  /*15fb0*/  FMUL.FTZ R17, R0, R161 ;  /* 0x000000a100117220 */ /* 0x000fe20000410000 */
[C---:B------:R-:W-:Y:S01]  /*15fc0*/  LOP3.LUT R12, R149.reuse, 0xffff, RZ, 0xc0, !PT ;  /* 0x0000ffff950c7812 */ /* 0x040fe200078ec0ff */
[----:B------:R-:W-:Y:S01]  /*15fd0*/  FFMA.FTZ R14, R14, UR4, -R185 ;  /* 0x000000040e0e7c23 */ /* 0x000fe200080108b9 */
[----:B------:R-:W-:Y:S01]  /*15fe0*/  LOP3.LUT R173, R149, 0xff, RZ, 0xc0, !PT ;  /* 0x000000ff95ad7812 */ /* 0x000fe200078ec0ff */
[C---:B------:R-:W-:Y:S02]  /*15ff0*/  FMUL.FTZ R142, R2.reuse, R142 ;  /* 0x0000008e028e7220 */ /* 0x040fe40000410000 */
[----:B------:R3:W-:Y:S01]  /*16000*/  MUFU.EX2 R190, R14 ;  /* 0x0000000e00be7308 */ /* 0x0007e20000000800 */
[----:B------:R-:W-:Y:S01]  /*16010*/  SHF.R.U32.HI R12, RZ, 0x8, R12 ;  /* 0x00000008ff0c7819 */ /* 0x000fe2000001160c */
[----:B------:R-:W-:Y:S01]  /*16020*/  FMUL.FTZ R143, R2, R143 ;  /* 0x0000008f028f7220 */ /* 0x000fe20000410000 */
[----:B--2---:R-:W-:Y:S01]  /*16030*/  PRMT R13, R175, 0x5410, R172 ;  /* 0x00005410af0d7816 */ /* 0x004fe200000000ac */
[C---:B------:R-:W-:Y:S01]  /*16040*/  FMUL.FTZ R140, R0.reuse, R140 ;  /* 0x0000008c008c7220 */ /* 0x040fe20000410000 */
[----:B------:R-:W-:Y:S01]  /*16050*/  PRMT R173, R173, 0x5410, R12 ;  /* 0x00005410adad7816 */ /* 0x000fe2000000000c */
[----:B-1----:R-:W-:Y:S01]  /*16060*/  FMUL.FTZ R16, R0, R160 ;  /* 0x000000a000107220 */ /* 0x002fe20000410000 */
[----:B------:R-:W-:Y:S01]  /*16070*/  PRMT R150, R150, 0x5410, R174 ;  /* 0x0000541096967816 */ /* 0x000fe200000000ae */
[----:B------:R-:W-:Y:S01]  /*16080*/  FMUL.FTZ R141, R0, R141 ;  /* 0x0000008d008d7220 */ /* 0x000fe20000410000 */
[--C-:B------:R-:W-:Y:S01]  /*16090*/  SHF.R.U32.HI R12, RZ, 0x10, R149.reuse ;  /* 0x00000010ff0c7819 */ /* 0x100fe20000011695 */
[C---:B------:R-:W-:Y:S01]  /*160a0*/  FMUL.FTZ R146, R2.reuse, R146 ;  /* 0x0000009202927220 */ /* 0x040fe20000410000 */
[----:B-----5:R-:W-:Y:S01]  /*160b0*/  F2FP.F16.F32.PACK_AB R163, R223, R195 ;  /* 0x000000c3dfa3723e */ /* 0x020fe200000000ff */
[C---:B------:R-:W-:Y:S01]  /*160c0*/  FMUL.FTZ R147, R2.reuse, R147 ;  /* 0x0000009302937220 */ /* 0x040fe20000410000 */
[C---:B------:R-:W-:Y:S03]  /*160d0*/  HMMA.16816.F32 R16, R168.reuse, R152, R16 ;  /* 0x00000098a810723c */ /* 0x040fe60000001810 */
[--C-:B------:R-:W-:Y:S01]  /*160e0*/  HSET2.LE.AND R150, R150, R177.reuse, PT ;  /* 0x000000b196967233 */ /* 0x100fe20003803000 */
[----:B---3--:R-:W-:Y:S01]  /*160f0*/  FMUL.FTZ R14, R2, R166 ;  /* 0x000000a6020e7220 */ /* 0x008fe20000410000 */
[----:B------:R-:W-:Y:S01]  /*16100*/  F2FP.F16.F32.PACK_AB R162, R230, R231 ;  /* 0x000000e7e6a2723e */ /* 0x000fe200000000ff */
[C---:B------:R-:W-:Y:S01]  /*16110*/  FMUL.FTZ R144, R0.reuse, R144 ;  /* 0x0000009000907220 */ /* 0x040fe20000410000 */
[----:B------:R-:W-:Y:S01]  /*16120*/  SHF.R.U32.HI R153, RZ, 0x18, R149 ;  /* 0x00000018ff997819 */ /* 0x000fe20000011695 */
[----:B------:R-:W-:Y:S03]  /*16130*/  FMUL.FTZ R145, R0, R145 ;  /* 0x0000009100917220 */ /* 0x000fe60000410000 */
[--C-:B------:R-:W-:Y:S01]  /*16140*/  HSET2.LE.AND R149, R13, R177.reuse, PT ;  /* 0x000000b10d957233 */ /* 0x100fe20003803000 */
[----:B------:R-:W-:Y:S01]  /*16150*/  FFMA.FTZ R13, R15, UR4, -R185 ;  /* 0x000000040f0d7c23 */ /* 0x000fe200080108b9 */
[----:B------:R-:W-:Y:S01]  /*16160*/  LOP3.LUT R152, R12, 0xff, RZ, 0xc0, !PT ;  /* 0x000000ff0c987812 */ /* 0x000fe200078ec0ff */
[----:B------:R-:W-:Y:S01]  /*16170*/  FMUL.FTZ R15, R2, R167 ;  /* 0x000000a7020f7220 */ /* 0x000fe20000410000 */
[----:B------:R-:W-:Y:S01]  /*16180*/  FMUL.FTZ R12, R0, R164 ;  /* 0x000000a4000c7220 */ /* 0x000fe20000410000 */
[----:B------:R1:W2:Y:S01]  /*16190*/  MUFU.EX2 R189, R13 ;  /* 0x0000000d00bd7308 */ /* 0x0002a20000000800 */
[----:B------:R-:W-:Y:S01]  /*161a0*/  PRMT R152, R152, 0x5410, R153 ;  /* 0x0000541098987816 */ /* 0x000fe20000000099 */
[--C-:B------:R-:W-:Y:S01]  /*161b0*/  FFMA.FTZ R26, R26, UR4, -R185.reuse ;  /* 0x000000041a1a7c23 */ /* 0x100fe200080108b9 */
[----:B------:R-:W-:Y:S01]  /*161c0*/  LOP3.LUT R163, R150, R163, RZ, 0xc0, !PT ;  /* 0x000000a396a37212 */ /* 0x000fe200078ec0ff */
[--C-:B------:R-:W-:Y:S01]  /*161d0*/  FFMA.FTZ R27, R27, UR4, -R185.reuse ;  /* 0x000000041b1b7c23 */ /* 0x100fe200080108b9 */
[----:B------:R-:W-:Y:S01]  /*161e0*/  LOP3.LUT R162, R149, R162, RZ, 0xc0, !PT ;  /* 0x000000a295a27212 */ /* 0x000fe200078ec0ff */
[--C-:B------:R-:W-:Y:S01]  /*161f0*/  FFMA.FTZ R21, R21, UR4, -R184.reuse ;  /* 0x0000000415157c23 */ /* 0x100fe200080108b8 */
[--C-:B------:R-:W-:Y:S03]  /*16200*/  HSET2.LE.AND R150, R152, R177.reuse, PT ;  /* 0x000000b198967233 */ /* 0x100fe60003803000 */
[----:B------:R-:W-:Y:S01]  /*16210*/  MUFU.EX2 R183, R27 ;  /* 0x0000001b00b77308 */ /* 0x000fe20000000800 */
[----:B------:R-:W-:Y:S01]  /*16220*/  HSET2.LE.AND R149, R173, R177, PT ;  /* 0x000000b1ad957233 */ /* 0x000fe20003803000 */
[--C-:B------:R-:W-:Y:S01]  /*16230*/  FFMA.FTZ R30, R30, UR4, -R185.reuse ;  /* 0x000000041e1e7c23 */ /* 0x100fe200080108b9 */
[----:B------:R-:W-:Y:S01]  /*16240*/  LDSM.16.MT88.4 R172, [R199+0x18800] ;  /* 0x01880000c7ac783b */ /* 0x000fe20000004200 */
[----:B------:R-:W-:Y:S01]  /*16250*/  F2FP.F16.F32.PACK_AB R160, R191, R194 ;  /* 0x000000c2bfa0723e */ /* 0x000fe200000000ff */
[----:B------:R-:W-:Y:S01]  /*16260*/  FFMA.FTZ R31, R31, UR4, -R185 ;  /* 0x000000041f1f7c23 */ /* 0x000fe200080108b9 */
[--C-:B------:R-:W-:Y:S01]  /*16270*/  FFMA.FTZ R32, R32, UR4, -R184.reuse ;  /* 0x0000000420207c23 */ /* 0x100fe200080108b8 */
[--C-:B------:R-:W-:Y:S01]  /*16280*/  FFMA.FTZ R25, R25, UR4, -R184.reuse ;  /* 0x0000000419197c23 */ /* 0x100fe200080108b8 */
[----:B------:R-:W-:Y:S01]  /*16290*/  LOP3.LUT R160, R149, R160, RZ, 0xc0, !PT ;  /* 0x000000a095a07212 */ /* 0x000fe200078ec0ff */
[----:B-1----:R-:W-:Y:S01]  /*162a0*/  FMUL.FTZ R13, R0, R165 ;  /* 0x000000a5000d7220 */ /* 0x002fe20000410000 */
[----:B--2---:R-:W-:Y:S01]  /*162b0*/  F2FP.F16.F32.PACK_AB R161, R189, R190 ;  /* 0x000000bebda1723e */ /* 0x004fe200000000ff */
[----:B------:R-:W1:Y:S01]  /*162c0*/  LDSM.16.MT88.4 R164, [R196+0x18800] ;  /* 0x01880000c4a4783b */ /* 0x000e620000004200 */
[----:B------:R-:W-:Y:S01]  /*162d0*/  MUFU.EX2 R181, R21 ;  /* 0x0000001500b57308 */ /* 0x000fe20000000800 */
[----:B------:R-:W-:Y:S01]  /*162e0*/  MOV R149, UR34 ;  /* 0x0000002200957c02 */ /* 0x000fe20008000f00 */
[--C-:B------:R-:W-:Y:S01]  /*162f0*/  FFMA.FTZ R28, R28, UR4, -R184.reuse ;  /* 0x000000041c1c7c23 */ /* 0x100fe200080108b8 */
[----:B------:R-:W-:Y:S01]  /*16300*/  LOP3.LUT R161, R150, R161, RZ, 0xc0, !PT ;  /* 0x000000a196a17212 */ /* 0x000fe200078ec0ff */
[C---:B------:R-:W-:Y:S03]  /*16310*/  HMMA.16816.F32 R12, R168.reuse, R154, R12 ;  /* 0x0000009aa80c723c */ /* 0x040fe6000000180c */
[----:B------:R-:W2:Y:S01]  /*16320*/  LDSM.16.MT88.4 R152, [R197+0x18800] ;  /* 0x01880000c598783b */ /* 0x000ea20000004200 */
[----:B------:R-:W-:Y:S02]  /*16330*/  LOP3.LUT R149, R229, UR37, R149, 0x96, !PT ;  /* 0x00000025e5957c12 */ /* 0x000fe4000f8e9695 */
[----:B------:R3:W-:Y:S01]  /*16340*/  MUFU.EX2 R187, R25 ;  /* 0x0000001900bb7308 */ /* 0x0007e20000000800 */
[C---:B----4-:R-:W-:Y:S04]  /*16350*/  HMMA.16816.F32 R140, R168.reuse, R156, R140 ;  /* 0x0000009ca88c723c */ /* 0x050fe8000000188c */
[----:B------:R-:W-:Y:S02]  /*16360*/  FFMA.FTZ R29, R29, UR4, -R184 ;  /* 0x000000041d1d7c23 */ /* 0x000fe400080108b8 */
[----:B------:R-:W-:Y:S01]  /*16370*/  HMMA.16816.F32 R144, R168, R158, R144 ;  /* 0x0000009ea890723c */ /* 0x000fe20000001890 */
[----:B------:R-:W4:Y:S02]  /*16380*/  LDSM.16.MT88.4 R156, [R198+0x18800] ;  /* 0x01880000c69c783b */ /* 0x000f240000004200 */
[----:B------:R-:W-:Y:S06]  /*16390*/  MUFU.EX2 R186, R26 ;  /* 0x0000001a00ba7308 */ /* 0x000fec0000000800 */
[----:B------:R-:W5:Y:S04]  /*163a0*/  LDSM.16.MT88.4 R168, [R196+0x1a800] ;  /* 0x01a80000c4a8783b */ /* 0x000f680000004200 */
[----:B------:R3:W-:Y:S01]  /*163b0*/  MUFU.EX2 R178, R28 ;  /* 0x0000001c00b27308 */ /* 0x0007e20000000800 */
        /* <DEDUP_REMOVED lines=22> */
[C---:B------:R-:W-:Y:S05]  /*16520*/  HMMA.16816.F32 R88, R160.reuse, R174, R88 ;  /* 0x000000aea058723c */ /* 0x040fea0000001858 */
[----:B------:R-:W-:Y:S01]  /*16530*/  IMAD.WIDE.U32 R172, R149, -0x326172a9, RZ ;  /* 0xcd9e8d5795ac7825 */ /* 0x000fe200078e00ff */
[C---:B----4-:R-:W-:Y:S05]  /*16540*/  HMMA.16816.F32 R92, R160.reuse, R156, R92 ;  /* 0x0000009ca05c723c */ /* 0x050fea000000185c */
[----:B------:R-:W-:Y:S01]  /*16550*/  LOP3.LUT R172, R193, UR29, R172, 0x96, !PT ;  /* 0x0000001dc1ac7c12 */ /* 0x000fe2000f8e96ac */
[C---:B------:R-:W-:Y:S01]  /*16560*/  HMMA.16816.F32 R96, R160.reuse, R158, R96 ;  /* 0x0000009ea060723c */ /* 0x040fe20000001860 */
[----:B------:R-:W3:Y:S04]  /*16570*/  LDSM.16.MT88.4 R156, [R196+0x1e800] ;  /* 0x01e80000c49c783b */ /* 0x000ee80000004200 */
[----:B------:R-:W-:Y:S01]  /*16580*/  MOV R193, R177 ;  /* 0x000000b100c17202 */ /* 0x000fe20000000f00 */
[C---:B-----5:R-:W-:Y:S06]  /*16590*/  HMMA.16816.F32 R100, R160.reuse, R168, R100 ;  /* 0x000000a8a064723c */ /* 0x060fec0000001864 */
[C---:B------:R-:W-:Y:S01]  /*165a0*/  HMMA.16816.F32 R104, R160.reuse, R170, R104 ;  /* 0x000000aaa068723c */ /* 0x040fe20000001868 */
[----:B------:R-:W4:Y:S05]  /*165b0*/  LDSM.16.MT88.4 R168, [R197+0x1e800] ;  /* 0x01e80000c5a8783b */ /* 0x000f2a0000004200 */
[C---:B-1----:R-:W-:Y:S06]  /*165c0*/  HMMA.16816.F32 R108, R160.reuse, R164, R108 ;  /* 0x000000a4a06c723c */ /* 0x042fec000000186c */
[C---:B------:R-:W-:Y:S05]  /*165d0*/  HMMA.16816.F32 R112, R160.reuse, R166, R112 ;  /* 0x000000a6a070723c */ /* 0x040fea0000001870 */
[----:B------:R-:W-:Y:S01]  /*165e0*/  LOP3.LUT R164, R173, UR24, R242, 0x96, !PT ;  /* 0x00000018ada47c12 */ /* 0x000fe2000f8e96f2 */
[C---:B--2---:R-:W-:Y:S05]  /*165f0*/  HMMA.16816.F32 R116, R160.reuse, R152, R116 ;  /* 0x00000098a074723c */ /* 0x044fea0000001874 */
[----:B------:R-:W-:Y:S01]  /*16600*/  IMAD.WIDE.U32 R164, R164, -0x2daee0ad, RZ ;  /* 0xd2511f53a4a47825 */ /* 0x000fe200078e00ff */
[C---:B------:R-:W-:Y:S05]  /*16610*/  HMMA.16816.F32 R120, R160.reuse, R154, R120 ;  /* 0x0000009aa078723c */ /* 0x040fea0000001878 */
[----:B------:R-:W-:Y:S01]  /*16620*/  IMAD.WIDE.U32 R172, R172, -0x2daee0ad, RZ ;  /* 0xd2511f53acac7825 */ /* 0x000fe200078e00ff */
[C---:B---3--:R-:W-:Y:S05]  /*16630*/  HMMA.16816.F32 R124, R160.reuse, R156, R124 ;  /* 0x0000009ca07c723c */ /* 0x048fea000000187c */
[----:B------:R-:W-:Y:S01]  /*16640*/  LOP3.LUT R150, R165, UR28, R226, 0x96, !PT ;  /* 0x0000001ca5967c12 */ /* 0x000fe2000f8e96e2 */
[C---:B------:R-:W-:Y:S05]  /*16650*/  HMMA.16816.F32 R128, R160.reuse, R158, R128 ;  /* 0x0000009ea080723c */ /* 0x040fea0000001880 */
[----:B------:R-:W-:Y:S01]  /*16660*/  LOP3.LUT R149, R173, UR21, R164, 0x96, !PT ;  /* 0x00000015ad957c12 */ /* 0x000fe2000f8e96a4 */
[C---:B----4-:R-:W-:Y:S01]  /*16670*/  HMMA.16816.F32 R132, R160.reuse, R168, R132 ;  /* 0x000000a8a084723c */ /* 0x050fe20000001884 */
[----:B------:R-:W1:Y:S04]  /*16680*/  LDSM.16.MT88.4 R164, [R199+0x1e800] ;  /* 0x01e80000c7a4783b */ /* 0x000e680000004200 */
[----:B------:R-:W-:Y:S01]  /*16690*/  IMAD.WIDE.U32 R152, R150, -0x326172a9, RZ ;  /* 0xcd9e8d5796987825 */ /* 0x000fe200078e00ff */
[C---:B------:R-:W-:Y:S03]  /*166a0*/  HMMA.16816.F32 R136, R160.reuse, R170, R136 ;  /* 0x000000aaa088723c */ /* 0x040fe60000001888 */
[----:B------:R-:W-:Y:S02]  /*166b0*/  LDSM.16.MT88.4 R168, [R198+0x19800] ;  /* 0x01980000c6a8783b */ /* 0x000fe40000004200 */
[----:B------:R-:W-:Y:S06]  /*166c0*/  IMAD.WIDE.U32 R174, R149, -0x326172a9, RZ ;  /* 0xcd9e8d5795ae7825 */ /* 0x000fec00078e00ff */
[----:B------:R-:W-:Y:S01]  /*166d0*/  FFMA.FTZ R149, R24, UR4, -R184 ;  /* 0x0000000418957c23 */ /* 0x000fe200080108b8 */
[----:B------:R-:W-:Y:S03]  /*166e0*/  LOP3.LUT R153, R153, UR25, R192, 0x96, !PT ;  /* 0x0000001999997c12 */ /* 0x000fe6000f8e96c0 */
[----:B------:R2:W3:Y:S01]  /*166f0*/  MUFU.EX2 R188, R149 ;  /* 0x0000009500bc7308 */ /* 0x0004e20000000800 */
[----:B------:R-:W-:Y:S01]  /*16700*/  LOP3.LUT R24, R175, UR10, R152, 0x96, !PT ;  /* 0x0000000aaf187c12 */ /* 0x000fe2000f8e9698 */
[----:B------:R-:W-:Y:S04]  /*16710*/  IMAD.WIDE.U32 R152, R153, -0x2daee0ad, RZ ;  /* 0xd2511f5399987825 */ /* 0x000fe800078e00ff */
[----:B------:R-:W-:Y:S01]  /*16720*/  IMAD.WIDE.U32 R176, R24, -0x2daee0ad, RZ ;  /* 0xd2511f5318b07825 */ /* 0x000fe200078e00ff */
[----:B------:R-:W-:Y:S03]  /*16730*/  LOP3.LUT R172, R153, UR20, R172, 0x96, !PT ;  /* 0x0000001499ac7c12 */ /* 0x000fe6000f8e96ac */
[----:B------:R-:W-:Y:S01]  /*16740*/  MUFU.EX2 R175, R30 ;  /* 0x0000001e00af7308 */ /* 0x000fe20000000800 */
[----:B------:R-:W-:Y:S01]  /*16750*/  LOP3.LUT R24, R177, UR15, R152, 0x96, !PT ;  /* 0x0000000fb1187c12 */ /* 0x000fe2000f8e9698 */
[----:B------:R-:W-:Y:S01]  /*16760*/  IMAD.WIDE.U32 R172, R172, -0x326172a9, RZ ;  /* 0xcd9e8d57acac7825 */ /* 0x000fe200078e00ff */
[----:B------:R-:W4:Y:S03]  /*16770*/  LDSM.16.MT88.4 R152, [R198+0x1e800] ;  /* 0x01e80000c698783b */ /* 0x000f260000004200 */
[----:B------:R-:W-:Y:S04]  /*16780*/  IMAD.WIDE.U32 R24, R24, -0x326172a9, RZ ;  /* 0xcd9e8d5718187825 */ /* 0x000fe800078e00ff */
[----:B------:R5:W-:Y:S01]  /*16790*/  MUFU.EX2 R177, R29 ;  /* 0x0000001d00b17308 */ /* 0x000be20000000800 */
[----:B------:R-:W-:Y:S02]  /*167a0*/  LOP3.LUT R28, R173, UR27, R174, 0x96, !PT ;  /* 0x0000001bad1c7c12 */ /* 0x000fe4000f8e96ae */
[--C-:B------:R-:W-:Y:S02]  /*167b0*/  SHF.R.U32.HI R26, RZ, 0x10, R24.reuse ;  /* 0x00000010ff1a7819 */ /* 0x100fe40000011618 */
[C---:B------:R-:W-:Y:S01]  /*167c0*/  LOP3.LUT R157, R24.reuse, 0xff, RZ, 0xc0, !PT ;  /* 0x000000ff189d7812 */ /* 0x040fe200078ec0ff */
[C---:B-1----:R-:W-:Y:S04]  /*167d0*/  HMMA.16816.F32 R16, R160.reuse, R164, R16 ;  /* 0x000000a4a010723c */ /* 0x042fe80000001810 */
[----:B------:R-:W-:Y:S01]  /*167e0*/  MUFU.EX2 R173, R32 ;  /* 0x0000002000ad7308 */ /* 0x000fe20000000800 */
[----:B------:R-:W-:Y:S02]  /*167f0*/  SHF.R.U32.HI R156, RZ, 0x18, R24 ;  /* 0x00000018ff9c7819 */ /* 0x000fe40000011618 */
[----:B--2---:R-:W-:Y:S01]  /*16800*/  LOP3.LUT R149, R24, 0xffff, RZ, 0xc0, !PT ;  /* 0x0000ffff18957812 */ /* 0x004fe200078ec0ff */
[C---:B------:R-:W-:Y:S06]  /*16810*/  HMMA.16816.F32 R12, R160.reuse, R166, R12 ;  /* 0x000000a6a00c723c */ /* 0x040fec000000180c */
[----:B------:R-:W-:Y:S01]  /*16820*/  MUFU.EX2 R174, R31 ;  /* 0x0000001f00ae7308 */ /* 0x000fe20000000800 */
[----:B------:R-:W-:Y:S01]  /*16830*/  FFMA.FTZ R24, R20, UR4, -R184 ;  /* 0x0000000414187c23 */ /* 0x000fe200080108b8 */
[----:B------:R-:W-:Y:S03]  /*16840*/  LOP3.LUT R25, R25, UR26, R172, 0x96, !PT ;  /* 0x0000001a19197c12 */ /* 0x000fe6000f8e96ac */
[----:B------:R-:W-:Y:S01]  /*16850*/  FFMA.FTZ R184, R33, UR4, -R184 ;  /* 0x0000000421b87c23 */ /* 0x000fe200080108b8 */
[----:B------:R-:W-:Y:S04]  /*16860*/  LOP3.LUT R27, R26, 0xff, RZ, 0xc0, !PT ;  /* 0x000000ff1a1b7812 */ /* 0x000fe800078ec0ff */
[----:B------:R1:W2:Y:S01]  /*16870*/  MUFU.EX2 R182, R24 ;  /* 0x0000001800b67308 */ /* 0x0002a20000000800 */
[C---:B------:R-:W-:Y:S01]  /*16880*/  LOP3.LUT R20, R25.reuse, 0xffff, RZ, 0xc0, !PT ;  /* 0x0000ffff19147812 */ /* 0x040fe200078ec0ff */
[----:B-----5:R-:W-:Y:S01]  /*16890*/  IMAD.WIDE.U32 R28, R28, -0x2daee0ad, RZ ;  /* 0xd2511f531c1c7825 */ /* 0x020fe200078e00ff */
[----:B------:R-:W-:Y:S02]  /*168a0*/  SHF.R.U32.HI R26, RZ, 0x10, R25 ;  /* 0x00000010ff1a7819 */ /* 0x000fe40000011619 */
[----:B------:R-:W-:Y:S02]  /*168b0*/  SHF.R.U32.HI R149, RZ, 0x8, R149 ;  /* 0x00000008ff957819 */ /* 0x000fe40000011695 */
[----:B------:R-:W-:Y:S03]  /*168c0*/  LOP3.LUT R150, R25, 0xff, RZ, 0xc0, !PT ;  /* 0x000000ff19967812 */ /* 0x000fe600078ec0ff */
[----:B------:R-:W-:Y:S01]  /*168d0*/  MUFU.EX2 R172, R34 ;  /* 0x0000002200ac7308 */ /* 0x000fe20000000800 */
[----:B------:R-:W-:Y:S02]  /*168e0*/  SHF.R.U32.HI R25, RZ, 0x18, R25 ;  /* 0x00000018ff197819 */ /* 0x000fe40000011619 */
[----:B------:R-:W-:Y:S01]  /*168f0*/  PRMT R157, R157, 0x5410, R149 ;  /* 0x000054109d9d7816 */ /* 0x000fe20000000095 */
[C---:B----4-:R-:W-:Y:S03]  /*16900*/  HMMA.16816.F32 R140, R160.reuse, R152, R140 ;  /* 0x00000098a08c723c */ /* 0x050fe6000000188c */
[----:B------:R-:W-:Y:S01]  /*16910*/  PRMT R156, R27, 0x5410, R156 ;  /* 0x000054101b9c7816 */ /* 0x000fe2000000009c */
[----:B------:R-:W-:Y:S01]  /*16920*/  FFMA.FTZ R149, R22, UR4, -R185 ;  /* 0x0000000416957c23 */ /* 0x000fe200080108b9 */
[----:B-1----:R-:W-:Y:S01]  /*16930*/  SHF.R.U32.HI R24, RZ, 0x8, R20 ;  /* 0x00000008ff187819 */ /* 0x002fe20000011614 */
[----:B------:R-:W-:Y:S01]  /*16940*/  HMMA.16816.F32 R144, R160, R154, R144 ;  /* 0x0000009aa090723c */ /* 0x000fe20000001890 */
[----:B------:R-:W-:Y:S01]  /*16950*/  LDSM.16.MT88.4 R152, [R199+0x19000] ;  /* 0x01900000c798783b */ /* 0x000fe20000004200 */
[----:B------:R1:W-:Y:S03]  /*16960*/  MUFU.EX2 R180, R149 ;  /* 0x0000009500b47308 */ /* 0x0003e60000000800 */
[----:B------:R-:W-:Y:S02]  /*16970*/  LOP3.LUT R20, R26, 0xff, RZ, 0xc0, !PT ;  /* 0x000000ff1a147812 */ /* 0x000fe400078ec0ff */
[----:B------:R-:W-:Y:S02]  /*16980*/  PRMT R164, R150, 0x5410, R24 ;  /* 0x0000541096a47816 */ /* 0x000fe40000000018 */
[----:B------:R-:W-:Y:S03]  /*16990*/  LDSM.16.MT88.4 R160, [R198+0x19000] ;  /* 0x01900000c6a0783b */ /* 0x000fe60000004200 */
[----:B------:R-:W-:Y:S01]  /*169a0*/  MUFU.EX2 R184, R184 ;  /* 0x000000b800b87308 */ /* 0x000fe20000000800 */
[----:B------:R-:W-:Y:S02]  /*169b0*/  PRMT R150, R20, 0x5410, R25 ;  /* 0x0000541014967816 */ /* 0x000fe40000000019 */
[--C-:B------:R-:W-:Y:S02]  /*169c0*/  HSET2.LE.AND R22, R157, R193.reuse, PT ;  /* 0x000000c19d167233 */ /* 0x100fe40003803000 */
[----:B---3--:R-:W-:Y:S01]  /*169d0*/  F2FP.F16.F32.PACK_AB R20, R187, R188 ;  /* 0x000000bcbb14723e */ /* 0x008fe200000000ff */
[----:B------:R-:W3:Y:S01]  /*169e0*/  LDSM.16.MT88.4 R24, [R196+0x19000] ;  /* 0x01900000c418783b */ /* 0x000ee20000004200 */
[--C-:B------:R-:W-:Y:S02]  /*169f0*/  HSET2.LE.AND R21, R156, R193.reuse, PT ;  /* 0x000000c19c157233 */ /* 0x100fe40003803000 */
[----:B------:R-:W-:Y:S01]  /*16a00*/  LOP3.LUT R22, R22, R20, RZ, 0xc0, !PT ;  /* 0x0000001416167212 */ /* 0x000fe200078ec0ff */
[--C-:B------:R-:W-:Y:S01]  /*16a10*/  FFMA.FTZ R20, R23, UR4, -R185.reuse ;  /* 0x0000000417147c23 */ /* 0x100fe200080108b9 */
[----:B-1----:R-:W-:Y:S01]  /*16a20*/  F2FP.F16.F32.PACK_AB R149, R183, R186 ;  /* 0x000000bab795723e */ /* 0x002fe200000000ff */
[----:B------:R-:W-:Y:S01]  /*16a30*/  FFMA.FTZ R185, R35, UR4, -R185 ;  /* 0x0000000423b97c23 */ /* 0x000fe200080108b9 */
[----:B------:R-:W-:Y:S01]  /*16a40*/  LOP3.LUT R30, R29, UR11, R176, 0x96, !PT ;  /* 0x0000000b1d1e7c12 */ /* 0x000fe2000f8e96b0 */
[----:B------:R1:W4:Y:S01]  /*16a50*/  MUFU.EX2 R179, R20 ;  /* 0x0000001400b37308 */ /* 0x0003220000000800 */
[----:B------:R-:W5:Y:S01]  /*16a60*/  LDSM.16.MT88.4 R156, [R197+0x19000] ;  /* 0x01900000c59c783b */ /* 0x000f620000004200 */
[----:B------:R-:W-:Y:S02]  /*16a70*/  LOP3.LUT R23, R21, R149, RZ, 0xc0, !PT ;  /* 0x0000009515177212 */ /* 0x000fe400078ec0ff */
[--C-:B------:R-:W-:Y:S02]  /*16a80*/  HSET2.LE.AND R149, R150, R193.reuse, PT ;  /* 0x000000c196957233 */ /* 0x100fe40003803000 */
[----:B--2---:R-:W-:Y:S02]  /*16a90*/  F2FP.F16.F32.PACK_AB R21, R181, R182 ;  /* 0x000000b6b515723e */ /* 0x004fe400000000ff */
[--C-:B------:R-:W-:Y:S01]  /*16aa0*/  SHF.R.U32.HI R32, RZ, 0x10, R30.reuse ;  /* 0x00000010ff207819 */ /* 0x100fe2000001161e */
[----:B------:R-:W2:Y:S01]  /*16ab0*/  LDL.LU R176, [R1+0x8] ;  /* 0x0000080001b07983 */ /* 0x000ea20000300800 */
[----:B------:R-:W-:Y:S01]  /*16ac0*/  LOP3.LUT R33, R30, 0xff, RZ, 0xc0, !PT ;  /* 0x000000ff1e217812 */ /* 0x000fe200078ec0ff */
[----:B------:R-:W5:Y:S01]  /*16ad0*/  MUFU.EX2 R185, R185 ;  /* 0x000000b900b97308 */ /* 0x000f620000000800 */
[----:B------:R-:W-:Y:S02]  /*16ae0*/  SHF.R.U32.HI R31, RZ, 0x18, R30 ;  /* 0x00000018ff1f7819 */ /* 0x000fe4000001161e */
[--C-:B-1----:R-:W-:Y:S02]  /*16af0*/  HSET2.LE.AND R20, R164, R193.reuse, PT ;  /* 0x000000c1a4147233 */ /* 0x102fe40003803000 */
[----:B----4-:R-:W-:Y:S01]  /*16b00*/  F2FP.F16.F32.PACK_AB R150, R179, R180 ;  /* 0x000000b4b396723e */ /* 0x010fe200000000ff */
[----:B------:R-:W-:Y:S02]  /*16b10*/  LDSM.16.MT88.4 R164, [R199+0x19800] ;  /* 0x01980000c7a4783b */ /* 0x000fe40000004200 */
[----:B------:R-:W-:Y:S02]  /*16b20*/  LOP3.LUT R20, R20, R21, RZ, 0xc0, !PT ;  /* 0x0000001514147212 */ /* 0x000fe400078ec0ff */
[----:B------:R-:W-:Y:S02]  /*16b30*/  LOP3.LUT R21, R149, R150, RZ, 0xc0, !PT ;  /* 0x0000009695157212 */ /* 0x000fe400078ec0ff */
[----:B------:R-:W-:Y:S02]  /*16b40*/  LOP3.LUT R150, R28, 0xffff, RZ, 0xc0, !PT ;  /* 0x0000ffff1c967812 */ /* 0x000fe400078ec0ff */
[----:B------:R-:W-:Y:S02]  /*16b50*/  LOP3.LUT R29, R30, 0xffff, RZ, 0xc0, !PT ;  /* 0x0000ffff1e1d7812 */ /* 0x000fe400078ec0ff */
[----:B------:R-:W-:Y:S01]  /*16b60*/  SHF.R.U32.HI R149, RZ, 0x10, R28 ;  /* 0x00000010ff957819 */ /* 0x000fe2000001161c */
[C---:B---3--:R-:W-:Y:S05]  /*16b70*/  HMMA.16816.F32 R4, R20.reuse, R24, R4 ;  /* 0x000000181404723c */ /* 0x048fea0000001804 */
[----:B------:R-:W-:Y:S01]  /*16b80*/  SHF.R.U32.HI R30, RZ, 0x8, R29 ;  /* 0x00000008ff1e7819 */ /* 0x000fe2000001161d */
[C---:B------:R-:W-:Y:S01]  /*16b90*/  HMMA.16816.F32 R8, R20.reuse, R26, R8 ;  /* 0x0000001a1408723c */ /* 0x040fe20000001808 */
[----:B------:R-:W1:Y:S04]  /*16ba0*/  LDSM.16.MT88.4 R24, [R196+0x1b000] ;  /* 0x01b00000c418783b */ /* 0x000e680000004200 */
[----:B------:R-:W-:Y:S01]  /*16bb0*/  LOP3.LUT R29, R32, 0xff, RZ, 0xc0, !PT ;  /* 0x000000ff201d7812 */ /* 0x000fe200078ec0ff */
[C---:B-----5:R-:W-:Y:S05]  /*16bc0*/  HMMA.16816.F32 R36, R20.reuse, R156, R36 ;  /* 0x0000009c1424723c */ /* 0x060fea0000001824 */
[----:B------:R-:W-:Y:S01]  /*16bd0*/  SHF.R.U32.HI R150, RZ, 0x8, R150 ;  /* 0x00000008ff967819 */ /* 0x000fe20000011696 */
[C---:B------:R-:W-:Y:S01]  /*16be0*/  HMMA.16816.F32 R40, R20.reuse, R158, R40 ;  /* 0x0000009e1428723c */ /* 0x040fe20000001828 */
[----:B------:R-:W3:Y:S04]  /*16bf0*/  LDSM.16.MT88.4 R156, [R197+0x1b000] ;  /* 0x01b00000c59c783b */ /* 0x000ee80000004200 */
[----:B------:R-:W-:Y:S01]  /*16c00*/  LOP3.LUT R149, R149, 0xff, RZ, 0xc0, !PT ;  /* 0x000000ff95957812 */ /* 0x000fe200078ec0ff */
[C---:B------:R-:W-:Y:S05]  /*16c10*/  HMMA.16816.F32 R44, R20.reuse, R152, R44 ;  /* 0x00000098142c723c */ /* 0x040fea000000182c */
[----:B------:R-:W-:Y:S01]  /*16c20*/  PRMT R29, R29, 0x5410, R31 ;  /* 0x000054101d1d7816 */ /* 0x000fe2000000001f */
[C---:B------:R-:W-:Y:S01]  /*16c30*/  HMMA.16816.F32 R48, R20.reuse, R154, R48 ;  /* 0x0000009a1430723c */ /* 0x040fe20000001830 */
[----:B------:R-:W4:Y:S04]  /*16c40*/  LDSM.16.MT88.4 R152, [R199+0x1b000] ;  /* 0x01b00000c798783b */ /* 0x000f280000004200 */
[----:B------:R-:W-:Y:S01]  /*16c50*/  F2FP.F16.F32.PACK_AB R31, R174, R175 ;  /* 0x000000afae1f723e */ /* 0x000fe200000000ff */
        /* <DEDUP_REMOVED lines=26> */
[----:B------:R-:W-:Y:S05]  /*16e00*/  LDSM.16.MT88.4 R160, [R197+0x19800] ;  /* 0x01980000c5a0783b */ /* 0x000fea0000004200 */
[C---:B-1----:R-:W-:Y:S06]  /*16e10*/  HMMA.16816.F32 R124, R20.reuse, R24, R124 ;  /* 0x00000018147c723c */ /* 0x042fec000000187c */
[C---:B------:R-:W-:Y:S01]  /*16e20*/  HMMA.16816.F32 R128, R20.reuse, R26, R128 ;  /* 0x0000001a1480723c */ /* 0x040fe20000001880 */
[----:B------:R-:W1:Y:S05]  /*16e30*/  LDSM.16.MT88.4 R24, [R198+0x1f000] ;  /* 0x01f00000c618783b */ /* 0x000e6a0000004200 */
[C---:B---3--:R-:W-:Y:S06]  /*16e40*/  HMMA.16816.F32 R132, R20.reuse, R156, R132 ;  /* 0x0000009c1484723c */ /* 0x048fec0000001884 */
[C---:B------:R-:W-:Y:S05]  /*16e50*/  HMMA.16816.F32 R136, R20.reuse, R158, R136 ;  /* 0x0000009e1488723c */ /* 0x040fea0000001888 */
[----:B------:R-:W-:Y:S01]  /*16e60*/  LOP3.LUT R157, R28, 0xff, RZ, 0xc0, !PT ;  /* 0x000000ff1c9d7812 */ /* 0x000fe200078ec0ff */
[C---:B----4-:R-:W-:Y:S05]  /*16e70*/  HMMA.16816.F32 R16, R20.reuse, R152, R16 ;  /* 0x000000981410723c */ /* 0x050fea0000001810 */
[----:B------:R-:W-:Y:S01]  /*16e80*/  SHF.R.U32.HI R156, RZ, 0x18, R28 ;  /* 0x00000018ff9c7819 */ /* 0x000fe2000001161c */
[C---:B------:R-:W-:Y:S05]  /*16e90*/  HMMA.16816.F32 R12, R20.reuse, R154, R12 ;  /* 0x0000009a140c723c */ /* 0x040fea000000180c */
[----:B------:R-:W-:Y:S02]  /*16ea0*/  PRMT R28, R33, 0x5410, R30 ;  /* 0x00005410211c7816 */ /* 0x000fe4000000001e */
[----:B------:R-:W3:Y:S01]  /*16eb0*/  LDSM.16.MT88.4 R32, [R196+0x19800] ;  /* 0x01980000c420783b */ /* 0x000ee20000004200 */
[--C-:B------:R-:W-:Y:S03]  /*16ec0*/  HSET2.LE.AND R30, R29, R193.reuse, PT ;  /* 0x000000c11d1e7233 */ /* 0x100fe60003803000 */
[--C-:B------:R-:W-:Y:S02]  /*16ed0*/  HSET2.LE.AND R28, R28, R193.reuse, PT ;  /* 0x000000c11c1c7233 */ /* 0x100fe40003803000 */
[----:B------:R-:W-:Y:S02]  /*16ee0*/  F2FP.F16.F32.PACK_AB R29, R177, R178 ;  /* 0x000000b2b11d723e */ /* 0x000fe400000000ff */
[----:B------:R-:W-:Y:S01]  /*16ef0*/  PRMT R150, R157, 0x5410, R150 ;  /* 0x000054109d967816 */ /* 0x000fe20000000096 */
[C---:B-1----:R-:W-:Y:S03]  /*16f00*/  HMMA.16816.F32 R140, R20.reuse, R24, R140 ;  /* 0x00000018148c723c */ /* 0x042fe6000000188c */
[----:B------:R-:W-:Y:S02]  /*16f10*/  PRMT R149, R149, 0x5410, R156 ;  /* 0x0000541095957816 */ /* 0x000fe4000000009c */
[----:B------:R-:W-:Y:S01]  /*16f20*/  LOP3.LUT R28, R28, R29, RZ, 0xc0, !PT ;  /* 0x0000001d1c1c7212 */ /* 0x000fe200078ec0ff */
[----:B------:R-:W-:Y:S01]  /*16f30*/  HMMA.16816.F32 R144, R20, R26, R144 ;  /* 0x0000001a1490723c */ /* 0x000fe20000001890 */
[----:B------:R-:W1:Y:S04]  /*16f40*/  LDSM.16.MT88.4 R20, [R196+0x1b800] ;  /* 0x01b80000c414783b */ /* 0x000e680000004200 */
[----:B------:R-:W-:Y:S02]  /*16f50*/  LOP3.LUT R29, R30, R31, RZ, 0xc0, !PT ;  /* 0x0000001f1e1d7212 */ /* 0x000fe400078ec0ff */
[--C-:B------:R-:W-:Y:S02]  /*16f60*/  HSET2.LE.AND R30, R150, R193.reuse, PT ;  /* 0x000000c1961e7233 */ /* 0x100fe40003803000 */
[----:B------:R-:W-:Y:S02]  /*16f70*/  LDSM.16.MT88.4 R24, [R198+0x1b800] ;  /* 0x01b80000c618783b */ /* 0x000fe40000004200 */
[----:B------:R-:W-:Y:S02]  /*16f80*/  HSET2.LE.AND R149, R149, R193, PT ;  /* 0x000000c195957233 */ /* 0x000fe40003803000 */
[----:B------:R-:W-:Y:S02]  /*16f90*/  F2FP.F16.F32.PACK_AB R31, R184, R173 ;  /* 0x000000adb81f723e */ /* 0x000fe400000000ff */
[----:B------:R-:W-:Y:S02]  /*16fa0*/  F2FP.F16.F32.PACK_AB R150, R185, R172 ;  /* 0x000000acb996723e */ /* 0x000fe400000000ff */
[----:B------:R-:W-:Y:S02]  /*16fb0*/  LOP3.LUT R30, R30, R31, RZ, 0xc0, !PT ;  /* 0x0000001f1e1e7212 */ /* 0x000fe400078ec0ff */
[----:B------:R-:W-:Y:S01]  /*16fc0*/  LOP3.LUT R31, R149, R150, RZ, 0xc0, !PT ;  /* 0x00000096951f7212 */ /* 0x000fe200078ec0ff */
[----:B------:R-:W-:Y:S01]  /*16fd0*/  FFMA.FTZ R149, R0, R252, R236 ;  /* 0x000000fc00957223 */ /* 0x000fe200000100ec */
[----:B------:R-:W-:Y:S05]  /*16fe0*/  MOV R150, R148 ;  /* 0x0000009400967202 */ /* 0x000fea0000000f00 */
[C---:B---3--:R-:W-:Y:S01]  /*16ff0*/  HMMA.16816.F32 R156, R28.reuse, R32, R4 ;  /* 0x000000201c9c723c */ /* 0x048fe20000001804 */
[----:B------:R-:W3:Y:S05]  /*17000*/  LDSM.16.MT88.4 R4, [R197+0x1b800] ;  /* 0x01b80000c504783b */ /* 0x000eea0000004200 */
[C---:B------:R-:W-:Y:S03]  /*17010*/  HMMA.16816.F32 R152, R28.reuse, R34, R8 ;  /* 0x000000221c98723c */ /* 0x040fe60000001808 */
[----:B------:R-:W4:Y:S03]  /*17020*/  LDSM.16.MT88.4 R8, [R199+0x1b800] ;  /* 0x01b80000c708783b */ /* 0x000f260000004200 */
[C---:B------:R-:W-:Y:S05]  /*17030*/  HMMA.16816.F32 R36, R28.reuse, R160, R36 ;  /* 0x000000a01c24723c */ /* 0x040fea0000001824 */
[----:B------:R-:W5:Y:S01]  /*17040*/  LDSM.16.MT88.4 R32, [R196+0x1d800] ;  /* 0x01d80000c420783b */ /* 0x000f620000004200 */
[C---:B------:R-:W-:Y:S06]  /*17050*/  HMMA.16816.F32 R40, R28.reuse, R162, R40 ;  /* 0x000000a21c28723c */ /* 0x040fec0000001828 */
[C---:B------:R-:W-:Y:S01]  /*17060*/  HMMA.16816.F32 R44, R28.reuse, R164, R44 ;  /* 0x000000a41c2c723c */ /* 0x040fe2000000182c */
[----:B------:R-:W5:Y:S05]  /*17070*/  LDSM.16.MT88.4 R160, [R197+0x1d800] ;  /* 0x01d80000c5a0783b */ /* 0x000f6a0000004200 */
[C---:B------:R-:W-:Y:S03]  /*17080*/  HMMA.16816.F32 R48, R28.reuse, R166, R48 ;  /* 0x000000a61c30723c */ /* 0x040fe60000001830 */
[----:B------:R-:W-:Y:S03]  /*17090*/  LDSM.16.MT88.4 R164, [R199+0x1f800] ;  /* 0x01f80000c7a4783b */ /* 0x000fe60000004200 */
[C---:B------:R-:W-:Y:S06]  /*170a0*/  HMMA.16816.F32 R52, R28.reuse, R168, R52 ;  /* 0x000000a81c34723c */ /* 0x040fec0000001834 */
[C---:B------:R-:W-:Y:S06]  /*170b0*/  HMMA.16816.F32 R56, R28.reuse, R170, R56 ;  /* 0x000000aa1c38723c */ /* 0x040fec0000001838 */
[C---:B-1----:R-:W-:Y:S06]  /*170c0*/  HMMA.16816.F32 R60, R28.reuse, R20, R60 ;  /* 0x000000141c3c723c */ /* 0x042fec000000183c */
[C---:B------:R-:W-:Y:S01]  /*170d0*/  HMMA.16816.F32 R64, R28.reuse, R22, R64 ;  /* 0x000000161c40723c */ /* 0x040fe20000001840 */
[----:B------:R-:W1:Y:S04]  /*170e0*/  LDSM.16.MT88.4 R20, [R199+0x1d800] ;  /* 0x01d80000c714783b */ /* 0x000e680000004200 */
[----:B--2---:R-:W-:Y:S01]  /*170f0*/  FFMA.FTZ R2, R2, R176, R234 ;  /* 0x000000b002027223 */ /* 0x004fe200000100ea */
[C---:B---3--:R-:W-:Y:S05]  /*17100*/  HMMA.16816.F32 R68, R28.reuse, R4, R68 ;  /* 0x000000041c44723c */ /* 0x048fea0000001844 */
[----:B------:R-:W-:Y:S01]  /*17110*/  FADD.FTZ R0, R235, R2 ;  /* 0x00000002eb007221 */ /* 0x000fe20000010000 */
[C---:B------:R-:W-:Y:S01]  /*17120*/  HMMA.16816.F32 R72, R28.reuse, R6, R72 ;  /* 0x000000061c48723c */ /* 0x040fe20000001848 */
[----:B------:R-:W2:Y:S04]  /*17130*/  LDSM.16.MT88.4 R4, [R198+0x1d800] ;  /* 0x01d80000c604783b */ /* 0x000ea80000004200 */
[----:B------:R-:W-:Y:S01]  /*17140*/  FADD.FTZ R0, R239, R0 ;  /* 0x00000000ef007221 */ /* 0x000fe20000010000 */
[C---:B----4-:R-:W-:Y:S05]  /*17150*/  HMMA.16816.F32 R76, R28.reuse, R8, R76 ;  /* 0x000000081c4c723c */ /* 0x050fea000000184c */
        /* <DEDUP_REMOVED lines=14> */
[C---:B------:R-:W-:Y:S05]  /*17240*/  HMMA.16816.F32 R100, R28.reuse, R160, R100 ;  /* 0x000000a01c64723c */ /* 0x040fea0000001864 */
[----:B------:R-:W-:Y:S01]  /*17250*/  FADD.FTZ R0, R179, R0 ;  /* 0x00000000b3007221 */ /* 0x000fe20000010000 */
[C---:B------:R-:W-:Y:S05]  /*17260*/  HMMA.16816.F32 R104, R28.reuse, R162, R104 ;  /* 0x000000a21c68723c */ /* 0x040fea0000001868 */
[----:B------:R-:W-:Y:S01]  /*17270*/  FADD.FTZ R0, R186, R0 ;  /* 0x00000000ba007221 */ /* 0x000fe20000010000 */
[C---:B-1----:R-:W-:Y:S05]  /*17280*/  HMMA.16816.F32 R108, R28.reuse, R20, R108 ;  /* 0x000000141c6c723c */ /* 0x042fea000000186c */
[----:B------:R-:W-:Y:S01]  /*17290*/  FADD.FTZ R0, R183, R0 ;  /* 0x00000000b7007221 */ /* 0x000fe20000010000 */
[C---:B------:R-:W-:Y:S05]  /*172a0*/  HMMA.16816.F32 R112, R28.reuse, R22, R112 ;  /* 0x000000161c70723c */ /* 0x040fea0000001870 */
[----:B------:R-:W-:Y:S01]  /*172b0*/  FADD.FTZ R0, R175, R0 ;  /* 0x00000000af007221 */ /* 0x000fe20000010000 */
[C---:B--2---:R-:W-:Y:S05]  /*172c0*/  HMMA.16816.F32 R116, R28.reuse, R4, R116 ;  /* 0x000000041c74723c */ /* 0x044fea0000001874 */
[----:B------:R-:W-:Y:S01]  /*172d0*/  FADD.FTZ R0, R174, R0 ;  /* 0x00000000ae007221 */ /* 0x000fe20000010000 */
[C---:B------:R-:W-:Y:S05]  /*172e0*/  HMMA.16816.F32 R120, R28.reuse, R6, R120 ;  /* 0x000000061c78723c */ /* 0x040fea0000001878 */
[----:B------:R-:W-:Y:S01]  /*172f0*/  FADD.FTZ R0, R172, R0 ;  /* 0x00000000ac007221 */ /* 0x000fe20000010000 */
[C---:B---3--:R-:W-:Y:S05]  /*17300*/  HMMA.16816.F32 R124, R28.reuse, R8, R124 ;  /* 0x000000081c7c723c */ /* 0x048fea000000187c */
[----:B------:R-:W-:Y:S01]  /*17310*/  FADD.FTZ R2, R237, R149 ;  /* 0x00000095ed027221 */ /* 0x000fe20000010000 */
[C---:B------:R-:W-:Y:S05]  /*17320*/  HMMA.16816.F32 R128, R28.reuse, R10, R128 ;  /* 0x0000000a1c80723c */ /* 0x040fea0000001880 */
[----:B------:R-:W-:Y:S01]  /*17330*/  FADD.FTZ R2, R241, R2 ;  /* 0x00000002f1027221 */ /* 0x000fe20000010000 */
        /* <DEDUP_REMOVED lines=8> */
[C---:B-----5:R-:W-:Y:S05]  /*173c0*/  HMMA.16816.F32 R140, R28.reuse, R32, R140 ;  /* 0x000000201c8c723c */ /* 0x060fea000000188c */
[----:B------:R-:W-:Y:S01]  /*173d0*/  FADD.FTZ R0, R185, R0 ;  /* 0x00000000b9007221 */ /* 0x000fe20000010000 */
[----:B------:R-:W-:Y:S01]  /*173e0*/  FADD.FTZ R2, R230, R2 ;  /* 0x00000002e6027221 */ /* 0x000fe20000010000 */
[----:B------:R-:W-:Y:S03]  /*173f0*/  HMMA.16816.F32 R144, R28, R34, R144 ;  /* 0x000000221c90723c */ /* 0x000fe60000001890 */
[----:B------:R1:W-:Y:S01]  /*17400*/  STL [R1+0x8], R0 ;  /* 0x0000080001007387 */ /* 0x0003e20000100800 */
[----:B------:R-:W-:Y:S01]  /*17410*/  FADD.FTZ R2, R182, R2 ;  /* 0x00000002b6027221 */ /* 0x000fe20000010000 */
[----:B------:R-:W-:Y:S03]  /*17420*/  MOV R149, R3 ;  /* 0x0000000300957202 */ /* 0x000fe60000000f00 */
[----:B------:R-:W-:Y:S04]  /*17430*/  FADD.FTZ R2, R181, R2 ;  /* 0x00000002b5027221 */ /* 0x000fe80000010000 */
[----:B------:R-:W-:Y:S04]  /*17440*/  FADD.FTZ R2, R188, R2 ;  /* 0x00000002bc027221 */ /* 0x000fe80000010000 */
[----:B------:R-:W-:Y:S04]  /*17450*/  FADD.FTZ R2, R187, R2 ;  /* 0x00000002bb027221 */ /* 0x000fe80000010000 */
[----:B------:R-:W-:Y:S04]  /*17460*/  FADD.FTZ R2, R178, R2 ;  /* 0x00000002b2027221 */ /* 0x000fe80000010000 */
[----:B------:R-:W-:Y:S04]  /*17470*/  FADD.FTZ R2, R177, R2 ;  /* 0x00000002b1027221 */ /* 0x000fe80000010000 */
[----:B------:R-:W-:Y:S04]  /*17480*/  FADD.FTZ R2, R173, R2 ;  /* 0x00000002ad027221 */ /* 0x000fe80000010000 */
[----:B------:R-:W-:Y:S01]  /*17490*/  FADD.FTZ R252, R184, R2 ;  /* 0x00000002b8fc7221 */ /* 0x000fe20000010000 */
[----:B-1----:R-:W-:Y:S06]  /*174a0*/  @P4 BRA `(.L_x_982) ;  /* 0xffffffbc00d44947 */ /* 0x002fec000383ffff */
.L_x_981:
[----:B------:R-:W2:Y:S01]  /*174b0*/  LDL.LU R4, [R1+0x8] ;  /* 0x0000080001047983 */ /* 0x000ea20000300800 */
[----:B------:R-:W-:Y:S01]  /*174c0*/  ULDC UR4, c[0x0][0x38c] ;  /* 0x0000e30000047ab9 */ /* 0x000fe20000000800 */
[----:B------:R-:W-:Y:S01]  /*174d0*/  UMOV UR5, 0x400 ;  /* 0x0000040000057882 */ /* 0x000fe20000000000 */
[----:B------:R-:W-:Y:S01]  /*174e0*/  UISETP.NE.AND UP0, UPT, UR17, -0x1, UPT ;  /* 0xffffffff1100788c */ /* 0x000fe2000bf05270 */
[----:B------:R-:W1:Y:S01]  /*174f0*/  SHFL.BFLY PT, R2, R252, 0x2, 0x1f ;  /* 0x0c401f00fc027f89 */ /* 0x000e6200000e0000 */
[----:B------:R-:W3:Y:S01]  /*17500*/  S2R R171, SR_TID.X ;  /* 0x0000000000ab7919 */ /* 0x000ee20000002100 */
[----:B-1----:R-:W-:-:S05]  /*17510*/  FADD.FTZ R2, R2, R252 ;  /* 0x000000fc02027221 */ /* 0x002fca0000010000 */
[----:B------:R-:W1:Y:S01]  /*17520*/  SHFL.BFLY PT, R5, R2, 0x1, 0x1f ;  /* 0x0c201f0002057f89 */ /* 0x000e6200000e0000 */
[----:B---3--:R-:W-:-:S04]  /*17530*/  SHF.R.S32.HI R172, RZ, 0x1f, R171 ;  /* 0x0000001fffac7819 */ /* 0x008fc800000114ab */
[----:B------:R-:W-:-:S04]  /*17540*/  LEA.HI R170, R172, R171, RZ, 0x2 ;  /* 0x000000abacaa7211 */ /* 0x000fc800078f10ff */
[----:B------:R-:W-:Y:S01]  /*17550*/  SHF.R.S32.HI R16, RZ, 0x2, R170 ;  /* 0x00000002ff107819 */ /* 0x000fe200000114aa */
[----:B-1----:R-:W-:Y:S01]  /*17560*/  FADD.FTZ R149, R2, R5 ;  /* 0x0000000502957221 */ /* 0x002fe20000010000 */
[----:B------:R-:W-:-:S04]  /*17570*/  MOV R2, 0x3f800000 ;  /* 0x3f80000000027802 */ /* 0x000fc80000000f00 */
[----:B------:R-:W-:-:S13]  /*17580*/  FSETP.NE.FTZ.AND P4, PT, R149, RZ, PT ;  /* 0x000000ff9500720b */ /* 0x000fda0003f95000 */
[----:B------:R-:W1:Y:S02]  /*17590*/  @P4 MUFU.RCP R2, R149 ;  /* 0x0000009500024308 */ /* 0x000e640000001000 */
[----:B-1----:R-:W-:-:S04]  /*175a0*/  FMUL.FTZ R2, R2, UR4 ;  /* 0x0000000402027c20 */ /* 0x002fc80008410000 */
        /* <DEDUP_REMOVED lines=80> */
[----:B------:R-:W-:Y:S01]  /*17ab0*/  F2FP.F16.F32.PACK_AB R53, R53, R128 ;  /* 0x000000803535723e */ /* 0x000fe200000000ff */
[----:B--2---:R-:W1:Y:S02]  /*17ac0*/  SHFL.BFLY PT, R0, R4, 0x2, 0x1f ;  /* 0x0c401f0004007f89 */ /* 0x004e6400000e0000 */
[----:B-1----:R-:W-:-:S05]  /*17ad0*/  FADD.FTZ R0, R0, R4 ;  /* 0x0000000400007221 */ /* 0x002fca0000010000 */
[----:B------:R-:W1:Y:S02]  /*17ae0*/  SHFL.BFLY PT, R4, R0, 0x1, 0x1f ;  /* 0x0c201f0000047f89 */ /* 0x000e6400000e0000 */
[----:B-1----:R-:W-:Y:S01]  /*17af0*/  FADD.FTZ R150, R0, R4 ;  /* 0x0000000400967221 */ /* 0x002fe20000010000 */
[----:B------:R-:W-:Y:S02]  /*17b00*/  MOV R0, 0x3f800000 ;  /* 0x3f80000000007802 */ /* 0x000fe40000000f00 */
[----:B------:R-:W-:Y:S02]  /*17b10*/  SHF.R.S32.HI R4, RZ, 0x1f, R170 ;  /* 0x0000001fff047819 */ /* 0x000fe400000114aa */
[----:B------:R-:W-:Y:S02]  /*17b20*/  FSETP.NE.FTZ.AND P0, PT, R150, RZ, PT ;  /* 0x000000ff9600720b */ /* 0x000fe40003f15000 */
[----:B------:R-:W-:-:S04]  /*17b30*/  LEA.HI R4, R4, R16, RZ, 0x3 ;  /* 0x0000001004047211 */ /* 0x000fc800078f18ff */
[----:B------:R-:W-:-:S04]  /*17b40*/  LOP3.LUT R4, R4, 0xfffffff8, RZ, 0xc0, !PT ;  /* 0xfffffff804047812 */ /* 0x000fc800078ec0ff */
[----:B------:R-:W-:-:S03]  /*17b50*/  IADD3 R16, R16, -R4, RZ ;  /* 0x8000000410107210 */ /* 0x000fc60007ffe0ff */
[----:B------:R-:W1:Y:S01]  /*17b60*/  @P0 MUFU.RCP R0, R150 ;  /* 0x0000009600000308 */ /* 0x000e620000001000 */
[----:B------:R-:W-:Y:S01]  /*17b70*/  R2P PR, R16, 0x6 ;  /* 0x0000000610007804 */ /* 0x000fe20000000000 */
[----:B-1----:R-:W-:Y:S01]  /*17b80*/  FMUL.FTZ R0, R0, UR4 ;  /* 0x0000000400007c20 */ /* 0x002fe20008410000 */
[----:B------:R-:W1:Y:S03]  /*17b90*/  S2UR UR4, SR_CgaCtaId ;  /* 0x00000000000479c3 */ /* 0x000e660000008800 */
        /* <DEDUP_REMOVED lines=67> */
[----:B------:R-:W-:Y:S02]  /*17fd0*/  LEA.HI R58, R172, R171, RZ, 0x5 ;  /* 0x000000abac3a7211 */ /* 0x000fe400078f28ff */
[----:B------:R-:W-:Y:S02]  /*17fe0*/  LOP3.LUT R0, R170, 0x3ffffffc, RZ, 0xc0, !PT ;  /* 0x3ffffffcaa007812 */ /* 0x000fe400078ec0ff */
[----:B------:R-:W-:Y:S02]  /*17ff0*/  SHF.L.U32 R2, R16, 0x6, RZ ;  /* 0x0000000610027819 */ /* 0x000fe400000006ff */
[----:B------:R-:W-:Y:S02]  /*18000*/  F2FP.F16.F32.PACK_AB R47, R57, R52 ;  /* 0x00000034392f723e */ /* 0x000fe400000000ff */
[----:B------:R-:W-:Y:S02]  /*18010*/  F2FP.F16.F32.PACK_AB R11, R11, R10 ;  /* 0x0000000a0b0b723e */ /* 0x000fe400000000ff */
[----:B------:R-:W-:-:S02]  /*18020*/  SHF.R.S32.HI R52, RZ, 0x5, R58 ;  /* 0x00000005ff347819 */ /* 0x000fc4000001143a */
[----:B------:R-:W-:Y:S02]  /*18030*/  IADD3 R0, -R0, R171, RZ ;  /* 0x000000ab00007210 */ /* 0x000fe40007ffe1ff */
[----:B------:R-:W-:Y:S02]  /*18040*/  LOP3.LUT R2, R2, 0x1c0, RZ, 0xc0, !PT ;  /* 0x000001c002027812 */ /* 0x000fe400078ec0ff */
[----:B------:R-:W-:Y:S02]  /*18050*/  LOP3.LUT R10, R16, 0x1, RZ, 0xc0, !PT ;  /* 0x00000001100a7812 */ /* 0x000fe400078ec0ff */
[----:B------:R-:W-:Y:S02]  /*18060*/  F2FP.F16.F32.PACK_AB R15, R15, R6 ;  /* 0x000000060f0f723e */ /* 0x000fe400000000ff */
[----:B------:R-:W-:Y:S02]  /*18070*/  LEA R6, R52, R0, 0x9 ;  /* 0x0000000034067211 */ /* 0x000fe400078e48ff */
[----:B------:R-:W-:-:S02]  /*18080*/  LEA.HI R0, R2, R2, RZ, 0x1d ;  /* 0x0000000202007211 */ /* 0x000fc400078fe8ff */
[----:B------:R-:W-:Y:S02]  /*18090*/  ISETP.NE.U32.AND P3, PT, R10, 0x1, PT ;  /* 0x000000010a00780c */ /* 0x000fe40003f65070 */
[----:B------:R-:W-:Y:S02]  /*180a0*/  LEA R0, R6, R0, 0x1 ;  /* 0x0000000006007211 */ /* 0x000fe400078e08ff */
[----:B------:R-:W-:Y:S02]  /*180b0*/  MOV R6, 0x20 ;  /* 0x0000002000067802 */ /* 0x000fe40000000f00 */
        /* <DEDUP_REMOVED lines=11> */
[----:B------:R-:W-:Y:S02]  /*18170*/  @P3 IADD3 R2, R0, 0x10, RZ ;  /* 0x0000001000023810 */ /* 0x000fe40007ffe0ff */
[----:B------:R-:W-:Y:S02]  /*18180*/  SEL R10, R10, 0xffffffc0, !P2 ;  /* 0xffffffc00a0a7807 */ /* 0x000fe40005000000 */
[----:B------:R-:W-:Y:S01]  /*18190*/  F2FP.F16.F32.PACK_AB R13, R13, R12 ;  /* 0x0000000c0d0d723e */ /* 0x000fe200000000ff */
[----:B------:R3:W-:Y:S01]  /*181a0*/  STS [R2], R7 ;  /* 0x0000000702007388 */ /* 0x0007e20000000800 */
[----:B------:R-:W-:Y:S02]  /*181b0*/  F2FP.F16.F32.PACK_AB R12, R19, R156 ;  /* 0x0000009c130c723e */ /* 0x000fe400000000ff */
[----:B------:R-:W-:Y:S01]  /*181c0*/  F2FP.F16.F32.PACK_AB R51, R17, R152 ;  /* 0x000000981133723e */ /* 0x000fe200000000ff */
[----:B------:R4:W-:Y:S01]  /*181d0*/  STS [R2+0x400], R9 ;  /* 0x0004000902007388 */ /* 0x0009e20000000800 */
[----:B------:R-:W-:-:S02]  /*181e0*/  F2FP.F16.F32.PACK_AB R48, R48, R54 ;  /* 0x000000363030723e */ /* 0x000fc400000000ff */
[----:B------:R-:W-:Y:S02]  /*181f0*/  F2FP.F16.F32.PACK_AB R44, R44, R62 ;  /* 0x0000003e2c2c723e */ /* 0x000fe400000000ff */
[----:B------:R-:W-:Y:S02]  /*18200*/  F2FP.F16.F32.PACK_AB R43, R65, R64 ;  /* 0x00000040412b723e */ /* 0x000fe400000000ff */
[----:B------:R-:W-:Y:S02]  /*18210*/  F2FP.F16.F32.PACK_AB R42, R42, R66 ;  /* 0x000000422a2a723e */ /* 0x000fe400000000ff */
[----:B-1----:R-:W-:Y:S02]  /*18220*/  IADD3 R5, R0, R6, RZ ;  /* 0x0000000600057210 */ /* 0x002fe40007ffe0ff */
[----:B------:R-:W-:Y:S02]  /*18230*/  F2FP.F16.F32.PACK_AB R40, R40, R70 ;  /* 0x000000462828723e */ /* 0x000fe400000000ff */
[----:B------:R-:W-:Y:S01]  /*18240*/  F2FP.F16.F32.PACK_AB R39, R73, R72 ;  /* 0x000000484927723e */ /* 0x000fe200000000ff */
[----:B------:R1:W-:Y:S01]  /*18250*/  STS [R5], R8 ;  /* 0x0000000805007388 */ /* 0x0003e20000000800 */
[----:B--2---:R-:W-:-:S02]  /*18260*/  IADD3 R4, R6, R2, RZ ;  /* 0x0000000206047210 */ /* 0x004fc40007ffe0ff */
[----:B------:R-:W-:Y:S01]  /*18270*/  F2FP.F16.F32.PACK_AB R38, R38, R74 ;  /* 0x0000004a2626723e */ /* 0x000fe200000000ff */
[----:B------:R-:W-:Y:S01]  /*18280*/  STS [R5+0x400], R13 ;  /* 0x0004000d05007388 */ /* 0x000fe20000000800 */
[-C--:B------:R-:W-:Y:S02]  /*18290*/  IADD3 R6, R4, R10.reuse, RZ ;  /* 0x0000000a04067210 */ /* 0x080fe40007ffe0ff */
[----:B---3--:R-:W-:Y:S01]  /*182a0*/  IADD3 R7, R5, R10, RZ ;  /* 0x0000000a05077210 */ /* 0x008fe20007ffe0ff */
[----:B------:R-:W-:Y:S01]  /*182b0*/  STS [R4], R12 ;  /* 0x0000000c04007388 */ /* 0x000fe20000000800 */
[----:B------:R-:W-:Y:S02]  /*182c0*/  F2FP.F16.F32.PACK_AB R36, R36, R78 ;  /* 0x0000004e2424723e */ /* 0x000fe400000000ff */
[----:B----4-:R-:W-:Y:S01]  /*182d0*/  IADD3 R9, R0, R10, RZ ;  /* 0x0000000a00097210 */ /* 0x010fe20007ffe0ff */
[----:B------:R-:W-:Y:S01]  /*182e0*/  STS [R4+0x400], R11 ;  /* 0x0004000b04007388 */ /* 0x000fe20000000800 */
[----:B------:R-:W-:-:S02]  /*182f0*/  F2FP.F16.F32.PACK_AB R34, R34, R82 ;  /* 0x000000522222723e */ /* 0x000fc400000000ff */
[----:B------:R-:W-:Y:S01]  /*18300*/  PLOP3.LUT P1, PT, PT, PT, UP0, 0x80, 0x0 ;  /* 0x000000000000781c */ /* 0x000fe20003f2f008 */
[----:B------:R-:W-:Y:S01]  /*18310*/  STS [R9], R14 ;  /* 0x0000000e09007388 */ /* 0x000fe20000000800 */
[----:B------:R-:W-:Y:S02]  /*18320*/  F2FP.F16.F32.PACK_AB R32, R32, R86 ;  /* 0x000000562020723e */ /* 0x000fe400000000ff */
[----:B------:R-:W-:Y:S01]  /*18330*/  F2FP.F16.F32.PACK_AB R30, R30, R90 ;  /* 0x0000005a1e1e723e */ /* 0x000fe200000000ff */
[----:B------:R2:W-:Y:S01]  /*18340*/  STS [R9+0x400], R15 ;  /* 0x0004000f09007388 */ /* 0x0005e20000000800 */
[----:B------:R-:W-:Y:S02]  /*18350*/  F2FP.F16.F32.PACK_AB R28, R28, R94 ;  /* 0x0000005e1c1c723e */ /* 0x000fe400000000ff */
[----:B------:R-:W-:Y:S02]  /*18360*/  F2FP.F16.F32.PACK_AB R26, R26, R98 ;  /* 0x000000621a1a723e */ /* 0x000fe400000000ff */
        /* <DEDUP_REMOVED lines=69> */
.L_x_985:
        /* <DEDUP_REMOVED lines=10> */
[----:B------:R3:W-:Y:S04]  /*18860*/  STS [R0+0xc400], R54 ;  /* 0x00c4003600007388 */ /* 0x0007e80000000800 */
[----:B------:R-:W-:Y:S02]  /*18870*/  STS [R2+0xc000], R53 ;  /* 0x00c0003502007388 */ /* 0x000fe40000000800 */
[----:B------:R-:W-:-:S02]  /*18880*/  @!P2 PLOP3.LUT P6, PT, PT, PT, PT, 0x8, 0x0 ;  /* 0x000000000000a81c */ /* 0x000fc40003fce170 */
[----:B------:R-:W-:Y:S01]  /*18890*/  STS [R2+0xc400], R22 ;  /* 0x00c4001602007388 */ /* 0x000fe20000000800 */
[----:B--2---:R-:W-:-:S03]  /*188a0*/  UIMAD UR6, UR4, -0x80, UR19 ;  /* 0xffffff80040678a4 */ /* 0x004fc6000f8e0213 */
[----:B------:R-:W-:Y:S04]  /*188b0*/  STS [R5+0xc000], R21 ;  /* 0x00c0001505007388 */ /* 0x000fe80000000800 */
[----:B------:R-:W-:Y:S04]  /*188c0*/  STS [R5+0xc400], R20 ;  /* 0x00c4001405007388 */ /* 0x000fe80000000800 */
[----:B------:R-:W-:Y:S04]  /*188d0*/  STS [R4+0xc000], R19 ;  /* 0x00c0001304007388 */ /* 0x000fe80000000800 */
[----:B------:R2:W-:Y:S01]  /*188e0*/  STS [R4+0xc400], R18 ;  /* 0x00c4001204007388 */ /* 0x0005e20000000800 */
[----:B---3--:R-:W-:-:S03]  /*188f0*/  LOP3.LUT R0, R58, 0xffffffe0, RZ, 0xc0, !PT ;  /* 0xffffffe03a007812 */ /* 0x008fc600078ec0ff */
[----:B------:R-:W-:Y:S04]  /*18900*/  STS [R9+0xc000], R17 ;  /* 0x00c0001109007388 */ /* 0x000fe80000000800 */
[----:B------:R3:W-:Y:S04]  /*18910*/  STS [R9+0xc400], R16 ;  /* 0x00c4001009007388 */ /* 0x0007e80000000800 */
[----:B------:R4:W-:Y:S04]  /*18920*/  STS [R8+0xc000], R15 ;  /* 0x00c0000f08007388 */ /* 0x0009e80000000800 */
[----:B------:R5:W-:Y:S04]  /*18930*/  STS [R8+0xc400], R14 ;  /* 0x00c4000e08007388 */ /* 0x000be80000000800 */
[----:B------:R-:W-:Y:S04]  /*18940*/  STS [R7+0xc000], R13 ;  /* 0x00c0000d07007388 */ /* 0x000fe80000000800 */
[----:B------:R1:W-:Y:S01]  /*18950*/  STS [R7+0xc400], R12 ;  /* 0x00c4000c07007388 */ /* 0x0003e20000000800 */
[----:B--2---:R-:W2:Y:S01]  /*18960*/  @P1 LDC.64 R4, c[0x0][0x2c0] ;  /* 0x0000b000ff041b82 */ /* 0x004ea20000000a00 */
[----:B------:R-:W2:Y:S02]  /*18970*/  S2R R18, SR_CTAID.Z ;  /* 0x0000000000127919 */ /* 0x000ea40000002700 */
[----:B------:R2:W-:Y:S01]  /*18980*/  STS [R6+0xc400], R10 ;  /* 0x00c4000a06007388 */ /* 0x0005e20000000800 */
[----:B---3--:R-:W-:-:S03]  /*18990*/  IMAD.IADD R9, R171, 0x1, -R0 ;  /* 0x00000001ab097824 */ /* 0x008fc600078e0a00 */
[----:B------:R3:W-:Y:S01]  /*189a0*/  STS [R6+0xc000], R11 ;  /* 0x00c0000b06007388 */ /* 0x0007e20000000800 */
[----:B----4-:R-:W4:Y:S01]  /*189b0*/  S2R R15, SR_CTAID.Y ;  /* 0x00000000000f7919 */ /* 0x010f220000002600 */
[----:B-----5:R-:W4:Y:S01]  /*189c0*/  @P4 LDC R14, c[0x0][0x2e8] ;  /* 0x0000ba00ff0e4b82 */ /* 0x020f220000000800 */
[----:B------:R-:W-:-:S07]  /*189d0*/  @P1 IMAD.MOV.U32 R8, RZ, RZ, 0x1 ;  /* 0x00000001ff081424 */ /* 0x000fce00078e00ff */
[----:B-1----:R-:W1:Y:S01]  /*189e0*/  @P1 LDC R7, c[0x0][0x2c0] ;  /* 0x0000b000ff071b82 */ /* 0x002e620000000800 */
[----:B--2---:R-:W-:Y:S01]  /*189f0*/  @P1 IMAD R0, R5, R4, RZ ;  /* 0x0000000405001224 */ /* 0x004fe200078e02ff */
[----:B------:R-:W-:Y:S01]  /*18a00*/  @!P2 CS2R R4, SRZ ;  /* 0x000000000004a805 */ /* 0x000fe2000001ff00 */
[----:B------:R2:W1:Y:S01]  /*18a10*/  @P4 MUFU.LG2 R10, R149 ;  /* 0x00000095000a4308 */ /* 0x0004620000000c00 */
[----:B---3--:R-:W-:Y:S02]  /*18a20*/  SHF.R.S32.HI R11, RZ, 0x1f, R23 ;  /* 0x0000001fff0b7819 */ /* 0x008fe40000011417 */
[----:B------:R-:W-:Y:S02]  /*18a30*/  LEA.HI R6, R172, R171, RZ, 0x3 ;  /* 0x000000abac067211 */ /* 0x000fe400078f18ff */
[CC--:B------:R-:W-:Y:S02]  /*18a40*/  LEA.HI R2, R11.reuse, R23.reuse, RZ, 0x5 ;  /* 0x000000170b027211 */ /* 0x0c0fe400078f28ff */
[----:B------:R-:W-:-:S02]  /*18a50*/  LEA.HI R11, R11, R23, RZ, 0x3 ;  /* 0x000000170b0b7211 */ /* 0x000fc400078f18ff */
[----:B------:R-:W-:Y:S02]  /*18a60*/  LOP3.LUT R2, R2, 0xffffffe0, RZ, 0xc0, !PT ;  /* 0xffffffe002027812 */ /* 0x000fe400078ec0ff */
[----:B------:R-:W-:Y:S01]  /*18a70*/  SHF.R.S32.HI R13, RZ, 0x3, R6 ;  /* 0x00000003ff0d7819 */ /* 0x000fe20000011406 */
        /* <DEDUP_REMOVED lines=9> */
.L_x_986:
[----:B------:R-:W-:Y:S05]  /*18b10*/  @P1 BRA `(.L_x_987) ;  /* 0x0000000000181947 */ /* 0x000fea0003800000 */
[----:B------:R-:W3:Y:S01]  /*18b20*/  LDC R0, c[0x0][0x2c4] ;  /* 0x0000b100ff007b82 */ /* 0x000ee20000000800 */
[----:B------:R-:W-:Y:S02]  /*18b30*/  ISETP.NE.AND P1, PT, RZ, UR9, PT ;  /* 0x00000009ff007c0c */ /* 0x000fe4000bf25270 */
[----:B-1----:R-:W-:-:S05]  /*18b40*/  MOV R7, 0x1 ;  /* 0x0000000100077802 */ /* 0x002fca0000000f00 */
[----:B------:R-:W1:Y:S08]  /*18b50*/  LDC R8, c[0x0][0x270] ;  /* 0x00009c00ff087b82 */ /* 0x000e700000000800 */
[----:B---3--:R-:W1:Y:S02]  /*18b60*/  @P1 LDC R0, c[0x0][0x2e4] ;  /* 0x0000b900ff001b82 */ /* 0x008e640000000800 */
[----:B-1----:R-:W-:-:S07]  /*18b70*/  IMAD R8, R0, R8, RZ ;  /* 0x0000000800087224 */ /* 0x002fce00078e02ff */
.L_x_987:
[----:B------:R-:W-:Y:S01]  /*18b80*/  BAR.SYNC.DEFER_BLOCKING 0x0 ;  /* 0x0000000000007b1d */ /* 0x000fe20000010000 */
[----:B------:R-:W-:Y:S01]  /*18b90*/  LEA.HI.SX32 R12, R6, 0x20, 0x1d ;  /* 0x00000020060c7811 */ /* 0x000fe200078feaff */
[----:B------:R-:W-:Y:S01]  /*18ba0*/  IMAD.IADD R17, R23, 0x1, -R2 ;  /* 0x0000000117117824 */ /* 0x000fe200078e0a02 */
[----:B------:R-:W-:Y:S01]  /*18bb0*/  SHF.R.S32.HI R6, RZ, 0x3, R11 ;  /* 0x00000003ff067819 */ /* 0x000fe2000001140b */
[----:B----4-:R-:W-:Y:S01]  /*18bc0*/  IMAD R8, R15, R8, RZ ;  /* 0x000000080f087224 */ /* 0x010fe200078e02ff */
[----:B------:R-:W-:-:S03]  /*18bd0*/  SHF.R.S32.HI R11, RZ, 0x1f, R52 ;  /* 0x0000001fff0b7819 */ /* 0x000fc60000011434 */
[----:B------:R-:W3:Y:S01]  /*18be0*/  @P0 LDC R16, c[0x0][0x2e8] ;  /* 0x0000ba00ff100b82 */ /* 0x000ee20000000800 */
[----:B------:R-:W-:Y:S01]  /*18bf0*/  ISETP.GE.AND P3, PT, R13, UR6, PT ;  /* 0x000000060d007c0c */ /* 0x000fe2000bf66270 */
[----:B------:R-:W-:Y:S01]  /*18c00*/  VIADD R2, R6, 0x40 ;  /* 0x0000004006027836 */ /* 0x000fe20000000000 */
[----:B------:R-:W4:Y:S01]  /*18c10*/  @P0 MUFU.LG2 R13, R150 ;  /* 0x00000096000d0308 */ /* 0x000f220000000c00 */
[----:B------:R-:W-:Y:S01]  /*18c20*/  SEL R8, R8, RZ, !P6 ;  /* 0x000000ff08087207 */ /* 0x000fe20007000000 */
[----:B-1----:R-:W-:Y:S01]  /*18c30*/  @P4 FMUL.FTZ R10, R10, 0.69314718246459960938 ;  /* 0x3f3172180a0a4820 */ /* 0x002fe20000410000 */
[----:B------:R-:W-:Y:S01]  /*18c40*/  LOP3.LUT P5, RZ, R9, 0x3, RZ, 0xc0, !PT ;  /* 0x0000000309ff7812 */ /* 0x000fe200078ac0ff */
[----:B------:R-:W-:Y:S01]  /*18c50*/  IMAD R9, R7, UR4, RZ ;  /* 0x0000000407097c24 */ /* 0x000fe2000f8e02ff */
[----:B------:R-:W-:Y:S01]  /*18c60*/  ISETP.GE.AND P1, PT, R2, UR16, PT ;  /* 0x0000001002007c0c */ /* 0x000fe2000bf26270 */
[----:B------:R-:W-:Y:S01]  /*18c70*/  IMAD.MOV.U32 R15, RZ, RZ, 0x7f800000 ;  /* 0x7f800000ff0f7424 */ /* 0x000fe200078e00ff */
[----:B------:R-:W-:Y:S01]  /*18c80*/  LEA.HI R2, R11, R52, RZ, 0x3 ;  /* 0x000000340b027211 */ /* 0x000fe200078f18ff */
[----:B------:R-:W-:Y:S01]  /*18c90*/  @P4 FFMA.FTZ R15, R148, R14, R10 ;  /* 0x0000000e940f4223 */ /* 0x000fe2000001000a */
[----:B------:R-:W-:Y:S01]  /*18ca0*/  ISETP.GE.AND P2, PT, R12, UR6, PT ;  /* 0x000000060c007c0c */ /* 0x000fe2000bf46270 */
[----:B------:R-:W-:Y:S01]  /*18cb0*/  BSSY B0, `(.L_x_988) ;  /* 0x0000024000007945 */ /* 0x000fe20003800000 */
[----:B------:R-:W-:Y:S01]  /*18cc0*/  LOP3.LUT R2, R2, 0xffffff8, RZ, 0xc0, !PT ;  /* 0x0ffffff802027812 */ /* 0x000fe200078ec0ff */
[----:B------:R-:W-:Y:S01]  /*18cd0*/  IMAD.MOV.U32 R14, RZ, RZ, 0x7f800000 ;  /* 0x7f800000ff0e7424 */ /* 0x000fe200078e00ff */
[----:B------:R-:W-:Y:S01]  /*18ce0*/  SHF.R.S32.HI R11, RZ, 0x1f, R17 ;  /* 0x0000001fff0b7819 */ /* 0x000fe20000011411 */
[----:B------:R1:W1:Y:S02]  /*18cf0*/  LDS.128 R32, [R222+0x3000] ;  /* 0x00300000de207984 */ /* 0x0002640000000c00 */
[----:B------:R-:W-:Y:S01]  /*18d00*/  IMAD.IADD R12, R52, 0x1, -R2 ;  /* 0x00000001340c7824 */ /* 0x000fe200078e0a02 */
[----:B------:R-:W-:Y:S01]  /*18d10*/  LEA.HI R11, R11, R17, RZ, 0x2 ;  /* 0x000000110b0b7211 */ /* 0x000fe200078f10ff */
[----:B------:R-:W-:-:S02]  /*18d20*/  IMAD R2, R18, R0, R8 ;  /* 0x0000000012027224 */ /* 0x000fc400078e0208 */
[----:B----4-:R-:W-:Y:S01]  /*18d30*/  @P0 FMUL.FTZ R10, R13, 0.69314718246459960938 ;  /* 0x3f3172180d0a0820 */ /* 0x010fe20000410000 */
[----:B------:R-:W-:Y:S01]  /*18d40*/  IMAD.SHL.U32 R0, R9, 0x80, RZ ;  /* 0x0000008009007824 */ /* 0x000fe200078e00ff */
[----:B------:R-:W-:Y:S02]  /*18d50*/  SHF.R.S32.HI R8, RZ, 0x2, R11 ;  /* 0x00000002ff087819 */ /* 0x000fe4000001140b */
[----:B---3--:R-:W-:Y:S02]  /*18d60*/  @P0 FFMA.FTZ R14, R3, R16, R10 ;  /* 0x00000010030e0223 */ /* 0x008fe4000001000a */
[----:B------:R-:W-:Y:S02]  /*18d70*/  IADD3 R4, P6, P4, R0, R4, R2 ;  /* 0x0000000400047210 */ /* 0x000fe40007cde002 */
[----:B------:R-:W-:Y:S01]  /*18d80*/  SHF.R.S32.HI R9, RZ, 0x1f, R0 ;  /* 0x0000001fff097819 */ /* 0x000fe20000011400 */
[----:B------:R-:W-:Y:S01]  /*18d90*/  IMAD R0, R12, 0x10, R8 ;  /* 0x000000100c007824 */ /* 0x000fe200078e0208 */
[----:B------:R-:W-:-:S04]  /*18da0*/  SHF.R.S32.HI R2, RZ, 0x1f, R2 ;  /* 0x0000001fff027819 */ /* 0x000fc80000011402 */
[----:B------:R-:W-:Y:S01]  /*18db0*/  IADD3.X R5, R9, R5, R2, P6, P4 ;  /* 0x0000000509057210 */ /* 0x000fe200037e8402 */
[----:B-1----:R-:W-:Y:S06]  /*18dc0*/  @P5 BRA `(.L_x_989) ;  /* 0x0000000000485947 */ /* 0x002fec0003800000 */
        /* <DEDUP_REMOVED lines=8> */
[----:B------:R-:W3:Y:S01]  /*18e50*/  @!P5 LDC.64 R12, c[0x0][0x2b0] ;  /* 0x0000ac00ff0cdb82 */ /* 0x000ee20000000a00 */
[C---:B------:R-:W-:Y:S02]  /*18e60*/  @!P5 IADD3 R8, P0, R3.reuse, R4, RZ ;  /* 0x000000040308d210 */ /* 0x040fe40007f1e0ff */
[-C--:B------:R-:W-:Y:S02]  /*18e70*/  @!P6 LEA.HI.X.SX32 R0, R0, R5.reuse, 0x1, P4 ;  /* 0x000000050000e211 */ /* 0x080fe400020f0eff */
[----:B------:R-:W-:Y:S02]  /*18e80*/  @!P5 LEA.HI.X.SX32 R3, R3, R5, 0x1, P0 ;  /* 0x000000050303d211 */ /* 0x000fe400000f0eff */
[----:B-1----:R-:W-:-:S04]  /*18e90*/  @!P6 LEA R4, P4, R2, R10, 0x2 ;  /* 0x0000000a0204e211 */ /* 0x002fc800078810ff */
[----:B------:R-:W-:Y:S02]  /*18ea0*/  @!P6 LEA.HI.X R5, R2, R11, R0, 0x2, P4 ;  /* 0x0000000b0205e211 */ /* 0x000fe400020f1400 */
[----:B---3--:R-:W-:-:S03]  /*18eb0*/  @!P5 LEA R2, P0, R8, R12, 0x2 ;  /* 0x0000000c0802d211 */ /* 0x008fc600078010ff */
[----:B------:R1:W-:Y:S01]  /*18ec0*/  @!P6 STG.E desc[UR30][R4.64], R15 ;  /* 0x0000000f0400e986 */ /* 0x0003e2000c10191e */
[----:B------:R-:W-:-:S05]  /*18ed0*/  @!P5 LEA.HI.X R3, R8, R13, R3, 0x2, P0 ;  /* 0x0000000d0803d211 */ /* 0x000fca00000f1403 */
[----:B------:R1:W-:Y:S04]  /*18ee0*/  @!P5 STG.E desc[UR30][R2.64], R14 ;  /* 0x0000000e0200d986 */ /* 0x0003e8000c10191e */
.L_x_989:
[----:B------:R-:W-:Y:S05]  /*18ef0*/  BSYNC B0 ;  /* 0x0000000000007941 */ /* 0x000fea0003800000 */
.L_x_988:
[----:B-1----:R-:W3:Y:S04]  /*18f00*/  LDL R3, [R1+0x1c] ;  /* 0x00001c0001037983 */ /* 0x002ee80000100800 */
[----:B------:R-:W4:Y:S04]  /*18f10*/  LDL R2, [R1+0x14] ;  /* 0x0000140001027983 */ /* 0x000f280000100800 */
[----:B------:R-:W5:Y:S04]  /*18f20*/  LDL R0, [R1+0x18] ;  /* 0x0000180001007983 */ /* 0x000f680000100800 */
[----:B------:R-:W2:Y:S01]  /*18f30*/  LDL.64 R36, [R1+0x20] ;  /* 0x0000200001247983 */ /* 0x000ea20000100a00 */
[----:B------:R-:W-:Y:S01]  /*18f40*/  SHF.R.S32.HI R5, RZ, 0x1f, R18 ;  /* 0x0000001fff057819 */ /* 0x000fe20000011412 */
[----:B------:R-:W-:Y:S01]  /*18f50*/  ULDC.64 UR4, c[0x0][0x2a0] ;  /* 0x0000a80000047ab9 */ /* 0x000fe20000000a00 */
[----:B------:R-:W-:Y:S01]  /*18f60*/  SHF.R.S32.HI R7, RZ, 0x1f, R6 ;  /* 0x0000001fff077819 */ /* 0x000fe20000011406 */
[----:B------:R1:W1:Y:S01]  /*18f70*/  LDS.128 R24, [R222] ;  /* 0x00000000de187984 */ /* 0x0002620000000c00 */
[----:B------:R-:W-:Y:S01]  /*18f80*/  IMAD.U32 R4, RZ, RZ, UR18 ;  /* 0x00000012ff047e24 */ /* 0x000fe2000f8e00ff */
[----:B------:R-:W-:Y:S02]  /*18f90*/  BSSY B0, `(.L_x_990) ;  /* 0x0000024000007945 */ /* 0x000fe40003800000 */
[----:B------:R1:W1:Y:S04]  /*18fa0*/  LDS.128 R20, [R222+0x4000] ;  /* 0x00400000de147984 */ /* 0x0002680000000c00 */
[----:B------:R1:W1:Y:S01]  /*18fb0*/  LDS.128 R12, [R222+0xc000] ;  /* 0x00c00000de0c7984 */ /* 0x0002620000000c00 */
[----:B---3--:R-:W-:-:S02]  /*18fc0*/  IMAD.MOV.U32 R29, RZ, RZ, R3 ;  /* 0x000000ffff1d7224 */ /* 0x008fc400078e0003 */
[----:B----4-:R-:W-:Y:S01]  /*18fd0*/  IMAD.MOV.U32 R30, RZ, RZ, R2 ;  /* 0x000000ffff1e7224 */ /* 0x010fe200078e0002 */
[----:B-----5:R-:W-:Y:S02]  /*18fe0*/  MOV R31, R0 ;  /* 0x00000000001f7202 */ /* 0x020fe40000000f00 */
[----:B------:R-:W-:Y:S01]  /*18ff0*/  IADD3 R0, R6, 0x60, RZ ;  /* 0x0000006006007810 */ /* 0x000fe20007ffe0ff */
[----:B------:R-:W-:Y:S01]  /*19000*/  IMAD.WIDE R6, R4, 0x80, R6 ;  /* 0x0000008004067825 */ /* 0x000fe200078e0206 */
[----:B--2---:R-:W-:Y:S02]  /*19010*/  SHF.R.S32.HI R3, RZ, 0x1f, R36 ;  /* 0x0000001fff037819 */ /* 0x004fe40000011424 */
[----:B------:R-:W-:-:S04]  /*19020*/  IADD3 R2, P0, R36, UR10, RZ ;  /* 0x0000000a24027c10 */ /* 0x000fc8000ff1e0ff */
[----:B------:R-:W-:Y:S02]  /*19030*/  IADD3.X R3, R3, UR7, RZ, P0, !PT ;  /* 0x0000000703037c10 */ /* 0x000fe400087fe4ff */
[----:B------:R-:W-:Y:S01]  /*19040*/  ISETP.GE.AND P0, PT, R0, UR16, PT ;  /* 0x0000001000007c0c */ /* 0x000fe2000bf06270 */
[----:B------:R-:W-:Y:S02]  /*19050*/  IMAD R0, R5, UR4, RZ ;  /* 0x0000000405007c24 */ /* 0x000fe4000f8e02ff */
[----:B------:R-:W-:-:S04]  /*19060*/  IMAD.WIDE.U32 R10, R18, UR4, R2 ;  /* 0x00000004120a7c25 */ /* 0x000fc8000f8e0002 */
[----:B------:R-:W-:Y:S02]  /*19070*/  IMAD R0, R18, UR5, R0 ;  /* 0x0000000512007c24 */ /* 0x000fe4000f8e0200 */
[----:B------:R2:W3:Y:S02]  /*19080*/  LDS.128 R16, [R222+0x8000] ;  /* 0x00800000de107984 */ /* 0x0004e40000000c00 */
[----:B------:R-:W-:Y:S01]  /*19090*/  IMAD.IADD R9, R11, 0x1, R0 ;  /* 0x000000010b097824 */ /* 0x000fe200078e0200 */
[----:B-1----:R-:W-:Y:S06]  /*190a0*/  @P3 BRA `(.L_x_991) ;  /* 0x0000000000483947 */ /* 0x002fec0003800000 */
        /* <DEDUP_REMOVED lines=14> */
[----:B------:R1:W-:Y:S04]  /*19190*/  @!P6 STG.E.128 desc[UR30][R2.64], R24 ;  /* 0x000000180200e986 */ /* 0x0003e8000c101d1e */
[----:B------:R1:W-:Y:S04]  /*191a0*/  @!P5 STG.E.128 desc[UR30][R2.64+0x80], R20 ;  /* 0x000080140200d986 */ /* 0x0003e8000c101d1e */
[----:B---3--:R1:W-:Y:S04]  /*191b0*/  @!P4 STG.E.128 desc[UR30][R2.64+0x100], R16 ;  /* 0x000100100200c986 */ /* 0x0083e8000c101d1e */
[----:B------:R1:W-:Y:S02]  /*191c0*/  @!P3 STG.E.128 desc[UR30][R2.64+0x180], R12 ;  /* 0x0001800c0200b986 */ /* 0x0003e4000c101d1e */
.L_x_991:
[----:B------:R-:W-:Y:S05]  /*191d0*/  BSYNC B0 ;  /* 0x0000000000007941 */ /* 0x000fea0003800000 */
.L_x_990:
[----:B-1----:R1:W4:Y:S01]  /*191e0*/  LDS.128 R24, [R222+0x1000] ;  /* 0x00100000de187984 */ /* 0x0023220000000c00 */
[----:B------:R-:W-:Y:S03]  /*191f0*/  BSSY B0, `(.L_x_992) ;  /* 0x000001a000007945 */ /* 0x000fe60003800000 */
[----:B------:R1:W1:Y:S04]  /*19200*/  LDS.128 R20, [R222+0x5000] ;  /* 0x00500000de147984 */ /* 0x0002680000000c00 */
[----:B---3--:R3:W1:Y:S04]  /*19210*/  LDS.128 R16, [R222+0x9000] ;  /* 0x00900000de107984 */ /* 0x0086680000000c00 */
        /* <DEDUP_REMOVED lines=8> */
[----:B------:R-:W-:Y:S01]  /*192a0*/  ISETP.GE.AND P4, PT, R31, UR6, PT ;  /* 0x000000061f007c0c */ /* 0x000fe2000bf86270 */
        /* <DEDUP_REMOVED lines=10> */
[----:B----4-:R4:W-:Y:S04]  /*19350*/  @!P5 STG.E.128 desc[UR30][R2.64], R24 ;  /* 0x000000180200d986 */ /* 0x0109e8000c101d1e */
[----:B-1----:R4:W-:Y:S04]  /*19360*/  @!P4 STG.E.128 desc[UR30][R2.64+0x80], R20 ;  /* 0x000080140200c986 */ /* 0x0029e8000c101d1e */
[----:B------:R4:W-:Y:S04]  /*19370*/  @!P3 STG.E.128 desc[UR30][R2.64+0x100], R16 ;  /* 0x000100100200b986 */ /* 0x0009e8000c101d1e */
[----:B------:R4:W-:Y:S02]  /*19380*/  @!P2 STG.E.128 desc[UR30][R2.64+0x180], R12 ;  /* 0x0001800c0200a986 */ /* 0x0009e4000c101d1e */
.L_x_993:
[----:B------:R-:W-:Y:S05]  /*19390*/  BSYNC B0 ;  /* 0x0000000000007941 */ /* 0x000fea0003800000 */
.L_x_992:
[----:B----4-:R4:W2:Y:S01]  /*193a0*/  LDS.128 R24, [R222+0x2000] ;  /* 0x00200000de187984 */ /* 0x0108a20000000c00 */
        /* <DEDUP_REMOVED lines=26> */
.L_x_995:
[----:B------:R-:W-:Y:S05]  /*19550*/  BSYNC B0 ;  /* 0x0000000000007941 */ /* 0x000fea0003800000 */
.L_x_994:
[----:B-12---:R1:W2:Y:S04]  /*19560*/  LDS.128 R16, [R222+0x7000] ;  /* 0x00700000de107984 */ /* 0x0062a80000000c00 */
[----:B------:R1:W1:Y:S04]  /*19570*/  LDS.128 R12, [R222+0xb000] ;  /* 0x00b00000de0c7984 */ /* 0x0002680000000c00 */
[----:B---34-:R-:W3:Y:S01]  /*19580*/  LDS.128 R220, [R222+0xf000] ;  /* 0x00f00000dedc7984 */ /* 0x018ee20000000c00 */
[----:B------:R-:W-:Y:S05]  /*19590*/  @P0 EXIT ;  /* 0x000000000000094d */ /* 0x000fea0003800000 */
        /* <DEDUP_REMOVED lines=21> */
[----:B---3--:R-:W-:Y:S01]  /*196f0*/  STG.E.128 desc[UR30][R2.64+0x180], R220 ;  /* 0x000180dc02007986 */ /* 0x008fe2000c101d1e */
[----:B------:R-:W-:Y:S05]  /*19700*/  EXIT ;  /* 0x000000000000794d */ /* 0x000fea0003800000 */
.L_x_951:
        /* <DEDUP_REMOVED lines=87> */
.L_x_997:
[----:B------:R-:W-:Y:S05]  /*19c80*/  BSYNC B0 ;  /* 0x0000000000007941 */ /* 0x000fea0003800000 */
.L_x_996:
        /* <DEDUP_REMOVED lines=25> */
.L_x_999:
[----:B------:R-:W-:Y:S05]  /*19e20*/  BSYNC B0 ;  /* 0x0000000000007941 */ /* 0x000fea0003800000 */
.L_x_998:
        /* <DEDUP_REMOVED lines=24> */
.L_x_1001:
[----:B------:R-:W-:Y:S05]  /*19fb0*/  BSYNC B0 ;  /* 0x0000000000007941 */ /* 0x000fea0003800000 */
.L_x_1000:
        /* <DEDUP_REMOVED lines=27> */
.L_x_1003:
[----:B------:R-:W-:Y:S05]  /*1a170*/  BSYNC B0 ;  /* 0x0000000000007941 */ /* 0x000fea0003800000 */
.L_x_1002:
        /* <DEDUP_REMOVED lines=10> */
.L_x_1005:
[----:B------:R-:W-:Y:S05]  /*1a220*/  BSYNC B0 ;  /* 0x0000000000007941 */ /* 0x000fea0003800000 */
.L_x_1004:
        /* <DEDUP_REMOVED lines=10> */
.L_x_1007:
[----:B------:R-:W-:Y:S05]  /*1a2d0*/  BSYNC B0 ;  /* 0x0000000000007941 */ /* 0x000fea0003800000 */
.L_x_1006:
        /* <DEDUP_REMOVED lines=10> */
.L_x_1009:
[----:B------:R-:W-:Y:S05]  /*1a380*/  BSYNC B0 ;  /* 0x0000000000007941 */ /* 0x000fea0003800000 */
.L_x_1008:
        /* <DEDUP_REMOVED lines=10> */
.L_x_1010:
        /* <DEDUP_REMOVED lines=13> */
.L_x_1274:


//--------------------- .text._ZN5flash16flash_fwd_kernelI23Flash_fwd_kernel_traitsILi256ELi128ELi64ELi8ELb0ELb0EN7cutlass6half_tE19Flash_kernel_traitsILi256ELi128ELi64ELi8ES3_EELb1ELb1ELb0ELb0ELb0ELb0ELb0ELb1EEEvNS_16Flash_fwd_paramsE --------------------------
	.section	.text._ZN5flash16flash_fwd_kernelI23Flash_fwd_kernel_traitsILi256ELi128ELi64ELi8ELb0ELb0EN7cutlass6half_tE19Flash_kernel_traitsILi256ELi128ELi64ELi8ES3_EELb1ELb1ELb0ELb0ELb0ELb0ELb0ELb1EEEvNS_16Flash_fwd_paramsE,"ax",@progbits
	.align	128
        .global         _ZN5flash16flash_fwd_kernelI23Flash_fwd_kernel_traitsILi256ELi128ELi64ELi8ELb0ELb0EN7cutlass6half_tE19Flash_kernel_traitsILi256ELi128ELi64ELi8ES3_EELb1ELb1ELb0ELb0ELb0ELb0ELb0ELb1EEEvNS_16Flash_fwd_paramsE
        .type           _ZN5flash16flash_fwd_kernelI23Flash_fwd_kernel_traitsILi256ELi128ELi64ELi8ELb0ELb0EN7cutlass6half_tE19Flash_kernel_traitsILi256ELi128ELi64ELi8ES3_EELb1ELb1ELb0ELb0ELb0ELb0ELb0ELb1EEEvNS_16Flash_fwd_paramsE,@function
        .size           _ZN5flash16flash_fwd_kernelI23Flash_fwd_kernel_traitsILi256ELi128ELi64ELi8ELb0ELb0EN7cutlass6half_tE19Flash_kernel_traitsILi256ELi128ELi64ELi8ES3_EELb1ELb1ELb0ELb0ELb0ELb0ELb0ELb1EEEvNS_16Flash_fwd_paramsE,(.L_x_1275 - _ZN5flash16flash_fwd_kernelI23Flash_fwd_kernel_traitsILi256ELi128ELi64ELi8ELb0ELb0EN7cutlass6half_tE19Flash_kernel_traitsILi256ELi128ELi64ELi8ES3_EELb1ELb1ELb0ELb0ELb0ELb0ELb0ELb1EEEvNS_16Flash_fwd_paramsE)
        .other          _ZN5flash16flash_fwd_kernelI23Flash_fwd_kernel_traitsILi256ELi128ELi64ELi8ELb0ELb0EN7cutlass6half_tE19Flash_kernel_traitsILi256ELi128ELi64ELi8ES3_EELb1ELb1ELb0ELb0ELb0ELb0ELb0ELb1EEEvNS_16Flash_fwd_paramsE,@"STO_CUDA_ENTRY STV_DEFAULT"
_ZN5flash16flash_fwd_kernelI23Flash_fwd_kernel_traitsILi256ELi128ELi64ELi8ELb0ELb0EN7cutlass6half_tE19Flash_kernel_traitsILi256ELi128ELi64ELi8ES3_EELb1ELb1ELb0ELb0ELb0ELb0ELb0ELb1EEEvNS_16Flash_fwd_paramsE:
.text._ZN5flash16flash_fwd_kernelI23Flash_fwd_kernel_traitsILi256ELi128ELi64ELi8ELb0ELb0EN7cutlass6half_tE19Flash_kernel_traitsILi256ELi128ELi64ELi8ES3_EELb1ELb1ELb0ELb0ELb0ELb0ELb0ELb1EEEvNS_16Flash_fwd_paramsE:
        /* <DEDUP_REMOVED lines=11> */
[----:B-1----:R-:W-:-:S05]  /*00b0*/  VIADD R1, R1, 0xffffff58 ;  /* 0xffffff5801017836 */ /* 0x002fca0000000000 */
[----:B------:R-:W-:Y:S01]  /*00c0*/  S2UR UR16, SR_CTAID.X ;  /* 0x00000000001079c3 */ /* 0x000fe20000002500 */
[----:B------:R-:W4:Y:S07]  /*00d0*/  @P2 LDG.E.64 R8, desc[UR28][R8.64] ;  /* 0x0000001c08082981 */ /* 0x000f2e000c1e1b00 */
[----:B------:R-:W1:Y:S08]  /*00e0*/  S2UR UR6, SR_CTAID.Y ;  /* 0x00000000000679c3 */ /* 0x000e700000002600 */
[----:B------:R-:W5:Y:S01]  /*00f0*/  S2UR UR12, SR_CTAID.Z ;  /* 0x00000000000c79c3 */ /* 0x000f620000002700 */
[----:B--2---:R-:W2:Y:S01]  /*0100*/  @P2 LDG.E.64 R6, desc[UR28][R2.64] ;  /* 0x0000001c02062981 */ /* 0x004ea2000c1e1b00 */
[----:B------:R-:W-:Y:S01]  /*0110*/  UISETP.NE.U32.AND UP2, UPT, UR8, URZ, UPT ;  /* 0x0000003f0800728c */ /* 0x000fe2000bf45070 */
[----:B------:R-:W-:Y:S01]  /*0120*/  ULDC.U8 UR7, c[0x0][0x3c2] ;  /* 0x0000f08000077ab9 */ /* 0x000fe20000000000 */
[----:B------:R-:W-:-:S02]  /*0130*/  UMOV UR15, 0xffffffff ;  /* 0xffffffff000f7882 */ /* 0x000fc40000000000 */
[----:B------:R-:W-:Y:S02]  /*0140*/  UISETP.NE.AND.EX UP2, UPT, UR9, URZ, UPT, UP2 ;  /* 0x0000003f0900728c */ /* 0x000fe4000bf45320 */
[----:B------:R-:W2:Y:S01]  /*0150*/  @P2 LDC R0, c[0x0][0x3b0] ;  /* 0x0000ec00ff002b82 */ /* 0x000ea20000000800 */
[----:B------:R-:W-:Y:S01]  /*0160*/  ULDC.64 UR8, c[0x0][0x2f0] ;  /* 0x0000bc0000087ab9 */ /* 0x000fe20000000a00 */
[----:B------:R-:W-:Y:S02]  /*0170*/  UISETP.NE.AND UP3, UPT, UR7, URZ, UPT ;  /* 0x0000003f0700728c */ /* 0x000fe4000bf65270 */
[----:B------:R-:W-:Y:S01]  /*0180*/  PLOP3.LUT P0, PT, PT, PT, UP2, 0x80, 0x0 ;  /* 0x000000000000781c */ /* 0x000fe20003f0f028 */
[----:B------:R-:W-:Y:S01]  /*0190*/  UMOV UR18, 0xffffffff ;  /* 0xffffffff00127882 */ /* 0x000fe20000000000 */
[----:B------:R-:W-:Y:S01]  /*01a0*/  ULDC.U8 UR14, c[0x0][0x388] ;  /* 0x0000e200000e7ab9 */ /* 0x000fe20000000000 */
[----:B-1----:R-:W-:-:S06]  /*01b0*/  UIMAD.WIDE UR8, UR6, 0x4, UR8 ;  /* 0x00000004060878a5 */ /* 0x002fcc000f8e0208 */
[----:B------:R-:W-:Y:S01]  /*01c0*/  IMAD.U32 R12, RZ, RZ, UR8 ;  /* 0x00000008ff0c7e24 */ /* 0x000fe2000f8e00ff */
[----:B-----5:R-:W-:Y:S01]  /*01d0*/  ULOP3.LUT UR4, UR12, UR16, UR6, 0xfe, !UPT ;  /* 0x000000100c047292 */ /* 0x020fe2000f8efe06 */
[----:B------:R-:W-:Y:S01]  /*01e0*/  IMAD.U32 R13, RZ, RZ, UR9 ;  /* 0x00000009ff0d7e24 */ /* 0x000fe2000f8e00ff */
[----:B------:R-:W-:-:S04]  /*01f0*/  ULDC.64 UR8, c[0x0][0x2f8] ;  /* 0x0000be0000087ab9 */ /* 0x000fc80000000a00 */
        /* <DEDUP_REMOVED lines=8> */
[----:B------:R-:W-:Y:S01]  /*0280*/  @UP1 ULDC.64 UR10, c[0x0][0x300] ;  /* 0x0000c000000a1ab9 */ /* 0x000fe20000000a00 */
[----:B------:R-:W-:Y:S02]  /*0290*/  UIMAD.WIDE UR8, UR6, 0x4, UR8 ;  /* 0x00000004060878a5 */ /* 0x000fe4000f8e0208 */
[----:B------:R-:W-:Y:S01]  /*02a0*/  @UP1 UIMAD.WIDE UR10, UR6, 0x4, UR10 ;  /* 0x00000004060a18a5 */ /* 0x000fe2000f8e020a */
[----:B----4-:R-:W-:-:S02]  /*02b0*/  @P2 R2UR UR30, R8 ;  /* 0x00000000081e22ca */ /* 0x010fc400000e0000 */
[----:B------:R-:W-:-:S11]  /*02c0*/  @P2 R2UR UR31, R9 ;  /* 0x00000000091f22ca */ /* 0x000fd600000e0000 */
[----:B------:R-:W-:Y:S02]  /*02d0*/  IMAD.U32 R10, RZ, RZ, UR30 ;  /* 0x0000001eff0a7e24 */ /* 0x000fe4000f8e00ff */
[----:B------:R-:W-:Y:S01]  /*02e0*/  IMAD.U32 R11, RZ, RZ, UR31 ;  /* 0x0000001fff0b7e24 */ /* 0x000fe2000f8e00ff */
[----:B--2---:R-:W-:-:S04]  /*02f0*/  @P2 IADD3 R2, P1, R6, R0, RZ ;  /* 0x0000000006022210 */ /* 0x004fc80007f3e0ff */
[----:B-1----:R1:W-:Y:S01]  /*0300*/  @!P3 STG.E.64 desc[UR28][R4.64], R10 ;  /* 0x0000000a0400b986 */ /* 0x0023e2000c101b1c */
[----:B------:R-:W-:Y:S01]  /*0310*/  @P2 IMAD.X R3, RZ, RZ, R7, P1 ;  /* 0x000000ffff032224 */ /* 0x000fe200008e0607 */
[----:B------:R-:W-:-:S04]  /*0320*/  PLOP3.LUT P1, PT, PT, PT, UP1, 0x80, 0x0 ;  /* 0x000000000000781c */ /* 0x000fc80003f2f018 */
[----:B------:R2:W-:Y:S04]  /*0330*/  @!P3 STG.E.64 desc[UR28][R4.64+0x8], R2 ;  /* 0x000008020400b986 */ /* 0x0005e8000c101b1c */
[----:B------:R-:W3:Y:S04]  /*0340*/  @P0 LDG.E R8, desc[UR28][R12.64] ;  /* 0x0000001c0c080981 */ /* 0x000ee8000c1e1900 */
[----:B------:R-:W4:Y:S01]  /*0350*/  @P0 LDG.E R0, desc[UR28][R12.64+0x4] ;  /* 0x0000041c0c000981 */ /* 0x000f22000c1e1900 */
[----:B------:R-:W-:Y:S01]  /*0360*/  PLOP3.LUT P2, PT, PT, PT, UP0, 0x80, 0x0 ;  /* 0x000000000000781c */ /* 0x000fe20003f4f008 */
[----:B------:R-:W-:-:S02]  /*0370*/  IMAD.U32 R6, RZ, RZ, UR8 ;  /* 0x00000008ff067e24 */ /* 0x000fc4000f8e00ff */
[----:B------:R-:W-:Y:S02]  /*0380*/  IMAD.U32 R7, RZ, RZ, UR9 ;  /* 0x00000009ff077e24 */ /* 0x000fe4000f8e00ff */
[----:B-1----:R-:W-:Y:S02]  /*0390*/  IMAD.U32 R10, RZ, RZ, UR10 ;  /* 0x0000000aff0a7e24 */ /* 0x002fe4000f8e00ff */
[----:B------:R-:W-:-:S06]  /*03a0*/  IMAD.U32 R11, RZ, RZ, UR11 ;  /* 0x0000000bff0b7e24 */ /* 0x000fcc000f8e00ff */
[----:B--2---:R-:W2:Y:S04]  /*03b0*/  @!P2 LDG.E R5, desc[UR28][R6.64] ;  /* 0x0000001c0605a981 */ /* 0x004ea8000c1e1900 */
[----:B------:R-:W5:Y:S01]  /*03c0*/  @P1 LDG.E R4, desc[UR28][R10.64] ;  /* 0x0000001c0a041981 */ /* 0x000f62000c1e1900 */
[----:B------:R-:W-:Y:S01]  /*03d0*/  UMOV UR7, URZ ;  /* 0x0000003f00077c82 */ /* 0x000fe20008000000 */
[----:B---3--:R-:W-:Y:S02]  /*03e0*/  @P0 R2UR UR15, R8 ;  /* 0x00000000080f02ca */ /* 0x008fe400000e0000 */
[----:B----4-:R-:W-:Y:S02]  /*03f0*/  @P0 R2UR UR17, R0 ;  /* 0x00000000001102ca */ /* 0x010fe400000e0000 */
[----:B------:R-:W-:-:S04]  /*0400*/  ISETP.NE.U32.AND P0, PT, RZ, UR4, PT ;  /* 0x00000004ff007c0c */ /* 0x000fc8000bf05070 */
[----:B------:R-:W-:-:S07]  /*0410*/  ISETP.NE.AND.EX P0, PT, RZ, UR5, PT, P0 ;  /* 0x00000005ff007c0c */ /* 0x000fce000bf05300 */
[----:B------:R-:W-:Y:S01]  /*0420*/  @UP2 UIADD3 UR17, UR17, -UR15, URZ ;  /* 0x8000000f11112290 */ /* 0x000fe2000fffe03f */
[----:B--2---:R-:W-:-:S06]  /*0430*/  @!P2 R2UR UR18, R5 ;  /* 0x000000000512a2ca */ /* 0x004fcc00000e0000 */
[----:B------:R-:W-:Y:S01]  /*0440*/  @!UP2 ULDC UR17, c[0x0][0x2c4] ;  /* 0x0000b1000011aab9 */ /* 0x000fe20000000800 */
[----:B------:R-:W-:Y:S02]  /*0450*/  SHF.R.S32.HI R5, RZ, 0x1f, R14 ;  /* 0x0000001fff057819 */ /* 0x000fe4000001140e */
[----:B-----5:R-:W-:Y:S02]  /*0460*/  @P1 R2UR UR7, R4 ;  /* 0x00000000040712ca */ /* 0x020fe400000e0000 */
[----:B------:R-:W-:Y:S01]  /*0470*/  LEA.HI R26, R5, R14, RZ, 0x5 ;  /* 0x0000000e051a7211 */ /* 0x000fe200078f28ff */
[----:B------:R-:W-:-:S12]  /*0480*/  @!P0 BRA `(.L_x_1011) ;  /* 0x00000000001c8947 */ /* 0x000fd80003800000 */
[----:B------:R-:W-:-:S13]  /*0490*/  PLOP3.LUT P0, PT, PT, PT, UP3, 0x80, 0x0 ;  /* 0x000000000000781c */ /* 0x000fda0003f0f038 */
[----:B------:R-:W2:Y:S04]  /*04a0*/  @P0 LDG.E R0, desc[UR28][R6.64+0x4] ;  /* 0x0000041c06000981 */ /* 0x000ea8000c1e1900 */
[----:B------:R-:W3:Y:S01]  /*04b0*/  @!P0 LDG.E R4, desc[UR28][R6.64] ;  /* 0x0000001c06048981 */ /* 0x000ee2000c1e1900 */
[----:B--2---:R-:W-:-:S13]  /*04c0*/  @P0 R2UR UR8, R0 ;  /* 0x00000000000802ca */ /* 0x004fda00000e0000 */
[----:B------:R-:W-:-:S07]  /*04d0*/  @UP3 UIADD3 UR8, UR8, -UR18, URZ ;  /* 0x8000001208083290 */ /* 0x000fce000fffe03f */
[----:B---3--:R-:W-:Y:S01]  /*04e0*/  @!P0 R2UR UR8, R4 ;  /* 0x00000000040882ca */ /* 0x008fe200000e0000 */
[----:B------:R-:W-:-:S14]  /*04f0*/  BRA `(.L_x_1012) ;  /* 0x0000000000047947 */ /* 0x000fdc0003800000 */
.L_x_1011:
[----:B------:R-:W-:-:S05]  /*0500*/  ULDC UR8, c[0x0][0x2c8] ;  /* 0x0000b20000087ab9 */ /* 0x000fca0000000800 */
.L_x_1012:
        /* <DEDUP_REMOVED lines=38> */
[----:B------:R-:W-:Y:S01]  /*0770*/  UISETP.NE.AND UP0, UPT, UR18, -0x1, UPT ;  /* 0xffffffff1200788c */ /* 0x000fe2000bf05270 */
[----:B------:R-:W-:Y:S01]  /*0780*/  ULDC UR23, c[0x0][0x270] ;  /* 0x00009c0000177ab9 */ /* 0x000fe20000000800 */
[----:B------:R-:W-:Y:S01]  /*0790*/  ULDC UR34, c[0x0][0x2d4] ;  /* 0x0000b50000227ab9 */ /* 0x000fe20000000800 */
[----:B------:R-:W-:Y:S01]  /*07a0*/  UIMAD UR23, UR6, UR23, UR12 ;  /* 0x00000017061772a4 */ /* 0x000fe2000f8e020c */
[----:B------:R-:W-:Y:S02]  /*07b0*/  IMAD.IADD R13, R14, 0x1, -R13 ;  /* 0x000000010e0d7824 */ /* 0x000fe400078e0a0d */
[----:B------:R-:W-:Y:S01]  /*07c0*/  PLOP3.LUT P0, PT, PT, PT, UP0, 0x80, 0x0 ;  /* 0x000000000000781c */ /* 0x000fe20003f0f008 */
[----:B------:R-:W-:Y:S01]  /*07d0*/  ULDC UR20, c[0x0][0x2d8] ;  /* 0x0000b60000147ab9 */ /* 0x000fe20000000800 */
[----:B------:R-:W-:-:S02]  /*07e0*/  UIMAD UR34, UR23, UR34, UR25 ;  /* 0x00000022172272a4 */ /* 0x000fc4000f8e0219 */
[----:B------:R-:W-:Y:S01]  /*07f0*/  @!UP1 USHF.R.S32.HI UR10, URZ, 0x1f, UR6 ;  /* 0x0000001f3f0a9899 */ /* 0x000fe20008011406 */
[----:B------:R-:W-:Y:S01]  /*0800*/  SHF.R.S32.HI R0, RZ, 0x1f, R13 ;  /* 0x0000001fff007819 */ /* 0x000fe2000001140d */
[----:B------:R-:W-:Y:S01]  /*0810*/  @!UP1 ULDC.64 UR4, c[0x0][0x228] ;  /* 0x00008a0000049ab9 */ /* 0x000fe20000000a00 */
[----:B------:R-:W-:Y:S01]  /*0820*/  @UP1 ULDC.64 UR8, c[0x0][0x240] ;  /* 0x0000900000081ab9 */ /* 0x000fe20000000a00 */
[----:B------:R-:W-:Y:S02]  /*0830*/  @!UP1 UIMAD UR10, UR10, UR4, URZ ;  /* 0x000000040a0a92a4 */ /* 0x000fe4000f8e023f */
[----:B------:R-:W-:Y:S02]  /*0840*/  @UP1 UIMAD.WIDE.U32 UR36, UR15, UR8, URZ ;  /* 0x000000080f2412a5 */ /* 0x000fe4000f8e003f */
[----:B------:R-:W-:Y:S02]  /*0850*/  @UP0 UIADD3 UR22, UR7, UR18, URZ ;  /* 0x0000001207160290 */ /* 0x000fe4000fffe03f */
[----:B------:R-:W-:-:S02]  /*0860*/  @!UP1 UIMAD UR5, UR6, UR5, UR10 ;  /* 0x00000005060592a4 */ /* 0x000fc4000f8e020a */
[----:B------:R-:W-:Y:S01]  /*0870*/  USHF.L.U32 UR23, UR23, 0x5, URZ ;  /* 0x0000000517177899 */ /* 0x000fe2000800063f */
[----:B------:R-:W-:Y:S01]  /*0880*/  @UP0 ULDC.64 UR10, c[0x0][0x248] ;  /* 0x00009200000a0ab9 */ /* 0x000fe20000000a00 */
[----:B------:R-:W-:Y:S02]  /*0890*/  @UP1 UIMAD UR13, UR15, UR9, UR37 ;  /* 0x000000090f0d12a4 */ /* 0x000fe4000f8e0225 */
[----:B------:R-:W-:Y:S02]  /*08a0*/  @!UP1 UIMAD.WIDE.U32 UR8, UR6, UR4, URZ ;  /* 0x00000004060892a5 */ /* 0x000fe4000f8e003f */
[----:B------:R-:W-:Y:S01]  /*08b0*/  IADD3 R8, P2, P1, R2, UR23, R13 ;  /* 0x0000001702087c10 */ /* 0x000fe2000f95e00d */
[----:B------:R-:W-:Y:S02]  /*08c0*/  @UP0 UIMAD.WIDE.U32 UR32, UR22, UR10, URZ ;  /* 0x0000000a162002a5 */ /* 0x000fe4000f8e003f */
[----:B------:R-:W-:Y:S02]  /*08d0*/  USHF.R.S32.HI UR4, URZ, 0x1f, UR23 ;  /* 0x0000001f3f047899 */ /* 0x000fe40008011417 */
[----:B------:R-:W-:-:S02]  /*08e0*/  @UP0 UIMAD UR22, UR22, UR11, URZ ;  /* 0x0000000b161602a4 */ /* 0x000fc4000f8e023f */
[----:B------:R-:W-:Y:S02]  /*08f0*/  UIMAD UR34, UR34, UR20, URZ ;  /* 0x00000014222272a4 */ /* 0x000fe4000f8e023f */
[----:B------:R-:W-:Y:S01]  /*0900*/  @UP0 UIADD3 UR22, UR33, UR22, URZ ;  /* 0x0000001621160290 */ /* 0x000fe2000fffe03f */
[----:B------:R-:W-:Y:S01]  /*0910*/  IADD3.X R2, R3, UR4, R0, P2, P1 ;  /* 0x0000000403027c10 */ /* 0x000fe200097e2400 */
        /* <DEDUP_REMOVED lines=17> */
.L_x_1014:
[----:B------:R-:W-:Y:S01]  /*0a30*/  ULDC UR4, c[0x0][0x278] ;  /* 0x00009e0000047ab9 */ /* 0x000fe20000000800 */
[----:B------:R-:W1:Y:S01]  /*0a40*/  S2R R3, SR_CTAID.Z ;  /* 0x0000000000037919 */ /* 0x000e620000002700 */
[----:B------:R-:W-:Y:S01]  /*0a50*/  IMAD.U32 R0, RZ, RZ, UR4 ;  /* 0x00000004ff007e24 */ /* 0x000fe2000f8e00ff */
[----:B------:R-:W-:-:S04]  /*0a60*/  UMOV UR32, URZ ;  /* 0x0000003f00207c82 */ /* 0x000fc80008000000 */
        /* <DEDUP_REMOVED lines=10> */
[----:B------:R-:W-:Y:S02]  /*0b10*/  SHF.R.S32.HI R32, RZ, 0x3, R0 ;  /* 0x00000003ff207819 */ /* 0x000fe40000011400 */
[----:B------:R-:W-:Y:S02]  /*0b20*/  LOP3.LUT R3, R0, 0xfffffff8, RZ, 0xc0, !PT ;  /* 0xfffffff800037812 */ /* 0x000fe400078ec0ff */
[----:B------:R-:W-:Y:S01]  /*0b30*/  SHF.R.S32.HI R33, RZ, 0x1f, R32 ;  /* 0x0000001fff217819 */ /* 0x000fe20000011420 */
[----:B------:R-:W-:Y:S02]  /*0b40*/  VIADD R0, R32, 0x60 ;  /* 0x0000006020007836 */ /* 0x000fe40000000000 */
[----:B------:R-:W-:Y:S01]  /*0b50*/  UIADD3 UR9, URZ, -UR33, URZ ;  /* 0x800000213f097290 */ /* 0x000fe2000fffe03f */
[----:B------:R-:W-:Y:S01]  /*0b60*/  IMAD.IADD R3, R14, 0x1, -R3 ;  /* 0x000000010e037824 */ /* 0x000fe200078e0a03 */
[----:B------:R1:W-:Y:S01]  /*0b70*/  STL.64 [R1+0x18], R32 ;  /* 0x0000182001007387 */ /* 0x0003e20000100a00 */
[C---:B------:R-:W-:Y:S01]  /*0b80*/  IMAD.SHL.U32 R7, R32.reuse, 0x40, RZ ;  /* 0x0000004020077824 */ /* 0x040fe200078e00ff */
[----:B------:R-:W-:Y:S01]  /*0b90*/  UIMAD UR9, UR9, UR5, URZ ;  /* 0x00000005090972a4 */ /* 0x000fe2000f8e023f */
[----:B------:R-:W-:-:S02]  /*0ba0*/  VIADD R4, R32, 0x40 ;  /* 0x0000004020047836 */ /* 0x000fc40000000000 */
[----:B------:R-:W-:Y:S01]  /*0bb0*/  IMAD.SHL.U32 R168, R3, 0x8, RZ ;  /* 0x0000000803a87824 */ /* 0x000fe200078e00ff */
[----:B------:R-:W-:Y:S01]  /*0bc0*/  UIMAD.WIDE.U32 UR32, UR33, UR9, UR32 ;  /* 0x00000009212072a5 */ /* 0x000fe2000f8e0020 */
[----:B------:R-:W-:-:S03]  /*0bd0*/  LOP3.LUT R7, R7, 0x1c0, RZ, 0xc0, !PT ;  /* 0x000001c007077812 */ /* 0x000fc600078ec0ff */
[--C-:B------:R-:W-:Y:S02]  /*0be0*/  SHF.R.S32.HI R169, RZ, 0x1f, R168.reuse ;  /* 0x0000001fffa97819 */ /* 0x100fe400000114a8 */
[----:B------:R-:W-:Y:S01]  /*0bf0*/  LOP3.LUT R251, R7, 0x38, R168, 0xf8, !PT ;  /* 0x0000003807fb7812 */ /* 0x000fe200078ef8a8 */
[----:B------:R-:W-:Y:S02]  /*0c00*/  UMOV UR9, UR33 ;  /* 0x0000002100097c82 */ /* 0x000fe40008000000 */
[----:B------:R-:W-:Y:S02]  /*0c10*/  UIMAD.WIDE.U32 UR32, UR9, UR8, URZ ;  /* 0x00000008092072a5 */ /* 0x000fe4000f8e003f */
[----:B------:R-:W-:-:S05]  /*0c20*/  USHF.R.S32.HI UR32, URZ, 0x1f, UR12 ;  /* 0x0000001f3f207899 */ /* 0x000fca000801140c */
[----:B------:R-:W-:Y:S01]  /*0c30*/  UMOV UR23, UR33 ;  /* 0x0000002100177c82 */ /* 0x000fe20008000000 */
[----:B------:R-:W-:Y:S02]  /*0c40*/  UIADD3 UR33, -UR25, UR17, URZ ;  /* 0x0000001119217290 */ /* 0x000fe4000fffe13f */
[----:B------:R-:W-:-:S04]  /*0c50*/  UIADD3 UR9, -UR23, URZ, URZ ;  /* 0x0000003f17097290 */ /* 0x000fc8000fffe13f */
[----:B------:R-:W-:Y:S01]  /*0c60*/  UIMAD UR8, UR5, UR9, UR8 ;  /* 0x00000009050872a4 */ /* 0x000fe2000f8e0208 */
[----:B------:R-:W-:Y:S02]  /*0c70*/  ISETP.GE.AND P5, PT, R0, UR33, PT ;  /* 0x0000002100007c0c */ /* 0x000fe4000bfa6270 */
[----:B------:R-:W-:Y:S01]  /*0c80*/  SHF.R.S32.HI R0, RZ, 0x1f, R13 ;  /* 0x0000001fff007819 */ /* 0x000fe2000001140d */
[----:B------:R-:W-:Y:S01]  /*0c90*/  UISETP.GT.U32.AND UP1, UPT, UR5, UR8, UPT ;  /* 0x000000080500728c */ /* 0x000fe2000bf24070 */
[----:B------:R-:W-:Y:S02]  /*0ca0*/  ISETP.GE.AND P4, PT, R4, UR33, PT ;  /* 0x0000002104007c0c */ /* 0x000fe4000bf86270 */
[----:B------:R-:W-:Y:S02]  /*0cb0*/  LEA.HI R9, R0, R13, RZ, 0x2 ;  /* 0x0000000d00097211 */ /* 0x000fe400078f10ff */
[----:B------:R-:W-:Y:S02]  /*0cc0*/  SHF.R.U32.HI R4, RZ, 0x3, R7 ;  /* 0x00000003ff047819 */ /* 0x000fe40000011607 */
[----:B------:R-:W-:-:S02]  /*0cd0*/  LEA.HI R0, R5, R14, RZ, 0x6 ;  /* 0x0000000e05007211 */ /* 0x000fc400078f30ff */
[----:B------:R-:W-:Y:S02]  /*0ce0*/  LOP3.LUT R251, R251, R4, RZ, 0x3c, !PT ;  /* 0x00000004fbfb7212 */ /* 0x000fe400078e3cff */
[----:B------:R-:W-:Y:S01]  /*0cf0*/  @!UP1 UIADD3 UR8, UR8, -UR5, URZ ;  /* 0x8000000508089290 */ /* 0x000fe2000fffe03f */
[----:B------:R-:W-:Y:S01]  /*0d00*/  LOP3.LUT R4, R9, 0x7ffffffc, RZ, 0xc0, !PT ;  /* 0x7ffffffc09047812 */ /* 0x000fe200078ec0ff */
[----:B------:R-:W-:Y:S01]  /*0d10*/  @!UP1 UIADD3 UR23, UR23, 0x1, URZ ;  /* 0x0000000117179890 */ /* 0x000fe2000fffe03f */
[----:B------:R-:W-:Y:S01]  /*0d20*/  IMAD.SHL.U32 R0, R0, 0x8, RZ ;  /* 0x0000000800007824 */ /* 0x000fe200078e00ff */
[----:B------:R-:W-:Y:S02]  /*0d30*/  UISETP.GE.U32.AND UP2, UPT, UR8, UR5, UPT ;  /* 0x000000050800728c */ /* 0x000fe4000bf46070 */
[----:B------:R-:W-:Y:S01]  /*0d40*/  ULOP3.LUT UR8, UR12, UR4, URZ, 0x3c, !UPT ;  /* 0x000000040c087292 */ /* 0x000fe2000f8e3c3f */
[----:B------:R-:W-:Y:S01]  /*0d50*/  IMAD.IADD R13, R13, 0x1, -R4 ;  /* 0x000000010d0d7824 */ /* 0x000fe200078e0a04 */
[----:B------:R-:W-:Y:S01]  /*0d60*/  @UP0 UIADD3 UR5, UR7, UR18, URZ ;  /* 0x0000001207050290 */ /* 0x000fe2000fffe03f */
[----:B------:R-:W-:Y:S01]  /*0d70*/  LOP3.LUT R251, R251, 0xfffffe00, R0, 0xf8, !PT ;  /* 0xfffffe00fbfb7812 */ /* 0x000fe200078ef800 */
[----:B------:R-:W-:-:S03]  /*0d80*/  UISETP.GE.AND UP1, UPT, UR8, URZ, UPT ;  /* 0x0000003f0800728c */ /* 0x000fc6000bf26270 */
[----:B------:R-:W-:Y:S02]  /*0d90*/  @UP0 ULDC.64 UR8, c[0x0][0x250] ;  /* 0x0000940000080ab9 */ /* 0x000fe40000000a00 */
[----:B------:R-:W-:Y:S02]  /*0da0*/  @UP2 UIADD3 UR23, UR23, 0x1, URZ ;  /* 0x0000000117172890 */ /* 0x000fe4000fffe03f */
[----:B------:R-:W-:Y:S02]  /*0db0*/  UISETP.NE.AND UP2, UPT, UR4, URZ, UPT ;  /* 0x0000003f0400728c */ /* 0x000fe4000bf45270 */
[----:B------:R-:W-:Y:S02]  /*0dc0*/  @UP0 UIMAD.WIDE.U32 UR38, UR5, UR8, URZ ;  /* 0x00000008052602a5 */ /* 0x000fe4000f8e003f */
[----:B------:R-:W-:Y:S01]  /*0dd0*/  @UP0 UIMAD UR5, UR5, UR9, URZ ;  /* 0x00000009050502a4 */ /* 0x000fe2000f8e023f */
[----:B------:R-:W-:Y:S02]  /*0de0*/  UMOV UR18, UR23 ;  /* 0x0000001700127c82 */ /* 0x000fe40008000000 */
[----:B------:R-:W-:-:S02]  /*0df0*/  @!UP1 UIADD3 UR18, -UR18, URZ, URZ ;  /* 0x0000003f12129290 */ /* 0x000fc4000fffe13f */
[----:B------:R-:W-:Y:S02]  /*0e00*/  @UP0 UIADD3 UR23, UR39, UR5, URZ ;  /* 0x0000000527170290 */ /* 0x000fe4000fffe03f */
[----:B------:R-:W-:Y:S01]  /*0e10*/  @!UP2 ULOP3.LUT UR18, URZ, UR4, URZ, 0x33, !UPT ;  /* 0x000000043f12a292 */ /* 0x000fe2000f8e333f */
[----:B------:R-:W-:-:S03]  /*0e20*/  @UP0 UMOV UR26, UR38 ;  /* 0x00000026001a0c82 */ /* 0x000fc60008000000 */
[----:B------:R-:W-:Y:S01]  /*0e30*/  USHF.R.S32.HI UR35, URZ, 0x1f, UR18 ;  /* 0x0000001f3f237899 */ /* 0x000fe20008011412 */
[----:B-1----:R-:W-:Y:S11]  /*0e40*/  @P0 BRA `(.L_x_1015) ;  /* 0x0000000000340947 */ /* 0x002ff60003800000 */
        /* <DEDUP_REMOVED lines=13> */
.L_x_1015:
[----:B------:R-:W-:Y:S01]  /*0f20*/  ULDC.64 UR4, c[0x0][0x258] ;  /* 0x0000960000047ab9 */ /* 0x000fe20000000a00 */
[C---:B------:R-:W-:Y:S01]  /*0f30*/  IADD3 R6, P0, R168.reuse, UR36, RZ ;  /* 0x00000024a8067c10 */ /* 0x040fe2000ff1e0ff */
[----:B------:R-:W-:Y:S01]  /*0f40*/  IMAD.U32 R18, RZ, RZ, UR4 ;  /* 0x00000004ff127e24 */ /* 0x000fe2000f8e00ff */
[----:B------:R-:W-:Y:S01]  /*0f50*/  UIMAD UR4, UR32, UR4, URZ ;  /* 0x00000004200472a4 */ /* 0x000fe2000f8e023f */
[C---:B------:R-:W-:Y:S01]  /*0f60*/  IADD3 R101, R168.reuse, 0x40, RZ ;  /* 0x00000040a8657810 */ /* 0x040fe20007ffe0ff */
[----:B------:R-:W-:Y:S01]  /*0f70*/  ULDC.64 UR6, c[0x0][0x260] ;  /* 0x0000980000067ab9 */ /* 0x000fe20000000a00 */
[----:B------:R-:W-:Y:S01]  /*0f80*/  IADD3.X R7, R169, UR13, RZ, P0, !PT ;  /* 0x0000000da9077c10 */ /* 0x000fe200087fe4ff */
[----:B------:R-:W-:Y:S01]  /*0f90*/  UIMAD UR13, UR35, UR6, URZ ;  /* 0x00000006230d72a4 */ /* 0x000fe2000f8e023f */
[----:B------:R-:W-:Y:S01]  /*0fa0*/  IMAD.U32 R12, RZ, RZ, UR6 ;  /* 0x00000006ff0c7e24 */ /* 0x000fe2000f8e00ff */
[----:B------:R-:W-:Y:S01]  /*0fb0*/  UIMAD UR6, UR12, UR5, UR4 ;  /* 0x000000050c0672a4 */ /* 0x000fe2000f8e0204 */
[----:B------:R-:W-:Y:S01]  /*0fc0*/  VIADD R99, R168, 0x80 ;  /* 0x00000080a8637836 */ /* 0x000fe20000000000 */
[----:B------:R1:W-:Y:S01]  /*0fd0*/  STL [R1+0x4], R101 ;  /* 0x0000046501007387 */ /* 0x0003e20000100800 */
[----:B------:R-:W-:Y:S01]  /*0fe0*/  IMAD R0, R33, UR10, RZ ;  /* 0x0000000a21007c24 */ /* 0x000fe2000f8e02ff */
[----:B------:R-:W-:Y:S01]  /*0ff0*/  LEA.HI R4, R5, R14, RZ, 0x4 ;  /* 0x0000000e05047211 */ /* 0x000fe200078f20ff */
[----:B------:R-:W2:Y:S01]  /*1000*/  S2UR UR4, SR_CgaCtaId ;  /* 0x00000000000479c3 */ /* 0x000ea20000008800 */
[----:B------:R1:W-:Y:S01]  /*1010*/  STL [R1], R99 ;  /* 0x0000006301007387 */ /* 0x0003e20000100800 */
[C---:B------:R-:W-:Y:S01]  /*1020*/  IMAD.WIDE.U32 R10, R32.reuse, UR10, R168 ;  /* 0x0000000a200a7c25 */ /* 0x040fe2000f8e00a8 */
[--C-:B------:R-:W-:Y:S01]  /*1030*/  SHF.R.S32.HI R97, RZ, 0x5, R26.reuse ;  /* 0x00000005ff617819 */ /* 0x100fe2000001141a */
[----:B------:R-:W-:Y:S01]  /*1040*/  UIMAD UR32, UR18, UR7, UR13 ;  /* 0x00000007122072a4 */ /* 0x000fe2000f8e020d */
[----:B------:R-:W-:Y:S01]  /*1050*/  SHF.R.S32.HI R26, RZ, 0x1f, R26 ;  /* 0x0000001fff1a7819 */ /* 0x000fe2000001141a */
[C---:B------:R-:W-:Y:S01]  /*1060*/  IMAD R0, R32.reuse, UR11, R0 ;  /* 0x0000000b20007c24 */ /* 0x040fe2000f8e0200 */
[----:B------:R-:W-:Y:S01]  /*1070*/  ISETP.GE.AND P0, PT, R32, UR33, PT ;  /* 0x0000002120007c0c */ /* 0x000fe2000bf06270 */
[----:B------:R-:W-:Y:S01]  /*1080*/  IMAD.WIDE.U32 R18, R18, UR12, R6 ;  /* 0x0000000c12127c25 */ /* 0x000fe2000f8e0006 */
[----:B------:R-:W-:Y:S01]  /*1090*/  IADD3 R28, P1, R10, UR24, RZ ;  /* 0x000000180a1c7c10 */ /* 0x000fe2000ff3e0ff */
[----:B------:R-:W-:Y:S01]  /*10a0*/  ULDC.64 UR12, c[0x0][0x268] ;  /* 0x00009a00000c7ab9 */ /* 0x000fe20000000a00 */
[----:B------:R-:W-:Y:S01]  /*10b0*/  LOP3.LUT R5, R4, 0xfffffff0, RZ, 0xc0, !PT ;  /* 0xfffffff004057812 */ /* 0x000fe200078ec0ff */
[----:B------:R-:W-:Y:S01]  /*10c0*/  UMOV UR7, 0x400 ;  /* 0x0000040000077882 */ /* 0x000fe20000000000 */
[----:B------:R-:W-:Y:S01]  /*10d0*/  LEA.HI R26, R26, R97, RZ, 0x3 ;  /* 0x000000611a1a7211 */ /* 0x000fe200078f18ff */
[----:B------:R-:W-:Y:S01]  /*10e0*/  UIMAD UR35, UR35, UR12, URZ ;  /* 0x0000000c232372a4 */ /* 0x000fe2000f8e023f */
[----:B------:R-:W-:Y:S01]  /*10f0*/  IADD3.X R29, R11, UR22, R0, P1, !PT ;  /* 0x000000160b1d7c10 */ /* 0x000fe20008ffe400 */
[----:B------:R-:W-:Y:S01]  /*1100*/  IMAD.IADD R0, R14, 0x1, -R5 ;  /* 0x000000010e007824 */ /* 0x000fe200078e0a05 */
[----:B------:R-:W-:Y:S01]  /*1110*/  LOP3.LUT R26, R26, 0xffffff8, RZ, 0xc0, !PT ;  /* 0x0ffffff81a1a7812 */ /* 0x000fe200078ec0ff */
[----:B------:R-:W-:Y:S01]  /*1120*/  IMAD.U32 R22, RZ, RZ, UR16 ;  /* 0x00000010ff167e24 */ /* 0x000fe2000f8e00ff */
[----:B------:R-:W-:Y:S01]  /*1130*/  SHF.R.S32.HI R9, RZ, 0x2, R9 ;  /* 0x00000002ff097819 */ /* 0x000fe20000011409 */
[----:B------:R-:W-:Y:S01]  /*1140*/  UIADD3 UR5, UR19, -0x1, URZ ;  /* 0xffffffff13057890 */ /* 0x000fe2000fffe03f */
[----:B------:R-:W-:Y:S01]  /*1150*/  SHF.R.S32.HI R213, RZ, 0x4, R4 ;  /* 0x00000004ffd57819 */ /* 0x000fe20000011404 */
[----:B------:R-:W-:Y:S01]  /*1160*/  IMAD.IADD R26, R97, 0x1, -R26 ;  /* 0x00000001611a7824 */ /* 0x000fe200078e0a1a */
[----:B------:R-:W-:Y:S01]  /*1170*/  SHF.R.S32.HI R5, RZ, 0x1f, R0 ;  /* 0x0000001fff057819 */ /* 0x000fe20000011400 */
[----:B--2---:R-:W-:Y:S01]  /*1180*/  ULEA UR4, UR4, UR7, 0x18 ;  /* 0x0000000704047291 */ /* 0x004fe2000f8ec03f */
[----:B------:R-:W-:Y:S01]  /*1190*/  VIADD R21, R19, UR6 ;  /* 0x0000000613157c36 */ /* 0x000fe20008000000 */
[----:B------:R-:W-:Y:S01]  /*11a0*/  UIMAD UR13, UR18, UR13, UR35 ;  /* 0x0000000d120d72a4 */ /* 0x000fe2000f8e0223 */
[----:B------:R-:W-:Y:S01]  /*11b0*/  BSSY B0, `(.L_x_1016) ;  /* 0x0000037000007945 */ /* 0x000fe20003800000 */
[----:B------:R-:W-:Y:S01]  /*11c0*/  LEA.HI R25, R4, R213, RZ, 0x1 ;  /* 0x000000d504197211 */ /* 0x000fe200078f08ff */
[----:B------:R-:W-:Y:S01]  /*11d0*/  VIADD R17, R32, 0x20 ;  /* 0x0000002020117836 */ /* 0x000fe20000000000 */
[----:B------:R-:W-:Y:S01]  /*11e0*/  LEA.HI R16, R5, R0, RZ, 0x3 ;  /* 0x0000000005107211 */ /* 0x000fe200078f18ff */
[----:B------:R-:W-:Y:S01]  /*11f0*/  VIADD R252, R168, 0xc0 ;  /* 0x000000c0a8fc7836 */ /* 0x000fe20000000000 */
[----:B------:R-:W-:Y:S01]  /*1200*/  SHF.L.U32 R13, R13, 0x1, RZ ;  /* 0x000000010d0d7819 */ /* 0x000fe200000006ff */
[----:B------:R-:W-:Y:S01]  /*1210*/  IMAD.WIDE R22, R22, 0x80, R32 ;  /* 0x0000008016167825 */ /* 0x000fe200078e0220 */
[----:B------:R-:W-:-:S03]  /*1220*/  LEA R251, R251, UR4, 0x1 ;  /* 0x00000004fbfb7c11 */ /* 0x000fc6000f8e08ff */
[----:B------:R-:W-:Y:S02]  /*1230*/  IMAD R26, R26, 0x10, R9 ;  /* 0x000000101a1a7824 */ /* 0x000fe400078e0209 */
[----:B------:R-:W-:Y:S01]  /*1240*/  IMAD.U32 R15, RZ, RZ, UR12 ;  /* 0x0000000cff0f7e24 */ /* 0x000fe2000f8e00ff */
[----:B-1----:R-:W-:Y:S06]  /*1250*/  @P0 BRA `(.L_x_1017) ;  /* 0x0000000000b00947 */ /* 0x002fec0003800000 */
        /* <DEDUP_REMOVED lines=44> */
.L_x_1017:
[----:B------:R-:W-:Y:S05]  /*1520*/  BSYNC B0 ;  /* 0x0000000000007941 */ /* 0x000fea0003800000 */
.L_x_1016:
[----:B------:R-:W-:Y:S01]  /*1530*/  IMAD.WIDE.U32 R28, R12, UR18, R28 ;  /* 0x000000120c1c7c25 */ /* 0x000fe2000f8e001c */
[----:B------:R-:W-:Y:S01]  /*1540*/  ISETP.GE.AND P0, PT, R17, UR33, PT ;  /* 0x0000002111007c0c */ /* 0x000fe2000bf06270 */
[----:B------:R-:W-:Y:S01]  /*1550*/  ULEA UR6, UR19, UR34, 0x6 ;  /* 0x0000002213067291 */ /* 0x000fe2000f8e303f */
[----:B-12---:R-:W-:Y:S01]  /*1560*/  LOP3.LUT R4, R25, 0xfffffffe, RZ, 0xc0, !PT ;  /* 0xfffffffe19047812 */ /* 0x006fe200078ec0ff */
[----:B------:R-:W-:Y:S01]  /*1570*/  IMAD R7, R26, UR20, R13 ;  /* 0x000000141a077c24 */ /* 0x000fe2000f8e020d */
[----:B------:R1:W-:Y:S01]  /*1580*/  STL.64 [R1+0x8], R28 ;  /* 0x0000081c01007387 */ /* 0x0003e20000100a00 */
[----:B------:R-:W-:Y:S01]  /*1590*/  UIADD3 UR6, UR6, -0x40, URZ ;  /* 0xffffffc006067890 */ /* 0x000fe2000fffe03f */
[----:B------:R-:W-:Y:S01]  /*15a0*/  LOP3.LUT R5, R16, 0xfffffff8, RZ, 0xc0, !PT ;  /* 0xfffffff810057812 */ /* 0x000fe200078ec0ff */
[----:B------:R-:W-:Y:S01]  /*15b0*/  UIMAD UR12, UR5, -0x40, UR27 ;  /* 0xffffffc0050c78a4 */ /* 0x000fe2000f8e021b */
[----:B------:R-:W-:Y:S01]  /*15c0*/  BSSY B0, `(.L_x_1018) ;  /* 0x0000035000007945 */ /* 0x000fe20003800000 */
[----:B------:R-:W-:Y:S01]  /*15d0*/  IMAD.IADD R213, R213, 0x1, -R4 ;  /* 0x00000001d5d57824 */ /* 0x000fe200078e0a04 */
[----:B------:R-:W-:Y:S01]  /*15e0*/  IADD3 R0, R0, -R5, RZ ;  /* 0x8000000500007210 */ /* 0x000fe20007ffe0ff */
[----:B------:R-:W-:Y:S01]  /*15f0*/  IMAD.U32 R6, RZ, RZ, UR6 ;  /* 0x00000006ff067e24 */ /* 0x000fe2000f8e00ff */
[----:B------:R-:W-:Y:S01]  /*1600*/  IADD3 R238, P6, R7, UR6, RZ ;  /* 0x0000000607ee7c10 */ /* 0x000fe2000ffde0ff */
[----:B------:R-:W-:-:S12]  /*1610*/  @P0 BRA `(.L_x_1019) ;  /* 0x0000000000bc0947 */ /* 0x000fd80003800000 */
        /* <DEDUP_REMOVED lines=47> */
.L_x_1019:
[----:B------:R-:W-:Y:S05]  /*1910*/  BSYNC B0 ;  /* 0x0000000000007941 */ /* 0x000fea0003800000 */
.L_x_1018:
        /* <DEDUP_REMOVED lines=49> */
.L_x_1021:
[----:B------:R-:W-:Y:S05]  /*1c30*/  BSYNC B0 ;  /* 0x0000000000007941 */ /* 0x000fea0003800000 */
.L_x_1020:
        /* <DEDUP_REMOVED lines=13> */
[----:B---34-:R-:W3:Y:S01]  /*1d10*/  @!P5 LDC.64 R12, c[0x0][0x210] ;  /* 0x00008400ff0cdb82 */ /* 0x018ee20000000a00 */
[----:B------:R-:W-:Y:S01]  /*1d20*/  IMAD R20, R19, UR7, R20 ;  /* 0x0000000713147c24 */ /* 0x000fe2000f8e0214 */
[----:B------:R4:W-:Y:S03]  /*1d30*/  @P5 STS.128 [R251+0x3000], RZ ;  /* 0x003000fffb005388 */ /* 0x0009e60000000c00 */
[----:B------:R-:W-:-:S03]  /*1d40*/  IMAD.IADD R20, R23, 0x1, R20 ;  /* 0x0000000117147824 */ /* 0x000fc600078e0214 */
        /* <DEDUP_REMOVED lines=32> */
.L_x_1023:
[----:B------:R-:W-:Y:S05]  /*1f50*/  BSYNC B0 ;  /* 0x0000000000007941 */ /* 0x000fea0003800000 */
.L_x_1022:
[----:B------:R-:W-:Y:S01]  /*1f60*/  VIADD R127, R29, UR32 ;  /* 0x000000201d7f7c36 */ /* 0x000fe20008000000 */
[----:B------:R-:W-:Y:S01]  /*1f70*/  USHF.L.U64.HI UR35, UR10, 0x6, UR11 ;  /* 0x000000060a237899 */ /* 0x000fe2000801020b */
[----:B------:R-:W-:Y:S01]  /*1f80*/  IMAD.MOV.U32 R126, RZ, RZ, R28 ;  /* 0x000000ffff7e7224 */ /* 0x000fe200078e001c */
[----:B------:R-:W-:Y:S01]  /*1f90*/  ISETP.GE.AND P1, PT, R32, UR12, PT ;  /* 0x0000000c20007c0c */ /* 0x000fe2000bf26270 */
[----:B------:R-:W-:Y:S01]  /*1fa0*/  USHF.L.U32 UR36, UR10, 0x6, URZ ;  /* 0x000000060a247899 */ /* 0x000fe2000800063f */
[----:B------:R-:W-:Y:S01]  /*1fb0*/  IMAD.U32 R19, RZ, RZ, UR5 ;  /* 0x00000005ff137e24 */ /* 0x000fe2000f8e00ff */
[----:B------:R-:W-:Y:S01]  /*1fc0*/  USHF.R.S32.HI UR38, URZ, 0x1f, UR5 ;  /* 0x0000001f3f267899 */ /* 0x000fe20008011405 */
[----:B------:R1:W-:Y:S01]  /*1fd0*/  STL.64 [R1+0x10], R126 ;  /* 0x0000107e01007387 */ /* 0x0003e20000100a00 */
[----:B------:R-:W-:Y:S01]  /*1fe0*/  UIMAD UR6, UR35, UR5, URZ ;  /* 0x00000005230672a4 */ /* 0x000fe2000f8e023f */
[----:B------:R-:W-:Y:S01]  /*1ff0*/  SHF.L.U32 R24, R0, 0x6, RZ ;  /* 0x0000000600187819 */ /* 0x000fe200000006ff */
[----:B------:R-:W-:Y:S01]  /*2000*/  IMAD.WIDE.U32 R20, R19, UR36, R126 ;  /* 0x0000002413147c25 */ /* 0x000fe2000f8e007e */
[----:B------:R-:W-:Y:S01]  /*2010*/  BSSY B0, `(.L_x_1024) ;  /* 0x000002f000007945 */ /* 0x000fe20003800000 */
[----:B------:R-:W-:Y:S01]  /*2020*/  UIMAD UR6, UR38, UR36, UR6 ;  /* 0x00000024260672a4 */ /* 0x000fe2000f8e0206 */
[----:B------:R-:W-:Y:S01]  /*2030*/  ISETP.GE.AND P0, PT, R17, UR12, PT ;  /* 0x0000000c11007c0c */ /* 0x000fe2000bf06270 */
[----:B------:R-:W-:Y:S01]  /*2040*/  IMAD.WIDE.U32 R26, R32, UR8, R168 ;  /* 0x00000008201a7c25 */ /* 0x000fe2000f8e00a8 */
[----:B------:R-:W-:-:S02]  /*2050*/  SHF.L.U32 R23, R213, 0x3, RZ ;  /* 0x00000003d5177819 */ /* 0x000fc400000006ff */
[----:B------:R-:W-:Y:S01]  /*2060*/  LOP3.LUT R24, R24, 0x1c0, RZ, 0xc0, !PT ;  /* 0x000001c018187812 */ /* 0x000fe200078ec0ff */
[----:B------:R-:W-:Y:S01]  /*2070*/  IMAD R22, R33, UR8, RZ ;  /* 0x0000000821167c24 */ /* 0x000fe2000f8e02ff */
[----:B------:R-:W-:Y:S01]  /*2080*/  IADD3 R18, R21, UR6, RZ ;  /* 0x0000000615127c10 */ /* 0x000fe2000fffe0ff */
[----:B------:R-:W-:Y:S06]  /*2090*/  @P1 BRA `(.L_x_1025) ;  /* 0x0000000000981947 */ /* 0x000fec0003800000 */
[----:B------:R-:W-:Y:S02]  /*20a0*/  ULDC UR6, c[0x0][0x2d0] ;  /* 0x0000b40000067ab9 */ /* 0x000fe40000000800 */
[----:B------:R-:W-:Y:S02]  /*20b0*/  ISETP.GE.AND P4, PT, R101, UR6, PT ;  /* 0x0000000665007c0c */ /* 0x000fe4000bf86270 */
[----:B------:R-:W-:Y:S02]  /*20c0*/  ISETP.GE.AND P5, PT, R168, UR6, PT ;  /* 0x00000006a8007c0c */ /* 0x000fe4000bfa6270 */
[----:B------:R-:W-:-:S09]  /*20d0*/  ISETP.GE.AND P3, PT, R99, UR6, PT ;  /* 0x0000000663007c0c */ /* 0x000fd2000bf66270 */
[----:B---34-:R-:W3:Y:S02]  /*20e0*/  @!P4 LDC.64 R10, c[0x0][0x218] ;  /* 0x00008600ff0acb82 */ /* 0x018ee40000000a00 */
        /* <DEDUP_REMOVED lines=33> */
.L_x_1025:
[----:B------:R-:W-:Y:S05]  /*2300*/  BSYNC B0 ;  /* 0x0000000000007941 */ /* 0x000fea0003800000 */
.L_x_1024:
[----:B------:R-:W-:Y:S01]  /*2310*/  ISETP.GE.AND P5, PT, R17, UR12, PT ;  /* 0x0000000c11007c0c */ /* 0x000fe2000bfa6270 */
[----:B--234-:R-:W-:Y:S01]  /*2320*/  IMAD R5, R32, UR9, R22 ;  /* 0x0000000920057c24 */ /* 0x01cfe2000f8e0216 */
[----:B------:R-:W-:Y:S01]  /*2330*/  LOP3.LUT R17, R24, 0x8, R23, 0xf8, !PT ;  /* 0x0000000818117812 */ /* 0x000fe200078ef817 */
[----:B------:R-:W-:Y:S01]  /*2340*/  USHF.L.U64.HI UR33, UR10, 0x5, UR11 ;  /* 0x000000050a217899 */ /* 0x000fe2000801020b */
[----:B------:R-:W-:Y:S01]  /*2350*/  SHF.R.U32.HI R4, RZ, 0x3, R24 ;  /* 0x00000003ff047819 */ /* 0x000fe20000011618 */
[----:B------:R-:W-:Y:S01]  /*2360*/  USHF.L.U32 UR34, UR10, 0x5, URZ ;  /* 0x000000050a227899 */ /* 0x000fe2000800063f */
[----:B------:R-:W-:Y:S01]  /*2370*/  IADD3 R24, P1, R26, UR26, RZ ;  /* 0x0000001a1a187c10 */ /* 0x000fe2000ff3e0ff */
[----:B------:R-:W-:Y:S01]  /*2380*/  BSSY B0, `(.L_x_1026) ;  /* 0x000002d000007945 */ /* 0x000fe20003800000 */
[----:B------:R-:W-:Y:S01]  /*2390*/  LOP3.LUT R17, R17, R4, RZ, 0x3c, !PT ;  /* 0x0000000411117212 */ /* 0x000fe200078e3cff */
[----:B------:R-:W-:Y:S01]  /*23a0*/  IMAD.SHL.U32 R22, R3, 0x40, RZ ;  /* 0x0000004003167824 */ /* 0x000fe200078e00ff */
[----:B------:R-:W-:Y:S01]  /*23b0*/  IADD3.X R25, R27, UR23, R5, P1, !PT ;  /* 0x000000171b197c10 */ /* 0x000fe20008ffe405 */
[----:B------:R-:W-:Y:S08]  /*23c0*/  @P0 BRA `(.L_x_1027) ;  /* 0x0000000000a00947 */ /* 0x000ff00003800000 */
[----:B------:R-:W-:Y:S01]  /*23d0*/  ULDC UR6, c[0x0][0x2d0] ;  /* 0x0000b40000067ab9 */ /* 0x000fe20000000800 */
[----:B------:R-:W-:Y:S02]  /*23e0*/  IADD3 R20, P0, R20, UR34, RZ ;  /* 0x0000002214147c10 */ /* 0x000fe4000ff1e0ff */
[----:B------:R-:W-:Y:S02]  /*23f0*/  ISETP.GE.AND P3, PT, R101, UR6, PT ;  /* 0x0000000665007c0c */ /* 0x000fe4000bf66270 */
[----:B------:R-:W-:Y:S02]  /*2400*/  ISETP.GE.AND P4, PT, R168, UR6, PT ;  /* 0x00000006a8007c0c */ /* 0x000fe4000bf86270 */
[----:B------:R-:W-:Y:S02]  /*2410*/  ISETP.GE.AND P2, PT, R99, UR6, PT ;  /* 0x0000000663007c0c */ /* 0x000fe4000bf46270 */
[----:B------:R-:W-:-:S07]  /*2420*/  IADD3.X R21, R18, UR33, RZ, P0, !PT ;  /* 0x0000002112157c10 */ /* 0x000fce00087fe4ff */
        /* <DEDUP_REMOVED lines=34> */
.L_x_1027:
[----:B------:R-:W-:Y:S05]  /*2650*/  BSYNC B0 ;  /* 0x0000000000007941 */ /* 0x000fea0003800000 */
.L_x_1026:
[----:B------:R-:W0:Y:S01]  /*2660*/  LDGDEPBAR ;  /* 0x00000000000079af */ /* 0x000e220000000000 */
[C---:B------:R-:W-:Y:S01]  /*2670*/  ISETP.GE.AND P0, PT, R32.reuse, UR12, PT ;  /* 0x0000000c20007c0c */ /* 0x040fe2000bf06270 */
[----:B---3--:R-:W-:Y:S01]  /*2680*/  IMAD.SHL.U32 R12, R32, 0x8, RZ ;  /* 0x00000008200c7824 */ /* 0x008fe200078e00ff */
[----:B--2---:R-:W-:Y:S01]  /*2690*/  LOP3.LUT R5, R22, 0x1c0, RZ, 0xc0, !PT ;  /* 0x000001c016057812 */ /* 0x004fe200078ec0ff */
[----:B------:R-:W-:Y:S01]  /*26a0*/  IMAD.SHL.U32 R16, R16, 0x40, RZ ;  /* 0x0000004010107824 */ /* 0x000fe200078e00ff */
[----:B------:R-:W-:Y:S01]  /*26b0*/  LEA R4, R97, UR25, 0x4 ;  /* 0x0000001961047c11 */ /* 0x000fe2000f8e20ff */
[----:B------:R-:W-:Y:S01]  /*26c0*/  USHF.L.U64.HI UR25, UR8, 0x6, UR9 ;  /* 0x0000000608197899 */ /* 0x000fe20008010209 */
[----:B------:R-:W-:Y:S01]  /*26d0*/  LOP3.LUT R12, R5, 0x8, R12, 0xf8, !PT ;  /* 0x00000008050c7812 */ /* 0x000fe200078ef80c */
[----:B------:R-:W-:Y:S01]  /*26e0*/  IMAD.WIDE.U32 R10, R15, UR18, R24 ;  /* 0x000000120f0a7c25 */ /* 0x000fe2000f8e0018 */
[----:B------:R-:W-:Y:S01]  /*26f0*/  SHF.R.U32.HI R5, RZ, 0x3, R5 ;  /* 0x00000003ff057819 */ /* 0x000fe20000011605 */
[----:B------:R-:W-:Y:S01]  /*2700*/  USHF.L.U32 UR37, UR8, 0x6, URZ ;  /* 0x0000000608257899 */ /* 0x000fe2000800063f */
[----:B------:R-:W-:Y:S01]  /*2710*/  IADD3 R9, R4, 0x1, R9 ;  /* 0x0000000104097810 */ /* 0x000fe20007ffe009 */
[----:B------:R-:W-:Y:S01]  /*2720*/  UIMAD UR6, UR25, UR5, URZ ;  /* 0x00000005190672a4 */ /* 0x000fe2000f8e023f */
[----:B------:R-:W-:Y:S01]  /*2730*/  LOP3.LUT R12, R12, R5, RZ, 0x3c, !PT ;  /* 0x000000050c0c7212 */ /* 0x000fe200078e3cff */
[----:B------:R-:W-:Y:S01]  /*2740*/  VIADD R13, R11, UR13 ;  /* 0x0000000d0b0d7c36 */ /* 0x000fe20008000000 */
[----:B------:R-:W-:Y:S01]  /*2750*/  LOP3.LUT R4, R17, 0xfffffe00, R16, 0xf8, !PT ;  /* 0xfffffe0011047812 */ /* 0x000fe200078ef810 */
[----:B------:R-:W-:Y:S01]  /*2760*/  IMAD.U32 R18, RZ, RZ, UR27 ;  /* 0x0000001bff127e24 */ /* 0x000fe2000f8e00ff */
[----:B------:R-:W-:Y:S01]  /*2770*/  LEA R213, R213, R12, 0x9 ;  /* 0x0000000cd5d57211 */ /* 0x000fe200078e48ff */
[----:B------:R-:W-:Y:S01]  /*2780*/  IMAD.MOV.U32 R12, RZ, RZ, R10 ;  /* 0x000000ffff0c7224 */ /* 0x000fe200078e000a */
[----:B------:R-:W-:Y:S01]  /*2790*/  UIMAD UR6, UR38, UR37, UR6 ;  /* 0x00000025260672a4 */ /* 0x000fe2000f8e0206 */
[----:B------:R-:W-:Y:S01]  /*27a0*/  IMAD R214, R97, 0x400, R4 ;  /* 0x0000040061d67824 */ /* 0x000fe200078e0204 */
[----:B------:R-:W-:Y:S01]  /*27b0*/  IADD3 R9, R18, -UR17, R9 ;  /* 0x8000001112097c10 */ /* 0x000fe2000fffe009 */
[----:B------:R-:W-:Y:S01]  /*27c0*/  IMAD.WIDE.U32 R24, R19, UR37, R12 ;  /* 0x0000002513187c25 */ /* 0x000fe2000f8e000c */
[----:B------:R-:W-:Y:S01]  /*27d0*/  BSSY B0, `(.L_x_1028) ;  /* 0x0000031000007945 */ /* 0x000fe20003800000 */
[----:B------:R-:W-:-:S04]  /*27e0*/  DEPBAR.LE SB0, 0x0 ;  /* 0x000080000000791a */ /* 0x000fc80000000000 */
[----:B------:R-:W-:Y:S01]  /*27f0*/  BAR.SYNC.DEFER_BLOCKING 0x0 ;  /* 0x0000000000007b1d */ /* 0x000fe20000010000 */
[----:B------:R-:W-:Y:S01]  /*2800*/  VIADD R22, R25, UR6 ;  /* 0x0000000619167c36 */ /* 0x000fe20008000000 */
[----:B------:R-:W-:Y:S02]  /*2810*/  IADD3 R9, R9, UR21, RZ ;  /* 0x0000001509097c10 */ /* 0x000fe4000fffe0ff */
[----:B------:R-:W-:Y:S02]  /*2820*/  LEA R214, R214, UR4, 0x1 ;  /* 0x00000004d6d67c11 */ /* 0x000fe4000f8e08ff */
        /* <DEDUP_REMOVED lines=43> */
.L_x_1029:
[----:B------:R-:W-:Y:S05]  /*2ae0*/  BSYNC B0 ;  /* 0x0000000000007941 */ /* 0x000fea0003800000 */
.L_x_1028:
        /* <DEDUP_REMOVED lines=18> */
[----:B---3--:R-:W3:Y:S01]  /*2c10*/  @!P2 LDC.64 R16, c[0x0][0x220] ;  /* 0x00008800ff10ab82 */ /* 0x008ee20000000a00 */
        /* <DEDUP_REMOVED lines=30> */
.L_x_1031:
[----:B------:R-:W-:Y:S05]  /*2e00*/  BSYNC B0 ;  /* 0x0000000000007941 */ /* 0x000fea0003800000 */
.L_x_1030:
[----:B------:R-:W-:Y:S01]  /*2e10*/  LDSM.16.M88.4 R52, [R214] ;  /* 0x00000000d634783b */ /* 0x000fe20000000200 */
[----:B------:R-:W-:Y:S01]  /*2e20*/  LOP3.LUT P0, RZ, R3, 0x2, RZ, 0xc0, !PT ;  /* 0x0000000203ff7812 */ /* 0x000fe2000780c0ff */
[----:B------:R-:W-:Y:S01]  /*2e30*/  IMAD.MOV.U32 R5, RZ, RZ, 0x10 ;  /* 0x00000010ff057424 */ /* 0x000fe200078e00ff */
[----:B------:R-:W-:Y:S01]  /*2e40*/  LOP3.LUT P1, RZ, R0, 0x2, RZ, 0xc0, !PT ;  /* 0x0000000200ff7812 */ /* 0x000fe2000782c0ff */
[----:B------:R-:W5:Y:S01]  /*2e50*/  LDSM.16.M88.4 R44, [R213+0x10800] ;  /* 0x01080000d52c783b */ /* 0x000f620000000200 */
[C---:B-1-34-:R-:W-:Y:S01]  /*2e60*/  VIADD R16, R213.reuse, 0x10000 ;  /* 0x00010000d5107836 */ /* 0x05afe20000000000 */
[----:B------:R-:W-:Y:S01]  /*2e70*/  SHF.R.S32.HI R239, RZ, 0x1f, R7 ;  /* 0x0000001fffef7819 */ /* 0x000fe20000011407 */
[----:B------:R-:W-:Y:S01]  /*2e80*/  VIADD R211, R213, 0x10020 ;  /* 0x00010020d5d37836 */ /* 0x000fe20000000000 */
[----:B------:R-:W1:Y:S01]  /*2e90*/  LDSM.16.M88.4 R28, [R213+0x10000] ;  /* 0x01000000d51c783b */ /* 0x000e620000000200 */
[----:B------:R-:W-:Y:S01]  /*2ea0*/  SEL R5, R5, 0xfffffff0, !P1 ;  /* 0xfffffff005057807 */ /* 0x000fe20004800000 */
[----:B------:R-:W-:Y:S01]  /*2eb0*/  IMAD.SHL.U32 R14, R14, 0x2, RZ ;  /* 0x000000020e0e7824 */ /* 0x000fe200078e00ff */
[----:B------:R-:W-:Y:S01]  /*2ec0*/  LOP3.LUT P1, RZ, R0, 0x4, RZ, 0xc0, !PT ;  /* 0x0000000400ff7812 */ /* 0x000fe2000782c0ff */
[----:B------:R-:W3:Y:S01]  /*2ed0*/  LDSM.16.M88.4 R76, [R213+0x11000] ;  /* 0x01100000d54c783b */ /* 0x000ee20000000200 */
[----:B------:R-:W-:Y:S01]  /*2ee0*/  LEA.HI.X.SX32 R239, R6, R239, 0x1, P6 ;  /* 0x000000ef06ef7211 */ /* 0x000fe200030f0eff */
[----:B------:R-:W-:Y:S01]  /*2ef0*/  IMAD R212, R5, 0x2, R214 ;  /* 0x0000000205d47824 */ /* 0x000fe200078e02d6 */
[----:B------:R-:W-:Y:S01]  /*2f00*/  UISETP.GE.AND UP0, UPT, UR19, 0x2, UPT ;  /* 0x000000021300788c */ /* 0x000fe2000bf06270 */
[----:B------:R-:W-:Y:S01]  /*2f10*/  @P0 VIADD R211, R16, 0xffffffe0 ;  /* 0xffffffe010d30836 */ /* 0x000fe20000000000 */
[----:B------:R-:W-:Y:S01]  /*2f20*/  LDSM.16.M88.4 R84, [R213+0x11800] ;  /* 0x01180000d554783b */ /* 0x000fe20000000200 */
[----:B------:R-:W-:Y:S01]  /*2f30*/  LOP3.LUT P0, RZ, R3, 0x4, RZ, 0xc0, !PT ;  /* 0x0000000403ff7812 */ /* 0x000fe2000780c0ff */
[----:B------:R-:W-:Y:S01]  /*2f40*/  IMAD.MOV.U32 R3, RZ, RZ, 0x20 ;  /* 0x00000020ff037424 */ /* 0x000fe200078e00ff */
[----:B------:R-:W-:Y:S01]  /*2f50*/  UIADD3 UR38, UR31, 0x646e171e, URZ ;  /* 0x646e171e1f267890 */ /* 0x000fe2000fffe03f */
[----:B------:R-:W-:Y:S01]  /*2f60*/  LDSM.16.M88.4 R60, [R212] ;  /* 0x00000000d43c783b */ /* 0x000fe20000000200 */
[----:B------:R-:W-:Y:S01]  /*2f70*/  UMOV UR39, UR5 ;  /* 0x0000000500277c82 */ /* 0x000fe20008000000 */
[----:B------:R-:W-:Y:S01]  /*2f80*/  VIADD R203, R211, 0x800 ;  /* 0x00000800d3cb7836 */ /* 0x000fe20000000000 */
[C---:B------:R-:W-:Y:S01]  /*2f90*/  SEL R0, R3.reuse, 0xffffffe0, !P0 ;  /* 0xffffffe003007807 */ /* 0x040fe20004000000 */
[----:B------:R-:W4:Y:S01]  /*2fa0*/  LDSM.16.M88.4 R40, [R211+0x800] ;  /* 0x00080000d328783b */ /* 0x000f220000000200 */
[----:B------:R-:W-:Y:S01]  /*2fb0*/  SEL R3, R3, 0xffffffe0, !P1 ;  /* 0xffffffe003037807 */ /* 0x000fe20004800000 */
[----:B------:R-:W-:-:S02]  /*2fc0*/  VIADD R202, R211, 0x1000 ;  /* 0x00001000d3ca7836 */ /* 0x000fc40000000000 */
[----:B------:R-:W2:Y:S01]  /*2fd0*/  LDSM.16.M88.4 R16, [R211] ;  /* 0x00000000d310783b */ /* 0x000ea20000000200 */
[C---:B------:R-:W-:Y:S02]  /*2fe0*/  IMAD R207, R0.reuse, 0x2, R213 ;  /* 0x0000000200cf7824 */ /* 0x040fe400078e02d5 */
[C---:B------:R-:W-:Y:S01]  /*2ff0*/  IMAD R210, R3.reuse, 0x2, R214 ;  /* 0x0000000203d27824 */ /* 0x040fe200078e02d6 */
[----:B------:R-:W-:Y:S01]  /*3000*/  LDSM.16.M88.4 R64, [R211+0x1000] ;  /* 0x00100000d340783b */ /* 0x000fe20000000200 */
[----:B------:R-:W-:Y:S02]  /*3010*/  IMAD R209, R3, 0x2, R212 ;  /* 0x0000000203d17824 */ /* 0x000fe400078e02d4 */
[----:B------:R-:W-:Y:S01]  /*3020*/  IMAD R200, R0, 0x2, R211 ;  /* 0x0000000200c87824 */ /* 0x000fe200078e02d3 */
[----:B------:R-:W-:Y:S01]  /*3030*/  LDSM.16.M88.4 R68, [R210] ;  /* 0x00000000d244783b */ /* 0x000fe20000000200 */
[----:B------:R-:W-:Y:S02]  /*3040*/  IMAD.U32 R0, RZ, RZ, UR5 ;  /* 0x00000005ff007e24 */ /* 0x000fe4000f8e00ff */
[C---:B------:R-:W-:Y:S01]  /*3050*/  VIADD R201, R211.reuse, 0x1800 ;  /* 0x00001800d3c97836 */ /* 0x040fe20000000000 */
[----:B------:R-:W2:Y:S01]  /*3060*/  LDSM.16.M88.4 R20, [R207+0x10800] ;  /* 0x01080000cf14783b */ /* 0x000ea20000000200 */
[C---:B------:R-:W-:Y:S01]  /*3070*/  VIADD R199, R211.reuse, 0x2000 ;  /* 0x00002000d3c77836 */ /* 0x040fe20000000000 */
[----:B-----5:R-:W-:Y:S02]  /*3080*/  HMMA.16816.F32 R48, R52, R44, RZ ;  /* 0x0000002c3430723c */ /* 0x020fe400000018ff */
[----:B------:R-:W5:Y:S01]  /*3090*/  LDSM.16.M88.4 R24, [R207+0x10000] ;  /* 0x01000000cf18783b */ /* 0x000f620000000200 */
[----:B------:R-:W-:-:S02]  /*30a0*/  VIADD R198, R211, 0x2800 ;  /* 0x00002800d3c67836 */ /* 0x000fc40000000000 */
[C---:B------:R-:W-:Y:S01]  /*30b0*/  VIADD R197, R211.reuse, 0x3000 ;  /* 0x00003000d3c57836 */ /* 0x040fe20000000000 */
[----:B------:R-:W5:Y:S01]  /*30c0*/  LDSM.16.M88.4 R56, [R211+0x1800] ;  /* 0x00180000d338783b */ /* 0x000f620000000200 */
[C---:B------:R-:W-:Y:S01]  /*30d0*/  HMMA.16816.F32 R44, R52.reuse, R46, RZ ;  /* 0x0000002e342c723c */ /* 0x040fe200000018ff */
[C---:B------:R-:W-:Y:S02]  /*30e0*/  VIADD R196, R211.reuse, 0x3800 ;  /* 0x00003800d3c47836 */ /* 0x040fe40000000000 */
[----:B------:R-:W-:Y:S01]  /*30f0*/  LDSM.16.M88.4 R36, [R209] ;  /* 0x00000000d124783b */ /* 0x000fe20000000200 */
[C---:B------:R-:W-:Y:S02]  /*3100*/  VIADD R195, R211.reuse, 0x4000 ;  /* 0x00004000d3c37836 */ /* 0x040fe40000000000 */
[----:B-1----:R-:W-:Y:S01]  /*3110*/  HMMA.16816.F32 R32, R52, R28, RZ ;  /* 0x0000001c3420723c */ /* 0x002fe200000018ff */
[----:B------:R-:W-:Y:S01]  /*3120*/  LDSM.16.M88.4 R92, [R207+0x11000] ;  /* 0x01100000cf5c783b */ /* 0x000fe20000000200 */
[----:B------:R-:W-:-:S02]  /*3130*/  VIADD R194, R211, 0x4800 ;  /* 0x00004800d3c27836 */ /* 0x000fc40000000000 */
[C---:B------:R-:W-:Y:S01]  /*3140*/  VIADD R193, R211.reuse, 0x5000 ;  /* 0x00005000d3c17836 */ /* 0x040fe20000000000 */
[----:B------:R-:W-:Y:S01]  /*3150*/  LDSM.16.M88.4 R88, [R207+0x11800] ;  /* 0x01180000cf58783b */ /* 0x000fe20000000200 */
[C---:B------:R-:W-:Y:S01]  /*3160*/  HMMA.16816.F32 R28, R52.reuse, R30, RZ ;  /* 0x0000001e341c723c */ /* 0x040fe200000018ff */
[C---:B------:R-:W-:Y:S02]  /*3170*/  VIADD R192, R211.reuse, 0x5800 ;  /* 0x00005800d3c07836 */ /* 0x040fe40000000000 */
[----:B------:R-:W0:Y:S01]  /*3180*/  LDGDEPBAR ;  /* 0x00000000000079af */ /* 0x000e220000000000 */
[C---:B------:R-:W-:Y:S02]  /*3190*/  VIADD R191, R211.reuse, 0x6000 ;  /* 0x00006000d3bf7836 */ /* 0x040fe40000000000 */
[----:B---3--:R-:W-:Y:S01]  /*31a0*/  HMMA.16816.F32 R80, R52, R76, RZ ;  /* 0x0000004c3450723c */ /* 0x008fe200000018ff */
[C---:B------:R-:W-:Y:S02]  /*31b0*/  VIADD R190, R211.reuse, 0x6800 ;  /* 0x00006800d3be7836 */ /* 0x040fe40000000000 */
[----:B------:R-:W-:-:S02]  /*31c0*/  VIADD R189, R211, 0x7000 ;  /* 0x00007000d3bd7836 */ /* 0x000fc40000000000 */
[----:B------:R-:W-:Y:S01]  /*31d0*/  VIADD R188, R211, 0x7800 ;  /* 0x00007800d3bc7836 */ /* 0x000fe20000000000 */
[----:B----4-:R-:W-:Y:S06]  /*31e0*/  HMMA.16816.F32 R48, R60, R40, R48 ;  /* 0x000000283c30723c */ /* 0x010fec0000001830 */
[----:B------:R-:W-:Y:S06]  /*31f0*/  HMMA.16816.F32 R76, R52, R78, RZ ;  /* 0x0000004e344c723c */ /* 0x000fec00000018ff */
[C---:B------:R-:W-:Y:S01]  /*3200*/  HMMA.16816.F32 R44, R60.reuse, R42, R44 ;  /* 0x0000002a3c2c723c */ /* 0x040fe2000000182c */
[----:B------:R-:W1:Y:S05]  /*3210*/  LDSM.16.M88.4 R40, [R200+0x800] ;  /* 0x00080000c828783b */ /* 0x000e6a0000000200 */
[----:B--2---:R-:W-:Y:S06]  /*3220*/  HMMA.16816.F32 R32, R60, R16, R32 ;  /* 0x000000103c20723c */ /* 0x004fec0000001820 */
[C---:B------:R-:W-:Y:S06]  /*3230*/  HMMA.16816.F32 R72, R52.reuse, R84, RZ ;  /* 0x000000543448723c */ /* 0x040fec00000018ff */
[----:B------:R-:W-:Y:S01]  /*3240*/  HMMA.16816.F32 R52, R52, R86, RZ ;  /* 0x000000563434723c */ /* 0x000fe200000018ff */
[----:B------:R-:W-:Y:S05]  /*3250*/  LDSM.16.M88.4 R84, [R214+0x4000] ;  /* 0x00400000d654783b */ /* 0x000fea0000000200 */
[----:B------:R-:W-:Y:S01]  /*3260*/  HMMA.16816.F32 R28, R60, R18, R28 ;  /* 0x000000123c1c723c */ /* 0x000fe2000000181c */
[----:B------:R-:W2:Y:S05]  /*3270*/  LDSM.16.M88.4 R16, [R200] ;  /* 0x00000000c810783b */ /* 0x000eaa0000000200 */
[----:B------:R-:W-:Y:S06]  /*3280*/  HMMA.16816.F32 R48, R68, R20, R48 ;  /* 0x000000144430723c */ /* 0x000fec0000001830 */
[C---:B------:R-:W-:Y:S06]  /*3290*/  HMMA.16816.F32 R80, R60.reuse, R64, R80 ;  /* 0x000000403c50723c */ /* 0x040fec0000001850 */
[----:B------:R-:W-:Y:S01]  /*32a0*/  HMMA.16816.F32 R76, R60, R66, R76 ;  /* 0x000000423c4c723c */ /* 0x000fe2000000184c */
[----:B------:R-:W-:Y:S05]  /*32b0*/  LDSM.16.M88.4 R64, [R200+0x1000] ;  /* 0x00100000c840783b */ /* 0x000fea0000000200 */
[C---:B------:R-:W-:Y:S01]  /*32c0*/  HMMA.16816.F32 R44, R68.reuse, R22, R44 ;  /* 0x00000016442c723c */ /* 0x040fe2000000182c */
[----:B------:R-:W3:Y:S05]  /*32d0*/  LDSM.16.M88.4 R20, [R213+0x12800] ;  /* 0x01280000d514783b */ /* 0x000eea0000000200 */
[----:B-----5:R-:W-:Y:S06]  /*32e0*/  HMMA.16816.F32 R32, R68, R24, R32 ;  /* 0x000000184420723c */ /* 0x020fec0000001820 */
[C---:B------:R-:W-:Y:S06]  /*32f0*/  HMMA.16816.F32 R72, R60.reuse, R56, R72 ;  /* 0x000000383c48723c */ /* 0x040fec0000001848 */
[----:B------:R-:W-:Y:S01]  /*3300*/  HMMA.16816.F32 R60, R60, R58, R52 ;  /* 0x0000003a3c3c723c */ /* 0x000fe20000001834 */
[----:B------:R-:W-:Y:S04]  /*3310*/  LDSM.16.M88.4 R56, [R200+0x1800] ;  /* 0x00180000c838783b */ /* 0x000fe80000000200 */
[----:B------:R-:W-:Y:S01]  /*3320*/  LDSM.16.M88.4 R52, [R212+0x4000] ;  /* 0x00400000d434783b */ /* 0x000fe20000000200 */
[----:B------:R-:W-:Y:S03]  /*3330*/  HMMA.16816.F32 R28, R68, R26, R28 ;  /* 0x0000001a441c723c */ /* 0x000fe6000000181c */
[----:B------:R-:W4:Y:S03]  /*3340*/  LDSM.16.M88.4 R24, [R213+0x12000] ;  /* 0x01200000d518783b */ /* 0x000f260000000200 */
[----:B-1----:R-:W-:Y:S06]  /*3350*/  HMMA.16816.F32 R48, R36, R40, R48 ;  /* 0x000000282430723c */ /* 0x002fec0000001830 */
[C---:B------:R-:W-:Y:S06]  /*3360*/  HMMA.16816.F32 R80, R68.reuse, R92, R80 ;  /* 0x0000005c4450723c */ /* 0x040fec0000001850 */
[----:B------:R-:W-:Y:S01]  /*3370*/  HMMA.16816.F32 R76, R68, R94, R76 ;  /* 0x0000005e444c723c */ /* 0x000fe2000000184c */
[----:B------:R-:W-:Y:S05]  /*3380*/  LDSM.16.M88.4 R92, [R213+0x13000] ;  /* 0x01300000d55c783b */ /* 0x000fea0000000200 */
[C---:B------:R-:W-:Y:S01]  /*3390*/  HMMA.16816.F32 R44, R36.reuse, R42, R44 ;  /* 0x0000002a242c723c */ /* 0x040fe2000000182c */
[----:B------:R-:W1:Y:S05]  /*33a0*/  LDSM.16.M88.4 R40, [R211+0x2800] ;  /* 0x00280000d328783b */ /* 0x000e6a0000000200 */
[----:B--2---:R-:W-:Y:S06]  /*33b0*/  HMMA.16816.F32 R32, R36, R16, R32 ;  /* 0x000000102420723c */ /* 0x004fec0000001820 */
[C---:B------:R-:W-:Y:S06]  /*33c0*/  HMMA.16816.F32 R72, R68.reuse, R88, R72 ;  /* 0x000000584448723c */ /* 0x040fec0000001848 */
[----:B------:R-:W-:Y:S01]  /*33d0*/  HMMA.16816.F32 R68, R68, R90, R60 ;  /* 0x0000005a4444723c */ /* 0x000fe2000000183c */
[----:B------:R-:W-:Y:S04]  /*33e0*/  LDSM.16.M88.4 R88, [R213+0x13800] ;  /* 0x01380000d558783b */ /* 0x000fe80000000200 */
[----:B------:R-:W-:Y:S01]  /*33f0*/  LDSM.16.M88.4 R60, [R210+0x4000] ;  /* 0x00400000d23c783b */ /* 0x000fe20000000200 */
[----:B------:R-:W-:Y:S03]  /*3400*/  HMMA.16816.F32 R28, R36, R18, R28 ;  /* 0x00000012241c723c */ /* 0x000fe6000000181c */
[----:B------:R-:W2:Y:S03]  /*3410*/  LDSM.16.M88.4 R16, [R211+0x2000] ;  /* 0x00200000d310783b */ /* 0x000ea60000000200 */
[----:B---3--:R-:W-:Y:S06]  /*3420*/  HMMA.16816.F32 R48, R84, R20, R48 ;  /* 0x000000145430723c */ /* 0x008fec0000001830 */
[C---:B------:R-:W-:Y:S06]  /*3430*/  HMMA.16816.F32 R80, R36.reuse, R64, R80 ;  /* 0x000000402450723c */ /* 0x040fec0000001850 */
[----:B------:R-:W-:Y:S01]  /*3440*/  HMMA.16816.F32 R76, R36, R66, R76 ;  /* 0x00000042244c723c */ /* 0x000fe2000000184c */
[----:B------:R-:W-:Y:S05]  /*3450*/  LDSM.16.M88.4 R64, [R211+0x3000] ;  /* 0x00300000d340783b */ /* 0x000fea0000000200 */
[C---:B------:R-:W-:Y:S01]  /*3460*/  HMMA.16816.F32 R44, R84.reuse, R22, R44 ;  /* 0x00000016542c723c */ /* 0x040fe2000000182c */
[----:B------:R-:W3:Y:S05]  /*3470*/  LDSM.16.M88.4 R20, [R207+0x12800] ;  /* 0x01280000cf14783b */ /* 0x000eea0000000200 */
[----:B----4-:R-:W-:Y:S06]  /*3480*/  HMMA.16816.F32 R32, R84, R24, R32 ;  /* 0x000000185420723c */ /* 0x010fec0000001820 */
        /* <DEDUP_REMOVED lines=67> */
[----:B------:R-:W2:Y:S04]  /*38c0*/  LDSM.16.M88.4 R88, [R207+0x15000] ;  /* 0x01500000cf58783b */ /* 0x000ea80000000200 */
[----:B------:R-:W-:Y:S01]  /*38d0*/  LDSM.16.M88.4 R84, [R207+0x15800] ;  /* 0x01580000cf54783b */ /* 0x000fe20000000200 */
[----:B------:R-:W-:Y:S03]  /*38e0*/  HMMA.16816.F32 R28, R52, R18, R28 ;  /* 0x00000012341c723c */ /* 0x000fe6000000181c */
[----:B------:R-:W5:Y:S03]  /*38f0*/  LDSM.16.M88.4 R16, [R200+0x4000] ;  /* 0x00400000c810783b */ /* 0x000f660000000200 */
        /* <DEDUP_REMOVED lines=9> */
[----:B------:R-:W4:Y:S04]  /*3990*/  LDSM.16.M88.4 R56, [R200+0x5000] ;  /* 0x00500000c838783b */ /* 0x000f280000000200 */
[----:B------:R-:W-:Y:S01]  /*39a0*/  LDSM.16.M88.4 R52, [R200+0x5800] ;  /* 0x00580000c834783b */ /* 0x000fe20000000200 */
[----:B------:R-:W-:Y:S03]  /*39b0*/  HMMA.16816.F32 R28, R60, R26, R28 ;  /* 0x0000001a3c1c723c */ /* 0x000fe6000000181c */
[----:B------:R-:W4:Y:S03]  /*39c0*/  LDSM.16.M88.4 R24, [R213+0x16000] ;  /* 0x01600000d518783b */ /* 0x000f260000000200 */
[----:B-1----:R-:W-:Y:S06]  /*39d0*/  HMMA.16816.F32 R48, R36, R40, R48 ;  /* 0x000000282430723c */ /* 0x002fec0000001830 */
[C---:B--2---:R-:W-:Y:S06]  /*39e0*/  HMMA.16816.F32 R80, R60.reuse, R88, R80 ;  /* 0x000000583c50723c */ /* 0x044fec0000001850 */
[----:B------:R-:W-:Y:S01]  /*39f0*/  HMMA.16816.F32 R76, R60, R90, R76 ;  /* 0x0000005a3c4c723c */ /* 0x000fe2000000184c */
[----:B------:R-:W-:Y:S05]  /*3a00*/  LDSM.16.M88.4 R88, [R213+0x17000] ;  /* 0x01700000d558783b */ /* 0x000fea0000000200 */
[C---:B------:R-:W-:Y:S01]  /*3a10*/  HMMA.16816.F32 R44, R36.reuse, R42, R44 ;  /* 0x0000002a242c723c */ /* 0x040fe2000000182c */
[----:B------:R-:W-:Y:S05]  /*3a20*/  LDSM.16.M88.4 R40, [R207+0x16000] ;  /* 0x01600000cf28783b */ /* 0x000fea0000000200 */
[----:B-----5:R-:W-:Y:S06]  /*3a30*/  HMMA.16816.F32 R32, R36, R16, R32 ;  /* 0x000000102420723c */ /* 0x020fec0000001820 */
[C---:B------:R-:W-:Y:S06]  /*3a40*/  HMMA.16816.F32 R72, R60.reuse, R84, R72 ;  /* 0x000000543c48723c */ /* 0x040fec0000001848 */
[----:B------:R-:W-:Y:S01]  /*3a50*/  HMMA.16816.F32 R68, R60, R86, R68 ;  /* 0x000000563c44723c */ /* 0x000fe20000001844 */
[----:B------:R-:W1:Y:S04]  /*3a60*/  LDSM.16.M88.4 R60, [R211+0x6800] ;  /* 0x00680000d33c783b */ /* 0x000e680000000200 */
[----:B------:R-:W-:Y:S01]  /*3a70*/  LDSM.16.M88.4 R84, [R213+0x17800] ;  /* 0x01780000d554783b */ /* 0x000fe20000000200 */
[----:B------:R-:W-:Y:S03]  /*3a80*/  HMMA.16816.F32 R28, R36, R18, R28 ;  /* 0x00000012241c723c */ /* 0x000fe6000000181c */
[----:B------:R-:W2:Y:S03]  /*3a90*/  LDSM.16.M88.4 R16, [R211+0x6000] ;  /* 0x00600000d310783b */ /* 0x000ea60000000200 */
[----:B---3--:R-:W-:Y:S06]  /*3aa0*/  HMMA.16816.F32 R48, R92, R20, R48 ;  /* 0x000000145c30723c */ /* 0x008fec0000001830 */
[C---:B----4-:R-:W-:Y:S06]  /*3ab0*/  HMMA.16816.F32 R80, R36.reuse, R56, R80 ;  /* 0x000000382450723c */ /* 0x050fec0000001850 */
[----:B------:R-:W-:Y:S01]  /*3ac0*/  HMMA.16816.F32 R76, R36, R58, R76 ;  /* 0x0000003a244c723c */ /* 0x000fe2000000184c */
[----:B------:R-:W3:Y:S05]  /*3ad0*/  LDSM.16.M88.4 R56, [R211+0x7000] ;  /* 0x00700000d338783b */ /* 0x000eea0000000200 */
[C---:B------:R-:W-:Y:S01]  /*3ae0*/  HMMA.16816.F32 R44, R92.reuse, R22, R44 ;  /* 0x000000165c2c723c */ /* 0x040fe2000000182c */
[----:B------:R-:W-:Y:S05]  /*3af0*/  LDSM.16.M88.4 R20, [R200+0x6000] ;  /* 0x00600000c814783b */ /* 0x000fea0000000200 */
[C---:B------:R-:W-:Y:S06]  /*3b00*/  HMMA.16816.F32 R32, R92.reuse, R24, R32 ;  /* 0x000000185c20723c */ /* 0x040fec0000001820 */
[----:B------:R-:W-:Y:S01]  /*3b10*/  HMMA.16816.F32 R28, R92, R26, R28 ;  /* 0x0000001a5c1c723c */ /* 0x000fe2000000181c */
[----:B------:R-:W-:Y:S05]  /*3b20*/  LDSM.16.M88.4 R24, [R210+0xc000] ;  /* 0x00c00000d218783b */ /* 0x000fea0000000200 */
[C---:B------:R-:W-:Y:S06]  /*3b30*/  HMMA.16816.F32 R72, R36.reuse, R52, R72 ;  /* 0x000000342448723c */ /* 0x040fec0000001848 */
[----:B------:R-:W-:Y:S01]  /*3b40*/  HMMA.16816.F32 R68, R36, R54, R68 ;  /* 0x000000362444723c */ /* 0x000fe20000001844 */
[----:B------:R-:W4:Y:S04]  /*3b50*/  LDSM.16.M88.4 R36, [R207+0x16800] ;  /* 0x01680000cf24783b */ /* 0x000f280000000200 */
[----:B------:R-:W5:Y:S01]  /*3b60*/  LDSM.16.M88.4 R52, [R211+0x7800] ;  /* 0x00780000d334783b */ /* 0x000f620000000200 */
[----:B-1----:R-:W-:Y:S06]  /*3b70*/  HMMA.16816.F32 R48, R64, R60, R48 ;  /* 0x0000003c4030723c */ /* 0x002fec0000001830 */
[C---:B------:R-:W-:Y:S06]  /*3b80*/  HMMA.16816.F32 R80, R92.reuse, R88, R80 ;  /* 0x000000585c50723c */ /* 0x040fec0000001850 */
[----:B------:R-:W-:Y:S06]  /*3b90*/  HMMA.16816.F32 R76, R92, R90, R76 ;  /* 0x0000005a5c4c723c */ /* 0x000fec000000184c */
[C---:B------:R-:W-:Y:S01]  /*3ba0*/  HMMA.16816.F32 R60, R64.reuse, R62, R44 ;  /* 0x0000003e403c723c */ /* 0x040fe2000000182c */
[----:B------:R-:W1:Y:S05]  /*3bb0*/  LDSM.16.M88.4 R44, [R207+0x17000] ;  /* 0x01700000cf2c783b */ /* 0x000e6a0000000200 */
[C---:B--2---:R-:W-:Y:S06]  /*3bc0*/  HMMA.16816.F32 R32, R64.reuse, R16, R32 ;  /* 0x000000104020723c */ /* 0x044fec0000001820 */
[----:B------:R-:W-:Y:S01]  /*3bd0*/  HMMA.16816.F32 R28, R64, R18, R28 ;  /* 0x00000012401c723c */ /* 0x000fe2000000181c */
[----:B------:R-:W2:Y:S05]  /*3be0*/  LDSM.16.M88.4 R16, [R209+0xc000] ;  /* 0x00c00000d110783b */ /* 0x000eaa0000000200 */
[C---:B------:R-:W-:Y:S06]  /*3bf0*/  HMMA.16816.F32 R68, R92.reuse, R86, R68 ;  /* 0x000000565c44723c */ /* 0x040fec0000001844 */
[----:B------:R-:W-:Y:S06]  /*3c00*/  HMMA.16816.F32 R72, R92, R84, R72 ;  /* 0x000000545c48723c */ /* 0x000fec0000001848 */
[C---:B---3--:R-:W-:Y:S06]  /*3c10*/  HMMA.16816.F32 R80, R64.reuse, R56, R80 ;  /* 0x000000384050723c */ /* 0x048fec0000001850 */
[----:B------:R-:W-:Y:S06]  /*3c20*/  HMMA.16816.F32 R76, R64, R58, R76 ;  /* 0x0000003a404c723c */ /* 0x000fec000000184c */
[C---:B----4-:R-:W-:Y:S06]  /*3c30*/  HMMA.16816.F32 R48, R24.reuse, R36, R48 ;  /* 0x000000241830723c */ /* 0x050fec0000001830 */
[C---:B------:R-:W-:Y:S01]  /*3c40*/  HMMA.16816.F32 R60, R24.reuse, R38, R60 ;  /* 0x00000026183c723c */ /* 0x040fe2000000183c */
[----:B------:R-:W3:Y:S05]  /*3c50*/  LDSM.16.M88.4 R36, [R207+0x17800] ;  /* 0x01780000cf24783b */ /* 0x000eea0000000200 */
[C---:B------:R-:W-:Y:S01]  /*3c60*/  HMMA.16816.F32 R84, R24.reuse, R40, R32 ;  /* 0x000000281854723c */ /* 0x040fe20000001820 */
[----:B------:R-:W4:Y:S05]  /*3c70*/  LDSM.16.M88.4 R32, [R200+0x6800] ;  /* 0x00680000c820783b */ /* 0x000f2a0000000200 */
[----:B------:R-:W-:Y:S01]  /*3c80*/  HMMA.16816.F32 R28, R24, R42, R28 ;  /* 0x0000002a181c723c */ /* 0x000fe2000000181c */
[----:B------:R-:W4:Y:S05]  /*3c90*/  LDSM.16.M88.4 R40, [R200+0x7000] ;  /* 0x00700000c828783b */ /* 0x000f2a0000000200 */
[----:B-----5:R-:W-:Y:S06]  /*3ca0*/  HMMA.16816.F32 R68, R64, R54, R68 ;  /* 0x000000364044723c */ /* 0x020fec0000001844 */
[C---:B-1----:R-:W-:Y:S06]  /*3cb0*/  HMMA.16816.F32 R80, R24.reuse, R44, R80 ;  /* 0x0000002c1850723c */ /* 0x042fec0000001850 */
[----:B------:R-:W-:Y:S01]  /*3cc0*/  HMMA.16816.F32 R76, R24, R46, R76 ;  /* 0x0000002e184c723c */ /* 0x000fe2000000184c */
[----:B------:R-:W1:Y:S01]  /*3cd0*/  LDSM.16.M88.4 R44, [R200+0x7800] ;  /* 0x00780000c82c783b */ /* 0x000e620000000200 */
[----:B------:R-:W-:-:S04]  /*3ce0*/  DEPBAR.LE SB0, 0x0 ;  /* 0x000080000000791a */ /* 0x000fc80000000000 */
[----:B------:R-:W-:Y:S06]  /*3cf0*/  HMMA.16816.F32 R72, R64, R52, R72 ;  /* 0x000000344048723c */ /* 0x000fec0000001848 */
[C---:B--2---:R-:W-:Y:S06]  /*3d00*/  HMMA.16816.F32 R84, R16.reuse, R20, R84 ;  /* 0x000000141054723c */ /* 0x044fec0000001854 */
[----:B------:R-:W-:Y:S01]  /*3d10*/  HMMA.16816.F32 R28, R16, R22, R28 ;  /* 0x00000016101c723c */ /* 0x000fe2000000181c */
[----:B------:R-:W-:Y:S01]  /*3d20*/  LOP3.LUT R21, R14, 0x6, RZ, 0xc0, !PT ;  /* 0x000000060e157812 */ /* 0x000fe200078ec0ff */
[----:B------:R-:W-:-:S04]  /*3d30*/  IMAD.U32 R14, RZ, RZ, UR16 ;  /* 0x00000010ff0e7e24 */ /* 0x000fc8000f8e00ff */
[----:B---3--:R-:W-:Y:S01]  /*3d40*/  HMMA.16816.F32 R68, R24, R38, R68 ;  /* 0x000000261844723c */ /* 0x008fe20000001844 */
[----:B------:R-:W-:Y:S01]  /*3d50*/  IMAD R0, R0, 0x40, R21 ;  /* 0x0000004000007824 */ /* 0x000fe200078e0215 */
[C---:B------:R-:W-:Y:S01]  /*3d60*/  VIMNMX R23, R9.reuse, UR27, PT ;  /* 0x0000001b09177c48 */ /* 0x040fe2000bfe0100 */
[----:B------:R-:W-:Y:S01]  /*3d70*/  IMAD.U32 R22, RZ, RZ, UR27 ;  /* 0x0000001bff167e24 */ /* 0x000fe2000f8e00ff */
[----:B------:R-:W-:Y:S01]  /*3d80*/  UIADD3 UR27, UR30, -0x4ab325aa, URZ ;  /* 0xb54cda561e1b7890 */ /* 0x000fe2000fffe03f */
[C---:B------:R-:W-:Y:S01]  /*3d90*/  VIADD R20, R0.reuse, 0x1 ;  /* 0x0000000100147836 */ /* 0x040fe20000000000 */
[C---:B----4-:R-:W-:Y:S01]  /*3da0*/  HMMA.16816.F32 R48, R16.reuse, R32, R48 ;  /* 0x000000201030723c */ /* 0x050fe20000001830 */
[C---:B------:R-:W-:Y:S01]  /*3db0*/  VIADD R21, R0.reuse, 0x8 ;  /* 0x0000000800157836 */ /* 0x040fe20000000000 */
[----:B------:R-:W-:Y:S01]  /*3dc0*/  VIADDMNMX R22, R9, 0x8, R22, PT ;  /* 0x0000000809167846 */ /* 0x000fe20003800116 */
[----:B------:R-:W-:Y:S01]  /*3dd0*/  VIADD R9, R0, 0x9 ;  /* 0x0000000900097836 */ /* 0x000fe20000000000 */
[-C--:B------:R-:W-:Y:S01]  /*3de0*/  ISETP.GE.AND P5, PT, R20, R23.reuse, PT ;  /* 0x000000171400720c */ /* 0x080fe20003fa6270 */
[----:B------:R-:W-:Y:S01]  /*3df0*/  VIADD R7, R0, 0x10 ;  /* 0x0000001000077836 */ /* 0x000fe20000000000 */
[----:B------:R-:W-:Y:S01]  /*3e00*/  HMMA.16816.F32 R60, R16, R34, R60 ;  /* 0x00000022103c723c */ /* 0x000fe2000000183c */
[----:B------:R-:W-:Y:S01]  /*3e10*/  ISETP.GE.AND P2, PT, R20, R22, PT ;  /* 0x000000161400720c */ /* 0x000fe20003f46270 */
[----:B------:R-:W-:Y:S01]  /*3e20*/  IMAD R14, R14, 0x8, R97 ;  /* 0x000000080e0e7824 */ /* 0x000fe200078e0261 */
[----:B------:R-:W-:-:S02]  /*3e30*/  ISETP.GE.AND P3, PT, R9, R23, PT ;  /* 0x000000170900720c */ /* 0x000fc40003f66270 */
[-C--:B------:R-:W-:Y:S01]  /*3e40*/  ISETP.GE.AND P0, PT, R9, R22.reuse, PT ;  /* 0x000000160900720c */ /* 0x080fe20003f06270 */
[----:B------:R-:W-:Y:S01]  /*3e50*/  HMMA.16816.F32 R72, R24, R36, R72 ;  /* 0x000000241848723c */ /* 0x000fe20000001848 */
[----:B------:R-:W-:Y:S01]  /*3e60*/  FSEL R6, R85, -INF , !P5 ;  /* 0xff80000055067808 */ /* 0x000fe20006800000 */
[C---:B------:R-:W-:Y:S01]  /*3e70*/  VIADD R9, R0.reuse, 0x11 ;  /* 0x0000001100097836 */ /* 0x040fe20000000000 */
[CC--:B------:R-:W-:Y:S02]  /*3e80*/  ISETP.GE.AND P4, PT, R21.reuse, R23.reuse, PT ;  /* 0x000000171500720c */ /* 0x0c0fe40003f86270 */
[-C--:B------:R-:W-:Y:S01]  /*3e90*/  ISETP.GE.AND P1, PT, R21, R22.reuse, PT ;  /* 0x000000161500720c */ /* 0x080fe20003f26270 */
[C---:B------:R-:W-:Y:S01]  /*3ea0*/  HMMA.16816.F32 R80, R16.reuse, R40, R80 ;  /* 0x000000281050723c */ /* 0x040fe20000001850 */
[C---:B------:R-:W-:Y:S02]  /*3eb0*/  ISETP.GE.AND P6, PT, R7.reuse, R23, PT ;  /* 0x000000170700720c */ /* 0x040fe40003fc6270 */
[----:B------:R-:W-:Y:S01]  /*3ec0*/  ISETP.GE.AND P5, PT, R7, R22, PT ;  /* 0x000000160700720c */ /* 0x000fe20003fa6270 */
[----:B------:R-:W-:Y:S01]  /*3ed0*/  VIADD R7, R0, 0x18 ;  /* 0x0000001800077836 */ /* 0x000fe20000000000 */
[----:B------:R-:W-:Y:S01]  /*3ee0*/  FSEL R52, R87, -INF , !P2 ;  /* 0xff80000057347808 */ /* 0x000fe20005000000 */
[----:B------:R-:W-:Y:S01]  /*3ef0*/  HMMA.16816.F32 R76, R16, R42, R76 ;  /* 0x0000002a104c723c */ /* 0x000fe2000000184c */
[----:B------:R-:W-:-:S02]  /*3f00*/  FSEL R32, R28, -INF , !P4 ;  /* 0xff8000001c207808 */ /* 0x000fc40006000000 */
[----:B------:R-:W-:Y:S02]  /*3f10*/  FSEL R54, R30, -INF , !P1 ;  /* 0xff8000001e367808 */ /* 0x000fe40004800000 */
[CC--:B------:R-:W-:Y:S01]  /*3f20*/  ISETP.GE.AND P2, PT, R9.reuse, R23.reuse, PT ;  /* 0x000000170900720c */ /* 0x0c0fe20003f46270 */
[C---:B-1----:R-:W-:Y:S01]  /*3f30*/  HMMA.16816.F32 R68, R16.reuse, R46, R68 ;  /* 0x0000002e1044723c */ /* 0x042fe20000001844 */
[-C--:B------:R-:W-:Y:S01]  /*3f40*/  ISETP.GE.AND P4, PT, R9, R22.reuse, PT ;  /* 0x000000160900720c */ /* 0x080fe20003f86270 */
[C---:B------:R-:W-:Y:S01]  /*3f50*/  VIADD R9, R0.reuse, 0x20 ;  /* 0x0000002000097836 */ /* 0x040fe20000000000 */
[----:B------:R-:W-:Y:S02]  /*3f60*/  FSEL R30, R29, -INF , !P3 ;  /* 0xff8000001d1e7808 */ /* 0x000fe40005800000 */
[C---:B------:R-:W-:Y:S01]  /*3f70*/  ISETP.GE.AND P1, PT, R7.reuse, R23, PT ;  /* 0x000000170700720c */ /* 0x040fe20003f26270 */
[----:B------:R-:W-:Y:S01]  /*3f80*/  HMMA.16816.F32 R72, R16, R44, R72 ;  /* 0x0000002c1048723c */ /* 0x000fe20000001848 */
[----:B------:R-:W-:Y:S01]  /*3f90*/  BAR.SYNC.DEFER_BLOCKING 0x0 ;  /* 0x0000000000007b1d */ /* 0x000fe20000010000 */
[----:B------:R-:W-:Y:S01]  /*3fa0*/  ISETP.GE.AND P3, PT, R7, R22, PT ;  /* 0x000000160700720c */ /* 0x000fe20003f66270 */
[----:B------:R-:W-:Y:S01]  /*3fb0*/  VIADD R7, R0, 0x19 ;  /* 0x0000001900077836 */ /* 0x000fe20000000000 */
[----:B------:R-:W-:-:S02]  /*3fc0*/  FSEL R50, R50, -INF , !P5 ;  /* 0xff80000032327808 */ /* 0x000fc40006800000 */
[----:B------:R-:W-:Y:S02]  /*3fd0*/  FSEL R28, R49, -INF , !P2 ;  /* 0xff800000311c7808 */ /* 0x000fe40005000000 */
[----:B------:R-:W-:Y:S02]  /*3fe0*/  FSEL R56, R31, -INF , !P0 ;  /* 0xff8000001f387808 */ /* 0x000fe40004000000 */
[----:B------:R-:W-:Y:S02]  /*3ff0*/  FSEL R48, R48, -INF , !P6 ;  /* 0xff80000030307808 */ /* 0x000fe40007000000 */
        /* <DEDUP_REMOVED lines=29> */
[----:B------:R-:W-:Y:S02]  /*41d0*/  PLOP3.LUT P0, PT, PT, PT, UP0, 0x80, 0x0 ;  /* 0x000000000000781c */ /* 0x000fe40003f0f008 */
        /* <DEDUP_REMOVED lines=9> */
[----:B------:R-:W-:Y:S02]  /*4270*/  FSEL R98, R74, -INF , !P4 ;  /* 0xff8000004a627808 */ /* 0x000fe40006000000 */
[----:B------:R-:W-:Y:S02]  /*4280*/  FSEL R84, R84, -INF , !P5 ;  /* 0xff80000054547808 */ /* 0x000fe40006800000 */
        /* <DEDUP_REMOVED lines=91> */
.L_x_1034:
[----:B------:R-:W-:Y:S05]  /*4840*/  BSYNC B0 ;  /* 0x0000000000007941 */ /* 0x000fea0003800000 */
.L_x_1033:
[----:B------:R-:W0:Y:S02]  /*4850*/  LDGDEPBAR ;  /* 0x00000000000079af */ /* 0x000e240000000000 */
.L_x_1032:
        /* <DEDUP_REMOVED lines=27> */
[----:B------:R-:W-:Y:S01]  /*4a10*/  IMAD.U32 R128, RZ, RZ, UR14 ;  /* 0x0000000eff807e24 */ /* 0x000fe2000f8e00ff */
[----:B------:R-:W-:Y:S01]  /*4a20*/  FMNMX.FTZ R7, R120, R7, !PT ;  /* 0x0000000778077209 */ /* 0x000fe20007810000 */
[----:B------:R-:W-:Y:S01]  /*4a30*/  STL.64 [R1+0x68], R10 ;  /* 0x0000680a01007387 */ /* 0x000fe20000100a00 */
        /* <DEDUP_REMOVED lines=13> */
[----:B--2---:R-:W-:Y:S02]  /*4b10*/  FMNMX.FTZ R20, R114, R7, !PT ;  /* 0x0000000772147209 */ /* 0x004fe40007810000 */
[----:B-1----:R-:W-:Y:S02]  /*4b20*/  FMNMX.FTZ R18, R16, R9, !PT ;  /* 0x0000000910127209 */ /* 0x002fe40007810000 */
[----:B------:R-:W-:Y:S01]  /*4b30*/  LOP3.LUT R9, R2, UR30, RZ, 0x3c, !PT ;  /* 0x0000001e02097c12 */ /* 0x000fe2000f8e3cff */
[----:B------:R-:W1:Y:S01]  /*4b40*/  SHFL.BFLY PT, R7, R20, 0x2, 0x1f ;  /* 0x0c401f0014077f89 */ /* 0x000e6200000e0000 */
[----:B------:R-:W-:Y:S01]  /*4b50*/  LOP3.LUT R2, R177, UR6, RZ, 0x3c, !PT ;  /* 0x00000006b1027c12 */ /* 0x000fe2000f8e3cff */
[----:B------:R-:W-:Y:S01]  /*4b60*/  ULDC UR6, c[0x0][0x2ec] ;  /* 0x0000bb0000067ab9 */ /* 0x000fe20000000800 */
[----:B------:R-:W-:Y:S01]  /*4b70*/  LEA R208, R4, UR4, 0x1 ;  /* 0x0000000404d07c11 */ /* 0x000fe2000f8e08ff */
[----:B------:R-:W2:Y:S01]  /*4b80*/  SHFL.BFLY PT, R25, R18, 0x2, 0x1f ;  /* 0x0c401f0012197f89 */ /* 0x000ea200000e0000 */
[----:B------:R-:W-:Y:S01]  /*4b90*/  LEA R128, R128, UR14, 0x10 ;  /* 0x0000000e80807c11 */ /* 0x000fe2000f8e80ff */
[----:B------:R-:W-:Y:S01]  /*4ba0*/  IMAD.WIDE.U32 R172, R2, -0x326172a9, RZ ;  /* 0xcd9e8d5702ac7825 */ /* 0x000fe200078e00ff */
[----:B------:R-:W-:Y:S01]  /*4bb0*/  UIADD3 UR4, UR47, 0x1, URZ ;  /* 0x000000012f047890 */ /* 0x000fe2000fffe03f */
[----:B------:R-:W-:Y:S02]  /*4bc0*/  LDSM.16.MT88.4 R140, [R208+0x18000] ;  /* 0x01800000d08c783b */ /* 0x000fe40000004200 */
[--C-:B------:R-:W-:Y:S01]  /*4bd0*/  IMAD R206, R5, 0x2, R208.reuse ;  /* 0x0000000205ce7824 */ /* 0x100fe200078e02d0 */
[----:B------:R-:W-:Y:S01]  /*4be0*/  ULOP3.LUT UR4, UR4, UR31, URZ, 0x3c, !UPT ;  /* 0x0000001f04047292 */ /* 0x000fe2000f8e3c3f */
[C---:B------:R-:W-:Y:S01]  /*4bf0*/  IMAD R205, R3.reuse, 0x2, R208 ;  /* 0x0000000203cd7824 */ /* 0x040fe200078e02d0 */
[----:B------:R-:W-:Y:S01]  /*4c00*/  LDSM.16.MT88.4 R40, [R208+0x18800] ;  /* 0x01880000d028783b */ /* 0x000fe20000004200 */
[----:B------:R-:W-:-:S03]  /*4c10*/  IMAD R204, R3, 0x2, R206 ;  /* 0x0000000203cc7824 */ /* 0x000fc600078e02ce */
[----:B------:R-:W-:Y:S04]  /*4c20*/  LDSM.16.MT88.4 R148, [R206+0x18000] ;  /* 0x01800000ce94783b */ /* 0x000fe80000004200 */
[----:B------:R-:W-:Y:S01]  /*4c30*/  LDSM.16.MT88.4 R156, [R205+0x18000] ;  /* 0x01800000cd9c783b */ /* 0x000fe20000004200 */
[----:B-1----:R-:W-:-:S03]  /*4c40*/  FMNMX.FTZ R7, R20, R7, !PT ;  /* 0x0000000714077209 */ /* 0x002fc60007810000 */
[----:B------:R-:W-:Y:S01]  /*4c50*/  LDSM.16.MT88.4 R36, [R204+0x18000] ;  /* 0x01800000cc24783b */ /* 0x000fe20000004200 */
[----:B------:R-:W-:Y:S02]  /*4c60*/  LOP3.LUT R20, R175, R9, RZ, 0x3c, !PT ;  /* 0x00000009af147212 */ /* 0x000fe400078e3cff */
[----:B--2---:R-:W-:Y:S01]  /*4c70*/  FMNMX.FTZ R25, R18, R25, !PT ;  /* 0x0000001912197209 */ /* 0x004fe20007810000 */
[----:B------:R-:W1:Y:S02]  /*4c80*/  SHFL.BFLY PT, R0, R7, 0x1, 0x1f ;  /* 0x0c201f0007007f89 */ /* 0x000e6400000e0000 */
[----:B------:R-:W-:Y:S02]  /*4c90*/  IMAD.WIDE.U32 R20, R20, -0x2daee0ad, RZ ;  /* 0xd2511f5314147825 */ /* 0x000fe400078e00ff */
[----:B------:R-:W2:Y:S03]  /*4ca0*/  SHFL.BFLY PT, R2, R25, 0x1, 0x1f ;  /* 0x0c201f0019027f89 */ /* 0x000ea600000e0000 */
[----:B------:R-:W-:Y:S01]  /*4cb0*/  LOP3.LUT R18, R21, UR5, R176, 0x96, !PT ;  /* 0x0000000515127c12 */ /* 0x000fe2000f8e96b0 */
[----:B------:R-:W-:Y:S01]  /*4cc0*/  UIADD3 UR5, UR30, 0x1715609d, URZ ;  /* 0x1715609d1e057890 */ /* 0x000fe2000fffe03f */
[----:B------:R-:W-:Y:S01]  /*4cd0*/  LDSM.16.MT88.4 R68, [R204+0x1a000] ;  /* 0x01a00000cc44783b */ /* 0x000fe20000004200 */
[----:B------:R-:W-:-:S02]  /*4ce0*/  LOP3.LUT R176, R177, UR4, RZ, 0x3c, !PT ;  /* 0x00000004b1b07c12 */ /* 0x000fc4000f8e3cff */
[----:B------:R-:W-:Y:S01]  /*4cf0*/  IMAD.WIDE.U32 R18, R18, -0x326172a9, RZ ;  /* 0xcd9e8d5712127825 */ /* 0x000fe200078e00ff */
[----:B------:R-:W-:Y:S03]  /*4d00*/  LDSM.16.MT88.4 R44, [R208+0x1a000] ;  /* 0x01a00000d02c783b */ /* 0x000fe60000004200 */
[----:B------:R-:W-:Y:S01]  /*4d10*/  IMAD.WIDE.U32 R176, R176, -0x326172a9, RZ ;  /* 0xcd9e8d57b0b07825 */ /* 0x000fe200078e00ff */
[----:B------:R-:W-:Y:S01]  /*4d20*/  LOP3.LUT R172, R19, UR45, R172, 0x96, !PT ;  /* 0x0000002d13ac7c12 */ /* 0x000fe2000f8e96ac */
[----:B------:R-:W-:Y:S04]  /*4d30*/  LDSM.16.MT88.4 R80, [R205+0x1a800] ;  /* 0x01a80000cd50783b */ /* 0x000fe80000004200 */
[----:B------:R-:W-:Y:S01]  /*4d40*/  LDSM.16.MT88.4 R72, [R208+0x1a800] ;  /* 0x01a80000d048783b */ /* 0x000fe20000004200 */
[----:B-1----:R-:W-:-:S02]  /*4d50*/  FMNMX.FTZ R0, R7, R0, !PT ;  /* 0x0000000007007209 */ /* 0x002fc40007810000 */
[----:B------:R-:W-:Y:S01]  /*4d60*/  LOP3.LUT R7, R173, UR46, R174, 0x96, !PT ;  /* 0x0000002ead077c12 */ /* 0x000fe2000f8e96ae */
[----:B------:R-:W-:Y:S01]  /*4d70*/  IMAD.WIDE.U32 R172, R172, -0x2daee0ad, RZ ;  /* 0xd2511f53acac7825 */ /* 0x000fe200078e00ff */
[----:B------:R-:W-:-:S03]  /*4d80*/  FSETP.NEU.FTZ.AND P1, PT, R0, -INF , PT ;  /* 0xff8000000000780b */ /* 0x000fc60003f3d000 */
[----:B------:R-:W-:Y:S01]  /*4d90*/  FMUL.FTZ R241, R0, UR6 ;  /* 0x0000000600f17c20 */ /* 0x000fe20008410000 */
[----:B--2---:R-:W-:Y:S01]  /*4da0*/  FMNMX.FTZ R2, R25, R2, !PT ;  /* 0x0000000219027209 */ /* 0x004fe20007810000 */
[----:B------:R-:W-:Y:S01]  /*4db0*/  IMAD.WIDE.U32 R246, R7, -0x2daee0ad, RZ ;  /* 0xd2511f5307f67825 */ /* 0x000fe200078e00ff */
[----:B------:R-:W-:Y:S01]  /*4dc0*/  LDSM.16.MT88.4 R76, [R208+0x1c000] ;  /* 0x01c00000d04c783b */ /* 0x000fe20000004200 */
[----:B------:R-:W-:Y:S02]  /*4dd0*/  LOP3.LUT R174, R177, UR46, R174, 0x96, !PT ;  /* 0x0000002eb1ae7c12 */ /* 0x000fe4000f8e96ae */
[----:B------:R-:W-:Y:S01]  /*4de0*/  FSEL R241, R241, RZ, P1 ;  /* 0x000000fff1f17208 */ /* 0x000fe20000800000 */
[----:B------:R-:W-:Y:S01]  /*4df0*/  FMUL.FTZ R233, R2, UR6 ;  /* 0x0000000602e97c20 */ /* 0x000fe20008410000 */
[----:B------:R-:W-:Y:S01]  /*4e00*/  LOP3.LUT R7, R247, UR44, R20, 0x96, !PT ;  /* 0x0000002cf7077c12 */ /* 0x000fe2000f8e9614 */
[----:B------:R-:W-:Y:S01]  /*4e10*/  LDSM.16.MT88.4 R92, [R205+0x1c000] ;  /* 0x01c00000cd5c783b */ /* 0x000fe20000004200 */
[----:B------:R-:W-:Y:S01]  /*4e20*/  LOP3.LUT R246, R173, UR42, R246, 0x96, !PT ;  /* 0x0000002aadf67c12 */ /* 0x000fe2000f8e96f6 */
[--C-:B------:R-:W-:Y:S01]  /*4e30*/  FFMA.FTZ R244, R86, UR6, -R241.reuse ;  /* 0x0000000656f47c23 */ /* 0x100fe200080108f1 */
[----:B------:R-:W-:Y:S01]  /*4e40*/  FFMA.FTZ R235, R52, UR6, -R241 ;  /* 0x0000000634eb7c23 */ /* 0x000fe200080108f1 */
[----:B------:R-:W-:Y:S01]  /*4e50*/  IMAD.WIDE.U32 R166, R7, -0x326172a9, RZ ;  /* 0xcd9e8d5707a67825 */ /* 0x000fe200078e00ff */
[----:B------:R-:W-:-:S03]  /*4e60*/  FSETP.NEU.FTZ.AND P1, PT, R2, -INF , PT ;  /* 0xff8000000200780b */ /* 0x000fc60003f3d000 */
[--C-:B------:R-:W-:Y:S01]  /*4e70*/  FFMA.FTZ R227, R54, UR6, -R241.reuse ;  /* 0x0000000636e37c23 */ /* 0x100fe200080108f1 */
[--C-:B------:R-:W-:Y:S01]  /*4e80*/  FFMA.FTZ R228, R56, UR6, -R241.reuse ;  /* 0x0000000638e47c23 */ /* 0x100fe200080108f1 */
[----:B------:R-:W-:Y:S01]  /*4e90*/  IMAD.WIDE.U32 R246, R246, -0x326172a9, RZ ;  /* 0xcd9e8d57f6f67825 */ /* 0x000fe200078e00ff */
[----:B------:R-:W-:Y:S01]  /*4ea0*/  LOP3.LUT R7, R167, UR43, R18, 0x96, !PT ;  /* 0x0000002ba7077c12 */ /* 0x000fe2000f8e9612 */
[----:B------:R-:W-:Y:S01]  /*4eb0*/  MUFU.EX2 R244, R244 ;  /* 0x000000f400f47308 */ /* 0x000fe20000000800 */
[----:B------:R-:W-:Y:S01]  /*4ec0*/  FSEL R233, R233, RZ, P1 ;  /* 0x000000ffe9e97208 */ /* 0x000fe20000800000 */
[----:B------:R-:W-:Y:S01]  /*4ed0*/  FFMA.FTZ R232, R50, UR6, -R241 ;  /* 0x0000000632e87c23 */ /* 0x000fe200080108f1 */
[----:B------:R-:W-:Y:S01]  /*4ee0*/  LOP3.LUT R166, R247, UR41, R166, 0x96, !PT ;  /* 0x00000029f7a67c12 */ /* 0x000fe2000f8e96a6 */
[----:B------:R-:W-:-:S04]  /*4ef0*/  IMAD.WIDE.U32 R170, R7, -0x2daee0ad, RZ ;  /* 0xd2511f5307aa7825 */ /* 0x000fc800078e00ff */
[----:B------:R-:W-:Y:S01]  /*4f00*/  FFMA.FTZ R125, R58, UR6, -R241 ;  /* 0x000000063a7d7c23 */ /* 0x000fe200080108f1 */
[--C-:B------:R-:W-:Y:S01]  /*4f10*/  FFMA.FTZ R242, R32, UR6, -R233.reuse ;  /* 0x0000000620f27c23 */ /* 0x100fe200080108e9 */
[--C-:B------:R-:W-:Y:S01]  /*4f20*/  FFMA.FTZ R229, R30, UR6, -R233.reuse ;  /* 0x000000061ee57c23 */ /* 0x100fe200080108e9 */
[----:B------:R-:W-:Y:S01]  /*4f30*/  IMAD.WIDE.U32 R166, R166, -0x2daee0ad, RZ ;  /* 0xd2511f53a6a67825 */ /* 0x000fe200078e00ff */
[----:B------:R-:W-:Y:S01]  /*4f40*/  LOP3.LUT R172, R171, UR40, R172, 0x96, !PT ;  /* 0x00000028abac7c12 */ /* 0x000fe2000f8e96ac */
[----:B------:R-:W1:Y:S02]  /*4f50*/  MUFU.EX2 R235, R235 ;  /* 0x000000eb00eb7308 */ /* 0x000e640000000800 */
[--C-:B------:R-:W-:Y:S01]  /*4f60*/  FFMA.FTZ R231, R84, UR6, -R233.reuse ;  /* 0x0000000654e77c23 */ /* 0x100fe200080108e9 */
[----:B------:R-:W-:Y:S01]  /*4f70*/  FFMA.FTZ R230, R6, UR6, -R233 ;  /* 0x0000000606e67c23 */ /* 0x000fe200080108e9 */
[----:B------:R-:W-:Y:S01]  /*4f80*/  LOP3.LUT R170, R167, UR7, R170, 0x96, !PT ;  /* 0x00000007a7aa7c12 */ /* 0x000fe2000f8e96aa */
[----:B------:R-:W-:-:S04]  /*4f90*/  IMAD.WIDE.U32 R172, R172, -0x326172a9, RZ ;  /* 0xcd9e8d57acac7825 */ /* 0x000fc800078e00ff */
[----:B------:R-:W-:Y:S01]  /*4fa0*/  FFMA.FTZ R126, R62, UR6, -R241 ;  /* 0x000000063e7e7c23 */ /* 0x000fe200080108f1 */
[--C-:B------:R-:W-:Y:S01]  /*4fb0*/  FFMA.FTZ R240, R48, UR6, -R233.reuse ;  /* 0x0000000630f07c23 */ /* 0x100fe200080108e9 */
[--C-:B------:R-:W-:Y:S01]  /*4fc0*/  FFMA.FTZ R237, R28, UR6, -R233.reuse ;  /* 0x000000061ced7c23 */ /* 0x100fe200080108e9 */
[----:B------:R-:W-:Y:S01]  /*4fd0*/  IMAD.WIDE.U32 R170, R170, -0x326172a9, RZ ;  /* 0xcd9e8d57aaaa7825 */ /* 0x000fe200078e00ff */
[----:B------:R-:W-:Y:S01]  /*4fe0*/  MUFU.EX2 R227, R227 ;  /* 0x000000e300e37308 */ /* 0x000fe20000000800 */
[----:B------:R-:W-:Y:S02]  /*4ff0*/  LOP3.LUT R246, R173, UR5, R246, 0x96, !PT ;  /* 0x00000005adf67c12 */ /* 0x000fe4000f8e96f6 */
[--C-:B------:R-:W-:Y:S01]  /*5000*/  FFMA.FTZ R127, R60, UR6, -R233.reuse ;  /* 0x000000063c7f7c23 */ /* 0x100fe200080108e9 */
[----:B------:R-:W-:Y:S01]  /*5010*/  FFMA.FTZ R130, R24, UR6, -R233 ;  /* 0x0000000618827c23 */ /* 0x000fe200080108e9 */
[--C-:B------:R-:W-:Y:S01]  /*5020*/  SHF.R.U32.HI R25, RZ, 0x10, R170.reuse ;  /* 0x00000010ff197819 */ /* 0x100fe200000116aa */
[----:B------:R-:W-:Y:S01]  /*5030*/  FFMA.FTZ R131, R26, UR6, -R241 ;  /* 0x000000061a837c23 */ /* 0x000fe200080108f1 */
[----:B------:R-:W-:Y:S01]  /*5040*/  SHF.R.U32.HI R7, RZ, 0x18, R170 ;  /* 0x00000018ff077819 */ /* 0x000fe200000116aa */
[----:B------:R-:W-:Y:S01]  /*5050*/  IMAD.WIDE.U32 R246, R246, -0x2daee0ad, RZ ;  /* 0xd2511f53f6f67825 */ /* 0x000fe200078e00ff */
[----:B------:R-:W2:Y:S01]  /*5060*/  MUFU.EX2 R228, R228 ;  /* 0x000000e400e47308 */ /* 0x000ea20000000800 */
[----:B------:R-:W-:Y:S01]  /*5070*/  LOP3.LUT R32, R25, 0xff, RZ, 0xc0, !PT ;  /* 0x000000ff19207812 */ /* 0x000fe200078ec0ff */
[----:B------:R-:W-:Y:S01]  /*5080*/  LDSM.16.MT88.4 R52, [R206+0x1a000] ;  /* 0x01a00000ce34783b */ /* 0x000fe20000004200 */
[----:B------:R-:W-:Y:S01]  /*5090*/  LOP3.LUT R31, R171, UR27, R172, 0x96, !PT ;  /* 0x0000001bab1f7c12 */ /* 0x000fe2000f8e96ac */
[----:B------:R-:W-:Y:S01]  /*50a0*/  FFMA.FTZ R226, R124, UR6, -R233 ;  /* 0x000000067ce27c23 */ /* 0x000fe200080108e9 */
[----:B------:R-:W-:Y:S01]  /*50b0*/  PRMT R7, R32, 0x5410, R7 ;  /* 0x0000541020077816 */ /* 0x000fe20000000007 */
[----:B------:R-:W-:Y:S01]  /*50c0*/  LDSM.16.MT88.4 R60, [R205+0x1a000] ;  /* 0x01a00000cd3c783b */ /* 0x000fe20000004200 */
[----:B------:R-:W-:Y:S01]  /*50d0*/  SHF.R.U32.HI R32, RZ, 0x10, R31 ;  /* 0x00000010ff207819 */ /* 0x000fe2000001161f */
[----:B------:R-:W-:Y:S01]  /*50e0*/  MUFU.EX2 R242, R242 ;  /* 0x000000f200f27308 */ /* 0x000fe20000000800 */
[C---:B------:R-:W-:Y:S01]  /*50f0*/  LOP3.LUT R6, R31.reuse, 0xffff, RZ, 0xc0, !PT ;  /* 0x0000ffff1f067812 */ /* 0x040fe200078ec0ff */
[----:B------:R-:W-:Y:S01]  /*5100*/  LDSM.16.MT88.4 R84, [R206+0x1c000] ;  /* 0x01c00000ce54783b */ /* 0x000fe20000004200 */
[----:B------:R-:W-:Y:S01]  /*5110*/  LOP3.LUT R33, R31, 0xff, RZ, 0xc0, !PT ;  /* 0x000000ff1f217812 */ /* 0x000fe200078ec0ff */
[----:B------:R-:W-:Y:S01]  /*5120*/  FFMA.FTZ R225, R122, UR6, -R233 ;  /* 0x000000067ae17c23 */ /* 0x000fe200080108e9 */
[----:B------:R-:W-:Y:S01]  /*5130*/  SHF.R.U32.HI R31, RZ, 0x18, R31 ;  /* 0x00000018ff1f7819 */ /* 0x000fe2000001161f */
[--C-:B------:R-:W-:Y:S01]  /*5140*/  FFMA.FTZ R220, R120, UR6, -R241.reuse ;  /* 0x0000000678dc7c23 */ /* 0x100fe200080108f1 */
[----:B------:R-:W-:Y:S01]  /*5150*/  LOP3.LUT R32, R32, 0xff, RZ, 0xc0, !PT ;  /* 0x000000ff20207812 */ /* 0x000fe200078ec0ff */
[----:B------:R-:W3:Y:S01]  /*5160*/  MUFU.EX2 R229, R229 ;  /* 0x000000e500e57308 */ /* 0x000ee20000000800 */
[----:B-1----:R-:W-:Y:S01]  /*5170*/  F2FP.F16.F32.PACK_AB R234, R235, R244 ;  /* 0x000000f4ebea723e */ /* 0x002fe200000000ff */
[----:B------:R-:W-:Y:S01]  /*5180*/  FFMA.FTZ R219, R118, UR6, -R241 ;  /* 0x0000000676db7c23 */ /* 0x000fe200080108f1 */
[----:B------:R-:W-:Y:S01]  /*5190*/  PRMT R31, R32, 0x5410, R31 ;  /* 0x00005410201f7816 */ /* 0x000fe2000000001f */
[----:B------:R-:W-:Y:S01]  /*51a0*/  FFMA.FTZ R218, R106, UR6, -R241 ;  /* 0x000000066ada7c23 */ /* 0x000fe200080108f1 */
[----:B------:R-:W-:Y:S01]  /*51b0*/  PRMT R243, R234, 0x7632, R243 ;  /* 0x00007632eaf37816 */ /* 0x000fe200000000f3 */
[----:B------:R-:W-:Y:S01]  /*51c0*/  FFMA.FTZ R217, R104, UR6, -R241 ;  /* 0x0000000668d97c23 */ /* 0x000fe200080108f1 */
[----:B------:R-:W-:Y:S01]  /*51d0*/  LOP3.LUT R34, R170, 0xffff, RZ, 0xc0, !PT ;  /* 0x0000ffffaa227812 */ /* 0x000fe200078ec0ff */
[----:B------:R-:W-:Y:S01]  /*51e0*/  MUFU.EX2 R231, R231 ;  /* 0x000000e700e77308 */ /* 0x000fe20000000800 */
[----:B--2---:R-:W-:Y:S01]  /*51f0*/  F2FP.F16.F32.PACK_AB R167, R228, R227 ;  /* 0x000000e3e4a7723e */ /* 0x004fe200000000ff */
[--C-:B------:R-:W-:Y:S01]  /*5200*/  FFMA.FTZ R224, R110, UR6, -R233.reuse ;  /* 0x000000066ee07c23 */ /* 0x100fe200080108e9 */
[----:B------:R-:W-:Y:S01]  /*5210*/  HSET2.LE.AND R31, R31, R128, PT ;  /* 0x000000801f1f7233 */ /* 0x000fe20003803000 */
[----:B------:R-:W-:Y:S01]  /*5220*/  FFMA.FTZ R223, R108, UR6, -R233 ;  /* 0x000000066cdf7c23 */ /* 0x000fe200080108e9 */
[----:B------:R-:W-:Y:S01]  /*5230*/  PRMT R4, R234, 0x5410, R243 ;  /* 0x00005410ea047816 */ /* 0x000fe200000000f3 */
[----:B------:R-:W-:Y:S01]  /*5240*/  FFMA.FTZ R222, R102, UR6, -R233 ;  /* 0x0000000666de7c23 */ /* 0x000fe200080108e9 */
[----:B------:R-:W-:Y:S01]  /*5250*/  LOP3.LUT R29, R170, 0xff, RZ, 0xc0, !PT ;  /* 0x000000ffaa1d7812 */ /* 0x000fe200078ec0ff */
[----:B------:R-:W1:Y:S01]  /*5260*/  MUFU.EX2 R230, R230 ;  /* 0x000000e600e67308 */ /* 0x000e620000000800 */
[----:B------:R-:W-:-:S02]  /*5270*/  SHF.R.U32.HI R34, RZ, 0x8, R34 ;  /* 0x00000008ff227819 */ /* 0x000fc40000011622 */
[----:B------:R-:W-:Y:S02]  /*5280*/  PRMT R164, R167, 0x7632, R164 ;  /* 0x00007632a7a47816 */ /* 0x000fe400000000a4 */
[----:B------:R-:W-:Y:S02]  /*5290*/  SHF.R.U32.HI R6, RZ, 0x8, R6 ;  /* 0x00000008ff067819 */ /* 0x000fe40000011606 */
[----:B---3--:R-:W-:Y:S01]  /*52a0*/  F2FP.F16.F32.PACK_AB R129, R229, R242 ;  /* 0x000000f2e581723e */ /* 0x008fe200000000ff */
[----:B------:R-:W-:Y:S01]  /*52b0*/  MUFU.EX2 R232, R232 ;  /* 0x000000e800e87308 */ /* 0x000fe20000000800 */
[----:B------:R-:W-:Y:S02]  /*52c0*/  LOP3.LUT R133, R31, R4, RZ, 0xc0, !PT ;  /* 0x000000041f857212 */ /* 0x000fe400078ec0ff */
[----:B------:R-:W-:Y:S02]  /*52d0*/  PRMT R29, R29, 0x5410, R34 ;  /* 0x000054101d1d7816 */ /* 0x000fe40000000022 */
[----:B------:R-:W-:-:S02]  /*52e0*/  HSET2.LE.AND R4, R7, R128, PT ;  /* 0x0000008007047233 */ /* 0x000fc40003803000 */
[----:B------:R-:W-:Y:S01]  /*52f0*/  LOP3.LUT R30, R246, 0xffff, RZ, 0xc0, !PT ;  /* 0x0000fffff61e7812 */ /* 0x000fe200078ec0ff */
[----:B------:R-:W2:Y:S01]  /*5300*/  MUFU.EX2 R125, R125 ;  /* 0x0000007d007d7308 */ /* 0x000ea20000000800 */
[----:B-1----:R-:W-:Y:S02]  /*5310*/  F2FP.F16.F32.PACK_AB R236, R230, R231 ;  /* 0x000000e7e6ec723e */ /* 0x002fe400000000ff */
[----:B------:R-:W-:Y:S02]  /*5320*/  SHF.R.U32.HI R27, RZ, 0x10, R246 ;  /* 0x00000010ff1b7819 */ /* 0x000fe400000116f6 */
[----:B------:R-:W-:Y:S02]  /*5330*/  PRMT R135, R167, 0x5410, R164 ;  /* 0x00005410a7877816 */ /* 0x000fe400000000a4 */
[----:B------:R-:W-:Y:S01]  /*5340*/  PRMT R33, R33, 0x5410, R6 ;  /* 0x0000541021217816 */ /* 0x000fe20000000006 */
[----:B------:R-:W-:Y:S01]  /*5350*/  MUFU.EX2 R126, R126 ;  /* 0x0000007e007e7308 */ /* 0x000fe20000000800 */
[----:B------:R-:W-:-:S02]  /*5360*/  PRMT R165, R129, 0x7632, R165 ;  /* 0x0000763281a57816 */ /* 0x000fc400000000a5 */
[----:B------:R-:W-:Y:S02]  /*5370*/  PRMT R245, R236, 0x7632, R245 ;  /* 0x00007632ecf57816 */ /* 0x000fe400000000f5 */
[----:B------:R-:W-:Y:S02]  /*5380*/  SHF.R.U32.HI R30, RZ, 0x8, R30 ;  /* 0x00000008ff1e7819 */ /* 0x000fe4000001161e */
[----:B------:R-:W-:Y:S01]  /*5390*/  SHF.R.U32.HI R6, RZ, 0x18, R246 ;  /* 0x00000018ff067819 */ /* 0x000fe200000116f6 */
[----:B------:R-:W-:Y:S01]  /*53a0*/  MUFU.EX2 R240, R240 ;  /* 0x000000f000f07308 */ /* 0x000fe20000000800 */
[----:B------:R-:W-:Y:S02]  /*53b0*/  LOP3.LUT R27, R27, 0xff, RZ, 0xc0, !PT ;  /* 0x000000ff1b1b7812 */ /* 0x000fe400078ec0ff */
[----:B------:R-:W-:Y:S02]  /*53c0*/  HSET2.LE.AND R29, R29, R128, PT ;  /* 0x000000801d1d7233 */ /* 0x000fe40003803000 */
[----:B------:R-:W-:-:S02]  /*53d0*/  LOP3.LUT R135, R4, R135, RZ, 0xc0, !PT ;  /* 0x0000008704877212 */ /* 0x000fc400078ec0ff */
[----:B------:R-:W-:Y:S01]  /*53e0*/  LOP3.LUT R25, R246, 0xff, RZ, 0xc0, !PT ;  /* 0x000000fff6197812 */ /* 0x000fe200078ec0ff */
[----:B------:R-:W1:Y:S01]  /*53f0*/  MUFU.EX2 R237, R237 ;  /* 0x000000ed00ed7308 */ /* 0x000e620000000800 */
[----:B------:R-:W-:Y:S02]  /*5400*/  PRMT R134, R129, 0x5410, R165 ;  /* 0x0000541081867816 */ /* 0x000fe400000000a5 */
[----:B------:R-:W-:Y:S02]  /*5410*/  LOP3.LUT R4, R247, UR38, R166, 0x96, !PT ;  /* 0x00000026f7047c12 */ /* 0x000fe4000f8e96a6 */
[----:B------:R-:W-:Y:S02]  /*5420*/  HSET2.LE.AND R33, R33, R128, PT ;  /* 0x0000008021217233 */ /* 0x000fe40003803000 */
[----:B------:R-:W-:Y:S01]  /*5430*/  PRMT R132, R236, 0x5410, R245 ;  /* 0x00005410ec847816 */ /* 0x000fe200000000f5 */
[----:B------:R-:W-:Y:S01]  /*5440*/  MUFU.EX2 R127, R127 ;  /* 0x0000007f007f7308 */ /* 0x000fe20000000800 */
[----:B------:R-:W-:-:S02]  /*5450*/  PRMT R27, R27, 0x5410, R6 ;  /* 0x000054101b1b7816 */ /* 0x000fc40000000006 */
[----:B------:R-:W-:Y:S02]  /*5460*/  PRMT R25, R25, 0x5410, R30 ;  /* 0x0000541019197816 */ /* 0x000fe4000000001e */
[----:B------:R-:W-:Y:S02]  /*5470*/  LOP3.LUT R134, R29, R134, RZ, 0xc0, !PT ;  /* 0x000000861d867212 */ /* 0x000fe400078ec0ff */
[C---:B------:R-:W-:Y:S01]  /*5480*/  LOP3.LUT R6, R4.reuse, 0xffff, RZ, 0xc0, !PT ;  /* 0x0000ffff04067812 */ /* 0x040fe200078ec0ff */
[----:B------:R-:W3:Y:S01]  /*5490*/  LDSM.16.MT88.4 R28, [R206+0x18800] ;  /* 0x01880000ce1c783b */ /* 0x000ee20000004200 */
[----:B------:R-:W-:Y:S01]  /*54a0*/  SHF.R.U32.HI R49, RZ, 0x10, R4 ;  /* 0x00000010ff317819 */ /* 0x000fe20000011604 */
[----:B------:R-:W4:Y:S01]  /*54b0*/  MUFU.EX2 R130, R130 ;  /* 0x0000008200827308 */ /* 0x000f220000000800 */
[----:B------:R-:W-:Y:S02]  /*54c0*/  LOP3.LUT R132, R33, R132, RZ, 0xc0, !PT ;  /* 0x0000008421847212 */ /* 0x000fe400078ec0ff */
[----:B------:R-:W-:-:S02]  /*54d0*/  LOP3.LUT R33, R4, 0xff, RZ, 0xc0, !PT ;  /* 0x000000ff04217812 */ /* 0x000fc400078ec0ff */
[----:B------:R-:W-:Y:S02]  /*54e0*/  SHF.R.U32.HI R6, RZ, 0x8, R6 ;  /* 0x00000008ff067819 */ /* 0x000fe40000011606 */
[----:B------:R-:W-:Y:S01]  /*54f0*/  SHF.R.U32.HI R4, RZ, 0x18, R4 ;  /* 0x00000018ff047819 */ /* 0x000fe20000011604 */
[----:B------:R-:W4:Y:S01]  /*5500*/  MUFU.EX2 R131, R131 ;  /* 0x0000008300837308 */ /* 0x000f220000000800 */
[----:B------:R-:W-:Y:S01]  /*5510*/  LOP3.LUT R49, R49, 0xff, RZ, 0xc0, !PT ;  /* 0x000000ff31317812 */ /* 0x000fe200078ec0ff */
[C---:B------:R-:W-:Y:S01]  /*5520*/  HMMA.16816.F32 R144, R132.reuse, R148, RZ ;  /* 0x000000948490723c */ /* 0x040fe200000018ff */
[----:B------:R-:W-:Y:S02]  /*5530*/  PRMT R33, R33, 0x5410, R6 ;  /* 0x0000541021217816 */ /* 0x000fe40000000006 */
[----:B------:R-:W-:Y:S02]  /*5540*/  PRMT R49, R49, 0x5410, R4 ;  /* 0x0000541031317816 */ /* 0x000fe40000000004 */
[----:B------:R-:W3:Y:S01]  /*5550*/  LDSM.16.MT88.4 R4, [R205+0x18800] ;  /* 0x01880000cd04783b */ /* 0x000ee20000004200 */
[----:B--2---:R-:W-:Y:S01]  /*5560*/  F2FP.F16.F32.PACK_AB R187, R125, R232 ;  /* 0x000000e87dbb723e */ /* 0x004fe200000000ff */
[----:B------:R-:W-:Y:S01]  /*5570*/  HMMA.16816.F32 R148, R132, R150, RZ ;  /* 0x000000968494723c */ /* 0x000fe200000018ff */
[----:B-1----:R-:W-:Y:S01]  /*5580*/  F2FP.F16.F32.PACK_AB R184, R237, R240 ;  /* 0x000000f0edb8723e */ /* 0x002fe200000000ff */
[----:B------:R-:W-:Y:S01]  /*5590*/  MUFU.EX2 R226, R226 ;  /* 0x000000e200e27308 */ /* 0x000fe20000000800 */
[----:B------:R-:W-:-:S02]  /*55a0*/  PRMT R186, R187, 0x7632, R186 ;  /* 0x00007632bbba7816 */ /* 0x000fc400000000ba */
[----:B----4-:R-:W-:Y:S01]  /*55b0*/  F2FP.F16.F32.PACK_AB R180, R130, R127 ;  /* 0x0000007f82b4723e */ /* 0x010fe200000000ff */
[C---:B------:R-:W-:Y:S01]  /*55c0*/  HMMA.16816.F32 R152, R132.reuse, R156, RZ ;  /* 0x0000009c8498723c */ /* 0x040fe200000018ff */
[----:B------:R-:W-:Y:S02]  /*55d0*/  HSET2.LE.AND R49, R49, R128, PT ;  /* 0x0000008031317233 */ /* 0x000fe40003803000 */
[----:B------:R-:W-:Y:S01]  /*55e0*/  F2FP.F16.F32.PACK_AB R183, R131, R126 ;  /* 0x0000007e83b7723e */ /* 0x000fe200000000ff */
[----:B------:R-:W-:Y:S01]  /*55f0*/  MUFU.EX2 R225, R225 ;  /* 0x000000e100e17308 */ /* 0x000fe20000000800 */
[----:B------:R-:W-:Y:S01]  /*5600*/  PRMT R48, R187, 0x5410, R186 ;  /* 0x00005410bb307816 */ /* 0x000fe200000000ba */
[----:B------:R-:W-:Y:S01]  /*5610*/  HMMA.16816.F32 R156, R132, R158, RZ ;  /* 0x0000009e849c723c */ /* 0x000fe200000018ff */
[----:B------:R-:W-:Y:S02]  /*5620*/  PRMT R185, R184, 0x7632, R185 ;  /* 0x00007632b8b97816 */ /* 0x000fe400000000b9 */
[----:B------:R-:W-:-:S02]  /*5630*/  PRMT R181, R180, 0x7632, R181 ;  /* 0x00007632b4b57816 */ /* 0x000fc400000000b5 */
[----:B------:R-:W-:Y:S01]  /*5640*/  PRMT R182, R183, 0x7632, R182 ;  /* 0x00007632b7b67816 */ /* 0x000fe200000000b6 */
[C---:B------:R-:W-:Y:S01]  /*5650*/  HMMA.16816.F32 R136, R132.reuse, R140, RZ ;  /* 0x0000008c8488723c */ /* 0x040fe200000018ff */
[--C-:B------:R-:W-:Y:S01]  /*5660*/  HSET2.LE.AND R26, R25, R128.reuse, PT ;  /* 0x00000080191a7233 */ /* 0x100fe20003803000 */
[----:B------:R-:W-:Y:S01]  /*5670*/  MUFU.EX2 R220, R220 ;  /* 0x000000dc00dc7308 */ /* 0x000fe20000000800 */
[--C-:B------:R-:W-:Y:S02]  /*5680*/  HSET2.LE.AND R24, R33, R128.reuse, PT ;  /* 0x0000008021187233 */ /* 0x100fe40003803000 */
[----:B------:R-:W-:Y:S01]  /*5690*/  LOP3.LUT R25, R49, R48, RZ, 0xc0, !PT ;  /* 0x0000003031197212 */ /* 0x000fe200078ec0ff */
[C---:B------:R-:W-:Y:S01]  /*56a0*/  HMMA.16816.F32 R140, R132.reuse, R142, RZ ;  /* 0x0000008e848c723c */ /* 0x040fe200000018ff */
[----:B------:R-:W-:Y:S02]  /*56b0*/  HSET2.LE.AND R27, R27, R128, PT ;  /* 0x000000801b1b7233 */ /* 0x000fe40003803000 */
[----:B------:R-:W-:Y:S01]  /*56c0*/  PRMT R33, R184, 0x5410, R185 ;  /* 0x00005410b8217816 */ /* 0x000fe200000000b9 */
[----:B------:R-:W1:Y:S01]  /*56d0*/  MUFU.EX2 R219, R219 ;  /* 0x000000db00db7308 */ /* 0x000e620000000800 */
[----:B------:R-:W-:Y:S01]  /*56e0*/  PRMT R49, R180, 0x5410, R181 ;  /* 0x00005410b4317816 */ /* 0x000fe200000000b5 */
[----:B------:R-:W-:Y:S01]  /*56f0*/  HMMA.16816.F32 R160, R132, R36, RZ ;  /* 0x0000002484a0723c */ /* 0x000fe200000018ff */
[----:B------:R-:W-:-:S02]  /*5700*/  PRMT R48, R183, 0x5410, R182 ;  /* 0x00005410b7307816 */ /* 0x000fc400000000b6 */
[----:B------:R-:W-:Y:S02]  /*5710*/  LOP3.LUT R24, R24, R33, RZ, 0xc0, !PT ;  /* 0x0000002118187212 */ /* 0x000fe400078ec0ff */
[----:B------:R-:W-:Y:S01]  /*5720*/  LOP3.LUT R26, R26, R49, RZ, 0xc0, !PT ;  /* 0x000000311a1a7212 */ /* 0x000fe200078ec0ff */
[----:B------:R-:W-:Y:S01]  /*5730*/  LDSM.16.MT88.4 R32, [R204+0x18800] ;  /* 0x01880000cc20783b */ /* 0x000fe20000004200 */
[----:B------:R-:W-:Y:S01]  /*5740*/  LOP3.LUT R27, R27, R48, RZ, 0xc0, !PT ;  /* 0x000000301b1b7212 */ /* 0x000fe200078ec0ff */
[----:B------:R-:W-:Y:S01]  /*5750*/  HMMA.16816.F32 R36, R132, R38, RZ ;  /* 0x000000268424723c */ /* 0x000fe200000018ff */
[----:B------:R-:W-:Y:S01]  /*5760*/  LOP3.LUT R249, R247, UR38, R166, 0x96, !PT ;  /* 0x00000026f7f97c12 */ /* 0x000fe2000f8e96a6 */
[----:B------:R-:W-:Y:S01]  /*5770*/  MUFU.EX2 R218, R218 ;  /* 0x000000da00da7308 */ /* 0x000fe20000000800 */
[----:B------:R-:W-:Y:S02]  /*5780*/  LOP3.LUT R250, R171, UR27, R172, 0x96, !PT ;  /* 0x0000001babfa7c12 */ /* 0x000fe4000f8e96ac */
[----:B------:R-:W-:Y:S01]  /*5790*/  LOP3.LUT R172, R170, 0xff, RZ, 0xc0, !PT ;  /* 0x000000ffaaac7812 */ /* 0x000fe200078ec0ff */
[----:B---3--:R-:W-:Y:S01]  /*57a0*/  HMMA.16816.F32 R144, R24, R28, R144 ;  /* 0x0000001c1890723c */ /* 0x008fe20000001890 */
[----:B-1----:R-:W-:-:S02]  /*57b0*/  F2FP.F16.F32.PACK_AB R179, R219, R220 ;  /* 0x000000dcdbb3723e */ /* 0x002fc400000000ff */
[----:B------:R-:W-:Y:S01]  /*57c0*/  ISETP.LE.U32.AND P6, PT, R172, UR14, PT ;  /* 0x0000000eac007c0c */ /* 0x000fe2000bfc3070 */
[----:B------:R-:W-:Y:S01]  /*57d0*/  MUFU.EX2 R217, R217 ;  /* 0x000000d900d97308 */ /* 0x000fe20000000800 */
[----:B------:R-:W-:Y:S01]  /*57e0*/  PRMT R178, R179, 0x7632, R178 ;  /* 0x00007632b3b27816 */ /* 0x000fe200000000b2 */
[C---:B------:R-:W-:Y:S01]  /*57f0*/  HMMA.16816.F32 R148, R24.reuse, R30, R148 ;  /* 0x0000001e1894723c */ /* 0x040fe20000001894 */
[----:B------:R-:W1:Y:S05]  /*5800*/  LDSM.16.MT88.4 R28, [R206+0x1a800] ;  /* 0x01a80000ce1c783b */ /* 0x000e6a0000004200 */
[C---:B------:R-:W-:Y:S01]  /*5810*/  HMMA.16816.F32 R152, R24.reuse, R4, R152 ;  /* 0x000000041898723c */ /* 0x040fe20000001898 */
[----:B------:R-:W-:Y:S05]  /*5820*/  MUFU.EX2 R224, R224 ;  /* 0x000000e000e07308 */ /* 0x000fea0000000800 */
[----:B------:R-:W-:Y:S01]  /*5830*/  HMMA.16816.F32 R156, R24, R6, R156 ;  /* 0x00000006189c723c */ /* 0x000fe2000000189c */
[----:B------:R-:W2:Y:S02]  /*5840*/  LDSM.16.MT88.4 R4, [R204+0x1a800] ;  /* 0x01a80000cc04783b */ /* 0x000ea40000004200 */
[----:B------:R-:W3:Y:S03]  /*5850*/  MUFU.EX2 R223, R223 ;  /* 0x000000df00df7308 */ /* 0x000ee60000000800 */
[C---:B------:R-:W-:Y:S06]  /*5860*/  HMMA.16816.F32 R48, R132.reuse, R52, RZ ;  /* 0x000000348430723c */ /* 0x040fec00000018ff */
[C---:B------:R-:W-:Y:S06]  /*5870*/  HMMA.16816.F32 R52, R132.reuse, R54, RZ ;  /* 0x000000368434723c */ /* 0x040fec00000018ff */
[----:B------:R-:W-:Y:S01]  /*5880*/  HMMA.16816.F32 R64, R132, R68, RZ ;  /* 0x000000448440723c */ /* 0x000fe200000018ff */
[----:B---3--:R-:W-:-:S05]  /*5890*/  F2FP.F16.F32.PACK_AB R172, R223, R224 ;  /* 0x000000e0dfac723e */ /* 0x008fca00000000ff */
[C---:B------:R-:W-:Y:S06]  /*58a0*/  HMMA.16816.F32 R68, R132.reuse, R70, RZ ;  /* 0x000000468444723c */ /* 0x040fec00000018ff */
[C---:B------:R-:W-:Y:S06]  /*58b0*/  HMMA.16816.F32 R56, R132.reuse, R60, RZ ;  /* 0x0000003c8438723c */ /* 0x040fec00000018ff */
[----:B------:R-:W-:Y:S06]  /*58c0*/  HMMA.16816.F32 R60, R132, R62, RZ ;  /* 0x0000003e843c723c */ /* 0x000fec00000018ff */
[C---:B------:R-:W-:Y:S06]  /*58d0*/  HMMA.16816.F32 R136, R24.reuse, R40, R136 ;  /* 0x000000281888723c */ /* 0x040fec0000001888 */
[----:B------:R-:W-:Y:S06]  /*58e0*/  HMMA.16816.F32 R140, R24, R42, R140 ;  /* 0x0000002a188c723c */ /* 0x000fec000000188c */
[C---:B------:R-:W-:Y:S06]  /*58f0*/  HMMA.16816.F32 R40, R132.reuse, R44, RZ ;  /* 0x0000002c8428723c */ /* 0x040fec00000018ff */
[----:B------:R-:W-:Y:S06]  /*5900*/  HMMA.16816.F32 R44, R132, R46, RZ ;  /* 0x0000002e842c723c */ /* 0x000fec00000018ff */
[C---:B-1----:R-:W-:Y:S06]  /*5910*/  HMMA.16816.F32 R48, R24.reuse, R28, R48 ;  /* 0x0000001c1830723c */ /* 0x042fec0000001830 */
        /* <DEDUP_REMOVED lines=8> */
[C---:B------:R-:W-:Y:S06]  /*59a0*/  HMMA.16816.F32 R56, R24.reuse, R80, R56 ;  /* 0x000000501838723c */ /* 0x040fec0000001838 */
[----:B------:R-:W-:Y:S06]  /*59b0*/  HMMA.16816.F32 R60, R24, R82, R60 ;  /* 0x00000052183c723c */ /* 0x000fec000000183c */
[----:B------:R-:W-:Y:S06]  /*59c0*/  HMMA.16816.F32 R80, R132, R84, RZ ;  /* 0x000000548450723c */ /* 0x000fec00000018ff */
[C---:B------:R-:W-:Y:S06]  /*59d0*/  HMMA.16816.F32 R40, R24.reuse, R72, R40 ;  /* 0x000000481828723c */ /* 0x040fec0000001828 */
[----:B------:R-:W-:Y:S06]  /*59e0*/  HMMA.16816.F32 R44, R24, R74, R44 ;  /* 0x0000004a182c723c */ /* 0x000fec000000182c */
[C---:B------:R-:W-:Y:S06]  /*59f0*/  HMMA.16816.F32 R72, R132.reuse, R76, RZ ;  /* 0x0000004c8448723c */ /* 0x040fec00000018ff */
[C---:B------:R-:W-:Y:S06]  /*5a00*/  HMMA.16816.F32 R76, R132.reuse, R78, RZ ;  /* 0x0000004e844c723c */ /* 0x040fec00000018ff */
[C---:B------:R-:W-:Y:S06]  /*5a10*/  HMMA.16816.F32 R88, R132.reuse, R92, RZ ;  /* 0x0000005c8458723c */ /* 0x040fec00000018ff */
[----:B------:R-:W-:Y:S06]  /*5a20*/  HMMA.16816.F32 R84, R132, R86, RZ ;  /* 0x000000568454723c */ /* 0x000fec00000018ff */
[----:B-1----:R-:W-:Y:S06]  /*5a30*/  HMMA.16816.F32 R80, R24, R28, R80 ;  /* 0x0000001c1850723c */ /* 0x002fec0000001850 */
[----:B------:R-:W-:Y:S01]  /*5a40*/  HMMA.16816.F32 R92, R132, R94, RZ ;  /* 0x0000005e845c723c */ /* 0x000fe200000018ff */
[----:B------:R-:W-:-:S05]  /*5a50*/  LOP3.LUT R28, R19, UR45, R176, 0x96, !PT ;  /* 0x0000002d131c7c12 */ /* 0x000fca000f8e96b0 */
[C---:B---3--:R-:W-:Y:S06]  /*5a60*/  HMMA.16816.F32 R76, R24.reuse, R34, R76 ;  /* 0x00000022184c723c */ /* 0x048fec000000184c */
[----:B------:R-:W-:Y:S01]  /*5a70*/  HMMA.16816.F32 R72, R24, R32, R72 ;  /* 0x000000201848723c */ /* 0x000fe20000001848 */
[----:B------:R-:W-:-:S05]  /*5a80*/  IMAD.WIDE.U32 R34, R174, -0x2daee0ad, RZ ;  /* 0xd2511f53ae227825 */ /* 0x000fca00078e00ff */
[----:B--2---:R-:W-:Y:S01]  /*5a90*/  HMMA.16816.F32 R88, R24, R4, R88 ;  /* 0x000000041858723c */ /* 0x004fe20000001858 */
[----:B------:R-:W-:-:S05]  /*5aa0*/  IMAD.WIDE.U32 R32, R28, -0x2daee0ad, RZ ;  /* 0xd2511f531c207825 */ /* 0x000fca00078e00ff */
[C---:B------:R-:W-:Y:S01]  /*5ab0*/  HMMA.16816.F32 R84, R24.reuse, R30, R84 ;  /* 0x0000001e1854723c */ /* 0x040fe20000001854 */
[----:B------:R-:W-:Y:S02]  /*5ac0*/  LOP3.LUT R5, R35, UR44, R20, 0x96, !PT ;  /* 0x0000002c23057c12 */ /* 0x000fe4000f8e9614 */
[C-C-:B------:R-:W-:Y:S02]  /*5ad0*/  LOP3.LUT R4, R33.reuse, UR42, R34.reuse, 0x96, !PT ;  /* 0x0000002a21047c12 */ /* 0x140fe4000f8e9622 */
[----:B------:R-:W-:Y:S01]  /*5ae0*/  LOP3.LUT R34, R33, UR42, R34, 0x96, !PT ;  /* 0x0000002a21227c12 */ /* 0x000fe2000f8e9622 */
[----:B------:R-:W-:Y:S01]  /*5af0*/  IMAD.WIDE.U32 R174, R5, -0x326172a9, RZ ;  /* 0xcd9e8d5705ae7825 */ /* 0x000fe200078e00ff */
[----:B------:R-:W-:Y:S03]  /*5b00*/  HMMA.16816.F32 R92, R24, R6, R92 ;  /* 0x00000006185c723c */ /* 0x000fe6000000185c */
[----:B------:R-:W-:Y:S01]  /*5b10*/  IMAD.WIDE.U32 R30, R4, -0x326172a9, RZ ;  /* 0xcd9e8d57041e7825 */ /* 0x000fe200078e00ff */
[----:B------:R-:W-:-:S02]  /*5b20*/  LOP3.LUT R5, R175, UR43, R18, 0x96, !PT ;  /* 0x0000002baf057c12 */ /* 0x000fc4000f8e9612 */
[----:B------:R-:W-:Y:S01]  /*5b30*/  LOP3.LUT R4, R35, UR44, R20, 0x96, !PT ;  /* 0x0000002c23047c12 */ /* 0x000fe2000f8e9614 */
[----:B------:R-:W-:Y:S01]  /*5b40*/  IMAD.WIDE.U32 R34, R34, -0x326172a9, RZ ;  /* 0xcd9e8d5722227825 */ /* 0x000fe200078e00ff */
[----:B------:R-:W-:-:S03]  /*5b50*/  LOP3.LUT R174, R31, UR41, R174, 0x96, !PT ;  /* 0x000000291fae7c12 */ /* 0x000fc6000f8e96ae */
[----:B------:R-:W-:-:S04]  /*5b60*/  IMAD.WIDE.U32 R6, R5, -0x2daee0ad, RZ ;  /* 0xd2511f5305067825 */ /* 0x000fc800078e00ff */
[----:B------:R-:W-:Y:S01]  /*5b70*/  IMAD.WIDE.U32 R174, R174, -0x2daee0ad, RZ ;  /* 0xd2511f53aeae7825 */ /* 0x000fe200078e00ff */
[----:B------:R-:W-:-:S03]  /*5b80*/  LOP3.LUT R7, R7, UR40, R32, 0x96, !PT ;  /* 0x0000002807077c12 */ /* 0x000fc6000f8e9620 */
[----:B------:R-:W-:Y:S01]  /*5b90*/  IMAD.WIDE.U32 R4, R4, -0x326172a9, RZ ;  /* 0xcd9e8d5704047825 */ /* 0x000fe200078e00ff */
[----:B------:R-:W-:-:S03]  /*5ba0*/  LOP3.LUT R6, R175, UR7, R6, 0x96, !PT ;  /* 0x00000007af067c12 */ /* 0x000fc6000f8e9606 */
[----:B------:R-:W-:Y:S01]  /*5bb0*/  IMAD.WIDE.U32 R28, R7, -0x326172a9, RZ ;  /* 0xcd9e8d57071c7825 */ /* 0x000fe200078e00ff */
[----:B------:R-:W-:Y:S02]  /*5bc0*/  LOP3.LUT R5, R5, UR43, R18, 0x96, !PT ;  /* 0x0000002b05057c12 */ /* 0x000fe4000f8e9612 */
[----:B------:R-:W-:Y:S01]  /*5bd0*/  LOP3.LUT R4, R35, UR41, R4, 0x96, !PT ;  /* 0x0000002923047c12 */ /* 0x000fe2000f8e9604 */
[----:B------:R-:W-:Y:S01]  /*5be0*/  IMAD.WIDE.U32 R6, R6, -0x326172a9, RZ ;  /* 0xcd9e8d5706067825 */ /* 0x000fe200078e00ff */
[----:B------:R-:W-:-:S03]  /*5bf0*/  LOP3.LUT R30, R29, UR5, R30, 0x96, !PT ;  /* 0x000000051d1e7c12 */ /* 0x000fc6000f8e961e */
[----:B------:R-:W-:Y:S01]  /*5c00*/  IMAD.WIDE.U32 R176, R5, -0x2daee0ad, RZ ;  /* 0xd2511f5305b07825 */ /* 0x000fe200078e00ff */
[----:B------:R-:W-:Y:S02]  /*5c10*/  LOP3.LUT R173, R7, UR27, R28, 0x96, !PT ;  /* 0x0000001b07ad7c12 */ /* 0x000fe4000f8e961c */
[----:B------:R-:W-:Y:S01]  /*5c20*/  SHF.R.U32.HI R28, RZ, 0x18, R6 ;  /* 0x00000018ff1c7819 */ /* 0x000fe20000011606 */
[----:B------:R-:W-:Y:S01]  /*5c30*/  IMAD.WIDE.U32 R10, R4, -0x2daee0ad, RZ ;  /* 0xd2511f53040a7825 */ /* 0x000fe200078e00ff */
[----:B------:R-:W-:Y:S02]  /*5c40*/  LOP3.LUT R175, R6, 0xff, RZ, 0xc0, !PT ;  /* 0x000000ff06af7812 */ /* 0x000fe400078ec0ff */
[----:B------:R-:W-:Y:S02]  /*5c50*/  ISETP.LE.U32.AND P1, PT, R28, UR14, PT ;  /* 0x0000000e1c007c0c */ /* 0x000fe4000bf23070 */
[----:B------:R-:W-:Y:S02]  /*5c60*/  LOP3.LUT R28, R173, 0xffff, RZ, 0xc0, !PT ;  /* 0x0000ffffad1c7812 */ /* 0x000fe400078ec0ff */
[----:B------:R-:W-:-:S02]  /*5c70*/  LOP3.LUT R31, R6, 0xffff, RZ, 0xc0, !PT ;  /* 0x0000ffff061f7812 */ /* 0x000fc400078ec0ff */
[----:B------:R-:W-:Y:S02]  /*5c80*/  SHF.R.U32.HI R29, RZ, 0x10, R6 ;  /* 0x00000010ff1d7819 */ /* 0x000fe40000011606 */
[----:B------:R-:W-:Y:S02]  /*5c90*/  LOP3.LUT R6, R177, UR40, R32, 0x96, !PT ;  /* 0x00000028b1067c12 */ /* 0x000fe4000f8e9620 */
[----:B------:R-:W-:Y:S02]  /*5ca0*/  LOP3.LUT R166, R173, 0xff, RZ, 0xc0, !PT ;  /* 0x000000ffada67812 */ /* 0x000fe400078ec0ff */
[----:B------:R-:W-:Y:S01]  /*5cb0*/  LOP3.LUT R4, R11, UR7, R176, 0x96, !PT ;  /* 0x000000070b047c12 */ /* 0x000fe2000f8e96b0 */
[----:B------:R-:W-:Y:S01]  /*5cc0*/  IMAD.WIDE.U32 R32, R6, -0x326172a9, RZ ;  /* 0xcd9e8d5706207825 */ /* 0x000fe200078e00ff */
[----:B------:R-:W-:Y:S02]  /*5cd0*/  SHF.R.U32.HI R28, RZ, 0x8, R28 ;  /* 0x00000008ff1c7819 */ /* 0x000fe4000001161c */
[----:B------:R-:W-:Y:S01]  /*5ce0*/  ISETP.LE.U32.AND P4, PT, R166, UR14, PT ;  /* 0x0000000ea6007c0c */ /* 0x000fe2000bf83070 */
[----:B------:R-:W-:Y:S01]  /*5cf0*/  IMAD.WIDE.U32 R176, R4, -0x326172a9, RZ ;  /* 0xcd9e8d5704b07825 */ /* 0x000fe200078e00ff */
[----:B------:R-:W-:-:S02]  /*5d00*/  LOP3.LUT R28, R28, 0xffff, RZ, 0xc0, !PT ;  /* 0x0000ffff1c1c7812 */ /* 0x000fc400078ec0ff */
[----:B------:R-:W-:Y:S01]  /*5d10*/  LOP3.LUT R4, R33, UR5, R34, 0x96, !PT ;  /* 0x0000000521047c12 */ /* 0x000fe2000f8e9622 */
[----:B------:R-:W-:Y:S01]  /*5d20*/  FFMA.FTZ R221, R100, UR6, -R233 ;  /* 0x0000000664dd7c23 */ /* 0x000fe200080108e9 */
[----:B------:R-:W-:Y:S01]  /*5d30*/  ISETP.LE.U32.AND P5, PT, R28, UR14, PT ;  /* 0x0000000e1c007c0c */ /* 0x000fe2000bfa3070 */
[----:B------:R-:W-:Y:S01]  /*5d40*/  MUFU.EX2 R222, R222 ;  /* 0x000000de00de7308 */ /* 0x000fe20000000800 */
[----:B------:R-:W-:Y:S01]  /*5d50*/  LOP3.LUT R33, R176, 0xffff, RZ, 0xc0, !PT ;  /* 0x0000ffffb0217812 */ /* 0x000fe200078ec0ff */
[--C-:B------:R-:W-:Y:S01]  /*5d60*/  FFMA.FTZ R216, R98, UR6, -R241.reuse ;  /* 0x0000000662d87c23 */ /* 0x100fe200080108f1 */
[----:B------:R-:W-:Y:S01]  /*5d70*/  LOP3.LUT R34, R176, 0xff, RZ, 0xc0, !PT ;  /* 0x000000ffb0227812 */ /* 0x000fe200078ec0ff */
[----:B------:R-:W-:Y:S01]  /*5d80*/  FFMA.FTZ R215, R96, UR6, -R241 ;  /* 0x0000000660d77c23 */ /* 0x000fe200080108f1 */
[--C-:B------:R-:W-:Y:S01]  /*5d90*/  SHF.R.U32.HI R6, RZ, 0x10, R176.reuse ;  /* 0x00000010ff067819 */ /* 0x100fe200000116b0 */
[----:B------:R-:W-:Y:S01]  /*5da0*/  @!P6 HADD2 R108, -R129.H0_H0, -RZ.H0_H0 ;  /* 0xa00000ff816ce230 */ /* 0x000fe20000000900 */
[----:B------:R-:W-:Y:S01]  /*5db0*/  SHF.R.U32.HI R35, RZ, 0x18, R176 ;  /* 0x00000018ff237819 */ /* 0x000fe200000116b0 */
[----:B------:R-:W-:Y:S01]  /*5dc0*/  FADD.FTZ R231, R231, R230 ;  /* 0x000000e6e7e77221 */ /* 0x000fe20000010000 */
[----:B------:R-:W-:Y:S01]  /*5dd0*/  F2FP.F16.F32.PACK_AB R176, R225, R226 ;  /* 0x000000e2e1b0723e */ /* 0x000fe200000000ff */
[----:B------:R-:W-:Y:S01]  /*5de0*/  FADD.FTZ R244, R244, R235 ;  /* 0x000000ebf4f47221 */ /* 0x000fe20000010000 */
[----:B------:R-:W-:Y:S01]  /*5df0*/  LOP3.LUT R32, R177, UR27, R32, 0x96, !PT ;  /* 0x0000001bb1207c12 */ /* 0x000fe2000f8e9620 */
[----:B------:R-:W-:Y:S01]  /*5e00*/  ULDC.64 UR4, c[0x0][0x2a8] ;  /* 0x0000aa0000047ab9 */ /* 0x000fe20000000a00 */
[----:B------:R-:W-:Y:S01]  /*5e10*/  PRMT R177, R176, 0x7632, R177 ;  /* 0x00007632b0b17816 */ /* 0x000fe200000000b1 */
[----:B------:R-:W-:Y:S01]  /*5e20*/  @!P4 HADD2 R124, -R176.H0_H0, -RZ.H0_H0 ;  /* 0xa00000ffb07cc230 */ /* 0x000fe20000000900 */
[----:B------:R-:W-:-:S02]  /*5e30*/  SHF.R.U32.HI R166, RZ, 0x18, R173 ;  /* 0x00000018ffa67819 */ /* 0x000fc400000116ad */
[----:B------:R-:W-:Y:S01]  /*5e40*/  PRMT R28, R176, 0x5410, R177 ;  /* 0x00005410b01c7816 */ /* 0x000fe200000000b1 */
[----:B------:R-:W-:Y:S01]  /*5e50*/  @!P5 HADD2 R123, -R177.H0_H0, -RZ.H0_H0 ;  /* 0xa00000ffb17bd230 */ /* 0x000fe20000000900 */
[----:B------:R-:W-:Y:S02]  /*5e60*/  SHF.R.U32.HI R173, RZ, 0x10, R173 ;  /* 0x00000010ffad7819 */ /* 0x000fe400000116ad */
[----:B------:R-:W-:Y:S02]  /*5e70*/  @!P4 PRMT R176, R124, 0x5410, RZ ;  /* 0x000054107cb0c816 */ /* 0x000fe400000000ff */
[----:B------:R-:W-:Y:S02]  /*5e80*/  ISETP.LE.U32.AND P4, PT, R166, UR14, PT ;  /* 0x0000000ea6007c0c */ /* 0x000fe4000bf83070 */
[----:B------:R-:W-:Y:S02]  /*5e90*/  LOP3.LUT R173, R173, 0xff, RZ, 0xc0, !PT ;  /* 0x000000ffadad7812 */ /* 0x000fe400078ec0ff */
[----:B------:R-:W-:-:S02]  /*5ea0*/  @!P5 PRMT R177, R123, 0x5410, RZ ;  /* 0x000054107bb1d816 */ /* 0x000fc400000000ff */
[----:B------:R-:W-:Y:S02]  /*5eb0*/  ISETP.LE.U32.AND P5, PT, R173, UR14, PT ;  /* 0x0000000ead007c0c */ /* 0x000fe4000bfa3070 */
[----:B------:R-:W-:Y:S02]  /*5ec0*/  LOP3.LUT R123, R29, 0xff, RZ, 0xc0, !PT ;  /* 0x000000ff1d7b7812 */ /* 0x000fe400078ec0ff */
[----:B------:R-:W-:Y:S02]  /*5ed0*/  PRMT R29, R179, 0x5410, R178 ;  /* 0x00005410b31d7816 */ /* 0x000fe400000000b2 */
[----:B------:R-:W-:Y:S01]  /*5ee0*/  SHF.R.U32.HI R31, RZ, 0x8, R31 ;  /* 0x00000008ff1f7819 */ /* 0x000fe2000001161f */
[----:B------:R-:W-:Y:S01]  /*5ef0*/  @!P4 HADD2 R122, -R178.H0_H0, -RZ.H0_H0 ;  /* 0xa00000ffb27ac230 */ /* 0x000fe20000000900 */
[----:B------:R-:W-:Y:S02]  /*5f00*/  ISETP.LE.U32.AND P2, PT, R175, UR14, PT ;  /* 0x0000000eaf007c0c */ /* 0x000fe4000bf43070 */
[----:B------:R-:W-:-:S02]  /*5f10*/  LOP3.LUT R31, R31, 0xffff, RZ, 0xc0, !PT ;  /* 0x0000ffff1f1f7812 */ /* 0x000fc400078ec0ff */
[----:B------:R-:W-:Y:S01]  /*5f20*/  @!P4 PRMT R178, R122, 0x5410, RZ ;  /* 0x000054107ab2c816 */ /* 0x000fe200000000ff */
[----:B------:R-:W-:Y:S01]  /*5f30*/  @!P5 HADD2 R121, -R179.H0_H0, -RZ.H0_H0 ;  /* 0xa00000ffb379d230 */ /* 0x000fe20000000900 */
[----:B------:R-:W-:Y:S01]  /*5f40*/  ISETP.LE.U32.AND P4, PT, R123, UR14, PT ;  /* 0x0000000e7b007c0c */ /* 0x000fe2000bf83070 */
[----:B------:R-:W-:Y:S01]  /*5f50*/  IMAD.WIDE.U32 R122, R30, -0x2daee0ad, RZ ;  /* 0xd2511f531e7a7825 */ /* 0x000fe200078e00ff */
[----:B------:R-:W-:Y:S02]  /*5f60*/  F2FP.F16.F32.PACK_AB R175, R217, R218 ;  /* 0x000000dad9af723e */ /* 0x000fe400000000ff */
[----:B------:R-:W-:Y:S02]  /*5f70*/  @!P5 PRMT R179, R121, 0x5410, RZ ;  /* 0x0000541079b3d816 */ /* 0x000fe400000000ff */
[----:B------:R-:W-:Y:S01]  /*5f80*/  ISETP.LE.U32.AND P5, PT, R31, UR14, PT ;  /* 0x0000000e1f007c0c */ /* 0x000fe2000bfa3070 */
[----:B------:R-:W-:Y:S01]  /*5f90*/  @!P2 HADD2 R120, -R172.H0_H0, -RZ.H0_H0 ;  /* 0xa00000ffac78a230 */ /* 0x000fe20000000900 */
[----:B------:R-:W-:-:S02]  /*5fa0*/  LOP3.LUT R121, R123, UR38, R174, 0x96, !PT ;  /* 0x000000267b797c12 */ /* 0x000fc4000f8e96ae */
[----:B------:R-:W-:Y:S02]  /*5fb0*/  PRMT R174, R175, 0x7632, R174 ;  /* 0x00007632afae7816 */ /* 0x000fe400000000ae */
[----:B------:R-:W-:Y:S01]  /*5fc0*/  SHF.R.U32.HI R31, RZ, 0x10, R121 ;  /* 0x00000010ff1f7819 */ /* 0x000fe20000011679 */
[----:B------:R-:W1:Y:S01]  /*5fd0*/  MUFU.EX2 R221, R221 ;  /* 0x000000dd00dd7308 */ /* 0x000e620000000800 */
[C---:B------:R-:W-:Y:S01]  /*5fe0*/  PRMT R173, R172.reuse, 0x7632, R173 ;  /* 0x00007632acad7816 */ /* 0x040fe200000000ad */
[----:B------:R-:W-:Y:S01]  /*5ff0*/  @!P1 HADD2 R3, -R174.H0_H0, -RZ.H0_H0 ;  /* 0xa00000ffae039230 */ /* 0x000fe20000000900 */
[----:B------:R-:W-:Y:S01]  /*6000*/  LOP3.LUT R31, R31, 0xff, RZ, 0xc0, !PT ;  /* 0x000000ff1f1f7812 */ /* 0x000fe200078ec0ff */
[----:B------:R-:W-:Y:S01]  /*6010*/  @!P4 HADD2 R118, -R175.H0_H0, -RZ.H0_H0 ;  /* 0xa00000ffaf76c230 */ /* 0x000fe20000000900 */
[----:B------:R-:W-:Y:S01]  /*6020*/  PRMT R30, R172, 0x5410, R173 ;  /* 0x00005410ac1e7816 */ /* 0x000fe200000000ad */
[----:B------:R-:W-:Y:S01]  /*6030*/  @!P5 HADD2 R119, -R173.H0_H0, -RZ.H0_H0 ;  /* 0xa00000ffad77d230 */ /* 0x000fe20000000900 */
[----:B------:R-:W-:-:S02]  /*6040*/  @!P2 PRMT R172, R120, 0x5410, RZ ;  /* 0x0000541078aca816 */ /* 0x000fc400000000ff */
[----:B------:R-:W-:Y:S02]  /*6050*/  ISETP.LE.U32.AND P2, PT, R31, UR14, PT ;  /* 0x0000000e1f007c0c */ /* 0x000fe4000bf43070 */
[----:B------:R-:W-:Y:S02]  /*6060*/  PRMT R31, R175, 0x5410, R174 ;  /* 0x00005410af1f7816 */ /* 0x000fe400000000ae */
[----:B------:R-:W-:Y:S02]  /*6070*/  @!P1 PRMT R174, R3, 0x5410, RZ ;  /* 0x0000541003ae9816 */ /* 0x000fe400000000ff */
[----:B------:R-:W-:Y:S02]  /*6080*/  LOP3.LUT R3, R121, 0xff, RZ, 0xc0, !PT ;  /* 0x000000ff79037812 */ /* 0x000fe400078ec0ff */
[----:B------:R-:W-:Y:S01]  /*6090*/  @!P5 PRMT R173, R119, 0x5410, RZ ;  /* 0x0000541077add816 */ /* 0x000fe200000000ff */
[----:B------:R-:W-:Y:S01]  /*60a0*/  MUFU.EX2 R216, R216 ;  /* 0x000000d800d87308 */ /* 0x000fe20000000800 */
[----:B------:R-:W-:Y:S01]  /*60b0*/  ISETP.LE.U32.AND P5, PT, R3, UR14, PT ;  /* 0x0000000e03007c0c */ /* 0x000fe2000bfa3070 */
[----:B------:R-:W-:Y:S01]  /*60c0*/  IMAD.MOV.U32 R119, RZ, RZ, R11 ;  /* 0x000000ffff777224 */ /* 0x000fe200078e000b */
[----:B------:R-:W-:-:S02]  /*60d0*/  SHF.R.U32.HI R3, RZ, 0x18, R121 ;  /* 0x00000018ff037819 */ /* 0x000fc40000011679 */
[----:B------:R-:W-:Y:S02]  /*60e0*/  LOP3.LUT R121, R121, 0xffff, RZ, 0xc0, !PT ;  /* 0x0000ffff79797812 */ /* 0x000fe400078ec0ff */
[----:B------:R-:W-:Y:S01]  /*60f0*/  @!P4 PRMT R175, R118, 0x5410, RZ ;  /* 0x0000541076afc816 */ /* 0x000fe200000000ff */
[----:B------:R-:W2:Y:S01]  /*6100*/  MUFU.EX2 R215, R215 ;  /* 0x000000d700d77308 */ /* 0x000ea20000000800 */
[----:B------:R-:W-:Y:S01]  /*6110*/  SHF.R.U32.HI R121, RZ, 0x8, R121 ;  /* 0x00000008ff797819 */ /* 0x000fe20000011679 */
[----:B------:R-:W-:Y:S01]  /*6120*/  IMAD.MOV.U32 R118, RZ, RZ, R10 ;  /* 0x000000ffff767224 */ /* 0x000fe200078e000a */
[----:B-1----:R-:W-:Y:S02]  /*6130*/  F2FP.F16.F32.PACK_AB R166, R221, R222 ;  /* 0x000000dedda6723e */ /* 0x002fe400000000ff */
[----:B------:R-:W-:Y:S02]  /*6140*/  LOP3.LUT R5, R170, 0xffff, RZ, 0xc0, !PT ;  /* 0x0000ffffaa057812 */ /* 0x000fe400078ec0ff */
[----:B------:R-:W-:-:S02]  /*6150*/  SHF.R.U32.HI R7, RZ, 0x10, R170 ;  /* 0x00000010ff077819 */ /* 0x000fc400000116aa */
[----:B------:R-:W-:Y:S02]  /*6160*/  LOP3.LUT R121, R121, 0xffff, RZ, 0xc0, !PT ;  /* 0x0000ffff79797812 */ /* 0x000fe400078ec0ff */
[----:B------:R-:W-:Y:S02]  /*6170*/  ISETP.LE.U32.AND P1, PT, R3, UR14, PT ;  /* 0x0000000e03007c0c */ /* 0x000fe4000bf23070 */
[----:B------:R-:W-:Y:S02]  /*6180*/  LOP3.LUT R6, R6, 0xff, RZ, 0xc0, !PT ;  /* 0x000000ff06067812 */ /* 0x000fe400078ec0ff */
[----:B------:R-:W-:Y:S02]  /*6190*/  @!P6 PRMT R129, R108, 0x5410, RZ ;  /* 0x000054106c81e816 */ /* 0x000fe400000000ff */
[----:B------:R-:W-:Y:S01]  /*61a0*/  SHF.R.U32.HI R33, RZ, 0x8, R33 ;  /* 0x00000008ff217819 */ /* 0x000fe20000011621 */
[----:B------:R-:W-:Y:S01]  /*61b0*/  FFMA.FTZ R230, R112, UR6, -R233 ;  /* 0x0000000670e67c23 */ /* 0x000fe200080108e9 */
[----:B------:R-:W-:Y:S01]  /*61c0*/  ISETP.LE.U32.AND P4, PT, R121, UR14, PT ;  /* 0x0000000e79007c0c */ /* 0x000fe2000bf83070 */
[----:B------:R-:W-:Y:S01]  /*61d0*/  @!P5 HADD2 R117, -R166.H0_H0, -RZ.H0_H0 ;  /* 0xa00000ffa675d230 */ /* 0x000fe20000000900 */
[----:B------:R-:W-:Y:S01]  /*61e0*/  PRMT R3, R166, 0x7632, R3 ;  /* 0x00007632a6037816 */ /* 0x000fe20000000003 */
[----:B------:R-:W-:Y:S01]  /*61f0*/  IMAD.MOV.U32 R120, RZ, RZ, R118 ;  /* 0x000000ffff787224 */ /* 0x000fe200078e0076 */
[----:B------:R-:W-:Y:S01]  /*6200*/  SHF.R.U32.HI R170, RZ, 0x18, R170 ;  /* 0x00000018ffaa7819 */ /* 0x000fe200000116aa */
[----:B------:R-:W-:Y:S01]  /*6210*/  FADD.FTZ R242, R242, R231 ;  /* 0x000000e7f2f27221 */ /* 0x000fe20000010000 */
[----:B------:R-:W-:Y:S01]  /*6220*/  PRMT R248, R166, 0x5410, R3 ;  /* 0x00005410a6f87816 */ /* 0x000fe20000000003 */
[----:B------:R-:W-:Y:S01]  /*6230*/  USHF.L.U32 UR20, UR20, 0x3, URZ ;  /* 0x0000000314147899 */ /* 0x000fe2000800063f */
[----:B------:R-:W-:Y:S01]  /*6240*/  @!P5 PRMT R166, R117, 0x5410, RZ ;  /* 0x0000541075a6d816 */ /* 0x000fe200000000ff */
[----:B------:R1:W5:Y:S01]  /*6250*/  LDL.LU.64 R10, [R1+0x68] ;  /* 0x00006800010a7983 */ /* 0x0003620000300a00 */
[----:B------:R-:W-:-:S03]  /*6260*/  SHF.R.U32.HI R117, RZ, 0x18, R249 ;  /* 0x00000018ff757819 */ /* 0x000fc600000116f9 */
[----:B------:R-:W-:Y:S01]  /*6270*/  @!P4 HADD2 R111, -R3.H0_H0, -RZ.H0_H0 ;  /* 0xa00000ff036fc230 */ /* 0x000fe20000000900 */
[----:B------:R-:W-:Y:S02]  /*6280*/  LOP3.LUT R118, R249, 0xff, RZ, 0xc0, !PT ;  /* 0x000000fff9767812 */ /* 0x000fe400078ec0ff */
[----:B--2---:R-:W-:Y:S02]  /*6290*/  F2FP.F16.F32.PACK_AB R171, R215, R216 ;  /* 0x000000d8d7ab723e */ /* 0x004fe400000000ff */
[----:B------:R-:W-:Y:S02]  /*62a0*/  @!P4 PRMT R3, R111, 0x5410, RZ ;  /* 0x000054106f03c816 */ /* 0x000fe400000000ff */
[----:B------:R-:W-:Y:S02]  /*62b0*/  ISETP.LE.U32.AND P4, PT, R117, UR14, PT ;  /* 0x0000000e75007c0c */ /* 0x000fe4000bf83070 */
[----:B------:R-:W-:Y:S02]  /*62c0*/  LOP3.LUT R117, R249, 0xffff, RZ, 0xc0, !PT ;  /* 0x0000fffff9757812 */ /* 0x000fe400078ec0ff */
[----:B------:R-:W-:-:S02]  /*62d0*/  ISETP.LE.U32.AND P5, PT, R118, UR14, PT ;  /* 0x0000000e76007c0c */ /* 0x000fc4000bfa3070 */
[----:B------:R-:W-:Y:S01]  /*62e0*/  SHF.R.U32.HI R117, RZ, 0x8, R117 ;  /* 0x00000008ff757819 */ /* 0x000fe20000011675 */
[----:B------:R-:W-:Y:S01]  /*62f0*/  @!P2 HADD2 R101, -R171.H0_H0, -RZ.H0_H0 ;  /* 0xa00000ffab65a230 */ /* 0x000fe20000000900 */
[----:B------:R-:W-:Y:S02]  /*6300*/  ISETP.LE.U32.AND P3, PT, R170, UR14, PT ;  /* 0x0000000eaa007c0c */ /* 0x000fe4000bf63070 */
[----:B------:R-:W-:Y:S02]  /*6310*/  PRMT R170, R171, 0x7632, R170 ;  /* 0x00007632abaa7816 */ /* 0x000fe400000000aa */
[----:B------:R-:W-:Y:S02]  /*6320*/  LOP3.LUT R117, R117, 0xffff, RZ, 0xc0, !PT ;  /* 0x0000ffff75757812 */ /* 0x000fe400078ec0ff */
[----:B------:R-:W-:Y:S02]  /*6330*/  SHF.R.U32.HI R111, RZ, 0x10, R249 ;  /* 0x00000010ff6f7819 */ /* 0x000fe400000116f9 */
[----:B------:R-:W-:Y:S01]  /*6340*/  PRMT R249, R171, 0x5410, R170 ;  /* 0x00005410abf97816 */ /* 0x000fe200000000aa */
[----:B------:R-:W-:Y:S01]  /*6350*/  @!P1 HADD2 R110, -R170.H0_H0, -RZ.H0_H0 ;  /* 0xa00000ffaa6e9230 */ /* 0x000fe20000000900 */
[----:B------:R-:W-:-:S02]  /*6360*/  @!P2 PRMT R171, R101, 0x5410, RZ ;  /* 0x0000541065aba816 */ /* 0x000fc400000000ff */
[----:B------:R-:W-:Y:S02]  /*6370*/  ISETP.LE.U32.AND P2, PT, R117, UR14, PT ;  /* 0x0000000e75007c0c */ /* 0x000fe4000bf43070 */
[----:B------:R-:W-:Y:S02]  /*6380*/  LOP3.LUT R111, R111, 0xff, RZ, 0xc0, !PT ;  /* 0x000000ff6f6f7812 */ /* 0x000fe400078ec0ff */
[----:B------:R-:W-:Y:S01]  /*6390*/  SHF.R.U32.HI R101, RZ, 0x10, R250 ;  /* 0x00000010ff657819 */ /* 0x000fe200000116fa */
[----:B------:R-:W-:Y:S01]  /*63a0*/  @!P5 HADD2 R103, -R184.H0_H0, -RZ.H0_H0 ;  /* 0xa00000ffb867d230 */ /* 0x000fe20000000900 */
[----:B------:R-:W-:Y:S02]  /*63b0*/  @!P1 PRMT R170, R110, 0x5410, RZ ;  /* 0x000054106eaa9816 */ /* 0x000fe400000000ff */
[----:B------:R-:W-:Y:S02]  /*63c0*/  ISETP.LE.U32.AND P1, PT, R111, UR14, PT ;  /* 0x0000000e6f007c0c */ /* 0x000fe4000bf23070 */
[----:B------:R-:W-:-:S02]  /*63d0*/  LOP3.LUT R101, R101, 0xff, RZ, 0xc0, !PT ;  /* 0x000000ff65657812 */ /* 0x000fc400078ec0ff */
[----:B------:R-:W-:Y:S02]  /*63e0*/  @!P5 PRMT R184, R103, 0x5410, RZ ;  /* 0x0000541067b8d816 */ /* 0x000fe400000000ff */
[----:B------:R-:W-:Y:S01]  /*63f0*/  ISETP.LE.U32.AND P5, PT, R101, UR14, PT ;  /* 0x0000000e65007c0c */ /* 0x000fe2000bfa3070 */
[----:B------:R-:W-:Y:S01]  /*6400*/  @!P2 HADD2 R100, -R185.H0_H0, -RZ.H0_H0 ;  /* 0xa00000ffb964a230 */ /* 0x000fe20000000900 */
[----:B------:R-:W-:Y:S01]  /*6410*/  LOP3.LUT R101, R250, 0xffff, RZ, 0xc0, !PT ;  /* 0x0000fffffa657812 */ /* 0x000fe200078ec0ff */
[----:B------:R-:W-:-:S03]  /*6420*/  @!P4 HADD2 R102, -R186.H0_H0, -RZ.H0_H0 ;  /* 0xa00000ffba66c230 */ /* 0x000fc60000000900 */
[----:B------:R-:W-:Y:S01]  /*6430*/  SHF.R.U32.HI R101, RZ, 0x8, R101 ;  /* 0x00000008ff657819 */ /* 0x000fe20000011665 */
[----:B------:R-:W-:Y:S01]  /*6440*/  @!P1 HADD2 R99, -R187.H0_H0, -RZ.H0_H0 ;  /* 0xa00000ffbb639230 */ /* 0x000fe20000000900 */
[----:B------:R-:W-:Y:S02]  /*6450*/  @!P2 PRMT R185, R100, 0x5410, RZ ;  /* 0x0000541064b9a816 */ /* 0x000fe400000000ff */
[----:B------:R-:W-:Y:S02]  /*6460*/  LOP3.LUT R100, R250, 0xff, RZ, 0xc0, !PT ;  /* 0x000000fffa647812 */ /* 0x000fe400078ec0ff */
[----:B------:R-:W-:Y:S02]  /*6470*/  LOP3.LUT R101, R101, 0xffff, RZ, 0xc0, !PT ;  /* 0x0000ffff65657812 */ /* 0x000fe400078ec0ff */
[----:B------:R-:W-:Y:S02]  /*6480*/  SHF.R.U32.HI R250, RZ, 0x18, R250 ;  /* 0x00000018fffa7819 */ /* 0x000fe400000116fa */
[----:B------:R-:W-:-:S02]  /*6490*/  @!P4 PRMT R186, R102, 0x5410, RZ ;  /* 0x0000541066bac816 */ /* 0x000fc400000000ff */
[----:B------:R-:W-:Y:S02]  /*64a0*/  @!P1 PRMT R187, R99, 0x5410, RZ ;  /* 0x0000541063bb9816 */ /* 0x000fe400000000ff */
[----:B------:R-:W-:Y:S02]  /*64b0*/  ISETP.LE.U32.AND P4, PT, R250, UR14, PT ;  /* 0x0000000efa007c0c */ /* 0x000fe4000bf83070 */
[----:B------:R-:W-:Y:S02]  /*64c0*/  ISETP.LE.U32.AND P2, PT, R101, UR14, PT ;  /* 0x0000000e65007c0c */ /* 0x000fe4000bf43070 */
[----:B------:R-:W-:Y:S02]  /*64d0*/  ISETP.LE.U32.AND P1, PT, R100, UR14, PT ;  /* 0x0000000e64007c0c */ /* 0x000fe4000bf23070 */
[----:B------:R-:W2:Y:S01]  /*64e0*/  LDSM.16.MT88.4 R100, [R204+0x1c000] ;  /* 0x01c00000cc64783b */ /* 0x000ea20000004200 */
[----:B------:R-:W-:Y:S01]  /*64f0*/  SHF.R.U32.HI R5, RZ, 0x8, R5 ;  /* 0x00000008ff057819 */ /* 0x000fe20000011605 */
[----:B------:R-:W-:-:S03]  /*6500*/  @!P5 HADD2 R96, -R234.H0_H0, -RZ.H0_H0 ;  /* 0xa00000ffea60d230 */ /* 0x000fc60000000900 */
[----:B------:R-:W-:Y:S02]  /*6510*/  LOP3.LUT R5, R5, 0xffff, RZ, 0xc0, !PT ;  /* 0x0000ffff05057812 */ /* 0x000fe400078ec0ff */
[----:B------:R-:W-:-:S04]  /*6520*/  @!P4 HADD2 R109, -R243.H0_H0, -RZ.H0_H0 ;  /* 0xa00000fff36dc230 */ /* 0x000fc80000000900 */
[----:B------:R-:W-:Y:S01]  /*6530*/  @!P1 HADD2 R98, -R236.H0_H0, -RZ.H0_H0 ;  /* 0xa00000ffec629230 */ /* 0x000fe20000000900 */
[----:B------:R-:W-:Y:S02]  /*6540*/  @!P4 PRMT R243, R109, 0x5410, RZ ;  /* 0x000054106df3c816 */ /* 0x000fe400000000ff */
[C---:B------:R-:W-:Y:S02]  /*6550*/  LOP3.LUT R99, R246.reuse, 0xff, RZ, 0xc0, !PT ;  /* 0x000000fff6637812 */ /* 0x040fe400078ec0ff */
[----:B------:R-:W-:Y:S02]  /*6560*/  LOP3.LUT R110, R246, 0xffff, RZ, 0xc0, !PT ;  /* 0x0000fffff66e7812 */ /* 0x000fe400078ec0ff */
[----:B------:R-:W-:Y:S02]  /*6570*/  SHF.R.U32.HI R111, RZ, 0x10, R246 ;  /* 0x00000010ff6f7819 */ /* 0x000fe400000116f6 */
[----:B------:R-:W-:Y:S01]  /*6580*/  @!P1 PRMT R236, R98, 0x5410, RZ ;  /* 0x0000541062ec9816 */ /* 0x000fe200000000ff */
[----:B------:R-:W-:Y:S01]  /*6590*/  IMAD.MOV.U32 R98, RZ, RZ, R120 ;  /* 0x000000ffff627224 */ /* 0x000fe200078e0078 */
[----:B------:R-:W-:Y:S01]  /*65a0*/  ISETP.LE.U32.AND P4, PT, R5, UR14, PT ;  /* 0x0000000e05007c0c */ /* 0x000fe2000bf83070 */
[----:B------:R-:W-:Y:S01]  /*65b0*/  IMAD.WIDE.U32 R4, R4, -0x2daee0ad, RZ ;  /* 0xd2511f5304047825 */ /* 0x000fe200078e00ff */
[----:B------:R-:W-:-:S02]  /*65c0*/  SHF.R.U32.HI R246, RZ, 0x18, R246 ;  /* 0x00000018fff67819 */ /* 0x000fc400000116f6 */
[----:B------:R-:W-:Y:S02]  /*65d0*/  LOP3.LUT R7, R7, 0xff, RZ, 0xc0, !PT ;  /* 0x000000ff07077812 */ /* 0x000fe400078ec0ff */
[----:B------:R-:W-:Y:S02]  /*65e0*/  @!P5 PRMT R234, R96, 0x5410, RZ ;  /* 0x0000541060ead816 */ /* 0x000fe400000000ff */
[----:B------:R-:W-:Y:S02]  /*65f0*/  ISETP.LE.U32.AND P5, PT, R246, UR14, PT ;  /* 0x0000000ef6007c0c */ /* 0x000fe4000bfa3070 */
[----:B------:R-:W-:Y:S02]  /*6600*/  LOP3.LUT R117, R122, 0xffff, RZ, 0xc0, !PT ;  /* 0x0000ffff7a757812 */ /* 0x000fe400078ec0ff */
[----:B------:R-:W-:Y:S02]  /*6610*/  ISETP.LE.U32.AND P1, PT, R7, UR14, PT ;  /* 0x0000000e07007c0c */ /* 0x000fe4000bf23070 */
[----:B------:R-:W-:-:S02]  /*6620*/  PRMT R35, R6, 0x5410, R35 ;  /* 0x0000541006237816 */ /* 0x000fc40000000023 */
[----:B------:R-:W-:Y:S02]  /*6630*/  LOP3.LUT R118, R5, UR38, R98, 0x96, !PT ;  /* 0x0000002605767c12 */ /* 0x000fe4000f8e9662 */
[C---:B------:R-:W-:Y:S02]  /*6640*/  LOP3.LUT R123, R4.reuse, 0xffff, RZ, 0xc0, !PT ;  /* 0x0000ffff047b7812 */ /* 0x040fe400078ec0ff */
[----:B------:R-:W-:Y:S02]  /*6650*/  LOP3.LUT R246, R4, 0xff, RZ, 0xc0, !PT ;  /* 0x000000ff04f67812 */ /* 0x000fe400078ec0ff */
[--C-:B------:R-:W-:Y:S02]  /*6660*/  SHF.R.U32.HI R124, RZ, 0x10, R4.reuse ;  /* 0x00000010ff7c7819 */ /* 0x100fe40000011604 */
[----:B------:R-:W-:Y:S02]  /*6670*/  SHF.R.U32.HI R247, RZ, 0x18, R4 ;  /* 0x00000018fff77819 */ /* 0x000fe40000011604 */
[----:B------:R-:W3:Y:S01]  /*6680*/  LDSM.16.MT88.4 R4, [R204+0x1c800] ;  /* 0x01c80000cc04783b */ /* 0x000ee20000004200 */
[----:B------:R-:W-:-:S02]  /*6690*/  @!P2 HADD2 R97, -R245.H0_H0, -RZ.H0_H0 ;  /* 0xa00000fff561a230 */ /* 0x000fc40000000900 */
[----:B------:R-:W-:-:S03]  /*66a0*/  IMAD.MOV.U32 R121, RZ, RZ, R119 ;  /* 0x000000ffff797224 */ /* 0x000fc600078e0077 */
[----:B------:R-:W-:Y:S02]  /*66b0*/  @!P2 PRMT R245, R97, 0x5410, RZ ;  /* 0x0000541061f5a816 */ /* 0x000fe400000000ff */
[----:B------:R-:W-:Y:S01]  /*66c0*/  ISETP.LE.U32.AND P2, PT, R99, UR14, PT ;  /* 0x0000000e63007c0c */ /* 0x000fe2000bf43070 */
[----:B------:R-:W-:Y:S02]  /*66d0*/  IMAD.MOV.U32 R99, RZ, RZ, R121 ;  /* 0x000000ffff637224 */ /* 0x000fe400078e0079 */
[C---:B--2---:R-:W-:Y:S01]  /*66e0*/  HMMA.16816.F32 R96, R132.reuse, R100, RZ ;  /* 0x000000648460723c */ /* 0x044fe200000018ff */
[----:B------:R-:W-:Y:S02]  /*66f0*/  LOP3.LUT R111, R111, 0xff, RZ, 0xc0, !PT ;  /* 0x000000ff6f6f7812 */ /* 0x000fe400078ec0ff */
[----:B------:R-:W-:Y:S02]  /*6700*/  LOP3.LUT R121, R32, 0xff, RZ, 0xc0, !PT ;  /* 0x000000ff20797812 */ /* 0x000fe400078ec0ff */
[----:B------:R-:W-:Y:S01]  /*6710*/  ISETP.LE.U32.AND P6, PT, R111, UR14, PT ;  /* 0x0000000e6f007c0c */ /* 0x000fe2000bfc3070 */
[----:B------:R-:W-:-:S15]  /*6720*/  HMMA.16816.F32 R100, R132, R102, RZ ;  /* 0x000000668464723c */ /* 0x000fde00000018ff */
[----:B------:R-:W-:-:S03]  /*6730*/  NOP ;  /* 0x0000000000007918 */ /* 0x000fc60000000000 */
[----:B---3--:R-:W-:Y:S07]  /*6740*/  HMMA.16816.F32 R96, R24, R4, R96 ;  /* 0x000000041860723c */ /* 0x008fee0000001860 */
[----:B------:R-:W-:-:S04]  /*6750*/  LOP3.LUT R4, R32, 0xffff, RZ, 0xc0, !PT ;  /* 0x0000ffff20047812 */ /* 0x000fc800078ec0ff */
[----:B------:R-:W-:-:S04]  /*6760*/  SHF.R.U32.HI R4, RZ, 0x8, R4 ;  /* 0x00000008ff047819 */ /* 0x000fc80000011604 */
[----:B------:R-:W-:Y:S02]  /*6770*/  PRMT R121, R121, 0x5410, R4 ;  /* 0x0000541079797816 */ /* 0x000fe40000000004 */
[----:B------:R-:W-:Y:S02]  /*6780*/  SHF.R.U32.HI R4, RZ, 0x8, R110 ;  /* 0x00000008ff047819 */ /* 0x000fe4000001166e */
[----:B------:R-:W2:Y:S01]  /*6790*/  LDSM.16.MT88.4 R108, [R208+0x1e000] ;  /* 0x01e00000d06c783b */ /* 0x000ea20000004200 */
[----:B------:R-:W-:Y:S01]  /*67a0*/  SHF.R.U32.HI R5, RZ, 0x10, R32 ;  /* 0x00000010ff057819 */ /* 0x000fe20000011620 */
[----:B------:R-:W-:Y:S01]  /*67b0*/  @!P3 HADD2 R105, -R164.H0_H0, -RZ.H0_H0 ;  /* 0xa00000ffa469b230 */ /* 0x000fe20000000900 */
[----:B------:R-:W-:Y:S02]  /*67c0*/  PRMT R33, R34, 0x5410, R33 ;  /* 0x0000541022217816 */ /* 0x000fe40000000021 */
[----:B------:R-:W-:Y:S02]  /*67d0*/  LOP3.LUT R5, R5, 0xff, RZ, 0xc0, !PT ;  /* 0x000000ff05057812 */ /* 0x000fe400078ec0ff */
[----:B------:R-:W-:-:S02]  /*67e0*/  LOP3.LUT R4, R4, 0xffff, RZ, 0xc0, !PT ;  /* 0x0000ffff04047812 */ /* 0x000fc400078ec0ff */
[----:B------:R-:W-:Y:S01]  /*67f0*/  SHF.R.U32.HI R34, RZ, 0x18, R32 ;  /* 0x00000018ff227819 */ /* 0x000fe20000011620 */
[----:B------:R-:W-:Y:S01]  /*6800*/  HMMA.16816.F32 R100, R24, R6, R100 ;  /* 0x000000061864723c */ /* 0x000fe20000001864 */
[----:B------:R-:W-:Y:S02]  /*6810*/  @!P3 PRMT R164, R105, 0x5410, RZ ;  /* 0x0000541069a4b816 */ /* 0x000fe400000000ff */
[----:B------:R-:W-:Y:S02]  /*6820*/  PRMT R34, R5, 0x5410, R34 ;  /* 0x0000541005227816 */ /* 0x000fe40000000022 */
[----:B------:R-:W-:Y:S02]  /*6830*/  ISETP.LE.U32.AND P3, PT, R4, UR14, PT ;  /* 0x0000000e04007c0c */ /* 0x000fe4000bf63070 */
[----:B------:R-:W3:Y:S01]  /*6840*/  LDSM.16.MT88.4 R4, [R208+0x1e800] ;  /* 0x01e80000d004783b */ /* 0x000ee20000004200 */
[----:B------:R-:W-:Y:S02]  /*6850*/  @!P4 HADD2 R107, -R165.H0_H0, -RZ.H0_H0 ;  /* 0xa00000ffa56bc230 */ /* 0x000fe40000000900 */
[----:B------:R-:W-:-:S02]  /*6860*/  @!P1 HADD2 R106, -R167.H0_H0, -RZ.H0_H0 ;  /* 0xa00000ffa76a9230 */ /* 0x000fc40000000900 */
[----:B------:R-:W-:Y:S01]  /*6870*/  @!P2 HADD2 R104, -R180.H0_H0, -RZ.H0_H0 ;  /* 0xa00000ffb468a230 */ /* 0x000fe20000000900 */
[----:B------:R-:W-:Y:S02]  /*6880*/  @!P4 PRMT R165, R107, 0x5410, RZ ;  /* 0x000054106ba5c816 */ /* 0x000fe400000000ff */
[----:B------:R-:W-:Y:S02]  /*6890*/  @!P1 PRMT R167, R106, 0x5410, RZ ;  /* 0x000054106aa79816 */ /* 0x000fe400000000ff */
[----:B------:R-:W-:Y:S02]  /*68a0*/  @!P2 PRMT R180, R104, 0x5410, RZ ;  /* 0x0000541068b4a816 */ /* 0x000fe400000000ff */
[C---:B--2---:R-:W-:Y:S06]  /*68b0*/  HMMA.16816.F32 R104, R132.reuse, R108, RZ ;  /* 0x0000006c8468723c */ /* 0x044fec00000018ff */
[----:B------:R-:W-:Y:S01]  /*68c0*/  HMMA.16816.F32 R108, R132, R110, RZ ;  /* 0x0000006e846c723c */ /* 0x000fe200000018ff */
[----:B------:R-:W-:-:S04]  /*68d0*/  SHF.R.U32.HI R117, RZ, 0x8, R117 ;  /* 0x00000008ff757819 */ /* 0x000fc80000011675 */
[----:B------:R-:W-:Y:S02]  /*68e0*/  LOP3.LUT R117, R117, 0xffff, RZ, 0xc0, !PT ;  /* 0x0000ffff75757812 */ /* 0x000fe400078ec0ff */
[----:B------:R-:W-:-:S11]  /*68f0*/  SHF.R.U32.HI R119, RZ, 0x10, R122 ;  /* 0x00000010ff777819 */ /* 0x000fd6000001167a */
[----:B---3--:R-:W-:Y:S07]  /*6900*/  HMMA.16816.F32 R104, R24, R4, R104 ;  /* 0x000000041868723c */ /* 0x008fee0000001868 */
[----:B------:R-:W-:Y:S01]  /*6910*/  FFMA.FTZ R4, R116, UR6, -R241 ;  /* 0x0000000674047c23 */ /* 0x000fe200080108f1 */
[----:B------:R-:W-:-:S05]  /*6920*/  @!P3 HADD2 R116, -R181.H0_H0, -RZ.H0_H0 ;  /* 0xa00000ffb574b230 */ /* 0x000fca0000000900 */
[----:B------:R-:W-:Y:S02]  /*6930*/  @!P3 PRMT R181, R116, 0x5410, RZ ;  /* 0x0000541074b5b816 */ /* 0x000fe400000000ff */
[----:B------:R-:W-:Y:S02]  /*6940*/  ISETP.LE.U32.AND P3, PT, R117, UR14, PT ;  /* 0x0000000e75007c0c */ /* 0x000fe4000bf63070 */
[----:B------:R-:W-:Y:S02]  /*6950*/  LOP3.LUT R117, R118, 0xffff, RZ, 0xc0, !PT ;  /* 0x0000ffff76757812 */ /* 0x000fe400078ec0ff */
[----:B------:R-:W-:Y:S02]  /*6960*/  LOP3.LUT R119, R119, 0xff, RZ, 0xc0, !PT ;  /* 0x000000ff77777812 */ /* 0x000fe400078ec0ff */
[----:B------:R-:W-:Y:S02]  /*6970*/  SHF.R.U32.HI R123, RZ, 0x8, R123 ;  /* 0x00000008ff7b7819 */ /* 0x000fe4000001167b */
[----:B------:R-:W-:-:S02]  /*6980*/  SHF.R.U32.HI R117, RZ, 0x8, R117 ;  /* 0x00000008ff757819 */ /* 0x000fc40000011675 */
[----:B------:R-:W-:Y:S01]  /*6990*/  LOP3.LUT R250, R118, 0xff, RZ, 0xc0, !PT ;  /* 0x000000ff76fa7812 */ /* 0x000fe200078ec0ff */
[----:B------:R-:W-:Y:S01]  /*69a0*/  HMMA.16816.F32 R108, R24, R6, R108 ;  /* 0x00000006186c723c */ /* 0x000fe2000000186c */
[----:B------:R-:W-:Y:S02]  /*69b0*/  PRMT R32, R246, 0x5410, R123 ;  /* 0x00005410f6207816 */ /* 0x000fe4000000007b */
[----:B------:R-:W-:Y:S02]  /*69c0*/  ISETP.LE.U32.AND P2, PT, R119, UR14, PT ;  /* 0x0000000e77007c0c */ /* 0x000fe4000bf43070 */
[--C-:B------:R-:W-:Y:S02]  /*69d0*/  SHF.R.U32.HI R246, RZ, 0x10, R118.reuse ;  /* 0x00000010fff67819 */ /* 0x100fe40000011676 */
[----:B------:R-:W-:Y:S02]  /*69e0*/  SHF.R.U32.HI R7, RZ, 0x18, R118 ;  /* 0x00000018ff077819 */ /* 0x000fe40000011676 */
[----:B------:R-:W-:-:S02]  /*69f0*/  PRMT R250, R250, 0x5410, R117 ;  /* 0x00005410fafa7816 */ /* 0x000fc40000000075 */
[----:B------:R-:W2:Y:S01]  /*6a00*/  LDSM.16.MT88.4 R116, [R206+0x1e000] ;  /* 0x01e00000ce74783b */ /* 0x000ea20000004200 */
[----:B------:R-:W-:Y:S01]  /*6a10*/  FFMA.FTZ R233, R16, UR6, -R233 ;  /* 0x0000000610e97c23 */ /* 0x000fe200080108e9 */
[----:B------:R-:W-:Y:S01]  /*6a20*/  FADD.FTZ R5, R227, R244 ;  /* 0x000000f4e3057221 */ /* 0x000fe20000010000 */
[----:B------:R-:W-:Y:S08]  /*6a30*/  MUFU.EX2 R230, R230 ;  /* 0x000000e600e67308 */ /* 0x000ff00000000800 */
[----:B------:R-:W3:Y:S01]  /*6a40*/  MUFU.EX2 R227, R233 ;  /* 0x000000e900e37308 */ /* 0x000ee20000000800 */
[----:B------:R-:W-:Y:S01]  /*6a50*/  LOP3.LUT R120, R122, 0xff, RZ, 0xc0, !PT ;  /* 0x000000ff7a787812 */ /* 0x000fe200078ec0ff */
[----:B------:R-:W-:Y:S01]  /*6a60*/  FADD.FTZ R5, R228, R5 ;  /* 0x00000005e4057221 */ /* 0x000fe20000010000 */
[----:B------:R-:W-:-:S02]  /*6a70*/  LOP3.LUT R246, R246, 0xff, RZ, 0xc0, !PT ;  /* 0x000000fff6f67812 */ /* 0x000fc400078ec0ff */
[----:B------:R-:W-:Y:S01]  /*6a80*/  ISETP.LE.U32.AND P4, PT, R120, UR14, PT ;  /* 0x0000000e78007c0c */ /* 0x000fe2000bf83070 */
[----:B------:R-:W-:Y:S01]  /*6a90*/  FADD.FTZ R120, R232, R5 ;  /* 0x00000005e8787221 */ /* 0x000fe20000010000 */
[----:B------:R-:W-:Y:S01]  /*6aa0*/  PRMT R246, R246, 0x5410, R7 ;  /* 0x00005410f6f67816 */ /* 0x000fe20000000007 */
[----:B------:R4:W-:Y:S01]  /*6ab0*/  MUFU.EX2 R235, R4 ;  /* 0x0000000400eb7308 */ /* 0x0009e20000000800 */
[----:B------:R-:W-:Y:S01]  /*6ac0*/  FFMA.FTZ R241, R114, UR6, -R241 ;  /* 0x0000000672f17c23 */ /* 0x000fe200080108f1 */
[----:B------:R-:W-:-:S04]  /*6ad0*/  FADD.FTZ R229, R229, R242 ;  /* 0x000000f2e5e57221 */ /* 0x000fc80000010000 */
[--C-:B------:R-:W-:Y:S01]  /*6ae0*/  FADD.FTZ R240, R240, R229.reuse ;  /* 0x000000e5f0f07221 */ /* 0x100fe20000010000 */
[----:B---3--:R-:W-:Y:S01]  /*6af0*/  F2FP.F16.F32.PACK_AB R231, R227, R230 ;  /* 0x000000e6e3e7723e */ /* 0x008fe200000000ff */
[----:B------:R-:W3:Y:S01]  /*6b00*/  MUFU.EX2 R228, R241 ;  /* 0x000000f100e47308 */ /* 0x000ee20000000800 */
[----:B----4-:R-:W4:Y:S02]  /*6b10*/  LDSM.16.MT88.4 R4, [R206+0x1e800] ;  /* 0x01e80000ce04783b */ /* 0x010f240000004200 */
[----:B------:R-:W-:Y:S01]  /*6b20*/  PRMT R229, R231, 0x7632, R229 ;  /* 0x00007632e7e57816 */ /* 0x000fe200000000e5 */
[----:B------:R-:W-:Y:S02]  /*6b30*/  @!P6 HADD2 R115, -R183.H0_H0, -RZ.H0_H0 ;  /* 0xa00000ffb773e230 */ /* 0x000fe40000000900 */
[----:B------:R-:W-:Y:S02]  /*6b40*/  @!P5 HADD2 R114, -R182.H0_H0, -RZ.H0_H0 ;  /* 0xa00000ffb672d230 */ /* 0x000fe40000000900 */
[----:B------:R-:W-:-:S02]  /*6b50*/  @!P4 HADD2 R113, -R231.H0_H0, -RZ.H0_H0 ;  /* 0xa00000ffe771c230 */ /* 0x000fc40000000900 */
[----:B------:R-:W-:Y:S01]  /*6b60*/  @!P3 HADD2 R112, -R229.H0_H0, -RZ.H0_H0 ;  /* 0xa00000ffe570b230 */ /* 0x000fe20000000900 */
[----:B------:R-:W-:Y:S02]  /*6b70*/  SHF.R.U32.HI R122, RZ, 0x18, R122 ;  /* 0x00000018ff7a7819 */ /* 0x000fe4000001167a */
[----:B------:R-:W-:Y:S02]  /*6b80*/  PRMT R242, R231, 0x5410, R229 ;  /* 0x00005410e7f27816 */ /* 0x000fe400000000e5 */
[----:B------:R-:W-:Y:S02]  /*6b90*/  @!P6 PRMT R183, R115, 0x5410, RZ ;  /* 0x0000541073b7e816 */ /* 0x000fe400000000ff */
[----:B------:R-:W-:Y:S02]  /*6ba0*/  @!P5 PRMT R182, R114, 0x5410, RZ ;  /* 0x0000541072b6d816 */ /* 0x000fe400000000ff */
[----:B------:R-:W-:Y:S02]  /*6bb0*/  @!P4 PRMT R231, R113, 0x5410, RZ ;  /* 0x0000541071e7c816 */ /* 0x000fe400000000ff */
[----:B------:R-:W-:-:S02]  /*6bc0*/  @!P3 PRMT R229, R112, 0x5410, RZ ;  /* 0x0000541070e5b816 */ /* 0x000fc400000000ff */
[----:B--2---:R-:W-:Y:S01]  /*6bd0*/  HMMA.16816.F32 R112, R132, R116, RZ ;  /* 0x000000748470723c */ /* 0x004fe200000018ff */
[----:B------:R-:W-:Y:S02]  /*6be0*/  ISETP.LE.U32.AND P1, PT, R122, UR14, PT ;  /* 0x0000000e7a007c0c */ /* 0x000fe4000bf23070 */
[----:B---3--:R-:W-:-:S04]  /*6bf0*/  F2FP.F16.F32.PACK_AB R233, R228, R235 ;  /* 0x000000ebe4e9723e */ /* 0x008fc800000000ff */
[----:B------:R-:W-:Y:S01]  /*6c00*/  PRMT R232, R233, 0x7632, R232 ;  /* 0x00007632e9e87816 */ /* 0x000fe200000000e8 */
[----:B------:R-:W-:-:S06]  /*6c10*/  @!P2 HADD2 R17, -R233.H0_H0, -RZ.H0_H0 ;  /* 0xa00000ffe911a230 */ /* 0x000fcc0000000900 */
[----:B------:R-:W-:Y:S01]  /*6c20*/  @!P1 HADD2 R16, -R232.H0_H0, -RZ.H0_H0 ;  /* 0xa00000ffe8109230 */ /* 0x000fe20000000900 */
[----:B------:R-:W-:Y:S01]  /*6c30*/  PRMT R244, R233, 0x5410, R232 ;  /* 0x00005410e9f47816 */ /* 0x000fe200000000e8 */
[----:B------:R-:W-:Y:S01]  /*6c40*/  FADD.FTZ R125, R125, R120 ;  /* 0x000000787d7d7221 */ /* 0x000fe20000010000 */
[----:B------:R-:W-:Y:S02]  /*6c50*/  LOP3.LUT R124, R124, 0xff, RZ, 0xc0, !PT ;  /* 0x000000ff7c7c7812 */ /* 0x000fe400078ec0ff */
[----:B------:R-:W-:Y:S01]  /*6c60*/  @!P1 PRMT R232, R16, 0x5410, RZ ;  /* 0x0000541010e89816 */ /* 0x000fe200000000ff */
[----:B------:R-:W-:Y:S01]  /*6c70*/  FADD.FTZ R240, R237, R240 ;  /* 0x000000f0edf07221 */ /* 0x000fe20000010000 */
[C---:B------:R-:W-:Y:S02]  /*6c80*/  LEA R16, P1, R238.reuse, UR4, 0x1 ;  /* 0x00000004ee107c11 */ /* 0x040fe4000f8208ff */
[----:B------:R-:W-:Y:S01]  /*6c90*/  @!P2 PRMT R233, R17, 0x5410, RZ ;  /* 0x0000541011e9a816 */ /* 0x000fe200000000ff */
[----:B----4-:R-:W-:Y:S01]  /*6ca0*/  HMMA.16816.F32 R112, R24, R4, R112 ;  /* 0x000000041870723c */ /* 0x010fe20000001870 */
[----:B------:R-:W-:Y:S01]  /*6cb0*/  LEA.HI.X R17, R238, UR5, R239, 0x1, P1 ;  /* 0x00000005ee117c11 */ /* 0x000fe200088f0cef */
[----:B------:R-:W-:Y:S01]  /*6cc0*/  FADD.FTZ R239, R127, R240 ;  /* 0x000000f07fef7221 */ /* 0x000fe20000010000 */
[----:B------:R-:W-:-:S03]  /*6cd0*/  PRMT R247, R124, 0x5410, R247 ;  /* 0x000054107cf77816 */ /* 0x000fc600000000f7 */
[----:B------:R-:W-:Y:S01]  /*6ce0*/  HMMA.16816.F32 R116, R132, R118, RZ ;  /* 0x000000768474723c */ /* 0x000fe200000018ff */
[----:B------:R-:W-:Y:S02]  /*6cf0*/  FADD.FTZ R4, R126, R125 ;  /* 0x0000007d7e047221 */ /* 0x000fe40000010000 */
[----:B------:R-:W2:Y:S02]  /*6d00*/  LDSM.16.MT88.4 R124, [R205+0x1e000] ;  /* 0x01e00000cd7c783b */ /* 0x000ea40000004200 */
[----:B------:R-:W-:Y:S01]  /*6d10*/  FADD.FTZ R237, R131, R4 ;  /* 0x0000000483ed7221 */ /* 0x000fe20000010000 */
[----:B------:R-:W-:-:S15]  /*6d20*/  HSET2.LE.AND R121, R121, R128, PT ;  /* 0x0000008079797233 */ /* 0x000fde0003803000 */
[----:B------:R-:W-:-:S03]  /*6d30*/  NOP ;  /* 0x0000000000007918 */ /* 0x000fc60000000000 */
[----:B------:R-:W-:Y:S01]  /*6d40*/  HMMA.16816.F32 R116, R24, R6, R116 ;  /* 0x000000061874723c */ /* 0x000fe20000001874 */
[----:B------:R-:W3:Y:S01]  /*6d50*/  LDSM.16.MT88.4 R4, [R205+0x1e800] ;  /* 0x01e80000cd04783b */ /* 0x000ee20000004200 */
[----:B------:R-:W-:Y:S01]  /*6d60*/  LOP3.LUT R28, R121, R28, RZ, 0xc0, !PT ;  /* 0x0000001c791c7212 */ /* 0x000fe200078ec0ff */
[----:B------:R-:W-:-:S03]  /*6d70*/  IMAD.U32 R241, RZ, RZ, UR20 ;  /* 0x00000014fff17e24 */ /* 0x000fc6000f8e00ff */
[----:B--2---:R-:W-:Y:S01]  /*6d80*/  HMMA.16816.F32 R120, R132, R124, RZ ;  /* 0x0000007c8478723c */ /* 0x004fe200000018ff */
[----:B------:R-:W-:Y:S01]  /*6d90*/  IMAD.WIDE R240, R241, 0x2, R16 ;  /* 0x00000002f1f07825 */ /* 0x000fe200078e0210 */
[--C-:B------:R-:W-:Y:S02]  /*6da0*/  HSET2.LE.AND R34, R34, R128.reuse, PT ;  /* 0x0000008022227233 */ /* 0x100fe40003803000 */
[----:B------:R-:W-:Y:S01]  /*6db0*/  HSET2.LE.AND R33, R33, R128, PT ;  /* 0x0000008021217233 */ /* 0x000fe20003803000 */
[----:B------:R-:W-:Y:S02]  /*6dc0*/  STG.E.U16 desc[UR28][R16.64], R236 ;  /* 0x000000ec10007986 */ /* 0x000fe4000c10151c */
[----:B------:R-:W-:Y:S02]  /*6dd0*/  LOP3.LUT R29, R34, R29, RZ, 0xc0, !PT ;  /* 0x0000001d221d7212 */ /* 0x000fe400078ec0ff */
[----:B------:R-:W-:Y:S01]  /*6de0*/  STG.E.U16 desc[UR28][R16.64+0x2], R245 ;  /* 0x000002f510007986 */ /* 0x000fe2000c10151c */
[----:B------:R-:W-:-:S03]  /*6df0*/  LOP3.LUT R30, R33, R30, RZ, 0xc0, !PT ;  /* 0x0000001e211e7212 */ /* 0x000fc600078ec0ff */
[----:B------:R2:W-:Y:S01]  /*6e00*/  STG.E.U16 desc[UR28][R240.64+0x2], R243 ;  /* 0x000002f3f0007986 */ /* 0x0005e2000c10151c */
[----:B------:R-:W-:Y:S10]  /*6e10*/  HMMA.16816.F32 R124, R132, R126, RZ ;  /* 0x0000007e847c723c */ /* 0x000ff400000018ff */
[----:B---3--:R-:W-:Y:S07]  /*6e20*/  HMMA.16816.F32 R120, R24, R4, R120 ;  /* 0x000000041878723c */ /* 0x008fee0000001878 */
[----:B------:R-:W-:-:S02]  /*6e30*/  HSET2.LE.AND R4, R35, R128, PT ;  /* 0x0000008023047233 */ /* 0x000fc40003803000 */
[--C-:B--2---:R-:W-:Y:S02]  /*6e40*/  HSET2.LE.AND R243, R32, R128.reuse, PT ;  /* 0x0000008020f37233 */ /* 0x104fe40003803000 */
[----:B------:R-:W2:Y:S03]  /*6e50*/  LDSM.16.MT88.4 R32, [R204+0x1e000] ;  /* 0x01e00000cc20783b */ /* 0x000ea60000004200 */
[----:B------:R-:W-:Y:S01]  /*6e60*/  HMMA.16816.F32 R124, R24, R6, R124 ;  /* 0x00000006187c723c */ /* 0x000fe2000000187c */
[----:B------:R-:W-:Y:S02]  /*6e70*/  HSET2.LE.AND R5, R250, R128, PT ;  /* 0x00000080fa057233 */ /* 0x000fe40003803000 */
[----:B------:R-:W-:-:S04]  /*6e80*/  LOP3.LUT R31, R4, R31, RZ, 0xc0, !PT ;  /* 0x0000001f041f7212 */ /* 0x000fc800078ec0ff */
[--C-:B------:R-:W-:Y:S02]  /*6e90*/  HSET2.LE.AND R7, R247, R128.reuse, PT ;  /* 0x00000080f7077233 */ /* 0x100fe40003803000 */
[----:B------:R-:W-:Y:S01]  /*6ea0*/  HSET2.LE.AND R128, R246, R128, PT ;  /* 0x00000080f6807233 */ /* 0x000fe20003803000 */
[----:B------:R-:W-:Y:S01]  /*6eb0*/  STG.E.U16 desc[UR28][R240.64], R234 ;  /* 0x000000eaf0007986 */ /* 0x000fe2000c10151c */
[----:B------:R-:W-:Y:S01]  /*6ec0*/  LOP3.LUT R4, R5, R248, RZ, 0xc0, !PT ;  /* 0x000000f805047212 */ /* 0x000fe200078ec0ff */
[----:B------:R-:W-:Y:S02]  /*6ed0*/  FADD.FTZ R239, R130, R239 ;  /* 0x000000ef82ef7221 */ /* 0x000fe40000010000 */
[----:B------:R2:W-:Y:S01]  /*6ee0*/  STG.E.U16 desc[UR28][R16.64+0x10], R129 ;  /* 0x0000108110007986 */ /* 0x0005e2000c10151c */
[----:B------:R-:W-:Y:S02]  /*6ef0*/  LOP3.LUT R5, R128, R249, RZ, 0xc0, !PT ;  /* 0x000000f980057212 */ /* 0x000fe400078ec0ff */
[C---:B--2---:R-:W-:Y:S06]  /*6f00*/  HMMA.16816.F32 R128, R132.reuse, R32, RZ ;  /* 0x000000208480723c */ /* 0x044fec00000018ff */
[----:B------:R-:W-:Y:S01]  /*6f10*/  HMMA.16816.F32 R132, R132, R34, RZ ;  /* 0x000000228484723c */ /* 0x000fe200000018ff */
[----:B------:R-:W2:-:S15]  /*6f20*/  LDSM.16.MT88.4 R32, [R204+0x1e800] ;  /* 0x01e80000cc20783b */ /* 0x000e9e0000004200 */
[----:B------:R-:W-:-:S02]  /*6f30*/  NOP ;  /* 0x0000000000007918 */ /* 0x000fc40000000000 */
[C---:B--2---:R-:W-:Y:S06]  /*6f40*/  HMMA.16816.F32 R128, R24.reuse, R32, R128 ;  /* 0x000000201880723c */ /* 0x044fec0000001880 */
[----:B------:R-:W-:Y:S01]  /*6f50*/  HMMA.16816.F32 R132, R24, R34, R132 ;  /* 0x000000221884723c */ /* 0x000fe20000001884 */
[----:B------:R-:W2:Y:S04]  /*6f60*/  LDSM.16.MT88.4 R24, [R208+0x19000] ;  /* 0x01900000d018783b */ /* 0x000ea80000004200 */
[----:B------:R-:W3:Y:S01]  /*6f70*/  LDSM.16.MT88.4 R32, [R206+0x19000] ;  /* 0x01900000ce20783b */ /* 0x000ee20000004200 */
[C---:B--2---:R-:W-:Y:S06]  /*6f80*/  HMMA.16816.F32 R136, R28.reuse, R24, R136 ;  /* 0x000000181c88723c */ /* 0x044fec0000001888 */
[C---:B------:R-:W-:Y:S01]  /*6f90*/  HMMA.16816.F32 R140, R28.reuse, R26, R140 ;  /* 0x0000001a1c8c723c */ /* 0x040fe2000000188c */
[----:B------:R-:W2:Y:S05]  /*6fa0*/  LDSM.16.MT88.4 R24, [R205+0x19000] ;  /* 0x01900000cd18783b */ /* 0x000eaa0000004200 */
[C---:B---3--:R-:W-:Y:S06]  /*6fb0*/  HMMA.16816.F32 R144, R28.reuse, R32, R144 ;  /* 0x000000201c90723c */ /* 0x048fec0000001890 */
[C---:B------:R-:W-:Y:S01]  /*6fc0*/  HMMA.16816.F32 R148, R28.reuse, R34, R148 ;  /* 0x000000221c94723c */ /* 0x040fe20000001894 */
[----:B------:R-:W3:Y:S05]  /*6fd0*/  LDSM.16.MT88.4 R32, [R204+0x19000] ;  /* 0x01900000cc20783b */ /* 0x000eea0000004200 */
        /* <DEDUP_REMOVED lines=37> */
[----:B------:R-:W-:Y:S01]  /*7230*/  HMMA.16816.F32 R124, R28, R26, R124 ;  /* 0x0000001a1c7c723c */ /* 0x000fe2000000187c */
[----:B------:R-:W2:Y:S01]  /*7240*/  LDSM.16.MT88.4 R24, [R208+0x19800] ;  /* 0x01980000d018783b */ /* 0x000ea20000004200 */
[----:B------:R-:W-:-:S02]  /*7250*/  LOP3.LUT R6, R243, R242, RZ, 0xc0, !PT ;  /* 0x000000f2f3067212 */ /* 0x000fc400078ec0ff */
[----:B------:R-:W-:Y:S02]  /*7260*/  LOP3.LUT R7, R7, R244, RZ, 0xc0, !PT ;  /* 0x000000f407077212 */ /* 0x000fe400078ec0ff */
[C---:B---3--:R-:W-:Y:S06]  /*7270*/  HMMA.16816.F32 R128, R28.reuse, R32, R128 ;  /* 0x000000201c80723c */ /* 0x048fec0000001880 */
[----:B------:R-:W-:Y:S01]  /*7280*/  HMMA.16816.F32 R132, R28, R34, R132 ;  /* 0x000000221c84723c */ /* 0x000fe20000001884 */
[----:B------:R-:W3:Y:S04]  /*7290*/  LDSM.16.MT88.4 R32, [R206+0x19800] ;  /* 0x01980000ce20783b */ /* 0x000ee80000004200 */
[----:B------:R-:W4:Y:S01]  /*72a0*/  LDSM.16.MT88.4 R28, [R205+0x19800] ;  /* 0x01980000cd1c783b */ /* 0x000f220000004200 */
        /* <DEDUP_REMOVED lines=29> */
[----:B------:R-:W2:Y:S01]  /*7480*/  LDSM.16.MT88.4 R24, [R208+0x1f800] ;  /* 0x01f80000d018783b */ /* 0x000ea20000004200 */
[----:B------:R-:W-:-:S04]  /*7490*/  FADD.FTZ R226, R226, R239 ;  /* 0x000000efe2e27221 */ /* 0x000fc80000010000 */
[----:B------:R-:W-:Y:S01]  /*74a0*/  FADD.FTZ R225, R225, R226 ;  /* 0x000000e2e1e17221 */ /* 0x000fe20000010000 */
[----:B---3--:R-:W-:Y:S03]  /*74b0*/  HMMA.16816.F32 R88, R4, R32, R88 ;  /* 0x000000200458723c */ /* 0x008fe60000001858 */
[----:B------:R-:W-:-:S03]  /*74c0*/  FADD.FTZ R224, R224, R225 ;  /* 0x000000e1e0e07221 */ /* 0x000fc60000010000 */
[----:B------:R-:W-:Y:S01]  /*74d0*/  HMMA.16816.F32 R92, R4, R34, R92 ;  /* 0x00000022045c723c */ /* 0x000fe2000000185c */
[----:B------:R-:W3:Y:S01]  /*74e0*/  LDSM.16.MT88.4 R32, [R206+0x1f800] ;  /* 0x01f80000ce20783b */ /* 0x000ee20000004200 */
[----:B------:R-:W-:-:S04]  /*74f0*/  FADD.FTZ R223, R223, R224 ;  /* 0x000000e0dfdf7221 */ /* 0x000fc80000010000 */
[C---:B----4-:R-:W-:Y:S06]  /*7500*/  HMMA.16816.F32 R96, R4.reuse, R28, R96 ;  /* 0x0000001c0460723c */ /* 0x050fec0000001860 */
[----:B------:R-:W-:Y:S01]  /*7510*/  HMMA.16816.F32 R100, R4, R30, R100 ;  /* 0x0000001e0464723c */ /* 0x000fe20000001864 */
[----:B------:R-:W4:Y:S01]  /*7520*/  LDSM.16.MT88.4 R28, [R205+0x1f800] ;  /* 0x01f80000cd1c783b */ /* 0x000f220000004200 */
[----:B------:R-:W-:-:S03]  /*7530*/  FADD.FTZ R222, R222, R223 ;  /* 0x000000dfdede7221 */ /* 0x000fc60000010000 */
[----:B------:R-:W-:Y:S01]  /*7540*/  STG.E.U16 desc[UR28][R16.64+0x12], R165 ;  /* 0x000012a510007986 */ /* 0x000fe2000c10151c */
[C---:B--2---:R-:W-:Y:S06]  /*7550*/  HMMA.16816.F32 R104, R4.reuse, R24, R104 ;  /* 0x000000180468723c */ /* 0x044fec0000001868 */
[----:B------:R-:W-:Y:S01]  /*7560*/  HMMA.16816.F32 R108, R4, R26, R108 ;  /* 0x0000001a046c723c */ /* 0x000fe2000000186c */
[----:B------:R-:W2:Y:S01]  /*7570*/  LDSM.16.MT88.4 R24, [R204+0x1f800] ;  /* 0x01f80000cc18783b */ /* 0x000ea20000004200 */
[----:B------:R-:W-:-:S03]  /*7580*/  FADD.FTZ R221, R221, R222 ;  /* 0x000000dedddd7221 */ /* 0x000fc60000010000 */
        /* <DEDUP_REMOVED lines=23> */
[----:B------:R1:W-:Y:S04]  /*7700*/  STG.E.U16 desc[UR28][R16.64+0x60], R166 ;  /* 0x000060a610007986 */ /* 0x0003e8000c10151c */
[----:B------:R1:W-:Y:S04]  /*7710*/  STG.E.U16 desc[UR28][R16.64+0x62], R3 ;  /* 0x0000620310007986 */ /* 0x0003e8000c10151c */
[----:B------:R1:W-:Y:S04]  /*7720*/  STG.E.U16 desc[UR28][R240.64+0x60], R171 ;  /* 0x000060abf0007986 */ /* 0x0003e8000c10151c */
[----:B------:R1:W-:Y:S04]  /*7730*/  STG.E.U16 desc[UR28][R240.64+0x62], R170 ;  /* 0x000062aaf0007986 */ /* 0x0003e8000c10151c */
[----:B------:R2:W-:Y:S04]  /*7740*/  STG.E.U16 desc[UR28][R16.64+0x70], R231 ;  /* 0x000070e710007986 */ /* 0x0005e8000c10151c */
[----:B------:R2:W-:Y:S04]  /*7750*/  STG.E.U16 desc[UR28][R16.64+0x72], R229 ;  /* 0x000072e510007986 */ /* 0x0005e8000c10151c */
[----:B------:R2:W-:Y:S04]  /*7760*/  STG.E.U16 desc[UR28][R240.64+0x70], R233 ;  /* 0x000070e9f0007986 */ /* 0x0005e8000c10151c */
[----:B------:R2:W-:Y:S04]  /*7770*/  STG.E.U16 desc[UR28][R240.64+0x72], R232 ;  /* 0x000072e8f0007986 */ /* 0x0005e8000c10151c */
[----:B------:R2:W-:Y:S01]  /*7780*/  STL [R1+0x34], R247 ;  /* 0x000034f701007387 */ /* 0x0005e20000100800 */
[----:B------:R-:W-:-:S04]  /*7790*/  FADD.FTZ R217, R217, R218 ;  /* 0x000000dad9d97221 */ /* 0x000fc80000010000 */
[----:B------:R-:W-:-:S04]  /*77a0*/  FADD.FTZ R216, R216, R217 ;  /* 0x000000d9d8d87221 */ /* 0x000fc80000010000 */
[----:B------:R-:W-:Y:S01]  /*77b0*/  FADD.FTZ R216, R215, R216 ;  /* 0x000000d8d7d87221 */ /* 0x000fe20000010000 */
[----:B-1----:R-:W-:Y:S01]  /*77c0*/  IADD3 R166, P1, R16, -0x80, RZ ;  /* 0xffffff8010a67810 */ /* 0x002fe20007f3e0ff */
[----:B---3--:R-:W-:Y:S02]  /*77d0*/  HMMA.16816.F32 R112, R4, R32, R112 ;  /* 0x000000200470723c */ /* 0x008fe40000001870 */
[----:B------:R-:W-:Y:S01]  /*77e0*/  FADD.FTZ R235, R235, R216 ;  /* 0x000000d8ebeb7221 */ /* 0x000fe20000010000 */
[----:B------:R-:W-:-:S03]  /*77f0*/  IADD3.X R167, R17, -0x1, RZ, P1, !PT ;  /* 0xffffffff11a77810 */ /* 0x000fc60000ffe4ff */
[----:B------:R-:W-:Y:S01]  /*7800*/  HMMA.16816.F32 R116, R4, R34, R116 ;  /* 0x000000220474723c */ /* 0x000fe20000001874 */
[----:B------:R-:W-:-:S05]  /*7810*/  FADD.FTZ R164, R228, R235 ;  /* 0x000000ebe4a47221 */ /* 0x000fca0000010000 */
[C---:B----4-:R-:W-:Y:S06]  /*7820*/  HMMA.16816.F32 R120, R4.reuse, R28, R120 ;  /* 0x0000001c0478723c */ /* 0x050fec0000001878 */
[C---:B------:R-:W-:Y:S06]  /*7830*/  HMMA.16816.F32 R124, R4.reuse, R30, R124 ;  /* 0x0000001e047c723c */ /* 0x040fec000000187c */
[C---:B--2---:R-:W-:Y:S06]  /*7840*/  HMMA.16816.F32 R128, R4.reuse, R24, R128 ;  /* 0x000000180480723c */ /* 0x044fec0000001880 */
[----:B------:R-:W-:Y:S01]  /*7850*/  HMMA.16816.F32 R132, R4, R26, R132 ;  /* 0x0000001a0484723c */ /* 0x000fe20000001884 */
[----:B------:R-:W-:-:S08]  /*7860*/  NOP ;  /* 0x0000000000007918 */ /* 0x000fd00000000000 */
[----:B------:R-:W-:-:S15]  /*7870*/  @!P0 BRA `(.L_x_1035) ;  /* 0x000000a800d88947 */ /* 0x000fde0003800000 */
[----:B------:R-:W2:Y:S01]  /*7880*/  LDL R236, [R1+0x4] ;  /* 0x0000040001ec7983 */ /* 0x000ea20000100800 */
[----:B------:R-:W-:-:S03]  /*7890*/  ULDC UR4, c[0x0][0x2d0] ;  /* 0x0000b40000047ab9 */ /* 0x000fc60000000800 */
[----:B------:R-:W3:Y:S01]  /*78a0*/  LDL R238, [R1] ;  /* 0x0000000001ee7983 */ /* 0x000ee20000100800 */
[----:B------:R-:W-:Y:S01]  /*78b0*/  ISETP.GE.AND P6, PT, R168, UR4, PT ;  /* 0x00000004a8007c0c */ /* 0x000fe2000bfc6270 */
[----:B------:R-:W-:Y:S01]  /*78c0*/  UIADD3 UR39, UR19, -0x2, URZ ;  /* 0xfffffffe13277890 */ /* 0x000fe2000fffe03f */
[----:B------:R-:W-:Y:S01]  /*78d0*/  ISETP.GE.AND P3, PT, R252, UR4, PT ;  /* 0x00000004fc007c0c */ /* 0x000fe2000bf66270 */
[----:B-----5:R-:W-:Y:S01]  /*78e0*/  IMAD.MOV.U32 R24, RZ, RZ, R10 ;  /* 0x000000ffff187224 */ /* 0x020fe200078e000a */
[----:B------:R-:W-:-:S04]  /*78f0*/  DEPBAR.LE SB0, 0x0 ;  /* 0x000080000000791a */ /* 0x000fc80000000000 */
[----:B------:R-:W-:Y:S01]  /*7900*/  USHF.R.S32.HI UR5, URZ, 0x1f, UR39 ;  /* 0x0000001f3f057899 */ /* 0x000fe20008011427 */
[----:B------:R-:W-:Y:S01]  /*7910*/  IMAD.U32 R34, RZ, RZ, UR39 ;  /* 0x00000027ff227e24 */ /* 0x000fe2000f8e00ff */
[----:B------:R-:W-:Y:S01]  /*7920*/  BAR.SYNC.DEFER_BLOCKING 0x0 ;  /* 0x0000000000007b1d */ /* 0x000fe20000010000 */
[----:B------:R-:W-:Y:S01]  /*7930*/  IMAD.MOV.U32 R25, RZ, RZ, R13 ;  /* 0x000000ffff197224 */ /* 0x000fe200078e000d */
[----:B------:R-:W-:Y:S01]  /*7940*/  UISETP.GE.AND UP0, UPT, UR19, 0x3, UPT ;  /* 0x000000031300788c */ /* 0x000fe2000bf06270 */
[----:B------:R-:W-:Y:S02]  /*7950*/  IMAD.U32 R165, RZ, RZ, UR39 ;  /* 0x00000027ffa57e24 */ /* 0x000fe4000f8e00ff */
[----:B------:R-:W-:-:S03]  /*7960*/  IMAD.WIDE.U32 R34, R34, UR37, R24 ;  /* 0x0000002522227c25 */ /* 0x000fc6000f8e0018 */
[----:B------:R-:W1:Y:S08]  /*7970*/  @!P6 LDC.64 R6, c[0x0][0x220] ;  /* 0x00008800ff06eb82 */ /* 0x000e700000000a00 */
[----:B------:R-:W4:Y:S08]  /*7980*/  @!P3 LDC.64 R28, c[0x0][0x220] ;  /* 0x00008800ff1cbb82 */ /* 0x000f300000000a00 */
[----:B------:R-:W4:Y:S01]  /*7990*/  @!P6 LDC.64 R26, c[0x0][0x220] ;  /* 0x00008800ff1aeb82 */ /* 0x000f220000000a00 */
[----:B------:R-:W-:Y:S01]  /*79a0*/  @P6 STS.128 [R251+0x18000], RZ ;  /* 0x018000fffb006388 */ /* 0x000fe20000000c00 */
[----:B-1----:R-:W-:-:S02]  /*79b0*/  @!P6 LEA R168, P1, R34, R6, 0x1 ;  /* 0x0000000622a8e211 */ /* 0x002fc400078208ff */
[----:B--2---:R-:W-:Y:S02]  /*79c0*/  ISETP.GE.AND P5, PT, R236, UR4, PT ;  /* 0x00000004ec007c0c */ /* 0x004fe4000bfa6270 */
[----:B---3--:R-:W-:Y:S01]  /*79d0*/  ISETP.GE.AND P4, PT, R238, UR4, PT ;  /* 0x00000004ee007c0c */ /* 0x008fe2000bf86270 */
[----:B------:R-:W-:-:S04]  /*79e0*/  UIMAD UR4, UR25, UR39, URZ ;  /* 0x00000027190472a4 */ /* 0x000fc8000f8e023f */
[----:B------:R-:W-:-:S06]  /*79f0*/  UIMAD UR4, UR5, UR37, UR4 ;  /* 0x00000025050472a4 */ /* 0x000fcc000f8e0204 */
[----:B------:R-:W1:Y:S01]  /*7a00*/  @!P5 LDC.64 R4, c[0x0][0x220] ;  /* 0x00008800ff04db82 */ /* 0x000e620000000a00 */
[----:B------:R-:W-:-:S05]  /*7a10*/  VIADD R32, R35, UR4 ;  /* 0x0000000423207c36 */ /* 0x000fca0008000000 */
[C---:B------:R-:W-:Y:S02]  /*7a20*/  @!P6 LEA.HI.X R169, R34.reuse, R7, R32, 0x1, P1 ;  /* 0x0000000722a9e211 */ /* 0x040fe400008f0c20 */
[----:B------:R-:W2:Y:S01]  /*7a30*/  @!P4 LDC.64 R30, c[0x0][0x220] ;  /* 0x00008800ff1ecb82 */ /* 0x000ea20000000a00 */
[C---:B------:R-:W-:Y:S02]  /*7a40*/  IADD3 R3, P1, R34.reuse, UR21, RZ ;  /* 0x0000001522037c10 */ /* 0x040fe4000ff3e0ff */
[----:B------:R-:W-:Y:S01]  /*7a50*/  @!PT LDS RZ, [RZ] ;  /* 0x00000000fffff984 */ /* 0x000fe20000000800 */
[----:B------:R-:W-:Y:S01]  /*7a60*/  @!PT LDS RZ, [RZ] ;  /* 0x00000000fffff984 */ /* 0x000fe20000000800 */
[----:B------:R-:W-:Y:S01]  /*7a70*/  @!PT LDS RZ, [RZ] ;  /* 0x00000000fffff984 */ /* 0x000fe20000000800 */
[----:B------:R-:W-:Y:S05]  /*7a80*/  @!P6 LDGSTS.E.BYPASS.LTC128B.128 [R251+0x18000], desc[UR28][R168.64] ;  /* 0x18000000a8fbefae */ /* 0x000fea000b901d5c */
[----:B------:R-:W3:Y:S01]  /*7a90*/  @!P5 LDC.64 R24, c[0x0][0x220] ;  /* 0x00008800ff18db82 */ /* 0x000ee20000000a00 */
[----:B------:R-:W-:Y:S01]  /*7aa0*/  @P5 STS.128 [R251+0x1a000], RZ ;  /* 0x01a000fffb005388 */ /* 0x000fe20000000c00 */
[----:B-1----:R-:W-:-:S06]  /*7ab0*/  @!P5 LEA R166, P0, R34, R4, 0x1 ;  /* 0x0000000422a6d211 */ /* 0x002fcc00078008ff */
[----:B------:R-:W1:Y:S01]  /*7ac0*/  @!P4 LDC.64 R6, c[0x0][0x220] ;  /* 0x00008800ff06cb82 */ /* 0x000e620000000a00 */
[C---:B------:R-:W-:Y:S02]  /*7ad0*/  @!P5 LEA.HI.X R167, R34.reuse, R5, R32, 0x1, P0 ;  /* 0x0000000522a7d211 */ /* 0x040fe400000f0c20 */
[----:B--2---:R-:W-:-:S05]  /*7ae0*/  @!P4 LEA R30, P0, R34, R30, 0x1 ;  /* 0x0000001e221ec211 */ /* 0x004fca00078008ff */
[----:B------:R-:W2:Y:S01]  /*7af0*/  @!P3 LDC.64 R4, c[0x0][0x220] ;  /* 0x00008800ff04bb82 */ /* 0x000ea20000000a00 */
[----:B------:R-:W-:Y:S01]  /*7b00*/  @!PT LDS RZ, [RZ] ;  /* 0x00000000fffff984 */ /* 0x000fe20000000800 */
[----:B------:R-:W-:Y:S01]  /*7b10*/  @!PT LDS RZ, [RZ] ;  /* 0x00000000fffff984 */ /* 0x000fe20000000800 */
[----:B------:R-:W-:Y:S01]  /*7b20*/  @!PT LDS RZ, [RZ] ;  /* 0x00000000fffff984 */ /* 0x000fe20000000800 */
[----:B------:R-:W-:Y:S01]  /*7b30*/  @!P5 LDGSTS.E.BYPASS.LTC128B.128 [R251+0x1a000], desc[UR28][R166.64+0x80] ;  /* 0x1a000080a6fbdfae */ /* 0x000fe2000b901d5c */
[C-C-:B------:R-:W-:Y:S02]  /*7b40*/  @!P4 LEA.HI.X R31, R34.reuse, R31, R32.reuse, 0x1, P0 ;  /* 0x0000001f221fc211 */ /* 0x140fe400000f0c20 */
[----:B----4-:R-:W-:Y:S01]  /*7b50*/  @!P3 LEA R170, P0, R34, R28, 0x1 ;  /* 0x0000001c22aab211 */ /* 0x010fe200078008ff */
[----:B------:R-:W-:Y:S01]  /*7b60*/  @P4 STS.128 [R251+0x1c000], RZ ;  /* 0x01c000fffb004388 */ /* 0x000fe20000000c00 */
[----:B------:R-:W-:Y:S02]  /*7b70*/  IADD3.X R28, R32, UR12, RZ, P1, !PT ;  /* 0x0000000c201c7c10 */ /* 0x000fe40008ffe4ff */
[----:B------:R-:W-:Y:S01]  /*7b80*/  @!P6 LEA R26, P1, R3, R26, 0x1 ;  /* 0x0000001a031ae211 */ /* 0x000fe200078208ff */
[----:B------:R-:W-:Y:S01]  /*7b90*/  @!PT LDS RZ, [RZ] ;  /* 0x00000000fffff984 */ /* 0x000fe20000000800 */
[----:B------:R-:W-:Y:S01]  /*7ba0*/  @!PT LDS RZ, [RZ] ;  /* 0x00000000fffff984 */ /* 0x000fe20000000800 */
[----:B------:R-:W-:Y:S01]  /*7bb0*/  @!PT LDS RZ, [RZ] ;  /* 0x00000000fffff984 */ /* 0x000fe20000000800 */
[----:B------:R-:W-:Y:S01]  /*7bc0*/  @!P4 LDGSTS.E.BYPASS.LTC128B.128 [R251+0x1c000], desc[UR28][R30.64+0x100] ;  /* 0x1c0001001efbcfae */ /* 0x000fe2000b901d5c */
[----:B------:R-:W-:-:S02]  /*7bd0*/  @!P3 LEA.HI.X R171, R34, R29, R32, 0x1, P0 ;  /* 0x0000001d22abb211 */ /* 0x000fc400000f0c20 */
[C---:B---3--:R-:W-:Y:S01]  /*7be0*/  @!P5 LEA R24, P2, R3.reuse, R24, 0x1 ;  /* 0x000000180318d211 */ /* 0x048fe200078408ff */
[----:B------:R-:W-:Y:S01]  /*7bf0*/  @P3 STS.128 [R251+0x1e000], RZ ;  /* 0x01e000fffb003388 */ /* 0x000fe20000000c00 */
[C-C-:B------:R-:W-:Y:S02]  /*7c00*/  @!P6 LEA.HI.X R27, R3.reuse, R27, R28.reuse, 0x1, P1 ;  /* 0x0000001b031be211 */ /* 0x140fe400008f0c1c */
[C---:B-1----:R-:W-:Y:S01]  /*7c10*/  @!P4 LEA R176, P1, R3.reuse, R6, 0x1 ;  /* 0x0000000603b0c211 */ /* 0x042fe200078208ff */
[----:B------:R-:W-:Y:S01]  /*7c20*/  @!PT LDS RZ, [RZ] ;  /* 0x00000000fffff984 */ /* 0x000fe20000000800 */
[----:B------:R-:W-:Y:S01]  /*7c30*/  @!PT LDS RZ, [RZ] ;  /* 0x00000000fffff984 */ /* 0x000fe20000000800 */
[----:B------:R-:W-:Y:S01]  /*7c40*/  @!PT LDS RZ, [RZ] ;  /* 0x00000000fffff984 */ /* 0x000fe20000000800 */
[----:B------:R1:W-:Y:S01]  /*7c50*/  @!P3 LDGSTS.E.BYPASS.LTC128B.128 [R251+0x1e000], desc[UR28][R170.64+0x180] ;  /* 0x1e000180aafbbfae */ /* 0x0003e2000b901d5c */
[C-C-:B------:R-:W-:Y:S02]  /*7c60*/  @!P5 LEA.HI.X R25, R3.reuse, R25, R28.reuse, 0x1, P2 ;  /* 0x000000190319d211 */ /* 0x140fe400010f0c1c */
        /* <DEDUP_REMOVED lines=25> */
[----:B------:R-:W4:Y:S04]  /*7e00*/  LDSM.16.M88.4 R216, [R213+0x10800] ;  /* 0x01080000d5d8783b */ /* 0x000f280000000200 */
[----:B------:R-:W3:Y:S04]  /*7e10*/  LDSM.16.M88.4 R180, [R213+0x11000] ;  /* 0x01100000d5b4783b */ /* 0x000ee80000000200 */
[----:B-1----:R-:W1:Y:S04]  /*7e20*/  LDSM.16.M88.4 R168, [R213+0x11800] ;  /* 0x01180000d5a8783b */ /* 0x002e680000000200 */
[----:B------:R-:W-:Y:S04]  /*7e30*/  LDSM.16.M88.4 R32, [R212] ;  /* 0x00000000d420783b */ /* 0x000fe80000000200 */
[----:B------:R-:W1:Y:S04]  /*7e40*/  LDSM.16.M88.4 R28, [R211] ;  /* 0x00000000d31c783b */ /* 0x000e680000000200 */
[----:B------:R-:W1:Y:S04]  /*7e50*/  LDSM.16.M88.4 R232, [R203] ;  /* 0x00000000cbe8783b */ /* 0x000e680000000200 */
[----:B------:R-:W1:Y:S04]  /*7e60*/  LDSM.16.M88.4 R228, [R202] ;  /* 0x00000000cae4783b */ /* 0x000e680000000200 */
[----:B------:R-:W1:Y:S04]  /*7e70*/  LDSM.16.M88.4 R224, [R201] ;  /* 0x00000000c9e0783b */ /* 0x000e680000000200 */
[----:B------:R-:W-:Y:S01]  /*7e80*/  LDSM.16.M88.4 R236, [R207+0x10800] ;  /* 0x01080000cfec783b */ /* 0x000fe20000000200 */
[C---:B--2---:R-:W-:Y:S01]  /*7e90*/  HMMA.16816.F32 R24, R172.reuse, R4, RZ ;  /* 0x00000004ac18723c */ /* 0x044fe200000018ff */
[----:B------:R-:W2:Y:S02]  /*7ea0*/  S2R R3, SR_TID.X ;  /* 0x0000000000037919 */ /* 0x000ea40000002100 */
[----:B------:R-:W0:Y:S03]  /*7eb0*/  LDGDEPBAR ;  /* 0x00000000000079af */ /* 0x000e260000000000 */
[C---:B------:R-:W-:Y:S06]  /*7ec0*/  HMMA.16816.F32 R4, R172.reuse, R6, RZ ;  /* 0x00000006ac04723c */ /* 0x040fec00000018ff */
[C---:B----4-:R-:W-:Y:S06]  /*7ed0*/  HMMA.16816.F32 R220, R172.reuse, R216, RZ ;  /* 0x000000d8acdc723c */ /* 0x050fec00000018ff */
[C---:B---3--:R-:W-:Y:S06]  /*7ee0*/  HMMA.16816.F32 R184, R172.reuse, R180, RZ ;  /* 0x000000b4acb8723c */ /* 0x048fec00000018ff */
[C---:B------:R-:W-:Y:S06]  /*7ef0*/  HMMA.16816.F32 R216, R172.reuse, R218, RZ ;  /* 0x000000daacd8723c */ /* 0x040fec00000018ff */
[----:B------:R-:W-:Y:S01]  /*7f00*/  HMMA.16816.F32 R180, R172, R182, RZ ;  /* 0x000000b6acb4723c */ /* 0x000fe200000018ff */
[----:B--2---:R-:W-:-:S05]  /*7f10*/  IMAD.SHL.U32 R3, R3, 0x2, RZ ;  /* 0x0000000203037824 */ /* 0x004fca00078e00ff */
[----:B-1----:R-:W-:Y:S01]  /*7f20*/  HMMA.16816.F32 R176, R172, R168, RZ ;  /* 0x000000a8acb0723c */ /* 0x002fe200000018ff */
[----:B------:R-:W-:-:S05]  /*7f30*/  LOP3.LUT R166, R3, 0x6, RZ, 0xc0, !PT ;  /* 0x0000000603a67812 */ /* 0x000fca00078ec0ff */
[----:B------:R-:W-:Y:S01]  /*7f40*/  HMMA.16816.F32 R172, R172, R170, RZ ;  /* 0x000000aaacac723c */ /* 0x000fe200000018ff */
[----:B------:R-:W-:Y:S01]  /*7f50*/  LDSM.16.M88.4 R168, [R210] ;  /* 0x00000000d2a8783b */ /* 0x000fe20000000200 */
[----:B------:R-:W-:-:S04]  /*7f60*/  IMAD R165, R165, 0x40, R166 ;  /* 0x00000040a5a57824 */ /* 0x000fc800078e02a6 */
[----:B------:R-:W-:Y:S01]  /*7f70*/  HMMA.16816.F32 R24, R32, R28, R24 ;  /* 0x0000001c2018723c */ /* 0x000fe20000001818 */
[----:B------:R-:W-:-:S05]  /*7f80*/  VIADD R3, R165, 0x1 ;  /* 0x00000001a5037836 */ /* 0x000fca0000000000 */
[C---:B------:R-:W-:Y:S01]  /*7f90*/  HMMA.16816.F32 R4, R32.reuse, R30, R4 ;  /* 0x0000001e2004723c */ /* 0x040fe20000001804 */
[----:B------:R-:W1:Y:S01]  /*7fa0*/  LDSM.16.M88.4 R28, [R207+0x10000] ;  /* 0x01000000cf1c783b */ /* 0x000e620000000200 */
[CC--:B------:R-:W-:Y:S02]  /*7fb0*/  ISETP.GE.AND P2, PT, R3.reuse, R23.reuse, PT ;  /* 0x000000170300720c */ /* 0x0c0fe40003f46270 */
[----:B------:R-:W-:Y:S02]  /*7fc0*/  ISETP.GE.AND P1, PT, R3, R22, PT ;  /* 0x000000160300720c */ /* 0x000fe40003f26270 */
        /* <DEDUP_REMOVED lines=9> */
[----:B------:R-:W-:Y:S01]  /*8060*/  LDSM.16.M88.4 R32, [R200] ;  /* 0x00000000c820783b */ /* 0x000fe20000000200 */
        /* <DEDUP_REMOVED lines=12> */
[----:B------:R-:W-:Y:S01]  /*8130*/  LDSM.16.M88.4 R228, [R200+0x1800] ;  /* 0x00180000c8e4783b */ /* 0x000fe20000000200 */
[C---:B-1----:R-:W-:Y:S06]  /*8140*/  HMMA.16816.F32 R220, R224.reuse, R28, R220 ;  /* 0x0000001ce0dc723c */ /* 0x042fec00000018dc */
[C---:B------:R-:W-:Y:S01]  /*8150*/  HMMA.16816.F32 R216, R224.reuse, R30, R216 ;  /* 0x0000001ee0d8723c */ /* 0x040fe200000018d8 */
[----:B------:R-:W1:Y:S05]  /*8160*/  LDSM.16.M88.4 R28, [R213+0x13000] ;  /* 0x01300000d51c783b */ /* 0x000e6a0000000200 */
[C---:B------:R-:W-:Y:S06]  /*8170*/  HMMA.16816.F32 R24, R224.reuse, R32, R24 ;  /* 0x00000020e018723c */ /* 0x040fec0000001818 */
[C---:B------:R-:W-:Y:S01]  /*8180*/  HMMA.16816.F32 R4, R224.reuse, R34, R4 ;  /* 0x00000022e004723c */ /* 0x040fe20000001804 */
[----:B------:R-:W3:Y:S05]  /*8190*/  LDSM.16.M88.4 R32, [R213+0x12800] ;  /* 0x01280000d520783b */ /* 0x000eea0000000200 */
[C---:B----4-:R-:W-:Y:S06]  /*81a0*/  HMMA.16816.F32 R184, R224.reuse, R236, R184 ;  /* 0x000000ece0b8723c */ /* 0x050fec00000018b8 */
[----:B------:R-:W-:Y:S01]  /*81b0*/  HMMA.16816.F32 R180, R224, R238, R180 ;  /* 0x000000eee0b4723c */ /* 0x000fe200000018b4 */
[----:B------:R-:W4:Y:S05]  /*81c0*/  LDSM.16.M88.4 R236, [R213+0x13800] ;  /* 0x01380000d5ec783b */ /* 0x000f2a0000000200 */
[C---:B--2---:R-:W-:Y:S06]  /*81d0*/  HMMA.16816.F32 R24, R232.reuse, R168, R24 ;  /* 0x000000a8e818723c */ /* 0x044fec0000001818 */
[C---:B------:R-:W-:Y:S01]  /*81e0*/  HMMA.16816.F32 R4, R232.reuse, R170, R4 ;  /* 0x000000aae804723c */ /* 0x040fe20000001804 */
[----:B------:R-:W-:Y:S05]  /*81f0*/  LDSM.16.M88.4 R168, [R197] ;  /* 0x00000000c5a8783b */ /* 0x000fea0000000200 */
[C---:B-1----:R-:W-:Y:S06]  /*8200*/  HMMA.16816.F32 R184, R232.reuse, R28, R184 ;  /* 0x0000001ce8b8723c */ /* 0x042fec00000018b8 */
[----:B------:R-:W-:Y:S01]  /*8210*/  HMMA.16816.F32 R180, R232, R30, R180 ;  /* 0x0000001ee8b4723c */ /* 0x000fe200000018b4 */
[----:B------:R-:W1:Y:S05]  /*8220*/  LDSM.16.M88.4 R28, [R212+0x4000] ;  /* 0x00400000d41c783b */ /* 0x000e6a0000000200 */
[C---:B------:R-:W-:Y:S06]  /*8230*/  HMMA.16816.F32 R176, R224.reuse, R228, R176 ;  /* 0x000000e4e0b0723c */ /* 0x040fec00000018b0 */
[----:B------:R-:W-:Y:S01]  /*8240*/  HMMA.16816.F32 R172, R224, R230, R172 ;  /* 0x000000e6e0ac723c */ /* 0x000fe200000018ac */
[----:B------:R-:W2:Y:S04]  /*8250*/  LDSM.16.M88.4 R228, [R199] ;  /* 0x00000000c7e4783b */ /* 0x000ea80000000200 */
[----:B------:R-:W2:Y:S01]  /*8260*/  LDSM.16.M88.4 R224, [R198] ;  /* 0x00000000c6e0783b */ /* 0x000ea20000000200 */
[C---:B---3--:R-:W-:Y:S06]  /*8270*/  HMMA.16816.F32 R220, R232.reuse, R32, R220 ;  /* 0x00000020e8dc723c */ /* 0x048fec00000018dc */
[C---:B------:R-:W-:Y:S01]  /*8280*/  HMMA.16816.F32 R216, R232.reuse, R34, R216 ;  /* 0x00000022e8d8723c */ /* 0x040fe200000018d8 */
[----:B------:R-:W3:Y:S05]  /*8290*/  LDSM.16.M88.4 R32, [R196] ;  /* 0x00000000c420783b */ /* 0x000eea0000000200 */
        /* <DEDUP_REMOVED lines=41> */
[----:B------:R-:W-:Y:S04]  /*8530*/  LDSM.16.M88.4 R224, [R212+0x8000] ;  /* 0x00800000d4e0783b */ /* 0x000fe80000000200 */
[----:B------:R-:W4:Y:S01]  /*8540*/  LDSM.16.M88.4 R32, [R195] ;  /* 0x00000000c320783b */ /* 0x000f220000000200 */
[C---:B---3--:R-:W-:Y:S06]  /*8550*/  HMMA.16816.F32 R24, R168.reuse, R28, R24 ;  /* 0x0000001ca818723c */ /* 0x048fec0000001818 */
[C---:B------:R-:W-:Y:S01]  /*8560*/  HMMA.16816.F32 R4, R168.reuse, R30, R4 ;  /* 0x0000001ea804723c */ /* 0x040fe20000001804 */
[----:B------:R-:W3:Y:S05]  /*8570*/  LDSM.16.M88.4 R28, [R194] ;  /* 0x00000000c21c783b */ /* 0x000eea0000000200 */
[C---:B------:R-:W-:Y:S06]  /*8580*/  HMMA.16816.F32 R220, R168.reuse, R236, R220 ;  /* 0x000000eca8dc723c */ /* 0x040fec00000018dc */
[C---:B------:R-:W-:Y:S01]  /*8590*/  HMMA.16816.F32 R216, R168.reuse, R238, R216 ;  /* 0x000000eea8d8723c */ /* 0x040fe200000018d8 */
[----:B------:R-:W3:Y:S05]  /*85a0*/  LDSM.16.M88.4 R236, [R193] ;  /* 0x00000000c1ec783b */ /* 0x000eea0000000200 */
[C---:B-1----:R-:W-:Y:S06]  /*85b0*/  HMMA.16816.F32 R184, R168.reuse, R232, R184 ;  /* 0x000000e8a8b8723c */ /* 0x042fec00000018b8 */
[C---:B------:R-:W-:Y:S01]  /*85c0*/  HMMA.16816.F32 R180, R168.reuse, R234, R180 ;  /* 0x000000eaa8b4723c */ /* 0x040fe200000018b4 */
[----:B------:R-:W-:Y:S05]  /*85d0*/  LDSM.16.M88.4 R232, [R210+0x8000] ;  /* 0x00800000d2e8783b */ /* 0x000fea0000000200 */
[C---:B--2---:R-:W-:Y:S06]  /*85e0*/  HMMA.16816.F32 R176, R168.reuse, R228, R176 ;  /* 0x000000e4a8b0723c */ /* 0x044fec00000018b0 */
[----:B------:R-:W-:Y:S01]  /*85f0*/  HMMA.16816.F32 R172, R168, R230, R172 ;  /* 0x000000e6a8ac723c */ /* 0x000fe200000018ac */
[----:B------:R-:W1:Y:S04]  /*8600*/  LDSM.16.M88.4 R228, [R192] ;  /* 0x00000000c0e4783b */ /* 0x000e680000000200 */
[----:B------:R-:W-:Y:S01]  /*8610*/  LDSM.16.M88.4 R168, [R207+0x14000] ;  /* 0x01400000cfa8783b */ /* 0x000fe20000000200 */
[C---:B----4-:R-:W-:Y:S06]  /*8620*/  HMMA.16816.F32 R24, R224.reuse, R32, R24 ;  /* 0x00000020e018723c */ /* 0x050fec0000001818 */
[C---:B------:R-:W-:Y:S01]  /*8630*/  HMMA.16816.F32 R4, R224.reuse, R34, R4 ;  /* 0x00000022e004723c */ /* 0x040fe20000001804 */
[----:B------:R-:W2:Y:S05]  /*8640*/  LDSM.16.M88.4 R32, [R207+0x14800] ;  /* 0x01480000cf20783b */ /* 0x000eaa0000000200 */
[C---:B---3--:R-:W-:Y:S06]  /*8650*/  HMMA.16816.F32 R220, R224.reuse, R28, R220 ;  /* 0x0000001ce0dc723c */ /* 0x048fec00000018dc */
[C---:B------:R-:W-:Y:S01]  /*8660*/  HMMA.16816.F32 R216, R224.reuse, R30, R216 ;  /* 0x0000001ee0d8723c */ /* 0x040fe200000018d8 */
[----:B------:R-:W3:Y:S05]  /*8670*/  LDSM.16.M88.4 R28, [R207+0x15000] ;  /* 0x01500000cf1c783b */ /* 0x000eea0000000200 */
[C---:B------:R-:W-:Y:S06]  /*8680*/  HMMA.16816.F32 R184, R224.reuse, R236, R184 ;  /* 0x000000ece0b8723c */ /* 0x040fec00000018b8 */
        /* <DEDUP_REMOVED lines=8> */
[----:B------:R-:W-:Y:S05]  /*8710*/  LDSM.16.M88.4 R32, [R200+0x5000] ;  /* 0x00500000c820783b */ /* 0x000fea0000000200 */
[C---:B---3--:R-:W-:Y:S06]  /*8720*/  HMMA.16816.F32 R184, R232.reuse, R28, R184 ;  /* 0x0000001ce8b8723c */ /* 0x048fec00000018b8 */
[C---:B------:R-:W-:Y:S01]  /*8730*/  HMMA.16816.F32 R180, R232.reuse, R30, R180 ;  /* 0x0000001ee8b4723c */ /* 0x040fe200000018b4 */
[----:B------:R-:W1:Y:S05]  /*8740*/  LDSM.16.M88.4 R28, [R209+0x8000] ;  /* 0x00800000d11c783b */ /* 0x000e6a0000000200 */
[C---:B------:R-:W-:Y:S06]  /*8750*/  HMMA.16816.F32 R24, R232.reuse, R168, R24 ;  /* 0x000000a8e818723c */ /* 0x040fec0000001818 */
[C---:B------:R-:W-:Y:S01]  /*8760*/  HMMA.16816.F32 R4, R232.reuse, R170, R4 ;  /* 0x000000aae804723c */ /* 0x040fe20000001804 */
[----:B------:R-:W2:Y:S05]  /*8770*/  LDSM.16.M88.4 R168, [R200+0x5800] ;  /* 0x00580000c8a8783b */ /* 0x000eaa0000000200 */
        /* <DEDUP_REMOVED lines=9> */
[----:B------:R-:W3:Y:S05]  /*8810*/  LDSM.16.M88.4 R228, [R213+0x16800] ;  /* 0x01680000d5e4783b */ /* 0x000eea0000000200 */
[C---:B------:R-:W-:Y:S06]  /*8820*/  HMMA.16816.F32 R220, R28.reuse, R224, R220 ;  /* 0x000000e01cdc723c */ /* 0x040fec00000018dc */
[C---:B------:R-:W-:Y:S01]  /*8830*/  HMMA.16816.F32 R216, R28.reuse, R226, R216 ;  /* 0x000000e21cd8723c */ /* 0x040fe200000018d8 */
[----:B------:R-:W4:Y:S05]  /*8840*/  LDSM.16.M88.4 R224, [R213+0x17000] ;  /* 0x01700000d5e0783b */ /* 0x000f2a0000000200 */
[C---:B--2---:R-:W-:Y:S06]  /*8850*/  HMMA.16816.F32 R176, R28.reuse, R168, R176 ;  /* 0x000000a81cb0723c */ /* 0x044fec00000018b0 */
[----:B------:R-:W-:Y:S01]  /*8860*/  HMMA.16816.F32 R172, R28, R170, R172 ;  /* 0x000000aa1cac723c */ /* 0x000fe200000018ac */
[----:B------:R-:W2:Y:S04]  /*8870*/  LDSM.16.M88.4 R168, [R213+0x17800] ;  /* 0x01780000d5a8783b */ /* 0x000ea80000000200 */
[----:B------:R-:W2:Y:S01]  /*8880*/  LDSM.16.M88.4 R28, [R191] ;  /* 0x00000000bf1c783b */ /* 0x000ea20000000200 */
[C---:B-1----:R-:W-:Y:S06]  /*8890*/  HMMA.16816.F32 R24, R32.reuse, R232, R24 ;  /* 0x000000e82018723c */ /* 0x042fec0000001818 */
[C---:B------:R-:W-:Y:S01]  /*88a0*/  HMMA.16816.F32 R4, R32.reuse, R234, R4 ;  /* 0x000000ea2004723c */ /* 0x040fe20000001804 */
[----:B------:R-:W1:Y:S05]  /*88b0*/  LDSM.16.M88.4 R232, [R190] ;  /* 0x00000000bee8783b */ /* 0x000e6a0000000200 */
[C---:B---3--:R-:W-:Y:S06]  /*88c0*/  HMMA.16816.F32 R220, R32.reuse, R228, R220 ;  /* 0x000000e420dc723c */ /* 0x048fec00000018dc */
[C---:B------:R-:W-:Y:S01]  /*88d0*/  HMMA.16816.F32 R216, R32.reuse, R230, R216 ;  /* 0x000000e620d8723c */ /* 0x040fe200000018d8 */
[----:B------:R-:W3:Y:S05]  /*88e0*/  LDSM.16.M88.4 R228, [R189] ;  /* 0x00000000bde4783b */ /* 0x000eea0000000200 */
[C---:B----4-:R-:W-:Y:S06]  /*88f0*/  HMMA.16816.F32 R184, R32.reuse, R224, R184 ;  /* 0x000000e020b8723c */ /* 0x050fec00000018b8 */
[C---:B------:R-:W-:Y:S01]  /*8900*/  HMMA.16816.F32 R180, R32.reuse, R226, R180 ;  /* 0x000000e220b4723c */ /* 0x040fe200000018b4 */
[----:B------:R-:W4:Y:S05]  /*8910*/  LDSM.16.M88.4 R224, [R188] ;  /* 0x00000000bce0783b */ /* 0x000f2a0000000200 */
[C---:B--2---:R-:W-:Y:S06]  /*8920*/  HMMA.16816.F32 R176, R32.reuse, R168, R176 ;  /* 0x000000a820b0723c */ /* 0x044fec00000018b0 */
[----:B------:R-:W-:Y:S01]  /*8930*/  HMMA.16816.F32 R172, R32, R170, R172 ;  /* 0x000000aa20ac723c */ /* 0x000fe200000018ac */
[----:B------:R-:W-:Y:S04]  /*8940*/  LDSM.16.M88.4 R168, [R210+0xc000] ;  /* 0x00c00000d2a8783b */ /* 0x000fe80000000200 */
[----:B------:R-:W2:Y:S01]  /*8950*/  LDSM.16.M88.4 R32, [R207+0x16000] ;  /* 0x01600000cf20783b */ /* 0x000ea20000000200 */
[C---:B------:R-:W-:Y:S06]  /*8960*/  HMMA.16816.F32 R24, R236.reuse, R28, R24 ;  /* 0x0000001cec18723c */ /* 0x040fec0000001818 */
        /* <DEDUP_REMOVED lines=8> */
[----:B----4-:R-:W-:Y:S06]  /*89f0*/  HMMA.16816.F32 R176, R236, R224, R176 ;  /* 0x000000e0ecb0723c */ /* 0x010fec00000018b0 */
[C---:B--2---:R-:W-:Y:S06]  /*8a00*/  HMMA.16816.F32 R24, R168.reuse, R32, R24 ;  /* 0x00000020a818723c */ /* 0x044fec0000001818 */
[----:B------:R-:W-:Y:S01]  /*8a10*/  HMMA.16816.F32 R4, R168, R34, R4 ;  /* 0x00000022a804723c */ /* 0x000fe20000001804 */
[----:B------:R-:W2:Y:S05]  /*8a20*/  LDSM.16.M88.4 R32, [R207+0x17800] ;  /* 0x01780000cf20783b */ /* 0x000eaa0000000200 */
[----:B------:R-:W-:Y:S01]  /*8a30*/  HMMA.16816.F32 R172, R236, R226, R172 ;  /* 0x000000e2ecac723c */ /* 0x000fe200000018ac */
[----:B------:R-:W3:Y:S05]  /*8a40*/  LDSM.16.M88.4 R224, [R207+0x17000] ;  /* 0x01700000cfe0783b */ /* 0x000eea0000000200 */
[C---:B------:R-:W-:Y:S06]  /*8a50*/  HMMA.16816.F32 R220, R168.reuse, R28, R220 ;  /* 0x0000001ca8dc723c */ /* 0x040fec00000018dc */
[----:B------:R-:W-:Y:S01]  /*8a60*/  HMMA.16816.F32 R216, R168, R30, R216 ;  /* 0x0000001ea8d8723c */ /* 0x000fe200000018d8 */
[----:B------:R-:W4:Y:S05]  /*8a70*/  LDSM.16.M88.4 R28, [R200+0x6800] ;  /* 0x00680000c81c783b */ /* 0x000f2a0000000200 */
[C---:B-1----:R-:W-:Y:S06]  /*8a80*/  HMMA.16816.F32 R24, R232.reuse, R228, R24 ;  /* 0x000000e4e818723c */ /* 0x042fec0000001818 */
[----:B------:R-:W-:Y:S06]  /*8a90*/  HMMA.16816.F32 R4, R232, R230, R4 ;  /* 0x000000e6e804723c */ /* 0x000fec0000001804 */
[C---:B--2---:R-:W-:Y:S06]  /*8aa0*/  HMMA.16816.F32 R176, R168.reuse, R32, R176 ;  /* 0x00000020a8b0723c */ /* 0x044fec00000018b0 */
[C---:B------:R-:W-:Y:S01]  /*8ab0*/  HMMA.16816.F32 R172, R168.reuse, R34, R172 ;  /* 0x00000022a8ac723c */ /* 0x040fe200000018ac */
[----:B------:R-:W1:Y:S05]  /*8ac0*/  LDSM.16.M88.4 R32, [R200+0x7000] ;  /* 0x00700000c820783b */ /* 0x000e6a0000000200 */
[----:B------:R-:W-:Y:S01]  /*8ad0*/  FSEL R3, R25, -INF , !P2 ;  /* 0xff80000019037808 */ /* 0x000fe20005000000 */
[----:B------:R-:W-:Y:S01]  /*8ae0*/  VIADD R25, R165, 0x9 ;  /* 0x00000009a5197836 */ /* 0x000fe20000000000 */
[----:B------:R-:W-:Y:S01]  /*8af0*/  FSEL R215, R27, -INF , !P1 ;  /* 0xff8000001bd77808 */ /* 0x000fe20004800000 */
[----:B---3--:R-:W-:Y:S03]  /*8b00*/  HMMA.16816.F32 R184, R168, R224, R184 ;  /* 0x000000e0a8b8723c */ /* 0x008fe600000018b8 */
[----:B------:R-:W-:-:S03]  /*8b10*/  ISETP.GE.AND P1, PT, R25, R23, PT ;  /* 0x000000171900720c */ /* 0x000fc60003f26270 */
[----:B------:R-:W-:Y:S01]  /*8b20*/  HMMA.16816.F32 R180, R168, R226, R180 ;  /* 0x000000e2a8b4723c */ /* 0x000fe200000018b4 */
[----:B------:R-:W2:Y:S01]  /*8b30*/  LDSM.16.M88.4 R168, [R200+0x7800] ;  /* 0x00780000c8a8783b */ /* 0x000ea20000000200 */
[----:B------:R-:W-:Y:S01]  /*8b40*/  FSEL R167, R5, -INF , !P1 ;  /* 0xff80000005a77808 */ /* 0x000fe20004800000 */
[----:B------:R-:W-:Y:S01]  /*8b50*/  VIADD R5, R165, 0x18 ;  /* 0x00000018a5057836 */ /* 0x000fe20000000000 */
[----:B------:R-:W-:-:S04]  /*8b60*/  DEPBAR.LE SB0, 0x0 ;  /* 0x000080000000791a */ /* 0x000fc80000000000 */
[C---:B----4-:R-:W-:Y:S06]  /*8b70*/  HMMA.16816.F32 R220, R232.reuse, R28, R220 ;  /* 0x0000001ce8dc723c */ /* 0x050fec00000018dc */
[----:B------:R-:W-:Y:S01]  /*8b80*/  HMMA.16816.F32 R216, R232, R30, R216 ;  /* 0x0000001ee8d8723c */ /* 0x000fe200000018d8 */
[----:B------:R-:W-:Y:S01]  /*8b90*/  VIADD R28, R165, 0x8 ;  /* 0x00000008a51c7836 */ /* 0x000fe20000000000 */
[----:B------:R-:W-:Y:S04]  /*8ba0*/  BAR.SYNC.DEFER_BLOCKING 0x0 ;  /* 0x0000000000007b1d */ /* 0x000fe80000010000 */
[----:B------:R-:W-:-:S02]  /*8bb0*/  ISETP.GE.AND P0, PT, R28, R23, PT ;  /* 0x000000171c00720c */ /* 0x000fc40003f06270 */
[-C--:B------:R-:W-:Y:S01]  /*8bc0*/  ISETP.GE.AND P2, PT, R28, R22.reuse, PT ;  /* 0x000000161c00720c */ /* 0x080fe20003f46270 */
[C---:B------:R-:W-:Y:S01]  /*8bd0*/  VIADD R28, R165.reuse, 0x10 ;  /* 0x00000010a51c7836 */ /* 0x040fe20000000000 */
[----:B------:R-:W-:Y:S01]  /*8be0*/  FSEL R166, R4, -INF , !P0 ;  /* 0xff80000004a67808 */ /* 0x000fe20004000000 */
[----:B------:R-:W-:Y:S01]  /*8bf0*/  VIADD R4, R165, 0x11 ;  /* 0x00000011a5047836 */ /* 0x000fe20000000000 */
[----:B------:R-:W-:Y:S02]  /*8c00*/  ISETP.GE.AND P0, PT, R25, R22, PT ;  /* 0x000000161900720c */ /* 0x000fe40003f06270 */
[----:B------:R-:W-:Y:S01]  /*8c10*/  FSEL R224, R6, -INF , !P2 ;  /* 0xff80000006e07808 */ /* 0x000fe20005000000 */
[----:B-1----:R-:W-:Y:S01]  /*8c20*/  HMMA.16816.F32 R184, R232, R32, R184 ;  /* 0x00000020e8b8723c */ /* 0x002fe200000018b8 */
[----:B------:R-:W-:Y:S02]  /*8c30*/  ISETP.GE.AND P2, PT, R28, R23, PT ;  /* 0x000000171c00720c */ /* 0x000fe40003f46270 */
[----:B------:R-:W-:-:S02]  /*8c40*/  FSEL R225, R7, -INF , !P0 ;  /* 0xff80000007e17808 */ /* 0x000fc40004000000 */
[-C--:B------:R-:W-:Y:S01]  /*8c50*/  ISETP.GE.AND P1, PT, R28, R22.reuse, PT ;  /* 0x000000161c00720c */ /* 0x080fe20003f26270 */
[C---:B------:R-:W-:Y:S01]  /*8c60*/  HMMA.16816.F32 R180, R232.reuse, R34, R180 ;  /* 0x00000022e8b4723c */ /* 0x040fe200000018b4 */
[----:B------:R-:W-:Y:S02]  /*8c70*/  ISETP.GE.AND P0, PT, R4, R23, PT ;  /* 0x000000170400720c */ /* 0x000fe40003f06270 */
[----:B------:R-:W-:Y:S02]  /*8c80*/  FSEL R220, R220, -INF , !P2 ;  /* 0xff800000dcdc7808 */ /* 0x000fe40005000000 */
[----:B------:R-:W-:Y:S01]  /*8c90*/  ISETP.GE.AND P2, PT, R4, R22, PT ;  /* 0x000000160400720c */ /* 0x000fe20003f46270 */
[----:B------:R-:W-:Y:S01]  /*8ca0*/  VIADD R4, R165, 0x19 ;  /* 0x00000019a5047836 */ /* 0x000fe20000000000 */
[----:B------:R-:W-:Y:S01]  /*8cb0*/  FSEL R229, R222, -INF , !P1 ;  /* 0xff800000dee57808 */ /* 0x000fe20004800000 */
[----:B--2---:R-:W-:Y:S01]  /*8cc0*/  HMMA.16816.F32 R176, R232, R168, R176 ;  /* 0x000000a8e8b0723c */ /* 0x004fe200000018b0 */
[----:B------:R-:W-:-:S02]  /*8cd0*/  FSEL R221, R221, -INF , !P0 ;  /* 0xff800000dddd7808 */ /* 0x000fc40004000000 */
[CC--:B------:R-:W-:Y:S02]  /*8ce0*/  ISETP.GE.AND P1, PT, R5.reuse, R23.reuse, PT ;  /* 0x000000170500720c */ /* 0x0c0fe40003f26270 */
[-C--:B------:R-:W-:Y:S01]  /*8cf0*/  ISETP.GE.AND P0, PT, R5, R22.reuse, PT ;  /* 0x000000160500720c */ /* 0x080fe20003f06270 */
[----:B------:R-:W-:Y:S01]  /*8d00*/  VIADD R5, R165, 0x20 ;  /* 0x00000020a5057836 */ /* 0x000fe20000000000 */
[----:B------:R-:W-:Y:S01]  /*8d10*/  FSEL R228, R223, -INF , !P2 ;  /* 0xff800000dfe47808 */ /* 0x000fe20005000000 */
[----:B------:R-:W-:Y:S01]  /*8d20*/  HMMA.16816.F32 R172, R232, R170, R172 ;  /* 0x000000aae8ac723c */ /* 0x000fe200000018ac */
        /* <DEDUP_REMOVED lines=28> */
[----:B------:R-:W-:Y:S02]  /*8ef0*/  ISETP.GE.AND P0, PT, R5, R23, PT ;  /* 0x000000170500720c */ /* 0x000fe40003f06270 */
[-C--:B------:R-:W-:Y:S01]  /*8f00*/  ISETP.GE.AND P2, PT, R4, R22.reuse, PT ;  /* 0x000000160400720c */ /* 0x080fe20003f46270 */
[C---:B------:R-:W-:Y:S01]  /*8f10*/  VIADD R4, R165.reuse, 0x31 ;  /* 0x00000031a5047836 */ /* 0x040fe20000000000 */
[----:B------:R-:W-:Y:S02]  /*8f20*/  FSEL R241, R172, -INF , !P0 ;  /* 0xff800000acf17808 */ /* 0x000fe40004000000 */
[----:B------:R-:W-:Y:S02]  /*8f30*/  ISETP.GE.AND P0, PT, R165, R22, PT ;  /* 0x00000016a500720c */ /* 0x000fe40003f06270 */
[----:B------:R-:W-:-:S02]  /*8f40*/  FSEL R168, R183, -INF , !P2 ;  /* 0xff800000b7a87808 */ /* 0x000fc40005000000 */
        /* <DEDUP_REMOVED lines=23> */
[----:B------:R-:W-:Y:S01]  /*90c0*/  IMAD.U32 R4, RZ, RZ, UR5 ;  /* 0x00000005ff047e24 */ /* 0x000fe2000f8e00ff */
[----:B------:R-:W4:Y:S01]  /*90d0*/  @!P4 LDC.64 R28, c[0x0][0x218] ;  /* 0x00008600ff1ccb82 */ /* 0x000f220000000a00 */
[----:B------:R-:W-:-:S04]  /*90e0*/  UIMAD UR5, UR35, UR5, URZ ;  /* 0x00000005230572a4 */ /* 0x000fc8000f8e023f */
[----:B------:R-:W-:-:S03]  /*90f0*/  UIMAD UR4, UR4, UR36, UR5 ;  /* 0x00000024040472a4 */ /* 0x000fc6000f8e0205 */
[----:B------:R-:W5:Y:S08]  /*9100*/  @!P5 LDC.64 R30, c[0x0][0x218] ;  /* 0x00008600ff1edb82 */ /* 0x000f700000000a00 */
[----:B------:R-:W3:Y:S08]  /*9110*/  @!P3 LDC.64 R26, c[0x0][0x218] ;  /* 0x00008600ff1abb82 */ /* 0x000ef00000000a00 */
[----:B------:R-:W3:Y:S08]  /*9120*/  @!P6 LDC.64 R24, c[0x0][0x218] ;  /* 0x00008600ff18eb82 */ /* 0x000ef00000000a00 */
[----:B------:R-:W3:Y:S01]  /*9130*/  @!P5 LDC.64 R6, c[0x0][0x218] ;  /* 0x00008600ff06db82 */ /* 0x000ee20000000a00 */
[----:B--2---:R-:W-:-:S07]  /*9140*/  IMAD.WIDE.U32 R226, R4, UR36, R248 ;  /* 0x0000002404e27c25 */ /* 0x004fce000f8e00f8 */
[----:B------:R-:W2:Y:S01]  /*9150*/  @!P4 LDC.64 R4, c[0x0][0x218] ;  /* 0x00008600ff04cb82 */ /* 0x000ea20000000a00 */
        /* <DEDUP_REMOVED lines=9> */
[----:B------:R1:W-:Y:S01]  /*91f0*/  @!P6 LDGSTS.E.BYPASS.LTC128B.128 [R251+0x10000], desc[UR28][R32.64] ;  /* 0x1000000020fbefae */ /* 0x0003e2000b901d5c */
        /* <DEDUP_REMOVED lines=10> */
[C---:B------:R-:W-:Y:S01]  /*92a0*/  @!P6 LEA R24, P1, R26.reuse, R24, 0x1 ;  /* 0x000000181a18e211 */ /* 0x040fe200078208ff */
[----:B------:R1:W-:Y:S01]  /*92b0*/  @P4 STS.128 [R251+0x14000], RZ ;  /* 0x014000fffb004388 */ /* 0x0003e20000000c00 */
[----:B------:R-:W-:-:S02]  /*92c0*/  @!P5 LEA R6, P2, R26, R6, 0x1 ;  /* 0x000000061a06d211 */ /* 0x000fc400078408ff */
[C-C-:B------:R-:W-:Y:S01]  /*92d0*/  @!P6 LEA.HI.X R25, R26.reuse, R25, R27.reuse, 0x1, P1 ;  /* 0x000000191a19e211 */ /* 0x140fe200008f0c1b */
[----:B------:R-:W-:Y:S01]  /*92e0*/  @!PT LDS RZ, [RZ] ;  /* 0x00000000fffff984 */ /* 0x000fe20000000800 */
[----:B------:R-:W-:Y:S01]  /*92f0*/  @!PT LDS RZ, [RZ] ;  /* 0x00000000fffff984 */ /* 0x000fe20000000800 */
[----:B------:R-:W-:Y:S01]  /*9300*/  @!PT LDS RZ, [RZ] ;  /* 0x00000000fffff984 */ /* 0x000fe20000000800 */
[----:B------:R1:W-:Y:S01]  /*9310*/  @!P4 LDGSTS.E.BYPASS.LTC128B.128 [R251+0x14000], desc[UR28][R28.64+0x100] ;  /* 0x140001001cfbcfae */ /* 0x0003e2000b901d5c */
[C---:B--2---:R-:W-:Y:S02]  /*9320*/  @!P4 LEA R4, P1, R26.reuse, R4, 0x1 ;  /* 0x000000041a04c211 */ /* 0x044fe400078208ff */
[C-C-:B------:R-:W-:Y:S01]  /*9330*/  @!P5 LEA.HI.X R7, R26.reuse, R7, R27.reuse, 0x1, P2 ;  /* 0x000000071a07d211 */ /* 0x140fe200010f0c1b */
        /* <DEDUP_REMOVED lines=30> */
.L_x_1038:
[----:B------:R-:W-:Y:S05]  /*9520*/  BSYNC B0 ;  /* 0x0000000000007941 */ /* 0x000fea0003800000 */
.L_x_1037:
[----:B------:R-:W0:Y:S02]  /*9530*/  LDGDEPBAR ;  /* 0x00000000000079af */ /* 0x000e240000000000 */
.L_x_1036:
[----:B------:R-:W-:Y:S01]  /*9540*/  FMNMX.FTZ R226, R0, R238, !PT ;  /* 0x000000ee00e27209 */ /* 0x000fe20007810000 */
[----:B------:R-:W-:Y:S01]  /*9550*/  USHF.L.U32 UR35, UR39, 0x1, URZ ;  /* 0x0000000127237899 */ /* 0x000fe2000800063f */
[----:B------:R-:W-:Y:S01]  /*9560*/  IMAD.WIDE.U32 R234, R8, -0x2daee0ad, RZ ;  /* 0xd2511f5308ea7825 */ /* 0x000fe200078e00ff */
[----:B------:R-:W-:Y:S01]  /*9570*/  UIADD3 UR43, UR30, -0x61c88647, URZ ;  /* 0x9e3779b91e2b7890 */ /* 0x000fe2000fffe03f */
[----:B------:R-:W-:Y:S01]  /*9580*/  FMNMX.FTZ R165, R215, R226, !PT ;  /* 0x000000e2d7a57209 */ /* 0x000fe20007810000 */
[----:B------:R-:W-:Y:S01]  /*9590*/  ULOP3.LUT UR4, UR35, UR31, URZ, 0x3c, !UPT ;  /* 0x0000001f23047292 */ /* 0x000fe2000f8e3c3f */
[----:B------:R-:W-:Y:S01]  /*95a0*/  STL.64 [R1+0x80], R22 ;  /* 0x0000801601007387 */ /* 0x000fe20000100a00 */
[----:B------:R-:W-:Y:S01]  /*95b0*/  UIADD3 UR42, UR30, 0x3c6ef372, URZ ;  /* 0x3c6ef3721e2a7890 */ /* 0x000fe2000fffe03f */
[----:B------:R-:W-:Y:S01]  /*95c0*/  FMNMX.FTZ R226, R224, R165, !PT ;  /* 0x000000a5e0e27209 */ /* 0x000fe20007810000 */
[----:B------:R-:W-:Y:S01]  /*95d0*/  UIADD3 UR44, UR31, 0x32370b8f, URZ ;  /* 0x32370b8f1f2c7890 */ /* 0x000fe2000fffe03f */
[----:B------:R-:W-:Y:S01]  /*95e0*/  STL.64 [R1+0x78], R12 ;  /* 0x0000780c01007387 */ /* 0x000fe20000100a00 */
[----:B------:R-:W-:Y:S01]  /*95f0*/  UIADD3 UR40, UR30, -0x255992d5, URZ ;  /* 0xdaa66d2b1e287890 */ /* 0x000fe2000fffe03f */
[----:B------:R-:W-:Y:S01]  /*9600*/  FMNMX.FTZ R226, R225, R226, !PT ;  /* 0x000000e2e1e27209 */ /* 0x000fe20007810000 */
[----:B------:R-:W-:Y:S01]  /*9610*/  UIADD3 UR36, UR30, 0x78dde6e4, URZ ;  /* 0x78dde6e41e247890 */ /* 0x000fe2000fffe03f */
[----:B------:R-:W-:Y:S01]  /*9620*/  STL.64 [R1+0x68], R10 ;  /* 0x0000680a01007387 */ /* 0x000fe20000100a00 */
[----:B------:R-:W-:Y:S01]  /*9630*/  UIADD3 UR41, UR31, -0x126145ec, URZ ;  /* 0xed9eba141f297890 */ /* 0x000fe2000fffe03f */
[----:B------:R-:W-:Y:S01]  /*9640*/  FMNMX.FTZ R171, R229, R226, !PT ;  /* 0x000000e2e5ab7209 */ /* 0x000fe20007810000 */
[----:B------:R-:W-:Y:S01]  /*9650*/  UIADD3 UR5, UR30, 0x1715609d, URZ ;  /* 0x1715609d1e057890 */ /* 0x000fe2000fffe03f */
        /* <DEDUP_REMOVED lines=16> */
[----:B-1----:R-:W-:Y:S02]  /*9760*/  FMNMX.FTZ R230, R184, R165, !PT ;  /* 0x000000a5b8e67209 */ /* 0x002fe40007810000 */
[----:B------:R-:W-:Y:S02]  /*9770*/  FMNMX.FTZ R171, R170, R171, !PT ;  /* 0x000000abaaab7209 */ /* 0x000fe40007810000 */
[----:B------:R-:W-:-:S02]  /*9780*/  FMNMX.FTZ R230, R219, R230, !PT ;  /* 0x000000e6dbe67209 */ /* 0x000fc40007810000 */
        /* <DEDUP_REMOVED lines=9> */
[----:B------:R-:W3:Y:S01]  /*9820*/  SHFL.BFLY PT, R230, R179, 0x2, 0x1f ;  /* 0x0c401f00b3e67f89 */ /* 0x000ee200000e0000 */
[----:B-1----:R-:W-:Y:S02]  /*9830*/  FMNMX.FTZ R226, R171, R226, !PT ;  /* 0x000000e2abe27209 */ /* 0x002fe40007810000 */
[----:B------:R-:W-:Y:S01]  /*9840*/  LOP3.LUT R171, R235, UR4, RZ, 0x3c, !PT ;  /* 0x00000004ebab7c12 */ /* 0x000fe2000f8e3cff */
[----:B------:R-:W-:Y:S02]  /*9850*/  UIADD3 UR4, UR31, 0x76cf5d0a, URZ ;  /* 0x76cf5d0a1f047890 */ /* 0x000fe4000fffe03f */
[----:B------:R-:W1:Y:S01]  /*9860*/  SHFL.BFLY PT, R165, R226, 0x1, 0x1f ;  /* 0x0c201f00e2a57f89 */ /* 0x000e6200000e0000 */
[----:B---3--:R-:W-:Y:S02]  /*9870*/  FMNMX.FTZ R230, R179, R230, !PT ;  /* 0x000000e6b3e67209 */ /* 0x008fe40007810000 */
[----:B-1----:R-:W-:Y:S01]  /*9880*/  FMNMX.FTZ R165, R226, R165, !PT ;  /* 0x000000a5e2a57209 */ /* 0x002fe20007810000 */
[----:B------:R-:W-:-:S03]  /*9890*/  IMAD.WIDE.U32 R226, R171, -0x326172a9, RZ ;  /* 0xcd9e8d57abe27825 */ /* 0x000fc600078e00ff */
[C---:B------:R-:W-:Y:S01]  /*98a0*/  FSETP.NEU.FTZ.AND P1, PT, R165.reuse, -INF , PT ;  /* 0xff800000a500780b */ /* 0x040fe20003f3d000 */
[----:B------:R-:W-:Y:S01]  /*98b0*/  FMUL.FTZ R231, R165, UR6 ;  /* 0x00000006a5e77c20 */ /* 0x000fe20008410000 */
[----:B------:R-:W-:Y:S01]  /*98c0*/  IMAD R171, R14, -0x326172a9, RZ ;  /* 0xcd9e8d570eab7824 */ /* 0x000fe200078e02ff */
[----:B------:R-:W-:-:S03]  /*98d0*/  LOP3.LUT R226, R19, UR42, R226, 0x96, !PT ;  /* 0x0000002a13e27c12 */ /* 0x000fc6000f8e96e2 */
[----:B------:R-:W-:Y:S02]  /*98e0*/  FSEL R231, R231, RZ, P1 ;  /* 0x000000ffe7e77208 */ /* 0x000fe40000800000 */
[----:B------:R-:W-:-:S03]  /*98f0*/  LOP3.LUT R227, R227, UR43, R171, 0x96, !PT ;  /* 0x0000002be3e37c12 */ /* 0x000fc6000f8e96ab */
[--C-:B------:R-:W-:Y:S01]  /*9900*/  FFMA.FTZ R234, R215, UR6, -R231.reuse ;  /* 0x00000006d7ea7c23 */ /* 0x100fe200080108e7 */
[----:B------:R-:W-:Y:S01]  /*9910*/  FFMA.FTZ R217, R186, UR6, -R231 ;  /* 0x00000006bad97c23 */ /* 0x000fe200080108e7 */
[----:B------:R-:W1:Y:S01]  /*9920*/  SHFL.BFLY PT, R215, R230, 0x1, 0x1f ;  /* 0x0c201f00e6d77f89 */ /* 0x000e6200000e0000 */
[----:B------:R-:W-:-:S04]  /*9930*/  IMAD.WIDE.U32 R248, R227, -0x2daee0ad, RZ ;  /* 0xd2511f53e3f87825 */ /* 0x000fc800078e00ff */
[--C-:B------:R-:W-:Y:S01]  /*9940*/  FFMA.FTZ R179, R225, UR6, -R231.reuse ;  /* 0x00000006e1b37c23 */ /* 0x100fe200080108e7 */
[--C-:B------:R-:W-:Y:S01]  /*9950*/  FFMA.FTZ R225, R218, UR6, -R231.reuse ;  /* 0x00000006dae17c23 */ /* 0x100fe200080108e7 */
[----:B------:R-:W-:Y:S01]  /*9960*/  FFMA.FTZ R232, R224, UR6, -R231 ;  /* 0x00000006e0e87c23 */ /* 0x000fe200080108e7 */
[----:B------:R-:W-:Y:S01]  /*9970*/  IMAD.WIDE.U32 R226, R226, -0x2daee0ad, RZ ;  /* 0xd2511f53e2e27825 */ /* 0x000fe200078e00ff */
[----:B------:R-:W-:-:S03]  /*9980*/  LOP3.LUT R186, R249, UR4, R20, 0x96, !PT ;  /* 0x00000004f9ba7c12 */ /* 0x000fc6000f8e9614 */
[--C-:B------:R-:W-:Y:S01]  /*9990*/  FFMA.FTZ R185, R182, UR6, -R231.reuse ;  /* 0x00000006b6b97c23 */ /* 0x100fe200080108e7 */
[--C-:B------:R-:W-:Y:S01]  /*99a0*/  FFMA.FTZ R238, R238, UR6, -R231.reuse ;  /* 0x00000006eeee7c23 */ /* 0x100fe200080108e7 */
[----:B------:R-:W-:Y:S01]  /*99b0*/  FFMA.FTZ R229, R229, UR6, -R231 ;  /* 0x00000006e5e57c23 */ /* 0x000fe200080108e7 */
[----:B------:R-:W-:Y:S01]  /*99c0*/  LOP3.LUT R248, R227, UR44, R248, 0x96, !PT ;  /* 0x0000002ce3f87c12 */ /* 0x000fe2000f8e96f8 */
        /* <DEDUP_REMOVED lines=8> */
[--C-:B------:R-:W-:Y:S01]  /*9a50*/  FFMA.FTZ R239, R170, UR6, -R231.reuse ;  /* 0x00000006aaef7c23 */ /* 0x100fe200080108e7 */
[----:B------:R-:W-:Y:S01]  /*9a60*/  LOP3.LUT R186, R249, UR36, R10, 0x96, !PT ;  /* 0x00000024f9ba7c12 */ /* 0x000fe2000f8e960a */
[--C-:B------:R-:W-:Y:S01]  /*9a70*/  FFMA.FTZ R237, R174, UR6, -R231.reuse ;  /* 0x00000006aeed7c23 */ /* 0x100fe200080108e7 */
[----:B------:R-:W-:Y:S01]  /*9a80*/  FFMA.FTZ R180, R180, UR6, -R231 ;  /* 0x00000006b4b47c23 */ /* 0x000fe200080108e7 */
[----:B------:R-:W-:Y:S01]  /*9a90*/  MUFU.EX2 R238, R238 ;  /* 0x000000ee00ee7308 */ /* 0x000fe20000000800 */
[----:B-1----:R-:W-:Y:S01]  /*9aa0*/  FMNMX.FTZ R215, R230, R215, !PT ;  /* 0x000000d7e6d77209 */ /* 0x002fe20007810000 */
[----:B------:R-:W-:-:S03]  /*9ab0*/  IMAD.WIDE.U32 R230, R218, -0x2daee0ad, RZ ;  /* 0xd2511f53dae67825 */ /* 0x000fc600078e00ff */
[----:B------:R-:W-:Y:S01]  /*9ac0*/  FSETP.NEU.FTZ.AND P2, PT, R215, -INF , PT ;  /* 0xff800000d700780b */ /* 0x000fe20003f5d000 */
[----:B------:R-:W-:Y:S01]  /*9ad0*/  IMAD.WIDE.U32 R22, R186, -0x2daee0ad, RZ ;  /* 0xd2511f53ba167825 */ /* 0x000fe200078e00ff */
[----:B------:R-:W-:-:S03]  /*9ae0*/  LOP3.LUT R242, R231, UR41, R226, 0x96, !PT ;  /* 0x00000029e7f27c12 */ /* 0x000fc6000f8e96e2 */
[C---:B------:R-:W-:Y:S01]  /*9af0*/  FMUL.FTZ R244, R215.reuse, UR6 ;  /* 0x00000006d7f47c20 */ /* 0x040fe20008410000 */
[----:B------:R-:W-:Y:S01]  /*9b00*/  FSEL R227, R215, RZ, P2 ;  /* 0x000000ffd7e37208 */ /* 0x000fe20001000000 */
[----:B------:R-:W-:Y:S01]  /*9b10*/  MUFU.EX2 R234, R234 ;  /* 0x000000ea00ea7308 */ /* 0x000fe20000000800 */
[----:B------:R-:W-:Y:S01]  /*9b20*/  LOP3.LUT R186, R23, UR7, R230, 0x96, !PT ;  /* 0x0000000717ba7c12 */ /* 0x000fe2000f8e96e6 */
[----:B------:R-:W-:Y:S01]  /*9b30*/  IMAD.WIDE.U32 R242, R242, -0x326172a9, RZ ;  /* 0xcd9e8d57f2f27825 */ /* 0x000fe200078e00ff */
[----:B------:R-:W-:-:S03]  /*9b40*/  FSEL R244, R244, RZ, P2 ;  /* 0x000000fff4f47208 */ /* 0x000fc60001000000 */
[----:B------:R-:W-:-:S04]  /*9b50*/  IMAD.WIDE.U32 R12, R186, -0x326172a9, RZ ;  /* 0xcd9e8d57ba0c7825 */ /* 0x000fc800078e00ff */
[----:B------:R-:W-:Y:S01]  /*9b60*/  FADD.FTZ R186, R2, -R227 ;  /* 0x800000e302ba7221 */ /* 0x000fe20000010000 */
[--C-:B------:R-:W-:Y:S01]  /*9b70*/  FFMA.FTZ R245, R245, UR6, -R244.reuse ;  /* 0x00000006f5f57c23 */ /* 0x100fe200080108f4 */
[--C-:B------:R-:W-:Y:S01]  /*9b80*/  FFMA.FTZ R240, R3, UR6, -R244.reuse ;  /* 0x0000000603f07c23 */ /* 0x100fe200080108f4 */
[----:B------:R-:W-:Y:S01]  /*9b90*/  FFMA.FTZ R227, R220, UR6, -R244 ;  /* 0x00000006dce37c23 */ /* 0x000fe200080108f4 */
[----:B------:R-:W-:Y:S01]  /*9ba0*/  LOP3.LUT R233, R13, UR27, R242, 0x96, !PT ;  /* 0x0000001b0de97c12 */ /* 0x000fe2000f8e96f2 */
[--C-:B------:R-:W-:Y:S01]  /*9bb0*/  FFMA.FTZ R220, R184, UR6, -R244.reuse ;  /* 0x00000006b8dc7c23 */ /* 0x100fe200080108f4 */
[--C-:B------:R-:W-:Y:S01]  /*9bc0*/  FFMA.FTZ R231, R166, UR6, -R244.reuse ;  /* 0x00000006a6e77c23 */ /* 0x100fe200080108f4 */
[----:B------:R-:W-:Y:S01]  /*9bd0*/  MUFU.EX2 R245, R245 ;  /* 0x000000f500f57308 */ /* 0x000fe20000000800 */
[----:B------:R-:W-:Y:S01]  /*9be0*/  LOP3.LUT R218, R233, 0xffff, RZ, 0xc0, !PT ;  /* 0x0000ffffe9da7812 */ /* 0x000fe200078ec0ff */
[--C-:B------:R-:W-:Y:S01]  /*9bf0*/  FFMA.FTZ R230, R167, UR6, -R244.reuse ;  /* 0x00000006a7e67c23 */ /* 0x100fe200080108f4 */
[--C-:B------:R-:W-:Y:S01]  /*9c00*/  FFMA.FTZ R226, R221, UR6, -R244.reuse ;  /* 0x00000006dde27c23 */ /* 0x100fe200080108f4 */
[----:B------:R-:W-:Y:S01]  /*9c10*/  FFMA.FTZ R223, R223, UR6, -R244 ;  /* 0x00000006dfdf7c23 */ /* 0x000fe200080108f4 */
[----:B------:R-:W-:Y:S01]  /*9c20*/  SHF.R.U32.HI R218, RZ, 0x8, R218 ;  /* 0x00000008ffda7819 */ /* 0x000fe200000116da */
[--C-:B------:R-:W-:Y:S01]  /*9c30*/  FFMA.FTZ R222, R222, UR6, -R244.reuse ;  /* 0x00000006dede7c23 */ /* 0x100fe200080108f4 */
[--C-:B------:R-:W-:Y:S01]  /*9c40*/  FFMA.FTZ R219, R219, UR6, -R244.reuse ;  /* 0x00000006dbdb7c23 */ /* 0x100fe200080108f4 */
[----:B------:R-:W1:Y:S01]  /*9c50*/  MUFU.EX2 R240, R240 ;  /* 0x000000f000f07308 */ /* 0x000e620000000800 */
[----:B------:R-:W-:Y:S01]  /*9c60*/  LOP3.LUT R218, R218, 0xffff, RZ, 0xc0, !PT ;  /* 0x0000ffffdada7812 */ /* 0x000fe200078ec0ff */
[--C-:B------:R-:W-:Y:S01]  /*9c70*/  FFMA.FTZ R187, R187, UR6, -R244.reuse ;  /* 0x00000006bbbb7c23 */ /* 0x100fe200080108f4 */
[--C-:B------:R-:W-:Y:S01]  /*9c80*/  FFMA.FTZ R184, R35, UR6, -R244.reuse ;  /* 0x0000000623b87c23 */ /* 0x100fe200080108f4 */
[--C-:B------:R-:W-:Y:S01]  /*9c90*/  FFMA.FTZ R236, R177, UR6, -R244.reuse ;  /* 0x00000006b1ec7c23 */ /* 0x100fe200080108f4 */
[----:B------:R-:W-:Y:S01]  /*9ca0*/  ISETP.LE.U32.AND P2, PT, R218, UR14, PT ;  /* 0x0000000eda007c0c */ /* 0x000fe2000bf43070 */
[----:B------:R-:W-:Y:S01]  /*9cb0*/  FMUL.FTZ R218, R186, UR6 ;  /* 0x00000006bada7c20 */ /* 0x000fe20008410000 */
[--C-:B------:R-:W-:Y:S01]  /*9cc0*/  FFMA.FTZ R186, R181, UR6, -R244.reuse ;  /* 0x00000006b5ba7c23 */ /* 0x100fe200080108f4 */
[--C-:B------:R-:W-:Y:S01]  /*9cd0*/  FFMA.FTZ R241, R241, UR6, -R244.reuse ;  /* 0x00000006f1f17c23 */ /* 0x100fe200080108f4 */
[----:B------:R-:W-:Y:S01]  /*9ce0*/  FFMA.FTZ R181, R173, UR6, -R244 ;  /* 0x00000006adb57c23 */ /* 0x000fe200080108f4 */
[----:B------:R-:W-:Y:S01]  /*9cf0*/  LOP3.LUT R244, R233, 0xff, RZ, 0xc0, !PT ;  /* 0x000000ffe9f47812 */ /* 0x000fe200078ec0ff */
[----:B------:R-:W-:Y:S01]  /*9d00*/  MUFU.EX2 R231, R231 ;  /* 0x000000e700e77308 */ /* 0x000fe20000000800 */
[----:B------:R-:W-:-:S02]  /*9d10*/  FSEL R221, R165, RZ, P1 ;  /* 0x000000ffa5dd7208 */ /* 0x000fc40000800000 */
[----:B------:R-:W-:Y:S02]  /*9d20*/  ISETP.LE.U32.AND P1, PT, R244, UR14, PT ;  /* 0x0000000ef4007c0c */ /* 0x000fe4000bf23070 */
[----:B------:R-:W-:Y:S01]  /*9d30*/  SHF.R.U32.HI R244, RZ, 0x18, R233 ;  /* 0x00000018fff47819 */ /* 0x000fe200000116e9 */
[----:B------:R-:W-:Y:S01]  /*9d40*/  FADD.FTZ R221, R0, -R221 ;  /* 0x800000dd00dd7221 */ /* 0x000fe20000010000 */
[----:B-1----:R-:W-:Y:S01]  /*9d50*/  F2FP.F16.F32.PACK_AB R246, R240, R245 ;  /* 0x000000f5f0f6723e */ /* 0x002fe200000000ff */
[----:B------:R-:W1:Y:S01]  /*9d60*/  MUFU.EX2 R218, R218 ;  /* 0x000000da00da7308 */ /* 0x000e620000000800 */
[----:B------:R-:W-:Y:S01]  /*9d70*/  SHF.R.U32.HI R233, RZ, 0x10, R233 ;  /* 0x00000010ffe97819 */ /* 0x000fe200000116e9 */
[----:B------:R-:W-:-:S03]  /*9d80*/  FMUL.FTZ R221, R221, UR6 ;  /* 0x00000006dddd7c20 */ /* 0x000fc60008410000 */
[----:B------:R-:W-:-:S03]  /*9d90*/  LOP3.LUT R233, R233, 0xff, RZ, 0xc0, !PT ;  /* 0x000000ffe9e97812 */ /* 0x000fc600078ec0ff */
[----:B------:R-:W-:Y:S01]  /*9da0*/  @!P1 HADD2 R178, -R246.H0_H0, -RZ.H0_H0 ;  /* 0xa00000fff6b29230 */ /* 0x000fe20000000900 */
[----:B------:R-:W3:Y:S01]  /*9db0*/  MUFU.EX2 R221, R221 ;  /* 0x000000dd00dd7308 */ /* 0x000ee20000000800 */
[----:B-1----:R-:W-:-:S07]  /*9dc0*/  FFMA.FTZ R247, R247, R218, R245 ;  /* 0x000000daf7f77223 */ /* 0x002fce00000100f5 */
[----:B------:R-:W1:Y:S01]  /*9dd0*/  MUFU.EX2 R232, R232 ;  /* 0x000000e800e87308 */ /* 0x000e620000000800 */
[--C-:B------:R-:W-:Y:S01]  /*9de0*/  FADD.FTZ R250, R240, R247.reuse ;  /* 0x000000f7f0fa7221 */ /* 0x100fe20000010000 */
[----:B------:R-:W-:-:S03]  /*9df0*/  PRMT R247, R246, 0x7632, R247 ;  /* 0x00007632f6f77816 */ /* 0x000fc600000000f7 */
[----:B------:R-:W-:Y:S01]  /*9e00*/  FADD.FTZ R250, R231, R250 ;  /* 0x000000fae7fa7221 */ /* 0x000fe20000010000 */
[----:B------:R-:W-:Y:S01]  /*9e10*/  PRMT R240, R246, 0x5410, R247 ;  /* 0x00005410f6f07816 */ /* 0x000fe200000000f7 */
[----:B------:R-:W-:Y:S01]  /*9e20*/  @!P2 HADD2 R177, -R247.H0_H0, -RZ.H0_H0 ;  /* 0xa00000fff7b1a230 */ /* 0x000fe20000000900 */
[----:B------:R-:W-:Y:S02]  /*9e30*/  @!P1 PRMT R246, R178, 0x5410, RZ ;  /* 0x00005410b2f69816 */ /* 0x000fe400000000ff */
[----:B------:R-:W-:Y:S02]  /*9e40*/  ISETP.LE.U32.AND P1, PT, R244, UR14, PT ;  /* 0x0000000ef4007c0c */ /* 0x000fe4000bf23070 */
[----:B------:R-:W-:Y:S02]  /*9e50*/  F2FP.F16.F32.PACK_AB R244, R234, R238 ;  /* 0x000000eeeaf4723e */ /* 0x000fe400000000ff */
[----:B------:R-:W-:Y:S01]  /*9e60*/  @!P2 PRMT R247, R177, 0x5410, RZ ;  /* 0x00005410b1f7a816 */ /* 0x000fe200000000ff */
[----:B---3--:R-:W-:Y:S01]  /*9e70*/  FFMA.FTZ R177, R164, R221, R238 ;  /* 0x000000dda4b17223 */ /* 0x008fe200000100ee */
[----:B------:R-:W-:-:S02]  /*9e80*/  PRMT R245, R244, 0x7632, R245 ;  /* 0x00007632f4f57816 */ /* 0x000fc400000000f5 */
[----:B------:R-:W-:Y:S01]  /*9e90*/  ISETP.LE.U32.AND P2, PT, R233, UR14, PT ;  /* 0x0000000ee9007c0c */ /* 0x000fe2000bf43070 */
[----:B------:R-:W-:Y:S01]  /*9ea0*/  FADD.FTZ R234, R234, R177 ;  /* 0x000000b1eaea7221 */ /* 0x000fe20000010000 */
[----:B------:R-:W-:Y:S01]  /*9eb0*/  PRMT R238, R244, 0x5410, R245 ;  /* 0x00005410f4ee7816 */ /* 0x000fe200000000f5 */
[----:B------:R-:W3:Y:S01]  /*9ec0*/  MUFU.EX2 R177, R179 ;  /* 0x000000b300b17308 */ /* 0x000ee20000000800 */
[----:B------:R-:W-:Y:S01]  /*9ed0*/  LOP3.LUT R233, R12, 0xffff, RZ, 0xc0, !PT ;  /* 0x0000ffff0ce97812 */ /* 0x000fe200078ec0ff */
[----:B------:R-:W-:Y:S01]  /*9ee0*/  @!P1 HADD2 R175, -R245.H0_H0, -RZ.H0_H0 ;  /* 0xa00000fff5af9230 */ /* 0x000fe20000000900 */
[----:B------:R-:W-:Y:S01]  /*9ef0*/  SHF.R.U32.HI R178, RZ, 0x18, R12 ;  /* 0x00000018ffb27819 */ /* 0x000fe2000001160c */
[----:B-1----:R-:W-:Y:S01]  /*9f00*/  FADD.FTZ R234, R232, R234 ;  /* 0x000000eae8ea7221 */ /* 0x002fe20000010000 */
[----:B------:R-:W-:Y:S02]  /*9f10*/  SHF.R.U32.HI R233, RZ, 0x8, R233 ;  /* 0x00000008ffe97819 */ /* 0x000fe400000116e9 */
[----:B------:R-:W-:-:S02]  /*9f20*/  @!P1 PRMT R245, R175, 0x5410, RZ ;  /* 0x00005410aff59816 */ /* 0x000fc400000000ff */
[----:B------:R-:W1:Y:S01]  /*9f30*/  MUFU.EX2 R175, R230 ;  /* 0x000000e600af7308 */ /* 0x000e620000000800 */
[----:B------:R-:W-:Y:S01]  /*9f40*/  @!P2 HADD2 R176, -R244.H0_H0, -RZ.H0_H0 ;  /* 0xa00000fff4b0a230 */ /* 0x000fe20000000900 */
[----:B------:R-:W-:-:S04]  /*9f50*/  LOP3.LUT R233, R233, 0xffff, RZ, 0xc0, !PT ;  /* 0x0000ffffe9e97812 */ /* 0x000fc800078ec0ff */
[----:B------:R-:W-:Y:S02]  /*9f60*/  @!P2 PRMT R244, R176, 0x5410, RZ ;  /* 0x00005410b0f4a816 */ /* 0x000fe400000000ff */
[----:B------:R-:W-:Y:S02]  /*9f70*/  LOP3.LUT R176, R12, 0xff, RZ, 0xc0, !PT ;  /* 0x000000ff0cb07812 */ /* 0x000fe400078ec0ff */
[----:B------:R-:W-:Y:S02]  /*9f80*/  ISETP.LE.U32.AND P2, PT, R233, UR14, PT ;  /* 0x0000000ee9007c0c */ /* 0x000fe4000bf43070 */
[----:B------:R-:W-:Y:S02]  /*9f90*/  ISETP.LE.U32.AND P1, PT, R176, UR14, PT ;  /* 0x0000000eb0007c0c */ /* 0x000fe4000bf23070 */
[----:B------:R-:W-:Y:S02]  /*9fa0*/  SHF.R.U32.HI R176, RZ, 0x10, R12 ;  /* 0x00000010ffb07819 */ /* 0x000fe4000001160c */
[----:B---3--:R-:W-:-:S02]  /*9fb0*/  F2FP.F16.F32.PACK_AB R233, R177, R232 ;  /* 0x000000e8b1e9723e */ /* 0x008fc400000000ff */
[----:B-1----:R-:W-:Y:S02]  /*9fc0*/  F2FP.F16.F32.PACK_AB R231, R175, R231 ;  /* 0x000000e7afe7723e */ /* 0x002fe400000000ff */
[----:B------:R-:W-:Y:S02]  /*9fd0*/  LOP3.LUT R176, R176, 0xff, RZ, 0xc0, !PT ;  /* 0x000000ffb0b07812 */ /* 0x000fe400078ec0ff */
[----:B------:R-:W-:Y:S02]  /*9fe0*/  PRMT R230, R231, 0x7632, R230 ;  /* 0x00007632e7e67816 */ /* 0x000fe400000000e6 */
[----:B------:R-:W-:Y:S01]  /*9ff0*/  PRMT R232, R233, 0x7632, R232 ;  /* 0x00007632e9e87816 */ /* 0x000fe200000000e8 */
[----:B------:R-:W-:Y:S01]  /*a000*/  @!P1 HADD2 R174, -R231.H0_H0, -RZ.H0_H0 ;  /* 0xa00000ffe7ae9230 */ /* 0x000fe20000000900 */
[----:B------:R-:W-:Y:S01]  /*a010*/  PRMT R179, R231, 0x5410, R230 ;  /* 0x00005410e7b37816 */ /* 0x000fe200000000e6 */
[----:B------:R-:W-:-:S03]  /*a020*/  @!P2 HADD2 R173, -R230.H0_H0, -RZ.H0_H0 ;  /* 0xa00000ffe6ada230 */ /* 0x000fc60000000900 */
[----:B------:R-:W-:Y:S02]  /*a030*/  @!P1 PRMT R231, R174, 0x5410, RZ ;  /* 0x00005410aee79816 */ /* 0x000fe400000000ff */
[----:B------:R-:W-:Y:S01]  /*a040*/  @!P2 PRMT R230, R173, 0x5410, RZ ;  /* 0x00005410ade6a816 */ /* 0x000fe200000000ff */
[----:B------:R-:W-:Y:S01]  /*a050*/  MUFU.EX2 R174, R227 ;  /* 0x000000e300ae7308 */ /* 0x000fe20000000800 */
[----:B------:R-:W-:Y:S02]  /*a060*/  LOP3.LUT R173, R243, UR5, R248, 0x96, !PT ;  /* 0x00000005f3ad7c12 */ /* 0x000fe4000f8e96f8 */
[----:B------:R-:W-:Y:S02]  /*a070*/  ISETP.LE.U32.AND P2, PT, R176, UR14, PT ;  /* 0x0000000eb0007c0c */ /* 0x000fe4000bf43070 */
[----:B------:R-:W-:Y:S01]  /*a080*/  ISETP.LE.U32.AND P1, PT, R178, UR14, PT ;  /* 0x0000000eb2007c0c */ /* 0x000fe2000bf23070 */
[----:B------:R-:W-:-:S05]  /*a090*/  IMAD.WIDE.U32 R12, R173, -0x2daee0ad, RZ ;  /* 0xd2511f53ad0c7825 */ /* 0x000fca00078e00ff */
[----:B------:R-:W-:Y:S01]  /*a0a0*/  LOP3.LUT R176, R13, UR38, R22, 0x96, !PT ;  /* 0x000000260db07c12 */ /* 0x000fe2000f8e9616 */
[----:B------:R1:W3:Y:S01]  /*a0b0*/  MUFU.EX2 R173, R226 ;  /* 0x000000e200ad7308 */ /* 0x0002e20000000800 */
[----:B------:R-:W-:Y:S01]  /*a0c0*/  FADD.FTZ R234, R177, R234 ;  /* 0x000000eab1ea7221 */ /* 0x000fe20000010000 */
[----:B------:R4:W5:Y:S01]  /*a0d0*/  LDL.LU.64 R22, [R1+0x80] ;  /* 0x0000800001167983 */ /* 0x0009620000300a00 */
[----:B------:R-:W-:Y:S01]  /*a0e0*/  LOP3.LUT R178, R176, 0xffff, RZ, 0xc0, !PT ;  /* 0x0000ffffb0b27812 */ /* 0x000fe200078ec0ff */
[----:B------:R-:W-:Y:S02]  /*a0f0*/  @!P2 HADD2 R172, -R233.H0_H0, -RZ.H0_H0 ;  /* 0xa00000ffe9aca230 */ /* 0x000fe40000000900 */
[----:B------:R-:W-:Y:S01]  /*a100*/  FADD.FTZ R177, R175, R250 ;  /* 0x000000faafb17221 */ /* 0x000fe20000010000 */
[----:B------:R-:W-:Y:S01]  /*a110*/  @!P1 HADD2 R31, -R232.H0_H0, -RZ.H0_H0 ;  /* 0xa00000ffe81f9230 */ /* 0x000fe20000000900 */
[----:B------:R-:W-:Y:S01]  /*a120*/  SHF.R.U32.HI R175, RZ, 0x18, R176 ;  /* 0x00000018ffaf7819 */ /* 0x000fe200000116b0 */
[----:B------:R-:W2:Y:S01]  /*a130*/  MUFU.EX2 R229, R229 ;  /* 0x000000e500e57308 */ /* 0x000ea20000000800 */
[----:B------:R-:W-:-:S02]  /*a140*/  SHF.R.U32.HI R250, RZ, 0x18, R12 ;  /* 0x00000018fffa7819 */ /* 0x000fc4000001160c */
[----:B-1----:R-:W-:Y:S02]  /*a150*/  SHF.R.U32.HI R226, RZ, 0x8, R178 ;  /* 0x00000008ffe27819 */ /* 0x002fe400000116b2 */
[----:B------:R-:W-:Y:S02]  /*a160*/  PRMT R178, R233, 0x5410, R232 ;  /* 0x00005410e9b27816 */ /* 0x000fe400000000e8 */
[----:B------:R-:W-:Y:S02]  /*a170*/  @!P2 PRMT R233, R172, 0x5410, RZ ;  /* 0x00005410ace9a816 */ /* 0x000fe400000000ff */
[----:B------:R-:W-:Y:S02]  /*a180*/  LOP3.LUT R172, R176, 0xff, RZ, 0xc0, !PT ;  /* 0x000000ffb0ac7812 */ /* 0x000fe400078ec0ff */
[----:B------:R-:W-:Y:S02]  /*a190*/  @!P1 PRMT R232, R31, 0x5410, RZ ;  /* 0x000054101fe89816 */ /* 0x000fe400000000ff */
[----:B------:R-:W-:-:S02]  /*a1a0*/  LOP3.LUT R31, R226, 0xffff, RZ, 0xc0, !PT ;  /* 0x0000ffffe21f7812 */ /* 0x000fc400078ec0ff */
[----:B------:R-:W-:Y:S02]  /*a1b0*/  ISETP.LE.U32.AND P1, PT, R172, UR14, PT ;  /* 0x0000000eac007c0c */ /* 0x000fe4000bf23070 */
[----:B------:R-:W-:Y:S01]  /*a1c0*/  ISETP.LE.U32.AND P2, PT, R31, UR14, PT ;  /* 0x0000000e1f007c0c */ /* 0x000fe2000bf43070 */
[----:B------:R-:W1:Y:S01]  /*a1d0*/  MUFU.EX2 R172, R228 ;  /* 0x000000e400ac7308 */ /* 0x000e620000000800 */
[----:B---3--:R-:W-:Y:S02]  /*a1e0*/  F2FP.F16.F32.PACK_AB R227, R173, R174 ;  /* 0x000000aeade3723e */ /* 0x008fe400000000ff */
[----:B------:R-:W-:Y:S02]  /*a1f0*/  SHF.R.U32.HI R176, RZ, 0x10, R176 ;  /* 0x00000010ffb07819 */ /* 0x000fe400000116b0 */
[----:B------:R-:W-:Y:S02]  /*a200*/  PRMT R226, R227, 0x7632, R226 ;  /* 0x00007632e3e27816 */ /* 0x000fe400000000e2 */
[----:B------:R-:W-:-:S02]  /*a210*/  LOP3.LUT R176, R176, 0xff, RZ, 0xc0, !PT ;  /* 0x000000ffb0b07812 */ /* 0x000fc400078ec0ff */
[----:B------:R-:W-:Y:S01]  /*a220*/  PRMT R31, R227, 0x5410, R226 ;  /* 0x00005410e31f7816 */ /* 0x000fe200000000e2 */
[----:B------:R-:W-:Y:S02]  /*a230*/  @!P1 HADD2 R170, -R227.H0_H0, -RZ.H0_H0 ;  /* 0xa00000ffe3aa9230 */ /* 0x000fe40000000900 */
[----:B------:R-:W-:-:S03]  /*a240*/  @!P2 HADD2 R30, -R226.H0_H0, -RZ.H0_H0 ;  /* 0xa00000ffe21ea230 */ /* 0x000fc60000000900 */
[----:B------:R-:W-:Y:S02]  /*a250*/  @!P1 PRMT R227, R170, 0x5410, RZ ;  /* 0x00005410aae39816 */ /* 0x000fe400000000ff */
[----:B------:R-:W-:Y:S01]  /*a260*/  ISETP.LE.U32.AND P1, PT, R175, UR14, PT ;  /* 0x0000000eaf007c0c */ /* 0x000fe2000bf23070 */
[----:B------:R-:W-:Y:S01]  /*a270*/  MUFU.EX2 R170, R223 ;  /* 0x000000df00aa7308 */ /* 0x000fe20000000800 */
[----:B------:R-:W-:Y:S02]  /*a280*/  @!P2 PRMT R226, R30, 0x5410, RZ ;  /* 0x000054101ee2a816 */ /* 0x000fe400000000ff */
[----:B------:R-:W-:Y:S01]  /*a290*/  ISETP.LE.U32.AND P2, PT, R176, UR14, PT ;  /* 0x0000000eb0007c0c */ /* 0x000fe2000bf43070 */
[----:B--2---:R-:W-:Y:S01]  /*a2a0*/  FADD.FTZ R176, R229, R234 ;  /* 0x000000eae5b07221 */ /* 0x004fe20000010000 */
[----:B-1----:R-:W-:Y:S02]  /*a2b0*/  F2FP.F16.F32.PACK_AB R229, R172, R229 ;  /* 0x000000e5ace5723e */ /* 0x002fe400000000ff */
[----:B------:R-:W-:Y:S01]  /*a2c0*/  SHF.R.U32.HI R234, RZ, 0x10, R12 ;  /* 0x00000010ffea7819 */ /* 0x000fe2000001160c */
[----:B------:R-:W1:Y:S01]  /*a2d0*/  MUFU.EX2 R175, R222 ;  /* 0x000000de00af7308 */ /* 0x000e620000000800 */
[----:B------:R-:W-:-:S04]  /*a2e0*/  PRMT R228, R229, 0x7632, R228 ;  /* 0x00007632e5e47816 */ /* 0x000fc800000000e4 */
[----:B------:R-:W-:Y:S01]  /*a2f0*/  PRMT R30, R229, 0x5410, R228 ;  /* 0x00005410e51e7816 */ /* 0x000fe200000000e4 */
[----:B------:R-:W-:Y:S02]  /*a300*/  @!P1 HADD2 R29, -R228.H0_H0, -RZ.H0_H0 ;  /* 0xa00000ffe41d9230 */ /* 0x000fe40000000900 */
[----:B------:R-:W-:-:S03]  /*a310*/  @!P2 HADD2 R169, -R229.H0_H0, -RZ.H0_H0 ;  /* 0xa00000ffe5a9a230 */ /* 0x000fc60000000900 */
[----:B------:R-:W-:Y:S02]  /*a320*/  @!P1 PRMT R228, R29, 0x5410, RZ ;  /* 0x000054101de49816 */ /* 0x000fe400000000ff */
[C---:B------:R-:W-:Y:S02]  /*a330*/  LOP3.LUT R29, R12.reuse, 0xffff, RZ, 0xc0, !PT ;  /* 0x0000ffff0c1d7812 */ /* 0x040fe400078ec0ff */
[----:B------:R-:W-:Y:S02]  /*a340*/  @!P2 PRMT R229, R169, 0x5410, RZ ;  /* 0x00005410a9e5a816 */ /* 0x000fe400000000ff */
[----:B------:R-:W-:Y:S02]  /*a350*/  SHF.R.U32.HI R29, RZ, 0x8, R29 ;  /* 0x00000008ff1d7819 */ /* 0x000fe4000001161d */
[----:B------:R-:W-:Y:S02]  /*a360*/  LOP3.LUT R169, R12, 0xff, RZ, 0xc0, !PT ;  /* 0x000000ff0ca97812 */ /* 0x000fe400078ec0ff */
[----:B------:R-:W-:Y:S01]  /*a370*/  LOP3.LUT R29, R29, 0xffff, RZ, 0xc0, !PT ;  /* 0x0000ffff1d1d7812 */ /* 0x000fe200078ec0ff */
[----:B------:R4:W5:Y:S01]  /*a380*/  LDL.LU.64 R12, [R1+0x78] ;  /* 0x00007800010c7983 */ /* 0x0009620000300a00 */
[----:B------:R-:W-:-:S02]  /*a390*/  ISETP.LE.U32.AND P1, PT, R169, UR14, PT ;  /* 0x0000000ea9007c0c */ /* 0x000fc4000bf23070 */
[----:B------:R-:W-:Y:S01]  /*a3a0*/  ISETP.LE.U32.AND P2, PT, R29, UR14, PT ;  /* 0x0000000e1d007c0c */ /* 0x000fe2000bf43070 */
[----:B------:R2:W-:Y:S01]  /*a3b0*/  STL.64 [R1+0x70], R8 ;  /* 0x0000700801007387 */ /* 0x0005e20000100a00 */
[----:B-1----:R-:W-:Y:S01]  /*a3c0*/  F2FP.F16.F32.PACK_AB R223, R175, R170 ;  /* 0x000000aaafdf723e */ /* 0x002fe200000000ff */
[----:B------:R-:W-:Y:S01]  /*a3d0*/  UIADD3 UR45, UR35, 0x1, URZ ;  /* 0x00000001232d7890 */ /* 0x000fe2000fffe03f */
[----:B------:R-:W-:Y:S02]  /*a3e0*/  MUFU.EX2 R169, R224 ;  /* 0x000000e000a97308 */ /* 0x000fe40000000800 */
[----:B------:R-:W-:Y:S01]  /*a3f0*/  PRMT R222, R223, 0x7632, R222 ;  /* 0x00007632dfde7816 */ /* 0x000fe200000000de */
[----:B------:R-:W-:Y:S01]  /*a400*/  ULOP3.LUT UR45, UR45, UR31, URZ, 0x3c, !UPT ;  /* 0x0000001f2d2d7292 */ /* 0x000fe2000f8e3c3f */
[----:B------:R-:W-:-:S03]  /*a410*/  LOP3.LUT R234, R234, 0xff, RZ, 0xc0, !PT ;  /* 0x000000ffeaea7812 */ /* 0x000fc600078ec0ff */
[----:B------:R-:W-:Y:S02]  /*a420*/  @!P1 HADD2 R168, -R223.H0_H0, -RZ.H0_H0 ;  /* 0xa00000ffdfa89230 */ /* 0x000fe40000000900 */
[----:B------:R-:W-:Y:S01]  /*a430*/  @!P2 HADD2 R28, -R222.H0_H0, -RZ.H0_H0 ;  /* 0xa00000ffde1ca230 */ /* 0x000fe20000000900 */
[----:B------:R-:W-:Y:S01]  /*a440*/  PRMT R29, R223, 0x5410, R222 ;  /* 0x00005410df1d7816 */ /* 0x000fe200000000de */
[----:B--2---:R-:W-:Y:S02]  /*a450*/  FADD.FTZ R9, R174, R177 ;  /* 0x000000b1ae097221 */ /* 0x004fe40000010000 */
[----:B------:R-:W1:Y:S01]  /*a460*/  MUFU.EX2 R174, R225 ;  /* 0x000000e100ae7308 */ /* 0x000e620000000800 */
[----:B------:R-:W-:Y:S01]  /*a470*/  FADD.FTZ R177, R172, R176 ;  /* 0x000000b0acb17221 */ /* 0x000fe20000010000 */
[----:B------:R-:W-:Y:S01]  /*a480*/  FADD.FTZ R173, R173, R9 ;  /* 0x00000009adad7221 */ /* 0x000fe20000010000 */
[----:B------:R-:W-:Y:S02]  /*a490*/  LOP3.LUT R172, R235, UR45, RZ, 0x3c, !PT ;  /* 0x0000002debac7c12 */ /* 0x000fe4000f8e3cff */
[----:B------:R-:W-:Y:S01]  /*a4a0*/  @!P2 PRMT R222, R28, 0x5410, RZ ;  /* 0x000054101cdea816 */ /* 0x000fe200000000ff */
[----:B------:R-:W-:Y:S01]  /*a4b0*/  FADD.FTZ R170, R170, R173 ;  /* 0x000000adaaaa7221 */ /* 0x000fe20000010000 */
[----:B------:R-:W-:Y:S01]  /*a4c0*/  @!P1 PRMT R223, R168, 0x5410, RZ ;  /* 0x00005410a8df9816 */ /* 0x000fe200000000ff */
[----:B------:R-:W-:Y:S01]  /*a4d0*/  IMAD.WIDE.U32 R172, R172, -0x326172a9, RZ ;  /* 0xcd9e8d57acac7825 */ /* 0x000fe200078e00ff */
[----:B------:R-:W-:-:S02]  /*a4e0*/  ISETP.LE.U32.AND P2, PT, R234, UR14, PT ;  /* 0x0000000eea007c0c */ /* 0x000fc4000bf43070 */
[----:B------:R-:W-:Y:S02]  /*a4f0*/  ISETP.LE.U32.AND P1, PT, R250, UR14, PT ;  /* 0x0000000efa007c0c */ /* 0x000fe4000bf23070 */
[----:B------:R-:W-:Y:S02]  /*a500*/  LOP3.LUT R168, R173, UR43, R171, 0x96, !PT ;  /* 0x0000002bada87c12 */ /* 0x000fe4000f8e96ab */
[----:B-1----:R-:W-:-:S03]  /*a510*/  F2FP.F16.F32.PACK_AB R225, R169, R174 ;  /* 0x000000aea9e1723e */ /* 0x002fc600000000ff */
[----:B------:R-:W-:Y:S01]  /*a520*/  IMAD.WIDE.U32 R234, R168, -0x2daee0ad, RZ ;  /* 0xd2511f53a8ea7825 */ /* 0x000fe200078e00ff */
[----:B------:R-:W-:-:S03]  /*a530*/  PRMT R224, R225, 0x7632, R224 ;  /* 0x00007632e1e07816 */ /* 0x000fc600000000e0 */
[----:B------:R-:W-:Y:S01]  /*a540*/  @!P2 HADD2 R167, -R225.H0_H0, -RZ.H0_H0 ;  /* 0xa00000ffe1a7a230 */ /* 0x000fe20000000900 */
[----:B------:R-:W-:Y:S01]  /*a550*/  LOP3.LUT R168, R235, UR4, R20, 0x96, !PT ;  /* 0x00000004eba87c12 */ /* 0x000fe2000f8e9614 */
[----:B------:R-:W-:Y:S01]  /*a560*/  @!P1 HADD2 R166, -R224.H0_H0, -RZ.H0_H0 ;  /* 0xa00000ffe0a69230 */ /* 0x000fe20000000900 */
[----:B------:R-:W-:Y:S02]  /*a570*/  PRMT R28, R225, 0x5410, R224 ;  /* 0x00005410e11c7816 */ /* 0x000fe400000000e0 */
[----:B------:R-:W-:Y:S01]  /*a580*/  @!P2 PRMT R225, R167, 0x5410, RZ ;  /* 0x00005410a7e1a816 */ /* 0x000fe200000000ff */
[----:B------:R-:W-:Y:S01]  /*a590*/  FADD.FTZ R167, R175, R170 ;  /* 0x000000aaafa77221 */ /* 0x000fe20000010000 */
[----:B------:R-:W-:Y:S01]  /*a5a0*/  @!P1 PRMT R224, R166, 0x5410, RZ ;  /* 0x00005410a6e09816 */ /* 0x000fe200000000ff */
[----:B------:R-:W-:Y:S01]  /*a5b0*/  FADD.FTZ R166, R174, R177 ;  /* 0x000000b1aea67221 */ /* 0x000fe20000010000 */
[----:B------:R-:W-:Y:S01]  /*a5c0*/  LOP3.LUT R170, R19, UR42, R172, 0x96, !PT ;  /* 0x0000002a13aa7c12 */ /* 0x000fe2000f8e96ac */
[----:B------:R-:W-:-:S04]  /*a5d0*/  IMAD.WIDE.U32 R176, R168, -0x326172a9, RZ ;  /* 0xcd9e8d57a8b07825 */ /* 0x000fc800078e00ff */
[----:B------:R-:W-:Y:S01]  /*a5e0*/  IMAD.WIDE.U32 R174, R170, -0x2daee0ad, RZ ;  /* 0xd2511f53aaae7825 */ /* 0x000fe200078e00ff */
[----:B------:R-:W-:-:S04]  /*a5f0*/  LOP3.LUT R168, R177, UR40, R18, 0x96, !PT ;  /* 0x00000028b1a87c12 */ /* 0x000fc8000f8e9612 */
[----:B------:R-:W-:Y:S01]  /*a600*/  LOP3.LUT R170, R175, UR44, R234, 0x96, !PT ;  /* 0x0000002cafaa7c12 */ /* 0x000fe2000f8e96ea */
[----:B------:R-:W-:-:S05]  /*a610*/  IMAD.WIDE.U32 R234, R168, -0x2daee0ad, RZ ;  /* 0xd2511f53a8ea7825 */ /* 0x000fca00078e00ff */
[----:B------:R-:W-:Y:S01]  /*a620*/  LOP3.LUT R168, R235, UR41, R174, 0x96, !PT ;  /* 0x00000029eba87c12 */ /* 0x000fe2000f8e96ae */
[----:B------:R-:W-:-:S05]  /*a630*/  IMAD.WIDE.U32 R174, R170, -0x326172a9, RZ ;  /* 0xcd9e8d57aaae7825 */ /* 0x000fca00078e00ff */
[----:B------:R-:W-:Y:S01]  /*a640*/  LOP3.LUT R176, R175, UR36, R176, 0x96, !PT ;  /* 0x00000024afb07c12 */ /* 0x000fe2000f8e96b0 */
[----:B------:R-:W-:-:S04]  /*a650*/  IMAD.WIDE.U32 R8, R168, -0x326172a9, RZ ;  /* 0xcd9e8d57a8087825 */ /* 0x000fc800078e00ff */
[----:B------:R-:W-:Y:S01]  /*a660*/  IMAD.WIDE.U32 R176, R176, -0x2daee0ad, RZ ;  /* 0xd2511f53b0b07825 */ /* 0x000fe200078e00ff */
[----:B------:R-:W-:-:S04]  /*a670*/  LOP3.LUT R168, R9, UR5, R174, 0x96, !PT ;  /* 0x0000000509a87c12 */ /* 0x000fc8000f8e96ae */
[----:B------:R-:W-:Y:S01]  /*a680*/  LOP3.LUT R234, R177, UR7, R234, 0x96, !PT ;  /* 0x00000007b1ea7c12 */ /* 0x000fe2000f8e96ea */
[----:B------:R-:W-:-:S04]  /*a690*/  IMAD.MOV.U32 R174, RZ, RZ, R8 ;  /* 0x000000ffffae7224 */ /* 0x000fc800078e0008 */
[----:B------:R-:W-:-:S05]  /*a6a0*/  IMAD.WIDE.U32 R234, R234, -0x326172a9, RZ ;  /* 0xcd9e8d57eaea7825 */ /* 0x000fca00078e00ff */
[----:B------:R-:W-:-:S04]  /*a6b0*/  LOP3.LUT R174, R235, UR27, R174, 0x96, !PT ;  /* 0x0000001bebae7c12 */ /* 0x000fc8000f8e96ae */
[----:B------:R-:W-:-:S04]  /*a6c0*/  LOP3.LUT R170, R174, 0xff, RZ, 0xc0, !PT ;  /* 0x000000ffaeaa7812 */ /* 0x000fc800078ec0ff */
[----:B------:R-:W-:Y:S02]  /*a6d0*/  ISETP.LE.U32.AND P2, PT, R170, UR14, PT ;  /* 0x0000000eaa007c0c */ /* 0x000fe4000bf43070 */
[----:B------:R-:W-:-:S04]  /*a6e0*/  LOP3.LUT R170, R174, 0xffff, RZ, 0xc0, !PT ;  /* 0x0000ffffaeaa7812 */ /* 0x000fc800078ec0ff */
[----:B------:R-:W-:-:S04]  /*a6f0*/  SHF.R.U32.HI R170, RZ, 0x8, R170 ;  /* 0x00000008ffaa7819 */ /* 0x000fc800000116aa */
[----:B------:R-:W-:Y:S01]  /*a700*/  LOP3.LUT R170, R170, 0xffff, RZ, 0xc0, !PT ;  /* 0x0000ffffaaaa7812 */ /* 0x000fe200078ec0ff */
[----:B------:R-:W-:Y:S03]  /*a710*/  MUFU.EX2 R220, R220 ;  /* 0x000000dc00dc7308 */ /* 0x000fe60000000800 */
[----:B------:R-:W-:-:S05]  /*a720*/  ISETP.LE.U32.AND P1, PT, R170, UR14, PT ;  /* 0x0000000eaa007c0c */ /* 0x000fca000bf23070 */
[----:B------:R-:W1:Y:S01]  /*a730*/  MUFU.EX2 R170, R219 ;  /* 0x000000db00aa7308 */ /* 0x000e620000000800 */
[-C--:B------:R-:W-:Y:S01]  /*a740*/  FMUL.FTZ R136, R136, R218.reuse ;  /* 0x000000da88887220 */ /* 0x080fe20000410000 */
[----:B------:R-:W-:-:S06]  /*a750*/  FMUL.FTZ R137, R137, R218 ;  /* 0x000000da89897220 */ /* 0x000fcc0000410000 */
[----:B------:R-:W-:Y:S01]  /*a760*/  MUFU.EX2 R217, R217 ;  /* 0x000000d900d97308 */ /* 0x000fe20000000800 */
[-C--:B------:R-:W-:Y:S01]  /*a770*/  FMUL.FTZ R140, R140, R218.reuse ;  /* 0x000000da8c8c7220 */ /* 0x080fe20000410000 */
[----:B------:R-:W-:-:S06]  /*a780*/  FMUL.FTZ R141, R141, R218 ;  /* 0x000000da8d8d7220 */ /* 0x000fcc0000410000 */
[----:B------:R-:W2:Y:S01]  /*a790*/  MUFU.EX2 R216, R216 ;  /* 0x000000d800d87308 */ /* 0x000ea20000000800 */
[----:B-1----:R-:W-:Y:S01]  /*a7a0*/  F2FP.F16.F32.PACK_AB R219, R170, R220 ;  /* 0x000000dcaadb723e */ /* 0x002fe200000000ff */
        /* <DEDUP_REMOVED lines=60> */
[----:B------:R-:W-:Y:S01]  /*ab70*/  @!P2 HADD2 R164, -R219.H0_H0, -RZ.H0_H0 ;  /* 0xa00000ffdba4a230 */ /* 0x000fe20000000900 */
[----:B------:R-:W-:Y:S01]  /*ab80*/  PRMT R218, R219, 0x7632, R218 ;  /* 0x00007632dbda7816 */ /* 0x000fe200000000da */
[----:B------:R-:W-:Y:S01]  /*ab90*/  FADD.FTZ R166, R169, R166 ;  /* 0x000000a6a9a67221 */ /* 0x000fe20000010000 */
[----:B------:R-:W-:Y:S01]  /*aba0*/  SHF.R.U32.HI R169, RZ, 0x18, R174 ;  /* 0x00000018ffa97819 */ /* 0x000fe200000116ae */
[----:B------:R-:W-:Y:S01]  /*abb0*/  IMAD.MOV.U32 R175, RZ, RZ, R9 ;  /* 0x000000ffffaf7224 */ /* 0x000fe200078e0009 */
[----:B------:R-:W-:Y:S01]  /*abc0*/  PRMT R175, R219, 0x5410, R218 ;  /* 0x00005410dbaf7816 */ /* 0x000fe200000000da */
[-C--:B------:R-:W-:Y:S01]  /*abd0*/  FMUL.FTZ R138, R138, R221.reuse ;  /* 0x000000dd8a8a7220 */ /* 0x080fe20000410000 */
[----:B------:R-:W-:Y:S01]  /*abe0*/  @!P2 PRMT R219, R164, 0x5410, RZ ;  /* 0x00005410a4dba816 */ /* 0x000fe200000000ff */
[-C--:B------:R-:W-:Y:S01]  /*abf0*/  FMUL.FTZ R139, R139, R221.reuse ;  /* 0x000000dd8b8b7220 */ /* 0x080fe20000410000 */
[----:B------:R-:W-:Y:S01]  /*ac00*/  ISETP.LE.U32.AND P2, PT, R169, UR14, PT ;  /* 0x0000000ea9007c0c */ /* 0x000fe2000bf43070 */
        /* <DEDUP_REMOVED lines=62> */
[----:B------:R-:W-:Y:S01]  /*aff0*/  SHF.R.U32.HI R174, RZ, 0x10, R174 ;  /* 0x00000010ffae7819 */ /* 0x000fe200000116ae */
[----:B------:R-:W-:Y:S01]  /*b000*/  @!P1 HADD2 R35, -R218.H0_H0, -RZ.H0_H0 ;  /* 0xa00000ffda239230 */ /* 0x000fe20000000900 */
[----:B--2---:R-:W-:Y:S01]  /*b010*/  F2FP.F16.F32.PACK_AB R221, R216, R217 ;  /* 0x000000d9d8dd723e */ /* 0x004fe200000000ff */
[----:B------:R-:W-:Y:S01]  /*b020*/  FADD.FTZ R167, R220, R167 ;  /* 0x000000a7dca77221 */ /* 0x000fe20000010000 */
[----:B------:R-:W-:Y:S01]  /*b030*/  LOP3.LUT R174, R174, 0xff, RZ, 0xc0, !PT ;  /* 0x000000ffaeae7812 */ /* 0x000fe200078ec0ff */
[----:B------:R-:W-:Y:S01]  /*b040*/  MUFU.EX2 R185, R185 ;  /* 0x000000b900b97308 */ /* 0x000fe20000000800 */
[----:B------:R-:W-:-:S07]  /*b050*/  PRMT R220, R221, 0x7632, R220 ;  /* 0x00007632dddc7816 */ /* 0x000fce00000000dc */
[----:B------:R-:W-:Y:S01]  /*b060*/  MUFU.EX2 R236, R236 ;  /* 0x000000ec00ec7308 */ /* 0x000fe20000000800 */
[----:B------:R-:W-:Y:S01]  /*b070*/  @!P1 PRMT R218, R35, 0x5410, RZ ;  /* 0x0000541023da9816 */ /* 0x000fe200000000ff */
[----:B------:R-:W-:Y:S01]  /*b080*/  @!P2 HADD2 R34, -R220.H0_H0, -RZ.H0_H0 ;  /* 0xa00000ffdc22a230 */ /* 0x000fe20000000900 */
[----:B------:R-:W-:-:S05]  /*b090*/  ISETP.LE.U32.AND P1, PT, R174, UR14, PT ;  /* 0x0000000eae007c0c */ /* 0x000fca000bf23070 */
[----:B------:R-:W-:Y:S01]  /*b0a0*/  MUFU.EX2 R182, R182 ;  /* 0x000000b600b67308 */ /* 0x000fe20000000800 */
[----:B------:R-:W-:-:S07]  /*b0b0*/  PRMT R174, R221, 0x5410, R220 ;  /* 0x00005410ddae7816 */ /* 0x000fce00000000dc */
[----:B------:R-:W-:Y:S01]  /*b0c0*/  MUFU.EX2 R239, R239 ;  /* 0x000000ef00ef7308 */ /* 0x000fe20000000800 */
[----:B------:R-:W-:-:S07]  /*b0d0*/  @!P2 PRMT R220, R34, 0x5410, RZ ;  /* 0x0000541022dca816 */ /* 0x000fce00000000ff */
[----:B------:R-:W-:Y:S01]  /*b0e0*/  MUFU.EX2 R241, R241 ;  /* 0x000000f100f17308 */ /* 0x000fe20000000800 */
[----:B------:R-:W-:-:S07]  /*b0f0*/  LOP3.LUT R34, R234, 0xffff, RZ, 0xc0, !PT ;  /* 0x0000ffffea227812 */ /* 0x000fce00078ec0ff */
[----:B------:R-:W-:Y:S01]  /*b100*/  MUFU.EX2 R237, R237 ;  /* 0x000000ed00ed7308 */ /* 0x000fe20000000800 */
[----:B------:R-:W-:Y:S01]  /*b110*/  SHF.R.U32.HI R34, RZ, 0x8, R34 ;  /* 0x00000008ff227819 */ /* 0x000fe20000011622 */
[----:B------:R-:W-:Y:S01]  /*b120*/  STG.E.U16 desc[UR28][R16.64+-0x80], R246 ;  /* 0xffff80f610007986 */ /* 0x000fe2000c10151c */
[----:B------:R-:W-:Y:S02]  /*b130*/  LOP3.LUT R248, R243, UR5, R248, 0x96, !PT ;  /* 0x00000005f3f87c12 */ /* 0x000fe4000f8e96f8 */
[----:B------:R-:W-:Y:S01]  /*b140*/  LOP3.LUT R171, R173, UR43, R171, 0x96, !PT ;  /* 0x0000002badab7c12 */ /* 0x000fe2000f8e96ab */
[----:B------:R-:W-:Y:S02]  /*b150*/  STG.E.U16 desc[UR28][R16.64+-0x7e], R247 ;  /* 0xffff82f710007986 */ /* 0x000fe4000c10151c */
[----:B------:R-:W-:Y:S01]  /*b160*/  MUFU.EX2 R164, R187 ;  /* 0x000000bb00a47308 */ /* 0x000fe20000000800 */
[----:B------:R-:W-:Y:S01]  /*b170*/  @!P1 HADD2 R33, -R221.H0_H0, -RZ.H0_H0 ;  /* 0xa00000ffdd219230 */ /* 0x000fe20000000900 */
[----:B------:R-:W-:Y:S01]  /*b180*/  LOP3.LUT R172, R19, UR42, R172, 0x96, !PT ;  /* 0x0000002a13ac7c12 */ /* 0x000fe2000f8e96ac */
[----:B------:R4:W5:Y:S05]  /*b190*/  LDL.LU.64 R8, [R1+0x70] ;  /* 0x0000700001087983 */ /* 0x00096a0000300a00 */
[----:B------:R-:W1:Y:S01]  /*b1a0*/  MUFU.EX2 R35, R186 ;  /* 0x000000ba00237308 */ /* 0x000e620000000800 */
[----:B------:R-:W-:Y:S01]  /*b1b0*/  FADD.FTZ R169, R217, R166 ;  /* 0x000000a6d9a97221 */ /* 0x000fe20000010000 */
[----:B------:R-:W-:-:S02]  /*b1c0*/  LOP3.LUT R34, R34, 0xffff, RZ, 0xc0, !PT ;  /* 0x0000ffff22227812 */ /* 0x000fc400078ec0ff */
[----:B------:R-:W-:Y:S02]  /*b1d0*/  LOP3.LUT R166, R234, 0xff, RZ, 0xc0, !PT ;  /* 0x000000ffeaa67812 */ /* 0x000fe400078ec0ff */
[----:B------:R-:W-:Y:S02]  /*b1e0*/  @!P1 PRMT R221, R33, 0x5410, RZ ;  /* 0x0000541021dd9816 */ /* 0x000fe400000000ff */
[----:B------:R-:W-:Y:S02]  /*b1f0*/  ISETP.LE.U32.AND P1, PT, R34, UR14, PT ;  /* 0x0000000e22007c0c */ /* 0x000fe4000bf23070 */
[----:B------:R-:W-:Y:S02]  /*b200*/  ISETP.LE.U32.AND P2, PT, R166, UR14, PT ;  /* 0x0000000ea6007c0c */ /* 0x000fe4000bf43070 */
[----:B-1----:R-:W-:-:S04]  /*b210*/  F2FP.F16.F32.PACK_AB R187, R35, R164 ;  /* 0x000000a423bb723e */ /* 0x002fc800000000ff */
[----:B------:R-:W-:Y:S02]  /*b220*/  PRMT R186, R187, 0x7632, R186 ;  /* 0x00007632bbba7816 */ /* 0x000fe400000000ba */
[----:B------:R-:W-:Y:S01]  /*b230*/  SHF.R.U32.HI R33, RZ, 0x10, R234 ;  /* 0x00000010ff217819 */ /* 0x000fe200000116ea */
[----:B------:R-:W1:Y:S04]  /*b240*/  MUFU.EX2 R34, R183 ;  /* 0x000000b700227308 */ /* 0x000e680000000800 */
[----:B------:R-:W-:Y:S02]  /*b250*/  @!P2 HADD2 R32, -R187.H0_H0, -RZ.H0_H0 ;  /* 0xa00000ffbb20a230 */ /* 0x000fe40000000900 */
[----:B------:R-:W-:Y:S01]  /*b260*/  @!P1 HADD2 R27, -R186.H0_H0, -RZ.H0_H0 ;  /* 0xa00000ffba1b9230 */ /* 0x000fe20000000900 */
[----:B------:R-:W-:-:S02]  /*b270*/  LOP3.LUT R33, R33, 0xff, RZ, 0xc0, !PT ;  /* 0x000000ff21217812 */ /* 0x000fc400078ec0ff */
[----:B------:R-:W-:Y:S02]  /*b280*/  PRMT R177, R187, 0x5410, R186 ;  /* 0x00005410bbb17816 */ /* 0x000fe400000000ba */
[----:B------:R-:W-:Y:S02]  /*b290*/  @!P1 PRMT R186, R27, 0x5410, RZ ;  /* 0x000054101bba9816 */ /* 0x000fe400000000ff */
[----:B------:R-:W-:Y:S02]  /*b2a0*/  @!P2 PRMT R187, R32, 0x5410, RZ ;  /* 0x0000541020bba816 */ /* 0x000fe400000000ff */
[----:B------:R-:W-:Y:S01]  /*b2b0*/  ISETP.LE.U32.AND P1, PT, R33, UR14, PT ;  /* 0x0000000e21007c0c */ /* 0x000fe2000bf23070 */
[----:B------:R-:W-:-:S04]  /*b2c0*/  IMAD.WIDE.U32 R32, R168, -0x2daee0ad, RZ ;  /* 0xd2511f53a8207825 */ /* 0x000fc800078e00ff */
[----:B------:R-:W-:Y:S01]  /*b2d0*/  FADD.FTZ R166, R216, R169 ;  /* 0x000000a9d8a67221 */ /* 0x000fe20000010000 */
[----:B------:R-:W-:Y:S01]  /*b2e0*/  FADD.FTZ R169, R170, R167 ;  /* 0x000000a7aaa97221 */ /* 0x000fe20000010000 */
[----:B------:R-:W-:Y:S01]  /*b2f0*/  LOP3.LUT R27, R33, UR38, R176, 0x96, !PT ;  /* 0x00000026211b7c12 */ /* 0x000fe2000f8e96b0 */
[----:B------:R-:W2:Y:S01]  /*b300*/  MUFU.EX2 R235, R184 ;  /* 0x000000b800eb7308 */ /* 0x000ea20000000800 */
[----:B------:R-:W-:Y:S01]  /*b310*/  FADD.FTZ R167, R185, R166 ;  /* 0x000000a6b9a77221 */ /* 0x000fe20000010000 */
[----:B-1----:R-:W-:Y:S02]  /*b320*/  F2FP.F16.F32.PACK_AB R217, R34, R185 ;  /* 0x000000b922d9723e */ /* 0x002fe400000000ff */
[----:B------:R-:W-:Y:S02]  /*b330*/  LOP3.LUT R166, R27, 0xffff, RZ, 0xc0, !PT ;  /* 0x0000ffff1ba67812 */ /* 0x000fe400078ec0ff */
[----:B------:R-:W-:Y:S02]  /*b340*/  SHF.R.U32.HI R234, RZ, 0x18, R234 ;  /* 0x00000018ffea7819 */ /* 0x000fe400000116ea */
[----:B------:R-:W-:Y:S01]  /*b350*/  SHF.R.U32.HI R166, RZ, 0x8, R166 ;  /* 0x00000008ffa67819 */ /* 0x000fe200000116a6 */
[----:B------:R-:W-:Y:S01]  /*b360*/  @!P1 HADD2 R26, -R217.H0_H0, -RZ.H0_H0 ;  /* 0xa00000ffd91a9230 */ /* 0x000fe20000000900 */
[----:B------:R-:W-:-:S02]  /*b370*/  PRMT R216, R217, 0x7632, R216 ;  /* 0x00007632d9d87816 */ /* 0x000fc400000000d8 */
[----:B------:R-:W-:Y:S02]  /*b380*/  ISETP.LE.U32.AND P2, PT, R234, UR14, PT ;  /* 0x0000000eea007c0c */ /* 0x000fe4000bf43070 */
[----:B------:R-:W-:Y:S02]  /*b390*/  LOP3.LUT R166, R166, 0xffff, RZ, 0xc0, !PT ;  /* 0x0000ffffa6a67812 */ /* 0x000fe400078ec0ff */
[----:B------:R-:W-:Y:S02]  /*b3a0*/  PRMT R176, R217, 0x5410, R216 ;  /* 0x00005410d9b07816 */ /* 0x000fe400000000d8 */
[----:B------:R-:W-:Y:S02]  /*b3b0*/  @!P1 PRMT R217, R26, 0x5410, RZ ;  /* 0x000054101ad99816 */ /* 0x000fe400000000ff */
[----:B------:R-:W-:Y:S02]  /*b3c0*/  ISETP.LE.U32.AND P1, PT, R166, UR14, PT ;  /* 0x0000000ea6007c0c */ /* 0x000fe4000bf23070 */
[----:B--2---:R-:W-:-:S03]  /*b3d0*/  F2FP.F16.F32.PACK_AB R183, R236, R235 ;  /* 0x000000ebecb7723e */ /* 0x004fc600000000ff */
[----:B------:R-:W-:Y:S01]  /*b3e0*/  @!P2 HADD2 R25, -R216.H0_H0, -RZ.H0_H0 ;  /* 0xa00000ffd819a230 */ /* 0x000fe20000000900 */
[----:B------:R-:W-:Y:S02]  /*b3f0*/  PRMT R166, R183, 0x7632, R166 ;  /* 0x00007632b7a67816 */ /* 0x000fe400000000a6 */
[----:B------:R-:W-:Y:S02]  /*b400*/  LOP3.LUT R168, R27, 0xff, RZ, 0xc0, !PT ;  /* 0x000000ff1ba87812 */ /* 0x000fe400078ec0ff */
[----:B------:R-:W-:Y:S02]  /*b410*/  @!P2 PRMT R216, R25, 0x5410, RZ ;  /* 0x0000541019d8a816 */ /* 0x000fe400000000ff */
[--C-:B------:R-:W-:Y:S01]  /*b420*/  SHF.R.U32.HI R25, RZ, 0x10, R27.reuse ;  /* 0x00000010ff197819 */ /* 0x100fe2000001161b */
[----:B------:R-:W-:Y:S01]  /*b430*/  @!P1 HADD2 R2, -R166.H0_H0, -RZ.H0_H0 ;  /* 0xa00000ffa6029230 */ /* 0x000fe20000000900 */
[----:B------:R-:W-:Y:S02]  /*b440*/  ISETP.LE.U32.AND P2, PT, R168, UR14, PT ;  /* 0x0000000ea8007c0c */ /* 0x000fe4000bf43070 */
[----:B------:R-:W-:-:S02]  /*b450*/  SHF.R.U32.HI R27, RZ, 0x18, R27 ;  /* 0x00000018ff1b7819 */ /* 0x000fc4000001161b */
[----:B------:R-:W-:Y:S02]  /*b460*/  PRMT R170, R183, 0x5410, R166 ;  /* 0x00005410b7aa7816 */ /* 0x000fe400000000a6 */
[----:B------:R-:W-:Y:S02]  /*b470*/  @!P1 PRMT R166, R2, 0x5410, RZ ;  /* 0x0000541002a69816 */ /* 0x000fe400000000ff */
[----:B------:R-:W-:Y:S02]  /*b480*/  ISETP.LE.U32.AND P1, PT, R27, UR14, PT ;  /* 0x0000000e1b007c0c */ /* 0x000fe4000bf23070 */
[----:B------:R-:W-:Y:S01]  /*b490*/  F2FP.F16.F32.PACK_AB R185, R239, R182 ;  /* 0x000000b6efb9723e */ /* 0x000fe200000000ff */
[----:B------:R-:W-:Y:S02]  /*b4a0*/  FADD.FTZ R164, R164, R169 ;  /* 0x000000a9a4a47221 */ /* 0x000fe40000010000 */
[----:B------:R-:W-:Y:S01]  /*b4b0*/  @!P2 HADD2 R24, -R183.H0_H0, -RZ.H0_H0 ;  /* 0xa00000ffb718a230 */ /* 0x000fe20000000900 */
[----:B------:R-:W-:Y:S01]  /*b4c0*/  PRMT R184, R185, 0x7632, R184 ;  /* 0x00007632b9b87816 */ /* 0x000fe200000000b8 */
[----:B------:R-:W-:Y:S01]  /*b4d0*/  IMAD.MOV.U32 R169, RZ, RZ, R11 ;  /* 0x000000ffffa97224 */ /* 0x000fe200078e000b */
[----:B------:R-:W-:Y:S01]  /*b4e0*/  LOP3.LUT R25, R25, 0xff, RZ, 0xc0, !PT ;  /* 0x000000ff19197812 */ /* 0x000fe200078ec0ff */
[----:B------:R-:W1:Y:S01]  /*b4f0*/  MUFU.EX2 R2, R181 ;  /* 0x000000b500027308 */ /* 0x000e620000000800 */
[----:B------:R-:W-:-:S03]  /*b500*/  @!P2 PRMT R183, R24, 0x5410, RZ ;  /* 0x0000541018b7a816 */ /* 0x000fc600000000ff */
[----:B------:R-:W-:Y:S01]  /*b510*/  @!P1 HADD2 R6, -R184.H0_H0, -RZ.H0_H0 ;  /* 0xa00000ffb8069230 */ /* 0x000fe20000000900 */
[----:B------:R-:W-:Y:S01]  /*b520*/  ISETP.LE.U32.AND P2, PT, R25, UR14, PT ;  /* 0x0000000e19007c0c */ /* 0x000fe2000bf43070 */
[----:B------:R-:W-:Y:S01]  /*b530*/  IMAD.MOV.U32 R27, RZ, RZ, R169 ;  /* 0x000000ffff1b7224 */ /* 0x000fe200078e00a9 */
[----:B------:R-:W-:Y:S02]  /*b540*/  PRMT R169, R185, 0x5410, R184 ;  /* 0x00005410b9a97816 */ /* 0x000fe400000000b8 */
[----:B------:R-:W-:Y:S02]  /*b550*/  @!P1 PRMT R184, R6, 0x5410, RZ ;  /* 0x0000541006b89816 */ /* 0x000fe400000000ff */
[----:B------:R-:W-:Y:S01]  /*b560*/  LOP3.LUT R6, R32, 0xff, RZ, 0xc0, !PT ;  /* 0x000000ff20067812 */ /* 0x000fe200078ec0ff */
[----:B------:R-:W-:-:S03]  /*b570*/  FADD.FTZ R167, R34, R167 ;  /* 0x000000a722a77221 */ /* 0x000fc60000010000 */
[----:B------:R-:W-:Y:S01]  /*b580*/  ISETP.LE.U32.AND P1, PT, R6, UR14, PT ;  /* 0x0000000e06007c0c */ /* 0x000fe2000bf23070 */
[----:B------:R-:W-:Y:S02]  /*b590*/  FADD.FTZ R234, R182, R167 ;  /* 0x000000a7b6ea7221 */ /* 0x000fe40000010000 */
[----:B------:R-:W-:Y:S01]  /*b5a0*/  @!P2 HADD2 R7, -R185.H0_H0, -RZ.H0_H0 ;  /* 0xa00000ffb907a230 */ /* 0x000fe20000000900 */
[----:B-1----:R-:W-:Y:S01]  /*b5b0*/  F2FP.F16.F32.PACK_AB R167, R2, R241 ;  /* 0x000000f102a7723e */ /* 0x002fe200000000ff */
[----:B------:R-:W-:Y:S02]  /*b5c0*/  FADD.FTZ R6, R35, R164 ;  /* 0x000000a423067221 */ /* 0x000fe40000010000 */
[----:B------:R-:W1:Y:S01]  /*b5d0*/  MUFU.EX2 R164, R180 ;  /* 0x000000b400a47308 */ /* 0x000e620000000800 */
[----:B------:R-:W-:Y:S01]  /*b5e0*/  @!P2 PRMT R185, R7, 0x5410, RZ ;  /* 0x0000541007b9a816 */ /* 0x000fe200000000ff */
[----:B------:R-:W-:Y:S01]  /*b5f0*/  IMAD.MOV.U32 R168, RZ, RZ, R10 ;  /* 0x000000ffffa87224 */ /* 0x000fe200078e000a */
[----:B------:R-:W-:-:S02]  /*b600*/  SHF.R.U32.HI R7, RZ, 0x10, R32 ;  /* 0x00000010ff077819 */ /* 0x000fc40000011620 */
[----:B------:R-:W-:Y:S01]  /*b610*/  PRMT R182, R167, 0x7632, R182 ;  /* 0x00007632a7b67816 */ /* 0x000fe200000000b6 */
[----:B------:R-:W-:Y:S01]  /*b620*/  @!P1 HADD2 R0, -R167.H0_H0, -RZ.H0_H0 ;  /* 0xa00000ffa7009230 */ /* 0x000fe20000000900 */
[----:B------:R-:W-:Y:S01]  /*b630*/  LOP3.LUT R7, R7, 0xff, RZ, 0xc0, !PT ;  /* 0x000000ff07077812 */ /* 0x000fe200078ec0ff */
[----:B------:R-:W-:Y:S01]  /*b640*/  IMAD.MOV.U32 R26, RZ, RZ, R168 ;  /* 0x000000ffff1a7224 */ /* 0x000fe200078e00a8 */
[----:B------:R-:W-:Y:S02]  /*b650*/  PRMT R168, R167, 0x5410, R182 ;  /* 0x00005410a7a87816 */ /* 0x000fe400000000b6 */
[----:B------:R-:W-:Y:S01]  /*b660*/  LOP3.LUT R24, R32, 0xffff, RZ, 0xc0, !PT ;  /* 0x0000ffff20187812 */ /* 0x000fe200078ec0ff */
[----:B------:R-:W-:Y:S01]  /*b670*/  FADD.FTZ R235, R235, R6 ;  /* 0x00000006ebeb7221 */ /* 0x000fe20000010000 */
[----:B------:R-:W-:Y:S01]  /*b680*/  @!P1 PRMT R167, R0, 0x5410, RZ ;  /* 0x0000541000a79816 */ /* 0x000fe200000000ff */
[----:B------:R-:W-:Y:S01]  /*b690*/  IMAD.U32 R243, RZ, RZ, UR20 ;  /* 0x00000014fff37e24 */ /* 0x000fe2000f8e00ff */
[----:B------:R-:W-:Y:S01]  /*b6a0*/  ISETP.LE.U32.AND P1, PT, R7, UR14, PT ;  /* 0x0000000e07007c0c */ /* 0x000fe2000bf23070 */
[----:B------:R-:W-:Y:S01]  /*b6b0*/  FADD.FTZ R234, R239, R234 ;  /* 0x000000eaefea7221 */ /* 0x000fe20000010000 */
[----:B-1----:R-:W-:Y:S01]  /*b6c0*/  F2FP.F16.F32.PACK_AB R0, R164, R237 ;  /* 0x000000eda400723e */ /* 0x002fe200000000ff */
[----:B------:R4:W5:Y:S01]  /*b6d0*/  LDL.LU.64 R10, [R1+0x68] ;  /* 0x00006800010a7983 */ /* 0x0009620000300a00 */
[----:B------:R-:W-:-:S09]  /*b6e0*/  SHF.R.U32.HI R32, RZ, 0x18, R32 ;  /* 0x00000018ff207819 */ /* 0x000fd20000011620 */
[----:B------:R-:W-:Y:S01]  /*b6f0*/  @!P1 HADD2 R5, -R0.H0_H0, -RZ.H0_H0 ;  /* 0xa00000ff00059230 */ /* 0x000fe20000000900 */
[----:B------:R-:W-:-:S04]  /*b700*/  @P1 PRMT R181, R0, 0x7610, R181 ;  /* 0x0000761000b51816 */ /* 0x000fc800000000b5 */
[----:B------:R-:W-:Y:S02]  /*b710*/  @!P1 PRMT R181, R5, 0x5410, RZ ;  /* 0x0000541005b59816 */ /* 0x000fe400000000ff */
[----:B------:R-:W-:Y:S02]  /*b720*/  ISETP.LE.U32.AND P1, PT, R32, UR14, PT ;  /* 0x0000000e20007c0c */ /* 0x000fe4000bf23070 */
[----:B------:R-:W-:Y:S02]  /*b730*/  LOP3.LUT R5, R27, UR40, R18, 0x96, !PT ;  /* 0x000000281b057c12 */ /* 0x000fe4000f8e9612 */
[----:B------:R-:W-:Y:S02]  /*b740*/  LOP3.LUT R32, R249, UR36, R26, 0x96, !PT ;  /* 0x00000024f9207c12 */ /* 0x000fe4000f8e961a */
[----:B------:R-:W-:Y:S01]  /*b750*/  SHF.R.U32.HI R24, RZ, 0x8, R24 ;  /* 0x00000008ff187819 */ /* 0x000fe20000011618 */
[----:B------:R-:W-:Y:S02]  /*b760*/  IMAD R5, R5, -0x2daee0ad, RZ ;  /* 0xd2511f5305057824 */ /* 0x000fe400078e02ff */
[----:B------:R-:W-:Y:S01]  /*b770*/  IMAD.WIDE.U32 R32, R32, -0x2daee0ad, RZ ;  /* 0xd2511f5320207825 */ /* 0x000fe200078e00ff */
[----:B------:R-:W-:-:S04]  /*b780*/  LOP3.LUT R24, R24, 0xffff, RZ, 0xc0, !PT ;  /* 0x0000ffff18187812 */ /* 0x000fc800078ec0ff */
[----:B------:R-:W-:Y:S02]  /*b790*/  ISETP.LE.U32.AND P2, PT, R24, UR14, PT ;  /* 0x0000000e18007c0c */ /* 0x000fe4000bf43070 */
[----:B------:R-:W-:Y:S01]  /*b7a0*/  LOP3.LUT R34, R33, UR7, R5, 0x96, !PT ;  /* 0x0000000721227c12 */ /* 0x000fe2000f8e9605 */
[----:B------:R-:W-:Y:S01]  /*b7b0*/  @!P1 HADD2 R3, -R0.H1_H1, -RZ.H0_H0 ;  /* 0xa00000ff00039230 */ /* 0x000fe20000000d00 */
[----:B------:R-:W-:-:S03]  /*b7c0*/  @P1 PRMT R180, R0, 0x7632, R180 ;  /* 0x0000763200b41816 */ /* 0x000fc600000000b4 */
[----:B------:R-:W-:Y:S01]  /*b7d0*/  IMAD.WIDE.U32 R34, R34, -0x326172a9, RZ ;  /* 0xcd9e8d5722227825 */ /* 0x000fe200078e00ff */
[----:B------:R-:W-:-:S04]  /*b7e0*/  @!P1 PRMT R180, R3, 0x5410, RZ ;  /* 0x0000541003b49816 */ /* 0x000fc800000000ff */
[----:B------:R-:W-:Y:S01]  /*b7f0*/  LOP3.LUT R3, R35, UR27, R242, 0x96, !PT ;  /* 0x0000001b23037c12 */ /* 0x000fe2000f8e96f2 */
[----:B------:R-:W-:-:S03]  /*b800*/  @!P2 HADD2 R4, -R182.H0_H0, -RZ.H0_H0 ;  /* 0xa00000ffb604a230 */ /* 0x000fc60000000900 */
[C---:B------:R-:W-:Y:S02]  /*b810*/  LOP3.LUT R5, R3.reuse, 0xffff, RZ, 0xc0, !PT ;  /* 0x0000ffff03057812 */ /* 0x040fe400078ec0ff */
[----:B------:R-:W-:Y:S02]  /*b820*/  @!P2 PRMT R182, R4, 0x5410, RZ ;  /* 0x0000541004b6a816 */ /* 0x000fe400000000ff */
[----:B------:R-:W-:Y:S02]  /*b830*/  SHF.R.U32.HI R5, RZ, 0x8, R5 ;  /* 0x00000008ff057819 */ /* 0x000fe40000011605 */
[----:B------:R-:W-:-:S04]  /*b840*/  LOP3.LUT R4, R3, 0xff, RZ, 0xc0, !PT ;  /* 0x000000ff03047812 */ /* 0x000fc800078ec0ff */
[----:B------:R-:W-:Y:S02]  /*b850*/  PRMT R4, R4, 0x5410, R5 ;  /* 0x0000541004047816 */ /* 0x000fe40000000005 */
[--C-:B------:R-:W-:Y:S02]  /*b860*/  SHF.R.U32.HI R5, RZ, 0x10, R3.reuse ;  /* 0x00000010ff057819 */ /* 0x100fe40000011603 */
[----:B------:R-:W-:Y:S02]  /*b870*/  SHF.R.U32.HI R6, RZ, 0x18, R3 ;  /* 0x00000018ff067819 */ /* 0x000fe40000011603 */
[----:B------:R-:W-:Y:S01]  /*b880*/  LOP3.LUT R5, R5, 0xff, RZ, 0xc0, !PT ;  /* 0x000000ff05057812 */ /* 0x000fe200078ec0ff */
[----:B------:R-:W-:Y:S02]  /*b890*/  IMAD.U32 R24, RZ, RZ, UR14 ;  /* 0x0000000eff187e24 */ /* 0x000fe4000f8e00ff */
[----:B------:R-:W-:Y:S01]  /*b8a0*/  IMAD.MOV.U32 R3, RZ, RZ, 0x7054 ;  /* 0x00007054ff037424 */ /* 0x000fe200078e00ff */
[----:B------:R-:W-:-:S02]  /*b8b0*/  PRMT R6, R5, 0x5410, R6 ;  /* 0x0000541005067816 */ /* 0x000fc40000000006 */
[----:B------:R-:W-:Y:S02]  /*b8c0*/  LOP3.LUT R5, R34, 0xffff, RZ, 0xc0, !PT ;  /* 0x0000ffff22057812 */ /* 0x000fe400078ec0ff */
[----:B------:R-:W-:Y:S02]  /*b8d0*/  PRMT R3, R24, R3, UR14 ;  /* 0x0000000e18037e16 */ /* 0x000fe40008000003 */
[----:B------:R-:W-:Y:S02]  /*b8e0*/  SHF.R.U32.HI R5, RZ, 0x8, R5 ;  /* 0x00000008ff057819 */ /* 0x000fe40000011605 */
[----:B------:R-:W-:-:S04]  /*b8f0*/  LOP3.LUT R24, R34, 0xff, RZ, 0xc0, !PT ;  /* 0x000000ff22187812 */ /* 0x000fc800078ec0ff */
[----:B------:R-:W-:Y:S02]  /*b900*/  PRMT R24, R24, 0x5410, R5 ;  /* 0x0000541018187816 */ /* 0x000fe40000000005 */
[----:B------:R-:W-:-:S05]  /*b910*/  HSET2.LE.AND R5, R4, R3, PT ;  /* 0x0000000304057233 */ /* 0x000fca0003803000 */
[----:B------:R-:W-:Y:S02]  /*b920*/  LOP3.LUT R4, R5, R240, RZ, 0xc0, !PT ;  /* 0x000000f005047212 */ /* 0x000fe400078ec0ff */
[--C-:B------:R-:W-:Y:S02]  /*b930*/  HSET2.LE.AND R5, R6, R3.reuse, PT ;  /* 0x0000000306057233 */ /* 0x100fe40003803000 */
[----:B------:R-:W-:Y:S02]  /*b940*/  HSET2.LE.AND R6, R24, R3, PT ;  /* 0x0000000318067233 */ /* 0x000fe40003803000 */
[----:B------:R-:W1:Y:S01]  /*b950*/  LDSM.16.MT88.4 R24, [R208+0x18000] ;  /* 0x01800000d018783b */ /* 0x000e620000004200 */
[--C-:B------:R-:W-:Y:S02]  /*b960*/  SHF.R.U32.HI R7, RZ, 0x10, R34.reuse ;  /* 0x00000010ff077819 */ /* 0x100fe40000011622 */
[----:B------:R-:W-:Y:S02]  /*b970*/  SHF.R.U32.HI R34, RZ, 0x18, R34 ;  /* 0x00000018ff227819 */ /* 0x000fe40000011622 */
[----:B------:R-:W-:-:S04]  /*b980*/  LOP3.LUT R7, R7, 0xff, RZ, 0xc0, !PT ;  /* 0x000000ff07077812 */ /* 0x000fc800078ec0ff */
[----:B------:R-:W-:-:S05]  /*b990*/  PRMT R34, R7, 0x5410, R34 ;  /* 0x0000541007227816 */ /* 0x000fca0000000022 */
[----:B------:R-:W-:Y:S02]  /*b9a0*/  HSET2.LE.AND R7, R34, R3, PT ;  /* 0x0000000322077233 */ /* 0x000fe40003803000 */
[----:B------:R-:W-:Y:S02]  /*b9b0*/  LOP3.LUT R5, R5, R238, RZ, 0xc0, !PT ;  /* 0x000000ee05057212 */ /* 0x000fe400078ec0ff */
[----:B------:R-:W-:Y:S02]  /*b9c0*/  LOP3.LUT R6, R6, R179, RZ, 0xc0, !PT ;  /* 0x000000b306067212 */ /* 0x000fe400078ec0ff */
[----:B------:R-:W-:-:S07]  /*b9d0*/  LOP3.LUT R7, R7, R178, RZ, 0xc0, !PT ;  /* 0x000000b207077212 */ /* 0x000fce00078ec0ff */
        /* <DEDUP_REMOVED lines=42> */
[----:B------:R-:W-:-:S04]  /*bc80*/  IMAD.WIDE.U32 R248, R248, -0x2daee0ad, RZ ;  /* 0xd2511f53f8f87825 */ /* 0x000fc800078e00ff */
[C---:B-1----:R-:W-:Y:S06]  /*bc90*/  HMMA.16816.F32 R120, R4.reuse, R24, R120 ;  /* 0x000000180478723c */ /* 0x042fec0000001878 */
[----:B------:R-:W-:Y:S01]  /*bca0*/  HMMA.16816.F32 R124, R4, R26, R124 ;  /* 0x0000001a047c723c */ /* 0x000fe2000000187c */
[----:B------:R-:W1:Y:S01]  /*bcb0*/  LDSM.16.MT88.4 R24, [R204+0x1e000] ;  /* 0x01e00000cc18783b */ /* 0x000e620000004200 */
[----:B------:R-:W-:Y:S02]  /*bcc0*/  LOP3.LUT R33, R249, UR38, R32, 0x96, !PT ;  /* 0x00000026f9217c12 */ /* 0x000fe4000f8e9620 */
[----:B------:R-:W-:-:S02]  /*bcd0*/  LOP3.LUT R32, R248, 0xff, RZ, 0xc0, !PT ;  /* 0x000000fff8207812 */ /* 0x000fc400078ec0ff */
[----:B------:R-:W-:Y:S01]  /*bce0*/  SHF.R.U32.HI R34, RZ, 0x18, R33 ;  /* 0x00000018ff227819 */ /* 0x000fe20000011621 */
[C---:B-1----:R-:W-:Y:S06]  /*bcf0*/  HMMA.16816.F32 R128, R4.reuse, R24, R128 ;  /* 0x000000180480723c */ /* 0x042fec0000001880 */
[----:B------:R-:W-:Y:S01]  /*bd00*/  HMMA.16816.F32 R132, R4, R26, R132 ;  /* 0x0000001a0484723c */ /* 0x000fe20000001884 */
[----:B------:R-:W1:Y:S06]  /*bd10*/  LDSM.16.MT88.4 R24, [R208+0x18800] ;  /* 0x01880000d018783b */ /* 0x000e6c0000004200 */
[----:B------:R-:W-:-:S04]  /*bd20*/  LOP3.LUT R5, R248, 0xffff, RZ, 0xc0, !PT ;  /* 0x0000fffff8057812 */ /* 0x000fc800078ec0ff */
[----:B------:R-:W-:-:S04]  /*bd30*/  SHF.R.U32.HI R5, RZ, 0x8, R5 ;  /* 0x00000008ff057819 */ /* 0x000fc80000011605 */
[----:B------:R-:W-:Y:S02]  /*bd40*/  PRMT R32, R32, 0x5410, R5 ;  /* 0x0000541020207816 */ /* 0x000fe40000000005 */
[C---:B------:R-:W-:Y:S02]  /*bd50*/  LOP3.LUT R5, R33.reuse, 0xffff, RZ, 0xc0, !PT ;  /* 0x0000ffff21057812 */ /* 0x040fe400078ec0ff */
[----:B------:R-:W-:Y:S02]  /*bd60*/  LOP3.LUT R4, R33, 0xff, RZ, 0xc0, !PT ;  /* 0x000000ff21047812 */ /* 0x000fe400078ec0ff */
[----:B------:R-:W-:Y:S02]  /*bd70*/  SHF.R.U32.HI R5, RZ, 0x8, R5 ;  /* 0x00000008ff057819 */ /* 0x000fe40000011605 */
[----:B------:R-:W-:Y:S02]  /*bd80*/  SHF.R.U32.HI R6, RZ, 0x10, R248 ;  /* 0x00000010ff067819 */ /* 0x000fe400000116f8 */
[----:B------:R-:W-:-:S02]  /*bd90*/  PRMT R4, R4, 0x5410, R5 ;  /* 0x0000541004047816 */ /* 0x000fc40000000005 */
[----:B------:R-:W-:Y:S02]  /*bda0*/  SHF.R.U32.HI R5, RZ, 0x10, R33 ;  /* 0x00000010ff057819 */ /* 0x000fe40000011621 */
[----:B------:R-:W-:Y:S02]  /*bdb0*/  SHF.R.U32.HI R7, RZ, 0x18, R248 ;  /* 0x00000018ff077819 */ /* 0x000fe400000116f8 */
[----:B------:R-:W-:Y:S02]  /*bdc0*/  LOP3.LUT R6, R6, 0xff, RZ, 0xc0, !PT ;  /* 0x000000ff06067812 */ /* 0x000fe400078ec0ff */
[----:B------:R-:W-:Y:S02]  /*bdd0*/  LOP3.LUT R5, R5, 0xff, RZ, 0xc0, !PT ;  /* 0x000000ff05057812 */ /* 0x000fe400078ec0ff */
[----:B------:R-:W-:Y:S02]  /*bde0*/  PRMT R6, R6, 0x5410, R7 ;  /* 0x0000541006067816 */ /* 0x000fe40000000007 */
[----:B------:R-:W-:-:S02]  /*bdf0*/  PRMT R34, R5, 0x5410, R34 ;  /* 0x0000541005227816 */ /* 0x000fc40000000022 */
[--C-:B------:R-:W-:Y:S02]  /*be00*/  HSET2.LE.AND R4, R4, R3.reuse, PT ;  /* 0x0000000304047233 */ /* 0x100fe40003803000 */
[--C-:B------:R-:W-:Y:S02]  /*be10*/  HSET2.LE.AND R32, R32, R3.reuse, PT ;  /* 0x0000000320207233 */ /* 0x100fe40003803000 */
[--C-:B------:R-:W-:Y:S02]  /*be20*/  HSET2.LE.AND R5, R34, R3.reuse, PT ;  /* 0x0000000322057233 */ /* 0x100fe40003803000 */
[----:B------:R-:W-:Y:S02]  /*be30*/  HSET2.LE.AND R7, R6, R3, PT ;  /* 0x0000000306077233 */ /* 0x000fe40003803000 */
[----:B------:R-:W-:Y:S02]  /*be40*/  LOP3.LUT R4, R4, R31, RZ, 0xc0, !PT ;  /* 0x0000001f04047212 */ /* 0x000fe400078ec0ff */
[----:B------:R-:W-:-:S02]  /*be50*/  LOP3.LUT R5, R5, R30, RZ, 0xc0, !PT ;  /* 0x0000001e05057212 */ /* 0x000fc400078ec0ff */
[----:B------:R-:W-:Y:S02]  /*be60*/  LOP3.LUT R6, R32, R29, RZ, 0xc0, !PT ;  /* 0x0000001d20067212 */ /* 0x000fe400078ec0ff */
[----:B------:R-:W-:Y:S01]  /*be70*/  LOP3.LUT R7, R7, R28, RZ, 0xc0, !PT ;  /* 0x0000001c07077212 */ /* 0x000fe200078ec0ff */
[----:B------:R-:W2:Y:S04]  /*be80*/  LDSM.16.MT88.4 R32, [R206+0x18800] ;  /* 0x01880000ce20783b */ /* 0x000ea80000004200 */
[----:B------:R-:W3:Y:S02]  /*be90*/  LDSM.16.MT88.4 R28, [R205+0x18800] ;  /* 0x01880000cd1c783b */ /* 0x000ee40000004200 */
        /* <DEDUP_REMOVED lines=39> */
[----:B------:R-:W-:-:S04]  /*c110*/  IMAD.WIDE R242, R243, 0x2, R16 ;  /* 0x00000002f3f27825 */ /* 0x000fc800078e0210 */
[----:B------:R-:W-:Y:S01]  /*c120*/  IMAD.WIDE.U32 R178, R172, -0x2daee0ad, RZ ;  /* 0xd2511f53acb27825 */ /* 0x000fe200078e00ff */
[----:B------:R-:W-:Y:S04]  /*c130*/  STG.E.U16 desc[UR28][R242.64+-0x80], R244 ;  /* 0xffff80f4f2007986 */ /* 0x000fe8000c10151c */
[----:B------:R4:W-:Y:S01]  /*c140*/  STG.E.U16 desc[UR28][R242.64+-0x7e], R245 ;  /* 0xffff82f5f2007986 */ /* 0x0009e2000c10151c */
[C---:B--2---:R-:W-:Y:S06]  /*c150*/  HMMA.16816.F32 R112, R4.reuse, R32, R112 ;  /* 0x000000200470723c */ /* 0x044fec0000001870 */
[C---:B------:R-:W-:Y:S01]  /*c160*/  HMMA.16816.F32 R116, R4.reuse, R34, R116 ;  /* 0x000000220474723c */ /* 0x040fe20000001874 */
[----:B------:R-:W-:Y:S05]  /*c170*/  LDSM.16.MT88.4 R32, [R206+0x19000] ;  /* 0x01900000ce20783b */ /* 0x000fea0000004200 */
[----:B---3--:R-:W-:Y:S01]  /*c180*/  HMMA.16816.F32 R120, R4, R28, R120 ;  /* 0x0000001c0478723c */ /* 0x008fe20000001878 */
[----:B----4-:R-:W-:-:S05]  /*c190*/  IMAD.WIDE.U32 R244, R171, -0x2daee0ad, RZ ;  /* 0xd2511f53abf47825 */ /* 0x010fca00078e00ff */
[----:B------:R-:W-:Y:S01]  /*c1a0*/  HMMA.16816.F32 R124, R4, R30, R124 ;  /* 0x0000001e047c723c */ /* 0x000fe2000000187c */
[----:B------:R-:W-:-:S05]  /*c1b0*/  LOP3.LUT R244, R179, UR44, R244, 0x96, !PT ;  /* 0x0000002cb3f47c12 */ /* 0x000fca000f8e96f4 */
[C---:B-1----:R-:W-:Y:S06]  /*c1c0*/  HMMA.16816.F32 R128, R4.reuse, R24, R128 ;  /* 0x000000180480723c */ /* 0x042fec0000001880 */
[----:B------:R-:W-:Y:S01]  /*c1d0*/  HMMA.16816.F32 R132, R4, R26, R132 ;  /* 0x0000001a0484723c */ /* 0x000fe20000001884 */
[----:B------:R-:W1:Y:S06]  /*c1e0*/  LDSM.16.MT88.4 R24, [R208+0x19000] ;  /* 0x01900000d018783b */ /* 0x000e6c0000004200 */
[----:B------:R-:W-:Y:S01]  /*c1f0*/  LOP3.LUT R4, R245, UR4, R20, 0x96, !PT ;  /* 0x00000004f5047c12 */ /* 0x000fe2000f8e9614 */
[----:B------:R-:W-:-:S04]  /*c200*/  IMAD.WIDE.U32 R244, R244, -0x326172a9, RZ ;  /* 0xcd9e8d57f4f47825 */ /* 0x000fc800078e00ff */
[----:B------:R-:W-:-:S05]  /*c210*/  IMAD.WIDE.U32 R172, R4, -0x326172a9, RZ ;  /* 0xcd9e8d5704ac7825 */ /* 0x000fca00078e00ff */
[----:B------:R-:W-:Y:S02]  /*c220*/  LOP3.LUT R4, R173, UR40, R18, 0x96, !PT ;  /* 0x00000028ad047c12 */ /* 0x000fe4000f8e9612 */
[----:B------:R-:W-:-:S03]  /*c230*/  LOP3.LUT R172, R245, UR36, R172, 0x96, !PT ;  /* 0x00000024f5ac7c12 */ /* 0x000fc6000f8e96ac */
[----:B------:R-:W-:-:S04]  /*c240*/  IMAD.WIDE.U32 R4, R4, -0x2daee0ad, RZ ;  /* 0xd2511f5304047825 */ /* 0x000fc800078e00ff */
[----:B------:R-:W-:-:S05]  /*c250*/  IMAD.WIDE.U32 R172, R172, -0x2daee0ad, RZ ;  /* 0xd2511f53acac7825 */ /* 0x000fca00078e00ff */
[----:B------:R-:W-:Y:S02]  /*c260*/  LOP3.LUT R4, R173, UR7, R4, 0x96, !PT ;  /* 0x00000007ad047c12 */ /* 0x000fe4000f8e9604 */
[----:B------:R-:W-:-:S03]  /*c270*/  LOP3.LUT R178, R5, UR41, R178, 0x96, !PT ;  /* 0x0000002905b27c12 */ /* 0x000fc6000f8e96b2 */
[----:B------:R-:W-:-:S04]  /*c280*/  IMAD.WIDE.U32 R28, R4, -0x326172a9, RZ ;  /* 0xcd9e8d57041c7825 */ /* 0x000fc800078e00ff */
[----:B------:R-:W-:Y:S01]  /*c290*/  IMAD.WIDE.U32 R178, R178, -0x326172a9, RZ ;  /* 0xcd9e8d57b2b27825 */ /* 0x000fe200078e00ff */
[--C-:B------:R-:W-:Y:S02]  /*c2a0*/  SHF.R.U32.HI R4, RZ, 0x10, R28.reuse ;  /* 0x00000010ff047819 */ /* 0x100fe4000001161c */
[----:B------:R-:W-:Y:S02]  /*c2b0*/  LOP3.LUT R7, R28, 0xffff, RZ, 0xc0, !PT ;  /* 0x0000ffff1c077812 */ /* 0x000fe400078ec0ff */
[----:B------:R-:W-:Y:S02]  /*c2c0*/  LOP3.LUT R4, R4, 0xff, RZ, 0xc0, !PT ;  /* 0x000000ff04047812 */ /* 0x000fe400078ec0ff */
[----:B------:R-:W-:Y:S02]  /*c2d0*/  LOP3.LUT R6, R28, 0xff, RZ, 0xc0, !PT ;  /* 0x000000ff1c067812 */ /* 0x000fe400078ec0ff */
[----:B------:R-:W-:Y:S02]  /*c2e0*/  SHF.R.U32.HI R5, RZ, 0x18, R28 ;  /* 0x00000018ff057819 */ /* 0x000fe4000001161c */
[----:B------:R-:W-:-:S02]  /*c2f0*/  LOP3.LUT R28, R29, UR27, R178, 0x96, !PT ;  /* 0x0000001b1d1c7c12 */ /* 0x000fc4000f8e96b2 */
[----:B------:R-:W-:Y:S02]  /*c300*/  SHF.R.U32.HI R7, RZ, 0x8, R7 ;  /* 0x00000008ff077819 */ /* 0x000fe40000011607 */
[----:B------:R-:W-:Y:S02]  /*c310*/  PRMT R4, R4, 0x5410, R5 ;  /* 0x0000541004047816 */ /* 0x000fe40000000005 */
[----:B------:R-:W-:Y:S02]  /*c320*/  LOP3.LUT R30, R28, 0xffff, RZ, 0xc0, !PT ;  /* 0x0000ffff1c1e7812 */ /* 0x000fe400078ec0ff */
[----:B------:R-:W-:Y:S02]  /*c330*/  SHF.R.U32.HI R5, RZ, 0x10, R28 ;  /* 0x00000010ff057819 */ /* 0x000fe4000001161c */
[----:B------:R-:W-:Y:S02]  /*c340*/  PRMT R6, R6, 0x5410, R7 ;  /* 0x0000541006067816 */ /* 0x000fe40000000007 */
[----:B------:R-:W-:-:S02]  /*c350*/  LOP3.LUT R7, R28, 0xff, RZ, 0xc0, !PT ;  /* 0x000000ff1c077812 */ /* 0x000fc400078ec0ff */
[----:B------:R-:W-:Y:S02]  /*c360*/  SHF.R.U32.HI R28, RZ, 0x18, R28 ;  /* 0x00000018ff1c7819 */ /* 0x000fe4000001161c */
[----:B------:R-:W-:Y:S02]  /*c370*/  SHF.R.U32.HI R30, RZ, 0x8, R30 ;  /* 0x00000008ff1e7819 */ /* 0x000fe4000001161e */
[----:B------:R-:W-:Y:S02]  /*c380*/  LOP3.LUT R5, R5, 0xff, RZ, 0xc0, !PT ;  /* 0x000000ff05057812 */ /* 0x000fe400078ec0ff */
[----:B------:R-:W-:Y:S02]  /*c390*/  PRMT R30, R7, 0x5410, R30 ;  /* 0x00005410071e7816 */ /* 0x000fe4000000001e */
[----:B------:R-:W-:Y:S02]  /*c3a0*/  PRMT R28, R5, 0x5410, R28 ;  /* 0x00005410051c7816 */ /* 0x000fe4000000001c */
[----:B------:R-:W-:-:S02]  /*c3b0*/  HSET2.LE.AND R7, R4, R3, PT ;  /* 0x0000000304077233 */ /* 0x000fc40003803000 */
[--C-:B------:R-:W-:Y:S02]  /*c3c0*/  HSET2.LE.AND R6, R6, R3.reuse, PT ;  /* 0x0000000306067233 */ /* 0x100fe40003803000 */
[--C-:B------:R-:W-:Y:S02]  /*c3d0*/  HSET2.LE.AND R4, R30, R3.reuse, PT ;  /* 0x000000031e047233 */ /* 0x100fe40003803000 */
[----:B------:R-:W-:Y:S02]  /*c3e0*/  HSET2.LE.AND R5, R28, R3, PT ;  /* 0x000000031c057233 */ /* 0x000fe40003803000 */
[----:B------:R-:W-:Y:S01]  /*c3f0*/  LOP3.LUT R6, R6, R177, RZ, 0xc0, !PT ;  /* 0x000000b106067212 */ /* 0x000fe200078ec0ff */
[----:B------:R-:W2:Y:S01]  /*c400*/  LDSM.16.MT88.4 R28, [R205+0x19000] ;  /* 0x01900000cd1c783b */ /* 0x000ea20000004200 */
[----:B------:R-:W-:Y:S02]  /*c410*/  LOP3.LUT R7, R7, R176, RZ, 0xc0, !PT ;  /* 0x000000b007077212 */ /* 0x000fe400078ec0ff */
[----:B------:R-:W-:-:S02]  /*c420*/  LOP3.LUT R4, R4, R175, RZ, 0xc0, !PT ;  /* 0x000000af04047212 */ /* 0x000fc400078ec0ff */
[----:B------:R-:W-:-:S07]  /*c430*/  LOP3.LUT R5, R5, R174, RZ, 0xc0, !PT ;  /* 0x000000ae05057212 */ /* 0x000fce00078ec0ff */
        /* <DEDUP_REMOVED lines=37> */
[----:B------:R-:W-:Y:S01]  /*c690*/  HMMA.16816.F32 R108, R4, R26, R108 ;  /* 0x0000001a046c723c */ /* 0x000fe2000000186c */
[----:B------:R-:W1:Y:S01]  /*c6a0*/  LDSM.16.MT88.4 R24, [R204+0x1f000] ;  /* 0x01f00000cc18783b */ /* 0x000e620000004200 */
[----:B------:R-:W-:-:S04]  /*c6b0*/  LOP3.LUT R178, R179, UR5, R244, 0x96, !PT ;  /* 0x00000005b3b27c12 */ /* 0x000fc8000f8e96f4 */
[C---:B---3--:R-:W-:Y:S06]  /*c6c0*/  HMMA.16816.F32 R112, R4.reuse, R32, R112 ;  /* 0x000000200470723c */ /* 0x048fec0000001870 */
[C---:B------:R-:W-:Y:S01]  /*c6d0*/  HMMA.16816.F32 R116, R4.reuse, R34, R116 ;  /* 0x000000220474723c */ /* 0x040fe20000001874 */
[----:B------:R-:W-:Y:S05]  /*c6e0*/  LDSM.16.MT88.4 R32, [R204+0x19800] ;  /* 0x01980000cc20783b */ /* 0x000fea0000004200 */
[C---:B--2---:R-:W-:Y:S06]  /*c6f0*/  HMMA.16816.F32 R120, R4.reuse, R28, R120 ;  /* 0x0000001c0478723c */ /* 0x044fec0000001878 */
[C---:B------:R-:W-:Y:S01]  /*c700*/  HMMA.16816.F32 R124, R4.reuse, R30, R124 ;  /* 0x0000001e047c723c */ /* 0x040fe2000000187c */
[----:B------:R-:W-:Y:S05]  /*c710*/  LDSM.16.MT88.4 R28, [R208+0x1b800] ;  /* 0x01b80000d01c783b */ /* 0x000fea0000004200 */
[C---:B-1----:R-:W-:Y:S07]  /*c720*/  HMMA.16816.F32 R132, R4.reuse, R26, R132 ;  /* 0x0000001a0484723c */ /* 0x042fee0000001884 */
[----:B------:R-:W-:Y:S01]  /*c730*/  IMAD.WIDE.U32 R26, R178, -0x2daee0ad, RZ ;  /* 0xd2511f53b21a7825 */ /* 0x000fe200078e00ff */
[----:B------:R-:W-:Y:S01]  /*c740*/  HMMA.16816.F32 R128, R4, R24, R128 ;  /* 0x000000180480723c */ /* 0x000fe20000001880 */
[----:B------:R-:W1:Y:S06]  /*c750*/  LDSM.16.MT88.4 R176, [R208+0x19800] ;  /* 0x01980000d0b0783b */ /* 0x000e6c0000004200 */
[----:B------:R-:W-:-:S02]  /*c760*/  LOP3.LUT R5, R26, 0xffff, RZ, 0xc0, !PT ;  /* 0x0000ffff1a057812 */ /* 0x000fc400078ec0ff */
[----:B------:R-:W-:Y:S02]  /*c770*/  LOP3.LUT R4, R26, 0xff, RZ, 0xc0, !PT ;  /* 0x000000ff1a047812 */ /* 0x000fe400078ec0ff */
[----:B------:R-:W-:Y:S02]  /*c780*/  SHF.R.U32.HI R5, RZ, 0x8, R5 ;  /* 0x00000008ff057819 */ /* 0x000fe40000011605 */
[----:B------:R-:W-:Y:S02]  /*c790*/  LOP3.LUT R24, R27, UR38, R172, 0x96, !PT ;  /* 0x000000261b187c12 */ /* 0x000fe4000f8e96ac */
[----:B------:R-:W-:Y:S01]  /*c7a0*/  PRMT R4, R4, 0x5410, R5 ;  /* 0x0000541004047816 */ /* 0x000fe20000000005 */
[----:B------:R-:W2:Y:S01]  /*c7b0*/  LDSM.16.MT88.4 R172, [R206+0x19800] ;  /* 0x01980000ceac783b */ /* 0x000ea20000004200 */
[----:B------:R-:W-:Y:S02]  /*c7c0*/  SHF.R.U32.HI R6, RZ, 0x10, R26 ;  /* 0x00000010ff067819 */ /* 0x000fe4000001161a */
[----:B------:R-:W-:-:S02]  /*c7d0*/  LOP3.LUT R5, R24, 0xffff, RZ, 0xc0, !PT ;  /* 0x0000ffff18057812 */ /* 0x000fc400078ec0ff */
[----:B------:R-:W-:Y:S02]  /*c7e0*/  SHF.R.U32.HI R25, RZ, 0x10, R24 ;  /* 0x00000010ff197819 */ /* 0x000fe40000011618 */
[----:B------:R-:W-:Y:S02]  /*c7f0*/  SHF.R.U32.HI R7, RZ, 0x18, R26 ;  /* 0x00000018ff077819 */ /* 0x000fe4000001161a */
[----:B------:R-:W-:Y:S02]  /*c800*/  LOP3.LUT R26, R24, 0xff, RZ, 0xc0, !PT ;  /* 0x000000ff181a7812 */ /* 0x000fe400078ec0ff */
[----:B------:R-:W-:Y:S02]  /*c810*/  LOP3.LUT R6, R6, 0xff, RZ, 0xc0, !PT ;  /* 0x000000ff06067812 */ /* 0x000fe400078ec0ff */
[----:B------:R-:W-:Y:S02]  /*c820*/  SHF.R.U32.HI R5, RZ, 0x8, R5 ;  /* 0x00000008ff057819 */ /* 0x000fe40000011605 */
[----:B------:R-:W-:-:S02]  /*c830*/  SHF.R.U32.HI R24, RZ, 0x18, R24 ;  /* 0x00000018ff187819 */ /* 0x000fc40000011618 */
[----:B------:R-:W-:Y:S02]  /*c840*/  LOP3.LUT R25, R25, 0xff, RZ, 0xc0, !PT ;  /* 0x000000ff19197812 */ /* 0x000fe400078ec0ff */
[----:B------:R-:W-:Y:S02]  /*c850*/  PRMT R6, R6, 0x5410, R7 ;  /* 0x0000541006067816 */ /* 0x000fe40000000007 */
[----:B------:R-:W-:Y:S02]  /*c860*/  PRMT R26, R26, 0x5410, R5 ;  /* 0x000054101a1a7816 */ /* 0x000fe40000000005 */
[----:B------:R-:W-:Y:S02]  /*c870*/  PRMT R24, R25, 0x5410, R24 ;  /* 0x0000541019187816 */ /* 0x000fe40000000018 */
[--C-:B------:R-:W-:Y:S02]  /*c880*/  HSET2.LE.AND R7, R6, R3.reuse, PT ;  /* 0x0000000306077233 */ /* 0x100fe40003803000 */
[----:B------:R-:W-:-:S02]  /*c890*/  HSET2.LE.AND R5, R26, R3, PT ;  /* 0x000000031a057233 */ /* 0x000fc40003803000 */
[--C-:B------:R-:W-:Y:S02]  /*c8a0*/  HSET2.LE.AND R6, R24, R3.reuse, PT ;  /* 0x0000000318067233 */ /* 0x100fe40003803000 */
[----:B------:R-:W-:Y:S02]  /*c8b0*/  HSET2.LE.AND R25, R4, R3, PT ;  /* 0x0000000304197233 */ /* 0x000fe40003803000 */
[----:B------:R-:W-:Y:S02]  /*c8c0*/  LOP3.LUT R4, R5, R170, RZ, 0xc0, !PT ;  /* 0x000000aa05047212 */ /* 0x000fe400078ec0ff */
[----:B------:R-:W-:Y:S02]  /*c8d0*/  LOP3.LUT R5, R6, R169, RZ, 0xc0, !PT ;  /* 0x000000a906057212 */ /* 0x000fe400078ec0ff */
[----:B------:R-:W-:Y:S02]  /*c8e0*/  LOP3.LUT R6, R25, R168, RZ, 0xc0, !PT ;  /* 0x000000a819067212 */ /* 0x000fe400078ec0ff */
[----:B------:R-:W3:Y:S01]  /*c8f0*/  LDSM.16.MT88.4 R168, [R205+0x19800] ;  /* 0x01980000cda8783b */ /* 0x000ee20000004200 */
[----:B------:R-:W-:-:S03]  /*c900*/  LOP3.LUT R7, R7, R0, RZ, 0xc0, !PT ;  /* 0x0000000007077212 */ /* 0x000fc600078ec0ff */
[----:B------:R-:W4:Y:S04]  /*c910*/  LDSM.16.MT88.4 R24, [R206+0x1b800] ;  /* 0x01b80000ce18783b */ /* 0x000f280000004200 */
        /* <DEDUP_REMOVED lines=29> */
[----:B------:R-:W4:Y:S04]  /*caf0*/  LDSM.16.MT88.4 R32, [R205+0x1f800] ;  /* 0x01f80000cd20783b */ /* 0x000f280000004200 */
        /* <DEDUP_REMOVED lines=22> */
[----:B------:R-:W-:Y:S04]  /*cc60*/  STG.E.U16 desc[UR28][R242.64+-0x20], R185 ;  /* 0xffffe0b9f2007986 */ /* 0x000fe8000c10151c */
[----:B------:R-:W-:Y:S04]  /*cc70*/  STG.E.U16 desc[UR28][R242.64+-0x1e], R184 ;  /* 0xffffe2b8f2007986 */ /* 0x000fe8000c10151c */
[----:B------:R2:W-:Y:S04]  /*cc80*/  STG.E.U16 desc[UR28][R16.64+-0x10], R167 ;  /* 0xfffff0a710007986 */ /* 0x0005e8000c10151c */
[----:B------:R-:W-:Y:S04]  /*cc90*/  STG.E.U16 desc[UR28][R16.64+-0xe], R182 ;  /* 0xfffff2b610007986 */ /* 0x000fe8000c10151c */
[----:B------:R-:W-:Y:S04]  /*cca0*/  STG.E.U16 desc[UR28][R242.64+-0x10], R181 ;  /* 0xfffff0b5f2007986 */ /* 0x000fe8000c10151c */
[----:B------:R-:W-:Y:S01]  /*ccb0*/  STG.E.U16 desc[UR28][R242.64+-0xe], R180 ;  /* 0xfffff2b4f2007986 */ /* 0x000fe2000c10151c */
[----:B------:R-:W-:-:S04]  /*ccc0*/  FADD.FTZ R236, R236, R235 ;  /* 0x000000ebecec7221 */ /* 0x000fc80000010000 */
[----:B------:R-:W-:Y:S01]  /*ccd0*/  FADD.FTZ R241, R241, R236 ;  /* 0x000000ecf1f17221 */ /* 0x000fe20000010000 */
[----:B------:R-:W-:Y:S01]  /*cce0*/  FADD.FTZ R237, R237, R234 ;  /* 0x000000eaeded7221 */ /* 0x000fe20000010000 */
[----:B-1----:R-:W-:Y:S02]  /*ccf0*/  IADD3 R166, P1, R16, -0x100, RZ ;  /* 0xffffff0010a67810 */ /* 0x002fe40007f3e0ff */
[----:B------:R-:W-:Y:S01]  /*cd00*/  FADD.FTZ R2, R2, R241 ;  /* 0x000000f102027221 */ /* 0x000fe20000010000 */
[C---:B------:R-:W-:Y:S01]  /*cd10*/  HMMA.16816.F32 R88, R4.reuse, R28, R88 ;  /* 0x0000001c0458723c */ /* 0x040fe20000001858 */
[----:B------:R-:W-:Y:S01]  /*cd20*/  FADD.FTZ R164, R164, R237 ;  /* 0x000000eda4a47221 */ /* 0x000fe20000010000 */
[----:B------:R-:W-:Y:S02]  /*cd30*/  IMAD.MOV.U32 R0, RZ, RZ, R165 ;  /* 0x000000ffff007224 */ /* 0x000fe400078e00a5 */
[----:B------:R1:W-:Y:S02]  /*cd40*/  STL [R1+0x34], R2 ;  /* 0x0000340201007387 */ /* 0x0003e40000100800 */
[----:B------:R-:W-:Y:S01]  /*cd50*/  HMMA.16816.F32 R92, R4, R30, R92 ;  /* 0x0000001e045c723c */ /* 0x000fe2000000185c */
[----:B--2---:R-:W-:-:S05]  /*cd60*/  IADD3.X R167, R17, -0x1, RZ, P1, !PT ;  /* 0xffffffff11a77810 */ /* 0x004fca0000ffe4ff */
[C---:B------:R-:W-:Y:S06]  /*cd70*/  HMMA.16816.F32 R96, R4.reuse, R176, R96 ;  /* 0x000000b00460723c */ /* 0x040fec0000001860 */
[C---:B------:R-:W-:Y:S06]  /*cd80*/  HMMA.16816.F32 R100, R4.reuse, R178, R100 ;  /* 0x000000b20464723c */ /* 0x040fec0000001864 */
[C---:B------:R-:W-:Y:S06]  /*cd90*/  HMMA.16816.F32 R104, R4.reuse, R172, R104 ;  /* 0x000000ac0468723c */ /* 0x040fec0000001868 */
[----:B------:R-:W-:Y:S01]  /*cda0*/  HMMA.16816.F32 R108, R4, R174, R108 ;  /* 0x000000ae046c723c */ /* 0x000fe2000000186c */
[----:B-1----:R-:W-:-:S05]  /*cdb0*/  IMAD.MOV.U32 R2, RZ, RZ, R215 ;  /* 0x000000ffff027224 */ /* 0x002fca00078e00d7 */
[C---:B---3--:R-:W-:Y:S06]  /*cdc0*/  HMMA.16816.F32 R112, R4.reuse, R168, R112 ;  /* 0x000000a80470723c */ /* 0x048fec0000001870 */
[C---:B------:R-:W-:Y:S06]  /*cdd0*/  HMMA.16816.F32 R116, R4.reuse, R170, R116 ;  /* 0x000000aa0474723c */ /* 0x040fec0000001874 */
[C---:B----4-:R-:W-:Y:S06]  /*cde0*/  HMMA.16816.F32 R120, R4.reuse, R32, R120 ;  /* 0x000000200478723c */ /* 0x050fec0000001878 */
[C---:B------:R-:W-:Y:S06]  /*cdf0*/  HMMA.16816.F32 R124, R4.reuse, R34, R124 ;  /* 0x00000022047c723c */ /* 0x040fec000000187c */
[C---:B------:R-:W-:Y:S06]  /*ce00*/  HMMA.16816.F32 R128, R4.reuse, R24, R128 ;  /* 0x000000180480723c */ /* 0x040fec0000001880 */
        /* <DEDUP_REMOVED lines=19> */
[----:B-1----:R-:W-:-:S02]  /*cf40*/  @!P6 LEA R166, P1, R33, R6, 0x1 ;  /* 0x0000000621a6e211 */ /* 0x002fc400078208ff */
[C---:B------:R-:W-:Y:S02]  /*cf50*/  IADD3 R2, P2, R33.reuse, UR21, RZ ;  /* 0x0000001521027c10 */ /* 0x040fe4000ff5e0ff */
        /* <DEDUP_REMOVED lines=9> */
[----:B------:R2:W-:Y:S03]  /*cff0*/  @!P6 LDGSTS.E.BYPASS.LTC128B.128 [R251+0x18000], desc[UR28][R166.64] ;  /* 0x18000000a6fbefae */ /* 0x0005e6000b901d5c */
[C-C-:B------:R-:W-:Y:S01]  /*d000*/  @!P5 LEA.HI.X R35, R33.reuse, R5, R0.reuse, 0x1, P0 ;  /* 0x000000052123d211 */ /* 0x140fe200000f0c00 */
[----:B------:R-:W-:Y:S02]  /*d010*/  @P5 STS.128 [R251+0x1a000], RZ ;  /* 0x01a000fffb005388 */ /* 0x000fe40000000c00 */
[----:B------:R-:W2:Y:S01]  /*d020*/  @!P5 LDC.64 R24, c[0x0][0x220] ;  /* 0x00008800ff18db82 */ /* 0x000ea20000000a00 */
[C---:B---3--:R-:W-:Y:S01]  /*d030*/  @!P4 LEA R30, P0, R33.reuse, R30, 0x1 ;  /* 0x0000001e211ec211 */ /* 0x048fe200078008ff */
[----:B------:R-:W-:Y:S01]  /*d040*/  @!PT LDS RZ, [RZ] ;  /* 0x00000000fffff984 */ /* 0x000fe20000000800 */
[----:B------:R-:W-:Y:S01]  /*d050*/  @!PT LDS RZ, [RZ] ;  /* 0x00000000fffff984 */ /* 0x000fe20000000800 */
[----:B------:R-:W-:Y:S01]  /*d060*/  @!PT LDS RZ, [RZ] ;  /* 0x00000000fffff984 */ /* 0x000fe20000000800 */
[----:B------:R-:W-:Y:S03]  /*d070*/  @!P5 LDGSTS.E.BYPASS.LTC128B.128 [R251+0x1a000], desc[UR28][R34.64+0x80] ;  /* 0x1a00008022fbdfae */ /* 0x000fe6000b901d5c */
        /* <DEDUP_REMOVED lines=9> */
[----:B------:R-:W-:Y:S02]  /*d110*/  @P3 STS.128 [R251+0x1e000], RZ ;  /* 0x01e000fffb003388 */ /* 0x000fe40000000c00 */
[----:B------:R-:W1:Y:S01]  /*d120*/  @!P3 LDC.64 R4, c[0x0][0x220] ;  /* 0x00008800ff04bb82 */ /* 0x000e620000000a00 */
[----:B----4-:R-:W-:Y:S01]  /*d130*/  @!P6 LEA R32, P1, R2, R26, 0x1 ;  /* 0x0000001a0220e211 */ /* 0x010fe200078208ff */
[----:B------:R-:W-:Y:S01]  /*d140*/  @!PT LDS RZ, [RZ] ;  /* 0x00000000fffff984 */ /* 0x000fe20000000800 */
[----:B------:R-:W-:Y:S01]  /*d150*/  @!PT LDS RZ, [RZ] ;  /* 0x00000000fffff984 */ /* 0x000fe20000000800 */
[----:B------:R-:W-:Y:S01]  /*d160*/  @!PT LDS RZ, [RZ] ;  /* 0x00000000fffff984 */ /* 0x000fe20000000800 */
[----:B------:R-:W-:Y:S01]  /*d170*/  @!P3 LDGSTS.E.BYPASS.LTC128B.128 [R251+0x1e000], desc[UR28][R28.64+0x180] ;  /* 0x1e0001801cfbbfae */ /* 0x000fe2000b901d5c */
[----:B------:R-:W-:-:S03]  /*d180*/  IADD3.X R26, R0, UR12, RZ, P2, !PT ;  /* 0x0000000c001a7c10 */ /* 0x000fc600097fe4ff */
[----:B------:R-:W-:Y:S01]  /*d190*/  @P6 STS.128 [R251+0x19000], RZ ;  /* 0x019000fffb006388 */ /* 0x000fe20000000c00 */
[C-C-:B------:R-:W-:Y:S02]  /*d1a0*/  @!P6 LEA.HI.X R33, R2.reuse, R27, R26.reuse, 0x1, P1 ;  /* 0x0000001b0221e211 */ /* 0x140fe400008f0c1a */
[C---:B--2---:R-:W-:Y:S01]  /*d1b0*/  @!P5 LEA R24, P2, R2.reuse, R24, 0x1 ;  /* 0x000000180218d211 */ /* 0x044fe200078408ff */
[----:B------:R-:W2:Y:S03]  /*d1c0*/  S2R R0, SR_TID.X ;  /* 0x0000000000007919 */ /* 0x000ea60000002100 */
[C---:B------:R-:W-:Y:S01]  /*d1d0*/  @!P5 LEA.HI.X R25, R2.reuse, R25, R26, 0x1, P2 ;  /* 0x000000190219d211 */ /* 0x040fe200010f0c1a */
[----:B------:R-:W-:Y:S01]  /*d1e0*/  @!PT LDS RZ, [RZ] ;  /* 0x00000000fffff984 */ /* 0x000fe20000000800 */
[----:B------:R-:W-:Y:S01]  /*d1f0*/  @!PT LDS RZ, [RZ] ;  /* 0x00000000fffff984 */ /* 0x000fe20000000800 */
[----:B------:R-:W-:Y:S01]  /*d200*/  @!PT LDS RZ, [RZ] ;  /* 0x00000000fffff984 */ /* 0x000fe20000000800 */
[----:B------:R-:W-:Y:S01]  /*d210*/  @!P6 LDGSTS.E.BYPASS.LTC128B.128 [R251+0x19000], desc[UR28][R32.64] ;  /* 0x1900000020fbefae */ /* 0x000fe2000b901d5c */
[----:B---3--:R-:W-:-:S03]  /*d220*/  @!P4 LEA R166, P1, R2, R6, 0x1 ;  /* 0x0000000602a6c211 */ /* 0x008fc600078208ff */
[----:B------:R-:W-:Y:S01]  /*d230*/  @P5 STS.128 [R251+0x1b000], RZ ;  /* 0x01b000fffb005388 */ /* 0x000fe20000000c00 */
[----:B------:R-:W-:-:S03]  /*d240*/  @!P4 LEA.HI.X R167, R2, R7, R26, 0x1, P1 ;  /* 0x0000000702a7c211 */ /* 0x000fc600008f0c1a */
[----:B------:R-:W-:Y:S01]  /*d250*/  @!PT LDS RZ, [RZ] ;  /* 0x00000000fffff984 */ /* 0x000fe20000000800 */
[----:B------:R-:W-:Y:S01]  /*d260*/  @!PT LDS RZ, [RZ] ;  /* 0x00000000fffff984 */ /* 0x000fe20000000800 */
[----:B------:R-:W-:Y:S01]  /*d270*/  @!PT LDS RZ, [RZ] ;  /* 0x00000000fffff984 */ /* 0x000fe20000000800 */
[----:B------:R-:W-:Y:S01]  /*d280*/  @!P5 LDGSTS.E.BYPASS.LTC128B.128 [R251+0x1b000], desc[UR28][R24.64+0x80] ;  /* 0x1b00008018fbdfae */ /* 0x000fe2000b901d5c */
[----:B-1----:R-:W-:-:S03]  /*d290*/  @!P3 LEA R176, P0, R2, R4, 0x1 ;  /* 0x0000000402b0b211 */ /* 0x002fc600078008ff */
[----:B------:R-:W-:Y:S01]  /*d2a0*/  @P4 STS.128 [R251+0x1d000], RZ ;  /* 0x01d000fffb004388 */ /* 0x000fe20000000c00 */
[----:B------:R-:W-:Y:S01]  /*d2b0*/  @!P3 LEA.HI.X R177, R2, R5, R26, 0x1, P0 ;  /* 0x0000000502b1b211 */ /* 0x000fe200000f0c1a */
[----:B------:R-:W-:Y:S02]  /*d2c0*/  IMAD.U32 R2, RZ, RZ, UR39 ;  /* 0x00000027ff027e24 */ /* 0x000fe4000f8e00ff */
        /* <DEDUP_REMOVED lines=9> */
[----:B------:R-:W-:Y:S01]  /*d360*/  LDSM.16.M88.4 R172, [R214] ;  /* 0x00000000d6ac783b */ /* 0x000fe20000000200 */
[----:B--2---:R-:W-:-:S03]  /*d370*/  IMAD.SHL.U32 R0, R0, 0x2, RZ ;  /* 0x0000000200007824 */ /* 0x004fc600078e00ff */
[----:B------:R-:W2:Y:S04]  /*d380*/  LDSM.16.M88.4 R216, [R213+0x10800] ;  /* 0x01080000d5d8783b */ /* 0x000ea80000000200 */
[----:B------:R-:W4:Y:S04]  /*d390*/  LDSM.16.M88.4 R4, [R213+0x10000] ;  /* 0x01000000d504783b */ /* 0x000f280000000200 */
[----:B------:R-:W3:Y:S01]  /*d3a0*/  LDSM.16.M88.4 R180, [R213+0x11000] ;  /* 0x01100000d5b4783b */ /* 0x000ee20000000200 */
[----:B-1----:R-:W-:-:S03]  /*d3b0*/  LOP3.LUT R167, R0, 0x6, RZ, 0xc0, !PT ;  /* 0x0000000600a77812 */ /* 0x002fc600078ec0ff */
[----:B------:R-:W1:Y:S04]  /*d3c0*/  LDSM.16.M88.4 R224, [R213+0x11800] ;  /* 0x01180000d5e0783b */ /* 0x000e680000000200 */
[----:B------:R-:W-:Y:S01]  /*d3d0*/  LDSM.16.M88.4 R168, [R212] ;  /* 0x00000000d4a8783b */ /* 0x000fe20000000200 */
[----:B------:R-:W-:-:S03]  /*d3e0*/  IMAD R2, R2, 0x40, R167 ;  /* 0x0000004002027824 */ /* 0x000fc600078e02a7 */
[----:B------:R-:W1:Y:S01]  /*d3f0*/  LDSM.16.M88.4 R28, [R203] ;  /* 0x00000000cb1c783b */ /* 0x000e620000000200 */
[----:B------:R-:W-:-:S03]  /*d400*/  VIADD R0, R2, 0x1 ;  /* 0x0000000102007836 */ /* 0x000fc60000000000 */
[----:B------:R-:W1:Y:S02]  /*d410*/  LDSM.16.M88.4 R32, [R211] ;  /* 0x00000000d320783b */ /* 0x000e640000000200 */
[C---:B------:R-:W-:Y:S02]  /*d420*/  ISETP.GE.AND P2, PT, R0.reuse, R23, PT ;  /* 0x000000170000720c */ /* 0x040fe40003f46270 */
[----:B------:R-:W1:Y:S01]  /*d430*/  LDSM.16.M88.4 R232, [R202] ;  /* 0x00000000cae8783b */ /* 0x000e620000000200 */
[----:B------:R-:W-:-:S03]  /*d440*/  ISETP.GE.AND P1, PT, R0, R22, PT ;  /* 0x000000160000720c */ /* 0x000fc60003f26270 */
[----:B------:R-:W1:Y:S04]  /*d450*/  LDSM.16.M88.4 R228, [R201] ;  /* 0x00000000c9e4783b */ /* 0x000e680000000200 */
[----:B------:R-:W-:Y:S01]  /*d460*/  LDSM.16.M88.4 R236, [R207+0x11000] ;  /* 0x01100000cfec783b */ /* 0x000fe20000000200 */
[C---:B--2---:R-:W-:Y:S03]  /*d470*/  HMMA.16816.F32 R220, R172.reuse, R216, RZ ;  /* 0x000000d8acdc723c */ /* 0x044fe600000018ff */
[----:B------:R-:W0:Y:S03]  /*d480*/  LDGDEPBAR ;  /* 0x00000000000079af */ /* 0x000e260000000000 */
[C---:B------:R-:W-:Y:S06]  /*d490*/  HMMA.16816.F32 R216, R172.reuse, R218, RZ ;  /* 0x000000daacd8723c */ /* 0x040fec00000018ff */
[C---:B----4-:R-:W-:Y:S06]  /*d4a0*/  HMMA.16816.F32 R24, R172.reuse, R4, RZ ;  /* 0x00000004ac18723c */ /* 0x050fec00000018ff */
[C---:B------:R-:W-:Y:S06]  /*d4b0*/  HMMA.16816.F32 R4, R172.reuse, R6, RZ ;  /* 0x00000006ac04723c */ /* 0x040fec00000018ff */
[C---:B---3--:R-:W-:Y:S06]  /*d4c0*/  HMMA.16816.F32 R184, R172.reuse, R180, RZ ;  /* 0x000000b4acb8723c */ /* 0x048fec00000018ff */
[C---:B------:R-:W-:Y:S06]  /*d4d0*/  HMMA.16816.F32 R180, R172.reuse, R182, RZ ;  /* 0x000000b6acb4723c */ /* 0x040fec00000018ff */
[C---:B-1----:R-:W-:Y:S06]  /*d4e0*/  HMMA.16816.F32 R176, R172.reuse, R224, RZ ;  /* 0x000000e0acb0723c */ /* 0x042fec00000018ff */
        /* <DEDUP_REMOVED lines=10> */
[----:B------:R-:W-:Y:S05]  /*d590*/  LDSM.16.M88.4 R232, [R209] ;  /* 0x00000000d1e8783b */ /* 0x000fea0000000200 */
[C---:B------:R-:W-:Y:S06]  /*d5a0*/  HMMA.16816.F32 R176, R168.reuse, R228, R176 ;  /* 0x000000e4a8b0723c */ /* 0x040fec00000018b0 */
        /* <DEDUP_REMOVED lines=10> */
[----:B------:R-:W-:Y:S01]  /*d650*/  HMMA.16816.F32 R180, R224, R238, R180 ;  /* 0x000000eee0b4723c */ /* 0x000fe200000018b4 */
[----:B------:R-:W4:Y:S05]  /*d660*/  LDSM.16.M88.4 R236, [R200+0x1800] ;  /* 0x00180000c8ec783b */ /* 0x000f2a0000000200 */
[C---:B---3--:R-:W-:Y:S06]  /*d670*/  HMMA.16816.F32 R24, R232.reuse, R168, R24 ;  /* 0x000000a8e818723c */ /* 0x048fec0000001818 */
[C---:B------:R-:W-:Y:S01]  /*d680*/  HMMA.16816.F32 R4, R232.reuse, R170, R4 ;  /* 0x000000aae804723c */ /* 0x040fe20000001804 */
[----:B------:R-:W-:Y:S05]  /*d690*/  LDSM.16.M88.4 R168, [R213+0x13000] ;  /* 0x01300000d5a8783b */ /* 0x000fea0000000200 */
[C---:B-1----:R-:W-:Y:S06]  /*d6a0*/  HMMA.16816.F32 R184, R232.reuse, R28, R184 ;  /* 0x0000001ce8b8723c */ /* 0x042fec00000018b8 */
[----:B------:R-:W-:Y:S01]  /*d6b0*/  HMMA.16816.F32 R180, R232, R30, R180 ;  /* 0x0000001ee8b4723c */ /* 0x000fe200000018b4 */
[----:B------:R-:W1:Y:S05]  /*d6c0*/  LDSM.16.M88.4 R28, [R214+0x4000] ;  /* 0x00400000d61c783b */ /* 0x000e6a0000000200 */
[C---:B------:R-:W-:Y:S06]  /*d6d0*/  HMMA.16816.F32 R176, R224.reuse, R228, R176 ;  /* 0x000000e4e0b0723c */ /* 0x040fec00000018b0 */
[----:B------:R-:W-:Y:S01]  /*d6e0*/  HMMA.16816.F32 R172, R224, R230, R172 ;  /* 0x000000e6e0ac723c */ /* 0x000fe200000018ac */
[----:B------:R-:W3:Y:S04]  /*d6f0*/  LDSM.16.M88.4 R228, [R213+0x12000] ;  /* 0x01200000d5e4783b */ /* 0x000ee80000000200 */
[----:B------:R-:W3:Y:S01]  /*d700*/  LDSM.16.M88.4 R224, [R213+0x12800] ;  /* 0x01280000d5e0783b */ /* 0x000ee20000000200 */
[C---:B--2---:R-:W-:Y:S06]  /*d710*/  HMMA.16816.F32 R220, R232.reuse, R32, R220 ;  /* 0x00000020e8dc723c */ /* 0x044fec00000018dc */
[C---:B------:R-:W-:Y:S01]  /*d720*/  HMMA.16816.F32 R216, R232.reuse, R34, R216 ;  /* 0x00000022e8d8723c */ /* 0x040fe200000018d8 */
[----:B------:R-:W2:Y:S05]  /*d730*/  LDSM.16.M88.4 R32, [R213+0x13800] ;  /* 0x01380000d520783b */ /* 0x000eaa0000000200 */
[C---:B----4-:R-:W-:Y:S06]  /*d740*/  HMMA.16816.F32 R176, R232.reuse, R236, R176 ;  /* 0x000000ece8b0723c */ /* 0x050fec00000018b0 */
[----:B------:R-:W-:Y:S01]  /*d750*/  HMMA.16816.F32 R172, R232, R238, R172 ;  /* 0x000000eee8ac723c */ /* 0x000fe200000018ac */
[----:B------:R-:W-:Y:S04]  /*d760*/  LDSM.16.M88.4 R236, [R199] ;  /* 0x00000000c7ec783b */ /* 0x000fe80000000200 */
[----:B------:R-:W-:Y:S01]  /*d770*/  LDSM.16.M88.4 R232, [R198] ;  /* 0x00000000c6e8783b */ /* 0x000fe20000000200 */
[C---:B-1----:R-:W-:Y:S06]  /*d780*/  HMMA.16816.F32 R184, R28.reuse, R168, R184 ;  /* 0x000000a81cb8723c */ /* 0x042fec00000018b8 */
[C---:B------:R-:W-:Y:S01]  /*d790*/  HMMA.16816.F32 R180, R28.reuse, R170, R180 ;  /* 0x000000aa1cb4723c */ /* 0x040fe200000018b4 */
[----:B------:R-:W1:Y:S05]  /*d7a0*/  LDSM.16.M88.4 R168, [R212+0x4000] ;  /* 0x00400000d4a8783b */ /* 0x000e6a0000000200 */
[C---:B---3--:R-:W-:Y:S06]  /*d7b0*/  HMMA.16816.F32 R24, R28.reuse, R228, R24 ;  /* 0x000000e41c18723c */ /* 0x048fec0000001818 */
[C---:B------:R-:W-:Y:S01]  /*d7c0*/  HMMA.16816.F32 R4, R28.reuse, R230, R4 ;  /* 0x000000e61c04723c */ /* 0x040fe20000001804 */
[----:B------:R-:W3:Y:S05]  /*d7d0*/  LDSM.16.M88.4 R228, [R197] ;  /* 0x00000000c5e4783b */ /* 0x000eea0000000200 */
[C---:B------:R-:W-:Y:S06]  /*d7e0*/  HMMA.16816.F32 R220, R28.reuse, R224, R220 ;  /* 0x000000e01cdc723c */ /* 0x040fec00000018dc */
[C---:B------:R-:W-:Y:S01]  /*d7f0*/  HMMA.16816.F32 R216, R28.reuse, R226, R216 ;  /* 0x000000e21cd8723c */ /* 0x040fe200000018d8 */
[----:B------:R-:W4:Y:S05]  /*d800*/  LDSM.16.M88.4 R224, [R196] ;  /* 0x00000000c4e0783b */ /* 0x000f2a0000000200 */
[C---:B--2---:R-:W-:Y:S06]  /*d810*/  HMMA.16816.F32 R176, R28.reuse, R32, R176 ;  /* 0x000000201cb0723c */ /* 0x044fec00000018b0 */
[----:B------:R-:W-:Y:S01]  /*d820*/  HMMA.16816.F32 R172, R28, R34, R172 ;  /* 0x000000221cac723c */ /* 0x000fe200000018ac */
[----:B------:R-:W-:Y:S04]  /*d830*/  LDSM.16.M88.4 R32, [R210+0x4000] ;  /* 0x00400000d220783b */ /* 0x000fe80000000200 */
[----:B------:R-:W2:Y:S01]  /*d840*/  LDSM.16.M88.4 R28, [R207+0x12000] ;  /* 0x01200000cf1c783b */ /* 0x000ea20000000200 */
[C---:B-1----:R-:W-:Y:S06]  /*d850*/  HMMA.16816.F32 R24, R168.reuse, R236, R24 ;  /* 0x000000eca818723c */ /* 0x042fec0000001818 */
[C---:B------:R-:W-:Y:S01]  /*d860*/  HMMA.16816.F32 R4, R168.reuse, R238, R4 ;  /* 0x000000eea804723c */ /* 0x040fe20000001804 */
[----:B------:R-:W-:Y:S05]  /*d870*/  LDSM.16.M88.4 R236, [R200+0x2800] ;  /* 0x00280000c8ec783b */ /* 0x000fea0000000200 */
[C---:B------:R-:W-:Y:S06]  /*d880*/  HMMA.16816.F32 R220, R168.reuse, R232, R220 ;  /* 0x000000e8a8dc723c */ /* 0x040fec00000018dc */
[C---:B------:R-:W-:Y:S01]  /*d890*/  HMMA.16816.F32 R216, R168.reuse, R234, R216 ;  /* 0x000000eaa8d8723c */ /* 0x040fe200000018d8 */
[----:B------:R-:W1:Y:S05]  /*d8a0*/  LDSM.16.M88.4 R232, [R207+0x12800] ;  /* 0x01280000cfe8783b */ /* 0x000e6a0000000200 */
[C---:B---3--:R-:W-:Y:S06]  /*d8b0*/  HMMA.16816.F32 R184, R168.reuse, R228, R184 ;  /* 0x000000e4a8b8723c */ /* 0x048fec00000018b8 */
[C---:B------:R-:W-:Y:S01]  /*d8c0*/  HMMA.16816.F32 R180, R168.reuse, R230, R180 ;  /* 0x000000e6a8b4723c */ /* 0x040fe200000018b4 */
[----:B------:R-:W3:Y:S05]  /*d8d0*/  LDSM.16.M88.4 R228, [R207+0x13000] ;  /* 0x01300000cfe4783b */ /* 0x000eea0000000200 */
[C---:B----4-:R-:W-:Y:S06]  /*d8e0*/  HMMA.16816.F32 R176, R168.reuse, R224, R176 ;  /* 0x000000e0a8b0723c */ /* 0x050fec00000018b0 */
[----:B------:R-:W-:Y:S01]  /*d8f0*/  HMMA.16816.F32 R172, R168, R226, R172 ;  /* 0x000000e2a8ac723c */ /* 0x000fe200000018ac */
[----:B------:R-:W4:Y:S04]  /*d900*/  LDSM.16.M88.4 R168, [R207+0x13800] ;  /* 0x01380000cfa8783b */ /* 0x000f280000000200 */
[----:B------:R-:W-:Y:S01]  /*d910*/  LDSM.16.M88.4 R224, [R209+0x4000] ;  /* 0x00400000d1e0783b */ /* 0x000fe20000000200 */
[C---:B--2---:R-:W-:Y:S06]  /*d920*/  HMMA.16816.F32 R24, R32.reuse, R28, R24 ;  /* 0x0000001c2018723c */ /* 0x044fec0000001818 */
[C---:B------:R-:W-:Y:S01]  /*d930*/  HMMA.16816.F32 R4, R32.reuse, R30, R4 ;  /* 0x0000001e2004723c */ /* 0x040fe20000001804 */
[----:B------:R-:W2:Y:S05]  /*d940*/  LDSM.16.M88.4 R28, [R200+0x2000] ;  /* 0x00200000c81c783b */ /* 0x000eaa0000000200 */
        /* <DEDUP_REMOVED lines=8> */
[----:B------:R-:W-:Y:S04]  /*d9d0*/  LDSM.16.M88.4 R168, [R214+0x8000] ;  /* 0x00800000d6a8783b */ /* 0x000fe80000000200 */
[----:B------:R-:W4:Y:S01]  /*d9e0*/  LDSM.16.M88.4 R32, [R213+0x14000] ;  /* 0x01400000d520783b */ /* 0x000f220000000200 */
[C---:B--2---:R-:W-:Y:S06]  /*d9f0*/  HMMA.16816.F32 R24, R224.reuse, R28, R24 ;  /* 0x0000001ce018723c */ /* 0x044fec0000001818 */
[C---:B------:R-:W-:Y:S01]  /*da00*/  HMMA.16816.F32 R4, R224.reuse, R30, R4 ;  /* 0x0000001ee004723c */ /* 0x040fe20000001804 */
[----:B------:R-:W2:Y:S05]  /*da10*/  LDSM.16.M88.4 R28, [R213+0x14800] ;  /* 0x01480000d51c783b */ /* 0x000eaa0000000200 */
[C---:B------:R-:W-:Y:S06]  /*da20*/  HMMA.16816.F32 R220, R224.reuse, R236, R220 ;  /* 0x000000ece0dc723c */ /* 0x040fec00000018dc */
        /* <DEDUP_REMOVED lines=10> */
[C---:B------:R-:W-:Y:S01]  /*dad0*/  HMMA.16816.F32 R4, R168.reuse, R34, R4 ;  /* 0x00000022a804723c */ /* 0x040fe20000001804 */
[----:B------:R-:W4:Y:S05]  /*dae0*/  LDSM.16.M88.4 R32, [R195] ;  /* 0x00000000c320783b */ /* 0x000f2a0000000200 */
[C---:B--2---:R-:W-:Y:S06]  /*daf0*/  HMMA.16816.F32 R220, R168.reuse, R28, R220 ;  /* 0x0000001ca8dc723c */ /* 0x044fec00000018dc */
[C---:B------:R-:W-:Y:S01]  /*db00*/  HMMA.16816.F32 R216, R168.reuse, R30, R216 ;  /* 0x0000001ea8d8723c */ /* 0x040fe200000018d8 */
[----:B------:R-:W2:Y:S05]  /*db10*/  LDSM.16.M88.4 R28, [R194] ;  /* 0x00000000c21c783b */ /* 0x000eaa0000000200 */
[C---:B-1----:R-:W-:Y:S06]  /*db20*/  HMMA.16816.F32 R184, R168.reuse, R232, R184 ;  /* 0x000000e8a8b8723c */ /* 0x042fec00000018b8 */
[C---:B------:R-:W-:Y:S01]  /*db30*/  HMMA.16816.F32 R180, R168.reuse, R234, R180 ;  /* 0x000000eaa8b4723c */ /* 0x040fe200000018b4 */
[----:B------:R-:W-:Y:S05]  /*db40*/  LDSM.16.M88.4 R232, [R210+0x8000] ;  /* 0x00800000d2e8783b */ /* 0x000fea0000000200 */
[C---:B---3--:R-:W-:Y:S06]  /*db50*/  HMMA.16816.F32 R176, R168.reuse, R228, R176 ;  /* 0x000000e4a8b0723c */ /* 0x048fec00000018b0 */
[----:B------:R-:W-:Y:S01]  /*db60*/  HMMA.16816.F32 R172, R168, R230, R172 ;  /* 0x000000e6a8ac723c */ /* 0x000fe200000018ac */
[----:B------:R-:W1:Y:S04]  /*db70*/  LDSM.16.M88.4 R228, [R192] ;  /* 0x00000000c0e4783b */ /* 0x000e680000000200 */
[----:B------:R-:W-:Y:S01]  /*db80*/  LDSM.16.M88.4 R168, [R207+0x14000] ;  /* 0x01400000cfa8783b */ /* 0x000fe20000000200 */
[C---:B----4-:R-:W-:Y:S06]  /*db90*/  HMMA.16816.F32 R24, R224.reuse, R32, R24 ;  /* 0x00000020e018723c */ /* 0x050fec0000001818 */
[C---:B------:R-:W-:Y:S01]  /*dba0*/  HMMA.16816.F32 R4, R224.reuse, R34, R4 ;  /* 0x00000022e004723c */ /* 0x040fe20000001804 */
[----:B------:R-:W3:Y:S05]  /*dbb0*/  LDSM.16.M88.4 R32, [R207+0x14800] ;  /* 0x01480000cf20783b */ /* 0x000eea0000000200 */
[C---:B--2---:R-:W-:Y:S06]  /*dbc0*/  HMMA.16816.F32 R220, R224.reuse, R28, R220 ;  /* 0x0000001ce0dc723c */ /* 0x044fec00000018dc */
[C---:B------:R-:W-:Y:S01]  /*dbd0*/  HMMA.16816.F32 R216, R224.reuse, R30, R216 ;  /* 0x0000001ee0d8723c */ /* 0x040fe200000018d8 */
[----:B------:R-:W2:Y:S05]  /*dbe0*/  LDSM.16.M88.4 R28, [R207+0x15000] ;  /* 0x01500000cf1c783b */ /* 0x000eaa0000000200 */
[C---:B------:R-:W-:Y:S06]  /*dbf0*/  HMMA.16816.F32 R184, R224.reuse, R236, R184 ;  /* 0x000000ece0b8723c */ /* 0x040fec00000018b8 */
[C---:B------:R-:W-:Y:S01]  /*dc00*/  HMMA.16816.F32 R180, R224.reuse, R238, R180 ;  /* 0x000000eee0b4723c */ /* 0x040fe200000018b4 */
[----:B------:R-:W4:Y:S05]  /*dc10*/  LDSM.16.M88.4 R236, [R207+0x15800] ;  /* 0x01580000cfec783b */ /* 0x000f2a0000000200 */
[C---:B-1----:R-:W-:Y:S06]  /*dc20*/  HMMA.16816.F32 R176, R224.reuse, R228, R176 ;  /* 0x000000e4e0b0723c */ /* 0x042fec00000018b0 */
[----:B------:R-:W-:Y:S01]  /*dc30*/  HMMA.16816.F32 R172, R224, R230, R172 ;  /* 0x000000e6e0ac723c */ /* 0x000fe200000018ac */
[----:B------:R-:W-:Y:S04]  /*dc40*/  LDSM.16.M88.4 R228, [R200+0x4000] ;  /* 0x00400000c8e4783b */ /* 0x000fe80000000200 */
[----:B------:R-:W-:Y:S01]  /*dc50*/  LDSM.16.M88.4 R224, [R200+0x4800] ;  /* 0x00480000c8e0783b */ /* 0x000fe20000000200 */
[C---:B---3--:R-:W-:Y:S06]  /*dc60*/  HMMA.16816.F32 R220, R232.reuse, R32, R220 ;  /* 0x00000020e8dc723c */ /* 0x048fec00000018dc */
[C---:B------:R-:W-:Y:S01]  /*dc70*/  HMMA.16816.F32 R216, R232.reuse, R34, R216 ;  /* 0x00000022e8d8723c */ /* 0x040fe200000018d8 */
[----:B------:R-:W-:Y:S05]  /*dc80*/  LDSM.16.M88.4 R32, [R200+0x5000] ;  /* 0x00500000c820783b */ /* 0x000fea0000000200 */
[C---:B--2---:R-:W-:Y:S06]  /*dc90*/  HMMA.16816.F32 R184, R232.reuse, R28, R184 ;  /* 0x0000001ce8b8723c */ /* 0x044fec00000018b8 */
        /* <DEDUP_REMOVED lines=74> */
[----:B------:R-:W-:Y:S01]  /*e140*/  VIADD R28, R2, 0x10 ;  /* 0x00000010021c7836 */ /* 0x000fe20000000000 */
[----:B------:R-:W-:Y:S01]  /*e150*/  FSEL R242, R4, -INF , !P0 ;  /* 0xff80000004f27808 */ /* 0x000fe20004000000 */
[----:B------:R-:W-:Y:S01]  /*e160*/  VIADD R4, R2, 0x11 ;  /* 0x0000001102047836 */ /* 0x000fe20000000000 */
[-C--:B------:R-:W-:Y:S02]  /*e170*/  ISETP.GE.AND P0, PT, R25, R22.reuse, PT ;  /* 0x000000161900720c */ /* 0x080fe40003f06270 */
[----:B------:R-:W-:Y:S01]  /*e180*/  FSEL R167, R6, -INF , !P2 ;  /* 0xff80000006a77808 */ /* 0x000fe20005000000 */
[----:B-1----:R-:W-:Y:S01]  /*e190*/  HMMA.16816.F32 R184, R232, R32, R184 ;  /* 0x00000020e8b8723c */ /* 0x002fe200000018b8 */
[C---:B------:R-:W-:Y:S02]  /*e1a0*/  ISETP.GE.AND P2, PT, R28.reuse, R23, PT ;  /* 0x000000171c00720c */ /* 0x040fe40003f46270 */
[----:B------:R-:W-:-:S02]  /*e1b0*/  ISETP.GE.AND P1, PT, R28, R22, PT ;  /* 0x000000161c00720c */ /* 0x000fc40003f26270 */
[----:B------:R-:W-:Y:S01]  /*e1c0*/  FSEL R224, R7, -INF , !P0 ;  /* 0xff80000007e07808 */ /* 0x000fe20004000000 */
[C---:B------:R-:W-:Y:S01]  /*e1d0*/  HMMA.16816.F32 R180, R232.reuse, R34, R180 ;  /* 0x00000022e8b4723c */ /* 0x040fe200000018b4 */
[----:B------:R-:W-:Y:S02]  /*e1e0*/  ISETP.GE.AND P0, PT, R4, R23, PT ;  /* 0x000000170400720c */ /* 0x000fe40003f06270 */
[----:B------:R-:W-:Y:S02]  /*e1f0*/  FSEL R220, R220, -INF , !P2 ;  /* 0xff800000dcdc7808 */ /* 0x000fe40005000000 */
[----:B------:R-:W-:Y:S01]  /*e200*/  FSEL R32, R222, -INF , !P1 ;  /* 0xff800000de207808 */ /* 0x000fe20004800000 */
[----:B--2---:R-:W-:Y:S01]  /*e210*/  HMMA.16816.F32 R176, R232, R168, R176 ;  /* 0x000000a8e8b0723c */ /* 0x004fe200000018b0 */
[----:B------:R-:W-:Y:S01]  /*e220*/  ISETP.GE.AND P2, PT, R4, R22, PT ;  /* 0x000000160400720c */ /* 0x000fe20003f46270 */
[----:B------:R-:W-:Y:S01]  /*e230*/  VIADD R4, R2, 0x19 ;  /* 0x0000001902047836 */ /* 0x000fe20000000000 */
[----:B------:R-:W-:-:S02]  /*e240*/  FSEL R222, R221, -INF , !P0 ;  /* 0xff800000ddde7808 */ /* 0x000fc40004000000 */
        /* <DEDUP_REMOVED lines=28> */
[----:B------:R-:W-:Y:S01]  /*e410*/  ISETP.GE.AND P2, PT, R4, R22, PT ;  /* 0x000000160400720c */ /* 0x000fe20003f46270 */
[----:B------:R-:W-:Y:S01]  /*e420*/  VIADD R4, R2, 0x31 ;  /* 0x0000003102047836 */ /* 0x000fe20000000000 */
        /* <DEDUP_REMOVED lines=18> */
[----:B------:R-:W-:Y:S02]  /*e550*/  ISETP.GE.AND P1, PT, R2, R23, PT ;  /* 0x000000170200720c */ /* 0x000fe40003f26270 */
[----:B------:R-:W-:Y:S02]  /*e560*/  FSEL R235, R174, -INF , !P2 ;  /* 0xff800000aeeb7808 */ /* 0x000fe40005000000 */
[----:B------:R-:W-:Y:S02]  /*e570*/  FSEL R170, R24, -INF , !P1 ;  /* 0xff80000018aa7808 */ /* 0x000fe40004800000 */
[----:B------:R-:W-:-:S02]  /*e580*/  ISETP.GE.AND P2, PT, R2, R22, PT ;  /* 0x000000160200720c */ /* 0x000fc40003f46270 */
[----:B------:R-:W-:Y:S02]  /*e590*/  ISETP.GE.AND P1, PT, R4, R22, PT ;  /* 0x000000160400720c */ /* 0x000fe40003f26270 */
[----:B------:R-:W-:Y:S02]  /*e5a0*/  FSEL R247, R26, -INF , !P2 ;  /* 0xff8000001af77808 */ /* 0x000fe40005000000 */
        /* <DEDUP_REMOVED lines=20> */
[----:B------:R-:W5:Y:S01]  /*e6f0*/  @!P5 LDC.64 R6, c[0x0][0x218] ;  /* 0x00008600ff06db82 */ /* 0x000f620000000a00 */
[----:B--2---:R-:W-:-:S04]  /*e700*/  LEA R175, P1, R4, R244, 0x6 ;  /* 0x000000f404af7211 */ /* 0x004fc800078230ff */
[----:B---3--:R-:W-:-:S03]  /*e710*/  LEA.HI.X R2, R4, R249, R2, 0x6, P1 ;  /* 0x000000f904027211 */ /* 0x008fc600008f3402 */
[----:B------:R-:W2:Y:S01]  /*e720*/  @!P4 LDC.64 R4, c[0x0][0x218] ;  /* 0x00008600ff04cb82 */ /* 0x000ea20000000a00 */
        /* <DEDUP_REMOVED lines=59> */
.L_x_1041:
[----:B------:R-:W-:Y:S05]  /*eae0*/  BSYNC B0 ;  /* 0x0000000000007941 */ /* 0x000fea0003800000 */
.L_x_1040:
[----:B------:R-:W0:Y:S02]  /*eaf0*/  LDGDEPBAR ;  /* 0x00000000000079af */ /* 0x000e240000000000 */
.L_x_1039:
[----:B------:R-:W-:Y:S01]  /*eb00*/  STL.64 [R1+0x78], R188 ;  /* 0x000078bc01007387 */ /* 0x000fe20000100a00 */
[----:B------:R-:W-:Y:S01]  /*eb10*/  FMNMX.FTZ R21, R215, R170, !PT ;  /* 0x000000aad7157209 */ /* 0x000fe20007810000 */
[----:B------:R-:W-:Y:S01]  /*eb20*/  IMAD.WIDE.U32 R180, R8, -0x2daee0ad, RZ ;  /* 0xd2511f5308b47825 */ /* 0x000fe200078e00ff */
[----:B------:R-:W-:Y:S01]  /*eb30*/  USHF.L.U32 UR4, UR39, 0x1, URZ ;  /* 0x0000000127047899 */ /* 0x000fe2000800063f */
[----:B------:R-:W-:Y:S01]  /*eb40*/  STL.64 [R1+0x70], R12 ;  /* 0x0000700c01007387 */ /* 0x000fe20000100a00 */
[----:B------:R-:W-:Y:S01]  /*eb50*/  FMNMX.FTZ R21, R0, R21, !PT ;  /* 0x0000001500157209 */ /* 0x000fe20007810000 */
[----:B------:R-:W-:Y:S02]  /*eb60*/  UIADD3 UR9, UR30, 0x3c6ef372, URZ ;  /* 0x3c6ef3721e097890 */ /* 0x000fe4000fffe03f */
[----:B------:R3:W-:Y:S01]  /*eb70*/  STL.64 [R1+0x68], R10 ;  /* 0x0000680a01007387 */ /* 0x0007e20000100a00 */
[----:B------:R-:W-:Y:S01]  /*eb80*/  FMNMX.FTZ R2, R242, R21, !PT ;  /* 0x00000015f2027209 */ /* 0x000fe20007810000 */
[----:B------:R-:W-:-:S02]  /*eb90*/  ULOP3.LUT UR4, UR4, UR31, URZ, 0x3c, !UPT ;  /* 0x0000001f04047292 */ /* 0x000fc4000f8e3c3f */
[----:B------:R-:W-:Y:S01]  /*eba0*/  UIADD3 UR27, UR30, -0x61c88647, URZ ;  /* 0x9e3779b91e1b7890 */ /* 0x000fe2000fffe03f */
[----:B------:R-:W-:Y:S01]  /*ebb0*/  FMNMX.FTZ R21, R225, R2, !PT ;  /* 0x00000002e1157209 */ /* 0x000fe20007810000 */
[----:B------:R-:W-:Y:S02]  /*ebc0*/  UIADD3 UR11, UR31, 0x76cf5d0a, URZ ;  /* 0x76cf5d0a1f0b7890 */ /* 0x000fe4000fffe03f */
[----:B------:R-:W-:Y:S01]  /*ebd0*/  UIADD3 UR36, UR31, 0x32370b8f, URZ ;  /* 0x32370b8f1f247890 */ /* 0x000fe2000fffe03f */
[----:B------:R-:W-:Y:S01]  /*ebe0*/  FMNMX.FTZ R21, R220, R21, !PT ;  /* 0x00000015dc157209 */ /* 0x000fe20007810000 */
[----:B------:R-:W-:Y:S02]  /*ebf0*/  UIADD3 UR38, UR30, -0x255992d5, URZ ;  /* 0xdaa66d2b1e267890 */ /* 0x000fe4000fffe03f */
[----:B------:R-:W-:Y:S01]  /*ec00*/  UIADD3 UR10, UR30, 0x78dde6e4, URZ ;  /* 0x78dde6e41e0a7890 */ /* 0x000fe2000fffe03f */
[----:B------:R-:W-:Y:S01]  /*ec10*/  FMNMX.FTZ R21, R222, R21, !PT ;  /* 0x00000015de157209 */ /* 0x000fe20007810000 */
[----:B------:R-:W-:-:S02]  /*ec20*/  UIADD3 UR8, UR31, -0x126145ec, URZ ;  /* 0xed9eba141f087890 */ /* 0x000fc4000fffe03f */
[----:B------:R-:W-:Y:S01]  /*ec30*/  UIADD3 UR5, UR31, -0x56f99767, URZ ;  /* 0xa90668991f057890 */ /* 0x000fe2000fffe03f */
[----:B------:R-:W-:Y:S01]  /*ec40*/  FMNMX.FTZ R2, R216, R21, !PT ;  /* 0x00000015d8027209 */ /* 0x000fe20007810000 */
[----:B------:R-:W-:Y:S01]  /*ec50*/  UIADD3 UR35, UR35, -0x1, URZ ;  /* 0xffffffff23237890 */ /* 0x000fe2000fffe03f */
[----:B------:R-:W-:Y:S01]  /*ec60*/  FMNMX.FTZ R21, R165, R247, !PT ;  /* 0x000000f7a5157209 */ /* 0x000fe20007810000 */
[----:B------:R-:W-:Y:S01]  /*ec70*/  UIADD3 UR7, UR30, 0x1715609d, URZ ;  /* 0x1715609d1e077890 */ /* 0x000fe2000fffe03f */
[----:B-1----:R-:W-:Y:S01]  /*ec80*/  FMNMX.FTZ R175, R217, R2, !PT ;  /* 0x00000002d9af7209 */ /* 0x002fe20007810000 */
[----:B------:R-:W-:Y:S01]  /*ec90*/  ULOP3.LUT UR35, UR35, UR31, URZ, 0x3c, !UPT ;  /* 0x0000001f23237292 */ /* 0x000fe2000f8e3c3f */
[----:B------:R-:W-:Y:S01]  /*eca0*/  FMNMX.FTZ R180, R166, R21, !PT ;  /* 0x00000015a6b47209 */ /* 0x000fe20007810000 */
[----:B------:R-:W-:Y:S01]  /*ecb0*/  IMAD R21, R14, -0x326172a9, RZ ;  /* 0xcd9e8d570e157824 */ /* 0x000fe200078e02ff */
[----:B------:R-:W-:Y:S01]  /*ecc0*/  FMNMX.FTZ R2, R184, R175, !PT ;  /* 0x000000afb8027209 */ /* 0x000fe20007810000 */
[----:B---3--:R-:W3:Y:S01]  /*ecd0*/  LDL.LU R11, [R1+0x34] ;  /* 0x00003400010b7983 */ /* 0x008ee20000300800 */
[----:B------:R-:W-:-:S02]  /*ece0*/  FMNMX.FTZ R179, R167, R180, !PT ;  /* 0x000000b4a7b37209 */ /* 0x000fc40007810000 */
[----:B------:R-:W-:Y:S02]  /*ecf0*/  FMNMX.FTZ R175, R185, R2, !PT ;  /* 0x00000002b9af7209 */ /* 0x000fe40007810000 */
[----:B------:R-:W-:Y:S02]  /*ed00*/  FMNMX.FTZ R179, R224, R179, !PT ;  /* 0x000000b3e0b37209 */ /* 0x000fe40007810000 */
[----:B------:R-:W-:Y:S02]  /*ed10*/  FMNMX.FTZ R175, R34, R175, !PT ;  /* 0x000000af22af7209 */ /* 0x000fe40007810000 */
[----:B------:R-:W-:Y:S02]  /*ed20*/  FMNMX.FTZ R218, R32, R179, !PT ;  /* 0x000000b320da7209 */ /* 0x000fe40007810000 */
[----:B------:R-:W-:Y:S02]  /*ed30*/  FMNMX.FTZ R175, R182, R175, !PT ;  /* 0x000000afb6af7209 */ /* 0x000fe40007810000 */
[----:B------:R-:W-:Y:S01]  /*ed40*/  LOP3.LUT R2, R181, UR4, RZ, 0x3c, !PT ;  /* 0x00000004b5027c12 */ /* 0x000fe2000f8e3cff */
[----:B------:R-:W-:Y:S01]  /*ed50*/  UIADD3 UR4, UR30, -0x4ab325aa, URZ ;  /* 0xb54cda561e047890 */ /* 0x000fe2000fffe03f */
[----:B------:R-:W-:-:S02]  /*ed60*/  FMNMX.FTZ R175, R176, R175, !PT ;  /* 0x000000afb0af7209 */ /* 0x000fc40007810000 */
[----:B------:R-:W-:Y:S01]  /*ed70*/  FMNMX.FTZ R218, R223, R218, !PT ;  /* 0x000000dadfda7209 */ /* 0x000fe20007810000 */
[----:B------:R-:W-:Y:S01]  /*ed80*/  IMAD.WIDE.U32 R186, R2, -0x326172a9, RZ ;  /* 0xcd9e8d5702ba7825 */ /* 0x000fe200078e00ff */
[----:B------:R-:W-:Y:S02]  /*ed90*/  FMNMX.FTZ R175, R238, R175, !PT ;  /* 0x000000afeeaf7209 */ /* 0x000fe40007810000 */
[----:B------:R-:W-:Y:S02]  /*eda0*/  FMNMX.FTZ R218, R221, R218, !PT ;  /* 0x000000daddda7209 */ /* 0x000fe40007810000 */
[----:B------:R-:W-:Y:S02]  /*edb0*/  FMNMX.FTZ R175, R172, R175, !PT ;  /* 0x000000afacaf7209 */ /* 0x000fe40007810000 */
[----:B------:R-:W-:Y:S02]  /*edc0*/  LOP3.LUT R248, R19, UR9, R186, 0x96, !PT ;  /* 0x0000000913f87c12 */ /* 0x000fe4000f8e96ba */
[----:B------:R-:W-:-:S02]  /*edd0*/  FMNMX.FTZ R218, R219, R218, !PT ;  /* 0x000000dadbda7209 */ /* 0x000fc40007810000 */
[----:B------:R-:W-:Y:S01]  /*ede0*/  LOP3.LUT R186, R187, UR27, R21, 0x96, !PT ;  /* 0x0000001bbbba7c12 */ /* 0x000fe2000f8e9615 */
[----:B------:R-:W-:Y:S01]  /*edf0*/  IMAD.WIDE.U32 R248, R248, -0x2daee0ad, RZ ;  /* 0xd2511f53f8f87825 */ /* 0x000fe200078e00ff */
[----:B------:R-:W-:Y:S02]  /*ee00*/  FMNMX.FTZ R175, R168, R175, !PT ;  /* 0x000000afa8af7209 */ /* 0x000fe40007810000 */
[----:B------:R-:W-:Y:S01]  /*ee10*/  FMNMX.FTZ R218, R33, R218, !PT ;  /* 0x000000da21da7209 */ /* 0x000fe20007810000 */
[----:B------:R-:W-:Y:S02]  /*ee20*/  IMAD.WIDE.U32 R186, R186, -0x2daee0ad, RZ ;  /* 0xd2511f53baba7825 */ /* 0x000fe400078e00ff */
[----:B------:R-:W1:Y:S01]  /*ee30*/  SHFL.BFLY PT, R228, R175, 0x2, 0x1f ;  /* 0x0c401f00afe47f89 */ /* 0x000e6200000e0000 */
[----:B------:R-:W-:Y:S02]  /*ee40*/  FMNMX.FTZ R218, R35, R218, !PT ;  /* 0x000000da23da7209 */ /* 0x000fe40007810000 */
[----:B------:R-:W-:-:S02]  /*ee50*/  LOP3.LUT R2, R187, UR11, R20, 0x96, !PT ;  /* 0x0000000bbb027c12 */ /* 0x000fc4000f8e9614 */
[----:B------:R-:W-:Y:S02]  /*ee60*/  FMNMX.FTZ R218, R169, R218, !PT ;  /* 0x000000daa9da7209 */ /* 0x000fe40007810000 */
[----:B------:R-:W-:Y:S01]  /*ee70*/  LOP3.LUT R226, R249, UR36, R186, 0x96, !PT ;  /* 0x00000024f9e27c12 */ /* 0x000fe2000f8e96ba */
[----:B------:R-:W-:Y:S01]  /*ee80*/  IMAD.WIDE.U32 R230, R2, -0x326172a9, RZ ;  /* 0xcd9e8d5702e67825 */ /* 0x000fe200078e00ff */
[----:B------:R-:W-:-:S03]  /*ee90*/  FMNMX.FTZ R218, R239, R218, !PT ;  /* 0x000000daefda7209 */ /* 0x000fc60007810000 */
[----:B------:R-:W-:Y:S01]  /*eea0*/  IMAD.WIDE.U32 R226, R226, -0x326172a9, RZ ;  /* 0xcd9e8d57e2e27825 */ /* 0x000fe200078e00ff */
[----:B------:R-:W-:Y:S02]  /*eeb0*/  FMNMX.FTZ R218, R237, R218, !PT ;  /* 0x000000daedda7209 */ /* 0x000fe40007810000 */
[----:B------:R-:W-:Y:S02]  /*eec0*/  LOP3.LUT R179, R231, UR38, R18, 0x96, !PT ;  /* 0x00000026e7b37c12 */ /* 0x000fe4000f8e9612 */
[----:B------:R-:W-:Y:S02]  /*eed0*/  FMNMX.FTZ R218, R171, R218, !PT ;  /* 0x000000daabda7209 */ /* 0x000fe40007810000 */
[----:B------:R-:W-:Y:S01]  /*eee0*/  LOP3.LUT R2, R227, UR10, R230, 0x96, !PT ;  /* 0x0000000ae3027c12 */ /* 0x000fe2000f8e96e6 */
[----:B------:R-:W-:Y:S01]  /*eef0*/  IMAD.WIDE.U32 R230, R179, -0x2daee0ad, RZ ;  /* 0xd2511f53b3e67825 */ /* 0x000fe200078e00ff */
[----:B------:R-:W-:-:S03]  /*ef00*/  FMNMX.FTZ R218, R235, R218, !PT ;  /* 0x000000daebda7209 */ /* 0x000fc60007810000 */
[----:B------:R-:W-:Y:S01]  /*ef10*/  IMAD.WIDE.U32 R188, R2, -0x2daee0ad, RZ ;  /* 0xd2511f5302bc7825 */ /* 0x000fe200078e00ff */
[----:B------:R-:W-:Y:S02]  /*ef20*/  LOP3.LUT R180, R231, UR8, R248, 0x96, !PT ;  /* 0x00000008e7b47c12 */ /* 0x000fe4000f8e96f8 */
[----:B-1----:R-:W-:Y:S02]  /*ef30*/  FMNMX.FTZ R228, R175, R228, !PT ;  /* 0x000000e4afe47209 */ /* 0x002fe40007810000 */
[----:B------:R-:W-:Y:S02]  /*ef40*/  FMNMX.FTZ R175, R173, R218, !PT ;  /* 0x000000daadaf7209 */ /* 0x000fe40007810000 */
[----:B------:R-:W-:Y:S01]  /*ef50*/  LOP3.LUT R2, R189, UR5, R230, 0x96, !PT ;  /* 0x00000005bd027c12 */ /* 0x000fe2000f8e96e6 */
[----:B------:R-:W-:Y:S01]  /*ef60*/  IMAD.WIDE.U32 R230, R180, -0x326172a9, RZ ;  /* 0xcd9e8d57b4e67825 */ /* 0x000fe200078e00ff */
[----:B------:R-:W1:Y:S01]  /*ef70*/  SHFL.BFLY PT, R179, R228, 0x1, 0x1f ;  /* 0x0c201f00e4b37f89 */ /* 0x000e6200000e0000 */
[----:B------:R-:W-:-:S02]  /*ef80*/  LOP3.LUT R218, R181, UR35, RZ, 0x3c, !PT ;  /* 0x00000023b5da7c12 */ /* 0x000fc4000f8e3cff */
[----:B------:R-:W-:Y:S01]  /*ef90*/  IMAD.WIDE.U32 R12, R2, -0x326172a9, RZ ;  /* 0xcd9e8d57020c7825 */ /* 0x000fe200078e00ff */
[----:B------:R-:W4:Y:S01]  /*efa0*/  SHFL.BFLY PT, R180, R175, 0x2, 0x1f ;  /* 0x0c401f00afb47f89 */ /* 0x000f2200000e0000 */
[----:B------:R-:W-:-:S03]  /*efb0*/  LOP3.LUT R226, R231, UR7, R226, 0x96, !PT ;  /* 0x00000007e7e27c12 */ /* 0x000fc6000f8e96e2 */
[----:B------:R-:W-:Y:S02]  /*efc0*/  LOP3.LUT R183, R13, UR4, R230, 0x96, !PT ;  /* 0x000000040db77c12 */ /* 0x000fe4000f8e96e6 */
[----:B------:R-:W-:Y:S02]  /*efd0*/  LOP3.LUT R244, R12, 0xffff, RZ, 0xc0, !PT ;  /* 0x0000ffff0cf47812 */ /* 0x000fe400078ec0ff */
[C---:B------:R-:W-:Y:S02]  /*efe0*/  LOP3.LUT R2, R183.reuse, 0xff, RZ, 0xc0, !PT ;  /* 0x000000ffb7027812 */ /* 0x040fe400078ec0ff */
[----:B------:R-:W-:Y:S02]  /*eff0*/  LOP3.LUT R181, R183, 0xffff, RZ, 0xc0, !PT ;  /* 0x0000ffffb7b57812 */ /* 0x000fe400078ec0ff */
[----:B------:R-:W-:Y:S02]  /*f000*/  ISETP.LE.U32.AND P3, PT, R2, UR14, PT ;  /* 0x0000000e02007c0c */ /* 0x000fe4000bf63070 */
[----:B------:R-:W-:-:S02]  /*f010*/  SHF.R.U32.HI R2, RZ, 0x18, R183 ;  /* 0x00000018ff027819 */ /* 0x000fc400000116b7 */
[----:B------:R-:W-:Y:S02]  /*f020*/  SHF.R.U32.HI R181, RZ, 0x8, R181 ;  /* 0x00000008ffb57819 */ /* 0x000fe400000116b5 */
[----:B------:R-:W-:Y:S02]  /*f030*/  ISETP.LE.U32.AND P4, PT, R2, UR14, PT ;  /* 0x0000000e02007c0c */ /* 0x000fe4000bf83070 */
[----:B-1----:R-:W-:Y:S02]  /*f040*/  FMNMX.FTZ R2, R228, R179, !PT ;  /* 0x000000b3e4027209 */ /* 0x002fe40007810000 */
[----:B------:R-:W-:Y:S02]  /*f050*/  LOP3.LUT R181, R181, 0xffff, RZ, 0xc0, !PT ;  /* 0x0000ffffb5b57812 */ /* 0x000fe400078ec0ff */
[----:B----4-:R-:W-:Y:S01]  /*f060*/  FMNMX.FTZ R180, R175, R180, !PT ;  /* 0x000000b4afb47209 */ /* 0x010fe20007810000 */
[C---:B------:R-:W-:Y:S01]  /*f070*/  FMUL.FTZ R179, R2.reuse, UR6 ;  /* 0x0000000602b37c20 */ /* 0x040fe20008410000 */
[----:B------:R-:W-:-:S02]  /*f080*/  FSETP.NEU.FTZ.AND P1, PT, R2, -INF , PT ;  /* 0xff8000000200780b */ /* 0x000fc40003f3d000 */
[----:B------:R-:W-:Y:S01]  /*f090*/  ISETP.LE.U32.AND P5, PT, R181, UR14, PT ;  /* 0x0000000eb5007c0c */ /* 0x000fe2000bfa3070 */
[----:B------:R-:W1:Y:S01]  /*f0a0*/  SHFL.BFLY PT, R175, R180, 0x1, 0x1f ;  /* 0x0c201f00b4af7f89 */ /* 0x000e6200000e0000 */
[----:B------:R-:W-:Y:S02]  /*f0b0*/  FSEL R179, R179, RZ, P1 ;  /* 0x000000ffb3b37208 */ /* 0x000fe40000800000 */
[----:B------:R-:W-:Y:S02]  /*f0c0*/  FSEL R246, R2, RZ, P1 ;  /* 0x000000ff02f67208 */ /* 0x000fe40000800000 */
[----:B------:R-:W-:Y:S01]  /*f0d0*/  SHF.R.U32.HI R244, RZ, 0x8, R244 ;  /* 0x00000008fff47819 */ /* 0x000fe200000116f4 */
[--C-:B------:R-:W-:Y:S01]  /*f0e0*/  FFMA.FTZ R230, R0, UR6, -R179.reuse ;  /* 0x0000000600e67c23 */ /* 0x100fe200080108b3 */
[--C-:B------:R-:W-:Y:S01]  /*f0f0*/  FFMA.FTZ R241, R170, UR6, -R179.reuse ;  /* 0x00000006aaf17c23 */ /* 0x100fe200080108b3 */
[----:B------:R-:W-:Y:S01]  /*f100*/  FFMA.FTZ R243, R220, UR6, -R179 ;  /* 0x00000006dcf37c23 */ /* 0x000fe200080108b3 */
[----:B------:R-:W-:Y:S01]  /*f110*/  SHF.R.U32.HI R183, RZ, 0x10, R183 ;  /* 0x00000010ffb77819 */ /* 0x000fe200000116b7 */
[--C-:B------:R-:W-:Y:S01]  /*f120*/  FFMA.FTZ R242, R242, UR6, -R179.reuse ;  /* 0x00000006f2f27c23 */ /* 0x100fe200080108b3 */
[--C-:B------:R-:W-:Y:S01]  /*f130*/  FFMA.FTZ R232, R225, UR6, -R179.reuse ;  /* 0x00000006e1e87c23 */ /* 0x100fe200080108b3 */
[----:B------:R-:W-:Y:S01]  /*f140*/  MUFU.EX2 R230, R230 ;  /* 0x000000e600e67308 */ /* 0x000fe20000000800 */
[----:B------:R-:W-:Y:S01]  /*f150*/  LOP3.LUT R244, R244, 0xffff, RZ, 0xc0, !PT ;  /* 0x0000fffff4f47812 */ /* 0x000fe200078ec0ff */
[----:B------:R-:W-:Y:S01]  /*f160*/  UIADD3 UR35, UR31, 0x646e171e, URZ ;  /* 0x646e171e1f237890 */ /* 0x000fe2000fffe03f */
[----:B------:R-:W-:Y:S01]  /*f170*/  LOP3.LUT R183, R183, 0xff, RZ, 0xc0, !PT ;  /* 0x000000ffb7b77812 */ /* 0x000fe200078ec0ff */
[--C-:B------:R-:W-:Y:S01]  /*f180*/  FFMA.FTZ R225, R222, UR6, -R179.reuse ;  /* 0x00000006dee17c23 */ /* 0x100fe200080108b3 */
[--C-:B------:R-:W-:Y:S01]  /*f190*/  SHF.R.U32.HI R181, RZ, 0x18, R12.reuse ;  /* 0x00000018ffb57819 */ /* 0x100fe2000001160c */
[--C-:B------:R-:W-:Y:S01]  /*f1a0*/  FFMA.FTZ R250, R216, UR6, -R179.reuse ;  /* 0x00000006d8fa7c23 */ /* 0x100fe200080108b3 */
[----:B------:R-:W-:Y:S01]  /*f1b0*/  ISETP.LE.U32.AND P6, PT, R183, UR14, PT ;  /* 0x0000000eb7007c0c */ /* 0x000fe2000bfc3070 */
[----:B------:R-:W4:Y:S01]  /*f1c0*/  MUFU.EX2 R241, R241 ;  /* 0x000000f100f17308 */ /* 0x000f220000000800 */
[--C-:B------:R-:W-:Y:S01]  /*f1d0*/  FFMA.FTZ R222, R217, UR6, -R179.reuse ;  /* 0x00000006d9de7c23 */ /* 0x100fe200080108b3 */
[--C-:B------:R-:W-:Y:S01]  /*f1e0*/  FFMA.FTZ R217, R184, UR6, -R179.reuse ;  /* 0x00000006b8d97c23 */ /* 0x100fe200080108b3 */
[--C-:B------:R-:W-:Y:S01]  /*f1f0*/  FFMA.FTZ R216, R185, UR6, -R179.reuse ;  /* 0x00000006b9d87c23 */ /* 0x100fe200080108b3 */
[----:B-1----:R-:W-:Y:S01]  /*f200*/  FMNMX.FTZ R0, R180, R175, !PT ;  /* 0x000000afb4007209 */ /* 0x002fe20007810000 */
[--C-:B------:R-:W-:Y:S01]  /*f210*/  FFMA.FTZ R236, R172, UR6, -R179.reuse ;  /* 0x00000006acec7c23 */ /* 0x100fe200080108b3 */
[----:B------:R-:W-:Y:S01]  /*f220*/  LOP3.LUT R175, R12, 0xff, RZ, 0xc0, !PT ;  /* 0x000000ff0caf7812 */ /* 0x000fe200078ec0ff */
[--C-:B------:R-:W-:Y:S01]  /*f230*/  FFMA.FTZ R240, R176, UR6, -R179.reuse ;  /* 0x00000006b0f07c23 */ /* 0x100fe200080108b3 */
[C---:B------:R-:W-:Y:S01]  /*f240*/  FSETP.NEU.FTZ.AND P1, PT, R0.reuse, -INF , PT ;  /* 0xff8000000000780b */ /* 0x040fe20003f3d000 */
[----:B------:R-:W-:Y:S01]  /*f250*/  FMUL.FTZ R180, R0, UR6 ;  /* 0x0000000600b47c20 */ /* 0x000fe20008410000 */
[----:B------:R-:W-:Y:S01]  /*f260*/  ISETP.LE.U32.AND P2, PT, R175, UR14, PT ;  /* 0x0000000eaf007c0c */ /* 0x000fe2000bf43070 */
[----:B------:R-:W-:Y:S01]  /*f270*/  MUFU.EX2 R242, R242 ;  /* 0x000000f200f27308 */ /* 0x000fe20000000800 */
[----:B------:R-:W-:Y:S01]  /*f280*/  SHF.R.U32.HI R175, RZ, 0x10, R12 ;  /* 0x00000010ffaf7819 */ /* 0x000fe2000001160c */
[--C-:B------:R-:W-:Y:S01]  /*f290*/  FFMA.FTZ R183, R34, UR6, -R179.reuse ;  /* 0x0000000622b77c23 */ /* 0x100fe200080108b3 */
[----:B------:R-:W-:Y:S01]  /*f2a0*/  FSEL R180, R180, RZ, P1 ;  /* 0x000000ffb4b47208 */ /* 0x000fe20000800000 */
[--C-:B------:R-:W-:Y:S01]  /*f2b0*/  FFMA.FTZ R182, R182, UR6, -R179.reuse ;  /* 0x00000006b6b67c23 */ /* 0x100fe200080108b3 */
[----:B------:R-:W-:Y:S01]  /*f2c0*/  FSEL R228, R0, RZ, P1 ;  /* 0x000000ff00e47208 */ /* 0x000fe20000800000 */
[----:B------:R-:W-:-:S02]  /*f2d0*/  FFMA.FTZ R238, R238, UR6, -R179 ;  /* 0x00000006eeee7c23 */ /* 0x000fc400080108b3 */
[----:B------:R-:W-:Y:S01]  /*f2e0*/  FFMA.FTZ R220, R219, UR6, -R180 ;  /* 0x00000006dbdc7c23 */ /* 0x000fe200080108b4 */
[----:B------:R-:W-:Y:S01]  /*f2f0*/  FADD.FTZ R219, R215, -R246 ;  /* 0x800000f6d7db7221 */ /* 0x000fe20000010000 */
[--C-:B------:R-:W-:Y:S01]  /*f300*/  FFMA.FTZ R247, R247, UR6, -R180.reuse ;  /* 0x00000006f7f77c23 */ /* 0x100fe200080108b4 */
[--C-:B------:R-:W-:Y:S01]  /*f310*/  FFMA.FTZ R231, R166, UR6, -R180.reuse ;  /* 0x00000006a6e77c23 */ /* 0x100fe200080108b4 */
[----:B------:R-:W-:Y:S01]  /*f320*/  LOP3.LUT R227, R175, 0xff, RZ, 0xc0, !PT ;  /* 0x000000ffafe37812 */ /* 0x000fe200078ec0ff */
[----:B------:R-:W-:Y:S01]  /*f330*/  FMUL.FTZ R219, R219, UR6 ;  /* 0x00000006dbdb7c20 */ /* 0x000fe20008410000 */
[----:B----4-:R-:W-:Y:S01]  /*f340*/  F2FP.F16.F32.PACK_AB R246, R230, R241 ;  /* 0x000000f1e6f6723e */ /* 0x010fe200000000ff */
[----:B------:R-:W-:Y:S01]  /*f350*/  IMAD.WIDE.U32 R12, R226, -0x2daee0ad, RZ ;  /* 0xd2511f53e20c7825 */ /* 0x000fe200078e00ff */
[----:B------:R-:W-:Y:S03]  /*f360*/  MUFU.EX2 R247, R247 ;  /* 0x000000f700f77308 */ /* 0x000fe60000000800 */
[--C-:B------:R-:W-:Y:S01]  /*f370*/  FFMA.FTZ R224, R224, UR6, -R180.reuse ;  /* 0x00000006e0e07c23 */ /* 0x100fe200080108b4 */
[----:B------:R-:W-:Y:S01]  /*f380*/  PRMT R245, R246, 0x7632, R245 ;  /* 0x00007632f6f57816 */ /* 0x000fe200000000f5 */
[----:B------:R-:W-:-:S03]  /*f390*/  FFMA.FTZ R229, R167, UR6, -R180 ;  /* 0x00000006a7e57c23 */ /* 0x000fc600080108b4 */
[----:B------:R-:W-:Y:S01]  /*f3a0*/  MUFU.EX2 R232, R232 ;  /* 0x000000e800e87308 */ /* 0x000fe20000000800 */
[----:B------:R-:W-:Y:S01]  /*f3b0*/  ISETP.LE.U32.AND P1, PT, R181, UR14, PT ;  /* 0x0000000eb5007c0c */ /* 0x000fe2000bf23070 */
[--C-:B------:R-:W-:Y:S01]  /*f3c0*/  FFMA.FTZ R233, R32, UR6, -R180.reuse ;  /* 0x0000000620e97c23 */ /* 0x100fe200080108b4 */
[--C-:B------:R-:W-:Y:S01]  /*f3d0*/  FFMA.FTZ R223, R223, UR6, -R180.reuse ;  /* 0x00000006dfdf7c23 */ /* 0x100fe200080108b4 */
[--C-:B------:R-:W-:Y:S01]  /*f3e0*/  FFMA.FTZ R221, R221, UR6, -R180.reuse ;  /* 0x00000006dddd7c23 */ /* 0x100fe200080108b4 */
[--C-:B------:R-:W-:Y:S01]  /*f3f0*/  FFMA.FTZ R185, R33, UR6, -R180.reuse ;  /* 0x0000000621b97c23 */ /* 0x100fe200080108b4 */
[--C-:B------:R-:W-:Y:S01]  /*f400*/  FFMA.FTZ R184, R35, UR6, -R180.reuse ;  /* 0x0000000623b87c23 */ /* 0x100fe200080108b4 */
[--C-:B------:R-:W-:Y:S01]  /*f410*/  FFMA.FTZ R239, R239, UR6, -R180.reuse ;  /* 0x00000006efef7c23 */ /* 0x100fe200080108b4 */
[----:B------:R-:W1:Y:S01]  /*f420*/  MUFU.EX2 R231, R231 ;  /* 0x000000e700e77308 */ /* 0x000e620000000800 */
[----:B------:R-:W-:Y:S02]  /*f430*/  @!P5 HADD2 R174, -R245.H0_H0, -RZ.H0_H0 ;  /* 0xa00000fff5aed230 */ /* 0x000fe40000000900 */
[--C-:B------:R-:W-:Y:S01]  /*f440*/  FFMA.FTZ R237, R237, UR6, -R180.reuse ;  /* 0x00000006eded7c23 */ /* 0x100fe200080108b4 */
[--C-:B------:R-:W-:Y:S01]  /*f450*/  FFMA.FTZ R234, R171, UR6, -R180.reuse ;  /* 0x00000006abea7c23 */ /* 0x100fe200080108b4 */
[----:B------:R-:W-:Y:S01]  /*f460*/  FFMA.FTZ R235, R235, UR6, -R180 ;  /* 0x00000006ebeb7c23 */ /* 0x000fe200080108b4 */
[----:B------:R-:W-:-:S02]  /*f470*/  FFMA.FTZ R179, R168, UR6, -R179 ;  /* 0x00000006a8b37c23 */ /* 0x000fc400080108b3 */
[----:B------:R-:W3:Y:S01]  /*f480*/  MUFU.EX2 R219, R219 ;  /* 0x000000db00db7308 */ /* 0x000ee20000000800 */
[----:B------:R-:W-:Y:S01]  /*f490*/  PRMT R175, R246, 0x5410, R245 ;  /* 0x00005410f6af7816 */ /* 0x000fe200000000f5 */
[----:B------:R-:W-:Y:S01]  /*f4a0*/  FADD.FTZ R215, R165, -R228 ;  /* 0x800000e4a5d77221 */ /* 0x000fe20000010000 */
[----:B------:R-:W-:Y:S02]  /*f4b0*/  @!P5 PRMT R245, R174, 0x5410, RZ ;  /* 0x00005410aef5d816 */ /* 0x000fe400000000ff */
[----:B------:R-:W-:Y:S01]  /*f4c0*/  ISETP.LE.U32.AND P5, PT, R244, UR14, PT ;  /* 0x0000000ef4007c0c */ /* 0x000fe2000bfa3070 */
[----:B------:R-:W-:Y:S01]  /*f4d0*/  FMUL.FTZ R215, R215, UR6 ;  /* 0x00000006d7d77c20 */ /* 0x000fe20008410000 */
[----:B-1----:R-:W-:-:S05]  /*f4e0*/  F2FP.F16.F32.PACK_AB R244, R231, R247 ;  /* 0x000000f7e7f4723e */ /* 0x002fca00000000ff */
[----:B------:R-:W1:Y:S01]  /*f4f0*/  MUFU.EX2 R215, R215 ;  /* 0x000000d700d77308 */ /* 0x000e620000000800 */
[----:B------:R-:W-:Y:S01]  /*f500*/  LOP3.LUT R10, R12, 0xff, RZ, 0xc0, !PT ;  /* 0x000000ff0c0a7812 */ /* 0x000fe200078ec0ff */
[--C-:B------:R-:W-:Y:S01]  /*f510*/  FFMA.FTZ R181, R169, UR6, -R180.reuse ;  /* 0x00000006a9b57c23 */ /* 0x100fe200080108b4 */
[----:B------:R-:W-:Y:S01]  /*f520*/  FFMA.FTZ R180, R173, UR6, -R180 ;  /* 0x00000006adb47c23 */ /* 0x000fe200080108b4 */
[----:B------:R-:W-:Y:S01]  /*f530*/  LOP3.LUT R226, R13, UR35, R188, 0x96, !PT ;  /* 0x000000230de27c12 */ /* 0x000fe2000f8e96bc */
[----:B------:R-:W-:-:S03]  /*f540*/  @!P6 HADD2 R173, -R244.H0_H0, -RZ.H0_H0 ;  /* 0xa00000fff4ade230 */ /* 0x000fc60000000900 */
[----:B------:R-:W-:Y:S01]  /*f550*/  MUFU.EX2 R224, R224 ;  /* 0x000000e000e07308 */ /* 0x000fe20000000800 */
[----:B------:R-:W-:-:S07]  /*f560*/  @!P3 HADD2 R178, -R246.H0_H0, -RZ.H0_H0 ;  /* 0xa00000fff6b2b230 */ /* 0x000fce0000000900 */
[----:B------:R-:W-:Y:S01]  /*f570*/  MUFU.EX2 R243, R243 ;  /* 0x000000f300f37308 */ /* 0x000fe20000000800 */
[----:B------:R-:W-:Y:S02]  /*f580*/  @!P3 PRMT R246, R178, 0x5410, RZ ;  /* 0x00005410b2f6b816 */ /* 0x000fe400000000ff */
[----:B------:R-:W-:-:S05]  /*f590*/  SHF.R.U32.HI R228, RZ, 0x10, R12 ;  /* 0x00000010ffe47819 */ /* 0x000fca000001160c */
[----:B------:R-:W-:Y:S01]  /*f5a0*/  MUFU.EX2 R233, R233 ;  /* 0x000000e900e97308 */ /* 0x000fe20000000800 */
[----:B------:R-:W-:Y:S01]  /*f5b0*/  SHF.R.U32.HI R178, RZ, 0x18, R12 ;  /* 0x00000018ffb27819 */ /* 0x000fe2000001160c */
[-CC-:B---3--:R-:W-:Y:S01]  /*f5c0*/  FFMA.FTZ R11, R11, R219.reuse, R241.reuse ;  /* 0x000000db0b0b7223 */ /* 0x188fe200000100f1 */
[----:B------:R-:W-:Y:S01]  /*f5d0*/  PRMT R241, R244, 0x7632, R241 ;  /* 0x00007632f4f17816 */ /* 0x000fe200000000f1 */
[-C--:B------:R-:W-:Y:S01]  /*f5e0*/  FMUL.FTZ R136, R136, R219.reuse ;  /* 0x000000db88887220 */ /* 0x080fe20000410000 */
[-C--:B------:R-:W-:Y:S01]  /*f5f0*/  FMUL.FTZ R137, R137, R219.reuse ;  /* 0x000000db89897220 */ /* 0x080fe20000410000 */
[-C--:B------:R-:W-:Y:S01]  /*f600*/  FMUL.FTZ R140, R140, R219.reuse ;  /* 0x000000db8c8c7220 */ /* 0x080fe20000410000 */
[-C--:B------:R-:W-:Y:S01]  /*f610*/  FMUL.FTZ R141, R141, R219.reuse ;  /* 0x000000db8d8d7220 */ /* 0x080fe20000410000 */
[----:B------:R-:W-:Y:S01]  /*f620*/  @!P4 HADD2 R177, -R241.H0_H0, -RZ.H0_H0 ;  /* 0xa00000fff1b1c230 */ /* 0x000fe20000000900 */
[----:B------:R-:W-:Y:S01]  /*f630*/  PRMT R174, R244, 0x5410, R241 ;  /* 0x00005410f4ae7816 */ /* 0x000fe200000000f1 */
[-C--:B------:R-:W-:Y:S01]  /*f640*/  FMUL.FTZ R144, R144, R219.reuse ;  /* 0x000000db90907220 */ /* 0x080fe20000410000 */
[-C--:B------:R-:W-:Y:S01]  /*f650*/  FMUL.FTZ R145, R145, R219.reuse ;  /* 0x000000db91917220 */ /* 0x080fe20000410000 */
[-C--:B------:R-:W-:Y:S01]  /*f660*/  FMUL.FTZ R148, R148, R219.reuse ;  /* 0x000000db94947220 */ /* 0x080fe20000410000 */
[----:B------:R-:W-:Y:S01]  /*f670*/  @!P4 PRMT R241, R177, 0x5410, RZ ;  /* 0x00005410b1f1c816 */ /* 0x000fe200000000ff */
[-C--:B------:R-:W-:Y:S01]  /*f680*/  FMUL.FTZ R149, R149, R219.reuse ;  /* 0x000000db95957220 */ /* 0x080fe20000410000 */
[----:B------:R-:W-:Y:S01]  /*f690*/  ISETP.LE.U32.AND P4, PT, R10, UR14, PT ;  /* 0x0000000e0a007c0c */ /* 0x000fe2000bf83070 */
[-C--:B------:R-:W-:Y:S01]  /*f6a0*/  FMUL.FTZ R152, R152, R219.reuse ;  /* 0x000000db98987220 */ /* 0x080fe20000410000 */
[----:B------:R3:W4:Y:S01]  /*f6b0*/  MUFU.EX2 R10, R229 ;  /* 0x000000e5000a7308 */ /* 0x0007220000000800 */
[----:B------:R-:W-:Y:S01]  /*f6c0*/  SHF.R.U32.HI R177, RZ, 0x10, R226 ;  /* 0x00000010ffb17819 */ /* 0x000fe200000116e2 */
[----:B------:R-:W-:Y:S01]  /*f6d0*/  FMUL.FTZ R153, R153, R219 ;  /* 0x000000db99997220 */ /* 0x000fe20000410000 */
[----:B------:R-:W-:Y:S01]  /*f6e0*/  @!P6 PRMT R244, R173, 0x5410, RZ ;  /* 0x00005410adf4e816 */ /* 0x000fe200000000ff */
[----:B-1----:R-:W-:Y:S01]  /*f6f0*/  FFMA.FTZ R173, R164, R215, R247 ;  /* 0x000000d7a4ad7223 */ /* 0x002fe200000100f7 */
[----:B------:R-:W-:Y:S01]  /*f700*/  LOP3.LUT R177, R177, 0xff, RZ, 0xc0, !PT ;  /* 0x000000ffb1b17812 */ /* 0x000fe200078ec0ff */
[-C--:B------:R-:W-:Y:S01]  /*f710*/  FMUL.FTZ R156, R156, R219.reuse ;  /* 0x000000db9c9c7220 */ /* 0x080fe20000410000 */
[----:B------:R-:W-:Y:S01]  /*f720*/  F2FP.F16.F32.PACK_AB R247, R232, R242 ;  /* 0x000000f2e8f7723e */ /* 0x000fe200000000ff */
[-C--:B------:R-:W-:Y:S01]  /*f730*/  FMUL.FTZ R157, R157, R219.reuse ;  /* 0x000000db9d9d7220 */ /* 0x080fe20000410000 */
[----:B------:R-:W-:Y:S01]  /*f740*/  ISETP.LE.U32.AND P6, PT, R177, UR14, PT ;  /* 0x0000000eb1007c0c */ /* 0x000fe2000bfc3070 */
[----:B------:R-:W-:Y:S01]  /*f750*/  FADD.FTZ R177, R230, R11 ;  /* 0x0000000be6b17221 */ /* 0x000fe20000010000 */
[----:B------:R-:W-:Y:S01]  /*f760*/  FADD.FTZ R11, R231, R173 ;  /* 0x000000ade70b7221 */ /* 0x000fe20000010000 */
[-C--:B------:R-:W-:Y:S01]  /*f770*/  FMUL.FTZ R160, R160, R219.reuse ;  /* 0x000000dba0a07220 */ /* 0x080fe20000410000 */
[-C--:B------:R-:W-:Y:S01]  /*f780*/  FMUL.FTZ R161, R161, R219.reuse ;  /* 0x000000dba1a17220 */ /* 0x080fe20000410000 */
[-C--:B------:R-:W-:Y:S01]  /*f790*/  FMUL.FTZ R36, R36, R219.reuse ;  /* 0x000000db24247220 */ /* 0x080fe20000410000 */
[-C--:B------:R-:W-:Y:S01]  /*f7a0*/  FMUL.FTZ R37, R37, R219.reuse ;  /* 0x000000db25257220 */ /* 0x080fe20000410000 */
[-C--:B------:R-:W-:Y:S01]  /*f7b0*/  FMUL.FTZ R40, R40, R219.reuse ;  /* 0x000000db28287220 */ /* 0x080fe20000410000 */
[----:B---3--:R-:W-:Y:S01]  /*f7c0*/  PRMT R229, R247, 0x7632, R229 ;  /* 0x00007632f7e57816 */ /* 0x008fe200000000e5 */
[-C--:B------:R-:W-:Y:S01]  /*f7d0*/  FMUL.FTZ R41, R41, R219.reuse ;  /* 0x000000db29297220 */ /* 0x080fe20000410000 */
[----:B----4-:R-:W-:Y:S01]  /*f7e0*/  F2FP.F16.F32.PACK_AB R231, R224, R10 ;  /* 0x0000000ae0e7723e */ /* 0x010fe200000000ff */
[-C--:B------:R-:W-:Y:S01]  /*f7f0*/  FMUL.FTZ R44, R44, R219.reuse ;  /* 0x000000db2c2c7220 */ /* 0x080fe20000410000 */
[-C--:B------:R-:W-:Y:S01]  /*f800*/  FMUL.FTZ R45, R45, R219.reuse ;  /* 0x000000db2d2d7220 */ /* 0x080fe20000410000 */
[----:B------:R-:W-:Y:S01]  /*f810*/  @!P5 HADD2 R172, -R229.H0_H0, -RZ.H0_H0 ;  /* 0xa00000ffe5acd230 */ /* 0x000fe20000000900 */
[----:B------:R-:W-:Y:S01]  /*f820*/  PRMT R230, R231, 0x7632, R230 ;  /* 0x00007632e7e67816 */ /* 0x000fe200000000e6 */
[-C--:B------:R-:W-:Y:S01]  /*f830*/  FMUL.FTZ R48, R48, R219.reuse ;  /* 0x000000db30307220 */ /* 0x080fe20000410000 */
[----:B------:R-:W-:Y:S01]  /*f840*/  PRMT R173, R247, 0x5410, R229 ;  /* 0x00005410f7ad7816 */ /* 0x000fe200000000e5 */
[-C--:B------:R-:W-:Y:S01]  /*f850*/  FMUL.FTZ R49, R49, R219.reuse ;  /* 0x000000db31317220 */ /* 0x080fe20000410000 */
[----:B------:R-:W-:Y:S01]  /*f860*/  @!P5 PRMT R229, R172, 0x5410, RZ ;  /* 0x00005410ace5d816 */ /* 0x000fe200000000ff */
[----:B------:R-:W-:Y:S01]  /*f870*/  @!P1 HADD2 R171, -R230.H0_H0, -RZ.H0_H0 ;  /* 0xa00000ffe6ab9230 */ /* 0x000fe20000000900 */
[----:B------:R-:W-:Y:S01]  /*f880*/  SHF.R.U32.HI R172, RZ, 0x18, R226 ;  /* 0x00000018ffac7819 */ /* 0x000fe200000116e2 */
[-C--:B------:R-:W-:Y:S01]  /*f890*/  FMUL.FTZ R52, R52, R219.reuse ;  /* 0x000000db34347220 */ /* 0x080fe20000410000 */
[----:B------:R-:W-:Y:S01]  /*f8a0*/  ISETP.LE.U32.AND P3, PT, R227, UR14, PT ;  /* 0x0000000ee3007c0c */ /* 0x000fe2000bf63070 */
[-C--:B------:R-:W-:Y:S01]  /*f8b0*/  FMUL.FTZ R53, R53, R219.reuse ;  /* 0x000000db35357220 */ /* 0x080fe20000410000 */
[----:B------:R-:W-:Y:S01]  /*f8c0*/  ISETP.LE.U32.AND P5, PT, R172, UR14, PT ;  /* 0x0000000eac007c0c */ /* 0x000fe2000bfa3070 */
[-C--:B------:R-:W-:Y:S01]  /*f8d0*/  FMUL.FTZ R56, R56, R219.reuse ;  /* 0x000000db38387220 */ /* 0x080fe20000410000 */
[----:B------:R-:W-:Y:S01]  /*f8e0*/  PRMT R172, R231, 0x5410, R230 ;  /* 0x00005410e7ac7816 */ /* 0x000fe200000000e6 */
[----:B------:R-:W-:Y:S01]  /*f8f0*/  @!P2 HADD2 R176, -R247.H0_H0, -RZ.H0_H0 ;  /* 0xa00000fff7b0a230 */ /* 0x000fe20000000900 */
[----:B------:R-:W-:Y:S01]  /*f900*/  @!P1 PRMT R230, R171, 0x5410, RZ ;  /* 0x00005410abe69816 */ /* 0x000fe200000000ff */
[-C--:B------:R-:W-:Y:S01]  /*f910*/  FMUL.FTZ R57, R57, R219.reuse ;  /* 0x000000db39397220 */ /* 0x080fe20000410000 */
[----:B------:R-:W-:Y:S01]  /*f920*/  ISETP.LE.U32.AND P1, PT, R178, UR14, PT ;  /* 0x0000000eb2007c0c */ /* 0x000fe2000bf23070 */
[-C--:B------:R-:W-:Y:S01]  /*f930*/  FMUL.FTZ R60, R60, R219.reuse ;  /* 0x000000db3c3c7220 */ /* 0x080fe20000410000 */
[----:B------:R-:W1:Y:S01]  /*f940*/  MUFU.EX2 R178, R225 ;  /* 0x000000e100b27308 */ /* 0x000e620000000800 */
[----:B------:R-:W-:Y:S01]  /*f950*/  @!P2 PRMT R247, R176, 0x5410, RZ ;  /* 0x00005410b0f7a816 */ /* 0x000fe200000000ff */
[-C--:B------:R-:W-:Y:S01]  /*f960*/  FMUL.FTZ R61, R61, R219.reuse ;  /* 0x000000db3d3d7220 */ /* 0x080fe20000410000 */
[----:B------:R-:W-:Y:S01]  /*f970*/  LOP3.LUT R176, R226, 0xff, RZ, 0xc0, !PT ;  /* 0x000000ffe2b07812 */ /* 0x000fe200078ec0ff */
[-C--:B------:R-:W-:Y:S01]  /*f980*/  FMUL.FTZ R64, R64, R219.reuse ;  /* 0x000000db40407220 */ /* 0x080fe20000410000 */
[----:B------:R-:W-:Y:S01]  /*f990*/  LOP3.LUT R226, R226, 0xffff, RZ, 0xc0, !PT ;  /* 0x0000ffffe2e27812 */ /* 0x000fe200078ec0ff */
[----:B------:R-:W-:Y:S01]  /*f9a0*/  @!P3 HADD2 R31, -R231.H0_H0, -RZ.H0_H0 ;  /* 0xa00000ffe71fb230 */ /* 0x000fe20000000900 */
[----:B------:R-:W-:Y:S01]  /*f9b0*/  ISETP.LE.U32.AND P2, PT, R176, UR14, PT ;  /* 0x0000000eb0007c0c */ /* 0x000fe2000bf43070 */
[-C--:B------:R-:W-:Y:S01]  /*f9c0*/  FMUL.FTZ R65, R65, R219.reuse ;  /* 0x000000db41417220 */ /* 0x080fe20000410000 */
[----:B------:R-:W-:Y:S01]  /*f9d0*/  SHF.R.U32.HI R226, RZ, 0x8, R226 ;  /* 0x00000008ffe27819 */ /* 0x000fe200000116e2 */
[-C--:B------:R-:W-:Y:S01]  /*f9e0*/  FMUL.FTZ R68, R68, R219.reuse ;  /* 0x000000db44447220 */ /* 0x080fe20000410000 */
[----:B------:R-:W-:Y:S01]  /*f9f0*/  @!P3 PRMT R231, R31, 0x5410, RZ ;  /* 0x000054101fe7b816 */ /* 0x000fe200000000ff */
[-C--:B------:R-:W-:Y:S01]  /*fa00*/  FMUL.FTZ R69, R69, R219.reuse ;  /* 0x000000db45457220 */ /* 0x080fe20000410000 */
[----:B------:R-:W-:Y:S01]  /*fa10*/  LOP3.LUT R31, R226, 0xffff, RZ, 0xc0, !PT ;  /* 0x0000ffffe21f7812 */ /* 0x000fe200078ec0ff */
[-C--:B------:R-:W-:Y:S01]  /*fa20*/  FMUL.FTZ R72, R72, R219.reuse ;  /* 0x000000db48487220 */ /* 0x080fe20000410000 */
[-C--:B------:R-:W-:Y:S01]  /*fa30*/  FMUL.FTZ R73, R73, R219.reuse ;  /* 0x000000db49497220 */ /* 0x080fe20000410000 */
[----:B------:R-:W-:Y:S01]  /*fa40*/  FMUL.FTZ R76, R76, R219 ;  /* 0x000000db4c4c7220 */ /* 0x000fe20000410000 */
[----:B-1----:R-:W-:Y:S01]  /*fa50*/  F2FP.F16.F32.PACK_AB R226, R178, R243 ;  /* 0x000000f3b2e2723e */ /* 0x002fe200000000ff */
[-C--:B------:R-:W-:Y:S01]  /*fa60*/  FMUL.FTZ R77, R77, R219.reuse ;  /* 0x000000db4d4d7220 */ /* 0x080fe20000410000 */
[----:B------:R-:W-:Y:S01]  /*fa70*/  ISETP.LE.U32.AND P3, PT, R31, UR14, PT ;  /* 0x0000000e1f007c0c */ /* 0x000fe2000bf63070 */
[-C--:B------:R-:W-:Y:S01]  /*fa80*/  FMUL.FTZ R80, R80, R219.reuse ;  /* 0x000000db50507220 */ /* 0x080fe20000410000 */
[C---:B------:R-:W-:Y:S01]  /*fa90*/  PRMT R225, R226.reuse, 0x7632, R225 ;  /* 0x00007632e2e17816 */ /* 0x040fe200000000e1 */
[----:B------:R-:W-:Y:S01]  /*faa0*/  @!P2 HADD2 R170, -R226.H0_H0, -RZ.H0_H0 ;  /* 0xa00000ffe2aaa230 */ /* 0x000fe20000000900 */
[----:B------:R1:W-:Y:S01]  /*fab0*/  MUFU.EX2 R171, R250 ;  /* 0x000000fa00ab7308 */ /* 0x0003e20000000800 */
[-C--:B------:R-:W-:Y:S01]  /*fac0*/  FMUL.FTZ R81, R81, R219.reuse ;  /* 0x000000db51517220 */ /* 0x080fe20000410000 */
[----:B------:R-:W-:Y:S01]  /*fad0*/  PRMT R31, R226, 0x5410, R225 ;  /* 0x00005410e21f7816 */ /* 0x000fe200000000e1 */
[-C--:B------:R-:W-:Y:S01]  /*fae0*/  FMUL.FTZ R84, R84, R219.reuse ;  /* 0x000000db54547220 */ /* 0x080fe20000410000 */
[----:B------:R-:W-:Y:S01]  /*faf0*/  @!P2 PRMT R226, R170, 0x5410, RZ ;  /* 0x00005410aae2a816 */ /* 0x000fe200000000ff */
[-C--:B------:R-:W-:Y:S01]  /*fb00*/  FMUL.FTZ R85, R85, R219.reuse ;  /* 0x000000db55557220 */ /* 0x080fe20000410000 */
[----:B------:R-:W-:Y:S01]  /*fb10*/  LOP3.LUT R227, R12, 0xffff, RZ, 0xc0, !PT ;  /* 0x0000ffff0ce37812 */ /* 0x000fe200078ec0ff */
[-C--:B------:R-:W-:Y:S01]  /*fb20*/  FMUL.FTZ R88, R88, R219.reuse ;  /* 0x000000db58587220 */ /* 0x080fe20000410000 */
[----:B------:R-:W3:Y:S01]  /*fb30*/  MUFU.EX2 R170, R222 ;  /* 0x000000de00aa7308 */ /* 0x000ee20000000800 */
[----:B------:R-:W-:Y:S01]  /*fb40*/  @!P3 HADD2 R30, -R225.H0_H0, -RZ.H0_H0 ;  /* 0xa00000ffe11eb230 */ /* 0x000fe20000000900 */
[----:B------:R-:W-:Y:S01]  /*fb50*/  SHF.R.U32.HI R227, RZ, 0x8, R227 ;  /* 0x00000008ffe37819 */ /* 0x000fe200000116e3 */
[-C--:B------:R-:W-:Y:S01]  /*fb60*/  FMUL.FTZ R89, R89, R219.reuse ;  /* 0x000000db59597220 */ /* 0x080fe20000410000 */
[-C--:B------:R-:W-:Y:S01]  /*fb70*/  FMUL.FTZ R92, R92, R219.reuse ;  /* 0x000000db5c5c7220 */ /* 0x080fe20000410000 */
[-C--:B------:R-:W-:Y:S01]  /*fb80*/  FMUL.FTZ R93, R93, R219.reuse ;  /* 0x000000db5d5d7220 */ /* 0x080fe20000410000 */
[-C--:B------:R-:W-:Y:S01]  /*fb90*/  FMUL.FTZ R96, R96, R219.reuse ;  /* 0x000000db60607220 */ /* 0x080fe20000410000 */
[-C--:B------:R-:W-:Y:S01]  /*fba0*/  FMUL.FTZ R97, R97, R219.reuse ;  /* 0x000000db61617220 */ /* 0x080fe20000410000 */
[----:B------:R-:W-:Y:S01]  /*fbb0*/  MUFU.EX2 R176, R220 ;  /* 0x000000dc00b07308 */ /* 0x000fe20000000800 */
[----:B-1----:R-:W-:Y:S01]  /*fbc0*/  FADD.FTZ R250, R242, R177 ;  /* 0x000000b1f2fa7221 */ /* 0x002fe20000010000 */
[----:B------:R-:W-:Y:S01]  /*fbd0*/  @!P3 PRMT R225, R30, 0x5410, RZ ;  /* 0x000054101ee1b816 */ /* 0x000fe200000000ff */
[-C--:B------:R-:W-:Y:S01]  /*fbe0*/  FMUL.FTZ R100, R100, R219.reuse ;  /* 0x000000db64647220 */ /* 0x080fe20000410000 */
[-C--:B------:R-:W-:Y:S01]  /*fbf0*/  FMUL.FTZ R101, R101, R219.reuse ;  /* 0x000000db65657220 */ /* 0x080fe20000410000 */
[-C--:B------:R-:W-:Y:S01]  /*fc00*/  FMUL.FTZ R104, R104, R219.reuse ;  /* 0x000000db68687220 */ /* 0x080fe20000410000 */
[-C--:B------:R-:W-:Y:S01]  /*fc10*/  FMUL.FTZ R105, R105, R219.reuse ;  /* 0x000000db69697220 */ /* 0x080fe20000410000 */
[-C--:B------:R-:W-:Y:S01]  /*fc20*/  FMUL.FTZ R108, R108, R219.reuse ;  /* 0x000000db6c6c7220 */ /* 0x080fe20000410000 */
[----:B------:R1:W4:Y:S01]  /*fc30*/  MUFU.EX2 R242, R223 ;  /* 0x000000df00f27308 */ /* 0x0003220000000800 */
[----:B------:R-:W-:Y:S01]  /*fc40*/  LOP3.LUT R30, R227, 0xffff, RZ, 0xc0, !PT ;  /* 0x0000ffffe31e7812 */ /* 0x000fe200078ec0ff */
[-C--:B------:R-:W-:Y:S01]  /*fc50*/  FMUL.FTZ R109, R109, R219.reuse ;  /* 0x000000db6d6d7220 */ /* 0x080fe20000410000 */
[-C--:B------:R-:W-:Y:S01]  /*fc60*/  FMUL.FTZ R112, R112, R219.reuse ;  /* 0x000000db70707220 */ /* 0x080fe20000410000 */
[-C--:B------:R-:W-:Y:S01]  /*fc70*/  FMUL.FTZ R113, R113, R219.reuse ;  /* 0x000000db71717220 */ /* 0x080fe20000410000 */
[-C--:B------:R-:W-:Y:S01]  /*fc80*/  FMUL.FTZ R116, R116, R219.reuse ;  /* 0x000000db74747220 */ /* 0x080fe20000410000 */
[-C--:B------:R-:W-:Y:S01]  /*fc90*/  FMUL.FTZ R117, R117, R219.reuse ;  /* 0x000000db75757220 */ /* 0x080fe20000410000 */
[-C--:B------:R-:W-:Y:S01]  /*fca0*/  FMUL.FTZ R120, R120, R219.reuse ;  /* 0x000000db78787220 */ /* 0x080fe20000410000 */
[----:B------:R-:W2:Y:S01]  /*fcb0*/  MUFU.EX2 R177, R221 ;  /* 0x000000dd00b17308 */ /* 0x000ea20000000800 */
[----:B------:R-:W-:Y:S01]  /*fcc0*/  LOP3.LUT R228, R228, 0xff, RZ, 0xc0, !PT ;  /* 0x000000ffe4e47812 */ /* 0x000fe200078ec0ff */
[-C--:B------:R-:W-:Y:S01]  /*fcd0*/  FMUL.FTZ R121, R121, R219.reuse ;  /* 0x000000db79797220 */ /* 0x080fe20000410000 */
[----:B------:R-:W-:Y:S01]  /*fce0*/  ISETP.LE.U32.AND P3, PT, R30, UR14, PT ;  /* 0x0000000e1e007c0c */ /* 0x000fe2000bf63070 */
[-C--:B------:R-:W-:Y:S01]  /*fcf0*/  FMUL.FTZ R124, R124, R219.reuse ;  /* 0x000000db7c7c7220 */ /* 0x080fe20000410000 */
[----:B------:R-:W-:Y:S01]  /*fd00*/  ISETP.LE.U32.AND P2, PT, R228, UR14, PT ;  /* 0x0000000ee4007c0c */ /* 0x000fe2000bf43070 */
[----:B------:R-:W-:Y:S01]  /*fd10*/  FADD.FTZ R250, R232, R250 ;  /* 0x000000fae8fa7221 */ /* 0x000fe20000010000 */
[-C--:B------:R-:W-:Y:S01]  /*fd20*/  FMUL.FTZ R125, R125, R219.reuse ;  /* 0x000000db7d7d7220 */ /* 0x080fe20000410000 */
[----:B------:R-:W-:Y:S01]  /*fd30*/  FMUL.FTZ R128, R128, R219 ;  /* 0x000000db80807220 */ /* 0x000fe20000410000 */
[----:B-1----:R-:W-:Y:S01]  /*fd40*/  FADD.FTZ R223, R10, R11 ;  /* 0x0000000b0adf7221 */ /* 0x002fe20000010000 */
[----:B---3--:R-:W-:Y:S01]  /*fd50*/  F2FP.F16.F32.PACK_AB R222, R170, R171 ;  /* 0x000000abaade723e */ /* 0x008fe200000000ff */
[----:B------:R-:W-:Y:S01]  /*fd60*/  FMUL.FTZ R129, R129, R219 ;  /* 0x000000db81817220 */ /* 0x000fe20000410000 */
[----:B----4-:R-:W-:Y:S01]  /*fd70*/  F2FP.F16.F32.PACK_AB R228, R242, R233 ;  /* 0x000000e9f2e4723e */ /* 0x010fe200000000ff */
[----:B------:R-:W-:Y:S01]  /*fd80*/  FADD.FTZ R232, R224, R223 ;  /* 0x000000dfe0e87221 */ /* 0x000fe20000010000 */
[-C--:B------:R-:W-:Y:S01]  /*fd90*/  FMUL.FTZ R132, R132, R219.reuse ;  /* 0x000000db84847220 */ /* 0x080fe20000410000 */
[----:B------:R-:W-:Y:S01]  /*fda0*/  FMUL.FTZ R133, R133, R219 ;  /* 0x000000db85857220 */ /* 0x000fe20000410000 */
[----:B------:R-:W-:Y:S01]  /*fdb0*/  MUFU.EX2 R185, R185 ;  /* 0x000000b900b97308 */ /* 0x000fe20000000800 */
[----:B--2---:R-:W-:-:S07]  /*fdc0*/  F2FP.F16.F32.PACK_AB R224, R176, R177 ;  /* 0x000000b1b0e0723e */ /* 0x004fce00000000ff */
[----:B------:R-:W-:Y:S01]  /*fdd0*/  MUFU.EX2 R184, R184 ;  /* 0x000000b800b87308 */ /* 0x000fe20000000800 */
[----:B------:R-:W-:Y:S01]  /*fde0*/  PRMT R221, R222, 0x7632, R221 ;  /* 0x00007632dedd7816 */ /* 0x000fe200000000dd */
[----:B------:R-:W-:Y:S01]  /*fdf0*/  @!P6 HADD2 R29, -R228.H0_H0, -RZ.H0_H0 ;  /* 0xa00000ffe41de230 */ /* 0x000fe20000000900 */
[----:B------:R-:W-:-:S05]  /*fe00*/  PRMT R223, R224, 0x7632, R223 ;  /* 0x00007632e0df7816 */ /* 0x000fca00000000df */
[----:B------:R-:W-:Y:S01]  /*fe10*/  MUFU.EX2 R239, R239 ;  /* 0x000000ef00ef7308 */ /* 0x000fe20000000800 */
[C---:B------:R-:W-:Y:S01]  /*fe20*/  PRMT R227, R228.reuse, 0x7632, R227 ;  /* 0x00007632e4e37816 */ /* 0x040fe200000000e3 */
[----:B------:R-:W-:Y:S01]  /*fe30*/  @!P3 HADD2 R28, -R221.H0_H0, -RZ.H0_H0 ;  /* 0xa00000ffdd1cb230 */ /* 0x000fe20000000900 */
[----:B------:R-:W-:Y:S01]  /*fe40*/  LOP3.LUT R249, R249, UR36, R186, 0x96, !PT ;  /* 0x00000024f9f97c12 */ /* 0x000fe2000f8e96ba */
[----:B------:R-:W-:Y:S01]  /*fe50*/  @!P2 HADD2 R23, -R224.H0_H0, -RZ.H0_H0 ;  /* 0xa00000ffe017a230 */ /* 0x000fe20000000900 */
[----:B------:R-:W-:Y:S01]  /*fe60*/  PRMT R30, R228, 0x5410, R227 ;  /* 0x00005410e41e7816 */ /* 0x000fe200000000e3 */
[----:B------:R-:W-:Y:S01]  /*fe70*/  @!P1 HADD2 R22, -R223.H0_H0, -RZ.H0_H0 ;  /* 0xa00000ffdf169230 */ /* 0x000fe20000000900 */
[----:B------:R-:W-:Y:S01]  /*fe80*/  @!P6 PRMT R228, R29, 0x5410, RZ ;  /* 0x000054101de4e816 */ /* 0x000fe200000000ff */
[-C--:B------:R-:W-:Y:S01]  /*fe90*/  FMUL.FTZ R138, R138, R215.reuse ;  /* 0x000000d78a8a7220 */ /* 0x080fe20000410000 */
[----:B------:R-:W-:Y:S01]  /*fea0*/  PRMT R29, R222, 0x5410, R221 ;  /* 0x00005410de1d7816 */ /* 0x000fe200000000dd */
[-C--:B------:R-:W-:Y:S01]  /*feb0*/  FMUL.FTZ R139, R139, R215.reuse ;  /* 0x000000d78b8b7220 */ /* 0x080fe20000410000 */
[----:B------:R-:W-:Y:S01]  /*fec0*/  @!P3 PRMT R221, R28, 0x5410, RZ ;  /* 0x000054101cddb816 */ /* 0x000fe200000000ff */
[----:B------:R-:W-:Y:S01]  /*fed0*/  @!P5 HADD2 R169, -R227.H0_H0, -RZ.H0_H0 ;  /* 0xa00000ffe3a9d230 */ /* 0x000fe20000000900 */
[----:B------:R-:W-:Y:S01]  /*fee0*/  PRMT R28, R224, 0x5410, R223 ;  /* 0x00005410e01c7816 */ /* 0x000fe200000000df */
[-C--:B------:R-:W-:Y:S01]  /*fef0*/  FMUL.FTZ R142, R142, R215.reuse ;  /* 0x000000d78e8e7220 */ /* 0x080fe20000410000 */
[----:B------:R-:W-:Y:S01]  /*ff00*/  @!P2 PRMT R224, R23, 0x5410, RZ ;  /* 0x0000541017e0a816 */ /* 0x000fe200000000ff */
[----:B------:R-:W-:Y:S01]  /*ff10*/  FMUL.FTZ R143, R143, R215 ;  /* 0x000000d78f8f7220 */ /* 0x000fe20000410000 */
[----:B------:R-:W-:Y:S01]  /*ff20*/  @!P1 PRMT R223, R22, 0x5410, RZ ;  /* 0x0000541016df9816 */ /* 0x000fe200000000ff */
[----:B------:R-:W-:-:S04]  /*ff30*/  IMAD.WIDE.U32 R22, R218, -0x326172a9, RZ ;  /* 0xcd9e8d57da167825 */ /* 0x000fc800078e00ff */
[----:B------:R-:W-:Y:S01]  /*ff40*/  @!P4 HADD2 R168, -R222.H0_H0, -RZ.H0_H0 ;  /* 0xa00000ffdea8c230 */ /* 0x000fe20000000900 */
[----:B------:R-:W-:Y:S01]  /*ff50*/  @!P5 PRMT R227, R169, 0x5410, RZ ;  /* 0x00005410a9e3d816 */ /* 0x000fe200000000ff */
[----:B------:R-:W-:Y:S01]  /*ff60*/  FADD.FTZ R233, R233, R232 ;  /* 0x000000e8e9e97221 */ /* 0x000fe20000010000 */
[-C--:B------:R-:W-:Y:S01]  /*ff70*/  FMUL.FTZ R146, R146, R215.reuse ;  /* 0x000000d792927220 */ /* 0x080fe20000410000 */
[----:B------:R-:W-:Y:S01]  /*ff80*/  LOP3.LUT R169, R23, UR27, R21, 0x96, !PT ;  /* 0x0000001b17a97c12 */ /* 0x000fe2000f8e9615 */
[-C--:B------:R-:W-:Y:S01]  /*ff90*/  FMUL.FTZ R147, R147, R215.reuse ;  /* 0x000000d793937220 */ /* 0x080fe20000410000 */
[----:B------:R-:W-:Y:S01]  /*ffa0*/  LOP3.LUT R218, R19, UR9, R22, 0x96, !PT ;  /* 0x0000000913da7c12 */ /* 0x000fe2000f8e9616 */
[----:B------:R-:W-:Y:S01]  /*ffb0*/  FMUL.FTZ R150, R150, R215 ;  /* 0x000000d796967220 */ /* 0x000fe20000410000 */
[----:B------:R-:W-:Y:S01]  /*ffc0*/  @!P4 PRMT R222, R168, 0x5410, RZ ;  /* 0x00005410a8dec816 */ /* 0x000fe200000000ff */
[----:B------:R-:W-:Y:S01]  /*ffd0*/  FADD.FTZ R168, R242, R233 ;  /* 0x000000e9f2a87221 */ /* 0x000fe20000010000 */
[----:B------:R-:W-:-:S04]  /*ffe0*/  IMAD.WIDE.U32 R232, R169, -0x2daee0ad, RZ ;  /* 0xd2511f53a9e87825 */ /* 0x000fc800078e00ff */
[-C--:B------:R-:W-:Y:S01]  /*fff0*/  FMUL.FTZ R151, R151, R215.reuse ;  /* 0x000000d797977220 */ /* 0x080fe20000410000 */
[-C--:B------:R-:W-:Y:S01]  /*10000*/  FMUL.FTZ R154, R154, R215.reuse ;  /* 0x000000d79a9a7220 */ /* 0x080fe20000410000 */
[----:B------:R-:W-:Y:S01]  /*10010*/  FMUL.FTZ R155, R155, R215 ;  /* 0x000000d79b9b7220 */ /* 0x000fe20000410000 */
[----:B------:R-:W-:-:S04]  /*10020*/  IMAD.WIDE.U32 R10, R218, -0x2daee0ad, RZ ;  /* 0xd2511f53da0a7825 */ /* 0x000fc800078e00ff */
[----:B------:R-:W-:Y:S01]  /*10030*/  FADD.FTZ R243, R243, R250 ;  /* 0x000000faf3f37221 */ /* 0x000fe20000010000 */
[----:B------:R-:W-:Y:S01]  /*10040*/  LOP3.LUT R169, R233, UR11, R20, 0x96, !PT ;  /* 0x0000000be9a97c12 */ /* 0x000fe2000f8e9614 */
[-C--:B------:R-:W-:Y:S01]  /*10050*/  FMUL.FTZ R158, R158, R215.reuse ;  /* 0x000000d79e9e7220 */ /* 0x080fe20000410000 */
[----:B------:R-:W-:Y:S01]  /*10060*/  FMUL.FTZ R159, R159, R215 ;  /* 0x000000d79f9f7220 */ /* 0x000fe20000410000 */
[----:B------:R-:W-:Y:S01]  /*10070*/  LOP3.LUT R218, R11, UR36, R232, 0x96, !PT ;  /* 0x000000240bda7c12 */ /* 0x000fe2000f8e96e8 */
[----:B------:R-:W-:Y:S01]  /*10080*/  FADD.FTZ R178, R178, R243 ;  /* 0x000000f3b2b27221 */ /* 0x000fe20000010000 */
        /* <DEDUP_REMOVED lines=28> */
[-C--:B------:R-:W-:Y:S01]  /*10250*/  FMUL.FTZ R67, R67, R215.reuse ;  /* 0x000000d743437220 */ /* 0x080fe20000410000 */
[----:B------:R-:W-:Y:S01]  /*10260*/  LOP3.LUT R169, R233, UR4, R10, 0x96, !PT ;  /* 0x00000004e9a97c12 */ /* 0x000fe2000f8e960a */
[-C--:B------:R-:W-:Y:S01]  /*10270*/  FMUL.FTZ R70, R70, R215.reuse ;  /* 0x000000d746467220 */ /* 0x080fe20000410000 */
[-C--:B------:R-:W-:Y:S01]  /*10280*/  FMUL.FTZ R71, R71, R215.reuse ;  /* 0x000000d747477220 */ /* 0x080fe20000410000 */
[-C--:B------:R-:W-:Y:S01]  /*10290*/  FMUL.FTZ R74, R74, R215.reuse ;  /* 0x000000d74a4a7220 */ /* 0x080fe20000410000 */
[----:B------:R-:W-:Y:S01]  /*102a0*/  LOP3.LUT R218, R169, 0xff, RZ, 0xc0, !PT ;  /* 0x000000ffa9da7812 */ /* 0x000fe200078ec0ff */
[-C--:B------:R-:W-:Y:S01]  /*102b0*/  FMUL.FTZ R75, R75, R215.reuse ;  /* 0x000000d74b4b7220 */ /* 0x080fe20000410000 */
[-C--:B------:R-:W-:Y:S01]  /*102c0*/  FMUL.FTZ R78, R78, R215.reuse ;  /* 0x000000d74e4e7220 */ /* 0x080fe20000410000 */
[-C--:B------:R-:W-:Y:S01]  /*102d0*/  FMUL.FTZ R79, R79, R215.reuse ;  /* 0x000000d74f4f7220 */ /* 0x080fe20000410000 */
[----:B------:R-:W-:Y:S01]  /*102e0*/  ISETP.LE.U32.AND P3, PT, R218, UR14, PT ;  /* 0x0000000eda007c0c */ /* 0x000fe2000bf63070 */
[-C--:B------:R-:W-:Y:S01]  /*102f0*/  FMUL.FTZ R82, R82, R215.reuse ;  /* 0x000000d752527220 */ /* 0x080fe20000410000 */
[----:B------:R-:W-:Y:S01]  /*10300*/  LOP3.LUT R218, R169, 0xffff, RZ, 0xc0, !PT ;  /* 0x0000ffffa9da7812 */ /* 0x000fe200078ec0ff */
[-C--:B------:R-:W-:Y:S01]  /*10310*/  FMUL.FTZ R83, R83, R215.reuse ;  /* 0x000000d753537220 */ /* 0x080fe20000410000 */
[-C--:B------:R-:W-:Y:S01]  /*10320*/  FMUL.FTZ R86, R86, R215.reuse ;  /* 0x000000d756567220 */ /* 0x080fe20000410000 */
[-C--:B------:R-:W-:Y:S01]  /*10330*/  FMUL.FTZ R87, R87, R215.reuse ;  /* 0x000000d757577220 */ /* 0x080fe20000410000 */
[----:B------:R-:W-:Y:S01]  /*10340*/  SHF.R.U32.HI R218, RZ, 0x8, R218 ;  /* 0x00000008ffda7819 */ /* 0x000fe200000116da */
        /* <DEDUP_REMOVED lines=9> */
[--C-:B------:R-:W-:Y:S01]  /*103e0*/  SHF.R.U32.HI R218, RZ, 0x10, R169.reuse ;  /* 0x00000010ffda7819 */ /* 0x100fe200000116a9 */
[-C--:B------:R-:W-:Y:S01]  /*103f0*/  FMUL.FTZ R103, R103, R215.reuse ;  /* 0x000000d767677220 */ /* 0x080fe20000410000 */
[-C--:B------:R-:W-:Y:S01]  /*10400*/  FMUL.FTZ R106, R106, R215.reuse ;  /* 0x000000d76a6a7220 */ /* 0x080fe20000410000 */
[-C--:B------:R-:W-:Y:S01]  /*10410*/  FMUL.FTZ R107, R107, R215.reuse ;  /* 0x000000d76b6b7220 */ /* 0x080fe20000410000 */
[----:B------:R-:W-:Y:S01]  /*10420*/  LOP3.LUT R218, R218, 0xff, RZ, 0xc0, !PT ;  /* 0x000000ffdada7812 */ /* 0x000fe200078ec0ff */
[-C--:B------:R-:W-:Y:S01]  /*10430*/  FMUL.FTZ R110, R110, R215.reuse ;  /* 0x000000d76e6e7220 */ /* 0x080fe20000410000 */
[----:B------:R-:W-:Y:S01]  /*10440*/  SHF.R.U32.HI R169, RZ, 0x18, R169 ;  /* 0x00000018ffa97819 */ /* 0x000fe200000116a9 */
[-C--:B------:R-:W-:Y:S01]  /*10450*/  FMUL.FTZ R111, R111, R215.reuse ;  /* 0x000000d76f6f7220 */ /* 0x080fe20000410000 */
[----:B------:R-:W-:Y:S01]  /*10460*/  ISETP.LE.U32.AND P6, PT, R218, UR14, PT ;  /* 0x0000000eda007c0c */ /* 0x000fe2000bfc3070 */
[-C--:B------:R-:W-:Y:S01]  /*10470*/  FMUL.FTZ R114, R114, R215.reuse ;  /* 0x000000d772727220 */ /* 0x080fe20000410000 */
[C---:B------:R-:W-:Y:S01]  /*10480*/  LOP3.LUT R218, R232.reuse, 0xff, RZ, 0xc0, !PT ;  /* 0x000000ffe8da7812 */ /* 0x040fe200078ec0ff */
[-C--:B------:R-:W-:Y:S01]  /*10490*/  FMUL.FTZ R115, R115, R215.reuse ;  /* 0x000000d773737220 */ /* 0x080fe20000410000 */
[----:B------:R-:W-:Y:S01]  /*104a0*/  LOP3.LUT R220, R232, 0xffff, RZ, 0xc0, !PT ;  /* 0x0000ffffe8dc7812 */ /* 0x000fe200078ec0ff */
[-C--:B------:R-:W-:Y:S01]  /*104b0*/  FMUL.FTZ R118, R118, R215.reuse ;  /* 0x000000d776767220 */ /* 0x080fe20000410000 */
[----:B------:R-:W-:Y:S01]  /*104c0*/  ISETP.LE.U32.AND P2, PT, R218, UR14, PT ;  /* 0x0000000eda007c0c */ /* 0x000fe2000bf43070 */
[-C--:B------:R-:W-:Y:S01]  /*104d0*/  FMUL.FTZ R119, R119, R215.reuse ;  /* 0x000000d777777220 */ /* 0x080fe20000410000 */
[----:B------:R-:W-:Y:S01]  /*104e0*/  ISETP.LE.U32.AND P4, PT, R169, UR14, PT ;  /* 0x0000000ea9007c0c */ /* 0x000fe2000bf83070 */
[-C--:B------:R-:W-:Y:S01]  /*104f0*/  FMUL.FTZ R122, R122, R215.reuse ;  /* 0x000000d77a7a7220 */ /* 0x080fe20000410000 */
[--C-:B------:R-:W-:Y:S01]  /*10500*/  SHF.R.U32.HI R218, RZ, 0x18, R232.reuse ;  /* 0x00000018ffda7819 */ /* 0x100fe200000116e8 */
[----:B------:R-:W-:Y:S01]  /*10510*/  MUFU.EX2 R169, R217 ;  /* 0x000000d900a97308 */ /* 0x000fe20000000800 */
[----:B------:R-:W-:Y:S01]  /*10520*/  SHF.R.U32.HI R233, RZ, 0x10, R232 ;  /* 0x00000010ffe97819 */ /* 0x000fe200000116e8 */
[-C--:B------:R-:W-:Y:S01]  /*10530*/  FMUL.FTZ R123, R123, R215.reuse ;  /* 0x000000d77b7b7220 */ /* 0x080fe20000410000 */
[-C--:B------:R-:W-:Y:S01]  /*10540*/  FMUL.FTZ R126, R126, R215.reuse ;  /* 0x000000d77e7e7220 */ /* 0x080fe20000410000 */
[-C--:B------:R-:W-:Y:S01]  /*10550*/  FMUL.FTZ R127, R127, R215.reuse ;  /* 0x000000d77f7f7220 */ /* 0x080fe20000410000 */
[-C--:B------:R-:W-:Y:S01]  /*10560*/  FMUL.FTZ R130, R130, R215.reuse ;  /* 0x000000d782827220 */ /* 0x080fe20000410000 */
[-C--:B------:R-:W-:Y:S01]  /*10570*/  FMUL.FTZ R131, R131, R215.reuse ;  /* 0x000000d783837220 */ /* 0x080fe20000410000 */
[-C--:B------:R-:W-:Y:S01]  /*10580*/  FMUL.FTZ R134, R134, R215.reuse ;  /* 0x000000d786867220 */ /* 0x080fe20000410000 */
[----:B------:R-:W1:Y:S01]  /*10590*/  MUFU.EX2 R232, R216 ;  /* 0x000000d800e87308 */ /* 0x000e620000000800 */
[----:B------:R-:W-:Y:S01]  /*105a0*/  ISETP.LE.U32.AND P1, PT, R218, UR14, PT ;  /* 0x0000000eda007c0c */ /* 0x000fe2000bf23070 */
[----:B------:R-:W-:Y:S01]  /*105b0*/  FMUL.FTZ R135, R135, R215 ;  /* 0x000000d787877220 */ /* 0x000fe20000410000 */
[----:B------:R-:W-:-:S05]  /*105c0*/  LOP3.LUT R233, R233, 0xff, RZ, 0xc0, !PT ;  /* 0x000000ffe9e97812 */ /* 0x000fca00078ec0ff */
[----:B------:R-:W-:Y:S08]  /*105d0*/  MUFU.EX2 R240, R240 ;  /* 0x000000f000f07308 */ /* 0x000ff00000000800 */
[----:B------:R-:W-:Y:S01]  /*105e0*/  MUFU.EX2 R238, R238 ;  /* 0x000000ee00ee7308 */ /* 0x000fe20000000800 */
[----:B-1----:R-:W-:-:S07]  /*105f0*/  F2FP.F16.F32.PACK_AB R218, R232, R169 ;  /* 0x000000a9e8da723e */ /* 0x002fce00000000ff */
[----:B------:R-:W-:Y:S01]  /*10600*/  MUFU.EX2 R235, R235 ;  /* 0x000000eb00eb7308 */ /* 0x000fe20000000800 */
[----:B------:R-:W-:Y:S01]  /*10610*/  PRMT R217, R218, 0x7632, R217 ;  /* 0x00007632dad97816 */ /* 0x000fe200000000d9 */
[----:B------:R-:W-:Y:S02]  /*10620*/  @!P3 HADD2 R167, -R218.H0_H0, -RZ.H0_H0 ;  /* 0xa00000ffdaa7b230 */ /* 0x000fe40000000900 */
[----:B------:R-:W-:Y:S01]  /*10630*/  FADD.FTZ R216, R171, R178 ;  /* 0x000000b2abd87221 */ /* 0x000fe20000010000 */
[----:B------:R-:W-:-:S03]  /*10640*/  SHF.R.U32.HI R220, RZ, 0x8, R220 ;  /* 0x00000008ffdc7819 */ /* 0x000fc600000116dc */
[----:B------:R-:W-:Y:S01]  /*10650*/  MUFU.EX2 R236, R236 ;  /* 0x000000ec00ec7308 */ /* 0x000fe20000000800 */
[----:B------:R-:W-:Y:S01]  /*10660*/  @!P5 HADD2 R166, -R217.H0_H0, -RZ.H0_H0 ;  /* 0xa00000ffd9a6d230 */ /* 0x000fe20000000900 */
[----:B------:R-:W-:-:S06]  /*10670*/  PRMT R171, R218, 0x5410, R217 ;  /* 0x00005410daab7816 */ /* 0x000fcc00000000d9 */
[----:B------:R-:W-:Y:S01]  /*10680*/  MUFU.EX2 R237, R237 ;  /* 0x000000ed00ed7308 */ /* 0x000fe20000000800 */
[----:B------:R-:W-:-:S07]  /*10690*/  @!P3 PRMT R218, R167, 0x5410, RZ ;  /* 0x00005410a7dab816 */ /* 0x000fce00000000ff */
[----:B------:R-:W-:Y:S01]  /*106a0*/  MUFU.EX2 R234, R234 ;  /* 0x000000ea00ea7308 */ /* 0x000fe20000000800 */
[----:B------:R-:W-:Y:S01]  /*106b0*/  ISETP.LE.U32.AND P3, PT, R233, UR14, PT ;  /* 0x0000000ee9007c0c */ /* 0x000fe2000bf63070 */
[----:B------:R1:W-:Y:S01]  /*106c0*/  STG.E.U16 desc[UR28][R16.64+-0xfe], R245 ;  /* 0xffff02f510007986 */ /* 0x0003e2000c10151c */
[----:B------:R-:W-:Y:S02]  /*106d0*/  @!P5 PRMT R217, R166, 0x5410, RZ ;  /* 0x00005410a6d9d816 */ /* 0x000fe400000000ff */
[----:B------:R-:W-:Y:S01]  /*106e0*/  LOP3.LUT R220, R220, 0xffff, RZ, 0xc0, !PT ;  /* 0x0000ffffdcdc7812 */ /* 0x000fe200078ec0ff */
[----:B------:R2:W5:Y:S02]  /*106f0*/  LDL.LU.64 R188, [R1+0x78] ;  /* 0x0000780001bc7983 */ /* 0x0005640000300a00 */
[----:B------:R-:W-:Y:S01]  /*10700*/  MUFU.EX2 R166, R183 ;  /* 0x000000b700a67308 */ /* 0x000fe20000000800 */
[----:B------:R-:W-:Y:S01]  /*10710*/  ISETP.LE.U32.AND P5, PT, R220, UR14, PT ;  /* 0x0000000edc007c0c */ /* 0x000fe2000bfa3070 */
[----:B------:R-:W-:Y:S01]  /*10720*/  IMAD.WIDE.U32 R10, R219, -0x2daee0ad, RZ ;  /* 0xd2511f53db0a7825 */ /* 0x000fe200078e00ff */
[----:B------:R-:W-:-:S03]  /*10730*/  F2FP.F16.F32.PACK_AB R220, R184, R185 ;  /* 0x000000b9b8dc723e */ /* 0x000fc600000000ff */
[----:B------:R-:W-:Y:S01]  /*10740*/  FADD.FTZ R216, R170, R216 ;  /* 0x000000d8aad87221 */ /* 0x000fe20000010000 */
[----:B------:R-:W-:Y:S01]  /*10750*/  LOP3.LUT R250, R187, UR11, R20, 0x96, !PT ;  /* 0x0000000bbbfa7c12 */ /* 0x000fe2000f8e9614 */
[----:B------:R-:W-:Y:S01]  /*10760*/  FADD.FTZ R215, R177, R168 ;  /* 0x000000a8b1d77221 */ /* 0x000fe20000010000 */
[----:B------:R-:W3:Y:S01]  /*10770*/  MUFU.EX2 R233, R182 ;  /* 0x000000b600e97308 */ /* 0x000ee20000000800 */
[----:B------:R-:W-:Y:S01]  /*10780*/  PRMT R219, R220, 0x7632, R219 ;  /* 0x00007632dcdb7816 */ /* 0x000fe200000000db */
[----:B------:R-:W-:Y:S01]  /*10790*/  STG.E.U16 desc[UR28][R16.64+-0x100], R246 ;  /* 0xffff00f610007986 */ /* 0x000fe2000c10151c */
[----:B------:R-:W-:-:S03]  /*107a0*/  LOP3.LUT R243, R11, UR35, R242, 0x96, !PT ;  /* 0x000000230bf37c12 */ /* 0x000fc6000f8e96f2 */
[----:B------:R-:W-:Y:S01]  /*107b0*/  @!P4 HADD2 R165, -R219.H0_H0, -RZ.H0_H0 ;  /* 0xa00000ffdba5c230 */ /* 0x000fe20000000900 */
[----:B------:R-:W-:Y:S01]  /*107c0*/  LOP3.LUT R21, R23, UR27, R21, 0x96, !PT ;  /* 0x0000001b17157c12 */ /* 0x000fe2000f8e9615 */
[----:B------:R-:W4:Y:S01]  /*107d0*/  MUFU.EX2 R242, R181 ;  /* 0x000000b500f27308 */ /* 0x000f220000000800 */
[----:B------:R-:W-:Y:S01]  /*107e0*/  PRMT R170, R220, 0x5410, R219 ;  /* 0x00005410dcaa7816 */ /* 0x000fe200000000db */
[----:B------:R2:W5:Y:S01]  /*107f0*/  LDL.LU.64 R12, [R1+0x70] ;  /* 0x00007000010c7983 */ /* 0x0005620000300a00 */
[----:B------:R-:W-:Y:S02]  /*10800*/  @!P4 PRMT R219, R165, 0x5410, RZ ;  /* 0x00005410a5dbc816 */ /* 0x000fe400000000ff */
[----:B------:R-:W-:Y:S02]  /*10810*/  SHF.R.U32.HI R165, RZ, 0x10, R243 ;  /* 0x00000010ffa57819 */ /* 0x000fe400000116f3 */
[----:B---3--:R-:W-:Y:S01]  /*10820*/  F2FP.F16.F32.PACK_AB R187, R233, R166 ;  /* 0x000000a6e9bb723e */ /* 0x008fe200000000ff */
[----:B------:R-:W-:-:S03]  /*10830*/  @!P6 HADD2 R164, -R220.H0_H0, -RZ.H0_H0 ;  /* 0xa00000ffdca4e230 */ /* 0x000fc60000000900 */
[----:B------:R-:W-:Y:S02]  /*10840*/  PRMT R186, R187, 0x7632, R186 ;  /* 0x00007632bbba7816 */ /* 0x000fe400000000ba */
[----:B------:R-:W-:Y:S01]  /*10850*/  LOP3.LUT R165, R165, 0xff, RZ, 0xc0, !PT ;  /* 0x000000ffa5a57812 */ /* 0x000fe200078ec0ff */
[----:B------:R-:W-:Y:S01]  /*10860*/  @!P2 HADD2 R35, -R187.H0_H0, -RZ.H0_H0 ;  /* 0xa00000ffbb23a230 */ /* 0x000fe20000000900 */
[----:B------:R-:W-:Y:S01]  /*10870*/  @!P6 PRMT R220, R164, 0x5410, RZ ;  /* 0x00005410a4dce816 */ /* 0x000fe200000000ff */
[----:B------:R-:W-:Y:S01]  /*10880*/  @!P5 HADD2 R34, -R186.H0_H0, -RZ.H0_H0 ;  /* 0xa00000ffba22d230 */ /* 0x000fe20000000900 */
[----:B------:R-:W-:Y:S01]  /*10890*/  ISETP.LE.U32.AND P6, PT, R165, UR14, PT ;  /* 0x0000000ea5007c0c */ /* 0x000fe2000bfc3070 */
[----:B------:R-:W-:Y:S01]  /*108a0*/  FADD.FTZ R165, R169, R216 ;  /* 0x000000d8a9a57221 */ /* 0x000fe20000010000 */
[----:B------:R-:W-:Y:S02]  /*108b0*/  PRMT R169, R187, 0x5410, R186 ;  /* 0x00005410bba97816 */ /* 0x000fe400000000ba */
[----:B----4-:R-:W-:-:S02]  /*108c0*/  F2FP.F16.F32.PACK_AB R216, R239, R242 ;  /* 0x000000f2efd8723e */ /* 0x010fc400000000ff */
[----:B------:R-:W-:Y:S02]  /*108d0*/  @!P2 PRMT R187, R35, 0x5410, RZ ;  /* 0x0000541023bba816 */ /* 0x000fe400000000ff */
[----:B------:R-:W-:Y:S02]  /*108e0*/  @!P5 PRMT R186, R34, 0x5410, RZ ;  /* 0x0000541022bad816 */ /* 0x000fe400000000ff */
[C---:B------:R-:W-:Y:S02]  /*108f0*/  LOP3.LUT R35, R243.reuse, 0xff, RZ, 0xc0, !PT ;  /* 0x000000fff3237812 */ /* 0x040fe400078ec0ff */
[----:B------:R-:W-:Y:S01]  /*10900*/  SHF.R.U32.HI R34, RZ, 0x18, R243 ;  /* 0x00000018ff227819 */ /* 0x000fe200000116f3 */
[----:B------:R-:W-:Y:S01]  /*10910*/  FADD.FTZ R176, R176, R215 ;  /* 0x000000d7b0b07221 */ /* 0x000fe20000010000 */
[----:B------:R-:W-:Y:S01]  /*10920*/  LOP3.LUT R243, R243, 0xffff, RZ, 0xc0, !PT ;  /* 0x0000fffff3f37812 */ /* 0x000fe200078ec0ff */
[----:B------:R-:W-:Y:S01]  /*10930*/  @!P3 HADD2 R32, -R216.H0_H0, -RZ.H0_H0 ;  /* 0xa00000ffd820b230 */ /* 0x000fe20000000900 */
[----:B------:R-:W-:-:S02]  /*10940*/  LOP3.LUT R168, R10, 0xff, RZ, 0xc0, !PT ;  /* 0x000000ff0aa87812 */ /* 0x000fc400078ec0ff */
[----:B------:R-:W-:Y:S02]  /*10950*/  PRMT R215, R216, 0x7632, R215 ;  /* 0x00007632d8d77816 */ /* 0x000fe400000000d7 */
[----:B------:R-:W-:Y:S02]  /*10960*/  SHF.R.U32.HI R243, RZ, 0x8, R243 ;  /* 0x00000008fff37819 */ /* 0x000fe400000116f3 */
[----:B------:R-:W-:Y:S02]  /*10970*/  ISETP.LE.U32.AND P4, PT, R168, UR14, PT ;  /* 0x0000000ea8007c0c */ /* 0x000fe4000bf83070 */
[----:B------:R-:W-:Y:S02]  /*10980*/  PRMT R168, R216, 0x5410, R215 ;  /* 0x00005410d8a87816 */ /* 0x000fe400000000d7 */
[----:B------:R-:W-:Y:S01]  /*10990*/  @!P3 PRMT R216, R32, 0x5410, RZ ;  /* 0x0000541020d8b816 */ /* 0x000fe200000000ff */
[----:B------:R-:W-:Y:S01]  /*109a0*/  FADD.FTZ R185, R185, R176 ;  /* 0x000000b0b9b97221 */ /* 0x000fe20000010000 */
[----:B------:R-:W-:Y:S01]  /*109b0*/  LOP3.LUT R32, R243, 0xffff, RZ, 0xc0, !PT ;  /* 0x0000fffff3207812 */ /* 0x000fe200078ec0ff */
[----:B------:R-:W3:Y:S01]  /*109c0*/  MUFU.EX2 R176, R180 ;  /* 0x000000b400b07308 */ /* 0x000ee20000000800 */
[----:B------:R-:W-:-:S02]  /*109d0*/  ISETP.LE.U32.AND P2, PT, R35, UR14, PT ;  /* 0x0000000e23007c0c */ /* 0x000fc4000bf43070 */
[----:B------:R-:W-:Y:S01]  /*109e0*/  ISETP.LE.U32.AND P3, PT, R32, UR14, PT ;  /* 0x0000000e20007c0c */ /* 0x000fe2000bf63070 */
[----:B------:R-:W-:Y:S01]  /*109f0*/  @!P1 HADD2 R33, -R215.H0_H0, -RZ.H0_H0 ;  /* 0xa00000ffd7219230 */ /* 0x000fe20000000900 */
[----:B------:R-:W-:Y:S02]  /*10a00*/  F2FP.F16.F32.PACK_AB R183, R238, R240 ;  /* 0x000000f0eeb7723e */ /* 0x000fe400000000ff */
[--C-:B------:R-:W-:Y:S02]  /*10a10*/  SHF.R.U32.HI R177, RZ, 0x18, R10.reuse ;  /* 0x00000018ffb17819 */ /* 0x100fe4000001160a */
[----:B------:R-:W-:Y:S02]  /*10a20*/  SHF.R.U32.HI R167, RZ, 0x10, R10 ;  /* 0x00000010ffa77819 */ /* 0x000fe4000001160a */
[----:B------:R-:W-:Y:S02]  /*10a30*/  PRMT R182, R183, 0x7632, R182 ;  /* 0x00007632b7b67816 */ /* 0x000fe400000000b6 */
[----:B------:R-:W-:Y:S01]  /*10a40*/  @!P1 PRMT R215, R33, 0x5410, RZ ;  /* 0x0000541021d79816 */ /* 0x000fe200000000ff */
[----:B------:R-:W-:Y:S01]  /*10a50*/  @!P2 HADD2 R27, -R183.H0_H0, -RZ.H0_H0 ;  /* 0xa00000ffb71ba230 */ /* 0x000fe20000000900 */
[----:B------:R-:W-:-:S02]  /*10a60*/  LOP3.LUT R178, R10, 0xffff, RZ, 0xc0, !PT ;  /* 0x0000ffff0ab27812 */ /* 0x000fc400078ec0ff */
[----:B------:R-:W-:Y:S01]  /*10a70*/  ISETP.LE.U32.AND P1, PT, R177, UR14, PT ;  /* 0x0000000eb1007c0c */ /* 0x000fe2000bf23070 */
[----:B------:R-:W-:Y:S01]  /*10a80*/  @!P3 HADD2 R26, -R182.H0_H0, -RZ.H0_H0 ;  /* 0xa00000ffb61ab230 */ /* 0x000fe20000000900 */
[----:B------:R-:W-:Y:S02]  /*10a90*/  LOP3.LUT R32, R167, 0xff, RZ, 0xc0, !PT ;  /* 0x000000ffa7207812 */ /* 0x000fe400078ec0ff */
[----:B---3--:R-:W-:Y:S01]  /*10aa0*/  F2FP.F16.F32.PACK_AB R181, R176, R235 ;  /* 0x000000ebb0b5723e */ /* 0x008fe200000000ff */
[----:B------:R-:W-:Y:S01]  /*10ab0*/  FADD.FTZ R33, R232, R165 ;  /* 0x000000a5e8217221 */ /* 0x000fe20000010000 */
[----:B------:R-:W-:Y:S02]  /*10ac0*/  PRMT R167, R183, 0x5410, R182 ;  /* 0x00005410b7a77816 */ /* 0x000fe400000000b6 */
[----:B------:R-:W-:Y:S01]  /*10ad0*/  ISETP.LE.U32.AND P5, PT, R34, UR14, PT ;  /* 0x0000000e22007c0c */ /* 0x000fe2000bfa3070 */
[----:B------:R-:W-:Y:S01]  /*10ae0*/  IMAD.U32 R243, RZ, RZ, UR20 ;  /* 0x00000014fff37e24 */ /* 0x000fe2000f8e00ff */
[----:B------:R-:W-:Y:S01]  /*10af0*/  @!P2 PRMT R183, R27, 0x5410, RZ ;  /* 0x000054101bb7a816 */ /* 0x000fe200000000ff */
[----:B------:R2:W5:Y:S01]  /*10b00*/  LDL.LU.64 R10, [R1+0x68] ;  /* 0x00006800010a7983 */ /* 0x0005620000300a00 */
[----:B------:R-:W-:-:S02]  /*10b10*/  SHF.R.U32.HI R178, RZ, 0x8, R178 ;  /* 0x00000008ffb27819 */ /* 0x000fc400000116b2 */
[----:B------:R-:W-:Y:S02]  /*10b20*/  ISETP.LE.U32.AND P2, PT, R32, UR14, PT ;  /* 0x0000000e20007c0c */ /* 0x000fe4000bf43070 */
[----:B------:R-:W-:Y:S02]  /*10b30*/  @!P3 PRMT R182, R26, 0x5410, RZ ;  /* 0x000054101ab6b816 */ /* 0x000fe400000000ff */
[----:B------:R-:W-:Y:S02]  /*10b40*/  LOP3.LUT R26, R178, 0xffff, RZ, 0xc0, !PT ;  /* 0x0000ffffb21a7812 */ /* 0x000fe400078ec0ff */
[----:B------:R-:W-:Y:S01]  /*10b50*/  PRMT R180, R181, 0x7632, R180 ;  /* 0x00007632b5b47816 */ /* 0x000fe200000000b4 */
[----:B------:R-:W3:Y:S01]  /*10b60*/  MUFU.EX2 R177, R179 ;  /* 0x000000b300b17308 */ /* 0x000ee20000000800 */
[----:B------:R-:W-:Y:S01]  /*10b70*/  ISETP.LE.U32.AND P3, PT, R26, UR14, PT ;  /* 0x0000000e1a007c0c */ /* 0x000fe2000bf63070 */
[----:B------:R-:W-:Y:S01]  /*10b80*/  FADD.FTZ R26, R166, R33 ;  /* 0x00000021a61a7221 */ /* 0x000fe20000010000 */
[----:B------:R-:W-:-:S04]  /*10b90*/  IMAD.WIDE.U32 R34, R250, -0x326172a9, RZ ;  /* 0xcd9e8d57fa227825 */ /* 0x000fc800078e00ff */
[----:B------:R-:W-:Y:S02]  /*10ba0*/  @!P1 HADD2 R4, -R180.H0_H0, -RZ.H0_H0 ;  /* 0xa00000ffb4049230 */ /* 0x000fe40000000900 */
[----:B------:R-:W-:Y:S01]  /*10bb0*/  IMAD.WIDE.U32 R32, R249, -0x326172a9, RZ ;  /* 0xcd9e8d57f9207825 */ /* 0x000fe200078e00ff */
[----:B------:R-:W-:-:S03]  /*10bc0*/  PRMT R164, R181, 0x5410, R180 ;  /* 0x00005410b5a47816 */ /* 0x000fc600000000b4 */
[----:B------:R-:W-:Y:S01]  /*10bd0*/  @!P2 HADD2 R5, -R181.H0_H0, -RZ.H0_H0 ;  /* 0xa00000ffb505a230 */ /* 0x000fe20000000900 */
[----:B------:R-:W-:Y:S02]  /*10be0*/  @!P1 PRMT R180, R4, 0x5410, RZ ;  /* 0x0000541004b49816 */ /* 0x000fe400000000ff */
[----:B------:R-:W-:Y:S02]  /*10bf0*/  LOP3.LUT R4, R35, UR38, R18, 0x96, !PT ;  /* 0x0000002623047c12 */ /* 0x000fe4000f8e9612 */
[----:B------:R-:W-:Y:S01]  /*10c00*/  LOP3.LUT R34, R33, UR10, R34, 0x96, !PT ;  /* 0x0000000a21227c12 */ /* 0x000fe2000f8e9622 */
[----:B------:R-:W-:Y:S01]  /*10c10*/  FADD.FTZ R27, R184, R185 ;  /* 0x000000b9b81b7221 */ /* 0x000fe20000010000 */
[----:B------:R-:W-:Y:S01]  /*10c20*/  @!P2 PRMT R181, R5, 0x5410, RZ ;  /* 0x0000541005b5a816 */ /* 0x000fe200000000ff */
[----:B------:R-:W-:-:S04]  /*10c30*/  IMAD.WIDE.U32 R4, R4, -0x2daee0ad, RZ ;  /* 0xd2511f5304047825 */ /* 0x000fc800078e00ff */
[----:B------:R-:W-:-:S04]  /*10c40*/  IMAD.WIDE.U32 R34, R34, -0x2daee0ad, RZ ;  /* 0xd2511f5322227825 */ /* 0x000fc800078e00ff */
[----:B------:R-:W-:Y:S01]  /*10c50*/  FADD.FTZ R232, R242, R27 ;  /* 0x0000001bf2e87221 */ /* 0x000fe20000010000 */
[----:B---3--:R-:W-:Y:S01]  /*10c60*/  F2FP.F16.F32.PACK_AB R179, R177, R236 ;  /* 0x000000ecb1b3723e */ /* 0x008fe200000000ff */
[----:B------:R-:W-:Y:S01]  /*10c70*/  IMAD.WIDE R242, R243, 0x2, R16 ;  /* 0x00000002f3f27825 */ /* 0x000fe200078e0210 */
[----:B------:R-:W-:Y:S02]  /*10c80*/  LOP3.LUT R248, R5, UR8, R248, 0x96, !PT ;  /* 0x0000000805f87c12 */ /* 0x000fe4000f8e96f8 */
[----:B-1----:R-:W-:Y:S02]  /*10c90*/  LOP3.LUT R245, R35, UR5, R4, 0x96, !PT ;  /* 0x0000000523f57c12 */ /* 0x002fe4000f8e9604 */
[----:B------:R-:W-:Y:S01]  /*10ca0*/  F2FP.F16.F32.PACK_AB R185, R234, R237 ;  /* 0x000000edeab9723e */ /* 0x000fe200000000ff */
[----:B------:R1:W-:Y:S01]  /*10cb0*/  STG.E.U16 desc[UR28][R242.64+-0x100], R244 ;  /* 0xffff00f4f2007986 */ /* 0x0003e2000c10151c */
[----:B------:R-:W-:Y:S01]  /*10cc0*/  PRMT R178, R179, 0x7632, R178 ;  /* 0x00007632b3b27816 */ /* 0x000fe200000000b2 */
[----:B------:R-:W-:Y:S01]  /*10cd0*/  IMAD.WIDE.U32 R248, R248, -0x326172a9, RZ ;  /* 0xcd9e8d57f8f87825 */ /* 0x000fe200078e00ff */
[----:B------:R-:W-:-:S03]  /*10ce0*/  PRMT R184, R185, 0x7632, R184 ;  /* 0x00007632b9b87816 */ /* 0x000fc600000000b8 */
[----:B------:R-:W-:Y:S01]  /*10cf0*/  @!P3 HADD2 R6, -R178.H0_H0, -RZ.H0_H0 ;  /* 0xa00000ffb206b230 */ /* 0x000fe20000000900 */
[----:B------:R-:W-:Y:S01]  /*10d00*/  PRMT R165, R179, 0x5410, R178 ;  /* 0x00005410b3a57816 */ /* 0x000fe200000000b2 */
[----:B------:R-:W-:Y:S02]  /*10d10*/  @!P5 HADD2 R24, -R184.H0_H0, -RZ.H0_H0 ;  /* 0xa00000ffb818d230 */ /* 0x000fe40000000900 */
[----:B------:R-:W-:Y:S01]  /*10d20*/  @!P4 HADD2 R7, -R179.H0_H0, -RZ.H0_H0 ;  /* 0xa00000ffb307c230 */ /* 0x000fe20000000900 */
[----:B------:R-:W-:Y:S02]  /*10d30*/  @!P3 PRMT R178, R6, 0x5410, RZ ;  /* 0x0000541006b2b816 */ /* 0x000fe400000000ff */
[----:B------:R-:W-:Y:S02]  /*10d40*/  PRMT R166, R185, 0x5410, R184 ;  /* 0x00005410b9a67816 */ /* 0x000fe400000000b8 */
[----:B------:R-:W-:Y:S01]  /*10d50*/  @!P5 PRMT R184, R24, 0x5410, RZ ;  /* 0x0000541018b8d816 */ /* 0x000fe200000000ff */
[----:B-1----:R-:W-:-:S05]  /*10d60*/  IMAD.WIDE.U32 R244, R245, -0x326172a9, RZ ;  /* 0xcd9e8d57f5f47825 */ /* 0x002fca00078e00ff */
[----:B------:R-:W-:Y:S02]  /*10d70*/  LOP3.LUT R5, R245, UR4, R248, 0x96, !PT ;  /* 0x00000004f5057c12 */ /* 0x000fe4000f8e96f8 */
[----:B------:R-:W-:Y:S02]  /*10d80*/  @!P4 PRMT R179, R7, 0x5410, RZ ;  /* 0x0000541007b3c816 */ /* 0x000fe400000000ff */
[--C-:B------:R-:W-:Y:S02]  /*10d90*/  SHF.R.U32.HI R6, RZ, 0x10, R5.reuse ;  /* 0x00000010ff067819 */ /* 0x100fe40000011605 */
[C---:B------:R-:W-:Y:S02]  /*10da0*/  LOP3.LUT R7, R5.reuse, 0xffff, RZ, 0xc0, !PT ;  /* 0x0000ffff05077812 */ /* 0x040fe400078ec0ff */
[----:B------:R-:W-:Y:S02]  /*10db0*/  LOP3.LUT R4, R5, 0xff, RZ, 0xc0, !PT ;  /* 0x000000ff05047812 */ /* 0x000fe400078ec0ff */
[----:B------:R-:W-:-:S02]  /*10dc0*/  SHF.R.U32.HI R24, RZ, 0x18, R5 ;  /* 0x00000018ff187819 */ /* 0x000fc40000011605 */
[----:B------:R-:W-:-:S04]  /*10dd0*/  LOP3.LUT R5, R6, 0xff, RZ, 0xc0, !PT ;  /* 0x000000ff06057812 */ /* 0x000fc800078ec0ff */
[----:B------:R-:W-:Y:S02]  /*10de0*/  PRMT R24, R5, 0x5410, R24 ;  /* 0x0000541005187816 */ /* 0x000fe40000000018 */
[C---:B------:R-:W-:Y:S01]  /*10df0*/  LOP3.LUT R5, R244.reuse, 0xffff, RZ, 0xc0, !PT ;  /* 0x0000fffff4057812 */ /* 0x040fe200078ec0ff */
[----:B------:R-:W-:Y:S01]  /*10e00*/  @!P6 HADD2 R25, -R185.H0_H0, -RZ.H0_H0 ;  /* 0xa00000ffb919e230 */ /* 0x000fe20000000900 */
[----:B------:R-:W-:Y:S02]  /*10e10*/  LOP3.LUT R6, R244, 0xff, RZ, 0xc0, !PT ;  /* 0x000000fff4067812 */ /* 0x000fe400078ec0ff */
[----:B------:R-:W-:Y:S01]  /*10e20*/  SHF.R.U32.HI R5, RZ, 0x8, R5 ;  /* 0x00000008ff057819 */ /* 0x000fe20000011605 */
[----:B------:R-:W-:Y:S01]  /*10e30*/  FADD.FTZ R233, R233, R26 ;  /* 0x0000001ae9e97221 */ /* 0x000fe20000010000 */
[----:B------:R-:W-:Y:S02]  /*10e40*/  @!P6 PRMT R185, R25, 0x5410, RZ ;  /* 0x0000541019b9e816 */ /* 0x000fe400000000ff */
[----:B------:R-:W-:-:S02]  /*10e50*/  PRMT R6, R6, 0x5410, R5 ;  /* 0x0000541006067816 */ /* 0x000fc40000000005 */
[----:B------:R-:W-:Y:S02]  /*10e60*/  HSET2.LE.AND R5, R24, R3, PT ;  /* 0x0000000318057233 */ /* 0x000fe40003803000 */
[----:B------:R-:W1:Y:S01]  /*10e70*/  LDSM.16.MT88.4 R24, [R208+0x18000] ;  /* 0x01800000d018783b */ /* 0x000e620000004200 */
[----:B------:R-:W-:-:S04]  /*10e80*/  SHF.R.U32.HI R7, RZ, 0x8, R7 ;  /* 0x00000008ff077819 */ /* 0x000fc80000011607 */
[----:B------:R-:W-:Y:S02]  /*10e90*/  PRMT R4, R4, 0x5410, R7 ;  /* 0x0000541004047816 */ /* 0x000fe40000000007 */
[--C-:B------:R-:W-:Y:S02]  /*10ea0*/  SHF.R.U32.HI R7, RZ, 0x10, R244.reuse ;  /* 0x00000010ff077819 */ /* 0x100fe400000116f4 */
[----:B------:R-:W-:Y:S02]  /*10eb0*/  SHF.R.U32.HI R244, RZ, 0x18, R244 ;  /* 0x00000018fff47819 */ /* 0x000fe400000116f4 */
[----:B------:R-:W-:-:S04]  /*10ec0*/  LOP3.LUT R7, R7, 0xff, RZ, 0xc0, !PT ;  /* 0x000000ff07077812 */ /* 0x000fc800078ec0ff */
[----:B------:R-:W-:Y:S02]  /*10ed0*/  PRMT R244, R7, 0x5410, R244 ;  /* 0x0000541007f47816 */ /* 0x000fe400000000f4 */
[--C-:B------:R-:W-:Y:S02]  /*10ee0*/  HSET2.LE.AND R4, R4, R3.reuse, PT ;  /* 0x0000000304047233 */ /* 0x100fe40003803000 */
[--C-:B------:R-:W-:Y:S02]  /*10ef0*/  HSET2.LE.AND R6, R6, R3.reuse, PT ;  /* 0x0000000306067233 */ /* 0x100fe40003803000 */
[----:B------:R-:W-:Y:S02]  /*10f00*/  HSET2.LE.AND R7, R244, R3, PT ;  /* 0x00000003f4077233 */ /* 0x000fe40003803000 */
[----:B------:R-:W-:Y:S02]  /*10f10*/  LOP3.LUT R4, R4, R175, RZ, 0xc0, !PT ;  /* 0x000000af04047212 */ /* 0x000fe400078ec0ff */
[----:B------:R-:W-:-:S02]  /*10f20*/  LOP3.LUT R5, R5, R174, RZ, 0xc0, !PT ;  /* 0x000000ae05057212 */ /* 0x000fc400078ec0ff */
        /* <DEDUP_REMOVED lines=44> */
[----:B------:R-:W-:-:S04]  /*111f0*/  LOP3.LUT R32, R249, UR7, R32, 0x96, !PT ;  /* 0x00000007f9207c12 */ /* 0x000fc8000f8e9620 */
[C---:B-1----:R-:W-:Y:S06]  /*11200*/  HMMA.16816.F32 R120, R4.reuse, R24, R120 ;  /* 0x000000180478723c */ /* 0x042fec0000001878 */
[C---:B------:R-:W-:Y:S01]  /*11210*/  HMMA.16816.F32 R124, R4.reuse, R26, R124 ;  /* 0x0000001a047c723c */ /* 0x040fe2000000187c */
[----:B------:R-:W1:Y:S05]  /*11220*/  LDSM.16.MT88.4 R24, [R204+0x1e000] ;  /* 0x01e00000cc18783b */ /* 0x000e6a0000004200 */
[C---:B-1----:R-:W-:Y:S06]  /*11230*/  HMMA.16816.F32 R128, R4.reuse, R24, R128 ;  /* 0x000000180480723c */ /* 0x042fec0000001880 */
[----:B------:R-:W-:Y:S01]  /*11240*/  HMMA.16816.F32 R132, R4, R26, R132 ;  /* 0x0000001a0484723c */ /* 0x000fe20000001884 */
[----:B------:R-:W1:Y:S06]  /*11250*/  LDSM.16.MT88.4 R24, [R208+0x18800] ;  /* 0x01880000d018783b */ /* 0x000e6c0000004200 */
[----:B------:R-:W-:-:S05]  /*11260*/  IMAD.WIDE.U32 R4, R32, -0x2daee0ad, RZ ;  /* 0xd2511f5320047825 */ /* 0x000fca00078e00ff */
[----:B------:R-:W-:Y:S02]  /*11270*/  LOP3.LUT R34, R5, UR35, R34, 0x96, !PT ;  /* 0x0000002305227c12 */ /* 0x000fe4000f8e9622 */
[C---:B------:R-:W-:Y:S02]  /*11280*/  LOP3.LUT R5, R4.reuse, 0xffff, RZ, 0xc0, !PT ;  /* 0x0000ffff04057812 */ /* 0x040fe400078ec0ff */
[----:B------:R-:W-:Y:S02]  /*11290*/  LOP3.LUT R32, R4, 0xff, RZ, 0xc0, !PT ;  /* 0x000000ff04207812 */ /* 0x000fe400078ec0ff */
[----:B------:R-:W-:-:S04]  /*112a0*/  SHF.R.U32.HI R5, RZ, 0x8, R5 ;  /* 0x00000008ff057819 */ /* 0x000fc80000011605 */
[----:B------:R-:W-:Y:S02]  /*112b0*/  PRMT R32, R32, 0x5410, R5 ;  /* 0x0000541020207816 */ /* 0x000fe40000000005 */
[C---:B------:R-:W-:Y:S02]  /*112c0*/  LOP3.LUT R5, R34.reuse, 0xffff, RZ, 0xc0, !PT ;  /* 0x0000ffff22057812 */ /* 0x040fe400078ec0ff */
[--C-:B------:R-:W-:Y:S02]  /*112d0*/  SHF.R.U32.HI R6, RZ, 0x10, R4.reuse ;  /* 0x00000010ff067819 */ /* 0x100fe40000011604 */
[----:B------:R-:W-:Y:S02]  /*112e0*/  SHF.R.U32.HI R7, RZ, 0x18, R4 ;  /* 0x00000018ff077819 */ /* 0x000fe40000011604 */
[----:B------:R-:W-:Y:S02]  /*112f0*/  SHF.R.U32.HI R5, RZ, 0x8, R5 ;  /* 0x00000008ff057819 */ /* 0x000fe40000011605 */
[----:B------:R-:W-:-:S04]  /*11300*/  LOP3.LUT R4, R34, 0xff, RZ, 0xc0, !PT ;  /* 0x000000ff22047812 */ /* 0x000fc800078ec0ff */
[----:B------:R-:W-:Y:S02]  /*11310*/  PRMT R4, R4, 0x5410, R5 ;  /* 0x0000541004047816 */ /* 0x000fe40000000005 */
[--C-:B------:R-:W-:Y:S02]  /*11320*/  SHF.R.U32.HI R5, RZ, 0x10, R34.reuse ;  /* 0x00000010ff057819 */ /* 0x100fe40000011622 */
[----:B------:R-:W-:Y:S02]  /*11330*/  SHF.R.U32.HI R34, RZ, 0x18, R34 ;  /* 0x00000018ff227819 */ /* 0x000fe40000011622 */
[----:B------:R-:W-:Y:S02]  /*11340*/  LOP3.LUT R6, R6, 0xff, RZ, 0xc0, !PT ;  /* 0x000000ff06067812 */ /* 0x000fe400078ec0ff */
[----:B------:R-:W-:Y:S02]  /*11350*/  LOP3.LUT R5, R5, 0xff, RZ, 0xc0, !PT ;  /* 0x000000ff05057812 */ /* 0x000fe400078ec0ff */
[----:B------:R-:W-:-:S02]  /*11360*/  PRMT R6, R6, 0x5410, R7 ;  /* 0x0000541006067816 */ /* 0x000fc40000000007 */
[----:B------:R-:W-:Y:S02]  /*11370*/  PRMT R34, R5, 0x5410, R34 ;  /* 0x0000541005227816 */ /* 0x000fe40000000022 */
[--C-:B------:R-:W-:Y:S02]  /*11380*/  HSET2.LE.AND R4, R4, R3.reuse, PT ;  /* 0x0000000304047233 */ /* 0x100fe40003803000 */
[--C-:B------:R-:W-:Y:S02]  /*11390*/  HSET2.LE.AND R32, R32, R3.reuse, PT ;  /* 0x0000000320207233 */ /* 0x100fe40003803000 */
[--C-:B------:R-:W-:Y:S02]  /*113a0*/  HSET2.LE.AND R5, R34, R3.reuse, PT ;  /* 0x0000000322057233 */ /* 0x100fe40003803000 */
[----:B------:R-:W-:Y:S02]  /*113b0*/  HSET2.LE.AND R7, R6, R3, PT ;  /* 0x0000000306077233 */ /* 0x000fe40003803000 */
[----:B------:R-:W-:-:S02]  /*113c0*/  LOP3.LUT R4, R4, R31, RZ, 0xc0, !PT ;  /* 0x0000001f04047212 */ /* 0x000fc400078ec0ff */
[----:B------:R-:W-:Y:S02]  /*113d0*/  LOP3.LUT R5, R5, R30, RZ, 0xc0, !PT ;  /* 0x0000001e05057212 */ /* 0x000fe400078ec0ff */
[----:B------:R-:W-:Y:S02]  /*113e0*/  LOP3.LUT R6, R32, R29, RZ, 0xc0, !PT ;  /* 0x0000001d20067212 */ /* 0x000fe400078ec0ff */
[----:B------:R-:W-:Y:S01]  /*113f0*/  LOP3.LUT R7, R7, R28, RZ, 0xc0, !PT ;  /* 0x0000001c07077212 */ /* 0x000fe200078ec0ff */
[----:B------:R-:W3:Y:S04]  /*11400*/  LDSM.16.MT88.4 R32, [R206+0x18800] ;  /* 0x01880000ce20783b */ /* 0x000ee80000004200 */
[----:B------:R-:W4:Y:S02]  /*11410*/  LDSM.16.MT88.4 R28, [R205+0x18800] ;  /* 0x01880000cd1c783b */ /* 0x000f240000004200 */
        /* <DEDUP_REMOVED lines=29> */
[----:B------:R-:W1:Y:S01]  /*115f0*/  LDSM.16.MT88.4 R24, [R208+0x1e800] ;  /* 0x01e80000d018783b */ /* 0x000e620000004200 */
[----:B------:R-:W-:-:S04]  /*11600*/  LOP3.LUT R22, R19, UR9, R22, 0x96, !PT ;  /* 0x0000000913167c12 */ /* 0x000fc8000f8e9616 */
        /* <DEDUP_REMOVED lines=19> */
[C---:B---3--:R-:W-:Y:S06]  /*11740*/  HMMA.16816.F32 R112, R4.reuse, R32, R112 ;  /* 0x000000200470723c */ /* 0x048fec0000001870 */
[C---:B------:R-:W-:Y:S01]  /*11750*/  HMMA.16816.F32 R116, R4.reuse, R34, R116 ;  /* 0x000000220474723c */ /* 0x040fe20000001874 */
[----:B------:R-:W-:Y:S05]  /*11760*/  LDSM.16.MT88.4 R32, [R208+0x19000] ;  /* 0x01900000d020783b */ /* 0x000fea0000004200 */
[C---:B----4-:R-:W-:Y:S06]  /*11770*/  HMMA.16816.F32 R120, R4.reuse, R28, R120 ;  /* 0x0000001c0478723c */ /* 0x050fec0000001878 */
[C---:B------:R-:W-:Y:S01]  /*11780*/  HMMA.16816.F32 R124, R4.reuse, R30, R124 ;  /* 0x0000001e047c723c */ /* 0x040fe2000000187c */
[----:B------:R-:W-:Y:S05]  /*11790*/  LDSM.16.MT88.4 R28, [R206+0x19000] ;  /* 0x01900000ce1c783b */ /* 0x000fea0000004200 */
[C---:B-1----:R-:W-:Y:S06]  /*117a0*/  HMMA.16816.F32 R128, R4.reuse, R24, R128 ;  /* 0x000000180480723c */ /* 0x042fec0000001880 */
[----:B------:R-:W-:Y:S01]  /*117b0*/  HMMA.16816.F32 R132, R4, R26, R132 ;  /* 0x0000001a0484723c */ /* 0x000fe20000001884 */
[----:B------:R-:W1:Y:S06]  /*117c0*/  LDSM.16.MT88.4 R24, [R205+0x19000] ;  /* 0x01900000cd18783b */ /* 0x000e6c0000004200 */
[----:B------:R-:W-:-:S02]  /*117d0*/  LOP3.LUT R4, R19, UR5, R174, 0x96, !PT ;  /* 0x0000000513047c12 */ /* 0x000fc4000f8e96ae */
[----:B------:R-:W-:-:S03]  /*117e0*/  LOP3.LUT R174, R175, UR8, R22, 0x96, !PT ;  /* 0x00000008afae7c12 */ /* 0x000fc6000f8e9616 */
[----:B------:R-:W-:-:S04]  /*117f0*/  IMAD.WIDE.U32 R20, R4, -0x326172a9, RZ ;  /* 0xcd9e8d5704147825 */ /* 0x000fc800078e00ff */
[----:B------:R-:W-:Y:S01]  /*11800*/  IMAD.WIDE.U32 R174, R174, -0x326172a9, RZ ;  /* 0xcd9e8d57aeae7825 */ /* 0x000fe200078e00ff */
[C---:B------:R-:W-:Y:S02]  /*11810*/  LOP3.LUT R5, R20.reuse, 0xffff, RZ, 0xc0, !PT ;  /* 0x0000ffff14057812 */ /* 0x040fe400078ec0ff */
[----:B------:R-:W-:Y:S02]  /*11820*/  LOP3.LUT R4, R20, 0xff, RZ, 0xc0, !PT ;  /* 0x000000ff14047812 */ /* 0x000fe400078ec0ff */
[----:B------:R-:W-:Y:S02]  /*11830*/  LOP3.LUT R6, R21, UR4, R174, 0x96, !PT ;  /* 0x0000000415067c12 */ /* 0x000fe4000f8e96ae */
[----:B------:R-:W-:Y:S02]  /*11840*/  SHF.R.U32.HI R5, RZ, 0x8, R5 ;  /* 0x00000008ff057819 */ /* 0x000fe40000011605 */
[--C-:B------:R-:W-:Y:S02]  /*11850*/  SHF.R.U32.HI R174, RZ, 0x10, R20.reuse ;  /* 0x00000010ffae7819 */ /* 0x100fe40000011614 */
[----:B------:R-:W-:-:S02]  /*11860*/  SHF.R.U32.HI R19, RZ, 0x18, R20 ;  /* 0x00000018ff137819 */ /* 0x000fc40000011614 */
[----:B------:R-:W-:Y:S02]  /*11870*/  LOP3.LUT R20, R6, 0xffff, RZ, 0xc0, !PT ;  /* 0x0000ffff06147812 */ /* 0x000fe400078ec0ff */
[----:B------:R-:W-:Y:S02]  /*11880*/  PRMT R4, R4, 0x5410, R5 ;  /* 0x0000541004047816 */ /* 0x000fe40000000005 */
[----:B------:R-:W-:Y:S02]  /*11890*/  SHF.R.U32.HI R5, RZ, 0x10, R6 ;  /* 0x00000010ff057819 */ /* 0x000fe40000011606 */
[----:B------:R-:W-:Y:S02]  /*118a0*/  LOP3.LUT R7, R6, 0xff, RZ, 0xc0, !PT ;  /* 0x000000ff06077812 */ /* 0x000fe400078ec0ff */
[----:B------:R-:W-:Y:S02]  /*118b0*/  SHF.R.U32.HI R20, RZ, 0x8, R20 ;  /* 0x00000008ff147819 */ /* 0x000fe40000011614 */
[----:B------:R-:W-:-:S02]  /*118c0*/  SHF.R.U32.HI R6, RZ, 0x18, R6 ;  /* 0x00000018ff067819 */ /* 0x000fc40000011606 */
[----:B------:R-:W-:Y:S02]  /*118d0*/  LOP3.LUT R5, R5, 0xff, RZ, 0xc0, !PT ;  /* 0x000000ff05057812 */ /* 0x000fe400078ec0ff */
[----:B------:R-:W-:Y:S02]  /*118e0*/  PRMT R20, R7, 0x5410, R20 ;  /* 0x0000541007147816 */ /* 0x000fe40000000014 */
[----:B------:R-:W-:-:S03]  /*118f0*/  PRMT R6, R5, 0x5410, R6 ;  /* 0x0000541005067816 */ /* 0x000fc60000000006 */
[--C-:B------:R-:W-:Y:S02]  /*11900*/  HSET2.LE.AND R20, R20, R3.reuse, PT ;  /* 0x0000000314147233 */ /* 0x100fe40003803000 */
[--C-:B------:R-:W-:Y:S02]  /*11910*/  HSET2.LE.AND R5, R6, R3.reuse, PT ;  /* 0x0000000306057233 */ /* 0x100fe40003803000 */
[----:B------:R-:W-:Y:S02]  /*11920*/  HSET2.LE.AND R6, R4, R3, PT ;  /* 0x0000000304067233 */ /* 0x000fe40003803000 */
[----:B------:R-:W-:Y:S02]  /*11930*/  LOP3.LUT R4, R20, R171, RZ, 0xc0, !PT ;  /* 0x000000ab14047212 */ /* 0x000fe400078ec0ff */
[----:B------:R-:W3:Y:S01]  /*11940*/  LDSM.16.MT88.4 R20, [R204+0x19000] ;  /* 0x01900000cc14783b */ /* 0x000ee20000004200 */
[----:B------:R-:W-:-:S04]  /*11950*/  LOP3.LUT R174, R174, 0xff, RZ, 0xc0, !PT ;  /* 0x000000ffaeae7812 */ /* 0x000fc800078ec0ff */
[----:B------:R-:W-:-:S05]  /*11960*/  PRMT R174, R174, 0x5410, R19 ;  /* 0x00005410aeae7816 */ /* 0x000fca0000000013 */
[----:B------:R-:W-:Y:S02]  /*11970*/  HSET2.LE.AND R7, R174, R3, PT ;  /* 0x00000003ae077233 */ /* 0x000fe40003803000 */
[----:B------:R-:W-:Y:S02]  /*11980*/  LOP3.LUT R5, R5, R170, RZ, 0xc0, !PT ;  /* 0x000000aa05057212 */ /* 0x000fe400078ec0ff */
[----:B------:R-:W-:Y:S02]  /*11990*/  LOP3.LUT R6, R6, R169, RZ, 0xc0, !PT ;  /* 0x000000a906067212 */ /* 0x000fe400078ec0ff */
[----:B------:R-:W-:Y:S02]  /*119a0*/  LOP3.LUT R7, R7, R168, RZ, 0xc0, !PT ;  /* 0x000000a807077212 */ /* 0x000fe400078ec0ff */
[----:B------:R-:W-:Y:S01]  /*119b0*/  LOP3.LUT R172, R175, UR7, R172, 0x96, !PT ;  /* 0x00000007afac7c12 */ /* 0x000fe2000f8e96ac */
[----:B------:R-:W-:Y:S04]  /*119c0*/  LDSM.16.MT88.4 R168, [R204+0x19800] ;  /* 0x01980000cca8783b */ /* 0x000fe80000004200 */
[C---:B-1----:R-:W-:Y:S06]  /*119d0*/  HMMA.16816.F32 R152, R4.reuse, R24, R152 ;  /* 0x000000180498723c */ /* 0x042fec0000001898 */
[C---:B------:R-:W-:Y:S01]  /*119e0*/  HMMA.16816.F32 R156, R4.reuse, R26, R156 ;  /* 0x0000001a049c723c */ /* 0x040fe2000000189c */
[----:B------:R-:W1:Y:S05]  /*119f0*/  LDSM.16.MT88.4 R24, [R205+0x1b000] ;  /* 0x01b00000cd18783b */ /* 0x000e6a0000004200 */
[C---:B------:R-:W-:Y:S06]  /*11a00*/  HMMA.16816.F32 R136, R4.reuse, R32, R136 ;  /* 0x000000200488723c */ /* 0x040fec0000001888 */
[C---:B---3--:R-:W-:Y:S06]  /*11a10*/  HMMA.16816.F32 R160, R4.reuse, R20, R160 ;  /* 0x0000001404a0723c */ /* 0x048fec00000018a0 */
[C---:B------:R-:W-:Y:S01]  /*11a20*/  HMMA.16816.F32 R36, R4.reuse, R22, R36 ;  /* 0x000000160424723c */ /* 0x040fe20000001824 */
[----:B------:R-:W3:Y:S05]  /*11a30*/  LDSM.16.MT88.4 R20, [R204+0x1b000] ;  /* 0x01b00000cc14783b */ /* 0x000eea0000004200 */
[C---:B------:R-:W-:Y:S01]  /*11a40*/  HMMA.16816.F32 R140, R4.reuse, R34, R140 ;  /* 0x00000022048c723c */ /* 0x040fe2000000188c */
[----:B------:R-:W4:Y:S05]  /*11a50*/  LDSM.16.MT88.4 R32, [R208+0x1b000] ;  /* 0x01b00000d020783b */ /* 0x000f2a0000004200 */
[C---:B------:R-:W-:Y:S06]  /*11a60*/  HMMA.16816.F32 R144, R4.reuse, R28, R144 ;  /* 0x0000001c0490723c */ /* 0x040fec0000001890 */
        /* <DEDUP_REMOVED lines=26> */
[----:B------:R-:W-:-:S04]  /*11c10*/  IMAD.WIDE.U32 R172, R172, -0x2daee0ad, RZ ;  /* 0xd2511f53acac7825 */ /* 0x000fc800078e00ff */
[C---:B-1----:R-:W-:Y:S06]  /*11c20*/  HMMA.16816.F32 R120, R4.reuse, R24, R120 ;  /* 0x000000180478723c */ /* 0x042fec0000001878 */
[C---:B------:R-:W-:Y:S01]  /*11c30*/  HMMA.16816.F32 R124, R4.reuse, R26, R124 ;  /* 0x0000001a047c723c */ /* 0x040fe2000000187c */
[----:B------:R-:W1:Y:S05]  /*11c40*/  LDSM.16.MT88.4 R24, [R208+0x19800] ;  /* 0x01980000d018783b */ /* 0x000e6a0000004200 */
[C---:B---3--:R-:W-:Y:S06]  /*11c50*/  HMMA.16816.F32 R128, R4.reuse, R20, R128 ;  /* 0x000000140480723c */ /* 0x048fec0000001880 */
[C---:B------:R-:W-:Y:S01]  /*11c60*/  HMMA.16816.F32 R132, R4.reuse, R22, R132 ;  /* 0x000000160484723c */ /* 0x040fe20000001884 */
[----:B------:R-:W3:Y:S05]  /*11c70*/  LDSM.16.MT88.4 R20, [R206+0x19800] ;  /* 0x01980000ce14783b */ /* 0x000eea0000004200 */
[----:B----4-:R-:W-:Y:S01]  /*11c80*/  HMMA.16816.F32 R104, R4, R32, R104 ;  /* 0x000000200468723c */ /* 0x010fe20000001868 */
[----:B------:R-:W-:-:S05]  /*11c90*/  LOP3.LUT R18, R173, UR35, R18, 0x96, !PT ;  /* 0x00000023ad127c12 */ /* 0x000fca000f8e9612 */
[C---:B------:R-:W-:Y:S06]  /*11ca0*/  HMMA.16816.F32 R108, R4.reuse, R34, R108 ;  /* 0x00000022046c723c */ /* 0x040fec000000186c */
[C---:B--2---:R-:W-:Y:S06]  /*11cb0*/  HMMA.16816.F32 R112, R4.reuse, R28, R112 ;  /* 0x0000001c0470723c */ /* 0x044fec0000001870 */
[----:B------:R-:W-:Y:S01]  /*11cc0*/  HMMA.16816.F32 R116, R4, R30, R116 ;  /* 0x0000001e0474723c */ /* 0x000fe20000001874 */
[----:B------:R-:W-:Y:S01]  /*11cd0*/  SHF.R.U32.HI R19, RZ, 0x10, R18 ;  /* 0x00000010ff137819 */ /* 0x000fe20000011612 */
[----:B------:R-:W-:Y:S05]  /*11ce0*/  LDSM.16.MT88.4 R32, [R206+0x1b800] ;  /* 0x01b80000ce20783b */ /* 0x000fea0000004200 */
[----:B------:R-:W-:-:S02]  /*11cf0*/  LOP3.LUT R5, R172, 0xffff, RZ, 0xc0, !PT ;  /* 0x0000ffffac057812 */ /* 0x000fc400078ec0ff */
[----:B------:R-:W-:Y:S02]  /*11d00*/  LOP3.LUT R4, R172, 0xff, RZ, 0xc0, !PT ;  /* 0x000000ffac047812 */ /* 0x000fe400078ec0ff */
[----:B------:R-:W-:Y:S02]  /*11d10*/  SHF.R.U32.HI R5, RZ, 0x8, R5 ;  /* 0x00000008ff057819 */ /* 0x000fe40000011605 */
[----:B------:R-:W-:Y:S02]  /*11d20*/  SHF.R.U32.HI R7, RZ, 0x10, R172 ;  /* 0x00000010ff077819 */ /* 0x000fe400000116ac */
[----:B------:R-:W-:Y:S02]  /*11d30*/  PRMT R4, R4, 0x5410, R5 ;  /* 0x0000541004047816 */ /* 0x000fe40000000005 */
[C---:B------:R-:W-:Y:S02]  /*11d40*/  LOP3.LUT R5, R18.reuse, 0xffff, RZ, 0xc0, !PT ;  /* 0x0000ffff12057812 */ /* 0x040fe400078ec0ff */
[----:B------:R-:W-:-:S02]  /*11d50*/  LOP3.LUT R28, R18, 0xff, RZ, 0xc0, !PT ;  /* 0x000000ff121c7812 */ /* 0x000fc400078ec0ff */
[----:B------:R-:W-:Y:S02]  /*11d60*/  SHF.R.U32.HI R18, RZ, 0x18, R18 ;  /* 0x00000018ff127819 */ /* 0x000fe40000011612 */
[----:B------:R-:W-:Y:S02]  /*11d70*/  LOP3.LUT R19, R19, 0xff, RZ, 0xc0, !PT ;  /* 0x000000ff13137812 */ /* 0x000fe400078ec0ff */
[----:B------:R-:W-:Y:S02]  /*11d80*/  SHF.R.U32.HI R5, RZ, 0x8, R5 ;  /* 0x00000008ff057819 */ /* 0x000fe40000011605 */
[----:B------:R-:W-:Y:S02]  /*11d90*/  SHF.R.U32.HI R6, RZ, 0x18, R172 ;  /* 0x00000018ff067819 */ /* 0x000fe400000116ac */
[----:B------:R-:W-:Y:S01]  /*11da0*/  LOP3.LUT R7, R7, 0xff, RZ, 0xc0, !PT ;  /* 0x000000ff07077812 */ /* 0x000fe200078ec0ff */
[----:B------:R-:W2:Y:S01]  /*11db0*/  LDSM.16.MT88.4 R172, [R205+0x19800] ;  /* 0x01980000cdac783b */ /* 0x000ea20000004200 */
[----:B------:R-:W-:-:S02]  /*11dc0*/  PRMT R18, R19, 0x5410, R18 ;  /* 0x0000541013127816 */ /* 0x000fc40000000012 */
[----:B------:R-:W-:Y:S02]  /*11dd0*/  PRMT R28, R28, 0x5410, R5 ;  /* 0x000054101c1c7816 */ /* 0x000fe40000000005 */
[----:B------:R-:W-:Y:S02]  /*11de0*/  PRMT R6, R7, 0x5410, R6 ;  /* 0x0000541007067816 */ /* 0x000fe40000000006 */
[--C-:B------:R-:W-:Y:S02]  /*11df0*/  HSET2.LE.AND R5, R18, R3.reuse, PT ;  /* 0x0000000312057233 */ /* 0x100fe40003803000 */
[--C-:B------:R-:W-:Y:S02]  /*11e00*/  HSET2.LE.AND R28, R28, R3.reuse, PT ;  /* 0x000000031c1c7233 */ /* 0x100fe40003803000 */
[--C-:B------:R-:W-:Y:S02]  /*11e10*/  HSET2.LE.AND R18, R4, R3.reuse, PT ;  /* 0x0000000304127233 */ /* 0x100fe40003803000 */
[----:B------:R-:W-:-:S02]  /*11e20*/  HSET2.LE.AND R3, R6, R3, PT ;  /* 0x0000000306037233 */ /* 0x000fc40003803000 */
[----:B------:R-:W-:Y:S02]  /*11e30*/  LOP3.LUT R4, R28, R167, RZ, 0xc0, !PT ;  /* 0x000000a71c047212 */ /* 0x000fe400078ec0ff */
[----:B------:R-:W-:Y:S01]  /*11e40*/  LOP3.LUT R5, R5, R166, RZ, 0xc0, !PT ;  /* 0x000000a605057212 */ /* 0x000fe200078ec0ff */
[----:B------:R-:W-:Y:S01]  /*11e50*/  LDSM.16.MT88.4 R28, [R205+0x1b800] ;  /* 0x01b80000cd1c783b */ /* 0x000fe20000004200 */
[----:B------:R-:W-:Y:S02]  /*11e60*/  LOP3.LUT R6, R18, R165, RZ, 0xc0, !PT ;  /* 0x000000a512067212 */ /* 0x000fe400078ec0ff */
[----:B------:R-:W-:Y:S02]  /*11e70*/  LOP3.LUT R7, R3, R164, RZ, 0xc0, !PT ;  /* 0x000000a403077212 */ /* 0x000fe400078ec0ff */
[----:B------:R-:W4:Y:S05]  /*11e80*/  LDSM.16.MT88.4 R164, [R208+0x1b800] ;  /* 0x01b80000d0a4783b */ /* 0x000f2a0000004200 */
        /* <DEDUP_REMOVED lines=25> */
[----:B------:R-:W-:Y:S01]  /*12020*/  HMMA.16816.F32 R76, R4, R22, R76 ;  /* 0x00000016044c723c */ /* 0x000fe2000000184c */
[----:B------:R-:W3:Y:S01]  /*12030*/  LDSM.16.MT88.4 R20, [R204+0x1f800] ;  /* 0x01f80000cc14783b */ /* 0x000ee20000004200 */
[----:B------:R-:W-:-:S03]  /*12040*/  FADD.FTZ R233, R240, R233 ;  /* 0x000000e9f0e97221 */ /* 0x000fc60000010000 */
        /* <DEDUP_REMOVED lines=34> */
[----:B------:R-:W-:Y:S01]  /*12270*/  FADD.FTZ R237, R237, R232 ;  /* 0x000000e8eded7221 */ /* 0x000fe20000010000 */
[C---:B--2---:R-:W-:Y:S03]  /*12280*/  HMMA.16816.F32 R100, R4.reuse, R166, R100 ;  /* 0x000000a60464723c */ /* 0x044fe60000001864 */
[----:B------:R-:W-:Y:S01]  /*12290*/  FADD.FTZ R234, R234, R237 ;  /* 0x000000edeaea7221 */ /* 0x000fe20000010000 */
[----:B------:R-:W-:Y:S02]  /*122a0*/  @UP0 UIADD3 UR19, UR19, -0x4, URZ ;  /* 0xfffffffc13130890 */ /* 0x000fe4000fffe03f */
[----:B------:R-:W-:Y:S01]  /*122b0*/  HMMA.16816.F32 R80, R4, R172, R80 ;  /* 0x000000ac0450723c */ /* 0x000fe20000001850 */
[----:B------:R-:W-:Y:S01]  /*122c0*/  FADD.FTZ R235, R235, R234 ;  /* 0x000000eaebeb7221 */ /* 0x000fe20000010000 */
[----:B------:R-:W-:-:S04]  /*122d0*/  IADD3 R166, P1, R16, -0x180, RZ ;  /* 0xfffffe8010a67810 */ /* 0x000fc80007f3e0ff */
[----:B------:R-:W-:Y:S01]  /*122e0*/  HMMA.16816.F32 R84, R4, R174, R84 ;  /* 0x000000ae0454723c */ /* 0x000fe20000001854 */
[----:B------:R-:W-:-:S05]  /*122f0*/  IADD3.X R167, R17, -0x1, RZ, P1, !PT ;  /* 0xffffffff11a77810 */ /* 0x000fca0000ffe4ff */
[C---:B----4-:R-:W-:Y:S06]  /*12300*/  HMMA.16816.F32 R88, R4.reuse, R168, R88 ;  /* 0x000000a80458723c */ /* 0x050fec0000001858 */
[C---:B------:R-:W-:Y:S06]  /*12310*/  HMMA.16816.F32 R92, R4.reuse, R170, R92 ;  /* 0x000000aa045c723c */ /* 0x040fec000000185c */
[C---:B------:R-:W-:Y:S06]  /*12320*/  HMMA.16816.F32 R96, R4.reuse, R164, R96 ;  /* 0x000000a40460723c */ /* 0x040fec0000001860 */
[----:B------:R-:W-:Y:S01]  /*12330*/  HMMA.16816.F32 R104, R4, R32, R104 ;  /* 0x000000200468723c */ /* 0x000fe20000001868 */
[----:B------:R-:W-:-:S05]  /*12340*/  FADD.FTZ R164, R176, R235 ;  /* 0x000000ebb0a47221 */ /* 0x000fca0000010000 */
[C---:B------:R-:W-:Y:S06]  /*12350*/  HMMA.16816.F32 R108, R4.reuse, R34, R108 ;  /* 0x00000022046c723c */ /* 0x040fec000000186c */
[C---:B------:R-:W-:Y:S06]  /*12360*/  HMMA.16816.F32 R112, R4.reuse, R28, R112 ;  /* 0x0000001c0470723c */ /* 0x040fec0000001870 */
[C---:B------:R-:W-:Y:S06]  /*12370*/  HMMA.16816.F32 R116, R4.reuse, R30, R116 ;  /* 0x0000001e0474723c */ /* 0x040fec0000001874 */
[C---:B-1----:R-:W-:Y:S06]  /*12380*/  HMMA.16816.F32 R120, R4.reuse, R24, R120 ;  /* 0x000000180478723c */ /* 0x042fec0000001878 */
[C---:B------:R-:W-:Y:S06]  /*12390*/  HMMA.16816.F32 R124, R4.reuse, R26, R124 ;  /* 0x0000001a047c723c */ /* 0x040fec000000187c */
[C---:B---3--:R-:W-:Y:S06]  /*123a0*/  HMMA.16816.F32 R128, R4.reuse, R20, R128 ;  /* 0x000000140480723c */ /* 0x048fec0000001880 */
[----:B------:R-:W-:Y:S01]  /*123b0*/  HMMA.16816.F32 R132, R4, R22, R132 ;  /* 0x000000160484723c */ /* 0x000fe20000001884 */
[----:B------:R-:W-:-:S08]  /*123c0*/  NOP ;  /* 0x0000000000007918 */ /* 0x000fd00000000000 */
[----:B------:R-:W-:-:S15]  /*123d0*/  @P0 BRA `(.L_x_1042) ;  /* 0x0000000000040947 */ /* 0x000fde0003800000 */
.L_x_1035:
[----:B------:R-:W-:-:S12]  /*123e0*/  UIADD3 UR19, UR39, -0x1, URZ ;  /* 0xffffffff27137890 */ /* 0x000fd8000fffe03f */
.L_x_1042:
[----:B------:R-:W-:-:S13]  /*123f0*/  ISETP.LE.AND P0, PT, RZ, UR19, PT ;  /* 0x00000013ff007c0c */ /* 0x000fda000bf03270 */
[----:B------:R-:W-:Y:S05]  /*12400*/  @!P0 BRA `(.L_x_1043) ;  /* 0x0000005800348947 */ /* 0x000fea0003800000 */
[----:B------:R-:W1:Y:S01]  /*12410*/  S2R R6, SR_TID.X ;  /* 0x0000000000067919 */ /* 0x000e620000002100 */
[----:B------:R-:W-:Y:S01]  /*12420*/  ULDC UR4, c[0x0][0x260] ;  /* 0x0000980000047ab9 */ /* 0x000fe20000000800 */
[----:B------:R-:W-:Y:S01]  /*12430*/  IMAD.U32 R5, RZ, RZ, UR22 ;  /* 0x00000016ff057e24 */ /* 0x000fe2000f8e00ff */
[----:B------:R-:W-:Y:S01]  /*12440*/  ULDC.64 UR6, c[0x0][0x220] ;  /* 0x0000880000067ab9 */ /* 0x000fe20000000a00 */
[----:B------:R-:W-:Y:S01]  /*12450*/  IMAD.U32 R16, RZ, RZ, UR4 ;  /* 0x00000004ff107e24 */ /* 0x000fe2000f8e00ff */
[----:B------:R-:W-:Y:S01]  /*12460*/  ULDC UR4, c[0x0][0x2d0] ;  /* 0x0000b40000047ab9 */ /* 0x000fe20000000800 */
[----:B------:R-:W-:Y:S01]  /*12470*/  IMAD.U32 R18, RZ, RZ, UR14 ;  /* 0x0000000eff127e24 */ /* 0x000fe2000f8e00ff */
[----:B------:R-:W-:Y:S01]  /*12480*/  USHF.R.S32.HI UR41, URZ, 0x1f, UR20 ;  /* 0x0000001f3f297899 */ /* 0x000fe20008011414 */
[----:B------:R-:W-:Y:S01]  /*12490*/  IMAD.MOV.U32 R7, RZ, RZ, 0x7054 ;  /* 0x00007054ff077424 */ /* 0x000fe200078e00ff */
[----:B------:R-:W-:Y:S01]  /*124a0*/  USHF.L.U32 UR11, UR20, 0x1, URZ ;  /* 0x00000001140b7899 */ /* 0x000fe2000800063f */
[----:B------:R-:W-:Y:S01]  /*124b0*/  IMAD.MOV.U32 R165, RZ, RZ, R0 ;  /* 0x000000ffffa57224 */ /* 0x000fe200078e0000 */
[----:B------:R-:W-:Y:S01]  /*124c0*/  ULDC UR10, c[0x0][0x2d0] ;  /* 0x0000b400000a7ab9 */ /* 0x000fe20000000800 */
[----:B------:R-:W-:Y:S01]  /*124d0*/  USHF.L.U64.HI UR41, UR20, 0x1, UR41 ;  /* 0x0000000114297899 */ /* 0x000fe20008010229 */
[----:B------:R-:W-:Y:S01]  /*124e0*/  PRMT R7, R18, R7, UR14 ;  /* 0x0000000e12077e16 */ /* 0x000fe20008000007 */
[----:B------:R-:W-:Y:S01]  /*124f0*/  ULDC.64 UR8, c[0x0][0x248] ;  /* 0x0000920000087ab9 */ /* 0x000fe20000000a00 */
[----:B-1----:R-:W-:-:S04]  /*12500*/  SHF.R.S32.HI R3, RZ, 0x1f, R6 ;  /* 0x0000001fff037819 */ /* 0x002fc80000011406 */
[----:B------:R-:W-:-:S04]  /*12510*/  LEA.HI R4, R3, R6, RZ, 0x3 ;  /* 0x0000000603047211 */ /* 0x000fc800078f18ff */
[----:B------:R-:W-:Y:S02]  /*12520*/  LOP3.LUT R3, R4, 0xfffffff8, RZ, 0xc0, !PT ;  /* 0xfffffff804037812 */ /* 0x000fe400078ec0ff */
[----:B------:R-:W-:-:S03]  /*12530*/  SHF.R.S32.HI R0, RZ, 0x3, R4 ;  /* 0x00000003ff007819 */ /* 0x000fc60000011404 */
[----:B------:R-:W-:-:S04]  /*12540*/  IMAD.IADD R3, R6, 0x1, -R3 ;  /* 0x0000000106037824 */ /* 0x000fc800078e0a03 */
[----:B------:R-:W-:Y:S02]  /*12550*/  IMAD.SHL.U32 R20, R3, 0x8, RZ ;  /* 0x0000000803147824 */ /* 0x000fe400078e00ff */
[----:B------:R-:W-:-:S03]  /*12560*/  IMAD.U32 R3, RZ, RZ, UR23 ;  /* 0x00000017ff037e24 */ /* 0x000fc6000f8e00ff */
[--C-:B------:R-:W-:Y:S02]  /*12570*/  SHF.R.S32.HI R21, RZ, 0x1f, R20.reuse ;  /* 0x0000001fff157819 */ /* 0x100fe40000011414 */
[----:B------:R-:W-:Y:S01]  /*12580*/  ISETP.GE.AND P3, PT, R20, UR4, PT ;  /* 0x0000000414007c0c */ /* 0x000fe2000bf66270 */
[----:B------:R-:W-:Y:S01]  /*12590*/  ULDC.64 UR4, c[0x0][0x218] ;  /* 0x0000860000047ab9 */ /* 0x000fe20000000a00 */
[----:B------:R-:W-:-:S04]  /*125a0*/  IMAD.WIDE.U32 R16, R16, UR18, R20 ;  /* 0x0000001210107c25 */ /* 0x000fc8000f8e0014 */
[----:B------:R-:W-:Y:S01]  /*125b0*/  IMAD.WIDE.U32 R20, R15, UR18, R20 ;  /* 0x000000120f147c25 */ /* 0x000fe2000f8e0014 */
[----:B------:R-:W-:-:S04]  /*125c0*/  IADD3 R16, P1, R16, UR24, RZ ;  /* 0x0000001810107c10 */ /* 0x000fc8000ff3e0ff */
[----:B------:R-:W-:Y:S02]  /*125d0*/  IADD3.X R5, R5, UR32, R17, P1, !PT ;  /* 0x0000002005057c10 */ /* 0x000fe40008ffe411 */
[----:B------:R-:W1:Y:S01]  /*125e0*/  @!P3 LDC.64 R218, c[0x0][0x220] ;  /* 0x00008800ffdabb82 */ /* 0x000e620000000a00 */
[----:B------:R-:W-:Y:S01]  /*125f0*/  LEA R15, P1, R16, UR4, 0x1 ;  /* 0x00000004100f7c11 */ /* 0x000fe2000f8208ff */
[----:B------:R-:W-:Y:S01]  /*12600*/  ULDC UR4, c[0x0][0x2ec] ;  /* 0x0000bb0000047ab9 */ /* 0x000fe20000000800 */
[----:B------:R-:W-:-:S03]  /*12610*/  IADD3 R6, P0, R20, UR26, RZ ;  /* 0x0000001a14067c10 */ /* 0x000fc6000ff1e0ff */
[----:B------:R2:W-:Y:S01]  /*12620*/  STL [R1+0x30], R15 ;  /* 0x0000300f01007387 */ /* 0x0005e20000100800 */
[----:B------:R-:W-:Y:S01]  /*12630*/  IADD3.X R3, R3, UR13, R21, P0, !PT ;  /* 0x0000000d03037c10 */ /* 0x000fe200087fe415 */
[----:B------:R-:W3:Y:S01]  /*12640*/  @!P3 LDC.64 R216, c[0x0][0x220] ;  /* 0x00008800ffd8bb82 */ /* 0x000ee20000000a00 */
[----:B------:R-:W-:Y:S01]  /*12650*/  UMOV UR13, URZ ;  /* 0x0000003f000d7c82 */ /* 0x000fe20008000000 */
[----:B------:R4:W-:Y:S01]  /*12660*/  STL [R1+0x20], R7 ;  /* 0x0000200701007387 */ /* 0x0009e20000100800 */
[----:B--2---:R-:W-:Y:S01]  /*12670*/  LEA.HI.X R15, R16, UR5, R5, 0x1, P1 ;  /* 0x00000005100f7c11 */ /* 0x004fe200088f0c05 */
[----:B------:R-:W-:Y:S01]  /*12680*/  UIADD3 UR5, UR19, -0x1, URZ ;  /* 0xffffffff13057890 */ /* 0x000fe2000fffe03f */
[----:B----4-:R-:W-:-:S03]  /*12690*/  LEA R7, P0, R6, UR6, 0x1 ;  /* 0x0000000606077c11 */ /* 0x010fc6000f8008ff */
[----:B------:R2:W-:Y:S01]  /*126a0*/  STL [R1+0x2c], R15 ;  /* 0x00002c0f01007387 */ /* 0x0005e20000100800 */
[----:B------:R-:W-:-:S03]  /*126b0*/  LEA.HI.X R3, R6, UR7, R3, 0x1, P0 ;  /* 0x0000000706037c11 */ /* 0x000fc600080f0c03 */
[----:B------:R4:W-:Y:S01]  /*126c0*/  STL [R1+0x28], R7 ;  /* 0x0000280701007387 */ /* 0x0009e20000100800 */
[----:B------:R-:W-:Y:S01]  /*126d0*/  IADD3 R4, P0, R0, 0x20, RZ ;  /* 0x0000002000047810 */ /* 0x000fe20007f1e0ff */
[----:B------:R-:W-:Y:S01]  /*126e0*/  ULDC.64 UR6, c[0x0][0x250] ;  /* 0x0000940000067ab9 */ /* 0x000fe20000000a00 */
[----:B------:R-:W-:Y:S01]  /*126f0*/  SHF.R.S32.HI R0, RZ, 0x1f, R0 ;  /* 0x0000001fff007819 */ /* 0x000fe20000011400 */
[----:B------:R1:W-:Y:S04]  /*12700*/  STL [R1+0x24], R3 ;  /* 0x0000240301007387 */ /* 0x0003e80000100800 */
[----:B------:R-:W-:Y:S02]  /*12710*/  IMAD.X R5, RZ, RZ, R0, P0 ;  /* 0x000000ffff057224 */ /* 0x000fe400000e0600 */
[----:B--2---:R-:W-:-:S04]  /*12720*/  IMAD.WIDE.U32 R14, R14, -0x326172a9, RZ ;  /* 0xcd9e8d570e0e7825 */ /* 0x004fc800078e00ff */
[----:B----45:R-:W-:Y:S01]  /*12730*/  IMAD.WIDE.U32 R6, R8, -0x2daee0ad, RZ ;  /* 0xd2511f5308067825 */ /* 0x030fe200078e00ff */
[----:B------:R-:W-:Y:S01]  /*12740*/  LOP3.LUT R9, R15, R9, RZ, 0x3c, !PT ;  /* 0x000000090f097212 */ /* 0x000fe200078e3cff */
[----:B------:R-:W-:Y:S02]  /*12750*/  STL.64 [R1+0x40], R14 ;  /* 0x0000400e01007387 */ /* 0x000fe40000100a00 */
[----:B-1----:R-:W-:Y:S02]  /*12760*/  IMAD.MOV.U32 R3, RZ, RZ, R2 ;  /* 0x000000ffff037224 */ /* 0x002fe400078e0002 */
[----:B------:R1:W-:Y:S04]  /*12770*/  STL [R1+0x58], R4 ;  /* 0x0000580401007387 */ /* 0x0003e80000100800 */
[----:B------:R2:W-:Y:S01]  /*12780*/  STL.64 [R1+0x48], R6 ;  /* 0x0000480601007387 */ /* 0x0005e20000100a00 */
[----:B-1----:R-:W-:-:S02]  /*12790*/  IMAD.MOV.U32 R4, RZ, RZ, R10 ;  /* 0x000000ffff047224 */ /* 0x002fc400078e000a */
[----:B--2---:R-:W-:-:S05]  /*127a0*/  IMAD.WIDE.U32 R6, R9, -0x2daee0ad, RZ ;  /* 0xd2511f5309067825 */ /* 0x004fca00078e00ff */
[----:B------:R-:W-:Y:S04]  /*127b0*/  STL.64 [R1+0x38], R6 ;  /* 0x0000380601007387 */ /* 0x000fe80000100a00 */
[----:B------:R1:W-:Y:S02]  /*127c0*/  STL [R1+0x5c], R5 ;  /* 0x00005c0501007387 */ /* 0x0003e40000100800 */
[----:B-1----:R-:W-:-:S05]  /*127d0*/  IMAD.MOV.U32 R5, RZ, RZ, R13 ;  /* 0x000000ffff057224 */ /* 0x002fca00078e000d */
[----:B------:R1:W-:Y:S01]  /*127e0*/  STL.64 [R1+0x50], R4 ;  /* 0x0000500401007387 */ /* 0x0003e20000100a00 */
[----:B---3--:R-:W-:Y:S05]  /*127f0*/  BRA `(.L_x_1044) ;  /* 0x0000000000f87947 */ /* 0x008fea0003800000 */
.L_x_1046:
        /* <DEDUP_REMOVED lines=14> */
[C---:B-1----:R-:W-:Y:S02]  /*128e0*/  @!P3 LEA R170, P6, R173.reuse, R170, 0x1 ;  /* 0x000000aaadaab211 */ /* 0x042fe400078c08ff */
        /* <DEDUP_REMOVED lines=47> */
.L_x_1044:
[----:B--2---:R-:W2:Y:S01]  /*12be0*/  LDL.64 R28, [R1+0x18] ;  /* 0x00001800011c7983 */ /* 0x004ea20000100a00 */
[----:B------:R-:W-:Y:S01]  /*12bf0*/  UIADD3 UR40, -UR13, UR19, URZ ;  /* 0x000000130d287290 */ /* 0x000fe2000fffe13f */
[----:B------:R-:W-:Y:S04]  /*12c00*/  DEPBAR.LE SB0, 0x0 ;  /* 0x000080000000791a */ /* 0x000fe80000000000 */
[----:B------:R-:W3:Y:S01]  /*12c10*/  LDL.64 R6, [R1+0x50] ;  /* 0x0000500001067983 */ /* 0x000ee20000100a00 */
[----:B------:R-:W-:Y:S01]  /*12c20*/  IMAD.U32 R35, RZ, RZ, UR40 ;  /* 0x00000028ff237e24 */ /* 0x000fe2000f8e00ff */
[----:B------:R-:W-:Y:S01]  /*12c30*/  USHF.R.S32.HI UR20, URZ, 0x1f, UR40 ;  /* 0x0000001f3f147899 */ /* 0x000fe20008011428 */
[----:B------:R-:W-:Y:S01]  /*12c40*/  IMAD.U32 R33, RZ, RZ, UR40 ;  /* 0x00000028ff217e24 */ /* 0x000fe2000f8e00ff */
[----:B------:R-:W4:Y:S01]  /*12c50*/  LDL.64 R24, [R1+0x58] ;  /* 0x0000580001187983 */ /* 0x000f220000100a00 */
[----:B------:R-:W-:Y:S01]  /*12c60*/  UIMAD UR18, UR25, UR40, URZ ;  /* 0x00000028191272a4 */ /* 0x000fe2000f8e023f */
[----:B------:R-:W-:Y:S01]  /*12c70*/  IMAD.U32 R0, RZ, RZ, UR40 ;  /* 0x00000028ff007e24 */ /* 0x000fe2000f8e00ff */
[----:B------:R-:W-:Y:S01]  /*12c80*/  MOV R2, UR40 ;  /* 0x0000002800027c02 */ /* 0x000fe20008000f00 */
[----:B-----5:R-:W5:Y:S01]  /*12c90*/  LDL R9, [R1+0x28] ;  /* 0x0000280001097983 */ /* 0x020f620000100800 */
[----:B------:R-:W-:Y:S01]  /*12ca0*/  IMAD.U32 R34, RZ, RZ, UR40 ;  /* 0x00000028ff227e24 */ /* 0x000fe2000f8e00ff */
[----:B------:R-:W-:Y:S02]  /*12cb0*/  UIMAD UR18, UR20, UR37, UR18 ;  /* 0x00000025141272a4 */ /* 0x000fe4000f8e0212 */
[----:B-1----:R-:W5:Y:S01]  /*12cc0*/  LDL R5, [R1+0x24] ;  /* 0x0000240001057983 */ /* 0x002f620000100800 */
[----:B------:R-:W-:Y:S03]  /*12cd0*/  UISETP.GE.AND UP0, UPT, UR40, 0x1, UPT ;  /* 0x000000012800788c */ /* 0x000fe6000bf06270 */
[----:B------:R-:W5:Y:S04]  /*12ce0*/  LDL R8, [R1+0x4] ;  /* 0x0000040001087983 */ /* 0x000f680000100800 */
[----:B------:R-:W5:Y:S01]  /*12cf0*/  LDL R4, [R1] ;  /* 0x0000000001047983 */ /* 0x000f620000100800 */
[----:B------:R-:W-:Y:S06]  /*12d00*/  BAR.SYNC.DEFER_BLOCKING 0x0 ;  /* 0x0000000000007b1d */ /* 0x000fec0000010000 */
[----:B------:R-:W-:Y:S01]  /*12d10*/  @P3 STS.128 [R251+0x18000], RZ ;  /* 0x018000fffb003388 */ /* 0x000fe20000000c00 */
[----:B--2---:R-:W-:Y:S01]  /*12d20*/  LEA R32, P1, R35, R28, 0x6 ;  /* 0x0000001c23207211 */ /* 0x004fe200078230ff */
[----:B---3--:R-:W-:Y:S01]  /*12d30*/  IMAD.WIDE.U32 R6, R0, UR37, R6 ;  /* 0x0000002500067c25 */ /* 0x008fe2000f8e0006 */
[----:B----4-:R-:W-:Y:S03]  /*12d40*/  LEA R186, P0, R33, R24, 0x6 ;  /* 0x0000001821ba7211 */ /* 0x010fe600078030ff */
[----:B------:R-:W-:Y:S01]  /*12d50*/  VIADD R0, R7, UR18 ;  /* 0x0000001207007c36 */ /* 0x000fe20008000000 */
[----:B------:R-:W-:Y:S01]  /*12d60*/  LEA.HI.X.SX32 R33, R34, R29, 0x6, P1 ;  /* 0x0000001d22217211 */ /* 0x000fe200008f36ff */
[----:B------:R-:W-:Y:S01]  /*12d70*/  UIADD3 UR18, UR5, -UR13, URZ ;  /* 0x8000000d05127290 */ /* 0x000fe2000fffe03f */
[----:B------:R-:W-:Y:S02]  /*12d80*/  @!P3 LEA R182, P1, R6, R218, 0x1 ;  /* 0x000000da06b6b211 */ /* 0x000fe400078208ff */
[----:B------:R-:W-:Y:S01]  /*12d90*/  LEA.HI.X.SX32 R187, R2, R25, 0x6, P0 ;  /* 0x0000001902bb7211 */ /* 0x000fe200000f36ff */
[----:B------:R-:W-:Y:S01]  /*12da0*/  IMAD R33, R33, UR6, RZ ;  /* 0x0000000621217c24 */ /* 0x000fe2000f8e02ff */
[C---:B------:R-:W-:Y:S02]  /*12db0*/  @!P3 LEA.HI.X R183, R6.reuse, R219, R0, 0x1, P1 ;  /* 0x000000db06b7b211 */ /* 0x040fe400008f0c00 */
[----:B------:R-:W-:Y:S01]  /*12dc0*/  @!P3 IADD3 R34, P0, R6, UR21, RZ ;  /* 0x000000150622bc10 */ /* 0x000fe2000ff1e0ff */
[C---:B------:R-:W-:Y:S02]  /*12dd0*/  IMAD R33, R32.reuse, UR7, R33 ;  /* 0x0000000720217c24 */ /* 0x040fe4000f8e0221 */
[----:B------:R-:W-:Y:S01]  /*12de0*/  IMAD.WIDE.U32 R6, R32, UR6, RZ ;  /* 0x0000000620067c25 */ /* 0x000fe2000f8e00ff */
[----:B------:R-:W-:Y:S01]  /*12df0*/  @!P3 LEA R10, P1, R34, R216, 0x1 ;  /* 0x000000d8220ab211 */ /* 0x000fe200078208ff */
[----:B------:R-:W-:Y:S01]  /*12e00*/  @!PT LDS RZ, [RZ] ;  /* 0x00000000fffff984 */ /* 0x000fe20000000800 */
[----:B------:R-:W-:Y:S01]  /*12e10*/  @!PT LDS RZ, [RZ] ;  /* 0x00000000fffff984 */ /* 0x000fe20000000800 */
[----:B------:R-:W-:Y:S01]  /*12e20*/  @!PT LDS RZ, [RZ] ;  /* 0x00000000fffff984 */ /* 0x000fe20000000800 */
[----:B------:R1:W-:Y:S01]  /*12e30*/  @!P3 LDGSTS.E.BYPASS.LTC128B.128 [R251+0x18000], desc[UR28][R182.64] ;  /* 0x18000000b6fbbfae */ /* 0x0003e2000b901d5c */
[----:B------:R-:W-:Y:S01]  /*12e40*/  @!P3 IADD3.X R0, R0, UR12, RZ, P0, !PT ;  /* 0x0000000c0000bc10 */ /* 0x000fe200087fe4ff */
[----:B------:R-:W-:Y:S01]  /*12e50*/  IMAD.IADD R33, R7, 0x1, R33 ;  /* 0x0000000107217824 */ /* 0x000fe200078e0221 */
[----:B-----5:R-:W-:Y:S01]  /*12e60*/  LEA R32, P2, R6, R9, 0x1 ;  /* 0x0000000906207211 */ /* 0x020fe200078408ff */
[----:B------:R-:W-:Y:S01]  /*12e70*/  IMAD R2, R187, UR6, RZ ;  /* 0x00000006bb027c24 */ /* 0x000fe2000f8e02ff */
[----:B------:R-:W-:Y:S01]  /*12e80*/  @!P3 LEA.HI.X R11, R34, R217, R0, 0x1, P1 ;  /* 0x000000d9220bb211 */ /* 0x000fe200008f0c00 */
[----:B------:R-:W-:Y:S01]  /*12e90*/  IMAD.U32 R0, RZ, RZ, UR18 ;  /* 0x00000012ff007e24 */ /* 0x000fe2000f8e00ff */
[----:B------:R-:W-:Y:S01]  /*12ea0*/  LEA.HI.X R33, R6, R5, R33, 0x1, P2 ;  /* 0x0000000506217211 */ /* 0x000fe200010f0c21 */
[----:B------:R-:W-:Y:S01]  /*12eb0*/  IMAD R2, R186, UR7, R2 ;  /* 0x00000007ba027c24 */ /* 0x000fe2000f8e0202 */
[----:B------:R-:W-:Y:S01]  /*12ec0*/  ISETP.GE.AND P2, PT, R8, UR10, PT ;  /* 0x0000000a08007c0c */ /* 0x000fe2000bf46270 */
[----:B------:R-:W-:Y:S01]  /*12ed0*/  IMAD.WIDE.U32 R186, R186, UR6, RZ ;  /* 0x00000006baba7c25 */ /* 0x000fe2000f8e00ff */
[----:B------:R-:W-:Y:S03]  /*12ee0*/  ISETP.GE.AND P1, PT, R4, UR10, PT ;  /* 0x0000000a04007c0c */ /* 0x000fe6000bf26270 */
[----:B------:R-:W-:Y:S01]  /*12ef0*/  IMAD.IADD R2, R187, 0x1, R2 ;  /* 0x00000001bb027824 */ /* 0x000fe200078e0202 */
[C---:B------:R-:W-:Y:S04]  /*12f00*/  LEA R26, P0, R186.reuse, R9, 0x1 ;  /* 0x00000009ba1a7211 */ /* 0x040fe800078008ff */
[----:B------:R-:W-:Y:S01]  /*12f10*/  LEA.HI.X R27, R186, R5, R2, 0x1, P0 ;  /* 0x00000005ba1b7211 */ /* 0x000fe200000f0c02 */
[----:B------:R-:W-:Y:S01]  /*12f20*/  IMAD.U32 R2, RZ, RZ, UR18 ;  /* 0x00000012ff027e24 */ /* 0x000fe2000f8e00ff */
[----:B------:R-:W-:Y:S01]  /*12f30*/  ISETP.GE.AND P0, PT, R252, UR10, PT ;  /* 0x0000000afc007c0c */ /* 0x000fe2000bf06270 */
        /* <DEDUP_REMOVED lines=36> */
[----:B------:R-:W4:Y:S04]  /*13180*/  LDSM.16.M88.4 R172, [R213+0x10000] ;  /* 0x01000000d5ac783b */ /* 0x000f280000000200 */
[----:B------:R-:W5:Y:S04]  /*13190*/  LDSM.16.M88.4 R176, [R213+0x10800] ;  /* 0x01080000d5b0783b */ /* 0x000f680000000200 */
[----:B-1----:R-:W1:Y:S04]  /*131a0*/  LDSM.16.M88.4 R180, [R213+0x11000] ;  /* 0x01100000d5b4783b */ /* 0x002e680000000200 */
[----:B------:R-:W0:Y:S04]  /*131b0*/  LDGDEPBAR ;  /* 0x00000000000079af */ /* 0x000e280000000000 */
[----:B------:R-:W3:Y:S01]  /*131c0*/  LDSM.16.M88.4 R184, [R213+0x11800] ;  /* 0x01180000d5b8783b */ /* 0x000ee20000000200 */
[C---:B----4-:R-:W-:Y:S06]  /*131d0*/  HMMA.16816.F32 R4, R168.reuse, R172, RZ ;  /* 0x000000aca804723c */ /* 0x050fec00000018ff */
[C---:B--2---:R-:W-:Y:S01]  /*131e0*/  HMMA.16816.F32 R8, R168.reuse, R174, RZ ;  /* 0x000000aea808723c */ /* 0x044fe200000018ff */
[----:B------:R-:W-:Y:S05]  /*131f0*/  LDSM.16.M88.4 R172, [R212] ;  /* 0x00000000d4ac783b */ /* 0x000fea0000000200 */
[C---:B-----5:R-:W-:Y:S06]  /*13200*/  HMMA.16816.F32 R12, R168.reuse, R176, RZ ;  /* 0x000000b0a80c723c */ /* 0x060fec00000018ff */
[C---:B------:R-:W-:Y:S01]  /*13210*/  HMMA.16816.F32 R16, R168.reuse, R178, RZ ;  /* 0x000000b2a810723c */ /* 0x040fe200000018ff */
[----:B------:R-:W2:Y:S05]  /*13220*/  LDSM.16.M88.4 R176, [R211] ;  /* 0x00000000d3b0783b */ /* 0x000eaa0000000200 */
[C---:B-1----:R-:W-:Y:S07]  /*13230*/  HMMA.16816.F32 R20, R168.reuse, R180, RZ ;  /* 0x000000b4a814723c */ /* 0x042fee00000018ff */
[----:B------:R-:W-:Y:S01]  /*13240*/  MOV R180, R24 ;  /* 0x0000001800b47202 */ /* 0x000fe20000000f00 */
[----:B------:R-:W-:Y:S02]  /*13250*/  IMAD.MOV.U32 R181, RZ, RZ, R25 ;  /* 0x000000ffffb57224 */ /* 0x000fe400078e0019 */
[C---:B---3--:R-:W-:Y:S07]  /*13260*/  HMMA.16816.F32 R24, R168.reuse, R182, RZ ;  /* 0x000000b6a818723c */ /* 0x048fee00000018ff */
[----:B------:R-:W-:Y:S04]  /*13270*/  IMAD.MOV.U32 R182, RZ, RZ, R28 ;  /* 0x000000ffffb67224 */ /* 0x000fe800078e001c */
[----:B------:R-:W-:Y:S02]  /*13280*/  IMAD.MOV.U32 R183, RZ, RZ, R29 ;  /* 0x000000ffffb77224 */ /* 0x000fe400078e001d */
[C---:B------:R-:W-:Y:S01]  /*13290*/  HMMA.16816.F32 R28, R168.reuse, R184, RZ ;  /* 0x000000b8a81c723c */ /* 0x040fe200000018ff */
[----:B------:R-:W3:Y:S04]  /*132a0*/  LDL R184, [R1+0x30] ;  /* 0x0000300001b87983 */ /* 0x000ee80000100800 */
[----:B------:R-:W4:Y:S01]  /*132b0*/  LDL R185, [R1+0x2c] ;  /* 0x00002c0001b97983 */ /* 0x000f220000100800 */
[----:B------:R-:W-:Y:S03]  /*132c0*/  HMMA.16816.F32 R32, R168, R186, RZ ;  /* 0x000000baa820723c */ /* 0x000fe600000018ff */
[----:B------:R-:W1:Y:S03]  /*132d0*/  LDSM.16.M88.4 R168, [R203] ;  /* 0x00000000cba8783b */ /* 0x000e660000000200 */
[C---:B--2---:R-:W-:Y:S05]  /*132e0*/  HMMA.16816.F32 R4, R172.reuse, R176, R4 ;  /* 0x000000b0ac04723c */ /* 0x044fea0000001804 */
[----:B------:R-:W-:Y:S01]  /*132f0*/  MOV R186, R182 ;  /* 0x000000b600ba7202 */ /* 0x000fe20000000f00 */
[C---:B------:R-:W-:Y:S01]  /*13300*/  HMMA.16816.F32 R8, R172.reuse, R178, R8 ;  /* 0x000000b2ac08723c */ /* 0x040fe20000001808 */
[----:B------:R-:W2:Y:S04]  /*13310*/  LDSM.16.M88.4 R176, [R202] ;  /* 0x00000000cab0783b */ /* 0x000ea80000000200 */
[----:B------:R-:W-:Y:S01]  /*13320*/  IMAD.MOV.U32 R187, RZ, RZ, R183 ;  /* 0x000000ffffbb7224 */ /* 0x000fe200078e00b7 */
[----:B------:R-:W-:Y:S05]  /*13330*/  LEA R182, P4, R2, R186, 0x6 ;  /* 0x000000ba02b67211 */ /* 0x000fea00078830ff */
[----:B------:R-:W-:Y:S01]  /*13340*/  LEA.HI.X.SX32 R183, R0, R187, 0x6, P4 ;  /* 0x000000bb00b77211 */ /* 0x000fe200020f36ff */
[C---:B------:R-:W-:Y:S04]  /*13350*/  IMAD.WIDE.U32 R186, R182.reuse, UR8, RZ ;  /* 0x00000008b6ba7c25 */ /* 0x040fe8000f8e00ff */
[----:B------:R-:W-:Y:S04]  /*13360*/  IMAD R0, R183, UR8, RZ ;  /* 0x00000008b7007c24 */ /* 0x000fe8000f8e02ff */
[----:B------:R-:W-:Y:S05]  /*13370*/  IMAD R0, R182, UR9, R0 ;  /* 0x00000009b6007c24 */ /* 0x000fea000f8e0200 */
[----:B------:R-:W-:Y:S01]  /*13380*/  IADD3 R0, R187, R0, RZ ;  /* 0x00000000bb007210 */ /* 0x000fe20007ffe0ff */
[C---:B-1----:R-:W-:Y:S06]  /*13390*/  HMMA.16816.F32 R12, R172.reuse, R168, R12 ;  /* 0x000000a8ac0c723c */ /* 0x042fec000000180c */
[C---:B------:R-:W-:Y:S01]  /*133a0*/  HMMA.16816.F32 R16, R172.reuse, R170, R16 ;  /* 0x000000aaac10723c */ /* 0x040fe20000001810 */
[----:B------:R-:W1:Y:S05]  /*133b0*/  LDSM.16.M88.4 R168, [R201] ;  /* 0x00000000c9a8783b */ /* 0x000e6a0000000200 */
[C---:B--2---:R-:W-:Y:S06]  /*133c0*/  HMMA.16816.F32 R20, R172.reuse, R176, R20 ;  /* 0x000000b0ac14723c */ /* 0x044fec0000001814 */
[C---:B------:R-:W-:Y:S01]  /*133d0*/  HMMA.16816.F32 R24, R172.reuse, R178, R24 ;  /* 0x000000b2ac18723c */ /* 0x040fe20000001818 */
[----:B------:R-:W-:Y:S05]  /*133e0*/  LDSM.16.M88.4 R176, [R210] ;  /* 0x00000000d2b0783b */ /* 0x000fea0000000200 */
[C---:B-1----:R-:W-:Y:S06]  /*133f0*/  HMMA.16816.F32 R28, R172.reuse, R168, R28 ;  /* 0x000000a8ac1c723c */ /* 0x042fec000000181c */
[----:B------:R-:W-:Y:S01]  /*13400*/  HMMA.16816.F32 R32, R172, R170, R32 ;  /* 0x000000aaac20723c */ /* 0x000fe20000001820 */
[----:B------:R-:W1:Y:S04]  /*13410*/  LDSM.16.M88.4 R168, [R207+0x10000] ;  /* 0x01000000cfa8783b */ /* 0x000e680000000200 */
[----:B------:R-:W2:Y:S01]  /*13420*/  LDSM.16.M88.4 R172, [R207+0x10800] ;  /* 0x01080000cfac783b */ /* 0x000ea20000000200 */
[C---:B-1----:R-:W-:Y:S06]  /*13430*/  HMMA.16816.F32 R4, R176.reuse, R168, R4 ;  /* 0x000000a8b004723c */ /* 0x042fec0000001804 */
[C---:B------:R-:W-:Y:S01]  /*13440*/  HMMA.16816.F32 R8, R176.reuse, R170, R8 ;  /* 0x000000aab008723c */ /* 0x040fe20000001808 */
[----:B------:R-:W1:Y:S05]  /*13450*/  LDSM.16.M88.4 R168, [R207+0x11000] ;  /* 0x01100000cfa8783b */ /* 0x000e6a0000000200 */
[C---:B--2---:R-:W-:Y:S06]  /*13460*/  HMMA.16816.F32 R12, R176.reuse, R172, R12 ;  /* 0x000000acb00c723c */ /* 0x044fec000000180c */
[C---:B------:R-:W-:Y:S01]  /*13470*/  HMMA.16816.F32 R16, R176.reuse, R174, R16 ;  /* 0x000000aeb010723c */ /* 0x040fe20000001810 */
[----:B------:R-:W2:Y:S05]  /*13480*/  LDSM.16.M88.4 R172, [R207+0x11800] ;  /* 0x01180000cfac783b */ /* 0x000eaa0000000200 */
[C---:B-1----:R-:W-:Y:S06]  /*13490*/  HMMA.16816.F32 R20, R176.reuse, R168, R20 ;  /* 0x000000a8b014723c */ /* 0x042fec0000001814 */
[C---:B------:R-:W-:Y:S01]  /*134a0*/  HMMA.16816.F32 R24, R176.reuse, R170, R24 ;  /* 0x000000aab018723c */ /* 0x040fe20000001818 */
[----:B------:R-:W-:Y:S05]  /*134b0*/  LDSM.16.M88.4 R168, [R209] ;  /* 0x00000000d1a8783b */ /* 0x000fea0000000200 */
[C---:B--2---:R-:W-:Y:S06]  /*134c0*/  HMMA.16816.F32 R28, R176.reuse, R172, R28 ;  /* 0x000000acb01c723c */ /* 0x044fec000000181c */
[----:B------:R-:W-:Y:S01]  /*134d0*/  HMMA.16816.F32 R32, R176, R174, R32 ;  /* 0x000000aeb020723c */ /* 0x000fe20000001820 */
[----:B------:R-:W1:Y:S04]  /*134e0*/  LDSM.16.M88.4 R172, [R200] ;  /* 0x00000000c8ac783b */ /* 0x000e680000000200 */
[----:B------:R-:W2:Y:S01]  /*134f0*/  LDSM.16.M88.4 R176, [R200+0x800] ;  /* 0x00080000c8b0783b */ /* 0x000ea20000000200 */
[C---:B-1----:R-:W-:Y:S06]  /*13500*/  HMMA.16816.F32 R4, R168.reuse, R172, R4 ;  /* 0x000000aca804723c */ /* 0x042fec0000001804 */
[C---:B------:R-:W-:Y:S01]  /*13510*/  HMMA.16816.F32 R8, R168.reuse, R174, R8 ;  /* 0x000000aea808723c */ /* 0x040fe20000001808 */
[----:B------:R-:W1:Y:S05]  /*13520*/  LDSM.16.M88.4 R172, [R200+0x1000] ;  /* 0x00100000c8ac783b */ /* 0x000e6a0000000200 */
[C---:B--2---:R-:W-:Y:S06]  /*13530*/  HMMA.16816.F32 R12, R168.reuse, R176, R12 ;  /* 0x000000b0a80c723c */ /* 0x044fec000000180c */
[C---:B------:R-:W-:Y:S01]  /*13540*/  HMMA.16816.F32 R16, R168.reuse, R178, R16 ;  /* 0x000000b2a810723c */ /* 0x040fe20000001810 */
[----:B------:R-:W2:Y:S05]  /*13550*/  LDSM.16.M88.4 R176, [R200+0x1800] ;  /* 0x00180000c8b0783b */ /* 0x000eaa0000000200 */
[C---:B-1----:R-:W-:Y:S05]  /*13560*/  HMMA.16816.F32 R20, R168.reuse, R172, R20 ;  /* 0x000000aca814723c */ /* 0x042fea0000001814 */
[C---:B---3--:R-:W-:Y:S01]  /*13570*/  LEA R182, P4, R186.reuse, R184, 0x1 ;  /* 0x000000b8bab67211 */ /* 0x048fe200078808ff */
[C---:B------:R-:W-:Y:S01]  /*13580*/  HMMA.16816.F32 R24, R168.reuse, R174, R24 ;  /* 0x000000aea818723c */ /* 0x040fe20000001818 */
[----:B------:R-:W-:Y:S04]  /*13590*/  LDSM.16.M88.4 R172, [R214+0x4000] ;  /* 0x00400000d6ac783b */ /* 0x000fe80000000200 */
[----:B----4-:R-:W-:Y:S01]  /*135a0*/  LEA.HI.X R183, R186, R185, R0, 0x1, P4 ;  /* 0x000000b9bab77211 */ /* 0x010fe200020f0c00 */
[C---:B--2---:R-:W-:Y:S01]  /*135b0*/  HMMA.16816.F32 R28, R168.reuse, R176, R28 ;  /* 0x000000b0a81c723c */ /* 0x044fe2000000181c */
[----:B------:R-:W-:Y:S04]  /*135c0*/  IMAD.U32 R0, RZ, RZ, UR18 ;  /* 0x00000012ff007e24 */ /* 0x000fe8000f8e00ff */
[----:B------:R-:W-:Y:S01]  /*135d0*/  LEA R186, P4, R2, R180, 0x6 ;  /* 0x000000b402ba7211 */ /* 0x000fe200078830ff */
[----:B------:R-:W-:Y:S01]  /*135e0*/  HMMA.16816.F32 R32, R168, R178, R32 ;  /* 0x000000b2a820723c */ /* 0x000fe20000001820 */
[----:B------:R-:W1:Y:S04]  /*135f0*/  LDSM.16.M88.4 R168, [R213+0x12000] ;  /* 0x01200000d5a8783b */ /* 0x000e680000000200 */
[----:B------:R-:W2:Y:S01]  /*13600*/  LDSM.16.M88.4 R176, [R213+0x12800] ;  /* 0x01280000d5b0783b */ /* 0x000ea20000000200 */
[----:B------:R-:W-:Y:S05]  /*13610*/  LEA.HI.X.SX32 R187, R0, R181, 0x6, P4 ;  /* 0x000000b500bb7211 */ /* 0x000fea00020f36ff */
[----:B------:R-:W-:Y:S02]  /*13620*/  IMAD R0, R187, UR8, RZ ;  /* 0x00000008bb007c24 */ /* 0x000fe4000f8e02ff */
[C---:B------:R-:W-:Y:S04]  /*13630*/  IMAD.WIDE.U32 R180, R186.reuse, UR8, RZ ;  /* 0x00000008bab47c25 */ /* 0x040fe8000f8e00ff */
[----:B------:R-:W-:Y:S01]  /*13640*/  IMAD R0, R186, UR9, R0 ;  /* 0x00000009ba007c24 */ /* 0x000fe2000f8e0200 */
[C---:B------:R-:W-:Y:S03]  /*13650*/  LEA R186, P4, R180.reuse, R184, 0x1 ;  /* 0x000000b8b4ba7211 */ /* 0x040fe600078808ff */
[----:B------:R-:W-:Y:S05]  /*13660*/  IMAD.IADD R0, R181, 0x1, R0 ;  /* 0x00000001b5007824 */ /* 0x000fea00078e0200 */
[----:B------:R-:W-:Y:S02]  /*13670*/  LEA.HI.X R187, R180, R185, R0, 0x1, P4 ;  /* 0x000000b9b4bb7211 */ /* 0x000fe400020f0c00 */
[----:B------:R-:W-:Y:S01]  /*13680*/  PLOP3.LUT P4, PT, PT, PT, UP0, 0x80, 0x0 ;  /* 0x000000000000781c */ /* 0x000fe20003f8f008 */
        /* <DEDUP_REMOVED lines=8> */
[----:B------:R-:W-:Y:S05]  /*13710*/  LDSM.16.M88.4 R168, [R212+0x4000] ;  /* 0x00400000d4a8783b */ /* 0x000fea0000000200 */
[C---:B--2---:R-:W-:Y:S06]  /*13720*/  HMMA.16816.F32 R28, R172.reuse, R176, R28 ;  /* 0x000000b0ac1c723c */ /* 0x044fec000000181c */
[----:B------:R-:W-:Y:S01]  /*13730*/  HMMA.16816.F32 R32, R172, R178, R32 ;  /* 0x000000b2ac20723c */ /* 0x000fe20000001820 */
[----:B------:R-:W1:Y:S04]  /*13740*/  LDSM.16.M88.4 R172, [R199] ;  /* 0x00000000c7ac783b */ /* 0x000e680000000200 */
[----:B------:R-:W2:Y:S01]  /*13750*/  LDSM.16.M88.4 R176, [R198] ;  /* 0x00000000c6b0783b */ /* 0x000ea20000000200 */
[C---:B-1----:R-:W-:Y:S06]  /*13760*/  HMMA.16816.F32 R4, R168.reuse, R172, R4 ;  /* 0x000000aca804723c */ /* 0x042fec0000001804 */
[C---:B------:R-:W-:Y:S01]  /*13770*/  HMMA.16816.F32 R8, R168.reuse, R174, R8 ;  /* 0x000000aea808723c */ /* 0x040fe20000001808 */
[----:B------:R-:W1:Y:S05]  /*13780*/  LDSM.16.M88.4 R172, [R197] ;  /* 0x00000000c5ac783b */ /* 0x000e6a0000000200 */
[C---:B--2---:R-:W-:Y:S06]  /*13790*/  HMMA.16816.F32 R12, R168.reuse, R176, R12 ;  /* 0x000000b0a80c723c */ /* 0x044fec000000180c */
[C---:B------:R-:W-:Y:S01]  /*137a0*/  HMMA.16816.F32 R16, R168.reuse, R178, R16 ;  /* 0x000000b2a810723c */ /* 0x040fe20000001810 */
[----:B------:R-:W2:Y:S05]  /*137b0*/  LDSM.16.M88.4 R176, [R196] ;  /* 0x00000000c4b0783b */ /* 0x000eaa0000000200 */
[C---:B-1----:R-:W-:Y:S06]  /*137c0*/  HMMA.16816.F32 R20, R168.reuse, R172, R20 ;  /* 0x000000aca814723c */ /* 0x042fec0000001814 */
[C---:B------:R-:W-:Y:S01]  /*137d0*/  HMMA.16816.F32 R24, R168.reuse, R174, R24 ;  /* 0x000000aea818723c */ /* 0x040fe20000001818 */
[----:B------:R-:W-:Y:S05]  /*137e0*/  LDSM.16.M88.4 R172, [R210+0x4000] ;  /* 0x00400000d2ac783b */ /* 0x000fea0000000200 */
[C---:B--2---:R-:W-:Y:S06]  /*137f0*/  HMMA.16816.F32 R28, R168.reuse, R176, R28 ;  /* 0x000000b0a81c723c */ /* 0x044fec000000181c */
        /* <DEDUP_REMOVED lines=125> */
[----:B------:R-:W2:Y:S01]  /*13fd0*/  LDSM.16.M88.4 R176, [R200+0x7800] ;  /* 0x00780000c8b0783b */ /* 0x000ea20000000200 */
[----:B------:R-:W-:Y:S04]  /*13fe0*/  DEPBAR.LE SB0, 0x0 ;  /* 0x000080000000791a */ /* 0x000fe80000000000 */
[----:B------:R-:W-:Y:S01]  /*13ff0*/  BAR.SYNC.DEFER_BLOCKING 0x0 ;  /* 0x0000000000007b1d */ /* 0x000fe20000010000 */
[C---:B-1----:R-:W-:Y:S06]  /*14000*/  HMMA.16816.F32 R20, R168.reuse, R172, R20 ;  /* 0x000000aca814723c */ /* 0x042fec0000001814 */
[C---:B------:R-:W-:Y:S06]  /*14010*/  HMMA.16816.F32 R24, R168.reuse, R174, R24 ;  /* 0x000000aea818723c */ /* 0x040fec0000001818 */
[C---:B--2---:R-:W-:Y:S06]  /*14020*/  HMMA.16816.F32 R28, R168.reuse, R176, R28 ;  /* 0x000000b0a81c723c */ /* 0x044fec000000181c */
[----:B------:R-:W-:Y:S01]  /*14030*/  HMMA.16816.F32 R32, R168, R178, R32 ;  /* 0x000000b2a820723c */ /* 0x000fe20000001820 */
[----:B------:R-:W-:Y:S11]  /*14040*/  @!UPT UIADD3 URZ, URZ, URZ, URZ ;  /* 0x0000003f3f3ff290 */ /* 0x000ff6000fffe03f */
[----:B------:R-:W-:Y:S01]  /*14050*/  @!UPT UIADD3 URZ, URZ, URZ, URZ ;  /* 0x0000003f3f3ff290 */ /* 0x000fe2000fffe03f */
[----:B------:R-:W-:Y:S11]  /*14060*/  @P4 BRA `(.L_x_1046) ;  /* 0xffffffe400e44947 */ /* 0x000ff6000383ffff */
.L_x_1045:
[----:B------:R-:W-:Y:S01]  /*14070*/  STL.64 [R1+0xa0], R202 ;  /* 0x0000a0ca01007387 */ /* 0x000fe20000100a00 */
[----:B------:R-:W-:Y:S01]  /*14080*/  UIADD3 UR24, UR30, -0x61c88647, URZ ;  /* 0x9e3779b91e187890 */ /* 0x000fe2000fffe03f */
[----:B------:R-:W-:Y:S01]  /*14090*/  FMNMX.FTZ R2, R4, R3, !PT ;  /* 0x0000000304027209 */ /* 0x000fe20007810000 */
[----:B------:R-:W-:Y:S01]  /*140a0*/  UIADD3 UR36, UR31, 0x76cf5d0a, URZ ;  /* 0x76cf5d0a1f247890 */ /* 0x000fe2000fffe03f */
[----:B------:R-:W-:Y:S01]  /*140b0*/  FMNMX.FTZ R0, R6, R165, !PT ;  /* 0x000000a506007209 */ /* 0x000fe20007810000 */
[----:B------:R-:W-:Y:S01]  /*140c0*/  UIADD3 UR23, UR31, 0x32370b8f, URZ ;  /* 0x32370b8f1f177890 */ /* 0x000fe2000fffe03f */
[----:B------:R-:W-:Y:S01]  /*140d0*/  STL.64 [R1+0x98], R200 ;  /* 0x000098c801007387 */ /* 0x000fe20000100a00 */
[----:B------:R-:W-:Y:S01]  /*140e0*/  UIADD3 UR32, UR31, -0x56f99767, URZ ;  /* 0xa90668991f207890 */ /* 0x000fe2000fffe03f */
[----:B----4-:R-:W-:Y:S01]  /*140f0*/  FMNMX.FTZ R171, R5, R2, !PT ;  /* 0x0000000205ab7209 */ /* 0x010fe20007810000 */
[----:B------:R-:W-:Y:S01]  /*14100*/  UIADD3 UR22, UR30, -0x4ab325aa, URZ ;  /* 0xb54cda561e167890 */ /* 0x000fe2000fffe03f */
[----:B------:R-:W-:Y:S01]  /*14110*/  FMNMX.FTZ R169, R7, R0, !PT ;  /* 0x0000000007a97209 */ /* 0x000fe20007810000 */
[----:B------:R-:W-:Y:S01]  /*14120*/  UIADD3 UR38, UR30, 0x1715609d, URZ ;  /* 0x1715609d1e267890 */ /* 0x000fe2000fffe03f */
[----:B------:R1:W-:Y:S01]  /*14130*/  STL.64 [R1+0x78], R192 ;  /* 0x000078c001007387 */ /* 0x0003e20000100a00 */
[----:B------:R-:W-:Y:S01]  /*14140*/  FMNMX.FTZ R2, R8, R171, !PT ;  /* 0x000000ab08027209 */ /* 0x000fe20007810000 */
[----:B------:R-:W-:Y:S01]  /*14150*/  USHF.L.U32 UR39, UR40, 0x1, URZ ;  /* 0x0000000128277899 */ /* 0x000fe2000800063f */
[----:B------:R-:W-:Y:S01]  /*14160*/  FMNMX.FTZ R0, R10, R169, !PT ;  /* 0x000000a90a007209 */ /* 0x000fe20007810000 */
[----:B------:R-:W-:Y:S01]  /*14170*/  UIADD3 UR27, UR30, 0x3c6ef372, URZ ;  /* 0x3c6ef3721e1b7890 */ /* 0x000fe2000fffe03f */
[----:B------:R-:W-:Y:S01]  /*14180*/  FMNMX.FTZ R171, R9, R2, !PT ;  /* 0x0000000209ab7209 */ /* 0x000fe20007810000 */
[----:B------:R-:W-:Y:S01]  /*14190*/  ULOP3.LUT UR18, UR39, UR31, URZ, 0x3c, !UPT ;  /* 0x0000001f27127292 */ /* 0x000fe2000f8e3c3f */
        /* <DEDUP_REMOVED lines=12> */
[----:B------:R-:W-:Y:S02]  /*14260*/  FMNMX.FTZ R0, R18, R169, !PT ;  /* 0x000000a912007209 */ /* 0x000fe40007810000 */
[----:B------:R-:W-:Y:S02]  /*14270*/  FMNMX.FTZ R171, R17, R2, !PT ;  /* 0x0000000211ab7209 */ /* 0x000fe40007810000 */
[----:B------:R-:W-:Y:S02]  /*14280*/  FMNMX.FTZ R169, R19, R0, !PT ;  /* 0x0000000013a97209 */ /* 0x000fe40007810000 */
[----:B------:R-:W-:Y:S01]  /*14290*/  FMNMX.FTZ R2, R20, R171, !PT ;  /* 0x000000ab14027209 */ /* 0x000fe20007810000 */
[----:B-1----:R-:W2:Y:S01]  /*142a0*/  LDL.64 R192, [R1+0x48] ;  /* 0x0000480001c07983 */ /* 0x002ea20000100a00 */
[----:B------:R-:W-:Y:S02]  /*142b0*/  FMNMX.FTZ R0, R22, R169, !PT ;  /* 0x000000a916007209 */ /* 0x000fe40007810000 */
[----:B------:R-:W-:Y:S02]  /*142c0*/  FMNMX.FTZ R171, R21, R2, !PT ;  /* 0x0000000215ab7209 */ /* 0x000fe40007810000 */
[----:B------:R-:W-:Y:S01]  /*142d0*/  FMNMX.FTZ R169, R23, R0, !PT ;  /* 0x0000000017a97209 */ /* 0x000fe20007810000 */
[----:B------:R1:W-:Y:S01]  /*142e0*/  STL.64 [R1+0x70], R190 ;  /* 0x000070be01007387 */ /* 0x0003e20000100a00 */
        /* <DEDUP_REMOVED lines=12> */
[----:B------:R-:W3:Y:S08]  /*143b0*/  SHFL.BFLY PT, R171, R168, 0x2, 0x1f ;  /* 0x0c401f00a8ab7f89 */ /* 0x000ef000000e0000 */
[----:B-1----:R-:W4:Y:S06]  /*143c0*/  LDL.64 R190, [R1+0x38] ;  /* 0x0000380001be7983 */ /* 0x002f2c0000100a00 */
[----:B------:R1:W-:Y:S06]  /*143d0*/  STL.64 [R1+0x68], R188 ;  /* 0x000068bc01007387 */ /* 0x0003ec0000100a00 */
[----:B------:R-:W3:Y:S08]  /*143e0*/  SHFL.BFLY PT, R169, R2, 0x2, 0x1f ;  /* 0x0c401f0002a97f89 */ /* 0x000ef000000e0000 */
[----:B-1----:R-:W4:Y:S01]  /*143f0*/  LDL.64 R188, [R1+0x40] ;  /* 0x0000400001bc7983 */ /* 0x002f220000100a00 */
[----:B---3--:R-:W-:Y:S02]  /*14400*/  FMNMX.FTZ R171, R168, R171, !PT ;  /* 0x000000aba8ab7209 */ /* 0x008fe40007810000 */
[----:B------:R-:W-:Y:S03]  /*14410*/  FMNMX.FTZ R169, R2, R169, !PT ;  /* 0x000000a902a97209 */ /* 0x000fe60007810000 */
[----:B------:R-:W1:Y:S02]  /*14420*/  SHFL.BFLY PT, R2, R171, 0x1, 0x1f ;  /* 0x0c201f00ab027f89 */ /* 0x000e6400000e0000 */
[----:B-1----:R-:W-:Y:S04]  /*14430*/  FMNMX.FTZ R2, R171, R2, !PT ;  /* 0x00000002ab027209 */ /* 0x002fe80007810000 */
[C---:B------:R-:W-:Y:S01]  /*14440*/  FSETP.NEU.FTZ.AND P0, PT, R2.reuse, -INF , PT ;  /* 0xff8000000200780b */ /* 0x040fe20003f1d000 */
[----:B------:R-:W-:Y:S01]  /*14450*/  FADD.FTZ R3, -R2, R3 ;  /* 0x0000000302037221 */ /* 0x000fe20000010100 */
[----:B--2---:R-:W-:Y:S01]  /*14460*/  LOP3.LUT R0, R193, UR18, RZ, 0x3c, !PT ;  /* 0x00000012c1007c12 */ /* 0x004fe2000f8e3cff */
[----:B------:R-:W-:Y:S04]  /*14470*/  UIADD3 UR18, UR31, -0x4498517b, URZ ;  /* 0xbb67ae851f127890 */ /* 0x000fe8000fffe03f */
[----:B------:R-:W-:Y:S02]  /*14480*/  IMAD.WIDE.U32 R172, R0, -0x326172a9, RZ ;  /* 0xcd9e8d5700ac7825 */ /* 0x000fe400078e00ff */
[----:B------:R-:W1:Y:S02]  /*14490*/  SHFL.BFLY PT, R0, R169, 0x1, 0x1f ;  /* 0x0c201f00a9007f89 */ /* 0x000e6400000e0000 */
[----:B-1----:R-:W-:Y:S01]  /*144a0*/  FMNMX.FTZ R0, R169, R0, !PT ;  /* 0x00000000a9007209 */ /* 0x002fe20007810000 */
[----:B------:R-:W-:Y:S01]  /*144b0*/  FMUL.FTZ R169, R2, UR4 ;  /* 0x0000000402a97c20 */ /* 0x000fe20008410000 */
[----:B----4-:R-:W-:Y:S01]  /*144c0*/  LOP3.LUT R180, R191, UR18, R192, 0x96, !PT ;  /* 0x00000012bfb47c12 */ /* 0x010fe2000f8e96c0 */
[----:B------:R-:W-:Y:S03]  /*144d0*/  UIADD3 UR18, UR31, 0x646e171e, URZ ;  /* 0x646e171e1f127890 */ /* 0x000fe6000fffe03f */
[----:B------:R-:W-:Y:S02]  /*144e0*/  FSEL R169, R169, RZ, P0 ;  /* 0x000000ffa9a97208 */ /* 0x000fe40000000000 */
[----:B------:R-:W-:Y:S01]  /*144f0*/  FSETP.NEU.FTZ.AND P0, PT, R0, -INF , PT ;  /* 0xff8000000000780b */ /* 0x000fe20003f1d000 */
[----:B------:R-:W-:Y:S04]  /*14500*/  IMAD.WIDE.U32 R180, R180, -0x326172a9, RZ ;  /* 0xcd9e8d57b4b47825 */ /* 0x000fe800078e00ff */
[--C-:B------:R-:W-:Y:S01]  /*14510*/  FFMA.FTZ R182, R5, UR4, -R169.reuse ;  /* 0x0000000405b67c23 */ /* 0x100fe200080108a9 */
[----:B------:R-:W-:Y:S01]  /*14520*/  FMUL.FTZ R5, R0, UR4 ;  /* 0x0000000400057c20 */ /* 0x000fe20008410000 */
[----:B------:R-:W-:Y:S01]  /*14530*/  LOP3.LUT R170, R181, UR27, R172, 0x96, !PT ;  /* 0x0000001bb5aa7c12 */ /* 0x000fe2000f8e96ac */
[--C-:B------:R-:W-:Y:S01]  /*14540*/  FFMA.FTZ R178, R4, UR4, -R169.reuse ;  /* 0x0000000404b27c23 */ /* 0x100fe200080108a9 */
[--C-:B------:R-:W-:Y:S01]  /*14550*/  FFMA.FTZ R179, R13, UR4, -R169.reuse ;  /* 0x000000040db37c23 */ /* 0x100fe200080108a9 */
[--C-:B------:R-:W-:Y:S01]  /*14560*/  FFMA.FTZ R183, R8, UR4, -R169.reuse ;  /* 0x0000000408b77c23 */ /* 0x100fe200080108a9 */
[--C-:B------:R-:W-:Y:S01]  /*14570*/  FFMA.FTZ R186, R20, UR4, -R169.reuse ;  /* 0x0000000414ba7c23 */ /* 0x100fe200080108a9 */
[----:B------:R-:W-:Y:S04]  /*14580*/  IMAD.WIDE.U32 R176, R170, -0x2daee0ad, RZ ;  /* 0xd2511f53aab07825 */ /* 0x000fe800078e00ff */
[--C-:B------:R-:W-:Y:S01]  /*14590*/  FFMA.FTZ R187, R21, UR4, -R169.reuse ;  /* 0x0000000415bb7c23 */ /* 0x100fe200080108a9 */
[----:B------:R-:W-:Y:S01]  /*145a0*/  MUFU.EX2 R182, R182 ;  /* 0x000000b600b67308 */ /* 0x000fe20000000800 */
[----:B------:R-:W-:Y:S01]  /*145b0*/  FFMA.FTZ R184, R9, UR4, -R169 ;  /* 0x0000000409b87c23 */ /* 0x000fe200080108a9 */
[----:B------:R-:W-:Y:S02]  /*145c0*/  IMAD.MOV.U32 R20, RZ, RZ, R179 ;  /* 0x000000ffff147224 */ /* 0x000fe400078e00b3 */
[--C-:B------:R-:W-:Y:S01]  /*145d0*/  FFMA.FTZ R185, R12, UR4, -R169.reuse ;  /* 0x000000040cb97c23 */ /* 0x100fe200080108a9 */
[----:B------:R-:W-:Y:S02]  /*145e0*/  IMAD.MOV.U32 R21, RZ, RZ, R178 ;  /* 0x000000ffff157224 */ /* 0x000fe400078e00b2 */
[--C-:B------:R-:W-:Y:S01]  /*145f0*/  FFMA.FTZ R17, R17, UR4, -R169.reuse ;  /* 0x0000000411117c23 */ /* 0x100fe200080108a9 */
[----:B------:R-:W-:Y:S01]  /*14600*/  FFMA.FTZ R170, R32, UR4, -R169 ;  /* 0x0000000420aa7c23 */ /* 0x000fe200080108a9 */
[----:B------:R-:W-:Y:S02]  /*14610*/  IMAD.MOV.U32 R13, RZ, RZ, R185 ;  /* 0x000000ffff0d7224 */ /* 0x000fe400078e00b9 */
[--C-:B------:R-:W-:Y:S01]  /*14620*/  FFMA.FTZ R16, R16, UR4, -R169.reuse ;  /* 0x0000000410107c23 */ /* 0x100fe200080108a9 */
[----:B------:R-:W-:Y:S01]  /*14630*/  MUFU.EX2 R186, R186 ;  /* 0x000000ba00ba7308 */ /* 0x000fe20000000800 */
[----:B------:R-:W-:Y:S09]  /*14640*/  LOP3.LUT R168, R173, UR24, R188, 0x96, !PT ;  /* 0x00000018ada87c12 */ /* 0x000ff2000f8e96bc */
[----:B------:R-:W-:Y:S01]  /*14650*/  MUFU.EX2 R187, R187 ;  /* 0x000000bb00bb7308 */ /* 0x000fe20000000800 */
[----:B------:R-:W-:Y:S05]  /*14660*/  IMAD.WIDE.U32 R174, R168, -0x2daee0ad, RZ ;  /* 0xd2511f53a8ae7825 */ /* 0x000fea00078e00ff */
[----:B------:R-:W-:Y:S05]  /*14670*/  LOP3.LUT R168, R175, UR36, R190, 0x96, !PT ;  /* 0x00000024afa87c12 */ /* 0x000fea000f8e96be */
[----:B------:R-:W-:Y:S01]  /*14680*/  IMAD.WIDE.U32 R172, R168, -0x326172a9, RZ ;  /* 0xcd9e8d57a8ac7825 */ /* 0x000fe200078e00ff */
[----:B------:R-:W-:Y:S03]  /*14690*/  LOP3.LUT R168, R177, UR23, R174, 0x96, !PT ;  /* 0x00000017b1a87c12 */ /* 0x000fe6000f8e96ae */
[--C-:B------:R-:W-:Y:S01]  /*146a0*/  FFMA.FTZ R177, R24, UR4, -R169.reuse ;  /* 0x0000000418b17c23 */ /* 0x100fe200080108a9 */
[----:B------:R-:W-:Y:S01]  /*146b0*/  LOP3.LUT R174, R173, UR20, R180, 0x96, !PT ;  /* 0x00000014adae7c12 */ /* 0x000fe2000f8e96b4 */
[----:B------:R-:W-:Y:S04]  /*146c0*/  IMAD.WIDE.U32 R202, R168, -0x326172a9, RZ ;  /* 0xcd9e8d57a8ca7825 */ /* 0x000fe800078e00ff */
[--C-:B------:R-:W-:Y:S01]  /*146d0*/  FFMA.FTZ R173, R28, UR4, -R169.reuse ;  /* 0x000000041cad7c23 */ /* 0x100fe200080108a9 */
[----:B------:R-:W-:Y:S01]  /*146e0*/  IMAD.WIDE.U32 R174, R174, -0x2daee0ad, RZ ;  /* 0xd2511f53aeae7825 */ /* 0x000fe200078e00ff */
[----:B------:R-:W-:Y:S03]  /*146f0*/  LOP3.LUT R168, R203, UR26, R172, 0x96, !PT ;  /* 0x0000001acba87c12 */ /* 0x000fe6000f8e96ac */
[--C-:B------:R-:W-:Y:S01]  /*14700*/  FFMA.FTZ R172, R29, UR4, -R169.reuse ;  /* 0x000000041dac7c23 */ /* 0x100fe200080108a9 */
[----:B------:R-:W-:Y:S01]  /*14710*/  IMAD.MOV.U32 R24, RZ, RZ, R202 ;  /* 0x000000ffff187224 */ /* 0x000fe200078e00ca */
[----:B------:R-:W-:Y:S01]  /*14720*/  LOP3.LUT R201, R175, UR35, R176, 0x96, !PT ;  /* 0x00000023afc97c12 */ /* 0x000fe2000f8e96b0 */
[----:B------:R-:W-:Y:S01]  /*14730*/  FFMA.FTZ R176, R25, UR4, -R169 ;  /* 0x0000000419b07c23 */ /* 0x000fe200080108a9 */
[----:B------:R-:W-:Y:S02]  /*14740*/  IMAD.MOV.U32 R25, RZ, RZ, R203 ;  /* 0x000000ffff197224 */ /* 0x000fe400078e00cb */
[----:B------:R-:W-:Y:S01]  /*14750*/  FFMA.FTZ R169, R33, UR4, -R169 ;  /* 0x0000000421a97c23 */ /* 0x000fe200080108a9 */
[----:B------:R-:W-:Y:S01]  /*14760*/  IMAD.WIDE.U32 R202, R168, -0x2daee0ad, RZ ;  /* 0xd2511f53a8ca7825 */ /* 0x000fe200078e00ff */
[----:B------:R-:W-:Y:S01]  /*14770*/  FSEL R168, R5, RZ, P0 ;  /* 0x000000ff05a87208 */ /* 0x000fe20000000000 */
[----:B------:R-:W-:Y:S02]  /*14780*/  MUFU.EX2 R173, R173 ;  /* 0x000000ad00ad7308 */ /* 0x000fe40000000800 */
[----:B------:R-:W-:Y:S01]  /*14790*/  FMUL.FTZ R5, R3, UR4 ;  /* 0x0000000403057c20 */ /* 0x000fe20008410000 */
[----:B------:R-:W-:Y:S01]  /*147a0*/  FADD.FTZ R3, -R0, R165 ;  /* 0x000000a500037221 */ /* 0x000fe20000010100 */
[----:B------:R-:W-:Y:S01]  /*147b0*/  LOP3.LUT R8, R203, UR32, R174, 0x96, !PT ;  /* 0x00000020cb087c12 */ /* 0x000fe2000f8e96ae */
[--C-:B------:R-:W-:Y:S01]  /*147c0*/  FFMA.FTZ R179, R26, UR4, -R168.reuse ;  /* 0x000000041ab37c23 */ /* 0x100fe200080108a8 */
[--C-:B------:R-:W-:Y:S01]  /*147d0*/  FFMA.FTZ R178, R27, UR4, -R168.reuse ;  /* 0x000000041bb27c23 */ /* 0x100fe200080108a8 */
[----:B------:R-:W-:Y:S04]  /*147e0*/  IMAD.WIDE.U32 R26, R201, -0x326172a9, RZ ;  /* 0xcd9e8d57c91a7825 */ /* 0x000fe800078e00ff */
[--C-:B------:R-:W-:Y:S01]  /*147f0*/  FFMA.FTZ R9, R6, UR4, -R168.reuse ;  /* 0x0000000406097c23 */ /* 0x100fe200080108a8 */
[----:B------:R-:W1:Y:S01]  /*14800*/  MUFU.EX2 R5, R5 ;  /* 0x0000000500057308 */ /* 0x000e620000000800 */
[----:B------:R-:W-:Y:S01]  /*14810*/  FMUL.FTZ R6, R3, UR4 ;  /* 0x0000000403067c20 */ /* 0x000fe20008410000 */
[----:B------:R-:W-:Y:S04]  /*14820*/  IMAD.WIDE.U32 R200, R8, -0x326172a9, RZ ;  /* 0xcd9e8d5708c87825 */ /* 0x000fe800078e00ff */
        /* <DEDUP_REMOVED lines=13> */
[----:B-1----:R-:W-:Y:S01]  /*14900*/  FMUL.FTZ R8, R5, R136 ;  /* 0x0000008805087220 */ /* 0x002fe20000410000 */
[----:B------:R-:W-:Y:S01]  /*14910*/  FFMA.FTZ R168, R35, UR4, -R168 ;  /* 0x0000000423a87c23 */ /* 0x000fe200080108a8 */
[----:B------:R-:W3:Y:S01]  /*14920*/  LDL.LU R136, [R1+0x34] ;  /* 0x0000340001887983 */ /* 0x000ee20000300800 */
[----:B------:R-:W-:Y:S02]  /*14930*/  IMAD.MOV.U32 R10, RZ, RZ, R17 ;  /* 0x000000ffff0a7224 */ /* 0x000fe400078e0011 */
[C---:B------:R-:W-:Y:S01]  /*14940*/  FMUL.FTZ R32, R5.reuse, R160 ;  /* 0x000000a005207220 */ /* 0x040fe20000410000 */
[----:B------:R-:W-:Y:S02]  /*14950*/  IMAD.MOV.U32 R35, RZ, RZ, R9 ;  /* 0x000000ffff237224 */ /* 0x000fe400078e0009 */
[----:B------:R-:W-:Y:S01]  /*14960*/  FMUL.FTZ R9, R5, R137 ;  /* 0x0000008905097220 */ /* 0x000fe20000410000 */
[----:B------:R-:W-:Y:S01]  /*14970*/  LOP3.LUT R137, R201, UR22, R26, 0x96, !PT ;  /* 0x00000016c9897c12 */ /* 0x000fe2000f8e961a */
[----:B------:R1:W4:Y:S01]  /*14980*/  MUFU.EX2 R6, R21 ;  /* 0x0000001500067308 */ /* 0x0003220000000800 */
[----:B------:R-:W-:Y:S02]  /*14990*/  IMAD.MOV.U32 R160, RZ, RZ, R10 ;  /* 0x000000ffffa07224 */ /* 0x000fe400078e000a */
[----:B--2---:R-:W-:Y:S01]  /*149a0*/  FMUL.FTZ R10, R3, R138 ;  /* 0x0000008a030a7220 */ /* 0x004fe20000410000 */
[----:B------:R-:W-:Y:S01]  /*149b0*/  LOP3.LUT R138, R137, 0xff, RZ, 0xc0, !PT ;  /* 0x000000ff898a7812 */ /* 0x000fe200078ec0ff */
[----:B------:R-:W-:Y:S02]  /*149c0*/  IMAD.MOV.U32 R11, RZ, RZ, R16 ;  /* 0x000000ffff0b7224 */ /* 0x000fe400078e0010 */
[C---:B------:R-:W-:Y:S01]  /*149d0*/  FMUL.FTZ R16, R5.reuse, R144 ;  /* 0x0000009005107220 */ /* 0x040fe20000410000 */
[----:B------:R-:W-:Y:S01]  /*149e0*/  IMAD.MOV.U32 R30, RZ, RZ, R24 ;  /* 0x000000ffff1e7224 */ /* 0x000fe200078e0018 */
[----:B------:R-:W-:Y:S01]  /*149f0*/  ISETP.LE.U32.AND P6, PT, R138, UR14, PT ;  /* 0x0000000e8a007c0c */ /* 0x000fe2000bfc3070 */
[----:B------:R-:W-:Y:S01]  /*14a00*/  FMUL.FTZ R24, R5, R152 ;  /* 0x0000009805187220 */ /* 0x000fe20000410000 */
[----:B------:R-:W-:Y:S01]  /*14a10*/  LOP3.LUT R138, R137, 0xffff, RZ, 0xc0, !PT ;  /* 0x0000ffff898a7812 */ /* 0x000fe200078ec0ff */
[----:B------:R-:W-:Y:S02]  /*14a20*/  IMAD.MOV.U32 R152, RZ, RZ, R11 ;  /* 0x000000ffff987224 */ /* 0x000fe400078e000b */
[----:B------:R-:W-:Y:S01]  /*14a30*/  FMUL.FTZ R11, R3, R139 ;  /* 0x0000008b030b7220 */ /* 0x000fe20000410000 */
[----:B------:R-:W-:Y:S01]  /*14a40*/  SHF.R.U32.HI R139, RZ, 0x10, R137 ;  /* 0x00000010ff8b7819 */ /* 0x000fe20000011689 */
[----:B------:R-:W-:Y:S01]  /*14a50*/  IMAD.MOV.U32 R31, RZ, RZ, R25 ;  /* 0x000000ffff1f7224 */ /* 0x000fe200078e0019 */
[----:B------:R-:W-:Y:S01]  /*14a60*/  SHF.R.U32.HI R138, RZ, 0x8, R138 ;  /* 0x00000008ff8a7819 */ /* 0x000fe2000001168a */
[----:B------:R-:W-:Y:S01]  /*14a70*/  IMAD.MOV.U32 R22, RZ, RZ, R20 ;  /* 0x000000ffff167224 */ /* 0x000fe200078e0014 */
[----:B------:R-:W-:Y:S01]  /*14a80*/  LOP3.LUT R139, R139, 0xff, RZ, 0xc0, !PT ;  /* 0x000000ff8b8b7812 */ /* 0x000fe200078ec0ff */
[----:B------:R-:W-:Y:S01]  /*14a90*/  IMAD.MOV.U32 R23, RZ, RZ, R13 ;  /* 0x000000ffff177224 */ /* 0x000fe200078e000d */
[----:B------:R-:W-:Y:S01]  /*14aa0*/  LOP3.LUT R138, R138, 0xffff, RZ, 0xc0, !PT ;  /* 0x0000ffff8a8a7812 */ /* 0x000fe200078ec0ff */
[----:B------:R-:W-:Y:S02]  /*14ab0*/  IMAD.MOV.U32 R34, RZ, RZ, R12 ;  /* 0x000000ffff227224 */ /* 0x000fe400078e000c */
[C---:B------:R-:W-:Y:S01]  /*14ac0*/  FMUL.FTZ R12, R5.reuse, R140 ;  /* 0x0000008c050c7220 */ /* 0x040fe20000410000 */
[C---:B------:R-:W-:Y:S01]  /*14ad0*/  FMUL.FTZ R13, R5.reuse, R141 ;  /* 0x0000008d050d7220 */ /* 0x040fe20000410000 */
[C---:B------:R-:W-:Y:S01]  /*14ae0*/  FMUL.FTZ R17, R5.reuse, R145 ;  /* 0x0000009105117220 */ /* 0x040fe20000410000 */
[C---:B------:R-:W-:Y:S01]  /*14af0*/  FMUL.FTZ R20, R5.reuse, R148 ;  /* 0x0000009405147220 */ /* 0x040fe20000410000 */
        /* <DEDUP_REMOVED lines=55> */
[----:B------:R-:W-:Y:S01]  /*14e70*/  ISETP.LE.U32.AND P4, PT, R139, UR14, PT ;  /* 0x0000000e8b007c0c */ /* 0x000fe2000bf83070 */
[----:B------:R1:W2:Y:S01]  /*14e80*/  MUFU.EX2 R148, R183 ;  /* 0x000000b700947308 */ /* 0x0002a20000000800 */
[----:B------:R-:W-:Y:S01]  /*14e90*/  ISETP.LE.U32.AND P5, PT, R138, UR14, PT ;  /* 0x0000000e8a007c0c */ /* 0x000fe2000bfa3070 */
[----:B------:R2:W-:Y:S01]  /*14ea0*/  STL.64 [R1+0x60], R200 ;  /* 0x000060c801007387 */ /* 0x0005e20000100a00 */
[----:B------:R-:W-:Y:S01]  /*14eb0*/  SHF.R.U32.HI R138, RZ, 0x18, R137 ;  /* 0x00000018ff8a7819 */ /* 0x000fe20000011689 */
[----:B------:R-:W-:Y:S02]  /*14ec0*/  IMAD.MOV.U32 R161, RZ, RZ, R15 ;  /* 0x000000ffffa17224 */ /* 0x000fe400078e000f */
[C---:B------:R-:W-:Y:S01]  /*14ed0*/  FMUL.FTZ R15, R3.reuse, R143 ;  /* 0x0000008f030f7220 */ /* 0x040fe20000410000 */
[----:B----4-:R-:W-:Y:S01]  /*14ee0*/  F2FP.F16.F32.PACK_AB R141, R182, R6 ;  /* 0x00000006b68d723e */ /* 0x010fe200000000ff */
[----:B------:R-:W-:Y:S02]  /*14ef0*/  IMAD.MOV.U32 R153, RZ, RZ, R14 ;  /* 0x000000ffff997224 */ /* 0x000fe400078e000e */
[----:B------:R4:W4:Y:S01]  /*14f00*/  MUFU.EX2 R139, R184 ;  /* 0x000000b8008b7308 */ /* 0x0009220000000800 */
[----:B------:R-:W-:Y:S01]  /*14f10*/  ISETP.LE.U32.AND P2, PT, R138, UR14, PT ;  /* 0x0000000e8a007c0c */ /* 0x000fe2000bf43070 */
[C---:B------:R-:W-:Y:S01]  /*14f20*/  FMUL.FTZ R14, R3.reuse, R142 ;  /* 0x0000008e030e7220 */ /* 0x040fe20000410000 */
[----:B------:R-:W-:Y:S01]  /*14f30*/  LOP3.LUT R138, R200, 0xff, RZ, 0xc0, !PT ;  /* 0x000000ffc88a7812 */ /* 0x000fe200078ec0ff */
[----:B------:R-:W-:Y:S02]  /*14f40*/  IMAD.MOV.U32 R142, RZ, RZ, R19 ;  /* 0x000000ffff8e7224 */ /* 0x000fe400078e0013 */
[C---:B------:R-:W-:Y:S01]  /*14f50*/  FMUL.FTZ R19, R3.reuse, R147 ;  /* 0x0000009303137220 */ /* 0x040fe20000410000 */
[----:B------:R-:W-:Y:S01]  /*14f60*/  IMAD.MOV.U32 R147, RZ, RZ, R22 ;  /* 0x000000ffff937224 */ /* 0x000fe200078e0016 */
[----:B------:R-:W-:Y:S02]  /*14f70*/  ISETP.LE.U32.AND P1, PT, R138, UR14, PT ;  /* 0x0000000e8a007c0c */ /* 0x000fe4000bf23070 */
[----:B------:R-:W-:Y:S01]  /*14f80*/  MUFU.EX2 R185, R185 ;  /* 0x000000b900b97308 */ /* 0x000fe20000000800 */
[C---:B------:R-:W-:Y:S01]  /*14f90*/  LOP3.LUT R138, R200.reuse, 0xffff, RZ, 0xc0, !PT ;  /* 0x0000ffffc88a7812 */ /* 0x040fe200078ec0ff */
[----:B-1----:R-:W-:Y:S02]  /*14fa0*/  IMAD.MOV.U32 R183, RZ, RZ, R167 ;  /* 0x000000ffffb77224 */ /* 0x002fe400078e00a7 */
[C---:B------:R-:W-:Y:S01]  /*14fb0*/  FMUL.FTZ R22, R3.reuse, R150 ;  /* 0x0000009603167220 */ /* 0x040fe20000410000 */
[----:B------:R-:W-:Y:S02]  /*14fc0*/  IMAD.MOV.U32 R156, RZ, RZ, R18 ;  /* 0x000000ffff9c7224 */ /* 0x000fe400078e0012 */
[C---:B------:R-:W-:Y:S01]  /*14fd0*/  FMUL.FTZ R18, R3.reuse, R146 ;  /* 0x0000009203127220 */ /* 0x040fe20000410000 */
[----:B------:R-:W-:Y:S02]  /*14fe0*/  IMAD.MOV.U32 R150, RZ, RZ, R26 ;  /* 0x000000ffff967224 */ /* 0x000fe400078e001a */
[----:B------:R-:W-:Y:S01]  /*14ff0*/  FMUL.FTZ R26, R3, R154 ;  /* 0x0000009a031a7220 */ /* 0x000fe20000410000 */
[----:B------:R-:W-:Y:S01]  /*15000*/  PRMT R144, R141, 0x7632, R144 ;  /* 0x000076328d907816 */ /* 0x000fe20000000090 */
[----:B------:R-:W-:Y:S02]  /*15010*/  @!P6 HADD2 R250, -R141.H0_H0, -RZ.H0_H0 ;  /* 0xa00000ff8dfae230 */ /* 0x000fe40000000900 */
[----:B------:R-:W-:Y:S01]  /*15020*/  IMAD.MOV.U32 R145, RZ, RZ, R23 ;  /* 0x000000ffff917224 */ /* 0x000fe200078e0017 */
[----:B------:R-:W-:Y:S01]  /*15030*/  LOP3.LUT R137, R201, UR22, R150, 0x96, !PT ;  /* 0x00000016c9897c12 */ /* 0x000fe2000f8e9696 */
[----:B------:R-:W-:Y:S02]  /*15040*/  IMAD.MOV.U32 R150, RZ, RZ, R142 ;  /* 0x000000ffff967224 */ /* 0x000fe400078e008e */
[----:B------:R-:W-:Y:S02]  /*15050*/  @!P5 HADD2 R249, -R144.H0_H0, -RZ.H0_H0 ;  /* 0xa00000ff90f9d230 */ /* 0x000fe40000000900 */
[----:B------:R-:W-:Y:S02]  /*15060*/  IMAD.MOV.U32 R142, RZ, RZ, R202 ;  /* 0x000000ffff8e7224 */ /* 0x000fe400078e00ca */
[C---:B------:R-:W-:Y:S01]  /*15070*/  FMUL.FTZ R23, R3.reuse, R151 ;  /* 0x0000009703177220 */ /* 0x040fe20000410000 */
        /* <DEDUP_REMOVED lines=10> */
[----:B------:R-:W-:Y:S01]  /*15120*/  IMAD.MOV.U32 R145, RZ, RZ, R140 ;  /* 0x000000ffff917224 */ /* 0x000fe200078e008c */
[----:B------:R-:W-:Y:S01]  /*15130*/  LOP3.LUT R140, R200, 0xffff, RZ, 0xc0, !PT ;  /* 0x0000ffffc88c7812 */ /* 0x000fe200078ec0ff */
[----:B------:R-:W-:Y:S02]  /*15140*/  IMAD.MOV.U32 R151, RZ, RZ, R27 ;  /* 0x000000ffff977224 */ /* 0x000fe400078e001b */
[C---:B------:R-:W-:Y:S01]  /*15150*/  FMUL.FTZ R27, R3.reuse, R155 ;  /* 0x0000009b031b7220 */ /* 0x040fe20000410000 */
[----:B------:R-:W-:Y:S01]  /*15160*/  IMAD.MOV.U32 R155, RZ, RZ, R31 ;  /* 0x000000ffff9b7224 */ /* 0x000fe200078e001f */
[----:B------:R-:W-:Y:S01]  /*15170*/  SHF.R.U32.HI R140, RZ, 0x8, R140 ;  /* 0x00000008ff8c7819 */ /* 0x000fe2000001168c */
        /* <DEDUP_REMOVED lines=48> */
[----:B------:R-:W-:Y:S01]  /*15480*/  LOP3.LUT R154, R151, UR38, R154, 0x96, !PT ;  /* 0x00000026979a7c12 */ /* 0x000fe2000f8e969a */
[----:B------:R-:W-:Y:S01]  /*15490*/  MUFU.EX2 R153, R153 ;  /* 0x0000009900997308 */ /* 0x000fe20000000800 */
[----:B------:R-:W-:Y:S02]  /*154a0*/  IMAD.MOV.U32 R162, RZ, RZ, R161 ;  /* 0x000000ffffa27224 */ /* 0x000fe400078e00a1 */
[----:B------:R-:W-:Y:S02]  /*154b0*/  IMAD.MOV.U32 R161, RZ, RZ, R152 ;  /* 0x000000ffffa17224 */ /* 0x000fe400078e0098 */
[----:B------:R-:W-:Y:S05]  /*154c0*/  IMAD.WIDE.U32 R154, R154, -0x2daee0ad, RZ ;  /* 0xd2511f539a9a7825 */ /* 0x000fea00078e00ff */
[----:B------:R-:W-:Y:S01]  /*154d0*/  MUFU.EX2 R160, R160 ;  /* 0x000000a000a07308 */ /* 0x000fe20000000800 */
[----:B------:R-:W-:Y:S01]  /*154e0*/  IMAD.MOV.U32 R167, RZ, RZ, R162 ;  /* 0x000000ffffa77224 */ /* 0x000fe200078e00a2 */
[C---:B------:R-:W-:Y:S01]  /*154f0*/  LOP3.LUT R152, R155.reuse, UR18, R142, 0x96, !PT ;  /* 0x000000129b987c12 */ /* 0x040fe2000f8e968e */
[----:B------:R-:W-:Y:S01]  /*15500*/  IMAD.MOV.U32 R162, RZ, RZ, R150 ;  /* 0x000000ffffa27224 */ /* 0x000fe200078e0096 */
[----:B------:R-:W-:Y:S06]  /*15510*/  LOP3.LUT R151, R155, UR18, R142, 0x96, !PT ;  /* 0x000000129b977c12 */ /* 0x000fec000f8e968e */
[----:B------:R-:W-:Y:S10]  /*15520*/  MUFU.EX2 R142, R7 ;  /* 0x00000007008e7308 */ /* 0x000ff40000000800 */
[----:B------:R-:W-:Y:S10]  /*15530*/  MUFU.EX2 R162, R162 ;  /* 0x000000a200a27308 */ /* 0x000ff40000000800 */
[----:B------:R-:W-:Y:S10]  /*15540*/  MUFU.EX2 R168, R168 ;  /* 0x000000a800a87308 */ /* 0x000ff40000000800 */
[----:B------:R-:W-:Y:S10]  /*15550*/  MUFU.EX2 R179, R179 ;  /* 0x000000b300b37308 */ /* 0x000ff40000000800 */
[----:B------:R-:W-:Y:S01]  /*15560*/  MUFU.EX2 R178, R178 ;  /* 0x000000b200b27308 */ /* 0x000fe20000000800 */
[----:B---3--:R-:W-:Y:S01]  /*15570*/  FFMA.FTZ R5, R5, R136, R6 ;  /* 0x0000008805057223 */ /* 0x008fe20000010006 */
[----:B------:R-:W-:Y:S08]  /*15580*/  SHF.R.U32.HI R6, RZ, 0x8, R138 ;  /* 0x00000008ff067819 */ /* 0x000ff0000001168a */
[----:B------:R-:W1:Y:S01]  /*15590*/  MUFU.EX2 R136, R35 ;  /* 0x0000002300887308 */ /* 0x000e620000000800 */
[----:B------:R-:W-:Y:S01]  /*155a0*/  FADD.FTZ R143, R182, R5 ;  /* 0x00000005b68f7221 */ /* 0x000fe20000010000 */
[----:B------:R-:W-:Y:S01]  /*155b0*/  IMAD.MOV.U32 R182, RZ, RZ, R166 ;  /* 0x000000ffffb67224 */ /* 0x000fe200078e00a6 */
[----:B------:R-:W-:Y:S01]  /*155c0*/  LOP3.LUT R6, R6, 0xffff, RZ, 0xc0, !PT ;  /* 0x0000ffff06067812 */ /* 0x000fe200078ec0ff */
[----:B------:R-:W-:Y:S02]  /*155d0*/  IMAD.MOV.U32 R166, RZ, RZ, R147 ;  /* 0x000000ffffa67224 */ /* 0x000fe400078e0093 */
[----:B--2---:R-:W-:Y:S01]  /*155e0*/  FADD.FTZ R138, R148, R143 ;  /* 0x0000008f948a7221 */ /* 0x004fe20000010000 */
[----:B------:R-:W-:Y:S01]  /*155f0*/  IMAD.MOV.U32 R143, RZ, RZ, R203 ;  /* 0x000000ffff8f7224 */ /* 0x000fe200078e00cb */
[----:B----4-:R-:W-:Y:S01]  /*15600*/  IADD3 R184, P0, R182, UR11, RZ ;  /* 0x0000000bb6b87c10 */ /* 0x010fe2000ff1e0ff */
[----:B------:R2:W5:Y:S01]  /*15610*/  LDL.LU.64 R202, [R1+0xa0] ;  /* 0x0000a00001ca7983 */ /* 0x0005620000300a00 */
[C---:B------:R-:W-:Y:S01]  /*15620*/  F2FP.F16.F32.PACK_AB R148, R139.reuse, R148 ;  /* 0x000000948b94723e */ /* 0x040fe200000000ff */
[----:B------:R-:W-:Y:S01]  /*15630*/  FADD.FTZ R138, R139, R138 ;  /* 0x0000008a8b8a7221 */ /* 0x000fe20000010000 */
[----:B------:R-:W-:Y:S01]  /*15640*/  LOP3.LUT R139, R137, 0xff, RZ, 0xc0, !PT ;  /* 0x000000ff898b7812 */ /* 0x000fe200078ec0ff */
[----:B------:R-:W3:Y:S01]  /*15650*/  MUFU.EX2 R147, R145 ;  /* 0x0000009100937308 */ /* 0x000ee20000000800 */
[----:B------:R-:W-:Y:S01]  /*15660*/  SHF.R.U32.HI R143, RZ, 0x10, R137 ;  /* 0x00000010ff8f7819 */ /* 0x000fe20000011689 */
[----:B------:R-:W-:Y:S02]  /*15670*/  @!P1 HADD2 R246, -R148.H0_H0, -RZ.H0_H0 ;  /* 0xa00000ff94f69230 */ /* 0x000fe40000000900 */
[----:B-1----:R-:W-:Y:S01]  /*15680*/  FFMA.FTZ R164, R3, R164, R136 ;  /* 0x000000a403a47223 */ /* 0x002fe20000010088 */
[----:B------:R-:W-:Y:S01]  /*15690*/  F2FP.F16.F32.PACK_AB R146, R185, R136 ;  /* 0x00000088b992723e */ /* 0x000fe200000000ff */
[----:B------:R-:W-:Y:S01]  /*156a0*/  FMUL.FTZ R35, R3, R163 ;  /* 0x000000a303237220 */ /* 0x000fe20000410000 */
[----:B------:R-:W-:Y:S01]  /*156b0*/  PRMT R136, R141, 0x5410, R144 ;  /* 0x000054108d887816 */ /* 0x000fe20000000090 */
[----:B------:R-:W-:Y:S01]  /*156c0*/  FADD.FTZ R5, R185, R164 ;  /* 0x000000a4b9057221 */ /* 0x000fe20000010000 */
[----:B------:R-:W-:Y:S01]  /*156d0*/  IADD3.X R185, R183, UR41, RZ, P0, !PT ;  /* 0x00000029b7b97c10 */ /* 0x000fe200087fe4ff */
[----:B------:R-:W-:Y:S01]  /*156e0*/  IMAD.MOV.U32 R163, RZ, RZ, R156 ;  /* 0x000000ffffa37224 */ /* 0x000fe200078e009c */
[----:B------:R-:W-:Y:S01]  /*156f0*/  ISETP.LE.U32.AND P0, PT, R6, UR14, PT ;  /* 0x0000000e06007c0c */ /* 0x000fe2000bf03070 */
[----:B------:R-:W-:Y:S01]  /*15700*/  FADD.FTZ R150, R142, R5 ;  /* 0x000000058e967221 */ /* 0x000fe20000010000 */
[--C-:B------:R-:W-:Y:S01]  /*15710*/  SHF.R.U32.HI R6, RZ, 0x10, R200.reuse ;  /* 0x00000010ff067819 */ /* 0x100fe200000116c8 */
[----:B------:R-:W-:Y:S01]  /*15720*/  @!P4 HADD2 R248, -R146.H0_H0, -RZ.H0_H0 ;  /* 0xa00000ff92f8c230 */ /* 0x000fe20000000900 */
[----:B------:R-:W-:Y:S02]  /*15730*/  @!P6 PRMT R141, R250, 0x5410, RZ ;  /* 0x00005410fa8de816 */ /* 0x000fe400000000ff */
[----:B------:R-:W-:Y:S02]  /*15740*/  LOP3.LUT R6, R6, 0xff, RZ, 0xc0, !PT ;  /* 0x000000ff06067812 */ /* 0x000fe400078ec0ff */
[----:B------:R-:W-:Y:S01]  /*15750*/  @!P5 PRMT R144, R249, 0x5410, RZ ;  /* 0x00005410f990d816 */ /* 0x000fe200000000ff */
[----:B------:R-:W-:Y:S01]  /*15760*/  STG.E.U16 desc[UR28][R182.64], R141 ;  /* 0x0000008db6007986 */ /* 0x000fe2000c10151c */
[----:B------:R-:W-:Y:S02]  /*15770*/  ISETP.LE.U32.AND P6, PT, R6, UR14, PT ;  /* 0x0000000e06007c0c */ /* 0x000fe4000bfc3070 */
[----:B------:R-:W-:Y:S01]  /*15780*/  SHF.R.U32.HI R6, RZ, 0x18, R200 ;  /* 0x00000018ff067819 */ /* 0x000fe200000116c8 */
[----:B------:R-:W-:Y:S01]  /*15790*/  STG.E.U16 desc[UR28][R182.64+0x2], R144 ;  /* 0x00000290b6007986 */ /* 0x000fe2000c10151c */
[----:B------:R-:W-:Y:S01]  /*157a0*/  LOP3.LUT R156, R143, 0xff, RZ, 0xc0, !PT ;  /* 0x000000ff8f9c7812 */ /* 0x000fe200078ec0ff */
[----:B------:R-:W-:Y:S01]  /*157b0*/  FADD.FTZ R143, R153, R138 ;  /* 0x0000008a998f7221 */ /* 0x000fe20000010000 */
[----:B------:R-:W-:Y:S01]  /*157c0*/  ISETP.LE.U32.AND P5, PT, R6, UR14, PT ;  /* 0x0000000e06007c0c */ /* 0x000fe2000bfa3070 */
[----:B------:R2:W5:Y:S01]  /*157d0*/  LDL.LU.64 R200, [R1+0x98] ;  /* 0x0000980001c87983 */ /* 0x0005620000300a00 */
[----:B------:R-:W-:Y:S02]  /*157e0*/  LOP3.LUT R6, R137, 0xffff, RZ, 0xc0, !PT ;  /* 0x0000ffff89067812 */ /* 0x000fe400078ec0ff */
[----:B------:R-:W-:Y:S02]  /*157f0*/  SHF.R.U32.HI R137, RZ, 0x18, R137 ;  /* 0x00000018ff897819 */ /* 0x000fe40000011689 */
[----:B------:R-:W-:Y:S01]  /*15800*/  SHF.R.U32.HI R6, RZ, 0x8, R6 ;  /* 0x00000008ff067819 */ /* 0x000fe20000011606 */
[----:B------:R1:W-:Y:S01]  /*15810*/  STL.64 [R1+0x90], R198 ;  /* 0x000090c601007387 */ /* 0x0003e20000100a00 */
[C---:B---3--:R-:W-:Y:S01]  /*15820*/  F2FP.F16.F32.PACK_AB R7, R147.reuse, R142 ;  /* 0x0000008e9307723e */ /* 0x048fe200000000ff */
[----:B------:R-:W-:Y:S01]  /*15830*/  FADD.FTZ R147, R147, R150 ;  /* 0x0000009693937221 */ /* 0x000fe20000010000 */
[----:B------:R-:W-:Y:S01]  /*15840*/  PRMT R6, R139, 0x5410, R6 ;  /* 0x000054108b067816 */ /* 0x000fe20000000006 */
[----:B------:R-:W3:Y:S01]  /*15850*/  MUFU.EX2 R150, R167 ;  /* 0x000000a700967308 */ /* 0x000ee20000000800 */
[----:B------:R-:W-:Y:S01]  /*15860*/  PRMT R149, R146, 0x7632, R149 ;  /* 0x0000763292957816 */ /* 0x000fe20000000095 */
[----:B------:R-:W-:Y:S01]  /*15870*/  FADD.FTZ R147, R160, R147 ;  /* 0x00000093a0937221 */ /* 0x000fe20000010000 */
[C---:B------:R-:W-:Y:S01]  /*15880*/  PRMT R5, R148.reuse, 0x7632, R5 ;  /* 0x0000763294057816 */ /* 0x040fe20000000005 */
[----:B------:R-:W-:Y:S02]  /*15890*/  @!P6 HADD2 R244, -R7.H0_H0, -RZ.H0_H0 ;  /* 0xa00000ff07f4e230 */ /* 0x000fe40000000900 */
[----:B------:R-:W-:Y:S01]  /*158a0*/  @!P2 HADD2 R242, -R149.H0_H0, -RZ.H0_H0 ;  /* 0xa00000ff95f2a230 */ /* 0x000fe20000000900 */
[----:B------:R-:W-:Y:S01]  /*158b0*/  PRMT R138, R148, 0x5410, R5 ;  /* 0x00005410948a7816 */ /* 0x000fe20000000005 */
[----:B------:R-:W-:Y:S01]  /*158c0*/  @!P0 HADD2 R245, -R5.H0_H0, -RZ.H0_H0 ;  /* 0xa00000ff05f58230 */ /* 0x000fe20000000900 */
[----:B------:R-:W-:Y:S04]  /*158d0*/  @!P1 PRMT R148, R246, 0x5410, RZ ;  /* 0x00005410f6949816 */ /* 0x000fe800000000ff */
[----:B------:R-:W-:Y:S02]  /*158e0*/  @!P0 PRMT R5, R245, 0x5410, RZ ;  /* 0x00005410f5058816 */ /* 0x000fe400000000ff */
[C---:B---3--:R-:W-:Y:S01]  /*158f0*/  F2FP.F16.F32.PACK_AB R160, R150.reuse, R160 ;  /* 0x000000a096a0723e */ /* 0x048fe200000000ff */
[----:B------:R-:W-:Y:S01]  /*15900*/  FADD.FTZ R150, R150, R147 ;  /* 0x0000009396967221 */ /* 0x000fe20000010000 */
[----:B------:R-:W-:Y:S02]  /*15910*/  IMAD.MOV.U32 R167, RZ, RZ, R158 ;  /* 0x000000ffffa77224 */ /* 0x000fe400078e009e */
[----:B------:R-:W-:Y:S01]  /*15920*/  IMAD.MOV.U32 R158, RZ, RZ, R161 ;  /* 0x000000ffff9e7224 */ /* 0x000fe200078e00a1 */
[----:B------:R-:W-:Y:S01]  /*15930*/  SHF.R.U32.HI R161, RZ, 0x10, R154 ;  /* 0x00000010ffa17819 */ /* 0x000fe2000001169a */
[----:B-1----:R-:W3:Y:S01]  /*15940*/  LDL.64 R198, [R1+0x60] ;  /* 0x0000600001c67983 */ /* 0x002ee20000100a00 */
[----:B------:R-:W-:Y:S02]  /*15950*/  PRMT R159, R160, 0x7632, R159 ;  /* 0x00007632a09f7816 */ /* 0x000fe4000000009f */
[----:B------:R-:W-:Y:S01]  /*15960*/  LOP3.LUT R161, R161, 0xff, RZ, 0xc0, !PT ;  /* 0x000000ffa1a17812 */ /* 0x000fe200078ec0ff */
[----:B------:R-:W-:Y:S01]  /*15970*/  MUFU.EX2 R158, R158 ;  /* 0x0000009e009e7308 */ /* 0x000fe20000000800 */
[----:B---3--:R-:W-:Y:S02]  /*15980*/  LOP3.LUT R139, R198, 0xff, RZ, 0xc0, !PT ;  /* 0x000000ffc68b7812 */ /* 0x008fe400078ec0ff */
[----:B------:R2:W5:Y:S02]  /*15990*/  LDL.LU.64 R198, [R1+0x90] ;  /* 0x0000900001c67983 */ /* 0x0005640000300a00 */
[----:B------:R-:W-:Y:S04]  /*159a0*/  PRMT R139, R139, 0x5410, R140 ;  /* 0x000054108b8b7816 */ /* 0x000fe8000000008c */
[----:B------:R1:W-:Y:S06]  /*159b0*/  STL.64 [R1+0x88], R196 ;  /* 0x000088c401007387 */ /* 0x0003ec0000100a00 */
[----:B------:R-:W3:Y:S04]  /*159c0*/  LDL R3, [R1+0x20] ;  /* 0x0000200001037983 */ /* 0x000ee80000100800 */
[----:B-1----:R-:W4:Y:S01]  /*159d0*/  LDL.64 R196, [R1+0x60] ;  /* 0x0000600001c47983 */ /* 0x002f220000100a00 */
[--C-:B---3--:R-:W-:Y:S05]  /*159e0*/  HSET2.LE.AND R139, R139, R3.reuse, PT ;  /* 0x000000038b8b7233 */ /* 0x108fea0003803000 */
[----:B------:R-:W-:Y:S02]  /*159f0*/  LOP3.LUT R138, R139, R138, RZ, 0xc0, !PT ;  /* 0x0000008a8b8a7212 */ /* 0x000fe400078ec0ff */
[----:B----4-:R-:W-:Y:S02]  /*15a00*/  SHF.R.U32.HI R140, RZ, 0x10, R196 ;  /* 0x00000010ff8c7819 */ /* 0x010fe400000116c4 */
[----:B------:R2:W5:Y:S02]  /*15a10*/  LDL.LU.64 R196, [R1+0x88] ;  /* 0x0000880001c47983 */ /* 0x0005640000300a00 */
[----:B------:R-:W-:Y:S04]  /*15a20*/  LOP3.LUT R140, R140, 0xff, RZ, 0xc0, !PT ;  /* 0x000000ff8c8c7812 */ /* 0x000fe800078ec0ff */
[----:B------:R1:W-:Y:S06]  /*15a30*/  STL.64 [R1+0x80], R194 ;  /* 0x000080c201007387 */ /* 0x0003ec0000100a00 */
[----:B-1----:R-:W3:Y:S02]  /*15a40*/  LDL.LU.64 R194, [R1+0x60] ;  /* 0x0000600001c27983 */ /* 0x002ee40000300a00 */
[----:B---3--:R-:W-:Y:S04]  /*15a50*/  SHF.R.U32.HI R145, RZ, 0x18, R194 ;  /* 0x00000018ff917819 */ /* 0x008fe800000116c2 */
[----:B------:R2:W5:Y:S01]  /*15a60*/  LDL.LU.64 R194, [R1+0x80] ;  /* 0x0000800001c27983 */ /* 0x0005620000300a00 */
[----:B------:R-:W-:Y:S02]  /*15a70*/  PRMT R145, R140, 0x5410, R145 ;  /* 0x000054108c917816 */ /* 0x000fe40000000091 */
[----:B------:R-:W-:Y:S02]  /*15a80*/  PRMT R140, R156, 0x5410, R137 ;  /* 0x000054109c8c7816 */ /* 0x000fe40000000089 */
[----:B------:R-:W1:Y:S01]  /*15a90*/  MUFU.EX2 R156, R166 ;  /* 0x000000a6009c7308 */ /* 0x000e620000000800 */
[--C-:B------:R-:W-:Y:S02]  /*15aa0*/  HSET2.LE.AND R137, R6, R3.reuse, PT ;  /* 0x0000000306897233 */ /* 0x100fe40003803000 */
[--C-:B------:R-:W-:Y:S02]  /*15ab0*/  HSET2.LE.AND R6, R140, R3.reuse, PT ;  /* 0x000000038c067233 */ /* 0x100fe40003803000 */
[--C-:B------:R-:W-:Y:S02]  /*15ac0*/  HSET2.LE.AND R144, R145, R3.reuse, PT ;  /* 0x0000000391907233 */ /* 0x100fe40003803000 */
[----:B------:R-:W-:Y:S02]  /*15ad0*/  LOP3.LUT R136, R137, R136, RZ, 0xc0, !PT ;  /* 0x0000008889887212 */ /* 0x000fe400078ec0ff */
[----:B------:R-:W-:Y:S02]  /*15ae0*/  PRMT R137, R146, 0x5410, R149 ;  /* 0x0000541092897816 */ /* 0x000fe40000000095 */
[----:B------:R-:W-:Y:S02]  /*15af0*/  @!P4 PRMT R146, R248, 0x5410, RZ ;  /* 0x00005410f892c816 */ /* 0x000fe400000000ff */
[----:B------:R-:W-:Y:S02]  /*15b00*/  LOP3.LUT R137, R6, R137, RZ, 0xc0, !PT ;  /* 0x0000008906897212 */ /* 0x000fe400078ec0ff */
[C---:B------:R-:W-:Y:S01]  /*15b10*/  PRMT R6, R7.reuse, 0x7632, R6 ;  /* 0x0000763207067816 */ /* 0x040fe20000000006 */
[----:B------:R-:W-:Y:S01]  /*15b20*/  STG.E.U16 desc[UR28][R184.64], R146 ;  /* 0x00000092b8007986 */ /* 0x000fe2000c10151c */
[C---:B-1----:R-:W-:Y:S01]  /*15b30*/  F2FP.F16.F32.PACK_AB R153, R156.reuse, R153 ;  /* 0x000000999c99723e */ /* 0x042fe200000000ff */
[----:B------:R-:W-:Y:S01]  /*15b40*/  FADD.FTZ R156, R156, R143 ;  /* 0x0000008f9c9c7221 */ /* 0x000fe20000010000 */
[----:B------:R-:W-:Y:S01]  /*15b50*/  PRMT R139, R7, 0x5410, R6 ;  /* 0x00005410078b7816 */ /* 0x000fe20000000006 */
[----:B------:R-:W1:Y:S01]  /*15b60*/  LDSM.16.MT88.4 R140, [R208+0x18000] ;  /* 0x01800000d08c783b */ /* 0x000e620000004200 */
[----:B------:R-:W-:Y:S01]  /*15b70*/  @!P2 PRMT R149, R242, 0x5410, RZ ;  /* 0x00005410f295a816 */ /* 0x000fe200000000ff */
[----:B------:R-:W-:Y:S01]  /*15b80*/  @!P5 HADD2 R247, -R6.H0_H0, -RZ.H0_H0 ;  /* 0xa00000ff06f7d230 */ /* 0x000fe20000000900 */
[----:B------:R-:W-:Y:S01]  /*15b90*/  LOP3.LUT R139, R144, R139, RZ, 0xc0, !PT ;  /* 0x0000008b908b7212 */ /* 0x000fe200078ec0ff */
[----:B------:R-:W-:Y:S01]  /*15ba0*/  FADD.FTZ R156, R158, R156 ;  /* 0x0000009c9e9c7221 */ /* 0x000fe20000010000 */
[----:B------:R-:W-:Y:S02]  /*15bb0*/  @!P6 PRMT R7, R244, 0x5410, RZ ;  /* 0x00005410f407e816 */ /* 0x000fe400000000ff */
[----:B------:R-:W-:Y:S01]  /*15bc0*/  @!P5 PRMT R6, R247, 0x5410, RZ ;  /* 0x00005410f706d816 */ /* 0x000fe200000000ff */
[----:B------:R-:W-:Y:S08]  /*15bd0*/  LDSM.16.MT88.4 R144, [R205+0x1c000] ;  /* 0x01c00000cd90783b */ /* 0x000ff00000004200 */
[----:B------:R3:W-:Y:S04]  /*15be0*/  STG.E.U16 desc[UR28][R184.64+0x2], R149 ;  /* 0x00000295b8007986 */ /* 0x0007e8000c10151c */
[----:B------:R-:W-:Y:S04]  /*15bf0*/  STG.E.U16 desc[UR28][R182.64+0x12], R5 ;  /* 0x00001205b6007986 */ /* 0x000fe8000c10151c */
[----:B------:R-:W-:Y:S04]  /*15c00*/  STG.E.U16 desc[UR28][R182.64+0x10], R148 ;  /* 0x00001094b6007986 */ /* 0x000fe8000c10151c */
[----:B------:R-:W-:Y:S04]  /*15c10*/  STG.E.U16 desc[UR28][R184.64+0x10], R7 ;  /* 0x00001007b8007986 */ /* 0x000fe8000c10151c */
[----:B------:R-:W-:Y:S01]  /*15c20*/  STG.E.U16 desc[UR28][R184.64+0x12], R6 ;  /* 0x00001206b8007986 */ /* 0x000fe2000c10151c */
[C---:B-1----:R-:W-:Y:S05]  /*15c30*/  HMMA.16816.F32 R8, R136.reuse, R140, R8 ;  /* 0x0000008c8808723c */ /* 0x042fea0000001808 */
[----:B---3--:R-:W-:Y:S01]  /*15c40*/  LOP3.LUT R149, R154, 0xff, RZ, 0xc0, !PT ;  /* 0x000000ff9a957812 */ /* 0x008fe200078ec0ff */
        /* <DEDUP_REMOVED lines=27> */
[C---:B------:R-:W-:Y:S05]  /*15e00*/  HMMA.16816.F32 R84, R136.reuse, R142, R84 ;  /* 0x0000008e8854723c */ /* 0x040fea0000001854 */
[----:B------:R-:W-:Y:S01]  /*15e10*/  LOP3.LUT R140, R152, 0xff, RZ, 0xc0, !PT ;  /* 0x000000ff988c7812 */ /* 0x000fe200078ec0ff */
[C---:B------:R-:W-:Y:S03]  /*15e20*/  HMMA.16816.F32 R88, R136.reuse, R144, R88 ;  /* 0x000000908858723c */ /* 0x040fe60000001858 */
[----:B------:R-:W-:Y:S02]  /*15e30*/  ISETP.LE.U32.AND P4, PT, R140, UR14, PT ;  /* 0x0000000e8c007c0c */ /* 0x000fe4000bf83070 */
[----:B------:R-:W1:Y:S01]  /*15e40*/  LDSM.16.MT88.4 R140, [R204+0x1c000] ;  /* 0x01c00000cc8c783b */ /* 0x000e620000004200 */
[C---:B------:R-:W-:Y:S05]  /*15e50*/  HMMA.16816.F32 R92, R136.reuse, R146, R92 ;  /* 0x00000092885c723c */ /* 0x040fea000000185c */
[----:B------:R-:W-:Y:S06]  /*15e60*/  LOP3.LUT R144, R152, 0xffff, RZ, 0xc0, !PT ;  /* 0x0000ffff98907812 */ /* 0x000fec00078ec0ff */
[----:B------:R-:W-:Y:S01]  /*15e70*/  SHF.R.U32.HI R144, RZ, 0x8, R144 ;  /* 0x00000008ff907819 */ /* 0x000fe20000011690 */
[----:B------:R-:W-:Y:S03]  /*15e80*/  @!P4 HADD2 R243, -R153.H0_H0, -RZ.H0_H0 ;  /* 0xa00000ff99f3c230 */ /* 0x000fe60000000900 */
[----:B------:R-:W-:Y:S04]  /*15e90*/  LOP3.LUT R144, R144, 0xffff, RZ, 0xc0, !PT ;  /* 0x0000ffff90907812 */ /* 0x000fe800078ec0ff */
[----:B------:R-:W-:Y:S02]  /*15ea0*/  ISETP.LE.U32.AND P2, PT, R144, UR14, PT ;  /* 0x0000000e90007c0c */ /* 0x000fe4000bf43070 */
[----:B------:R-:W3:Y:S01]  /*15eb0*/  LDSM.16.MT88.4 R144, [R208+0x1e000] ;  /* 0x01e00000d090783b */ /* 0x000ee20000004200 */
[C---:B-1----:R-:W-:Y:S06]  /*15ec0*/  HMMA.16816.F32 R96, R136.reuse, R140, R96 ;  /* 0x0000008c8860723c */ /* 0x042fec0000001860 */
[C---:B------:R-:W-:Y:S05]  /*15ed0*/  HMMA.16816.F32 R100, R136.reuse, R142, R100 ;  /* 0x0000008e8864723c */ /* 0x040fea0000001864 */
[--C-:B------:R-:W-:Y:S02]  /*15ee0*/  SHF.R.U32.HI R140, RZ, 0x18, R152.reuse ;  /* 0x00000018ff8c7819 */ /* 0x100fe40000011698 */
[----:B------:R-:W-:Y:S02]  /*15ef0*/  SHF.R.U32.HI R152, RZ, 0x10, R152 ;  /* 0x00000010ff987819 */ /* 0x000fe40000011698 */
[----:B------:R-:W-:Y:S02]  /*15f00*/  ISETP.LE.U32.AND P1, PT, R140, UR14, PT ;  /* 0x0000000e8c007c0c */ /* 0x000fe4000bf23070 */
[----:B------:R-:W1:Y:S01]  /*15f10*/  LDSM.16.MT88.4 R140, [R206+0x1e000] ;  /* 0x01e00000ce8c783b */ /* 0x000e620000004200 */
[----:B------:R-:W-:Y:S01]  /*15f20*/  LOP3.LUT R152, R152, 0xff, RZ, 0xc0, !PT ;  /* 0x000000ff98987812 */ /* 0x000fe200078ec0ff */
[C---:B---3--:R-:W-:Y:S03]  /*15f30*/  HMMA.16816.F32 R104, R136.reuse, R144, R104 ;  /* 0x000000908868723c */ /* 0x048fe60000001868 */
[----:B------:R-:W-:Y:S02]  /*15f40*/  ISETP.LE.U32.AND P5, PT, R152, UR14, PT ;  /* 0x0000000e98007c0c */ /* 0x000fe4000bfa3070 */
[----:B------:R-:W-:Y:S01]  /*15f50*/  PRMT R152, R153, 0x7632, R152 ;  /* 0x0000763299987816 */ /* 0x000fe20000000098 */
[C---:B------:R-:W-:Y:S01]  /*15f60*/  HMMA.16816.F32 R108, R136.reuse, R146, R108 ;  /* 0x00000092886c723c */ /* 0x040fe2000000186c */
[----:B------:R-:W3:Y:S04]  /*15f70*/  MUFU.EX2 R147, R163 ;  /* 0x000000a300937308 */ /* 0x000ee80000000800 */
[----:B------:R-:W-:Y:S01]  /*15f80*/  LOP3.LUT R144, R154, 0xffff, RZ, 0xc0, !PT ;  /* 0x0000ffff9a907812 */ /* 0x000fe200078ec0ff */
[----:B------:R-:W-:Y:S01]  /*15f90*/  @!P2 HADD2 R224, -R152.H0_H0, -RZ.H0_H0 ;  /* 0xa00000ff98e0a230 */ /* 0x000fe20000000900 */
[--C-:B------:R-:W-:Y:S01]  /*15fa0*/  SHF.R.U32.HI R146, RZ, 0x10, R151.reuse ;  /* 0x00000010ff927819 */ /* 0x100fe20000011697 */
[----:B------:R-:W-:Y:S03]  /*15fb0*/  @!P1 HADD2 R233, -R159.H0_H0, -RZ.H0_H0 ;  /* 0xa00000ff9fe99230 */ /* 0x000fe60000000900 */
[----:B------:R-:W-:Y:S01]  /*15fc0*/  LOP3.LUT R146, R146, 0xff, RZ, 0xc0, !PT ;  /* 0x000000ff92927812 */ /* 0x000fe200078ec0ff */
[----:B------:R-:W-:Y:S01]  /*15fd0*/  @!P5 HADD2 R223, -R160.H0_H0, -RZ.H0_H0 ;  /* 0xa00000ffa0dfd230 */ /* 0x000fe20000000900 */
[----:B------:R-:W-:Y:S02]  /*15fe0*/  SHF.R.U32.HI R144, RZ, 0x8, R144 ;  /* 0x00000008ff907819 */ /* 0x000fe40000011690 */
[----:B------:R-:W-:Y:S02]  /*15ff0*/  LOP3.LUT R145, R154, 0xff, RZ, 0xc0, !PT ;  /* 0x000000ff9a917812 */ /* 0x000fe400078ec0ff */
[----:B------:R-:W-:Y:S01]  /*16000*/  PRMT R149, R149, 0x5410, R144 ;  /* 0x0000541095957816 */ /* 0x000fe20000000090 */
[----:B---3--:R-:W-:Y:S01]  /*16010*/  FADD.FTZ R5, R147, R150 ;  /* 0x0000009693057221 */ /* 0x008fe20000010000 */
[----:B------:R-:W-:Y:S02]  /*16020*/  ISETP.LE.U32.AND P0, PT, R145, UR14, PT ;  /* 0x0000000e91007c0c */ /* 0x000fe4000bf03070 */
[--C-:B------:R-:W-:Y:S02]  /*16030*/  SHF.R.U32.HI R145, RZ, 0x10, R154.reuse ;  /* 0x00000010ff917819 */ /* 0x100fe4000001169a */
[----:B------:R-:W-:Y:S02]  /*16040*/  SHF.R.U32.HI R144, RZ, 0x18, R154 ;  /* 0x00000018ff907819 */ /* 0x000fe4000001169a */
[----:B------:R-:W-:Y:S02]  /*16050*/  LOP3.LUT R145, R145, 0xff, RZ, 0xc0, !PT ;  /* 0x000000ff91917812 */ /* 0x000fe400078ec0ff */
[----:B------:R-:W-:Y:S01]  /*16060*/  PRMT R161, R161, 0x5410, R144 ;  /* 0x00005410a1a17816 */ /* 0x000fe20000000090 */
[C---:B-1----:R-:W-:Y:S03]  /*16070*/  HMMA.16816.F32 R112, R136.reuse, R140, R112 ;  /* 0x0000008c8870723c */ /* 0x042fe60000001870 */
[----:B------:R-:W-:Y:S02]  /*16080*/  ISETP.LE.U32.AND P6, PT, R145, UR14, PT ;  /* 0x0000000e91007c0c */ /* 0x000fe4000bfc3070 */
[C---:B------:R-:W-:Y:S01]  /*16090*/  LOP3.LUT R145, R151.reuse, 0xffff, RZ, 0xc0, !PT ;  /* 0x0000ffff97917812 */ /* 0x040fe200078ec0ff */
[C---:B------:R-:W-:Y:S01]  /*160a0*/  HMMA.16816.F32 R116, R136.reuse, R142, R116 ;  /* 0x0000008e8874723c */ /* 0x040fe20000001874 */
[----:B------:R-:W1:Y:S04]  /*160b0*/  LDSM.16.MT88.4 R140, [R205+0x1e000] ;  /* 0x01e00000cd8c783b */ /* 0x000e680000004200 */
[----:B------:R-:W-:Y:S02]  /*160c0*/  LOP3.LUT R144, R151, 0xff, RZ, 0xc0, !PT ;  /* 0x000000ff97907812 */ /* 0x000fe400078ec0ff */
[----:B------:R-:W-:Y:S04]  /*160d0*/  SHF.R.U32.HI R151, RZ, 0x18, R151 ;  /* 0x00000018ff977819 */ /* 0x000fe80000011697 */
[----:B------:R-:W-:Y:S04]  /*160e0*/  SHF.R.U32.HI R145, RZ, 0x8, R145 ;  /* 0x00000008ff917819 */ /* 0x000fe80000011691 */
[----:B------:R-:W-:Y:S02]  /*160f0*/  PRMT R144, R144, 0x5410, R145 ;  /* 0x0000541090907816 */ /* 0x000fe40000000091 */
[----:B------:R-:W3:Y:S02]  /*16100*/  MUFU.EX2 R145, R167 ;  /* 0x000000a700917308 */ /* 0x000ee40000000800 */
[C---:B---3--:R-:W-:Y:S04]  /*16110*/  F2FP.F16.F32.PACK_AB R158, R145.reuse, R158 ;  /* 0x0000009e919e723e */ /* 0x048fe800000000ff */
[C---:B------:R-:W-:Y:S01]  /*16120*/  PRMT R157, R158.reuse, 0x7632, R157 ;  /* 0x000076329e9d7816 */ /* 0x040fe2000000009d */
[----:B------:R-:W-:Y:S01]  /*16130*/  @!P0 HADD2 R222, -R158.H0_H0, -RZ.H0_H0 ;  /* 0xa00000ff9ede8230 */ /* 0x000fe20000000900 */
[C---:B-1----:R-:W-:Y:S03]  /*16140*/  HMMA.16816.F32 R120, R136.reuse, R140, R120 ;  /* 0x0000008c8878723c */ /* 0x042fe60000001878 */
[----:B------:R-:W-:Y:S02]  /*16150*/  PRMT R7, R158, 0x5410, R157 ;  /* 0x000054109e077816 */ /* 0x000fe4000000009d */
[----:B------:R-:W-:Y:S01]  /*16160*/  @!P0 PRMT R158, R222, 0x5410, RZ ;  /* 0x00005410de9e8816 */ /* 0x000fe200000000ff */
[C---:B------:R-:W-:Y:S01]  /*16170*/  HMMA.16816.F32 R124, R136.reuse, R142, R124 ;  /* 0x0000008e887c723c */ /* 0x040fe2000000187c */
[----:B------:R-:W1:Y:S05]  /*16180*/  LDSM.16.MT88.4 R140, [R204+0x1e000] ;  /* 0x01e00000cc8c783b */ /* 0x000e6a0000004200 */
[C---:B-1----:R-:W-:Y:S06]  /*16190*/  HMMA.16816.F32 R128, R136.reuse, R140, R128 ;  /* 0x0000008c8880723c */ /* 0x042fec0000001880 */
[----:B------:R-:W-:Y:S05]  /*161a0*/  HMMA.16816.F32 R132, R136, R142, R132 ;  /* 0x0000008e8884723c */ /* 0x000fea0000001884 */
[----:B------:R-:W-:Y:S01]  /*161b0*/  LOP3.LUT R140, R154, 0xffff, RZ, 0xc0, !PT ;  /* 0x0000ffff9a8c7812 */ /* 0x000fe200078ec0ff */
[----:B------:R-:W-:Y:S01]  /*161c0*/  FADD.FTZ R155, R145, R156 ;  /* 0x0000009c919b7221 */ /* 0x000fe20000010000 */
[----:B------:R-:W-:Y:S04]  /*161d0*/  PRMT R138, R146, 0x5410, R151 ;  /* 0x00005410928a7816 */ /* 0x000fe80000000097 */
[----:B------:R-:W-:Y:S02]  /*161e0*/  SHF.R.U32.HI R136, RZ, 0x8, R140 ;  /* 0x00000008ff887819 */ /* 0x000fe4000001168c */
[----:B------:R-:W1:Y:S01]  /*161f0*/  LDSM.16.MT88.4 R140, [R208+0x18800] ;  /* 0x01880000d08c783b */ /* 0x000e620000004200 */
[C---:B------:R-:W-:Y:S01]  /*16200*/  F2FP.F16.F32.PACK_AB R156, R162.reuse, R147 ;  /* 0x00000093a29c723e */ /* 0x040fe200000000ff */
[--C-:B------:R-:W-:Y:S01]  /*16210*/  FADD.FTZ R162, R162, R5.reuse ;  /* 0x00000005a2a27221 */ /* 0x100fe20000010000 */
[----:B------:R-:W-:Y:S02]  /*16220*/  LOP3.LUT R137, R136, 0xffff, RZ, 0xc0, !PT ;  /* 0x0000ffff88897812 */ /* 0x000fe400078ec0ff */
[----:B------:R-:W-:Y:S01]  /*16230*/  PRMT R136, R153, 0x5410, R152 ;  /* 0x0000541099887816 */ /* 0x000fe20000000098 */
[----:B------:R-:W-:Y:S01]  /*16240*/  @!P6 HADD2 R241, -R156.H0_H0, -RZ.H0_H0 ;  /* 0xa00000ff9cf1e230 */ /* 0x000fe20000000900 */
[----:B------:R-:W-:Y:S02]  /*16250*/  @!P4 PRMT R153, R243, 0x5410, RZ ;  /* 0x00005410f399c816 */ /* 0x000fe400000000ff */
[----:B------:R-:W-:Y:S02]  /*16260*/  ISETP.LE.U32.AND P4, PT, R137, UR14, PT ;  /* 0x0000000e89007c0c */ /* 0x000fe4000bf83070 */
[--C-:B------:R-:W-:Y:S01]  /*16270*/  HSET2.LE.AND R137, R144, R3.reuse, PT ;  /* 0x0000000390897233 */ /* 0x100fe20003803000 */
[----:B------:R3:W-:Y:S01]  /*16280*/  STG.E.U16 desc[UR28][R182.64+0x20], R153 ;  /* 0x00002099b6007986 */ /* 0x0007e2000c10151c */
[--C-:B------:R-:W-:Y:S02]  /*16290*/  HSET2.LE.AND R138, R138, R3.reuse, PT ;  /* 0x000000038a8a7233 */ /* 0x100fe40003803000 */
[----:B------:R-:W-:Y:S01]  /*162a0*/  PRMT R5, R156, 0x7632, R5 ;  /* 0x000076329c057816 */ /* 0x000fe20000000005 */
[----:B------:R-:W4:Y:S01]  /*162b0*/  LDSM.16.MT88.4 R144, [R206+0x18800] ;  /* 0x01880000ce90783b */ /* 0x000f220000004200 */
[----:B------:R-:W-:Y:S02]  /*162c0*/  LOP3.LUT R136, R137, R136, RZ, 0xc0, !PT ;  /* 0x0000008889887212 */ /* 0x000fe400078ec0ff */
[----:B------:R-:W-:Y:S02]  /*162d0*/  PRMT R137, R160, 0x5410, R159 ;  /* 0x00005410a0897816 */ /* 0x000fe4000000009f */
[--C-:B------:R-:W-:Y:S01]  /*162e0*/  HSET2.LE.AND R139, R161, R3.reuse, PT ;  /* 0x00000003a18b7233 */ /* 0x100fe20003803000 */
[----:B------:R-:W-:Y:S01]  /*162f0*/  @!P4 HADD2 R240, -R157.H0_H0, -RZ.H0_H0 ;  /* 0xa00000ff9df0c230 */ /* 0x000fe20000000900 */
[----:B------:R-:W-:Y:S02]  /*16300*/  LOP3.LUT R137, R138, R137, RZ, 0xc0, !PT ;  /* 0x000000898a897212 */ /* 0x000fe400078ec0ff */
[--C-:B------:R-:W-:Y:S02]  /*16310*/  HSET2.LE.AND R138, R149, R3.reuse, PT ;  /* 0x00000003958a7233 */ /* 0x100fe40003803000 */
[----:B------:R-:W-:Y:S01]  /*16320*/  PRMT R6, R156, 0x5410, R5 ;  /* 0x000054109c067816 */ /* 0x000fe20000000005 */
[----:B------:R-:W2:Y:S01]  /*16330*/  LDSM.16.MT88.4 R148, [R205+0x18800] ;  /* 0x01880000cd94783b */ /* 0x000ea20000004200 */
[----:B------:R-:W-:Y:S02]  /*16340*/  @!P2 PRMT R152, R224, 0x5410, RZ ;  /* 0x00005410e098a816 */ /* 0x000fe400000000ff */
[----:B------:R-:W-:Y:S02]  /*16350*/  LOP3.LUT R138, R138, R7, RZ, 0xc0, !PT ;  /* 0x000000078a8a7212 */ /* 0x000fe400078ec0ff */
[----:B------:R-:W-:Y:S01]  /*16360*/  LOP3.LUT R139, R139, R6, RZ, 0xc0, !PT ;  /* 0x000000068b8b7212 */ /* 0x000fe200078ec0ff */
[----:B------:R-:W2:Y:S01]  /*16370*/  MUFU.EX2 R7, R4 ;  /* 0x0000000400077308 */ /* 0x000ea20000000800 */
[----:B------:R-:W-:Y:S01]  /*16380*/  @!P5 PRMT R160, R223, 0x5410, RZ ;  /* 0x00005410dfa0d816 */ /* 0x000fe200000000ff */
[----:B------:R2:W-:Y:S01]  /*16390*/  STG.E.U16 desc[UR28][R182.64+0x22], R152 ;  /* 0x00002298b6007986 */ /* 0x0005e2000c10151c */
[----:B------:R-:W-:Y:S02]  /*163a0*/  @!P1 PRMT R159, R233, 0x5410, RZ ;  /* 0x00005410e99f9816 */ /* 0x000fe400000000ff */
[----:B---3--:R-:W-:Y:S01]  /*163b0*/  LOP3.LUT R153, R193, UR39, RZ, 0x3c, !PT ;  /* 0x00000027c1997c12 */ /* 0x008fe2000f8e3cff */
[C---:B-1----:R-:W-:Y:S01]  /*163c0*/  HMMA.16816.F32 R8, R136.reuse, R140, R8 ;  /* 0x0000008c8808723c */ /* 0x042fe20000001808 */
[----:B------:R3:W5:Y:S03]  /*163d0*/  LDL.LU.64 R192, [R1+0x78] ;  /* 0x0000780001c07983 */ /* 0x0007660000300a00 */
[----:B------:R-:W-:Y:S01]  /*163e0*/  MUFU.EX2 R4, R174 ;  /* 0x000000ae00047308 */ /* 0x000fe20000000800 */
[----:B------:R-:W-:Y:S01]  /*163f0*/  @!P4 PRMT R157, R240, 0x5410, RZ ;  /* 0x00005410f09dc816 */ /* 0x000fe200000000ff */
[----:B------:R-:W-:Y:S01]  /*16400*/  IMAD.WIDE.U32 R166, R153, -0x326172a9, RZ ;  /* 0xcd9e8d5799a67825 */ /* 0x000fe200078e00ff */
[----:B------:R-:W-:Y:S01]  /*16410*/  @!P6 PRMT R156, R241, 0x5410, RZ ;  /* 0x00005410f19ce816 */ /* 0x000fe200000000ff */
[C---:B------:R-:W-:Y:S01]  /*16420*/  HMMA.16816.F32 R12, R136.reuse, R142, R12 ;  /* 0x0000008e880c723c */ /* 0x040fe2000000180c */
[----:B------:R-:W1:Y:S05]  /*16430*/  LDSM.16.MT88.4 R140, [R204+0x18800] ;  /* 0x01880000cc8c783b */ /* 0x000e6a0000004200 */
[----:B------:R3:W3:Y:S01]  /*16440*/  MUFU.EX2 R6, R165 ;  /* 0x000000a500067308 */ /* 0x0006e20000000800 */
[----:B------:R-:W-:Y:S01]  /*16450*/  IMAD.MOV.U32 R153, RZ, RZ, R191 ;  /* 0x000000ffff997224 */ /* 0x000fe200078e00bf */
[----:B------:R-:W-:Y:S01]  /*16460*/  SHF.R.U32.HI R154, RZ, 0x18, R154 ;  /* 0x00000018ff9a7819 */ /* 0x000fe2000001169a */
[----:B------:R-:W-:Y:S01]  /*16470*/  STG.E.U16 desc[UR28][R184.64+0x20], R160 ;  /* 0x000020a0b8007986 */ /* 0x000fe2000c10151c */
[C---:B----4-:R-:W-:Y:S03]  /*16480*/  HMMA.16816.F32 R16, R136.reuse, R144, R16 ;  /* 0x000000908810723c */ /* 0x050fe60000001810 */
[----:B------:R-:W-:Y:S01]  /*16490*/  STG.E.U16 desc[UR28][R184.64+0x22], R159 ;  /* 0x0000229fb8007986 */ /* 0x000fe2000c10151c */
[----:B------:R-:W-:Y:S01]  /*164a0*/  ISETP.LE.U32.AND P2, PT, R154, UR14, PT ;  /* 0x0000000e9a007c0c */ /* 0x000fe2000bf43070 */
[----:B------:R-:W-:Y:S01]  /*164b0*/  FADD.FTZ R154, R186, R155 ;  /* 0x0000009bba9a7221 */ /* 0x000fe20000010000 */
[C---:B------:R-:W-:Y:S01]  /*164c0*/  HMMA.16816.F32 R20, R136.reuse, R146, R20 ;  /* 0x000000928814723c */ /* 0x040fe20000001814 */
[----:B------:R-:W4:Y:S04]  /*164d0*/  LDSM.16.MT88.4 R144, [R208+0x1a800] ;  /* 0x01a80000d090783b */ /* 0x000f280000004200 */
[----:B------:R-:W-:Y:S01]  /*164e0*/  FADD.FTZ R161, R187, R154 ;  /* 0x0000009abba17221 */ /* 0x000fe20000010000 */
[C---:B--2---:R-:W-:Y:S03]  /*164f0*/  HMMA.16816.F32 R24, R136.reuse, R148, R24 ;  /* 0x000000948818723c */ /* 0x044fe60000001818 */
[----:B------:R-:W-:Y:S02]  /*16500*/  STG.E.U16 desc[UR28][R182.64+0x30], R158 ;  /* 0x0000309eb6007986 */ /* 0x000fe4000c10151c */
[----:B------:R-:W-:Y:S01]  /*16510*/  IMAD.MOV.U32 R152, RZ, RZ, R190 ;  /* 0x000000ffff987224 */ /* 0x000fe200078e00be */
[C---:B------:R-:W-:Y:S01]  /*16520*/  HMMA.16816.F32 R28, R136.reuse, R150, R28 ;  /* 0x00000096881c723c */ /* 0x040fe2000000181c */
[----:B------:R-:W2:Y:S04]  /*16530*/  LDSM.16.MT88.4 R148, [R206+0x1a800] ;  /* 0x01a80000ce94783b */ /* 0x000ea80000004200 */
[----:B------:R-:W-:Y:S01]  /*16540*/  FADD.FTZ R155, R7, R162 ;  /* 0x000000a2079b7221 */ /* 0x000fe20000010000 */
[----:B---3--:R-:W-:Y:S01]  /*16550*/  F2FP.F16.F32.PACK_AB R165, R187, R186 ;  /* 0x000000babba5723e */ /* 0x008fe200000000ff */
[----:B------:R-:W-:Y:S01]  /*16560*/  IMAD.MOV.U32 R186, RZ, RZ, R152 ;  /* 0x000000ffffba7224 */ /* 0x000fe200078e0098 */
[C---:B------:R-:W-:Y:S01]  /*16570*/  F2FP.F16.F32.PACK_AB R7, R6.reuse, R7 ;  /* 0x000000070607723e */ /* 0x040fe200000000ff */
[----:B------:R3:W5:Y:S02]  /*16580*/  LDL.LU.64 R190, [R1+0x70] ;  /* 0x0000700001be7983 */ /* 0x0007640000300a00 */
[----:B------:R-:W-:Y:S01]  /*16590*/  FADD.FTZ R6, R6, R155 ;  /* 0x0000009b06067221 */ /* 0x000fe20000010000 */
[----:B------:R-:W-:Y:S01]  /*165a0*/  IMAD.MOV.U32 R187, RZ, RZ, R153 ;  /* 0x000000ffffbb7224 */ /* 0x000fe200078e0099 */
[C---:B-1----:R-:W-:Y:S02]  /*165b0*/  HMMA.16816.F32 R32, R136.reuse, R140, R32 ;  /* 0x0000008c8820723c */ /* 0x042fe40000001820 */
[----:B------:R-:W-:Y:S01]  /*165c0*/  STG.E.U16 desc[UR28][R182.64+0x32], R157 ;  /* 0x0000329db6007986 */ /* 0x000fe2000c10151c */
[----:B------:R-:W-:Y:S01]  /*165d0*/  LOP3.LUT R153, R167, UR24, R188, 0x96, !PT ;  /* 0x00000018a7997c12 */ /* 0x000fe2000f8e96bc */
[----:B------:R-:W-:Y:S01]  /*165e0*/  @!P2 HADD2 R238, -R5.H0_H0, -RZ.H0_H0 ;  /* 0xa00000ff05eea230 */ /* 0x000fe20000000900 */
[----:B------:R-:W-:Y:S01]  /*165f0*/  LOP3.LUT R162, R181, UR27, R166, 0x96, !PT ;  /* 0x0000001bb5a27c12 */ /* 0x000fe2000f8e96a6 */
[C---:B------:R-:W-:Y:S01]  /*16600*/  HMMA.16816.F32 R36, R136.reuse, R142, R36 ;  /* 0x0000008e8824723c */ /* 0x040fe20000001824 */
[----:B------:R-:W1:Y:S04]  /*16610*/  LDSM.16.MT88.4 R140, [R205+0x1a800] ;  /* 0x01a80000cd8c783b */ /* 0x000e680000004200 */
[----:B------:R-:W-:Y:S01]  /*16620*/  @!P2 PRMT R5, R238, 0x5410, RZ ;  /* 0x00005410ee05a816 */ /* 0x000fe200000000ff */
[----:B------:R-:W-:Y:S01]  /*16630*/  IMAD.MOV.U32 R166, RZ, RZ, R186 ;  /* 0x000000ffffa67224 */ /* 0x000fe200078e00ba */
[----:B------:R-:W-:Y:S01]  /*16640*/  PRMT R164, R165, 0x7632, R164 ;  /* 0x00007632a5a47816 */ /* 0x000fe200000000a4 */
[----:B------:R-:W-:Y:S01]  /*16650*/  IMAD.MOV.U32 R167, RZ, RZ, R187 ;  /* 0x000000ffffa77224 */ /* 0x000fe200078e00bb */
[----:B------:R3:W5:Y:S01]  /*16660*/  LDL.LU.64 R188, [R1+0x68] ;  /* 0x0000680001bc7983 */ /* 0x0007620000300a00 */
[C---:B----4-:R-:W-:Y:S03]  /*16670*/  HMMA.16816.F32 R40, R136.reuse, R144, R40 ;  /* 0x000000908828723c */ /* 0x050fe60000001828 */
[----:B------:R-:W-:Y:S02]  /*16680*/  IMAD.WIDE.U32 R186, R162, -0x2daee0ad, RZ ;  /* 0xd2511f53a2ba7825 */ /* 0x000fe400078e00ff */
[----:B------:R-:W-:Y:S01]  /*16690*/  STG.E.U16 desc[UR28][R184.64+0x30], R156 ;  /* 0x0000309cb8007986 */ /* 0x000fe2000c10151c */
[C---:B------:R-:W-:Y:S03]  /*166a0*/  HMMA.16816.F32 R44, R136.reuse, R146, R44 ;  /* 0x00000092882c723c */ /* 0x040fe6000000182c */
[----:B------:R-:W4:Y:S03]  /*166b0*/  LDSM.16.MT88.4 R144, [R204+0x1a800] ;  /* 0x01a80000cc90783b */ /* 0x000f260000004200 */
[C---:B--2---:R-:W-:Y:S05]  /*166c0*/  HMMA.16816.F32 R48, R136.reuse, R148, R48 ;  /* 0x000000948830723c */ /* 0x044fea0000001830 */
[----:B------:R-:W-:Y:S01]  /*166d0*/  STG.E.U16 desc[UR28][R184.64+0x32], R5 ;  /* 0x00003205b8007986 */ /* 0x000fe2000c10151c */
[C---:B------:R-:W-:Y:S03]  /*166e0*/  HMMA.16816.F32 R52, R136.reuse, R150, R52 ;  /* 0x000000968834723c */ /* 0x040fe60000001834 */
[----:B------:R-:W2:Y:S03]  /*166f0*/  LDSM.16.MT88.4 R148, [R208+0x1c800] ;  /* 0x01c80000d094783b */ /* 0x000ea60000004200 */
[C---:B-1----:R-:W-:Y:S06]  /*16700*/  HMMA.16816.F32 R56, R136.reuse, R140, R56 ;  /* 0x0000008c8838723c */ /* 0x042fec0000001838 */
[C---:B------:R-:W-:Y:S05]  /*16710*/  HMMA.16816.F32 R60, R136.reuse, R142, R60 ;  /* 0x0000008e883c723c */ /* 0x040fea000000183c */
[----:B------:R-:W-:Y:S02]  /*16720*/  IMAD.WIDE.U32 R140, R153, -0x2daee0ad, RZ ;  /* 0xd2511f53998c7825 */ /* 0x000fe400078e00ff */
[----:B------:R-:W1:Y:S04]  /*16730*/  LDSM.16.MT88.4 R152, [R206+0x1c800] ;  /* 0x01c80000ce98783b */ /* 0x000e680000004200 */
[----:B------:R-:W-:Y:S01]  /*16740*/  LOP3.LUT R166, R141, UR36, R166, 0x96, !PT ;  /* 0x000000248da67c12 */ /* 0x000fe2000f8e96a6 */
[C---:B----4-:R-:W-:Y:S03]  /*16750*/  HMMA.16816.F32 R64, R136.reuse, R144, R64 ;  /* 0x000000908840723c */ /* 0x050fe60000001840 */
[----:B------:R-:W-:Y:S01]  /*16760*/  LOP3.LUT R162, R187, UR23, R140, 0x96, !PT ;  /* 0x00000017bba27c12 */ /* 0x000fe2000f8e968c */
[----:B------:R-:W-:Y:S01]  /*16770*/  IMAD.WIDE.U32 R166, R166, -0x326172a9, RZ ;  /* 0xcd9e8d57a6a67825 */ /* 0x000fe200078e00ff */
[----:B------:R-:W4:Y:S01]  /*16780*/  LDSM.16.MT88.4 R140, [R205+0x1c800] ;  /* 0x01c80000cd8c783b */ /* 0x000f220000004200 */
[C---:B------:R-:W-:Y:S01]  /*16790*/  HMMA.16816.F32 R68, R136.reuse, R146, R68 ;  /* 0x000000928844723c */ /* 0x040fe20000001844 */
[----:B------:R-:W-:Y:S04]  /*167a0*/  MUFU.EX2 R187, R176 ;  /* 0x000000b000bb7308 */ /* 0x000fe80000000800 */
[----:B------:R-:W-:Y:S01]  /*167b0*/  IMAD.WIDE.U32 R162, R162, -0x326172a9, RZ ;  /* 0xcd9e8d57a2a27825 */ /* 0x000fe200078e00ff */
[C---:B--2---:R-:W-:Y:S01]  /*167c0*/  HMMA.16816.F32 R72, R136.reuse, R148, R72 ;  /* 0x000000948848723c */ /* 0x044fe20000001848 */
[----:B------:R-:W2:Y:S04]  /*167d0*/  LDSM.16.MT88.4 R144, [R204+0x1c800] ;  /* 0x01c80000cc90783b */ /* 0x000ea80000004200 */
[----:B------:R-:W-:Y:S01]  /*167e0*/  LOP3.LUT R180, R167, UR20, R180, 0x96, !PT ;  /* 0x00000014a7b47c12 */ /* 0x000fe2000f8e96b4 */
[C---:B------:R-:W-:Y:S03]  /*167f0*/  HMMA.16816.F32 R76, R136.reuse, R150, R76 ;  /* 0x00000096884c723c */ /* 0x040fe6000000184c */
[----:B------:R-:W3:Y:S02]  /*16800*/  LDSM.16.MT88.4 R148, [R208+0x1e800] ;  /* 0x01e80000d094783b */ /* 0x000ee40000004200 */
[----:B------:R-:W-:Y:S01]  /*16810*/  LOP3.LUT R166, R163, UR26, R166, 0x96, !PT ;  /* 0x0000001aa3a67c12 */ /* 0x000fe2000f8e96a6 */
[----:B------:R-:W-:Y:S05]  /*16820*/  IMAD.WIDE.U32 R180, R180, -0x2daee0ad, RZ ;  /* 0xd2511f53b4b47825 */ /* 0x000fea00078e00ff */
[----:B------:R-:W-:Y:S01]  /*16830*/  IMAD.WIDE.U32 R166, R166, -0x2daee0ad, RZ ;  /* 0xd2511f53a6a67825 */ /* 0x000fe200078e00ff */
[----:B------:R-:W-:Y:S04]  /*16840*/  LOP3.LUT R160, R181, UR35, R186, 0x96, !PT ;  /* 0x00000023b5a07c12 */ /* 0x000fe8000f8e96ba */
[----:B------:R-:W-:Y:S01]  /*16850*/  LOP3.LUT R180, R167, UR32, R180, 0x96, !PT ;  /* 0x00000020a7b47c12 */ /* 0x000fe2000f8e96b4 */
[C---:B-1----:R-:W-:Y:S04]  /*16860*/  HMMA.16816.F32 R80, R136.reuse, R152, R80 ;  /* 0x000000988850723c */ /* 0x042fe80000001850 */
[----:B------:R-:W-:Y:S02]  /*16870*/  IMAD.WIDE.U32 R180, R180, -0x326172a9, RZ ;  /* 0xcd9e8d57b4b47825 */ /* 0x000fe400078e00ff */
[C---:B------:R-:W-:Y:S05]  /*16880*/  HMMA.16816.F32 R84, R136.reuse, R154, R84 ;  /* 0x0000009a8854723c */ /* 0x040fea0000001854 */
[----:B------:R-:W-:Y:S01]  /*16890*/  LOP3.LUT R159, R180, 0xff, RZ, 0xc0, !PT ;  /* 0x000000ffb49f7812 */ /* 0x000fe200078ec0ff */
[C---:B----4-:R-:W-:Y:S05]  /*168a0*/  HMMA.16816.F32 R88, R136.reuse, R140, R88 ;  /* 0x0000008c8858723c */ /* 0x050fea0000001858 */
[----:B------:R-:W-:Y:S01]  /*168b0*/  IMAD.WIDE.U32 R154, R160, -0x326172a9, RZ ;  /* 0xcd9e8d57a09a7825 */ /* 0x000fe200078e00ff */
[C---:B------:R-:W-:Y:S05]  /*168c0*/  HMMA.16816.F32 R92, R136.reuse, R142, R92 ;  /* 0x0000008e885c723c */ /* 0x040fea000000185c */
[----:B------:R-:W-:Y:S01]  /*168d0*/  LOP3.LUT R152, R181, UR22, R154, 0x96, !PT ;  /* 0x00000016b5987c12 */ /* 0x000fe2000f8e969a */
[C---:B--2---:R-:W-:Y:S05]  /*168e0*/  HMMA.16816.F32 R96, R136.reuse, R144, R96 ;  /* 0x000000908860723c */ /* 0x044fea0000001860 */
[----:B------:R-:W-:Y:S01]  /*168f0*/  LOP3.LUT R140, R152, 0xff, RZ, 0xc0, !PT ;  /* 0x000000ff988c7812 */ /* 0x000fe200078ec0ff */
[C---:B------:R-:W-:Y:S03]  /*16900*/  HMMA.16816.F32 R100, R136.reuse, R146, R100 ;  /* 0x000000928864723c */ /* 0x040fe60000001864 */
[----:B------:R-:W-:Y:S02]  /*16910*/  ISETP.LE.U32.AND P5, PT, R140, UR14, PT ;  /* 0x0000000e8c007c0c */ /* 0x000fe4000bfa3070 */
[----:B------:R-:W1:Y:S01]  /*16920*/  LDSM.16.MT88.4 R140, [R206+0x1e800] ;  /* 0x01e80000ce8c783b */ /* 0x000e620000004200 */
[C---:B---3--:R-:W-:Y:S05]  /*16930*/  HMMA.16816.F32 R104, R136.reuse, R148, R104 ;  /* 0x000000948868723c */ /* 0x048fea0000001868 */
[----:B------:R-:W-:Y:S01]  /*16940*/  SHF.R.U32.HI R144, RZ, 0x18, R152 ;  /* 0x00000018ff907819 */ /* 0x000fe20000011698 */
[C---:B------:R-:W-:Y:S03]  /*16950*/  HMMA.16816.F32 R108, R136.reuse, R150, R108 ;  /* 0x00000096886c723c */ /* 0x040fe6000000186c */
[----:B------:R-:W-:Y:S02]  /*16960*/  ISETP.LE.U32.AND P0, PT, R144, UR14, PT ;  /* 0x0000000e90007c0c */ /* 0x000fe4000bf03070 */
[C---:B------:R-:W-:Y:S01]  /*16970*/  LOP3.LUT R144, R180.reuse, 0xff, RZ, 0xc0, !PT ;  /* 0x000000ffb4907812 */ /* 0x040fe200078ec0ff */
[----:B------:R-:W-:Y:S01]  /*16980*/  @!P5 HADD2 R239, -R165.H0_H0, -RZ.H0_H0 ;  /* 0xa00000ffa5efd230 */ /* 0x000fe20000000900 */
[----:B------:R-:W-:Y:S02]  /*16990*/  LOP3.LUT R148, R180, 0xffff, RZ, 0xc0, !PT ;  /* 0x0000ffffb4947812 */ /* 0x000fe400078ec0ff */
[----:B------:R-:W-:Y:S02]  /*169a0*/  ISETP.LE.U32.AND P4, PT, R144, UR14, PT ;  /* 0x0000000e90007c0c */ /* 0x000fe4000bf83070 */
[----:B------:R-:W2:Y:S01]  /*169b0*/  LDSM.16.MT88.4 R144, [R205+0x1e800] ;  /* 0x01e80000cd90783b */ /* 0x000ea20000004200 */
[--C-:B------:R-:W-:Y:S02]  /*169c0*/  SHF.R.U32.HI R150, RZ, 0x10, R180.reuse ;  /* 0x00000010ff967819 */ /* 0x100fe400000116b4 */
[--C-:B------:R-:W-:Y:S02]  /*169d0*/  SHF.R.U32.HI R158, RZ, 0x10, R180.reuse ;  /* 0x00000010ff9e7819 */ /* 0x100fe400000116b4 */
[----:B------:R-:W-:Y:S02]  /*169e0*/  SHF.R.U32.HI R149, RZ, 0x18, R180 ;  /* 0x00000018ff957819 */ /* 0x000fe400000116b4 */
[----:B------:R-:W-:Y:S02]  /*169f0*/  SHF.R.U32.HI R148, RZ, 0x8, R148 ;  /* 0x00000008ff947819 */ /* 0x000fe40000011694 */
[----:B------:R-:W-:Y:S02]  /*16a00*/  LOP3.LUT R150, R150, 0xff, RZ, 0xc0, !PT ;  /* 0x000000ff96967812 */ /* 0x000fe400078ec0ff */
[----:B------:R-:W-:Y:S02]  /*16a10*/  LOP3.LUT R153, R152, 0xffff, RZ, 0xc0, !PT ;  /* 0x0000ffff98997812 */ /* 0x000fe400078ec0ff */
[----:B------:R-:W-:Y:S02]  /*16a20*/  LOP3.LUT R158, R158, 0xff, RZ, 0xc0, !PT ;  /* 0x000000ff9e9e7812 */ /* 0x000fe400078ec0ff */
[----:B------:R-:W-:Y:S02]  /*16a30*/  PRMT R159, R159, 0x5410, R148 ;  /* 0x000054109f9f7816 */ /* 0x000fe40000000094 */
[----:B------:R-:W-:Y:S02]  /*16a40*/  PRMT R158, R158, 0x5410, R149 ;  /* 0x000054109e9e7816 */ /* 0x000fe40000000095 */
[----:B------:R-:W-:Y:S02]  /*16a50*/  ISETP.LE.U32.AND P6, PT, R150, UR14, PT ;  /* 0x0000000e96007c0c */ /* 0x000fe4000bfc3070 */
[----:B------:R-:W3:Y:S01]  /*16a60*/  LDSM.16.MT88.4 R148, [R204+0x1e800] ;  /* 0x01e80000cc94783b */ /* 0x000ee20000004200 */
[C---:B-1----:R-:W-:Y:S01]  /*16a70*/  HMMA.16816.F32 R112, R136.reuse, R140, R112 ;  /* 0x0000008c8870723c */ /* 0x042fe20000001870 */
[----:B------:R-:W1:Y:S02]  /*16a80*/  MUFU.EX2 R140, R177 ;  /* 0x000000b1008c7308 */ /* 0x000e640000000800 */
[----:B------:R-:W-:Y:S02]  /*16a90*/  SHF.R.U32.HI R153, RZ, 0x8, R153 ;  /* 0x00000008ff997819 */ /* 0x000fe40000011699 */
[----:B------:R-:W-:Y:S01]  /*16aa0*/  LOP3.LUT R154, R181, UR22, R154, 0x96, !PT ;  /* 0x00000016b59a7c12 */ /* 0x000fe2000f8e969a */
[C---:B------:R-:W-:Y:S05]  /*16ab0*/  HMMA.16816.F32 R116, R136.reuse, R142, R116 ;  /* 0x0000008e8874723c */ /* 0x040fea0000001874 */
[----:B------:R-:W-:Y:S02]  /*16ac0*/  LOP3.LUT R153, R153, 0xffff, RZ, 0xc0, !PT ;  /* 0x0000ffff99997812 */ /* 0x000fe400078ec0ff */
[C---:B------:R-:W-:Y:S02]  /*16ad0*/  LOP3.LUT R141, R154.reuse, 0xffff, RZ, 0xc0, !PT ;  /* 0x0000ffff9a8d7812 */ /* 0x040fe400078ec0ff */
[----:B------:R-:W-:Y:S02]  /*16ae0*/  ISETP.LE.U32.AND P1, PT, R153, UR14, PT ;  /* 0x0000000e99007c0c */ /* 0x000fe4000bf23070 */
[----:B------:R-:W-:Y:S01]  /*16af0*/  SHF.R.U32.HI R153, RZ, 0x10, R152 ;  /* 0x00000010ff997819 */ /* 0x000fe20000011698 */
[C---:B--2---:R-:W-:Y:S03]  /*16b00*/  HMMA.16816.F32 R120, R136.reuse, R144, R120 ;  /* 0x000000908878723c */ /* 0x044fe60000001878 */
[----:B------:R-:W-:Y:S01]  /*16b10*/  LOP3.LUT R152, R154, 0xff, RZ, 0xc0, !PT ;  /* 0x000000ff9a987812 */ /* 0x000fe200078ec0ff */
[----:B-1----:R-:W-:Y:S01]  /*16b20*/  FADD.FTZ R176, R140, R161 ;  /* 0x000000a18cb07221 */ /* 0x002fe20000010000 */
[----:B------:R-:W-:Y:S01]  /*16b30*/  SHF.R.U32.HI R141, RZ, 0x8, R141 ;  /* 0x00000008ff8d7819 */ /* 0x000fe2000001168d */
[C---:B------:R-:W-:Y:S01]  /*16b40*/  HMMA.16816.F32 R124, R136.reuse, R146, R124 ;  /* 0x00000092887c723c */ /* 0x040fe2000000187c */
[----:B------:R-:W-:Y:S04]  /*16b50*/  LDSM.16.MT88.4 R144, [R206+0x19000] ;  /* 0x01900000ce90783b */ /* 0x000fe80000004200 */
[----:B------:R-:W-:Y:S01]  /*16b60*/  LOP3.LUT R153, R153, 0xff, RZ, 0xc0, !PT ;  /* 0x000000ff99997812 */ /* 0x000fe200078ec0ff */
[----:B------:R-:W-:Y:S01]  /*16b70*/  @!P1 HADD2 R221, -R164.H0_H0, -RZ.H0_H0 ;  /* 0xa00000ffa4dd9230 */ /* 0x000fe20000000900 */
[----:B------:R-:W-:Y:S01]  /*16b80*/  PRMT R141, R152, 0x5410, R141 ;  /* 0x00005410988d7816 */ /* 0x000fe2000000008d */
[----:B------:R-:W-:Y:S01]  /*16b90*/  FADD.FTZ R176, R187, R176 ;  /* 0x000000b0bbb07221 */ /* 0x000fe20000010000 */
[----:B------:R-:W-:Y:S02]  /*16ba0*/  ISETP.LE.U32.AND P2, PT, R153, UR14, PT ;  /* 0x0000000e99007c0c */ /* 0x000fe4000bf43070 */
[--C-:B------:R-:W-:Y:S02]  /*16bb0*/  SHF.R.U32.HI R152, RZ, 0x10, R154.reuse ;  /* 0x00000010ff987819 */ /* 0x100fe4000001169a */
[----:B------:R-:W-:Y:S01]  /*16bc0*/  SHF.R.U32.HI R153, RZ, 0x18, R154 ;  /* 0x00000018ff997819 */ /* 0x000fe2000001169a */
[C---:B---3--:R-:W-:Y:S03]  /*16bd0*/  HMMA.16816.F32 R128, R136.reuse, R148, R128 ;  /* 0x000000948880723c */ /* 0x048fe60000001880 */
[----:B------:R-:W-:Y:S02]  /*16be0*/  LOP3.LUT R152, R152, 0xff, RZ, 0xc0, !PT ;  /* 0x000000ff98987812 */ /* 0x000fe400078ec0ff */
[----:B------:R-:W-:Y:S01]  /*16bf0*/  LOP3.LUT R167, R155, UR38, R162, 0x96, !PT ;  /* 0x000000269ba77c12 */ /* 0x000fe2000f8e96a2 */
[----:B------:R-:W-:Y:S01]  /*16c00*/  HMMA.16816.F32 R132, R136, R150, R132 ;  /* 0x000000968884723c */ /* 0x000fe20000001884 */
[----:B------:R-:W-:Y:S04]  /*16c10*/  LDSM.16.MT88.4 R136, [R205+0x19000] ;  /* 0x01900000cd88783b */ /* 0x000fe80000004200 */
[----:B------:R-:W-:Y:S01]  /*16c20*/  PRMT R142, R152, 0x5410, R153 ;  /* 0x00005410988e7816 */ /* 0x000fe20000000099 */
[----:B------:R-:W-:Y:S01]  /*16c30*/  @!P2 HADD2 R230, -R7.H0_H0, -RZ.H0_H0 ;  /* 0xa00000ff07e6a230 */ /* 0x000fe20000000900 */
[----:B------:R-:W-:Y:S01]  /*16c40*/  LOP3.LUT R143, R180, 0xffff, RZ, 0xc0, !PT ;  /* 0x0000ffffb48f7812 */ /* 0x000fe200078ec0ff */
[----:B------:R-:W-:Y:S01]  /*16c50*/  FADD.FTZ R181, R179, R6 ;  /* 0x00000006b3b57221 */ /* 0x000fe20000010000 */
[----:B------:R-:W1:Y:S02]  /*16c60*/  LDSM.16.MT88.4 R152, [R208+0x19000] ;  /* 0x01900000d098783b */ /* 0x000e640000004200 */
[----:B------:R-:W-:Y:S01]  /*16c70*/  SHF.R.U32.HI R143, RZ, 0x8, R143 ;  /* 0x00000008ff8f7819 */ /* 0x000fe2000001168f */
[C---:B------:R-:W-:Y:S01]  /*16c80*/  FADD.FTZ R181, R178.reuse, R181 ;  /* 0x000000b5b2b57221 */ /* 0x040fe20000010000 */
[----:B------:R-:W-:Y:S01]  /*16c90*/  F2FP.F16.F32.PACK_AB R163, R187, R140 ;  /* 0x0000008cbba3723e */ /* 0x000fe200000000ff */
[----:B------:R-:W-:Y:S01]  /*16ca0*/  IMAD.WIDE.U32 R186, R167, -0x2daee0ad, RZ ;  /* 0xd2511f53a7ba7825 */ /* 0x000fe200078e00ff */
[----:B------:R-:W-:Y:S02]  /*16cb0*/  LOP3.LUT R143, R143, 0xffff, RZ, 0xc0, !PT ;  /* 0x0000ffff8f8f7812 */ /* 0x000fe400078ec0ff */
[----:B------:R-:W-:Y:S01]  /*16cc0*/  PRMT R140, R165, 0x5410, R164 ;  /* 0x00005410a58c7816 */ /* 0x000fe200000000a4 */
[----:B------:R-:W2:Y:S01]  /*16cd0*/  LDSM.16.MT88.4 R148, [R204+0x19000] ;  /* 0x01900000cc94783b */ /* 0x000ea20000004200 */
[----:B------:R-:W-:Y:S01]  /*16ce0*/  @!P5 PRMT R165, R239, 0x5410, RZ ;  /* 0x00005410efa5d816 */ /* 0x000fe200000000ff */
[----:B------:R-:W-:Y:S01]  /*16cf0*/  @!P4 HADD2 R228, -R163.H0_H0, -RZ.H0_H0 ;  /* 0xa00000ffa3e4c230 */ /* 0x000fe20000000900 */
[----:B------:R-:W-:Y:S02]  /*16d00*/  PRMT R6, R7, 0x7632, R6 ;  /* 0x0000763207067816 */ /* 0x000fe40000000006 */
[----:B------:R-:W-:Y:S02]  /*16d10*/  ISETP.LE.U32.AND P5, PT, R143, UR14, PT ;  /* 0x0000000e8f007c0c */ /* 0x000fe4000bfa3070 */
[----:B------:R-:W-:Y:S01]  /*16d20*/  F2FP.F16.F32.PACK_AB R161, R178, R179 ;  /* 0x000000b3b2a1723e */ /* 0x000fe200000000ff */
[----:B------:R-:W-:Y:S01]  /*16d30*/  STG.E.U16 desc[UR28][R182.64+0x40], R165 ;  /* 0x000040a5b6007986 */ /* 0x000fe2000c10151c */
[--C-:B------:R-:W-:Y:S01]  /*16d40*/  HSET2.LE.AND R143, R141, R3.reuse, PT ;  /* 0x000000038d8f7233 */ /* 0x100fe20003803000 */
[----:B------:R-:W-:Y:S01]  /*16d50*/  @!P0 HADD2 R229, -R6.H0_H0, -RZ.H0_H0 ;  /* 0xa00000ff06e58230 */ /* 0x000fe20000000900 */
[--C-:B------:R-:W-:Y:S01]  /*16d60*/  HSET2.LE.AND R141, R142, R3.reuse, PT ;  /* 0x000000038e8d7233 */ /* 0x100fe20003803000 */
[----:B------:R-:W-:Y:S01]  /*16d70*/  @!P6 HADD2 R226, -R161.H0_H0, -RZ.H0_H0 ;  /* 0xa00000ffa1e2e230 */ /* 0x000fe20000000900 */
[----:B------:R-:W-:Y:S02]  /*16d80*/  PRMT R142, R7, 0x5410, R6 ;  /* 0x00005410078e7816 */ /* 0x000fe40000000006 */
[----:B------:R-:W-:Y:S02]  /*16d90*/  PRMT R162, R163, 0x7632, R162 ;  /* 0x00007632a3a27816 */ /* 0x000fe400000000a2 */
[----:B------:R-:W-:Y:S02]  /*16da0*/  PRMT R160, R161, 0x7632, R160 ;  /* 0x00007632a1a07816 */ /* 0x000fe400000000a0 */
[----:B------:R-:W-:Y:S01]  /*16db0*/  LOP3.LUT R140, R143, R140, RZ, 0xc0, !PT ;  /* 0x0000008c8f8c7212 */ /* 0x000fe200078ec0ff */
[----:B------:R-:W-:Y:S01]  /*16dc0*/  @!P5 HADD2 R227, -R162.H0_H0, -RZ.H0_H0 ;  /* 0xa00000ffa2e3d230 */ /* 0x000fe20000000900 */
[----:B------:R-:W-:Y:S02]  /*16dd0*/  LOP3.LUT R141, R141, R142, RZ, 0xc0, !PT ;  /* 0x0000008e8d8d7212 */ /* 0x000fe400078ec0ff */
[--C-:B------:R-:W-:Y:S02]  /*16de0*/  HSET2.LE.AND R142, R159, R3.reuse, PT ;  /* 0x000000039f8e7233 */ /* 0x100fe40003803000 */
[----:B------:R-:W-:Y:S02]  /*16df0*/  HSET2.LE.AND R143, R158, R3, PT ;  /* 0x000000039e8f7233 */ /* 0x000fe40003803000 */
[----:B------:R-:W-:Y:S02]  /*16e00*/  PRMT R156, R161, 0x5410, R160 ;  /* 0x00005410a19c7816 */ /* 0x000fe400000000a0 */
[----:B------:R-:W-:Y:S02]  /*16e10*/  PRMT R5, R163, 0x5410, R162 ;  /* 0x00005410a3057816 */ /* 0x000fe400000000a2 */
[----:B------:R-:W-:Y:S02]  /*16e20*/  LOP3.LUT R143, R143, R156, RZ, 0xc0, !PT ;  /* 0x0000009c8f8f7212 */ /* 0x000fe400078ec0ff */
[----:B------:R-:W-:Y:S01]  /*16e30*/  LOP3.LUT R142, R142, R5, RZ, 0xc0, !PT ;  /* 0x000000058e8e7212 */ /* 0x000fe200078ec0ff */
[----:B------:R-:W3:Y:S01]  /*16e40*/  LDSM.16.MT88.4 R156, [R208+0x1b000] ;  /* 0x01b00000d09c783b */ /* 0x000ee20000004200 */
[----:B------:R-:W-:Y:S02]  /*16e50*/  @!P1 PRMT R164, R221, 0x5410, RZ ;  /* 0x00005410dda49816 */ /* 0x000fe400000000ff */
[----:B------:R-:W-:Y:S02]  /*16e60*/  @!P0 PRMT R6, R229, 0x5410, RZ ;  /* 0x00005410e5068816 */ /* 0x000fe400000000ff */
[----:B------:R-:W-:Y:S01]  /*16e70*/  @!P2 PRMT R7, R230, 0x5410, RZ ;  /* 0x00005410e607a816 */ /* 0x000fe200000000ff */
[C---:B-1----:R-:W-:Y:S02]  /*16e80*/  HMMA.16816.F32 R8, R140.reuse, R152, R8 ;  /* 0x000000988c08723c */ /* 0x042fe40000001808 */
[----:B------:R-:W-:Y:S03]  /*16e90*/  STG.E.U16 desc[UR28][R182.64+0x42], R164 ;  /* 0x000042a4b6007986 */ /* 0x000fe6000c10151c */
[----:B------:R-:W-:Y:S01]  /*16ea0*/  @!P4 PRMT R163, R228, 0x5410, RZ ;  /* 0x00005410e4a3c816 */ /* 0x000fe200000000ff */
[C---:B------:R-:W-:Y:S01]  /*16eb0*/  HMMA.16816.F32 R12, R140.reuse, R154, R12 ;  /* 0x0000009a8c0c723c */ /* 0x040fe2000000180c */
[----:B------:R-:W1:Y:S04]  /*16ec0*/  LDSM.16.MT88.4 R152, [R206+0x1b000] ;  /* 0x01b00000ce98783b */ /* 0x000e680000004200 */
[----:B------:R-:W-:Y:S01]  /*16ed0*/  @!P5 PRMT R162, R227, 0x5410, RZ ;  /* 0x00005410e3a2d816 */ /* 0x000fe200000000ff */
[C---:B------:R-:W-:Y:S03]  /*16ee0*/  HMMA.16816.F32 R16, R140.reuse, R144, R16 ;  /* 0x000000908c10723c */ /* 0x040fe60000001810 */
[----:B------:R-:W-:Y:S02]  /*16ef0*/  STG.E.U16 desc[UR28][R184.64+0x42], R6 ;  /* 0x00004206b8007986 */ /* 0x000fe4000c10151c */
[----:B------:R-:W-:Y:S01]  /*16f00*/  @!P6 PRMT R161, R226, 0x5410, RZ ;  /* 0x00005410e2a1e816 */ /* 0x000fe200000000ff */
[C---:B------:R-:W-:Y:S01]  /*16f10*/  HMMA.16816.F32 R20, R140.reuse, R146, R20 ;  /* 0x000000928c14723c */ /* 0x040fe20000001814 */
[----:B------:R-:W-:Y:S04]  /*16f20*/  LDSM.16.MT88.4 R144, [R204+0x1b000] ;  /* 0x01b00000cc90783b */ /* 0x000fe80000004200 */
[----:B------:R-:W-:Y:S01]  /*16f30*/  LOP3.LUT R5, R187, UR18, R166, 0x96, !PT ;  /* 0x00000012bb057c12 */ /* 0x000fe2000f8e96a6 */
[C---:B------:R-:W-:Y:S03]  /*16f40*/  HMMA.16816.F32 R24, R140.reuse, R136, R24 ;  /* 0x000000888c18723c */ /* 0x040fe60000001818 */
[----:B------:R4:W-:Y:S02]  /*16f50*/  STG.E.U16 desc[UR28][R184.64+0x40], R7 ;  /* 0x00004007b8007986 */ /* 0x0009e4000c10151c */
[----:B------:R-:W-:Y:S01]  /*16f60*/  SHF.R.U32.HI R180, RZ, 0x18, R180 ;  /* 0x00000018ffb47819 */ /* 0x000fe200000116b4 */
[C---:B------:R-:W-:Y:S01]  /*16f70*/  HMMA.16816.F32 R28, R140.reuse, R138, R28 ;  /* 0x0000008a8c1c723c */ /* 0x040fe2000000181c */
[----:B------:R-:W1:Y:S02]  /*16f80*/  LDSM.16.MT88.4 R136, [R205+0x1b000] ;  /* 0x01b00000cd88783b */ /* 0x000e640000004200 */
[----:B------:R-:W-:Y:S03]  /*16f90*/  ISETP.LE.U32.AND P1, PT, R180, UR14, PT ;  /* 0x0000000eb4007c0c */ /* 0x000fe6000bf23070 */
[C---:B--2---:R-:W-:Y:S03]  /*16fa0*/  HMMA.16816.F32 R32, R140.reuse, R148, R32 ;  /* 0x000000948c20723c */ /* 0x044fe60000001820 */
[----:B------:R-:W-:Y:S03]  /*16fb0*/  STG.E.U16 desc[UR28][R182.64+0x50], R163 ;  /* 0x000050a3b6007986 */ /* 0x000fe6000c10151c */
[C---:B------:R-:W-:Y:S01]  /*16fc0*/  HMMA.16816.F32 R36, R140.reuse, R150, R36 ;  /* 0x000000968c24723c */ /* 0x040fe20000001824 */
[----:B------:R-:W2:Y:S04]  /*16fd0*/  LDSM.16.MT88.4 R148, [R208+0x1d000] ;  /* 0x01d00000d094783b */ /* 0x000ea80000004200 */
[----:B------:R-:W-:Y:S01]  /*16fe0*/  @!P1 HADD2 R225, -R160.H0_H0, -RZ.H0_H0 ;  /* 0xa00000ffa0e19230 */ /* 0x000fe20000000900 */
[C---:B---3--:R-:W-:Y:S03]  /*16ff0*/  HMMA.16816.F32 R40, R140.reuse, R156, R40 ;  /* 0x0000009c8c28723c */ /* 0x048fe60000001828 */
[----:B------:R-:W-:Y:S02]  /*17000*/  STG.E.U16 desc[UR28][R182.64+0x52], R162 ;  /* 0x000052a2b6007986 */ /* 0x000fe4000c10151c */
[----:B------:R-:W-:Y:S01]  /*17010*/  @!P1 PRMT R160, R225, 0x5410, RZ ;  /* 0x00005410e1a09816 */ /* 0x000fe200000000ff */
[C---:B------:R-:W-:Y:S01]  /*17020*/  HMMA.16816.F32 R44, R140.reuse, R158, R44 ;  /* 0x0000009e8c2c723c */ /* 0x040fe2000000182c */
[----:B------:R-:W3:Y:S04]  /*17030*/  LDSM.16.MT88.4 R156, [R206+0x1d000] ;  /* 0x01d00000ce9c783b */ /* 0x000ee80000004200 */
[----:B----4-:R-:W-:Y:S01]  /*17040*/  LOP3.LUT R7, R5, 0xffff, RZ, 0xc0, !PT ;  /* 0x0000ffff05077812 */ /* 0x010fe200078ec0ff */
[C---:B-1----:R-:W-:Y:S03]  /*17050*/  HMMA.16816.F32 R48, R140.reuse, R152, R48 ;  /* 0x000000988c30723c */ /* 0x042fe60000001830 */
[----:B------:R-:W-:Y:S02]  /*17060*/  STG.E.U16 desc[UR28][R184.64+0x50], R161 ;  /* 0x000050a1b8007986 */ /* 0x000fe4000c10151c */
[----:B------:R-:W-:Y:S01]  /*17070*/  SHF.R.U32.HI R7, RZ, 0x8, R7 ;  /* 0x00000008ff077819 */ /* 0x000fe20000011607 */
[C---:B------:R-:W-:Y:S01]  /*17080*/  HMMA.16816.F32 R52, R140.reuse, R154, R52 ;  /* 0x0000009a8c34723c */ /* 0x040fe20000001834 */
[----:B------:R-:W-:Y:S04]  /*17090*/  STG.E.U16 desc[UR28][R184.64+0x52], R160 ;  /* 0x000052a0b8007986 */ /* 0x000fe8000c10151c */
[----:B------:R-:W-:Y:S01]  /*170a0*/  LOP3.LUT R153, R186, 0xffff, RZ, 0xc0, !PT ;  /* 0x0000ffffba997812 */ /* 0x000fe200078ec0ff */
[C---:B------:R-:W-:Y:S05]  /*170b0*/  HMMA.16816.F32 R56, R140.reuse, R136, R56 ;  /* 0x000000888c38723c */ /* 0x040fea0000001838 */
[----:B------:R-:W-:Y:S01]  /*170c0*/  SHF.R.U32.HI R153, RZ, 0x8, R153 ;  /* 0x00000008ff997819 */ /* 0x000fe20000011699 */
[C---:B------:R-:W-:Y:S01]  /*170d0*/  HMMA.16816.F32 R60, R140.reuse, R138, R60 ;  /* 0x0000008a8c3c723c */ /* 0x040fe2000000183c */
[----:B------:R-:W1:Y:S04]  /*170e0*/  LDSM.16.MT88.4 R136, [R205+0x1d000] ;  /* 0x01d00000cd88783b */ /* 0x000e680000004200 */
[----:B------:R-:W-:Y:S01]  /*170f0*/  LOP3.LUT R7, R7, 0xffff, RZ, 0xc0, !PT ;  /* 0x0000ffff07077812 */ /* 0x000fe200078ec0ff */
[C---:B------:R-:W-:Y:S03]  /*17100*/  HMMA.16816.F32 R64, R140.reuse, R144, R64 ;  /* 0x000000908c40723c */ /* 0x040fe60000001840 */
[----:B------:R-:W-:Y:S02]  /*17110*/  ISETP.LE.U32.AND P0, PT, R7, UR14, PT ;  /* 0x0000000e07007c0c */ /* 0x000fe4000bf03070 */
[--C-:B------:R-:W-:Y:S01]  /*17120*/  SHF.R.U32.HI R7, RZ, 0x18, R5.reuse ;  /* 0x00000018ff077819 */ /* 0x100fe20000011605 */
[C---:B------:R-:W-:Y:S01]  /*17130*/  HMMA.16816.F32 R68, R140.reuse, R146, R68 ;  /* 0x000000928c44723c */ /* 0x040fe20000001844 */
[----:B------:R-:W4:Y:S02]  /*17140*/  LDSM.16.MT88.4 R144, [R204+0x1d000] ;  /* 0x01d00000cc90783b */ /* 0x000f240000004200 */
[----:B------:R-:W-:Y:S03]  /*17150*/  ISETP.LE.U32.AND P4, PT, R7, UR14, PT ;  /* 0x0000000e07007c0c */ /* 0x000fe6000bf83070 */
[C---:B--2---:R-:W-:Y:S06]  /*17160*/  HMMA.16816.F32 R72, R140.reuse, R148, R72 ;  /* 0x000000948c48723c */ /* 0x044fec0000001848 */
[C---:B------:R-:W-:Y:S05]  /*17170*/  HMMA.16816.F32 R76, R140.reuse, R150, R76 ;  /* 0x000000968c4c723c */ /* 0x040fea000000184c */
[----:B------:R-:W-:Y:S01]  /*17180*/  LOP3.LUT R148, R5, 0xff, RZ, 0xc0, !PT ;  /* 0x000000ff05947812 */ /* 0x000fe200078ec0ff */
[C---:B---3--:R-:W-:Y:S01]  /*17190*/  HMMA.16816.F32 R80, R140.reuse, R156, R80 ;  /* 0x0000009c8c50723c */ /* 0x048fe20000001850 */
[----:B------:R-:W2:Y:S02]  /*171a0*/  MUFU.EX2 R157, R169 ;  /* 0x000000a9009d7308 */ /* 0x000ea40000000800 */
[----:B------:R-:W-:Y:S02]  /*171b0*/  ISETP.LE.U32.AND P2, PT, R148, UR14, PT ;  /* 0x0000000e94007c0c */ /* 0x000fe4000bf43070 */
[----:B------:R-:W3:Y:S01]  /*171c0*/  LDSM.16.MT88.4 R148, [R208+0x1f000] ;  /* 0x01f00000d094783b */ /* 0x000ee20000004200 */
[C---:B------:R-:W-:Y:S05]  /*171d0*/  HMMA.16816.F32 R84, R140.reuse, R158, R84 ;  /* 0x0000009e8c54723c */ /* 0x040fea0000001854 */
[----:B------:R-:W2:Y:S01]  /*171e0*/  MUFU.EX2 R156, R171 ;  /* 0x000000ab009c7308 */ /* 0x000ea20000000800 */
[----:B------:R-:W-:Y:S01]  /*171f0*/  SHF.R.U32.HI R5, RZ, 0x10, R5 ;  /* 0x00000010ff057819 */ /* 0x000fe20000011605 */
[C---:B-1----:R-:W-:Y:S04]  /*17200*/  HMMA.16816.F32 R88, R140.reuse, R136, R88 ;  /* 0x000000888c58723c */ /* 0x042fe80000001858 */
[----:B------:R-:W-:Y:S02]  /*17210*/  IMAD.MOV.U32 R158, RZ, RZ, R186 ;  /* 0x000000ffff9e7224 */ /* 0x000fe400078e00ba */
[C---:B------:R-:W-:Y:S02]  /*17220*/  HMMA.16816.F32 R92, R140.reuse, R138, R92 ;  /* 0x0000008a8c5c723c */ /* 0x040fe4000000185c */
[----:B------:R1:W3:Y:S03]  /*17230*/  MUFU.EX2 R186, R172 ;  /* 0x000000ac00ba7308 */ /* 0x0002e60000000800 */
[----:B------:R-:W-:Y:S01]  /*17240*/  IMAD.MOV.U32 R159, RZ, RZ, R187 ;  /* 0x000000ffff9f7224 */ /* 0x000fe200078e00bb */
[C---:B----4-:R-:W-:Y:S06]  /*17250*/  HMMA.16816.F32 R96, R140.reuse, R144, R96 ;  /* 0x000000908c60723c */ /* 0x050fec0000001860 */
[----:B------:R4:W-:Y:S01]  /*17260*/  MUFU.EX2 R187, R175 ;  /* 0x000000af00bb7308 */ /* 0x0009e20000000800 */
[----:B------:R-:W-:Y:S01]  /*17270*/  LOP3.LUT R152, R158, 0xff, RZ, 0xc0, !PT ;  /* 0x000000ff9e987812 */ /* 0x000fe200078ec0ff */
[C---:B------:R-:W-:Y:S01]  /*17280*/  HMMA.16816.F32 R100, R140.reuse, R146, R100 ;  /* 0x000000928c64723c */ /* 0x040fe20000001864 */
[----:B------:R-:W-:Y:S02]  /*17290*/  LDSM.16.MT88.4 R144, [R204+0x1f000] ;  /* 0x01f00000cc90783b */ /* 0x000fe40000004200 */
[----:B------:R-:W-:Y:S01]  /*172a0*/  LOP3.LUT R6, R159, UR18, R166, 0x96, !PT ;  /* 0x000000129f067c12 */ /* 0x000fe2000f8e96a6 */
[----:B-1----:R-:W-:Y:S01]  /*172b0*/  IMAD.MOV.U32 R172, RZ, RZ, R3 ;  /* 0x000000ffffac7224 */ /* 0x002fe200078e0003 */
[----:B------:R-:W-:Y:S03]  /*172c0*/  PRMT R166, R152, 0x5410, R153 ;  /* 0x0000541098a67816 */ /* 0x000fe60000000099 */
[----:B------:R-:W1:Y:S01]  /*172d0*/  MUFU.EX2 R3, R170 ;  /* 0x000000aa00037308 */ /* 0x000e620000000800 */
[----:B------:R-:W1:Y:S02]  /*172e0*/  LDSM.16.MT88.4 R152, [R206+0x1f000] ;  /* 0x01f00000ce98783b */ /* 0x000e640000004200 */
[--C-:B------:R-:W-:Y:S01]  /*172f0*/  SHF.R.U32.HI R167, RZ, 0x10, R158.reuse ;  /* 0x00000010ffa77819 */ /* 0x100fe2000001169e */
[----:B--2---:R-:W-:Y:S01]  /*17300*/  IMAD.MOV.U32 R161, RZ, RZ, R157 ;  /* 0x000000ffffa17224 */ /* 0x004fe200078e009d */
[----:B------:R-:W-:Y:S01]  /*17310*/  SHF.R.U32.HI R136, RZ, 0x18, R158 ;  /* 0x00000018ff887819 */ /* 0x000fe2000001169e */
[----:B------:R-:W-:Y:S01]  /*17320*/  IMAD.MOV.U32 R160, RZ, RZ, R156 ;  /* 0x000000ffffa07224 */ /* 0x000fe200078e009c */
[C---:B---3--:R-:W-:Y:S03]  /*17330*/  HMMA.16816.F32 R104, R140.reuse, R148, R104 ;  /* 0x000000948c68723c */ /* 0x048fe60000001868 */
[----:B------:R-:W-:Y:S01]  /*17340*/  LOP3.LUT R167, R167, 0xff, RZ, 0xc0, !PT ;  /* 0x000000ffa7a77812 */ /* 0x000fe200078ec0ff */
[----:B----4-:R-:W-:Y:S01]  /*17350*/  FADD.FTZ R175, R173, R176 ;  /* 0x000000b0adaf7221 */ /* 0x010fe20000010000 */
[----:B------:R-:W-:Y:S01]  /*17360*/  F2FP.F16.F32.PACK_AB R180, R186, R173 ;  /* 0x000000adbab4723e */ /* 0x000fe200000000ff */
[C---:B------:R-:W-:Y:S01]  /*17370*/  HMMA.16816.F32 R108, R140.reuse, R150, R108 ;  /* 0x000000968c6c723c */ /* 0x040fe2000000186c */
[----:B------:R-:W-:Y:S04]  /*17380*/  LDSM.16.MT88.4 R148, [R208+0x19800] ;  /* 0x01980000d094783b */ /* 0x000fe80000004200 */
[----:B------:R-:W-:Y:S01]  /*17390*/  PRMT R167, R167, 0x5410, R136 ;  /* 0x00005410a7a77816 */ /* 0x000fe20000000088 */
[----:B------:R-:W-:Y:S01]  /*173a0*/  IMAD.MOV.U32 R162, RZ, RZ, R158 ;  /* 0x000000ffffa27224 */ /* 0x000fe200078e009e */
[--C-:B------:R-:W-:Y:S01]  /*173b0*/  HSET2.LE.AND R166, R166, R172.reuse, PT ;  /* 0x000000aca6a67233 */ /* 0x100fe20003803000 */
[----:B------:R-:W-:Y:S01]  /*173c0*/  IMAD.MOV.U32 R163, RZ, RZ, R159 ;  /* 0x000000ffffa37224 */ /* 0x000fe200078e009f */
[----:B------:R-:W2:Y:S02]  /*173d0*/  LDSM.16.MT88.4 R136, [R205+0x1f000] ;  /* 0x01f00000cd88783b */ /* 0x000ea40000004200 */
[--C-:B------:R-:W-:Y:S01]  /*173e0*/  HSET2.LE.AND R167, R167, R172.reuse, PT ;  /* 0x000000aca7a77233 */ /* 0x100fe20003803000 */
[----:B------:R-:W-:Y:S01]  /*173f0*/  @!P2 HADD2 R220, -R180.H0_H0, -RZ.H0_H0 ;  /* 0xa00000ffb4dca230 */ /* 0x000fe20000000900 */
[----:B-1----:R-:W-:Y:S01]  /*17400*/  F2FP.F16.F32.PACK_AB R177, R161, R3 ;  /* 0x00000003a1b1723e */ /* 0x002fe200000000ff */
[----:B------:R-:W-:Y:S01]  /*17410*/  FADD.FTZ R181, R187, R181 ;  /* 0x000000b5bbb57221 */ /* 0x000fe20000010000 */
[----:B------:R-:W-:Y:S02]  /*17420*/  LOP3.LUT R164, R6, 0xff, RZ, 0xc0, !PT ;  /* 0x000000ff06a47812 */ /* 0x000fe400078ec0ff */
[----:B------:R-:W-:Y:S01]  /*17430*/  LDSM.16.MT88.4 R156, [R205+0x19800] ;  /* 0x01980000cd9c783b */ /* 0x000fe20000004200 */
[----:B------:R-:W-:Y:S01]  /*17440*/  PRMT R176, R177, 0x7632, R176 ;  /* 0x00007632b1b07816 */ /* 0x000fe200000000b0 */
[----:B------:R-:W-:Y:S01]  /*17450*/  FADD.FTZ R181, R4, R181 ;  /* 0x000000b504b57221 */ /* 0x000fe20000010000 */
[----:B------:R-:W-:Y:S02]  /*17460*/  LOP3.LUT R5, R5, 0xff, RZ, 0xc0, !PT ;  /* 0x000000ff05057812 */ /* 0x000fe400078ec0ff */
[----:B------:R-:W-:Y:S02]  /*17470*/  LOP3.LUT R7, R6, 0xffff, RZ, 0xc0, !PT ;  /* 0x0000ffff06077812 */ /* 0x000fe400078ec0ff */
[----:B------:R-:W-:Y:S02]  /*17480*/  ISETP.LE.U32.AND P5, PT, R5, UR14, PT ;  /* 0x0000000e05007c0c */ /* 0x000fe4000bfa3070 */
[----:B------:R-:W-:Y:S01]  /*17490*/  SHF.R.U32.HI R7, RZ, 0x8, R7 ;  /* 0x00000008ff077819 */ /* 0x000fe20000011607 */
[C---:B------:R-:W-:Y:S03]  /*174a0*/  HMMA.16816.F32 R112, R140.reuse, R152, R112 ;  /* 0x000000988c70723c */ /* 0x040fe60000001870 */
[--C-:B------:R-:W-:Y:S02]  /*174b0*/  PRMT R164, R164, 0x5410, R7.reuse ;  /* 0x00005410a4a47816 */ /* 0x100fe40000000007 */
[----:B------:R-:W-:Y:S01]  /*174c0*/  PRMT R7, R180, 0x7632, R7 ;  /* 0x00007632b4077816 */ /* 0x000fe20000000007 */
[C---:B------:R-:W-:Y:S01]  /*174d0*/  HMMA.16816.F32 R116, R140.reuse, R154, R116 ;  /* 0x0000009a8c74723c */ /* 0x040fe20000001874 */
[----:B------:R-:W1:Y:S04]  /*174e0*/  LDSM.16.MT88.4 R152, [R206+0x19800] ;  /* 0x01980000ce98783b */ /* 0x000e680000004200 */
[--C-:B------:R-:W-:Y:S01]  /*174f0*/  HSET2.LE.AND R164, R164, R172.reuse, PT ;  /* 0x000000aca4a47233 */ /* 0x100fe20003803000 */
[----:B------:R-:W-:Y:S01]  /*17500*/  @!P0 HADD2 R215, -R7.H0_H0, -RZ.H0_H0 ;  /* 0xa00000ff07d78230 */ /* 0x000fe20000000900 */
[--C-:B------:R-:W-:Y:S04]  /*17510*/  SHF.R.U32.HI R165, RZ, 0x10, R6.reuse ;  /* 0x00000010ffa57819 */ /* 0x100fe80000011606 */
[----:B------:R-:W-:Y:S02]  /*17520*/  SHF.R.U32.HI R6, RZ, 0x18, R6 ;  /* 0x00000018ff067819 */ /* 0x000fe40000011606 */
[----:B------:R-:W-:Y:S01]  /*17530*/  LOP3.LUT R165, R165, 0xff, RZ, 0xc0, !PT ;  /* 0x000000ffa5a57812 */ /* 0x000fe200078ec0ff */
[C---:B--2---:R-:W-:Y:S03]  /*17540*/  HMMA.16816.F32 R120, R140.reuse, R136, R120 ;  /* 0x000000888c78723c */ /* 0x044fe60000001878 */
[----:B------:R-:W-:Y:S02]  /*17550*/  PRMT R165, R165, 0x5410, R6 ;  /* 0x00005410a5a57816 */ /* 0x000fe40000000006 */
[----:B------:R-:W-:Y:S01]  /*17560*/  F2FP.F16.F32.PACK_AB R6, R4, R187 ;  /* 0x000000bb0406723e */ /* 0x000fe200000000ff */
[C---:B------:R-:W-:Y:S05]  /*17570*/  HMMA.16816.F32 R124, R140.reuse, R138, R124 ;  /* 0x0000008a8c7c723c */ /* 0x040fea000000187c */
[----:B------:R-:W-:Y:S01]  /*17580*/  PRMT R137, R180, 0x5410, R7 ;  /* 0x00005410b4897816 */ /* 0x000fe20000000007 */
[C---:B------:R-:W-:Y:S05]  /*17590*/  HMMA.16816.F32 R128, R140.reuse, R144, R128 ;  /* 0x000000908c80723c */ /* 0x040fea0000001880 */
[----:B------:R-:W-:Y:S01]  /*175a0*/  @!P2 PRMT R180, R220, 0x5410, RZ ;  /* 0x00005410dcb4a816 */ /* 0x000fe200000000ff */
[----:B------:R-:W-:Y:S04]  /*175b0*/  HMMA.16816.F32 R132, R140, R146, R132 ;  /* 0x000000928c84723c */ /* 0x000fe80000001884 */
[----:B------:R2:W-:Y:S01]  /*175c0*/  STG.E.U16 desc[UR28][R182.64+0x60], R180 ;  /* 0x000060b4b6007986 */ /* 0x0005e2000c10151c */
[C---:B------:R-:W-:Y:S01]  /*175d0*/  PRMT R5, R6.reuse, 0x7632, R5 ;  /* 0x0000763206057816 */ /* 0x040fe20000000005 */
[----:B------:R-:W-:Y:S01]  /*175e0*/  IMAD.MOV.U32 R145, RZ, RZ, R175 ;  /* 0x000000ffff917224 */ /* 0x000fe200078e00af */
[----:B------:R-:W-:Y:S01]  /*175f0*/  HSET2.LE.AND R165, R165, R172, PT ;  /* 0x000000aca5a57233 */ /* 0x000fe20003803000 */
[----:B------:R-:W-:Y:S01]  /*17600*/  @!P5 HADD2 R232, -R6.H0_H0, -RZ.H0_H0 ;  /* 0xa00000ff06e8d230 */ /* 0x000fe20000000900 */
[----:B------:R-:W-:Y:S02]  /*17610*/  LDSM.16.MT88.4 R172, [R208+0x1b800] ;  /* 0x01b80000d0ac783b */ /* 0x000fe40000004200 */
[----:B------:R-:W-:Y:S01]  /*17620*/  PRMT R136, R6, 0x5410, R5 ;  /* 0x0000541006887816 */ /* 0x000fe20000000005 */
[----:B------:R-:W-:Y:S01]  /*17630*/  @!P4 HADD2 R231, -R5.H0_H0, -RZ.H0_H0 ;  /* 0xa00000ff05e7c230 */ /* 0x000fe20000000900 */
[----:B------:R-:W-:Y:S02]  /*17640*/  LOP3.LUT R164, R164, R137, RZ, 0xc0, !PT ;  /* 0x00000089a4a47212 */ /* 0x000fe400078ec0ff */
[----:B------:R-:W-:Y:S02]  /*17650*/  LOP3.LUT R165, R165, R136, RZ, 0xc0, !PT ;  /* 0x00000088a5a57212 */ /* 0x000fe400078ec0ff */
[----:B------:R-:W-:Y:S02]  /*17660*/  PRMT R137, R177, 0x5410, R176 ;  /* 0x00005410b1897816 */ /* 0x000fe400000000b0 */
[----:B------:R-:W-:Y:S02]  /*17670*/  @!P0 PRMT R7, R215, 0x5410, RZ ;  /* 0x00005410d7078816 */ /* 0x000fe400000000ff */
[----:B------:R-:W-:Y:S02]  /*17680*/  LOP3.LUT R166, R166, R137, RZ, 0xc0, !PT ;  /* 0x00000089a6a67212 */ /* 0x000fe400078ec0ff */
[----:B------:R-:W-:Y:S01]  /*17690*/  @!P5 PRMT R6, R232, 0x5410, RZ ;  /* 0x00005410e806d816 */ /* 0x000fe200000000ff */
[----:B------:R-:W-:Y:S01]  /*176a0*/  STG.E.U16 desc[UR28][R182.64+0x62], R7 ;  /* 0x00006207b6007986 */ /* 0x000fe2000c10151c */
[----:B------:R-:W-:Y:S03]  /*176b0*/  @!P4 PRMT R5, R231, 0x5410, RZ ;  /* 0x00005410e705c816 */ /* 0x000fe600000000ff */
[----:B------:R-:W-:Y:S01]  /*176c0*/  STG.E.U16 desc[UR28][R184.64+0x60], R6 ;  /* 0x00006006b8007986 */ /* 0x000fe2000c10151c */
[----:B--2---:R-:W-:Y:S03]  /*176d0*/  IMAD.MOV.U32 R180, RZ, RZ, R168 ;  /* 0x000000ffffb47224 */ /* 0x004fe600078e00a8 */
[----:B------:R-:W-:Y:S02]  /*176e0*/  STG.E.U16 desc[UR28][R184.64+0x62], R5 ;  /* 0x00006205b8007986 */ /* 0x000fe4000c10151c */
[----:B------:R-:W-:Y:S02]  /*176f0*/  F2FP.F16.F32.PACK_AB R179, R180, R160 ;  /* 0x000000a0b4b3723e */ /* 0x000fe400000000ff */
[----:B------:R-:W2:Y:S02]  /*17700*/  LDSM.16.MT88.4 R168, [R204+0x19800] ;  /* 0x01980000cca8783b */ /* 0x000ea40000004200 */
[C---:B------:R-:W-:Y:S04]  /*17710*/  PRMT R178, R179.reuse, 0x7632, R178 ;  /* 0x00007632b3b27816 */ /* 0x040fe800000000b2 */
[----:B------:R-:W-:Y:S04]  /*17720*/  PRMT R136, R179, 0x5410, R178 ;  /* 0x00005410b3887816 */ /* 0x000fe800000000b2 */
[----:B------:R-:W-:Y:S07]  /*17730*/  LOP3.LUT R167, R167, R136, RZ, 0xc0, !PT ;  /* 0x00000088a7a77212 */ /* 0x000fee00078ec0ff */
[C---:B------:R-:W-:Y:S01]  /*17740*/  HMMA.16816.F32 R136, R164.reuse, R148, R8 ;  /* 0x00000094a488723c */ /* 0x040fe20000001808 */
[----:B------:R-:W3:Y:S05]  /*17750*/  LDSM.16.MT88.4 R8, [R206+0x1b800] ;  /* 0x01b80000ce08783b */ /* 0x000eea0000004200 */
[C---:B------:R-:W-:Y:S03]  /*17760*/  HMMA.16816.F32 R140, R164.reuse, R150, R12 ;  /* 0x00000096a48c723c */ /* 0x040fe6000000180c */
[----:B------:R-:W4:Y:S02]  /*17770*/  LDSM.16.MT88.4 R12, [R205+0x1b800] ;  /* 0x01b80000cd0c783b */ /* 0x000f240000004200 */
[----:B------:R-:W-:Y:S02]  /*17780*/  IMAD.MOV.U32 R149, RZ, RZ, R145 ;  /* 0x000000ffff957224 */ /* 0x000fe400078e0091 */
[C---:B-1----:R-:W-:Y:S07]  /*17790*/  HMMA.16816.F32 R144, R164.reuse, R152, R16 ;  /* 0x00000098a490723c */ /* 0x042fee0000001810 */
[----:B------:R-:W-:Y:S02]  /*177a0*/  IMAD.MOV.U32 R19, RZ, RZ, R149 ;  /* 0x000000ffff137224 */ /* 0x000fe400078e0095 */
[C---:B------:R-:W-:Y:S06]  /*177b0*/  HMMA.16816.F32 R148, R164.reuse, R154, R20 ;  /* 0x0000009aa494723c */ /* 0x040fec0000001814 */
[C---:B------:R-:W-:Y:S05]  /*177c0*/  HMMA.16816.F32 R152, R164.reuse, R156, R24 ;  /* 0x0000009ca498723c */ /* 0x040fea0000001818 */
[----:B------:R-:W-:Y:S01]  /*177d0*/  IMAD.MOV.U32 R22, RZ, RZ, R160 ;  /* 0x000000ffff167224 */ /* 0x000fe200078e00a0 */
[C---:B------:R-:W-:Y:S01]  /*177e0*/  HMMA.16816.F32 R156, R164.reuse, R158, R28 ;  /* 0x0000009ea49c723c */ /* 0x040fe2000000181c */
[----:B------:R-:W-:Y:S04]  /*177f0*/  LDSM.16.MT88.4 R28, [R204+0x1d800] ;  /* 0x01d80000cc1c783b */ /* 0x000fe80000004200 */
[----:B------:R-:W-:Y:S02]  /*17800*/  IMAD.MOV.U32 R23, RZ, RZ, R161 ;  /* 0x000000ffff177224 */ /* 0x000fe400078e00a1 */
[----:B------:R-:W-:Y:S04]  /*17810*/  IMAD.MOV.U32 R26, RZ, RZ, R162 ;  /* 0x000000ffff1a7224 */ /* 0x000fe800078e00a2 */
[----:B------:R-:W-:Y:S02]  /*17820*/  IMAD.MOV.U32 R27, RZ, RZ, R163 ;  /* 0x000000ffff1b7224 */ /* 0x000fe400078e00a3 */
[C---:B--2---:R-:W-:Y:S03]  /*17830*/  HMMA.16816.F32 R160, R164.reuse, R168, R32 ;  /* 0x000000a8a4a0723c */ /* 0x044fe60000001820 */
[----:B------:R-:W-:Y:S02]  /*17840*/  IMAD.MOV.U32 R21, RZ, RZ, R19 ;  /* 0x000000ffff157224 */ /* 0x000fe400078e0013 */
[----:B------:R-:W1:Y:S01]  /*17850*/  LDSM.16.MT88.4 R16, [R204+0x1b800] ;  /* 0x01b80000cc10783b */ /* 0x000e620000004200 */
[C---:B------:R-:W-:Y:S05]  /*17860*/  HMMA.16816.F32 R36, R164.reuse, R170, R36 ;  /* 0x000000aaa424723c */ /* 0x040fea0000001824 */
[----:B------:R-:W-:Y:S01]  /*17870*/  IMAD.MOV.U32 R33, RZ, RZ, R21 ;  /* 0x000000ffff217224 */ /* 0x000fe200078e0015 */
[C---:B------:R-:W-:Y:S05]  /*17880*/  HMMA.16816.F32 R40, R164.reuse, R172, R40 ;  /* 0x000000aca428723c */ /* 0x040fea0000001828 */
[----:B------:R-:W-:Y:S01]  /*17890*/  IMAD.MOV.U32 R34, RZ, RZ, R22 ;  /* 0x000000ffff227224 */ /* 0x000fe200078e0016 */
[C---:B------:R-:W-:Y:S05]  /*178a0*/  HMMA.16816.F32 R44, R164.reuse, R174, R44 ;  /* 0x000000aea42c723c */ /* 0x040fea000000182c */
[----:B------:R-:W-:Y:S01]  /*178b0*/  IMAD.MOV.U32 R35, RZ, RZ, R23 ;  /* 0x000000ffff237224 */ /* 0x000fe200078e0017 */
[C---:B---3--:R-:W-:Y:S01]  /*178c0*/  HMMA.16816.F32 R48, R164.reuse, R8, R48 ;  /* 0x00000008a430723c */ /* 0x048fe20000001830 */
[----:B------:R-:W2:Y:S04]  /*178d0*/  LDSM.16.MT88.4 R20, [R208+0x1d800] ;  /* 0x01d80000d014783b */ /* 0x000ea80000004200 */
[----:B------:R-:W-:Y:S01]  /*178e0*/  IMAD.MOV.U32 R168, RZ, RZ, R26 ;  /* 0x000000ffffa87224 */ /* 0x000fe200078e001a */
[C---:B------:R-:W-:Y:S03]  /*178f0*/  HMMA.16816.F32 R52, R164.reuse, R10, R52 ;  /* 0x0000000aa434723c */ /* 0x040fe60000001834 */
[----:B------:R-:W-:Y:S02]  /*17900*/  LDSM.16.MT88.4 R8, [R205+0x1d800] ;  /* 0x01d80000cd08783b */ /* 0x000fe40000004200 */
[----:B------:R-:W-:Y:S01]  /*17910*/  IMAD.MOV.U32 R169, RZ, RZ, R27 ;  /* 0x000000ffffa97224 */ /* 0x000fe200078e001b */
[C---:B----4-:R-:W-:Y:S05]  /*17920*/  HMMA.16816.F32 R56, R164.reuse, R12, R56 ;  /* 0x0000000ca438723c */ /* 0x050fea0000001838 */
[----:B------:R-:W3:Y:S01]  /*17930*/  LDSM.16.MT88.4 R24, [R206+0x1d800] ;  /* 0x01d80000ce18783b */ /* 0x000ee20000004200 */
[C---:B------:R-:W-:Y:S05]  /*17940*/  HMMA.16816.F32 R60, R164.reuse, R14, R60 ;  /* 0x0000000ea43c723c */ /* 0x040fea000000183c */
[----:B------:R-:W-:Y:S01]  /*17950*/  FADD.FTZ R186, R186, R33 ;  /* 0x00000021baba7221 */ /* 0x000fe20000010000 */
[C---:B-1----:R-:W-:Y:S01]  /*17960*/  HMMA.16816.F32 R64, R164.reuse, R16, R64 ;  /* 0x00000010a440723c */ /* 0x042fe20000001840 */
[----:B------:R-:W1:Y:S04]  /*17970*/  LDSM.16.MT88.4 R12, [R208+0x1f800] ;  /* 0x01f80000d00c783b */ /* 0x000e680000004200 */
[----:B------:R-:W-:Y:S01]  /*17980*/  FADD.FTZ R186, R3, R186 ;  /* 0x000000ba03ba7221 */ /* 0x000fe20000010000 */
[C---:B------:R-:W-:Y:S03]  /*17990*/  HMMA.16816.F32 R68, R164.reuse, R18, R68 ;  /* 0x00000012a444723c */ /* 0x040fe60000001844 */
[----:B------:R-:W4:Y:S02]  /*179a0*/  LDSM.16.MT88.4 R16, [R206+0x1f800] ;  /* 0x01f80000ce10783b */ /* 0x000f240000004200 */
[----:B------:R-:W-:Y:S01]  /*179b0*/  FADD.FTZ R3, R35, R186 ;  /* 0x000000ba23037221 */ /* 0x000fe20000010000 */
[----:B------:R-:W-:Y:S01]  /*179c0*/  FADD.FTZ R181, R34, R181 ;  /* 0x000000b522b57221 */ /* 0x000fe20000010000 */
[C---:B--2---:R-:W-:Y:S04]  /*179d0*/  HMMA.16816.F32 R72, R164.reuse, R20, R72 ;  /* 0x00000014a448723c */ /* 0x044fe80000001848 */
[----:B------:R-:W-:Y:S02]  /*179e0*/  STL [R1+0x34], R3 ;  /* 0x0000340301007387 */ /* 0x000fe40000100800 */
[C---:B------:R-:W-:Y:S02]  /*179f0*/  HMMA.16816.F32 R76, R164.reuse, R22, R76 ;  /* 0x00000016a44c723c */ /* 0x040fe4000000184c */
[----:B------:R-:W2:Y:S04]  /*17a00*/  LDSM.16.MT88.4 R20, [R205+0x1f800] ;  /* 0x01f80000cd14783b */ /* 0x000ea80000004200 */
[C---:B---3--:R-:W-:Y:S06]  /*17a10*/  HMMA.16816.F32 R80, R164.reuse, R24, R80 ;  /* 0x00000018a450723c */ /* 0x048fec0000001850 */
[C---:B------:R-:W-:Y:S05]  /*17a20*/  HMMA.16816.F32 R84, R164.reuse, R26, R84 ;  /* 0x0000001aa454723c */ /* 0x040fea0000001854 */
[--C-:B------:R-:W-:Y:S01]  /*17a30*/  SHF.R.U32.HI R24, RZ, 0x10, R168.reuse ;  /* 0x00000010ff187819 */ /* 0x100fe200000116a8 */
[C---:B------:R-:W-:Y:S05]  /*17a40*/  HMMA.16816.F32 R88, R164.reuse, R8, R88 ;  /* 0x00000008a458723c */ /* 0x040fea0000001858 */
[----:B------:R-:W-:Y:S01]  /*17a50*/  LOP3.LUT R24, R24, 0xff, RZ, 0xc0, !PT ;  /* 0x000000ff18187812 */ /* 0x000fe200078ec0ff */
[C---:B------:R-:W-:Y:S01]  /*17a60*/  HMMA.16816.F32 R92, R164.reuse, R10, R92 ;  /* 0x0000000aa45c723c */ /* 0x040fe2000000185c */
[----:B------:R-:W3:Y:S02]  /*17a70*/  LDSM.16.MT88.4 R8, [R204+0x1f800] ;  /* 0x01f80000cc08783b */ /* 0x000ee40000004200 */
[----:B------:R-:W-:Y:S02]  /*17a80*/  ISETP.LE.U32.AND P1, PT, R24, UR14, PT ;  /* 0x0000000e18007c0c */ /* 0x000fe4000bf23070 */
[C---:B------:R-:W-:Y:S01]  /*17a90*/  LOP3.LUT R25, R168.reuse, 0xffff, RZ, 0xc0, !PT ;  /* 0x0000ffffa8197812 */ /* 0x040fe200078ec0ff */
[C---:B------:R-:W-:Y:S05]  /*17aa0*/  HMMA.16816.F32 R96, R164.reuse, R28, R96 ;  /* 0x0000001ca460723c */ /* 0x040fea0000001860 */
[----:B------:R-:W-:Y:S01]  /*17ab0*/  SHF.R.U32.HI R25, RZ, 0x8, R25 ;  /* 0x00000008ff197819 */ /* 0x000fe20000011619 */
[C---:B------:R-:W-:Y:S05]  /*17ac0*/  HMMA.16816.F32 R100, R164.reuse, R30, R100 ;  /* 0x0000001ea464723c */ /* 0x040fea0000001864 */
[----:B------:R-:W-:Y:S01]  /*17ad0*/  @!P1 HADD2 R235, -R179.H0_H0, -RZ.H0_H0 ;  /* 0xa00000ffb3eb9230 */ /* 0x000fe20000000900 */
[C---:B-1----:R-:W-:Y:S05]  /*17ae0*/  HMMA.16816.F32 R104, R164.reuse, R12, R104 ;  /* 0x0000000ca468723c */ /* 0x042fea0000001868 */
[----:B------:R-:W-:Y:S01]  /*17af0*/  @!P1 PRMT R179, R235, 0x5410, RZ ;  /* 0x00005410ebb39816 */ /* 0x000fe200000000ff */
[C---:B------:R-:W-:Y:S01]  /*17b00*/  HMMA.16816.F32 R108, R164.reuse, R14, R108 ;  /* 0x0000000ea46c723c */ /* 0x040fe2000000186c */
[----:B------:R-:W-:Y:S04]  /*17b10*/  ISETP.LT.AND P1, PT, RZ, UR40, PT ;  /* 0x00000028ff007c0c */ /* 0x000fe8000bf21270 */
[----:B------:R-:W-:Y:S01]  /*17b20*/  LOP3.LUT R13, R168, 0xff, RZ, 0xc0, !PT ;  /* 0x000000ffa80d7812 */ /* 0x000fe200078ec0ff */
[C---:B----4-:R-:W-:Y:S03]  /*17b30*/  HMMA.16816.F32 R112, R164.reuse, R16, R112 ;  /* 0x00000010a470723c */ /* 0x050fe60000001870 */
[----:B------:R-:W-:Y:S02]  /*17b40*/  ISETP.LE.U32.AND P6, PT, R13, UR14, PT ;  /* 0x0000000e0d007c0c */ /* 0x000fe4000bfc3070 */
[----:B------:R-:W-:Y:S01]  /*17b50*/  LOP3.LUT R25, R25, 0xffff, RZ, 0xc0, !PT ;  /* 0x0000ffff19197812 */ /* 0x000fe200078ec0ff */
[C---:B------:R-:W-:Y:S03]  /*17b60*/  HMMA.16816.F32 R116, R164.reuse, R18, R116 ;  /* 0x00000012a474723c */ /* 0x040fe60000001874 */
[----:B------:R-:W-:Y:S02]  /*17b70*/  ISETP.LE.U32.AND P2, PT, R25, UR14, PT ;  /* 0x0000000e19007c0c */ /* 0x000fe4000bf43070 */
[----:B------:R-:W-:Y:S01]  /*17b80*/  SHF.R.U32.HI R12, RZ, 0x18, R168 ;  /* 0x00000018ff0c7819 */ /* 0x000fe200000116a8 */
[C---:B--2---:R-:W-:Y:S03]  /*17b90*/  HMMA.16816.F32 R120, R164.reuse, R20, R120 ;  /* 0x00000014a478723c */ /* 0x044fe60000001878 */
[----:B------:R-:W-:Y:S02]  /*17ba0*/  ISETP.LE.U32.AND P0, PT, R12, UR14, PT ;  /* 0x0000000e0c007c0c */ /* 0x000fe4000bf03070 */
[----:B------:R-:W-:Y:S01]  /*17bb0*/  @!P6 HADD2 R237, -R177.H0_H0, -RZ.H0_H0 ;  /* 0xa00000ffb1ede230 */ /* 0x000fe20000000900 */
[C---:B------:R-:W-:Y:S05]  /*17bc0*/  HMMA.16816.F32 R124, R164.reuse, R22, R124 ;  /* 0x00000016a47c723c */ /* 0x040fea000000187c */
[----:B------:R-:W-:Y:S01]  /*17bd0*/  @!P2 HADD2 R236, -R176.H0_H0, -RZ.H0_H0 ;  /* 0xa00000ffb0eca230 */ /* 0x000fe20000000900 */
[----:B------:R-:W-:Y:S01]  /*17be0*/  @!P6 PRMT R177, R237, 0x5410, RZ ;  /* 0x00005410edb1e816 */ /* 0x000fe200000000ff */
[----:B------:R-:W-:Y:S01]  /*17bf0*/  IMAD.MOV.U32 R3, RZ, RZ, R2 ;  /* 0x000000ffff037224 */ /* 0x000fe200078e0002 */
[C---:B---3--:R-:W-:Y:S03]  /*17c00*/  HMMA.16816.F32 R128, R164.reuse, R8, R128 ;  /* 0x00000008a480723c */ /* 0x048fe60000001880 */
[----:B------:R2:W-:Y:S01]  /*17c10*/  STG.E.U16 desc[UR28][R182.64+0x70], R177 ;  /* 0x000070b1b6007986 */ /* 0x0005e2000c10151c */
[----:B------:R-:W-:Y:S01]  /*17c20*/  @!P0 HADD2 R234, -R178.H0_H0, -RZ.H0_H0 ;  /* 0xa00000ffb2ea8230 */ /* 0x000fe20000000900 */
[----:B------:R-:W-:Y:S01]  /*17c30*/  @!P2 PRMT R176, R236, 0x5410, RZ ;  /* 0x00005410ecb0a816 */ /* 0x000fe200000000ff */
[----:B------:R-:W-:Y:S04]  /*17c40*/  HMMA.16816.F32 R132, R164, R10, R132 ;  /* 0x0000000aa484723c */ /* 0x000fe80000001884 */
[----:B------:R2:W-:Y:S01]  /*17c50*/  STG.E.U16 desc[UR28][R182.64+0x72], R176 ;  /* 0x000072b0b6007986 */ /* 0x0005e2000c10151c */
[----:B------:R-:W-:Y:S02]  /*17c60*/  @!P0 PRMT R178, R234, 0x5410, RZ ;  /* 0x00005410eab28816 */ /* 0x000fe400000000ff */
[----:B------:R-:W-:Y:S01]  /*17c70*/  IADD3 R166, P0, R182, -0x80, RZ ;  /* 0xffffff80b6a67810 */ /* 0x000fe20007f1e0ff */
[----:B------:R2:W-:Y:S03]  /*17c80*/  STG.E.U16 desc[UR28][R184.64+0x70], R179 ;  /* 0x000070b3b8007986 */ /* 0x0005e6000c10151c */
[----:B------:R-:W-:Y:S01]  /*17c90*/  IADD3.X R167, R183, -0x1, RZ, P0, !PT ;  /* 0xffffffffb7a77810 */ /* 0x000fe200007fe4ff */
[----:B------:R2:W-:Y:S01]  /*17ca0*/  STG.E.U16 desc[UR28][R184.64+0x72], R178 ;  /* 0x000072b2b8007986 */ /* 0x0005e2000c10151c */
[----:B------:R-:W-:Y:S02]  /*17cb0*/  IMAD.MOV.U32 R165, RZ, RZ, R0 ;  /* 0x000000ffffa57224 */ /* 0x000fe400078e0000 */
[----:B------:R-:W-:Y:S01]  /*17cc0*/  FADD.FTZ R164, R180, R181 ;  /* 0x000000b5b4a47221 */ /* 0x000fe20000010000 */
[----:B------:R-:W-:Y:S08]  /*17cd0*/  @P1 BRA `(.L_x_1044) ;  /* 0xffffffac00c01947 */ /* 0x000ff0000383ffff */
.L_x_1043:
[----:B------:R-:W3:Y:S01]  /*17ce0*/  LDL.LU R4, [R1+0x34] ;  /* 0x0000340001047983 */ /* 0x000ee20000300800 */
[----:B-----5:R-:W-:Y:S01]  /*17cf0*/  MOV R12, 0x3f800000 ;  /* 0x3f800000000c7802 */ /* 0x020fe20000000f00 */
[----:B------:R-:W-:Y:S01]  /*17d00*/  ULDC UR4, c[0x0][0x38c] ;  /* 0x0000e30000047ab9 */ /* 0x000fe20000000800 */
[----:B------:R-:W-:Y:S01]  /*17d10*/  MOV R13, 0x3f800000 ;  /* 0x3f800000000d7802 */ /* 0x000fe20000000f00 */
[----:B------:R-:W-:Y:S01]  /*17d20*/  SHFL.BFLY PT, R5, R164, 0x2, 0x1f ;  /* 0x0c401f00a4057f89 */ /* 0x000fe200000e0000 */
[----:B------:R-:W-:Y:S01]  /*17d30*/  UMOV UR5, 0x400 ;  /* 0x0000040000057882 */ /* 0x000fe20000000000 */
[----:B------:R-:W-:Y:S01]  /*17d40*/  UISETP.NE.AND UP0, UPT, UR15, -0x1, UPT ;  /* 0xffffffff0f00788c */ /* 0x000fe2000bf05270 */
[----:B------:R-:W1:Y:S01]  /*17d50*/  S2R R6, SR_TID.X ;  /* 0x0000000000067919 */ /* 0x000e620000002100 */
[----:B---3--:R-:W3:Y:S02]  /*17d60*/  SHFL.BFLY PT, R3, R4, 0x2, 0x1f ;  /* 0x0c401f0004037f89 */ /* 0x008ee400000e0000 */
[----:B---3--:R-:W-:Y:S01]  /*17d70*/  FADD.FTZ R3, R3, R4 ;  /* 0x0000000403037221 */ /* 0x008fe20000010000 */
[----:B------:R-:W-:Y:S01]  /*17d80*/  FADD.FTZ R4, R5, R164 ;  /* 0x000000a405047221 */ /* 0x000fe20000010000 */
[----:B-1----:R-:W-:-:S03]  /*17d90*/  SHF.R.S32.HI R5, RZ, 0x1f, R6 ;  /* 0x0000001fff057819 */ /* 0x002fc60000011406 */
[----:B------:R-:W1:Y:S01]  /*17da0*/  SHFL.BFLY PT, R8, R3, 0x1, 0x1f ;  /* 0x0c201f0003087f89 */ /* 0x000e6200000e0000 */
[----:B------:R-:W-:-:S03]  /*17db0*/  LEA.HI R15, R5, R6, RZ, 0x2 ;  /* 0x00000006050f7211 */ /* 0x000fc600078f10ff */
[----:B------:R-:W3:Y:S01]  /*17dc0*/  SHFL.BFLY PT, R7, R4, 0x1, 0x1f ;  /* 0x0c201f0004077f89 */ /* 0x000ee200000e0000 */
[--C-:B------:R-:W-:Y:S02]  /*17dd0*/  SHF.R.S32.HI R11, RZ, 0x2, R15.reuse ;  /* 0x00000002ff0b7819 */ /* 0x100fe4000001140f */
[----:B------:R-:W-:Y:S02]  /*17de0*/  SHF.R.S32.HI R10, RZ, 0x1f, R15 ;  /* 0x0000001fff0a7819 */ /* 0x000fe4000001140f */
[----:B------:R-:W-:Y:S02]  /*17df0*/  LOP3.LUT R15, R15, 0x3ffffffc, RZ, 0xc0, !PT ;  /* 0x3ffffffc0f0f7812 */ /* 0x000fe400078ec0ff */
[----:B------:R-:W-:Y:S02]  /*17e00*/  LEA.HI R9, R10, R11, RZ, 0x3 ;  /* 0x0000000b0a097211 */ /* 0x000fe400078f18ff */
[----:B------:R-:W-:Y:S02]  /*17e10*/  IADD3 R10, -R15, R6, RZ ;  /* 0x000000060f0a7210 */ /* 0x000fe40007ffe1ff */
[----:B------:R-:W-:-:S04]  /*17e20*/  LOP3.LUT R14, R9, 0xfffffff8, RZ, 0xc0, !PT ;  /* 0xfffffff8090e7812 */ /* 0x000fc800078ec0ff */
[----:B------:R-:W-:-:S04]  /*17e30*/  IADD3 R14, R11, -R14, RZ ;  /* 0x8000000e0b0e7210 */ /* 0x000fc80007ffe0ff */
[----:B------:R-:W-:Y:S01]  /*17e40*/  SHF.L.U32 R9, R14, 0x6, RZ ;  /* 0x000000060e097819 */ /* 0x000fe200000006ff */
[----:B-1----:R-:W-:-:S03]  /*17e50*/  FADD.FTZ R8, R3, R8 ;  /* 0x0000000803087221 */ /* 0x002fc60000010000 */
[----:B------:R-:W-:Y:S01]  /*17e60*/  LOP3.LUT R9, R9, 0x1c0, RZ, 0xc0, !PT ;  /* 0x000001c009097812 */ /* 0x000fe200078ec0ff */
[----:B---3--:R-:W-:Y:S01]  /*17e70*/  FADD.FTZ R7, R4, R7 ;  /* 0x0000000704077221 */ /* 0x008fe20000010000 */
[----:B------:R-:W-:Y:S02]  /*17e80*/  FSETP.NE.FTZ.AND P3, PT, R8, RZ, PT ;  /* 0x000000ff0800720b */ /* 0x000fe40003f75000 */
[----:B------:R-:W-:Y:S02]  /*17e90*/  LEA.HI R4, R5, R6, RZ, 0x5 ;  /* 0x0000000605047211 */ /* 0x000fe400078f28ff */
[----:B------:R-:W-:Y:S02]  /*17ea0*/  FSETP.NE.FTZ.AND P0, PT, R7, RZ, PT ;  /* 0x000000ff0700720b */ /* 0x000fe40003f15000 */
[----:B------:R-:W-:Y:S02]  /*17eb0*/  SHF.R.S32.HI R3, RZ, 0x5, R4 ;  /* 0x00000005ff037819 */ /* 0x000fe40000011404 */
[----:B------:R-:W-:-:S02]  /*17ec0*/  R2P PR, R14, 0x6 ;  /* 0x000000060e007804 */ /* 0x000fc40000000000 */
[----:B------:R-:W-:Y:S02]  /*17ed0*/  LOP3.LUT R14, R14, 0x1, RZ, 0xc0, !PT ;  /* 0x000000010e0e7812 */ /* 0x000fe400078ec0ff */
[----:B------:R-:W-:Y:S01]  /*17ee0*/  LEA R3, R3, R10, 0x9 ;  /* 0x0000000a03037211 */ /* 0x000fe200078e48ff */
[----:B------:R-:W1:Y:S01]  /*17ef0*/  @P3 MUFU.RCP R12, R8 ;  /* 0x00000008000c3308 */ /* 0x000e620000001000 */
[----:B------:R-:W-:Y:S02]  /*17f00*/  LEA.HI R10, R9, R9, RZ, 0x1d ;  /* 0x00000009090a7211 */ /* 0x000fe400078fe8ff */
[----:B------:R-:W-:Y:S02]  /*17f10*/  ISETP.NE.U32.AND P4, PT, R14, 0x1, PT ;  /* 0x000000010e00780c */ /* 0x000fe40003f85070 */
[----:B------:R-:W-:Y:S02]  /*17f20*/  LEA R3, R3, R10, 0x1 ;  /* 0x0000000a03037211 */ /* 0x000fe400078e08ff */
[----:B------:R-:W-:Y:S01]  /*17f30*/  MOV R9, 0x20 ;  /* 0x0000002000097802 */ /* 0x000fe20000000f00 */
[----:B------:R-:W3:Y:S03]  /*17f40*/  @P0 MUFU.RCP R13, R7 ;  /* 0x00000007000d0308 */ /* 0x000ee60000001000 */
[----:B------:R-:W-:-:S02]  /*17f50*/  SEL R10, R9, 0xffffffe0, !P1 ;  /* 0xffffffe0090a7807 */ /* 0x000fc40004800000 */
[----:B------:R-:W-:Y:S02]  /*17f60*/  MOV R9, 0x40 ;  /* 0x0000004000097802 */ /* 0x000fe40000000f00 */
[----:B------:R-:W-:Y:S01]  /*17f70*/  PLOP3.LUT P1, PT, PT, PT, UP0, 0x80, 0x0 ;  /* 0x000000000000781c */ /* 0x000fe20003f2f008 */
[----:B-1----:R-:W-:-:S04]  /*17f80*/  FMUL.FTZ R12, R12, UR4 ;  /* 0x000000040c0c7c20 */ /* 0x002fc80008410000 */
[C---:B------:R-:W-:Y:S01]  /*17f90*/  FMUL.FTZ R136, R12.reuse, R136 ;  /* 0x000000880c887220 */ /* 0x040fe20000410000 */
[C---:B------:R-:W-:Y:S01]  /*17fa0*/  FMUL.FTZ R137, R12.reuse, R137 ;  /* 0x000000890c897220 */ /* 0x040fe20000410000 */
[C---:B------:R-:W-:Y:S01]  /*17fb0*/  FMUL.FTZ R140, R12.reuse, R140 ;  /* 0x0000008c0c8c7220 */ /* 0x040fe20000410000 */
[C---:B------:R-:W-:Y:S01]  /*17fc0*/  FMUL.FTZ R141, R12.reuse, R141 ;  /* 0x0000008d0c8d7220 */ /* 0x040fe20000410000 */
[----:B---3--:R-:W-:Y:S01]  /*17fd0*/  FMUL.FTZ R13, R13, UR4 ;  /* 0x000000040d0d7c20 */ /* 0x008fe20008410000 */
        /* <DEDUP_REMOVED lines=29> */
[C---:B------:R-:W-:Y:S01]  /*181b0*/  FMUL.FTZ R53, R12.reuse, R53 ;  /* 0x000000350c357220 */ /* 0x040fe20000410000 */
[----:B------:R-:W-:Y:S01]  /*181c0*/  LEA R3, R3, UR4, 0x1 ;  /* 0x0000000403037c11 */ /* 0x000fe2000f8e08ff */
[C---:B------:R-:W-:Y:S01]  /*181d0*/  FMUL.FTZ R56, R12.reuse, R56 ;  /* 0x000000380c387220 */ /* 0x040fe20000410000 */
[C---:B------:R-:W-:Y:S01]  /*181e0*/  FMUL.FTZ R57, R12.reuse, R57 ;  /* 0x000000390c397220 */ /* 0x040fe20000410000 */
[C---:B------:R-:W-:Y:S01]  /*181f0*/  FMUL.FTZ R60, R12.reuse, R60 ;  /* 0x0000003c0c3c7220 */ /* 0x040fe20000410000 */
[----:B------:R-:W-:Y:S01]  /*18200*/  IADD3 R11, R3, -0x10, RZ ;  /* 0xfffffff0030b7810 */ /* 0x000fe20007ffe0ff */
        /* <DEDUP_REMOVED lines=39> */
[----:B------:R-:W-:Y:S01]  /*18480*/  @P4 IADD3 R11, R3, 0x10, RZ ;  /* 0x00000010030b4810 */ /* 0x000fe20007ffe0ff */
[C---:B------:R-:W-:Y:S01]  /*18490*/  FMUL.FTZ R158, R13.reuse, R158 ;  /* 0x0000009e0d9e7220 */ /* 0x040fe20000410000 */
[----:B------:R-:W-:Y:S01]  /*184a0*/  FMUL.FTZ R159, R13, R159 ;  /* 0x0000009f0d9f7220 */ /* 0x000fe20000410000 */
[----:B------:R-:W-:Y:S01]  /*184b0*/  F2FP.F16.F32.PACK_AB R136, R137, R136 ;  /* 0x000000888988723e */ /* 0x000fe200000000ff */
[----:B------:R-:W-:Y:S01]  /*184c0*/  FMUL.FTZ R162, R13, R162 ;  /* 0x000000a20da27220 */ /* 0x000fe20000410000 */
[----:B------:R-:W-:Y:S01]  /*184d0*/  F2FP.F16.F32.PACK_AB R138, R139, R138 ;  /* 0x0000008a8b8a723e */ /* 0x000fe200000000ff */
[----:B------:R-:W-:Y:S01]  /*184e0*/  FMUL.FTZ R163, R13, R163 ;  /* 0x000000a30da37220 */ /* 0x000fe20000410000 */
        /* <DEDUP_REMOVED lines=9> */
[----:B------:R-:W-:Y:S01]  /*18580*/  FMUL.FTZ R46, R13, R46 ;  /* 0x0000002e0d2e7220 */ /* 0x000fe20000410000 */
[----:B------:R-:W-:Y:S01]  /*18590*/  IADD3 R15, R3, R10, RZ ;  /* 0x0000000a030f7210 */ /* 0x000fe20007ffe0ff */
[----:B------:R-:W-:Y:S01]  /*185a0*/  FMUL.FTZ R47, R13, R47 ;  /* 0x0000002f0d2f7220 */ /* 0x000fe20000410000 */
[----:B------:R-:W-:Y:S01]  /*185b0*/  F2FP.F16.F32.PACK_AB R148, R149, R148 ;  /* 0x000000949594723e */ /* 0x000fe200000000ff */
[----:B------:R-:W-:Y:S01]  /*185c0*/  FMUL.FTZ R50, R13, R50 ;  /* 0x000000320d327220 */ /* 0x000fe20000410000 */
        /* <DEDUP_REMOVED lines=29> */
[----:B------:R-:W-:Y:S01]  /*187a0*/  @UP0 ULDC.64 UR4, c[0x0][0x298] ;  /* 0x0000a60000040ab9 */ /* 0x000fe20000000a00 */
[----:B------:R-:W-:Y:S01]  /*187b0*/  F2FP.F16.F32.PACK_AB R42, R43, R42 ;  /* 0x0000002a2b2a723e */ /* 0x000fe200000000ff */
[----:B------:R1:W-:Y:S01]  /*187c0*/  STS [R9+0x400], R150 ;  /* 0x0004009609007388 */ /* 0x0003e20000000800 */
[----:B------:R-:W-:Y:S01]  /*187d0*/  F2FP.F16.F32.PACK_AB R44, R45, R44 ;  /* 0x0000002c2d2c723e */ /* 0x000fe200000000ff */
[----:B------:R-:W-:Y:S01]  /*187e0*/  @UP0 UIMAD.WIDE.U32 UR8, UR15, UR4, URZ ;  /* 0x000000040f0802a5 */ /* 0x000fe2000f8e003f */
[----:B------:R-:W-:Y:S01]  /*187f0*/  F2FP.F16.F32.PACK_AB R46, R47, R46 ;  /* 0x0000002e2f2e723e */ /* 0x000fe200000000ff */
        /* <DEDUP_REMOVED lines=47> */
[----:B------:R-:W-:Y:S01]  /*18af0*/  @UP0 UIMAD UR7, UR15, UR5, UR9 ;  /* 0x000000050f0702a4 */ /* 0x000fe2000f8e0209 */
        /* <DEDUP_REMOVED lines=13> */
[----:B------:R-:W-:Y:S01]  /*18bd0*/  FMUL.FTZ R13, R13, R135 ;  /* 0x000000870d0d7220 */ /* 0x000fe20000410000 */
        /* <DEDUP_REMOVED lines=39> */
.L_x_1047:
[----:B------:R-:W-:Y:S01]  /*18e50*/  ULDC.U8 UR4, c[0x0][0x3d8] ;  /* 0x0000f60000047ab9 */ /* 0x000fe20000000000 */
[----:B------:R-:W-:Y:S01]  /*18e60*/  ULDC.U8 UR6, c[0x0][0x3d9] ;  /* 0x0000f64000067ab9 */ /* 0x000fe20000000000 */
[----:B------:R-:W-:Y:S02]  /*18e70*/  ISETP.NE.AND P2, PT, RZ, UR4, PT ;  /* 0x00000004ff007c0c */ /* 0x000fe4000bf45270 */
[----:B------:R-:W-:Y:S02]  /*18e80*/  F2FP.F16.F32.PACK_AB R134, R13, R134 ;  /* 0x000000860d86723e */ /* 0x000fe400000000ff */
[----:B------:R-:W-:Y:S02]  /*18e90*/  CS2R R12, SRZ ;  /* 0x00000000000c7805 */ /* 0x000fe4000001ff00 */
        /* <DEDUP_REMOVED lines=19> */
.L_x_1048:
[----:B------:R-:W-:Y:S01]  /*18fd0*/  ISETP.NE.AND P4, PT, RZ, UR6, PT ;  /* 0x00000006ff007c0c */ /* 0x000fe2000bf85270 */
[----:B------:R-:W-:Y:S01]  /*18fe0*/  STS [R21+0x4400], R66 ;  /* 0x0044004215007388 */ /* 0x000fe20000000800 */
[----:B------:R-:W-:Y:S01]  /*18ff0*/  PLOP3.LUT P1, PT, PT, PT, PT, 0x8, 0x0 ;  /* 0x000000000000781c */ /* 0x000fe20003f2e170 */
[----:B------:R-:W1:Y:S01]  /*19000*/  S2UR UR4, SR_CTAID.X ;  /* 0x00000000000479c3 */ /* 0x000e620000002500 */
[----:B------:R-:W-:Y:S01]  /*19010*/  @P3 MUFU.LG2 R8, R8 ;  /* 0x0000000800083308 */ /* 0x000fe20000000c00 */
[----:B------:R-:W-:Y:S01]  /*19020*/  STS [R23+0x4000], R68 ;  /* 0x0040004417007388 */ /* 0x000fe20000000800 */
[----:B------:R-:W-:Y:S01]  /*19030*/  LEA.HI R5, R5, R6, RZ, 0x3 ;  /* 0x0000000605057211 */ /* 0x000fe200078f18ff */
[----:B------:R-:W-:Y:S02]  /*19040*/  BSSY B0, `(.L_x_1049) ;  /* 0x0000073000007945 */ /* 0x000fe40003800000 */
[----:B------:R-:W-:Y:S01]  /*19050*/  STS [R23+0x4400], R70 ;  /* 0x0044004617007388 */ /* 0x000fe20000000800 */
[----:B------:R-:W-:Y:S01]  /*19060*/  LEA.HI.SX32 R22, R5, 0x20, 0x1d ;  /* 0x0000002005167811 */ /* 0x000fe200078feaff */
[----:B------:R-:W3:Y:S01]  /*19070*/  @P3 LDC R27, c[0x0][0x2e8] ;  /* 0x0000ba00ff1b3b82 */ /* 0x000ee20000000800 */
[----:B------:R-:W4:Y:S01]  /*19080*/  @P0 MUFU.LG2 R7, R7 ;  /* 0x0000000700070308 */ /* 0x000f220000000c00 */
[----:B------:R-:W-:Y:S01]  /*19090*/  STS [R3+0x8000], R72 ;  /* 0x0080004803007388 */ /* 0x000fe20000000800 */
[----:B------:R-:W-:-:S03]  /*190a0*/  @!P4 PLOP3.LUT P1, PT, P2, PT, PT, 0x80, 0x0 ;  /* 0x000000000000c81c */ /* 0x000fc6000172f070 */
[----:B------:R-:W-:Y:S02]  /*190b0*/  STS [R3+0x8400], R74 ;  /* 0x0084004a03007388 */ /* 0x000fe40000000800 */
[----:B------:R-:W5:Y:S02]  /*190c0*/  @!P4 LDC R14, c[0x0][0x2c4] ;  /* 0x0000b100ff0ecb82 */ /* 0x000f640000000800 */
[----:B------:R-:W-:Y:S04]  /*190d0*/  STS [R11+0x8000], R76 ;  /* 0x0080004c0b007388 */ /* 0x000fe80000000800 */
[----:B------:R-:W-:Y:S02]  /*190e0*/  STS [R11+0x8400], R78 ;  /* 0x0084004e0b007388 */ /* 0x000fe40000000800 */
[----:B------:R-:W2:Y:S01]  /*190f0*/  @!P4 LDC R25, c[0x0][0x270] ;  /* 0x00009c00ff19cb82 */ /* 0x000ea20000000800 */
[----:B-1----:R-:W-:Y:S01]  /*19100*/  UIMAD UR6, UR4, -0x80, UR17 ;  /* 0xffffff80040678a4 */ /* 0x002fe2000f8e0211 */
[----:B------:R-:W-:Y:S04]  /*19110*/  STS [R15+0x8000], R80 ;  /* 0x008000500f007388 */ /* 0x000fe80000000800 */
[----:B------:R-:W-:Y:S04]  /*19120*/  STS [R15+0x8400], R82 ;  /* 0x008400520f007388 */ /* 0x000fe80000000800 */
[----:B------:R-:W-:Y:S04]  /*19130*/  STS [R9+0x8000], R84 ;  /* 0x0080005409007388 */ /* 0x000fe80000000800 */
[----:B------:R-:W-:Y:S01]  /*19140*/  STS [R9+0x8400], R86 ;  /* 0x0084005609007388 */ /* 0x000fe20000000800 */
[----:B-----5:R-:W2:Y:S01]  /*19150*/  @P1 LDC R14, c[0x0][0x2e4] ;  /* 0x0000b900ff0e1b82 */ /* 0x020ea20000000800 */
[----:B------:R-:W-:-:S02]  /*19160*/  ISETP.GE.AND P1, PT, R22, UR6, PT ;  /* 0x0000000616007c0c */ /* 0x000fc4000bf26270 */
        /* <DEDUP_REMOVED lines=18> */
[----:B-1----:R-:W1:Y:S03]  /*19290*/  @P4 LDC.64 R10, c[0x0][0x2c0] ;  /* 0x0000b000ff0a4b82 */ /* 0x002e660000000a00 */
[----:B------:R-:W-:Y:S04]  /*192a0*/  STS [R19+0xc000], R124 ;  /* 0x00c0007c13007388 */ /* 0x000fe80000000800 */
[----:B------:R-:W-:Y:S01]  /*192b0*/  STS [R19+0xc400], R126 ;  /* 0x00c4007e13007388 */ /* 0x000fe20000000800 */
[----:B-----5:R-:W-:-:S02]  /*192c0*/  LOP3.LUT R15, R4, 0xffffffe0, RZ, 0xc0, !PT ;  /* 0xffffffe0040f7812 */ /* 0x020fc400078ec0ff */
[----:B------:R-:W-:Y:S01]  /*192d0*/  SHF.R.S32.HI R4, RZ, 0x3, R5 ;  /* 0x00000003ff047819 */ /* 0x000fe20000011405 */
[----:B------:R-:W-:Y:S02]  /*192e0*/  STS [R21+0xc000], R128 ;  /* 0x00c0008015007388 */ /* 0x000fe40000000800 */
[----:B------:R-:W-:Y:S01]  /*192f0*/  IMAD.IADD R15, R6, 0x1, -R15 ;  /* 0x00000001060f7824 */ /* 0x000fe200078e0a0f */
[----:B------:R-:W-:Y:S01]  /*19300*/  ISETP.GE.AND P2, PT, R4, UR6, PT ;  /* 0x0000000604007c0c */ /* 0x000fe2000bf46270 */
[----:B------:R5:W-:Y:S01]  /*19310*/  STS [R21+0xc400], R130 ;  /* 0x00c4008215007388 */ /* 0x000be20000000800 */
[----:B----4-:R-:W4:Y:S01]  /*19320*/  @P4 LDC R9, c[0x0][0x2c0] ;  /* 0x0000b000ff094b82 */ /* 0x010f220000000800 */
[----:B------:R-:W-:Y:S02]  /*19330*/  LEA.HI.SX32 R4, R5, 0x40, 0x1d ;  /* 0x0000004005047811 */ /* 0x000fe400078feaff */
[----:B------:R-:W-:Y:S02]  /*19340*/  STS [R23+0xc000], R132 ;  /* 0x00c0008417007388 */ /* 0x000fe40000000800 */
[----:B------:R-:W-:Y:S01]  /*19350*/  ISETP.GE.AND P6, PT, R4, UR6, PT ;  /* 0x0000000604007c0c */ /* 0x000fe2000bfc6270 */
[----:B------:R-:W-:Y:S01]  /*19360*/  IMAD.MOV.U32 R4, RZ, RZ, 0x7f800000 ;  /* 0x7f800000ff047424 */ /* 0x000fe200078e00ff */
[----:B------:R1:W-:Y:S01]  /*19370*/  STS [R23+0xc400], R134 ;  /* 0x00c4008617007388 */ /* 0x0003e20000000800 */
[----:B------:R-:W-:Y:S06]  /*19380*/  BAR.SYNC.DEFER_BLOCKING 0x0 ;  /* 0x0000000000007b1d */ /* 0x000fec0000010000 */
[----:B------:R-:W3:Y:S01]  /*19390*/  S2R R20, SR_CTAID.Y ;  /* 0x0000000000147919 */ /* 0x000ee20000002600 */
[----:B------:R-:W3:Y:S01]  /*193a0*/  S2R R3, SR_TID.X ;  /* 0x0000000000037919 */ /* 0x000ee20000002100 */
[----:B-----5:R-:W-:-:S02]  /*193b0*/  @P4 IMAD.MOV.U32 R21, RZ, RZ, 0x1 ;  /* 0x00000001ff154424 */ /* 0x020fc400078e00ff */
[----:B--2---:R-:W-:Y:S01]  /*193c0*/  @!P4 IMAD R21, R14, R25, RZ ;  /* 0x000000190e15c224 */ /* 0x004fe200078e02ff */
[----:B------:R-:W2:Y:S01]  /*193d0*/  S2R R24, SR_CTAID.Z ;  /* 0x0000000000187919 */ /* 0x000ea20000002700 */
[----:B------:R-:W-:Y:S02]  /*193e0*/  @!P4 IMAD.MOV.U32 R9, RZ, RZ, 0x1 ;  /* 0x00000001ff09c424 */ /* 0x000fe400078e00ff */
[----:B-1----:R-:W-:Y:S02]  /*193f0*/  @P4 IMAD R23, R11, R10, RZ ;  /* 0x0000000a0b174224 */ /* 0x002fe400078e02ff */
[----:B------:R-:W1:Y:S01]  /*19400*/  @P0 LDC R11, c[0x0][0x2e8] ;  /* 0x0000ba00ff0b0b82 */ /* 0x000e620000000800 */
[----:B------:R1:W1:Y:S01]  /*19410*/  LDS.128 R16, [R251+0x3000] ;  /* 0x00300000fb107984 */ /* 0x0002620000000c00 */
[----:B------:R-:W-:Y:S01]  /*19420*/  @!P4 IMAD.MOV.U32 R23, RZ, RZ, R14 ;  /* 0x000000ffff17c224 */ /* 0x000fe200078e000e */
[----:B------:R-:W-:Y:S01]  /*19430*/  LOP3.LUT P4, RZ, R15, 0x3, RZ, 0xc0, !PT ;  /* 0x000000030fff7812 */ /* 0x000fe2000788c0ff */
[----:B----4-:R-:W-:-:S02]  /*19440*/  IMAD R10, R9, UR4, RZ ;  /* 0x00000004090a7c24 */ /* 0x010fc4000f8e02ff */
[----:B------:R-:W-:Y:S01]  /*19450*/  @P0 FMUL.FTZ R15, R7, 0.69314718246459960938 ;  /* 0x3f317218070f0820 */ /* 0x000fe20000410000 */
[----:B---3--:R-:W-:Y:S02]  /*19460*/  IMAD R20, R20, R21, RZ ;  /* 0x0000001514147224 */ /* 0x008fe400078e02ff */
[----:B------:R-:W-:Y:S01]  /*19470*/  @P3 FMUL.FTZ R21, R8, 0.69314718246459960938 ;  /* 0x3f31721808153820 */ /* 0x000fe20000410000 */
[----:B------:R-:W-:-:S03]  /*19480*/  SHF.R.S32.HI R6, RZ, 0x1f, R3 ;  /* 0x0000001fff067819 */ /* 0x000fc60000011403 */
[----:B------:R-:W-:Y:S01]  /*19490*/  @P3 FFMA.FTZ R4, R2, R27, R21 ;  /* 0x0000001b02043223 */ /* 0x000fe20000010015 */
[----:B------:R-:W-:Y:S01]  /*194a0*/  SEL R14, R20, RZ, !P5 ;  /* 0x000000ff140e7207 */ /* 0x000fe20006800000 */
[----:B------:R-:W-:Y:S01]  /*194b0*/  IMAD.SHL.U32 R2, R10, 0x80, RZ ;  /* 0x000000800a027824 */ /* 0x000fe200078e00ff */
[----:B------:R-:W-:Y:S01]  /*194c0*/  LEA.HI R8, R6, R3, RZ, 0x3 ;  /* 0x0000000306087211 */ /* 0x000fe200078f18ff */
[----:B------:R-:W-:Y:S02]  /*194d0*/  IMAD.MOV.U32 R10, RZ, RZ, 0x7f800000 ;  /* 0x7f800000ff0a7424 */ /* 0x000fe400078e00ff */
[----:B-1----:R-:W-:Y:S01]  /*194e0*/  @P0 FFMA.FTZ R10, R0, R11, R15 ;  /* 0x0000000b000a0223 */ /* 0x002fe2000001000f */
[----:B--2---:R-:W-:Y:S01]  /*194f0*/  IMAD R23, R24, R23, R14 ;  /* 0x0000001718177224 */ /* 0x004fe200078e020e */
[----:B------:R-:W-:Y:S02]  /*19500*/  LOP3.LUT R14, R8, 0xfffffff8, RZ, 0xc0, !PT ;  /* 0xfffffff8080e7812 */ /* 0x000fe400078ec0ff */
[----:B------:R-:W-:-:S02]  /*19510*/  SHF.R.S32.HI R7, RZ, 0x1f, R2 ;  /* 0x0000001fff077819 */ /* 0x000fc40000011402 */
[--C-:B------:R-:W-:Y:S01]  /*19520*/  IADD3 R12, P5, P3, R2, R12, R23.reuse ;  /* 0x0000000c020c7210 */ /* 0x100fe20007bbe017 */
[----:B------:R-:W-:Y:S01]  /*19530*/  IMAD.IADD R14, R3, 0x1, -R14 ;  /* 0x00000001030e7824 */ /* 0x000fe200078e0a0e */
        /* <DEDUP_REMOVED lines=35> */
.L_x_1050:
[----:B------:R-:W-:Y:S05]  /*19770*/  BSYNC B0 ;  /* 0x0000000000007941 */ /* 0x000fea0003800000 */
.L_x_1049:
[----:B------:R2:W5:Y:S04]  /*19780*/  LDL R34, [R1] ;  /* 0x0000000001227983 */ /* 0x0005680000100800 */
[----:B------:R2:W5:Y:S01]  /*19790*/  LDL R35, [R1+0x4] ;  /* 0x0000040001237983 */ /* 0x0005620000100800 */
        /* <DEDUP_REMOVED lines=8> */
[----:B------:R2:W1:Y:S01]  /*19820*/  LDS.128 R20, [R251] ;  /* 0x00000000fb147984 */ /* 0x0004620000000c00 */
        /* <DEDUP_REMOVED lines=29> */
[----:B----4-:R1:W-:Y:S04]  /*19a00*/  @!P2 STG.E.128 desc[UR28][R32.64+0x100], R8 ;  /* 0x000100082000a986 */ /* 0x0103e8000c101d1c */
[----:B------:R1:W-:Y:S02]  /*19a10*/  @!P0 STG.E.128 desc[UR28][R32.64+0x180], R4 ;  /* 0x0001800420008986 */ /* 0x0003e4000c101d1c */
.L_x_1052:
[----:B------:R-:W-:Y:S05]  /*19a20*/  BSYNC B0 ;  /* 0x0000000000007941 */ /* 0x000fea0003800000 */
.L_x_1051:
[----:B-1----:R1:W1:Y:S01]  /*19a30*/  LDS.128 R20, [R251+0x1000] ;  /* 0x00100000fb147984 */ /* 0x0022620000000c00 */
[----:B------:R-:W-:Y:S03]  /*19a40*/  BSSY B0, `(.L_x_1053) ;  /* 0x000001a000007945 */ /* 0x000fe60003800000 */
[----:B---3--:R3:W1:Y:S04]  /*19a50*/  LDS.128 R12, [R251+0x5000] ;  /* 0x00500000fb0c7984 */ /* 0x0086680000000c00 */
[----:B----4-:R3:W4:Y:S04]  /*19a60*/  LDS.128 R8, [R251+0x9000] ;  /* 0x00900000fb087984 */ /* 0x0107280000000c00 */
        /* <DEDUP_REMOVED lines=9> */
[----:B-----5:R-:W-:Y:S01]  /*19b00*/  ISETP.GE.AND P2, PT, R35, UR7, PT ;  /* 0x0000000723007c0c */ /* 0x020fe2000bf46270 */
        /* <DEDUP_REMOVED lines=9> */
[----:B-1----:R1:W-:Y:S04]  /*19ba0*/  @!P3 STG.E.128 desc[UR28][R32.64], R20 ;  /* 0x000000142000b986 */ /* 0x0023e8000c101d1c */
[----:B------:R1:W-:Y:S04]  /*19bb0*/  @!P2 STG.E.128 desc[UR28][R32.64+0x80], R12 ;  /* 0x0000800c2000a986 */ /* 0x0003e8000c101d1c */
[----:B----4-:R1:W-:Y:S04]  /*19bc0*/  @!P1 STG.E.128 desc[UR28][R32.64+0x100], R8 ;  /* 0x0001000820009986 */ /* 0x0103e8000c101d1c */
[----:B------:R1:W-:Y:S02]  /*19bd0*/  @!P0 STG.E.128 desc[UR28][R32.64+0x180], R4 ;  /* 0x0001800420008986 */ /* 0x0003e4000c101d1c */
.L_x_1054:
[----:B------:R-:W-:Y:S05]  /*19be0*/  BSYNC B0 ;  /* 0x0000000000007941 */ /* 0x000fea0003800000 */
.L_x_1053:
[----:B-1----:R1:W1:Y:S01]  /*19bf0*/  LDS.128 R20, [R251+0x2000] ;  /* 0x00200000fb147984 */ /* 0x0022620000000c00 */
[----:B------:R-:W-:Y:S03]  /*19c00*/  BSSY B0, `(.L_x_1055) ;  /* 0x000001a000007945 */ /* 0x000fe60003800000 */
[----:B------:R1:W1:Y:S04]  /*19c10*/  LDS.128 R12, [R251+0x6000] ;  /* 0x00600000fb0c7984 */ /* 0x0002680000000c00 */
[----:B----4-:R4:W1:Y:S04]  /*19c20*/  LDS.128 R8, [R251+0xa000] ;  /* 0x00a00000fb087984 */ /* 0x0108680000000c00 */
        /* <DEDUP_REMOVED lines=23> */
.L_x_1056:
[----:B------:R-:W-:Y:S05]  /*19da0*/  BSYNC B0 ;  /* 0x0000000000007941 */ /* 0x000fea0003800000 */
.L_x_1055:
[----:B-1----:R1:W1:Y:S04]  /*19db0*/  LDS.128 R8, [R251+0x7000] ;  /* 0x00700000fb087984 */ /* 0x0022680000000c00 */
        /* <DEDUP_REMOVED lines=26> */
.L_x_1013:
        /* <DEDUP_REMOVED lines=39> */
.L_x_1057:
[C---:B------:R-:W-:Y:S01]  /*1a1d0*/  IMAD.SHL.U32 R9, R3.reuse, 0x8, RZ ;  /* 0x0000000803097824 */ /* 0x040fe200078e00ff */
[----:B------:R-:W-:Y:S01]  /*1a1e0*/  UIADD3 UR17, -UR25, UR17, URZ ;  /* 0x0000001119117290 */ /* 0x000fe2000fffe13f */
[----:B------:R-:W-:Y:S01]  /*1a1f0*/  SHF.R.S32.HI R12, RZ, 0x3, R5 ;  /* 0x00000003ff0c7819 */ /* 0x000fe20000011405 */
[----:B------:R-:W-:Y:S01]  /*1a200*/  UIMAD UR11, UR6, UR11, URZ ;  /* 0x0000000b060b72a4 */ /* 0x000fe2000f8e023f */
[----:B------:R-:W-:Y:S01]  /*1a210*/  ISETP.NE.AND P3, PT, R3, RZ, PT ;  /* 0x000000ff0300720c */ /* 0x000fe20003f65270 */
[----:B------:R-:W-:Y:S01]  /*1a220*/  USHF.R.S32.HI UR7, URZ, 0x1f, UR12 ;  /* 0x0000001f3f077899 */ /* 0x000fe2000801140c */
[C---:B------:R-:W-:Y:S01]  /*1a230*/  IADD3 R2, P0, R9.reuse, UR10, RZ ;  /* 0x0000000a09027c10 */ /* 0x040fe2000ff1e0ff */
[----:B------:R-:W-:Y:S01]  /*1a240*/  ULDC.64 UR4, c[0x0][0x2a0] ;  /* 0x0000a80000047ab9 */ /* 0x000fe20000000a00 */
[----:B------:R-:W-:Y:S01]  /*1a250*/  USEL UR11, UR11, URZ, !UP3 ;  /* 0x0000003f0b0b7287 */ /* 0x000fe2000d800000 */
[----:B------:R-:W-:Y:S01]  /*1a260*/  ISETP.GE.AND P1, PT, R12, UR17, PT ;  /* 0x000000110c007c0c */ /* 0x000fe2000bf26270 */
[----:B------:R-:W-:Y:S01]  /*1a270*/  UIMAD UR7, UR7, UR4, URZ ;  /* 0x00000004070772a4 */ /* 0x000fe2000f8e023f */
[----:B------:R-:W-:Y:S01]  /*1a280*/  LEA.HI.X.SX32 R3, R9, UR9, 0x1, P0 ;  /* 0x0000000909037c11 */ /* 0x000fe200080f0eff */
[----:B------:R-:W-:Y:S01]  /*1a290*/  IMAD.U32 R14, RZ, RZ, UR4 ;  /* 0x00000004ff0e7e24 */ /* 0x000fe2000f8e00ff */
[----:B------:R-:W-:Y:S01]  /*1a2a0*/  UIMAD UR6, UR25, UR14, URZ ;  /* 0x0000000e190672a4 */ /* 0x000fe2000f8e023f */
[----:B------:R-:W-:Y:S01]  /*1a2b0*/  SHF.R.S32.HI R13, RZ, 0x1f, R12 ;  /* 0x0000001fff0d7819 */ /* 0x000fe2000001140c */
[----:B------:R-:W-:Y:S01]  /*1a2c0*/  UIMAD UR11, UR12, UR13, UR11 ;  /* 0x0000000d0c0b72a4 */ /* 0x000fe2000f8e020b */
[----:B------:R-:W-:Y:S01]  /*1a2d0*/  IMAD.WIDE.U32 R14, R14, UR12, R2 ;  /* 0x0000000c0e0e7c25 */ /* 0x000fe2000f8e0002 */
[----:B------:R-:W-:Y:S01]  /*1a2e0*/  UIMAD UR5, UR12, UR5, UR7 ;  /* 0x000000050c0572a4 */ /* 0x000fe2000f8e0207 */
[C---:B------:R-:W-:Y:S01]  /*1a2f0*/  IADD3 R5, R12.reuse, 0x20, RZ ;  /* 0x000000200c057810 */ /* 0x040fe20007ffe0ff */
[----:B------:R-:W-:Y:S01]  /*1a300*/  USHF.R.S32.HI UR4, URZ, 0x1f, UR6 ;  /* 0x0000001f3f047899 */ /* 0x000fe20008011406 */
[----:B------:R-:W-:Y:S01]  /*1a310*/  IMAD.U32 R11, RZ, RZ, UR16 ;  /* 0x00000010ff0b7e24 */ /* 0x000fe2000f8e00ff */
        /* <DEDUP_REMOVED lines=30> */
.L_x_1059:
[----:B------:R-:W-:Y:S05]  /*1a500*/  BSYNC B0 ;  /* 0x0000000000007941 */ /* 0x000fea0003800000 */
.L_x_1058:
        /* <DEDUP_REMOVED lines=25> */
.L_x_1061:
[----:B------:R-:W-:Y:S05]  /*1a6a0*/  BSYNC B0 ;  /* 0x0000000000007941 */ /* 0x000fea0003800000 */
.L_x_1060:
        /* <DEDUP_REMOVED lines=24> */
.L_x_1063:
[----:B------:R-:W-:Y:S05]  /*1a830*/  BSYNC B0 ;  /* 0x0000000000007941 */ /* 0x000fea0003800000 */
.L_x_1062:
        /* <DEDUP_REMOVED lines=27> */
.L_x_1065:
[----:B------:R-:W-:Y:S05]  /*1a9f0*/  BSYNC B0 ;  /* 0x0000000000007941 */ /* 0x000fea0003800000 */
.L_x_1064:
        /* <DEDUP_REMOVED lines=10> */
.L_x_1067:
[----:B------:R-:W-:Y:S05]  /*1aaa0*/  BSYNC B0 ;  /* 0x0000000000007941 */ /* 0x000fea0003800000 */
.L_x_1066:
        /* <DEDUP_REMOVED lines=10> */
.L_x_1069:
[----:B------:R-:W-:Y:S05]  /*1ab50*/  BSYNC B0 ;  /* 0x0000000000007941 */ /* 0x000fea0003800000 */
.L_x_1068:
        /* <DEDUP_REMOVED lines=10> */
.L_x_1071:
[----:B------:R-:W-:Y:S05]  /*1ac00*/  BSYNC B0 ;  /* 0x0000000000007941 */ /* 0x000fea0003800000 */
.L_x_1070:
        /* <DEDUP_REMOVED lines=10> */
.L_x_1072:
        /* <DEDUP_REMOVED lines=13> */
.L_x_1275:


//--------------------- .text._ZN5flash16flash_fwd_kernelI23Flash_fwd_kernel_traitsILi256ELi128ELi64ELi8ELb0ELb0EN7cutlass6half_tE19Flash_kernel_traitsILi256ELi128ELi64ELi8ES3_EELb0ELb1ELb0ELb0ELb0ELb0ELb1ELb0EEEvNS_16Flash_fwd_paramsE --------------------------
	.section	.text._ZN5flash16flash_fwd_kernelI23Flash_fwd_kernel_traitsILi256ELi128ELi64ELi8ELb0ELb0EN7cutlass6half_tE19Flash_kernel_traitsILi256ELi128ELi64ELi8ES3_EELb0ELb1ELb0ELb0ELb0ELb0ELb1ELb0EEEvNS_16Flash_fwd_paramsE,"ax",@progbits
	.align	128
        .global         _ZN5flash16flash_fwd_kernelI23Flash_fwd_kernel_traitsILi256ELi128ELi64ELi8ELb0ELb0EN7cutlass6half_tE19Flash_kernel_traitsILi256ELi128ELi64ELi8ES3_EELb0ELb1ELb0ELb0ELb0ELb0ELb1ELb0EEEvNS_16Flash_fwd_paramsE
        .type           _ZN5flash16flash_fwd_kernelI23Flash_fwd_kernel_traitsILi256ELi128ELi64ELi8ELb0ELb0EN7cutlass6half_tE19Flash_kernel_traitsILi256ELi128ELi64ELi8ES3_EELb0ELb1ELb0ELb0ELb0ELb0ELb1ELb0EEEvNS_16Flash_fwd_paramsE,@function
        .size           _ZN5flash16flash_fwd_kernelI23Flash_fwd_kernel_traitsILi256ELi128ELi64ELi8ELb0ELb0EN7cutlass6half_tE19Flash_kernel_traitsILi256ELi128ELi64ELi8ES3_EELb0ELb1ELb0ELb0ELb0ELb0ELb1ELb0EEEvNS_16Flash_fwd_paramsE,(.L_x_1276 - _ZN5flash16flash_fwd_kernelI23Flash_fwd_kernel_traitsILi256ELi128ELi64ELi8ELb0ELb0EN7cutlass6half_tE19Flash_kernel_traitsILi256ELi128ELi64ELi8ES3_EELb0ELb1ELb0ELb0ELb0ELb0ELb1ELb0EEEvNS_16Flash_fwd_paramsE)
        .other          _ZN5flash16flash_fwd_kernelI23Flash_fwd_kernel_traitsILi256ELi128ELi64ELi8ELb0ELb0EN7cutlass6half_tE19Flash_kernel_traitsILi256ELi128ELi64ELi8ES3_EELb0ELb1ELb0ELb0ELb0ELb0ELb1ELb0EEEvNS_16Flash_fwd_paramsE,@"STO_CUDA_ENTRY STV_DEFAULT"
_ZN5flash16flash_fwd_kernelI23Flash_fwd_kernel_traitsILi256ELi128ELi64ELi8ELb0ELb0EN7cutlass6half_tE19Flash_kernel_traitsILi256ELi128ELi64ELi8ES3_EELb0ELb1ELb0ELb0ELb0ELb0ELb1ELb0EEEvNS_16Flash_fwd_paramsE:
.text._ZN5flash16flash_fwd_kernelI23Flash_fwd_kernel_traitsILi256ELi128ELi64ELi8ELb0ELb0EN7cutlass6half_tE19Flash_kernel_traitsILi256ELi128ELi64ELi8ES3_EELb0ELb1ELb0ELb0ELb0ELb0ELb1ELb0EEEvNS_16Flash_fwd_paramsE:
        /* <DEDUP_REMOVED lines=55> */
.L_x_1073:
[----:B------:R-:W-:-:S05]  /*0370*/  ULDC UR8, c[0x0][0x2c8] ;  /* 0x0000b20000087ab9 */ /* 0x000fca0000000800 */
.L_x_1074:
        /* <DEDUP_REMOVED lines=70> */
.L_x_1076:
        /* <DEDUP_REMOVED lines=71> */
.L_x_1077:
        /* <DEDUP_REMOVED lines=81> */
.L_x_1079:
[----:B------:R-:W-:Y:S05]  /*1160*/  BSYNC B0 ;  /* 0x0000000000007941 */ /* 0x000fea0003800000 */
.L_x_1078:
[----:B------:R-:W-:Y:S01]  /*1170*/  ISETP.GE.AND P2, PT, R14, UR5, PT ;  /* 0x000000050e007c0c */ /* 0x000fe2000bf46270 */
[----:B------:R-:W-:Y:S01]  /*1180*/  IMAD R11, R248, UR13, R11 ;  /* 0x0000000df80b7c24 */ /* 0x000fe2000f8e020b */
[----:B-12---:R-:W-:Y:S01]  /*1190*/  LOP3.LUT R3, R0, 0xfffffff0, RZ, 0xc0, !PT ;  /* 0xfffffff000037812 */ /* 0x006fe200078ec0ff */
[----:B------:R-:W-:Y:S01]  /*11a0*/  BSSY B0, `(.L_x_1080) ;  /* 0x0000036000007945 */ /* 0x000fe20003800000 */
[----:B------:R-:W-:Y:S02]  /*11b0*/  IADD3 R244, P1, R26, UR26, RZ ;  /* 0x0000001a1af47c10 */ /* 0x000fe4000ff3e0ff */
[----:B------:R-:W-:Y:S01]  /*11c0*/  ISETP.GE.AND P0, PT, R14, UR19, PT ;  /* 0x000000130e007c0c */ /* 0x000fe2000bf06270 */
[----:B------:R-:W-:Y:S01]  /*11d0*/  IMAD.IADD R10, R4, 0x1, -R3 ;  /* 0x00000001040a7824 */ /* 0x000fe200078e0a03 */
[----:B------:R-:W-:Y:S02]  /*11e0*/  ISETP.GE.AND P6, PT, R14, UR19, PT ;  /* 0x000000130e007c0c */ /* 0x000fe4000bfc6270 */
[----:B------:R-:W-:-:S03]  /*11f0*/  IADD3.X R245, R27, UR24, R11, P1, !PT ;  /* 0x000000181bf57c10 */ /* 0x000fc60008ffe40b */
        /* <DEDUP_REMOVED lines=48> */
.L_x_1081:
[----:B------:R-:W-:Y:S05]  /*1500*/  BSYNC B0 ;  /* 0x0000000000007941 */ /* 0x000fea0003800000 */
.L_x_1080:
        /* <DEDUP_REMOVED lines=13> */
[----:B------:R-:W3:Y:S01]  /*15e0*/  @!P2 LDC.64 R8, c[0x0][0x210] ;  /* 0x00008400ff08ab82 */ /* 0x000ee20000000a00 */
[----:B------:R-:W-:Y:S01]  /*15f0*/  IMAD R11, R14, UR7, R11 ;  /* 0x000000070e0b7c24 */ /* 0x000fe2000f8e020b */
[----:B------:R4:W-:Y:S06]  /*1600*/  @P2 STS.128 [R235+0x2000], RZ ;  /* 0x002000ffeb002388 */ /* 0x0009ec0000000c00 */
[----:B--2---:R-:W2:Y:S08]  /*1610*/  @!P4 LDC.64 R6, c[0x0][0x210] ;  /* 0x00008400ff06cb82 */ /* 0x004eb00000000a00 */
[----:B-1----:R-:W1:Y:S01]  /*1620*/  @!P3 LDC.64 R2, c[0x0][0x210] ;  /* 0x00008400ff02bb82 */ /* 0x002e620000000a00 */
[----:B---3--:R-:W-:Y:S01]  /*1630*/  @!P2 LEA R24, P1, R22, R8, 0x1 ;  /* 0x000000081618a211 */ /* 0x008fe200078208ff */
[----:B------:R-:W-:-:S05]  /*1640*/  IMAD.IADD R8, R23, 0x1, R11 ;  /* 0x0000000117087824 */ /* 0x000fca00078e020b */
[C---:B------:R-:W-:Y:S02]  /*1650*/  @!P2 LEA.HI.X R25, R22.reuse, R9, R8, 0x1, P1 ;  /* 0x000000091619a211 */ /* 0x040fe400008f0c08 */
[----:B--2---:R-:W-:-:S03]  /*1660*/  @!P4 LEA R6, P1, R22, R6, 0x1 ;  /* 0x000000061606c211 */ /* 0x004fc600078208ff */
[----:B------:R-:W-:Y:S01]  /*1670*/  @!PT LDS RZ, [RZ] ;  /* 0x00000000fffff984 */ /* 0x000fe20000000800 */
[----:B------:R-:W-:Y:S01]  /*1680*/  @!PT LDS RZ, [RZ] ;  /* 0x00000000fffff984 */ /* 0x000fe20000000800 */
[----:B------:R-:W-:Y:S01]  /*1690*/  @!PT LDS RZ, [RZ] ;  /* 0x00000000fffff984 */ /* 0x000fe20000000800 */
[----:B------:R4:W-:Y:S01]  /*16a0*/  @!P2 LDGSTS.E.BYPASS.LTC128B.128 [R235+0x2000], desc[UR30][R24.64] ;  /* 0x0200000018ebafae */ /* 0x0009e2000b901d5e */
[----:B------:R-:W-:Y:S02]  /*16b0*/  @!P4 LEA.HI.X R7, R22, R7, R8, 0x1, P1 ;  /* 0x000000071607c211 */ /* 0x000fe400008f0c08 */
[----:B------:R-:W-:Y:S01]  /*16c0*/  ISETP.GE.AND P1, PT, R240, UR8, PT ;  /* 0x00000008f0007c0c */ /* 0x000fe2000bf26270 */
        /* <DEDUP_REMOVED lines=21> */
.L_x_1083:
[----:B------:R-:W-:Y:S05]  /*1820*/  BSYNC B0 ;  /* 0x0000000000007941 */ /* 0x000fea0003800000 */
.L_x_1082:
        /* <DEDUP_REMOVED lines=12> */
[----:B--2-4-:R-:W2:Y:S01]  /*18f0*/  @!P4 LDC.64 R6, c[0x0][0x210] ;  /* 0x00008400ff06cb82 */ /* 0x014ea20000000a00 */
[----:B------:R-:W-:Y:S01]  /*1900*/  IMAD R14, R11, UR7, R14 ;  /* 0x000000070b0e7c24 */ /* 0x000fe2000f8e020e */
[----:B------:R4:W-:Y:S03]  /*1910*/  @P5 STS.128 [R235+0x3000], RZ ;  /* 0x003000ffeb005388 */ /* 0x0009e60000000c00 */
[----:B------:R-:W-:-:S03]  /*1920*/  IMAD.IADD R14, R17, 0x1, R14 ;  /* 0x00000001110e7824 */ /* 0x000fc600078e020e */
[----:B------:R-:W5:Y:S08]  /*1930*/  @!P5 LDC.64 R8, c[0x0][0x210] ;  /* 0x00008400ff08db82 */ /* 0x000f700000000a00 */
[----:B-1-3--:R-:W1:Y:S01]  /*1940*/  @!P3 LDC.64 R2, c[0x0][0x210] ;  /* 0x00008400ff02bb82 */ /* 0x00ae620000000a00 */
        /* <DEDUP_REMOVED lines=30> */
.L_x_1085:
[----:B------:R-:W-:Y:S05]  /*1b30*/  BSYNC B0 ;  /* 0x0000000000007941 */ /* 0x000fea0003800000 */
.L_x_1084:
[----:B------:R-:W-:Y:S01]  /*1b40*/  USHF.L.U32 UR35, UR12, 0x6, URZ ;  /* 0x000000060c237899 */ /* 0x000fe2000800063f */
[----:B-1234-:R-:W-:Y:S01]  /*1b50*/  SHF.R.S32.HI R3, RZ, 0x1f, R10 ;  /* 0x0000001fff037819 */ /* 0x01efe2000001140a */
[----:B------:R-:W-:Y:S01]  /*1b60*/  USHF.L.U64.HI UR34, UR12, 0x6, UR13 ;  /* 0x000000060c227899 */ /* 0x000fe2000801020d */
[----:B------:R-:W-:Y:S01]  /*1b70*/  IMAD.WIDE.U32 R244, R13, UR21, R244 ;  /* 0x000000150df47c25 */ /* 0x000fe2000f8e00f4 */
[----:B------:R-:W-:Y:S01]  /*1b80*/  ISETP.GE.AND P1, PT, R248, UR19, PT ;  /* 0x00000013f8007c0c */ /* 0x000fe2000bf26270 */
[----:B------:R-:W-:Y:S01]  /*1b90*/  USHF.R.S32.HI UR36, URZ, 0x1f, UR20 ;  /* 0x0000001f3f247899 */ /* 0x000fe20008011414 */
[----:B------:R-:W-:Y:S01]  /*1ba0*/  LEA.HI R14, R3, R10, RZ, 0x3 ;  /* 0x0000000a030e7211 */ /* 0x000fe200078f18ff */
[----:B------:R-:W-:Y:S01]  /*1bb0*/  UIMAD UR6, UR34, UR20, URZ ;  /* 0x00000014220672a4 */ /* 0x000fe2000f8e023f */
[----:B------:R-:W-:Y:S01]  /*1bc0*/  VIADD R247, R245, UR9 ;  /* 0x00000009f5f77c36 */ /* 0x000fe20008000000 */
[----:B------:R-:W-:Y:S01]  /*1bd0*/  SHF.R.S32.HI R19, RZ, 0x4, R0 ;  /* 0x00000004ff137819 */ /* 0x000fe20000011400 */
[----:B------:R-:W-:Y:S01]  /*1be0*/  IMAD.U32 R3, RZ, RZ, UR35 ;  /* 0x00000023ff037e24 */ /* 0x000fe2000f8e00ff */
[----:B------:R-:W-:Y:S01]  /*1bf0*/  UIMAD UR6, UR36, UR35, UR6 ;  /* 0x00000023240672a4 */ /* 0x000fe2000f8e0206 */
[----:B------:R-:W-:Y:S01]  /*1c00*/  IMAD.MOV.U32 R246, RZ, RZ, R244 ;  /* 0x000000fffff67224 */ /* 0x000fe200078e00f4 */
[----:B------:R-:W-:Y:S01]  /*1c10*/  LOP3.LUT R7, R14, 0xfffffff8, RZ, 0xc0, !PT ;  /* 0xfffffff80e077812 */ /* 0x000fe200078ec0ff */
[----:B------:R-:W-:Y:S01]  /*1c20*/  BSSY B0, `(.L_x_1086) ;  /* 0x000002d000007945 */ /* 0x000fe20003800000 */
[----:B------:R-:W-:Y:S01]  /*1c30*/  LEA.HI R20, R0, R19, RZ, 0x1 ;  /* 0x0000001300147211 */ /* 0x000fe200078f08ff */
[----:B------:R-:W-:Y:S01]  /*1c40*/  IMAD.WIDE.U32 R16, R3, UR20, R246 ;  /* 0x0000001403107c25 */ /* 0x000fe2000f8e00f6 */
[----:B------:R-:W-:-:S03]  /*1c50*/  IADD3 R2, R10, -R7, RZ ;  /* 0x800000070a027210 */ /* 0x000fc60007ffe0ff */
[----:B------:R-:W-:Y:S01]  /*1c60*/  IMAD.SHL.U32 R18, R5, 0x40, RZ ;  /* 0x0000004005127824 */ /* 0x000fe200078e00ff */
        /* <DEDUP_REMOVED lines=40> */
.L_x_1087:
[----:B------:R-:W-:Y:S05]  /*1ef0*/  BSYNC B0 ;  /* 0x0000000000007941 */ /* 0x000fea0003800000 */
.L_x_1086:
[----:B--2---:R-:W-:Y:S01]  /*1f00*/  IMAD.SHL.U32 R8, R248, 0x8, RZ ;  /* 0x00000008f8087824 */ /* 0x004fe200078e00ff */
[----:B------:R-:W-:Y:S01]  /*1f10*/  LOP3.LUT R233, R18, 0x1c0, RZ, 0xc0, !PT ;  /* 0x000001c012e97812 */ /* 0x000fe200078ec0ff */
[----:B------:R-:W-:Y:S01]  /*1f20*/  IMAD.WIDE.U32 R10, R248, UR10, R166 ;  /* 0x0000000af80a7c25 */ /* 0x000fe2000f8e00a6 */
[----:B------:R-:W-:Y:S01]  /*1f30*/  LOP3.LUT R18, R20, 0xfffffffe, RZ, 0xc0, !PT ;  /* 0xfffffffe14127812 */ /* 0x000fe200078ec0ff */
[----:B------:R-:W-:Y:S01]  /*1f40*/  USHF.L.U64.HI UR8, UR12, 0x5, UR13 ;  /* 0x000000050c087899 */ /* 0x000fe2000801020d */
[----:B------:R-:W-:Y:S01]  /*1f50*/  LOP3.LUT R8, R233, 0x8, R8, 0xf8, !PT ;  /* 0x00000008e9087812 */ /* 0x000fe200078ef808 */
[----:B-1----:R-:W-:Y:S01]  /*1f60*/  IMAD R7, R249, UR10, RZ ;  /* 0x0000000af9077c24 */ /* 0x002fe2000f8e02ff */
[----:B------:R-:W-:Y:S01]  /*1f70*/  SHF.R.U32.HI R233, RZ, 0x3, R233 ;  /* 0x00000003ffe97819 */ /* 0x000fe200000116e9 */
[----:B------:R-:W-:Y:S01]  /*1f80*/  IMAD.SHL.U32 R20, R2, 0x40, RZ ;  /* 0x0000004002147824 */ /* 0x000fe200078e00ff */
[----:B------:R-:W-:Y:S01]  /*1f90*/  IADD3 R22, P1, R10, UR28, RZ ;  /* 0x0000001c0a167c10 */ /* 0x000fe2000ff3e0ff */
[C---:B------:R-:W-:Y:S01]  /*1fa0*/  IMAD R6, R248.reuse, UR11, R7 ;  /* 0x0000000bf8067c24 */ /* 0x040fe2000f8e0207 */
[----:B------:R-:W-:Y:S01]  /*1fb0*/  USHF.L.U32 UR14, UR12, 0x5, URZ ;  /* 0x000000050c0e7899 */ /* 0x000fe2000800063f */
[----:B------:R-:W-:Y:S01]  /*1fc0*/  IMAD.IADD R18, R19, 0x1, -R18 ;  /* 0x0000000113127824 */ /* 0x000fe200078e0a12 */
[----:B------:R-:W-:Y:S01]  /*1fd0*/  BSSY B0, `(.L_x_1088) ;  /* 0x000002f000007945 */ /* 0x000fe20003800000 */
[----:B------:R-:W-:-:S02]  /*1fe0*/  ISETP.GE.AND P5, PT, R248, UR19, PT ;  /* 0x00000013f8007c0c */ /* 0x000fc4000bfa6270 */
[----:B------:R-:W-:Y:S01]  /*1ff0*/  LOP3.LUT R233, R8, R233, RZ, 0x3c, !PT ;  /* 0x000000e908e97212 */ /* 0x000fe200078e3cff */
[----:B------:R-:W-:Y:S01]  /*2000*/  IMAD.SHL.U32 R19, R18, 0x8, RZ ;  /* 0x0000000812137824 */ /* 0x000fe200078e00ff */
        /* <DEDUP_REMOVED lines=43> */
.L_x_1089:
[----:B------:R-:W-:Y:S05]  /*22c0*/  BSYNC B0 ;  /* 0x0000000000007941 */ /* 0x000fea0003800000 */
.L_x_1088:
        /* <DEDUP_REMOVED lines=11> */
[----:B-1----:R-:W-:Y:S01]  /*2380*/  LEA.HI R6, R15, R4, RZ, 0x5 ;  /* 0x000000040f067211 */ /* 0x002fe200078f28ff */
        /* <DEDUP_REMOVED lines=55> */
.L_x_1091:
[----:B------:R-:W-:Y:S05]  /*2700*/  BSYNC B0 ;  /* 0x0000000000007941 */ /* 0x000fea0003800000 */
.L_x_1090:
        /* <DEDUP_REMOVED lines=49> */
.L_x_1093:
[----:B------:R-:W-:Y:S05]  /*2a20*/  BSYNC B0 ;  /* 0x0000000000007941 */ /* 0x000fea0003800000 */
.L_x_1092:
[----:B------:R-:W-:Y:S01]  /*2a30*/  LDSM.16.M88.4 R48, [R234] ;  /* 0x00000000ea30783b */ /* 0x000fe20000000200 */
[----:B------:R-:W-:Y:S01]  /*2a40*/  R2P PR, R5, 0x6 ;  /* 0x0000000605007804 */ /* 0x000fe20000000000 */
[----:B------:R-:W-:Y:S01]  /*2a50*/  IMAD.MOV.U32 R7, RZ, RZ, 0x10 ;  /* 0x00000010ff077424 */ /* 0x000fe200078e00ff */
[C---:B------:R-:W-:Y:S01]  /*2a60*/  LOP3.LUT P0, RZ, R2.reuse, 0x2, RZ, 0xc0, !PT ;  /* 0x0000000202ff7812 */ /* 0x040fe2000780c0ff */
[----:B------:R-:W5:Y:S01]  /*2a70*/  LDSM.16.M88.4 R36, [R233+0x10000] ;  /* 0x01000000e924783b */ /* 0x000f620000000200 */
[----:B------:R-:W-:Y:S01]  /*2a80*/  VIADD R5, R233, 0x10000 ;  /* 0x00010000e9057836 */ /* 0x000fe20000000000 */
[----:B------:R-:W-:Y:S01]  /*2a90*/  ULDC UR37, c[0x0][0x39c] ;  /* 0x0000e70000257ab9 */ /* 0x000fe20000000800 */
[----:B------:R-:W-:Y:S01]  /*2aa0*/  SEL R7, R7, 0xfffffff0, !P0 ;  /* 0xfffffff007077807 */ /* 0x000fe20004000000 */
[----:B------:R-:W-:Y:S01]  /*2ab0*/  VIADD R231, R233, 0x10020 ;  /* 0x00010020e9e77836 */ /* 0x000fe20000000000 */
[----:B------:R-:W-:Y:S01]  /*2ac0*/  LOP3.LUT P0, RZ, R2, 0x4, RZ, 0xc0, !PT ;  /* 0x0000000402ff7812 */ /* 0x000fe2000780c0ff */
[----:B------:R-:W-:Y:S01]  /*2ad0*/  IMAD.MOV.U32 R2, RZ, RZ, 0x40 ;  /* 0x00000040ff027424 */ /* 0x000fe200078e00ff */
[----:B------:R-:W4:Y:S01]  /*2ae0*/  LDSM.16.M88.4 R52, [R233+0x10800] ;  /* 0x01080000e934783b */ /* 0x000f220000000200 */
[----:B------:R-:W-:Y:S01]  /*2af0*/  IMAD R232, R7, 0x2, R234 ;  /* 0x0000000207e87824 */ /* 0x000fe200078e02ea */
[----:B------:R-:W-:Y:S01]  /*2b00*/  LEA R15, R15, UR27, 0x4 ;  /* 0x0000001b0f0f7c11 */ /* 0x000fe2000f8e20ff */
[----:B------:R-:W-:Y:S01]  /*2b10*/  @P1 VIADD R231, R5, 0xffffffe0 ;  /* 0xffffffe005e71836 */ /* 0x000fe20000000000 */
[----:B------:R-:W-:Y:S01]  /*2b20*/  SEL R2, R2, 0xffffffc0, !P2 ;  /* 0xffffffc002027807 */ /* 0x000fe20005000000 */
[----:B------:R-:W-:Y:S01]  /*2b30*/  IMAD.MOV.U32 R5, RZ, RZ, 0x20 ;  /* 0x00000020ff057424 */ /* 0x000fe200078e00ff */
[----:B------:R-:W-:Y:S01]  /*2b40*/  LDSM.16.M88.4 R24, [R232] ;  /* 0x00000000e818783b */ /* 0x000fe20000000200 */
[----:B------:R-:W-:Y:S01]  /*2b50*/  UISETP.GE.AND UP0, UPT, UR22, 0x2, UPT ;  /* 0x000000021600788c */ /* 0x000fe2000bf06270 */
[----:B------:R-:W-:-:S02]  /*2b60*/  VIADD R223, R231, 0x800 ;  /* 0x00000800e7df7836 */ /* 0x000fc40000000000 */
[----:B------:R-:W4:Y:S01]  /*2b70*/  LDSM.16.M88.4 R32, [R231] ;  /* 0x00000000e720783b */ /* 0x000f220000000200 */
[----:B------:R-:W-:Y:S01]  /*2b80*/  SEL R5, R5, 0xffffffe0, !P0 ;  /* 0xffffffe005057807 */ /* 0x000fe20004000000 */
[----:B------:R-:W-:Y:S02]  /*2b90*/  IMAD.IADD R227, R233, 0x1, R2 ;  /* 0x00000001e9e37824 */ /* 0x000fe400078e0202 */
[----:B------:R-:W4:Y:S01]  /*2ba0*/  LDSM.16.M88.4 R80, [R233+0x11000] ;  /* 0x01100000e950783b */ /* 0x000f220000000200 */
[----:B------:R-:W-:Y:S02]  /*2bb0*/  IMAD.IADD R220, R2, 0x1, R231 ;  /* 0x0000000102dc7824 */ /* 0x000fe400078e02e7 */
[C---:B------:R-:W-:Y:S01]  /*2bc0*/  IMAD R230, R5.reuse, 0x2, R234 ;  /* 0x0000000205e67824 */ /* 0x040fe200078e02ea */
[----:B------:R-:W-:Y:S01]  /*2bd0*/  LDSM.16.M88.4 R68, [R227+0x10000] ;  /* 0x01000000e344783b */ /* 0x000fe20000000200 */
[----:B------:R-:W-:Y:S02]  /*2be0*/  IMAD R229, R5, 0x2, R232 ;  /* 0x0000000205e57824 */ /* 0x000fe400078e02e8 */
[C---:B------:R-:W-:Y:S01]  /*2bf0*/  VIADD R222, R231.reuse, 0x1000 ;  /* 0x00001000e7de7836 */ /* 0x040fe20000000000 */
[----:B------:R-:W4:Y:S01]  /*2c00*/  LDSM.16.M88.4 R92, [R230] ;  /* 0x00000000e65c783b */ /* 0x000f220000000200 */
[----:B------:R-:W-:-:S02]  /*2c10*/  VIADD R221, R231, 0x1800 ;  /* 0x00001800e7dd7836 */ /* 0x000fc40000000000 */
[C---:B------:R-:W-:Y:S01]  /*2c20*/  VIADD R219, R231.reuse, 0x2000 ;  /* 0x00002000e7db7836 */ /* 0x040fe20000000000 */
[----:B-1-3--:R-:W1:Y:S01]  /*2c30*/  LDSM.16.M88.4 R20, [R233+0x11800] ;  /* 0x01180000e914783b */ /* 0x00ae620000000200 */
[C---:B------:R-:W-:Y:S02]  /*2c40*/  VIADD R218, R231.reuse, 0x2800 ;  /* 0x00002800e7da7836 */ /* 0x040fe40000000000 */
[C---:B------:R-:W-:Y:S01]  /*2c50*/  VIADD R217, R231.reuse, 0x3000 ;  /* 0x00003000e7d97836 */ /* 0x040fe20000000000 */
[----:B------:R-:W3:Y:S01]  /*2c60*/  LDSM.16.M88.4 R72, [R231+0x800] ;  /* 0x00080000e748783b */ /* 0x000ee20000000200 */
[C---:B------:R-:W-:Y:S01]  /*2c70*/  VIADD R216, R231.reuse, 0x3800 ;  /* 0x00003800e7d87836 */ /* 0x040fe20000000000 */
[----:B-----5:R-:W-:Y:S02]  /*2c80*/  HMMA.16816.F32 R28, R48, R36, RZ ;  /* 0x00000024301c723c */ /* 0x020fe400000018ff */
[----:B--2---:R-:W-:Y:S01]  /*2c90*/  LDSM.16.M88.4 R16, [R229] ;  /* 0x00000000e510783b */ /* 0x004fe20000000200 */
[----:B------:R-:W-:-:S02]  /*2ca0*/  VIADD R215, R231, 0x4000 ;  /* 0x00004000e7d77836 */ /* 0x000fc40000000000 */
[C---:B------:R-:W-:Y:S01]  /*2cb0*/  VIADD R214, R231.reuse, 0x4800 ;  /* 0x00004800e7d67836 */ /* 0x040fe20000000000 */
[----:B------:R-:W2:Y:S01]  /*2cc0*/  LDSM.16.M88.4 R96, [R220] ;  /* 0x00000000dc60783b */ /* 0x000ea20000000200 */
[C---:B------:R-:W-:Y:S01]  /*2cd0*/  HMMA.16816.F32 R36, R48.reuse, R38, RZ ;  /* 0x000000263024723c */ /* 0x040fe200000018ff */
[C---:B------:R-:W-:Y:S02]  /*2ce0*/  VIADD R213, R231.reuse, 0x5000 ;  /* 0x00005000e7d57836 */ /* 0x040fe40000000000 */
[----:B------:R-:W5:Y:S01]  /*2cf0*/  LDSM.16.M88.4 R60, [R231+0x1000] ;  /* 0x00100000e73c783b */ /* 0x000f620000000200 */
[C---:B------:R-:W-:Y:S02]  /*2d00*/  VIADD R212, R231.reuse, 0x5800 ;  /* 0x00005800e7d47836 */ /* 0x040fe40000000000 */
[----:B----4-:R-:W-:Y:S01]  /*2d10*/  HMMA.16816.F32 R44, R48, R52, RZ ;  /* 0x00000034302c723c */ /* 0x010fe200000018ff */
[----:B------:R-:W4:Y:S01]  /*2d20*/  LDSM.16.M88.4 R56, [R231+0x1800] ;  /* 0x00180000e738783b */ /* 0x000f220000000200 */
[----:B------:R-:W-:-:S02]  /*2d30*/  VIADD R211, R231, 0x6000 ;  /* 0x00006000e7d37836 */ /* 0x000fc40000000000 */
[C---:B------:R-:W-:Y:S01]  /*2d40*/  VIADD R210, R231.reuse, 0x6800 ;  /* 0x00006800e7d27836 */ /* 0x040fe20000000000 */
[----:B------:R-:W4:Y:S01]  /*2d50*/  LDSM.16.M88.4 R100, [R227+0x10800] ;  /* 0x01080000e364783b */ /* 0x000f220000000200 */
[----:B------:R-:W-:Y:S01]  /*2d60*/  HMMA.16816.F32 R52, R48, R54, RZ ;  /* 0x000000363034723c */ /* 0x000fe200000018ff */
[C---:B------:R-:W-:Y:S02]  /*2d70*/  VIADD R209, R231.reuse, 0x7000 ;  /* 0x00007000e7d17836 */ /* 0x040fe40000000000 */
[----:B------:R-:W-:Y:S01]  /*2d80*/  LDSM.16.M88.4 R84, [R233+0x12000] ;  /* 0x01200000e954783b */ /* 0x000fe20000000200 */
[----:B------:R-:W-:Y:S02]  /*2d90*/  VIADD R208, R231, 0x7800 ;  /* 0x00007800e7d07836 */ /* 0x000fe40000000000 */
        /* <DEDUP_REMOVED lines=9> */
[----:B------:R-:W-:Y:S03]  /*2e30*/  LDSM.16.M88.4 R112, [R231+0x5800] ;  /* 0x00580000e770783b */ /* 0x000fe60000000200 */
[----:B------:R-:W-:Y:S01]  /*2e40*/  HMMA.16816.F32 R28, R92, R68, R28 ;  /* 0x000000445c1c723c */ /* 0x000fe2000000181c */
[----:B------:R-:W0:Y:S05]  /*2e50*/  LDGDEPBAR ;  /* 0x00000000000079af */ /* 0x000e2a0000000000 */
[----:B-1----:R-:W-:Y:S06]  /*2e60*/  HMMA.16816.F32 R76, R48, R20, RZ ;  /* 0x00000014304c723c */ /* 0x002fec00000018ff */
[----:B------:R-:W-:Y:S01]  /*2e70*/  HMMA.16816.F32 R36, R92, R70, R36 ;  /* 0x000000465c24723c */ /* 0x000fe20000001824 */
[----:B------:R-:W-:Y:S05]  /*2e80*/  LDSM.16.M88.4 R68, [R220+0x1000] ;  /* 0x00100000dc44783b */ /* 0x000fea0000000200 */
[----:B------:R-:W-:Y:S01]  /*2e90*/  HMMA.16816.F32 R48, R48, R22, RZ ;  /* 0x000000163030723c */ /* 0x000fe200000018ff */
[----:B------:R-:W1:Y:S05]  /*2ea0*/  LDSM.16.M88.4 R20, [R234+0x4000] ;  /* 0x00400000ea14783b */ /* 0x000e6a0000000200 */
[C---:B---3--:R-:W-:Y:S06]  /*2eb0*/  HMMA.16816.F32 R44, R24.reuse, R72, R44 ;  /* 0x00000048182c723c */ /* 0x048fec000000182c */
[----:B------:R-:W-:Y:S01]  /*2ec0*/  HMMA.16816.F32 R52, R24, R74, R52 ;  /* 0x0000004a1834723c */ /* 0x000fe20000001834 */
[----:B------:R-:W-:Y:S05]  /*2ed0*/  LDSM.16.M88.4 R72, [R233+0x12800] ;  /* 0x01280000e948783b */ /* 0x000fea0000000200 */
[----:B--2---:R-:W-:Y:S06]  /*2ee0*/  HMMA.16816.F32 R28, R16, R96, R28 ;  /* 0x00000060101c723c */ /* 0x004fec000000181c */
[C---:B-----5:R-:W-:Y:S06]  /*2ef0*/  HMMA.16816.F32 R64, R24.reuse, R60, R64 ;  /* 0x0000003c1840723c */ /* 0x060fec0000001840 */
[C---:B------:R-:W-:Y:S01]  /*2f00*/  HMMA.16816.F32 R80, R24.reuse, R62, R80 ;  /* 0x0000003e1850723c */ /* 0x040fe20000001850 */
[----:B------:R-:W-:Y:S05]  /*2f10*/  LDSM.16.M88.4 R60, [R220+0x1800] ;  /* 0x00180000dc3c783b */ /* 0x000fea0000000200 */
[----:B----4-:R-:W-:Y:S06]  /*2f20*/  HMMA.16816.F32 R76, R24, R56, R76 ;  /* 0x00000038184c723c */ /* 0x010fec000000184c */
[----:B------:R-:W-:Y:S01]  /*2f30*/  HMMA.16816.F32 R36, R16, R98, R36 ;  /* 0x000000621024723c */ /* 0x000fe20000001824 */
[----:B------:R-:W-:Y:S05]  /*2f40*/  LDSM.16.M88.4 R96, [R227+0x12000] ;  /* 0x01200000e360783b */ /* 0x000fea0000000200 */
[----:B------:R-:W-:Y:S01]  /*2f50*/  HMMA.16816.F32 R24, R24, R58, R48 ;  /* 0x0000003a1818723c */ /* 0x000fe20000001830 */
[----:B------:R-:W-:Y:S04]  /*2f60*/  LDSM.16.M88.4 R48, [R232+0x4000] ;  /* 0x00400000e830783b */ /* 0x000fe80000000200 */
[----:B------:R-:W2:Y:S01]  /*2f70*/  LDSM.16.M88.4 R56, [R231+0x2000] ;  /* 0x00200000e738783b */ /* 0x000ea20000000200 */
[C---:B------:R-:W-:Y:S06]  /*2f80*/  HMMA.16816.F32 R44, R92.reuse, R100, R44 ;  /* 0x000000645c2c723c */ /* 0x040fec000000182c */
[----:B------:R-:W-:Y:S01]  /*2f90*/  HMMA.16816.F32 R52, R92, R102, R52 ;  /* 0x000000665c34723c */ /* 0x000fe20000001834 */
[----:B------:R-:W-:Y:S05]  /*2fa0*/  LDSM.16.M88.4 R100, [R231+0x2800] ;  /* 0x00280000e764783b */ /* 0x000fea0000000200 */
[----:B-1----:R-:W-:Y:S06]  /*2fb0*/  HMMA.16816.F32 R28, R20, R84, R28 ;  /* 0x00000054141c723c */ /* 0x002fec000000181c */
[C---:B------:R-:W-:Y:S06]  /*2fc0*/  HMMA.16816.F32 R64, R92.reuse, R40, R64 ;  /* 0x000000285c40723c */ /* 0x040fec0000001840 */
[C---:B------:R-:W-:Y:S01]  /*2fd0*/  HMMA.16816.F32 R80, R92.reuse, R42, R80 ;  /* 0x0000002a5c50723c */ /* 0x040fe20000001850 */
[----:B------:R-:W-:Y:S05]  /*2fe0*/  LDSM.16.M88.4 R40, [R233+0x13000] ;  /* 0x01300000e928783b */ /* 0x000fea0000000200 */
[----:B------:R-:W-:Y:S06]  /*2ff0*/  HMMA.16816.F32 R76, R92, R32, R76 ;  /* 0x000000205c4c723c */ /* 0x000fec000000184c */
[----:B------:R-:W-:Y:S01]  /*3000*/  HMMA.16816.F32 R36, R20, R86, R36 ;  /* 0x000000561424723c */ /* 0x000fe20000001824 */
[----:B------:R-:W-:Y:S05]  /*3010*/  LDSM.16.M88.4 R84, [R227+0x12800] ;  /* 0x01280000e354783b */ /* 0x000fea0000000200 */
[----:B------:R-:W-:Y:S01]  /*3020*/  HMMA.16816.F32 R92, R92, R34, R24 ;  /* 0x000000225c5c723c */ /* 0x000fe20000001818 */
[----:B------:R-:W1:Y:S04]  /*3030*/  LDSM.16.M88.4 R32, [R230+0x4000] ;  /* 0x00400000e620783b */ /* 0x000e680000000200 */
[----:B------:R-:W3:Y:S01]  /*3040*/  LDSM.16.M88.4 R24, [R233+0x13800] ;  /* 0x01380000e918783b */ /* 0x000ee20000000200 */
[C---:B------:R-:W-:Y:S06]  /*3050*/  HMMA.16816.F32 R44, R16.reuse, R88, R44 ;  /* 0x00000058102c723c */ /* 0x040fec000000182c */
[----:B------:R-:W-:Y:S01]  /*3060*/  HMMA.16816.F32 R52, R16, R90, R52 ;  /* 0x0000005a1034723c */ /* 0x000fe20000001834 */
[----:B------:R-:W-:Y:S05]  /*3070*/  LDSM.16.M88.4 R88, [R231+0x3000] ;  /* 0x00300000e758783b */ /* 0x000fea0000000200 */
        /* <DEDUP_REMOVED lines=8> */
[----:B------:R-:W-:Y:S04]  /*3100*/  LDSM.16.M88.4 R16, [R229+0x4000] ;  /* 0x00400000e510783b */ /* 0x000fe80000000200 */
[----:B------:R-:W2:Y:S01]  /*3110*/  LDSM.16.M88.4 R60, [R220+0x2000] ;  /* 0x00200000dc3c783b */ /* 0x000ea20000000200 */
[C---:B------:R-:W-:Y:S06]  /*3120*/  HMMA.16816.F32 R44, R20.reuse, R72, R44 ;  /* 0x00000048142c723c */ /* 0x040fec000000182c */
[----:B------:R-:W-:Y:S01]  /*3130*/  HMMA.16816.F32 R52, R20, R74, R52 ;  /* 0x0000004a1434723c */ /* 0x000fe20000001834 */
[----:B------:R-:W-:Y:S05]  /*3140*/  LDSM.16.M88.4 R72, [R220+0x2800] ;  /* 0x00280000dc48783b */ /* 0x000fea0000000200 */
[C---:B-1----:R-:W-:Y:S06]  /*3150*/  HMMA.16816.F32 R28, R32.reuse, R96, R28 ;  /* 0x00000060201c723c */ /* 0x042fec000000181c */
[----:B------:R-:W-:Y:S01]  /*3160*/  HMMA.16816.F32 R36, R32, R98, R36 ;  /* 0x000000622024723c */ /* 0x000fe20000001824 */
[----:B------:R-:W-:Y:S05]  /*3170*/  LDSM.16.M88.4 R96, [R232+0x8000] ;  /* 0x00800000e860783b */ /* 0x000fea0000000200 */
[C---:B------:R-:W-:Y:S06]  /*3180*/  HMMA.16816.F32 R64, R20.reuse, R40, R64 ;  /* 0x000000281440723c */ /* 0x040fec0000001840 */
[C---:B------:R-:W-:Y:S01]  /*3190*/  HMMA.16816.F32 R80, R20.reuse, R42, R80 ;  /* 0x0000002a1450723c */ /* 0x040fe20000001850 */
[----:B------:R-:W-:Y:S05]  /*31a0*/  LDSM.16.M88.4 R40, [R227+0x13800] ;  /* 0x01380000e328783b */ /* 0x000fea0000000200 */
[C---:B---3--:R-:W-:Y:S06]  /*31b0*/  HMMA.16816.F32 R76, R20.reuse, R24, R76 ;  /* 0x00000018144c723c */ /* 0x048fec000000184c */
[----:B------:R-:W-:Y:S01]  /*31c0*/  HMMA.16816.F32 R92, R20, R26, R92 ;  /* 0x0000001a145c723c */ /* 0x000fe2000000185c */
[----:B------:R-:W-:Y:S04]  /*31d0*/  LDSM.16.M88.4 R20, [R234+0x8000] ;  /* 0x00800000ea14783b */ /* 0x000fe80000000200 */
[----:B------:R-:W1:Y:S01]  /*31e0*/  LDSM.16.M88.4 R24, [R233+0x14000] ;  /* 0x01400000e918783b */ /* 0x000e620000000200 */
        /* <DEDUP_REMOVED lines=12> */
[----:B------:R-:W3:Y:S01]  /*32b0*/  LDSM.16.M88.4 R68, [R220+0x3000] ;  /* 0x00300000dc44783b */ /* 0x000ee20000000200 */
        /* <DEDUP_REMOVED lines=9> */
[C---:B------:R-:W-:Y:S06]  /*3350*/  HMMA.16816.F32 R76, R32.reuse, R40, R76 ;  /* 0x00000028204c723c */ /* 0x040fec000000184c */
[----:B------:R-:W-:Y:S01]  /*3360*/  HMMA.16816.F32 R92, R32, R42, R92 ;  /* 0x0000002a205c723c */ /* 0x000fe2000000185c */
[----:B------:R-:W1:Y:S04]  /*3370*/  LDSM.16.M88.4 R32, [R227+0x14000] ;  /* 0x01400000e320783b */ /* 0x000e680000000200 */
[----:B------:R-:W4:Y:S01]  /*3380*/  LDSM.16.M88.4 R40, [R233+0x15000] ;  /* 0x01500000e928783b */ /* 0x000f220000000200 */
[C---:B------:R-:W-:Y:S06]  /*3390*/  HMMA.16816.F32 R44, R16.reuse, R72, R44 ;  /* 0x00000048102c723c */ /* 0x040fec000000182c */
[----:B------:R-:W-:Y:S01]  /*33a0*/  HMMA.16816.F32 R52, R16, R74, R52 ;  /* 0x0000004a1034723c */ /* 0x000fe20000001834 */
[----:B------:R-:W-:Y:S05]  /*33b0*/  LDSM.16.M88.4 R72, [R229+0x8000] ;  /* 0x00800000e548783b */ /* 0x000fea0000000200 */
[C---:B--2---:R-:W-:Y:S06]  /*33c0*/  HMMA.16816.F32 R28, R96.reuse, R48, R28 ;  /* 0x00000030601c723c */ /* 0x044fec000000181c */
[----:B------:R-:W-:Y:S01]  /*33d0*/  HMMA.16816.F32 R36, R96, R50, R36 ;  /* 0x000000326024723c */ /* 0x000fe20000001824 */
[----:B------:R-:W-:Y:S05]  /*33e0*/  LDSM.16.M88.4 R48, [R227+0x14800] ;  /* 0x01480000e330783b */ /* 0x000fea0000000200 */
[C---:B---3--:R-:W-:Y:S06]  /*33f0*/  HMMA.16816.F32 R64, R16.reuse, R68, R64 ;  /* 0x000000441040723c */ /* 0x048fec0000001840 */
[----:B------:R-:W-:Y:S01]  /*3400*/  HMMA.16816.F32 R80, R16, R70, R80 ;  /* 0x000000461050723c */ /* 0x000fe20000001850 */
[----:B------:R-:W2:Y:S05]  /*3410*/  LDSM.16.M88.4 R68, [R220+0x4000] ;  /* 0x00400000dc44783b */ /* 0x000eaa0000000200 */
[C---:B------:R-:W-:Y:S06]  /*3420*/  HMMA.16816.F32 R44, R20.reuse, R60, R44 ;  /* 0x0000003c142c723c */ /* 0x040fec000000182c */
[----:B------:R-:W-:Y:S01]  /*3430*/  HMMA.16816.F32 R52, R20, R62, R52 ;  /* 0x0000003e1434723c */ /* 0x000fe20000001834 */
[----:B------:R-:W-:Y:S05]  /*3440*/  LDSM.16.M88.4 R60, [R234+0xc000] ;  /* 0x00c00000ea3c783b */ /* 0x000fea0000000200 */
[C---:B-1----:R-:W-:Y:S06]  /*3450*/  HMMA.16816.F32 R28, R88.reuse, R32, R28 ;  /* 0x00000020581c723c */ /* 0x042fec000000181c */
[----:B------:R-:W-:Y:S01]  /*3460*/  HMMA.16816.F32 R36, R88, R34, R36 ;  /* 0x000000225824723c */ /* 0x000fe20000001824 */
[----:B------:R-:W1:Y:S05]  /*3470*/  LDSM.16.M88.4 R32, [R231+0x5000] ;  /* 0x00500000e720783b */ /* 0x000e6a0000000200 */
[C---:B------:R-:W-:Y:S06]  /*3480*/  HMMA.16816.F32 R76, R16.reuse, R56, R76 ;  /* 0x00000038104c723c */ /* 0x040fec000000184c */
[----:B------:R-:W-:Y:S01]  /*3490*/  HMMA.16816.F32 R92, R16, R58, R92 ;  /* 0x0000003a105c723c */ /* 0x000fe2000000185c */
[----:B------:R-:W3:Y:S04]  /*34a0*/  LDSM.16.M88.4 R16, [R233+0x16000] ;  /* 0x01600000e910783b */ /* 0x000ee80000000200 */
[----:B------:R-:W5:Y:S01]  /*34b0*/  LDSM.16.M88.4 R56, [R220+0x4800] ;  /* 0x00480000dc38783b */ /* 0x000f620000000200 */
[----:B----4-:R-:W-:Y:S06]  /*34c0*/  HMMA.16816.F32 R64, R20, R40, R64 ;  /* 0x000000281440723c */ /* 0x010fec0000001840 */
[C---:B------:R-:W-:Y:S06]  /*34d0*/  HMMA.16816.F32 R44, R96.reuse, R24, R44 ;  /* 0x00000018602c723c */ /* 0x040fec000000182c */
[----:B------:R-:W-:Y:S01]  /*34e0*/  HMMA.16816.F32 R52, R96, R26, R52 ;  /* 0x0000001a6034723c */ /* 0x000fe20000001834 */
[----:B------:R-:W-:Y:S05]  /*34f0*/  LDSM.16.M88.4 R24, [R232+0xc000] ;  /* 0x00c00000e818783b */ /* 0x000fea0000000200 */
[C---:B--2---:R-:W-:Y:S06]  /*3500*/  HMMA.16816.F32 R28, R72.reuse, R68, R28 ;  /* 0x00000044481c723c */ /* 0x044fec000000181c */
[----:B------:R-:W-:Y:S01]  /*3510*/  HMMA.16816.F32 R36, R72, R70, R36 ;  /* 0x000000464824723c */ /* 0x000fe20000001824 */
[----:B------:R-:W-:Y:S05]  /*3520*/  LDSM.16.M88.4 R68, [R220+0x5000] ;  /* 0x00500000dc44783b */ /* 0x000fea0000000200 */
[----:B------:R-:W-:Y:S01]  /*3530*/  HMMA.16816.F32 R80, R20, R42, R80 ;  /* 0x0000002a1450723c */ /* 0x000fe20000001850 */
[----:B------:R-:W2:Y:S05]  /*3540*/  LDSM.16.M88.4 R40, [R231+0x6000] ;  /* 0x00600000e728783b */ /* 0x000eaa0000000200 */
[----:B-1----:R-:W-:Y:S06]  /*3550*/  HMMA.16816.F32 R64, R96, R32, R64 ;  /* 0x000000206040723c */ /* 0x002fec0000001840 */
[----:B------:R-:W-:Y:S06]  /*3560*/  HMMA.16816.F32 R44, R88, R48, R44 ;  /* 0x00000030582c723c */ /* 0x000fec000000182c */
[----:B---3--:R-:W-:Y:S06]  /*3570*/  HMMA.16816.F32 R28, R60, R16, R28 ;  /* 0x000000103c1c723c */ /* 0x008fec000000181c */
[----:B------:R-:W-:Y:S01]  /*3580*/  HMMA.16816.F32 R52, R88, R50, R52 ;  /* 0x000000325834723c */ /* 0x000fe20000001834 */
[----:B------:R-:W-:Y:S05]  /*3590*/  LDSM.16.M88.4 R48, [R231+0x6800] ;  /* 0x00680000e730783b */ /* 0x000fea0000000200 */
[----:B------:R-:W-:Y:S01]  /*35a0*/  HMMA.16816.F32 R36, R60, R18, R36 ;  /* 0x000000123c24723c */ /* 0x000fe20000001824 */
[----:B------:R-:W-:Y:S05]  /*35b0*/  LDSM.16.M88.4 R16, [R229+0xc000] ;  /* 0x00c00000e510783b */ /* 0x000fea0000000200 */
[C---:B------:R-:W-:Y:S06]  /*35c0*/  HMMA.16816.F32 R76, R20.reuse, R84, R76 ;  /* 0x00000054144c723c */ /* 0x040fec000000184c */
[----:B------:R-:W-:Y:S01]  /*35d0*/  HMMA.16816.F32 R92, R20, R86, R92 ;  /* 0x00000056145c723c */ /* 0x000fe2000000185c */
[----:B------:R-:W1:Y:S04]  /*35e0*/  LDSM.16.M88.4 R20, [R230+0xc000] ;  /* 0x00c00000e614783b */ /* 0x000e680000000200 */
[----:B------:R-:W-:Y:S01]  /*35f0*/  LDSM.16.M88.4 R84, [R227+0x15800] ;  /* 0x01580000e354783b */ /* 0x000fe20000000200 */
[----:B------:R-:W-:Y:S06]  /*3600*/  HMMA.16816.F32 R64, R88, R108, R64 ;  /* 0x0000006c5840723c */ /* 0x000fec0000001840 */
[----:B-----5:R-:W-:Y:S06]  /*3610*/  HMMA.16816.F32 R44, R72, R56, R44 ;  /* 0x00000038482c723c */ /* 0x020fec000000182c */
[----:B--2---:R-:W-:Y:S06]  /*3620*/  HMMA.16816.F32 R28, R24, R40, R28 ;  /* 0x00000028181c723c */ /* 0x004fec000000181c */
[----:B------:R-:W-:Y:S01]  /*3630*/  HMMA.16816.F32 R52, R72, R58, R52 ;  /* 0x0000003a4834723c */ /* 0x000fe20000001834 */
[----:B------:R-:W2:Y:S05]  /*3640*/  LDSM.16.M88.4 R56, [R233+0x17000] ;  /* 0x01700000e938783b */ /* 0x000eaa0000000200 */
[----:B------:R-:W-:Y:S01]  /*3650*/  HMMA.16816.F32 R36, R24, R42, R36 ;  /* 0x0000002a1824723c */ /* 0x000fe20000001824 */
[----:B------:R-:W-:Y:S05]  /*3660*/  LDSM.16.M88.4 R40, [R227+0x16800] ;  /* 0x01680000e328783b */ /* 0x000fea0000000200 */
[----:B------:R-:W-:Y:S01]  /*3670*/  HMMA.16816.F32 R80, R96, R34, R80 ;  /* 0x000000226050723c */ /* 0x000fe20000001850 */
[----:B------:R-:W3:Y:S05]  /*3680*/  LDSM.16.M88.4 R32, [R220+0x6000] ;  /* 0x00600000dc20783b */ /* 0x000eea0000000200 */
[----:B------:R-:W-:Y:S06]  /*3690*/  HMMA.16816.F32 R64, R72, R68, R64 ;  /* 0x000000444840723c */ /* 0x000fec0000001840 */
[----:B------:R-:W-:Y:S06]  /*36a0*/  HMMA.16816.F32 R44, R60, R104, R44 ;  /* 0x000000683c2c723c */ /* 0x000fec000000182c */
[----:B-1----:R-:W-:Y:S06]  /*36b0*/  HMMA.16816.F32 R28, R20, R100, R28 ;  /* 0x00000064141c723c */ /* 0x002fec000000181c */
[----:B------:R-:W-:Y:S06]  /*36c0*/  HMMA.16816.F32 R52, R60, R106, R52 ;  /* 0x0000006a3c34723c */ /* 0x000fec0000001834 */
[C---:B------:R-:W-:Y:S06]  /*36d0*/  HMMA.16816.F32 R76, R96.reuse, R112, R76 ;  /* 0x00000070604c723c */ /* 0x040fec000000184c */
[----:B------:R-:W-:Y:S01]  /*36e0*/  HMMA.16816.F32 R92, R96, R114, R92 ;  /* 0x00000072605c723c */ /* 0x000fe2000000185c */
[----:B------:R-:W1:Y:S05]  /*36f0*/  LDSM.16.M88.4 R96, [R231+0x7000] ;  /* 0x00700000e760783b */ /* 0x000e6a0000000200 */
[----:B------:R-:W-:Y:S06]  /*3700*/  HMMA.16816.F32 R36, R20, R102, R36 ;  /* 0x000000661424723c */ /* 0x000fec0000001824 */
[----:B------:R-:W-:Y:S06]  /*3710*/  HMMA.16816.F32 R80, R88, R110, R80 ;  /* 0x0000006e5850723c */ /* 0x000fec0000001850 */
[----:B--2---:R-:W-:Y:S06]  /*3720*/  HMMA.16816.F32 R64, R60, R56, R64 ;  /* 0x000000383c40723c */ /* 0x004fec0000001840 */
[----:B------:R-:W-:Y:S06]  /*3730*/  HMMA.16816.F32 R44, R24, R48, R44 ;  /* 0x00000030182c723c */ /* 0x000fec000000182c */
[----:B---3--:R-:W-:Y:S06]  /*3740*/  HMMA.16816.F32 R28, R16, R32, R28 ;  /* 0x00000020101c723c */ /* 0x008fec000000181c */
[----:B------:R-:W-:Y:S01]  /*3750*/  HMMA.16816.F32 R52, R24, R50, R52 ;  /* 0x000000321834723c */ /* 0x000fe20000001834 */
[----:B------:R-:W2:Y:S05]  /*3760*/  LDSM.16.M88.4 R48, [R220+0x5800] ;  /* 0x00580000dc30783b */ /* 0x000eaa0000000200 */
[----:B------:R-:W-:Y:S01]  /*3770*/  HMMA.16816.F32 R36, R16, R34, R36 ;  /* 0x000000221024723c */ /* 0x000fe20000001824 */
[----:B------:R-:W3:Y:S05]  /*3780*/  LDSM.16.M88.4 R32, [R227+0x17000] ;  /* 0x01700000e320783b */ /* 0x000eea0000000200 */
[C---:B------:R-:W-:Y:S06]  /*3790*/  HMMA.16816.F32 R76, R88.reuse, R84, R76 ;  /* 0x00000054584c723c */ /* 0x040fec000000184c */
[----:B------:R-:W-:Y:S01]  /*37a0*/  HMMA.16816.F32 R92, R88, R86, R92 ;  /* 0x00000056585c723c */ /* 0x000fe2000000185c */
[----:B------:R-:W4:Y:S01]  /*37b0*/  LDSM.16.M88.4 R84, [R220+0x6800] ;  /* 0x00680000dc54783b */ /* 0x000f220000000200 */
[----:B------:R-:W-:Y:S01]  /*37c0*/  FMUL.FTZ R56, R28, UR37 ;  /* 0x000000251c387c20 */ /* 0x000fe20008410000 */
[----:B------:R-:W-:Y:S01]  /*37d0*/  FMUL.FTZ R68, R29, UR37 ;  /* 0x000000251d447c20 */ /* 0x000fe20008410000 */
[----:B------:R-:W-:Y:S01]  /*37e0*/  FMUL.FTZ R57, R30, UR37 ;  /* 0x000000251e397c20 */ /* 0x000fe20008410000 */
[----:B------:R-:W-:Y:S01]  /*37f0*/  FMUL.FTZ R69, R31, UR37 ;  /* 0x000000251f457c20 */ /* 0x000fe20008410000 */
[----:B------:R-:W-:Y:S01]  /*3800*/  HMMA.16816.F32 R80, R72, R70, R80 ;  /* 0x000000464850723c */ /* 0x000fe20000001850 */
[----:B------:R-:W5:Y:S01]  /*3810*/  LDSM.16.M88.4 R28, [R233+0x17800] ;  /* 0x01780000e91c783b */ /* 0x000f620000000200 */
[----:B------:R-:W-:Y:S04]  /*3820*/  MUFU.TANH R56, R56 ;  /* 0x0000003800387308 */ /* 0x000fe80000002400 */
[----:B-1----:R-:W-:Y:S01]  /*3830*/  HMMA.16816.F32 R64, R24, R96, R64 ;  /* 0x000000601840723c */ /* 0x002fe20000001840 */
[----:B------:R-:W-:-:S03]  /*3840*/  FMUL.FTZ R36, R36, UR37 ;  /* 0x0000002524247c20 */ /* 0x000fc60008410000 */
[----:B------:R-:W1:Y:S02]  /*3850*/  MUFU.TANH R69, R69 ;  /* 0x0000004500457308 */ /* 0x000e640000002400 */
[----:B------:R-:W-:Y:S06]  /*3860*/  HMMA.16816.F32 R44, R20, R40, R44 ;  /* 0x00000028142c723c */ /* 0x000fec000000182c */
[----:B--2---:R-:W-:Y:S01]  /*3870*/  HMMA.16816.F32 R76, R72, R48, R76 ;  /* 0x00000030484c723c */ /* 0x004fe2000000184c */
[----:B------:R2:W1:Y:S05]  /*3880*/  MUFU.TANH R70, R36 ;  /* 0x0000002400467308 */ /* 0x00046a0000002400 */
[----:B------:R-:W-:Y:S01]  /*3890*/  HMMA.16816.F32 R80, R60, R58, R80 ;  /* 0x0000003a3c50723c */ /* 0x000fe20000001850 */
[----:B------:R-:W-:-:S02]  /*38a0*/  FMUL.FTZ R48, R38, UR37 ;  /* 0x0000002526307c20 */ /* 0x000fc40008410000 */
[----:B------:R-:W-:Y:S03]  /*38b0*/  MUFU.TANH R68, R68 ;  /* 0x0000004400447308 */ /* 0x000fe60000002400 */
[----:B---3--:R-:W-:Y:S01]  /*38c0*/  HMMA.16816.F32 R64, R20, R32, R64 ;  /* 0x000000201440723c */ /* 0x008fe20000001840 */
[----:B------:R-:W-:-:S04]  /*38d0*/  FMUL.FTZ R58, R37, UR37 ;  /* 0x00000025253a7c20 */ /* 0x000fc80008410000 */
[----:B------:R-:W3:Y:S01]  /*38e0*/  MUFU.TANH R48, R48 ;  /* 0x0000003000307308 */ /* 0x000ee20000002400 */
[----:B----4-:R-:W-:Y:S01]  /*38f0*/  HMMA.16816.F32 R44, R16, R84, R44 ;  /* 0x00000054102c723c */ /* 0x010fe2000000182c */
[----:B------:R-:W-:Y:S02]  /*3900*/  FMUL.FTZ R32, R39, UR37 ;  /* 0x0000002527207c20 */ /* 0x000fe40008410000 */
[----:B--2---:R-:W2:Y:S03]  /*3910*/  LDSM.16.M88.4 R36, [R231+0x7800] ;  /* 0x00780000e724783b */ /* 0x004ea60000000200 */
[----:B------:R-:W-:Y:S01]  /*3920*/  HMMA.16816.F32 R92, R72, R50, R92 ;  /* 0x00000032485c723c */ /* 0x000fe2000000185c */
[----:B------:R-:W4:Y:S05]  /*3930*/  MUFU.TANH R58, R58 ;  /* 0x0000003a003a7308 */ /* 0x000f2a0000002400 */
[----:B-----5:R-:W-:Y:S03]  /*3940*/  HMMA.16816.F32 R76, R60, R28, R76 ;  /* 0x0000001c3c4c723c */ /* 0x020fe6000000184c */
[----:B------:R-:W5:Y:S03]  /*3950*/  MUFU.TANH R32, R32 ;  /* 0x0000002000207308 */ /* 0x000f660000002400 */
[----:B------:R-:W-:Y:S01]  /*3960*/  HMMA.16816.F32 R52, R20, R42, R52 ;  /* 0x0000002a1434723c */ /* 0x000fe20000001834 */
[----:B------:R-:W-:Y:S01]  /*3970*/  LOP3.LUT R29, R6, 0xffffffe0, RZ, 0xc0, !PT ;  /* 0xffffffe0061d7812 */ /* 0x000fe200078ec0ff */
[----:B------:R-:W1:Y:S03]  /*3980*/  LDSM.16.M88.4 R40, [R220+0x7000] ;  /* 0x00700000dc28783b */ /* 0x000e660000000200 */
[----:B------:R-:W-:Y:S01]  /*3990*/  MUFU.TANH R57, R57 ;  /* 0x0000003900397308 */ /* 0x000fe20000002400 */
[----:B------:R-:W-:Y:S01]  /*39a0*/  FMUL.FTZ R33, R44, UR37 ;  /* 0x000000252c217c20 */ /* 0x000fe20008410000 */
[----:B------:R-:W-:Y:S01]  /*39b0*/  FMUL.FTZ R49, R45, UR37 ;  /* 0x000000252d317c20 */ /* 0x000fe20008410000 */
[----:B------:R-:W-:Y:S01]  /*39c0*/  FMUL.FTZ R59, R46, UR37 ;  /* 0x000000252e3b7c20 */ /* 0x000fe20008410000 */
[----:B------:R-:W-:Y:S01]  /*39d0*/  FMUL.FTZ R50, R47, UR37 ;  /* 0x000000252f327c20 */ /* 0x000fe20008410000 */
[----:B------:R-:W-:Y:S01]  /*39e0*/  HMMA.16816.F32 R80, R24, R98, R80 ;  /* 0x000000621850723c */ /* 0x000fe20000001850 */
[----:B------:R-:W3:Y:S01]  /*39f0*/  LDSM.16.M88.4 R44, [R227+0x17800] ;  /* 0x01780000e32c783b */ /* 0x000ee20000000200 */
[----:B------:R-:W-:Y:S01]  /*3a00*/  IMAD.IADD R2, R4, 0x1, -R29 ;  /* 0x0000000104027824 */ /* 0x000fe200078e0a1d */
[----:B------:R-:W5:Y:S03]  /*3a10*/  MUFU.TANH R33, R33 ;  /* 0x0000002100217308 */ /* 0x000f660000002400 */
[----:B------:R-:W-:Y:S01]  /*3a20*/  HMMA.16816.F32 R92, R60, R30, R92 ;  /* 0x0000001e3c5c723c */ /* 0x000fe2000000185c */
[----:B------:R-:W-:-:S04]  /*3a30*/  SHF.R.S32.HI R29, RZ, 0x1f, R2 ;  /* 0x0000001fff1d7819 */ /* 0x000fc80000011402 */
[----:B------:R-:W-:Y:S01]  /*3a40*/  LEA.HI R2, R29, R2, RZ, 0x2 ;  /* 0x000000021d027211 */ /* 0x000fe200078f10ff */
[----:B------:R-:W5:Y:S01]  /*3a50*/  MUFU.TANH R59, R59 ;  /* 0x0000003b003b7308 */ /* 0x000f620000002400 */
[----:B------:R-:W4:Y:S01]  /*3a60*/  LDSM.16.M88.4 R28, [R220+0x7800] ;  /* 0x00780000dc1c783b */ /* 0x000f220000000200 */
[----:B------:R-:W-:Y:S01]  /*3a70*/  HMMA.16816.F32 R52, R16, R86, R52 ;  /* 0x000000561034723c */ /* 0x000fe20000001834 */
[----:B------:R-:W-:Y:S01]  /*3a80*/  SHF.R.S32.HI R2, RZ, 0x2, R2 ;  /* 0x00000002ff027819 */ /* 0x000fe20000011402 */
[----:B------:R-:W-:-:S04]  /*3a90*/  DEPBAR.LE SB0, 0x0 ;  /* 0x000080000000791a */ /* 0x000fc80000000000 */
[----:B--2---:R-:W-:Y:S01]  /*3aa0*/  HMMA.16816.F32 R76, R24, R36, R76 ;  /* 0x00000024184c723c */ /* 0x004fe2000000184c */
[----:B------:R-:W-:Y:S01]  /*3ab0*/  IADD3 R2, R15, 0x1, R2 ;  /* 0x000000010f027810 */ /* 0x000fe20007ffe002 */
[----:B------:R-:W-:Y:S01]  /*3ac0*/  IMAD.SHL.U32 R15, R4, 0x2, RZ ;  /* 0x00000002040f7824 */ /* 0x000fe200078e00ff */
[----:B------:R-:W2:Y:S01]  /*3ad0*/  MUFU.TANH R49, R49 ;  /* 0x0000003100317308 */ /* 0x000ea20000002400 */
[----:B------:R-:W-:Y:S02]  /*3ae0*/  IMAD.U32 R4, RZ, RZ, UR20 ;  /* 0x00000014ff047e24 */ /* 0x000fe4000f8e00ff */
[----:B------:R-:W-:Y:S01]  /*3af0*/  HMMA.16816.F32 R80, R20, R34, R80 ;  /* 0x000000221450723c */ /* 0x000fe20000001850 */
[----:B------:R-:W-:-:S04]  /*3b00*/  LOP3.LUT R15, R15, 0x6, RZ, 0xc0, !PT ;  /* 0x000000060f0f7812 */ /* 0x000fc800078ec0ff */
[----:B------:R-:W-:Y:S01]  /*3b10*/  MUFU.TANH R50, R50 ;  /* 0x0000003200327308 */ /* 0x000fe20000002400 */
[----:B------:R-:W-:Y:S01]  /*3b20*/  HMMA.16816.F32 R92, R24, R38, R92 ;  /* 0x00000026185c723c */ /* 0x000fe2000000185c */
[----:B------:R-:W-:-:S05]  /*3b30*/  IMAD R37, R4, 0x40, R15 ;  /* 0x0000004004257824 */ /* 0x000fca00078e020f */
[----:B-1----:R-:W-:Y:S01]  /*3b40*/  HMMA.16816.F32 R64, R16, R40, R64 ;  /* 0x000000281040723c */ /* 0x002fe20000001840 */
[----:B------:R-:W-:Y:S01]  /*3b50*/  FMUL.FTZ R36, R55, UR37 ;  /* 0x0000002537247c20 */ /* 0x000fe20008410000 */
[----:B------:R-:W-:Y:S01]  /*3b60*/  FMUL.FTZ R35, R54, UR37 ;  /* 0x0000002536237c20 */ /* 0x000fe20008410000 */
[----:B------:R-:W-:Y:S02]  /*3b70*/  VIADD R25, R37, 0x11 ;  /* 0x0000001125197836 */ /* 0x000fe40000000000 */
[----:B------:R-:W-:Y:S01]  /*3b80*/  FMUL.FTZ R34, R53, UR37 ;  /* 0x0000002535227c20 */ /* 0x000fe20008410000 */
[----:B------:R-:W-:Y:S01]  /*3b90*/  VIADD R27, R37, 0x10 ;  /* 0x00000010251b7836 */ /* 0x000fe20000000000 */
[----:B---3--:R-:W-:Y:S01]  /*3ba0*/  HMMA.16816.F32 R76, R20, R44, R76 ;  /* 0x0000002c144c723c */ /* 0x008fe2000000184c */
[----:B------:R-:W-:Y:S02]  /*3bb0*/  IMAD.U32 R41, RZ, RZ, UR29 ;  /* 0x0000001dff297e24 */ /* 0x000fe4000f8e00ff */
[----:B------:R-:W-:Y:S01]  /*3bc0*/  FMUL.FTZ R40, R52, UR37 ;  /* 0x0000002534287c20 */ /* 0x000fe20008410000 */
[----:B------:R-:W1:Y:S02]  /*3bd0*/  MUFU.TANH R36, R36 ;  /* 0x0000002400247308 */ /* 0x000e640000002400 */
[----:B------:R-:W-:Y:S01]  /*3be0*/  IADD3 R2, R41, -UR18, R2 ;  /* 0x8000001229027c10 */ /* 0x000fe2000fffe002 */
[----:B------:R-:W-:Y:S04]  /*3bf0*/  HMMA.16816.F32 R80, R16, R42, R80 ;  /* 0x0000002a1050723c */ /* 0x000fe80000001850 */
[----:B------:R-:W-:Y:S01]  /*3c00*/  VIADD R14, R2, UR23 ;  /* 0x00000017020e7c36 */ /* 0x000fe20008000000 */
[----:B------:R-:W-:Y:S01]  /*3c10*/  MUFU.TANH R35, R35 ;  /* 0x0000002300237308 */ /* 0x000fe20000002400 */
[----:B------:R-:W-:Y:S01]  /*3c20*/  HMMA.16816.F32 R92, R20, R46, R92 ;  /* 0x0000002e145c723c */ /* 0x000fe2000000185c */
[C---:B------:R-:W-:Y:S01]  /*3c30*/  VIADD R43, R37.reuse, 0x1 ;  /* 0x00000001252b7836 */ /* 0x040fe20000000000 */
[----:B------:R-:W-:Y:S01]  /*3c40*/  UMOV UR23, UR20 ;  /* 0x0000001400177c82 */ /* 0x000fe20008000000 */
[C---:B------:R-:W-:Y:S01]  /*3c50*/  VIADDMNMX R2, R14.reuse, 0x8, R41, PT ;  /* 0x000000080e027846 */ /* 0x040fe20003800129 */
[----:B------:R-:W-:Y:S01]  /*3c60*/  VIADD R41, R37, 0x8 ;  /* 0x0000000825297836 */ /* 0x000fe20000000000 */
[----:B------:R-:W-:Y:S01]  /*3c70*/  VIMNMX R14, R14, UR29, PT ;  /* 0x0000001d0e0e7c48 */ /* 0x000fe2000bfe0100 */
[----:B------:R-:W-:Y:S01]  /*3c80*/  FMUL.FTZ R64, R64, UR37 ;  /* 0x0000002540407c20 */ /* 0x000fe20008410000 */
[----:B------:R-:W-:Y:S01]  /*3c90*/  ISETP.GE.AND P3, PT, R43, R2, PT ;  /* 0x000000022b00720c */ /* 0x000fe20003f66270 */
[----:B------:R-:W-:Y:S01]  /*3ca0*/  MUFU.TANH R40, R40 ;  /* 0x0000002800287308 */ /* 0x000fe20000002400 */
[C---:B------:R-:W-:Y:S01]  /*3cb0*/  ISETP.GE.AND P4, PT, R41.reuse, R14, PT ;  /* 0x0000000e2900720c */ /* 0x040fe20003f86270 */
[----:B------:R-:W-:Y:S01]  /*3cc0*/  FMUL.FTZ R66, R66, UR37 ;  /* 0x0000002542427c20 */ /* 0x000fe20008410000 */
[C---:B----4-:R-:W-:Y:S01]  /*3cd0*/  HMMA.16816.F32 R76, R16.reuse, R28, R76 ;  /* 0x0000001c104c723c */ /* 0x050fe2000000184c */
[----:B------:R-:W-:Y:S01]  /*3ce0*/  ISETP.GE.AND P1, PT, R41, R2, PT ;  /* 0x000000022900720c */ /* 0x000fe20003f26270 */
[----:B------:R-:W-:Y:S01]  /*3cf0*/  VIADD R41, R37, 0x9 ;  /* 0x0000000925297836 */ /* 0x000fe20000000000 */
[----:B------:R-:W-:Y:S01]  /*3d00*/  FSEL R4, R69, -INF , !P3 ;  /* 0xff80000045047808 */ /* 0x000fe20005800000 */
[----:B------:R-:W-:Y:S01]  /*3d10*/  VIADD R21, R37, 0x20 ;  /* 0x0000002025157836 */ /* 0x000fe20000000000 */
[----:B------:R-:W3:Y:S01]  /*3d20*/  MUFU.TANH R197, R64 ;  /* 0x0000004000c57308 */ /* 0x000ee20000002400 */
[-C--:B------:R-:W-:Y:S01]  /*3d30*/  ISETP.GE.AND P3, PT, R25, R14.reuse, PT ;  /* 0x0000000e1900720c */ /* 0x080fe20003f66270 */
[----:B------:R-:W-:Y:S01]  /*3d40*/  FMUL.FTZ R80, R80, UR37 ;  /* 0x0000002550507c20 */ /* 0x000fe20008410000 */
[----:B------:R-:W-:Y:S01]  /*3d50*/  ISETP.GE.AND P0, PT, R41, R14, PT ;  /* 0x0000000e2900720c */ /* 0x000fe20003f06270 */
[----:B------:R-:W-:Y:S01]  /*3d60*/  FMUL.FTZ R65, R65, UR37 ;  /* 0x0000002541417c20 */ /* 0x000fe20008410000 */
[-C--:B------:R-:W-:Y:S01]  /*3d70*/  ISETP.GE.AND P5, PT, R41, R2.reuse, PT ;  /* 0x000000022900720c */ /* 0x080fe20003fa6270 */
[----:B------:R-:W-:Y:S01]  /*3d80*/  FMUL.FTZ R83, R83, UR37 ;  /* 0x0000002553537c20 */ /* 0x000fe20008410000 */
[----:B------:R-:W-:Y:S01]  /*3d90*/  FSEL R41, R70, -INF , !P4 ;  /* 0xff80000046297808 */ /* 0x000fe20006000000 */
[----:B------:R-:W-:Y:S01]  /*3da0*/  HMMA.16816.F32 R16, R16, R30, R92 ;  /* 0x0000001e1010723c */ /* 0x000fe2000000185c */
[----:B------:R-:W-:Y:S01]  /*3db0*/  ISETP.GE.AND P4, PT, R25, R2, PT ;  /* 0x000000021900720c */ /* 0x000fe20003f86270 */
[----:B------:R-:W-:Y:S01]  /*3dc0*/  VIADD R25, R37, 0x18 ;  /* 0x0000001825197836 */ /* 0x000fe20000000000 */
[-C--:B------:R-:W-:Y:S01]  /*3dd0*/  ISETP.GE.AND P6, PT, R43, R14.reuse, PT ;  /* 0x0000000e2b00720c */ /* 0x080fe20003fc6270 */
[----:B------:R-:W4:Y:S01]  /*3de0*/  MUFU.TANH R34, R34 ;  /* 0x0000002200227308 */ /* 0x000f220000002400 */
[----:B------:R-:W-:Y:S01]  /*3df0*/  FSEL R48, R48, -INF , !P1 ;  /* 0xff80000030307808 */ /* 0x000fe20004800000 */
[----:B------:R-:W-:Y:S01]  /*3e00*/  FMUL.FTZ R67, R67, UR37 ;  /* 0x0000002543437c20 */ /* 0x000fe20008410000 */
[----:B------:R-:W-:Y:S01]  /*3e10*/  FSEL R43, R58, -INF , !P0 ;  /* 0xff8000003a2b7808 */ /* 0x000fe20004000000 */
[C---:B------:R-:W-:Y:S01]  /*3e20*/  VIADD R31, R37.reuse, 0x29 ;  /* 0x00000029251f7836 */ /* 0x040fe20000000000 */
[----:B------:R-:W-:Y:S01]  /*3e30*/  FSEL R39, R68, -INF , !P6 ;  /* 0xff80000044277808 */ /* 0x000fe20007000000 */
[----:B------:R-:W-:Y:S01]  /*3e40*/  VIADD R29, R37, 0x28 ;  /* 0x00000028251d7836 */ /* 0x000fe20000000000 */
[C---:B------:R-:W-:Y:S01]  /*3e50*/  ISETP.GE.AND P1, PT, R25.reuse, R14, PT ;  /* 0x0000000e1900720c */ /* 0x040fe20003f26270 */
[----:B------:R-:W4:Y:S01]  /*3e60*/  MUFU.TANH R195, R80 ;  /* 0x0000005000c37308 */ /* 0x000f220000002400 */
[----:B------:R-:W-:Y:S01]  /*3e70*/  ISETP.GE.AND P0, PT, R25, R2, PT ;  /* 0x000000021900720c */ /* 0x000fe20003f06270 */
[----:B------:R-:W-:Y:S01]  /*3e80*/  FMUL.FTZ R79, R79, UR37 ;  /* 0x000000254f4f7c20 */ /* 0x000fe20008410000 */
[----:B------:R-:W-:Y:S01]  /*3e90*/  ISETP.GE.AND P2, PT, R27, R14, PT ;  /* 0x0000000e1b00720c */ /* 0x000fe20003f46270 */
[----:B------:R-:W-:Y:S01]  /*3ea0*/  VIADD R25, R37, 0x19 ;  /* 0x0000001925197836 */ /* 0x000fe20000000000 */
[----:B------:R-:W-:Y:S01]  /*3eb0*/  ISETP.GE.AND P6, PT, R27, R2, PT ;  /* 0x000000021b00720c */ /* 0x000fe20003fc6270 */
[----:B------:R-:W-:Y:S01]  /*3ec0*/  FMUL.FTZ R76, R76, UR37 ;  /* 0x000000254c4c7c20 */ /* 0x000fe20008410000 */
[----:B-----5:R-:W-:Y:S01]  /*3ed0*/  FSEL R6, R32, -INF , !P5 ;  /* 0xff80000020067808 */ /* 0x020fe20006800000 */
[----:B------:R-:W5:Y:S01]  /*3ee0*/  MUFU.TANH R194, R66 ;  /* 0x0000004200c27308 */ /* 0x000f620000002400 */
[----:B------:R-:W-:Y:S01]  /*3ef0*/  FSEL R27, R33, -INF , !P2 ;  /* 0xff800000211b7808 */ /* 0x000fe20005000000 */
[----:B------:R-:W-:Y:S01]  /*3f00*/  FMUL.FTZ R81, R81, UR37 ;  /* 0x0000002551517c20 */ /* 0x000fe20008410000 */
[----:B------:R-:W-:Y:S01]  /*3f10*/  FSEL R26, R59, -INF , !P6 ;  /* 0xff8000003b1a7808 */ /* 0x000fe20007000000 */
[----:B------:R-:W-:Y:S01]  /*3f20*/  FMUL.FTZ R82, R82, UR37 ;  /* 0x0000002552527c20 */ /* 0x000fe20008410000 */
[----:B------:R-:W-:Y:S01]  /*3f30*/  ISETP.GE.AND P5, PT, R25, R14, PT ;  /* 0x0000000e1900720c */ /* 0x000fe20003fa6270 */
[----:B------:R-:W-:Y:S01]  /*3f40*/  FMUL.FTZ R77, R77, UR37 ;  /* 0x000000254d4d7c20 */ /* 0x000fe20008410000 */
[----:B------:R-:W-:Y:S01]  /*3f50*/  ISETP.GE.AND P2, PT, R25, R2, PT ;  /* 0x000000021900720c */ /* 0x000fe20003f46270 */
[----:B------:R-:W5:Y:S01]  /*3f60*/  MUFU.TANH R198, R79 ;  /* 0x0000004f00c67308 */ /* 0x000f620000002400 */
[----:B------:R-:W-:Y:S01]  /*3f70*/  ISETP.GE.AND P6, PT, R21, R14, PT ;  /* 0x0000000e1500720c */ /* 0x000fe20003fc6270 */
[----:B------:R-:W-:Y:S01]  /*3f80*/  FMUL.FTZ R78, R78, UR37 ;  /* 0x000000254e4e7c20 */ /* 0x000fe20008410000 */
[----:B--2---:R-:W-:Y:S01]  /*3f90*/  FSEL R25, R49, -INF , !P3 ;  /* 0xff80000031197808 */ /* 0x004fe20005800000 */
[----:B------:R-:W-:Y:S01]  /*3fa0*/  FMUL.FTZ R16, R16, UR37 ;  /* 0x0000002510107c20 */ /* 0x000fe20008410000 */
[----:B------:R-:W-:Y:S01]  /*3fb0*/  ISETP.GE.AND P3, PT, R21, R2, PT ;  /* 0x000000021500720c */ /* 0x000fe20003f66270 */
[----:B------:R-:W-:Y:S01]  /*3fc0*/  VIADD R21, R37, 0x21 ;  /* 0x0000002125157836 */ /* 0x000fe20000000000 */
[----:B-1----:R-:W-:Y:S01]  /*3fd0*/  FSEL R20, R36, -INF , !P2 ;  /* 0xff80000024147808 */ /* 0x002fe20005000000 */
[----:B------:R-:W1:Y:S01]  /*3fe0*/  MUFU.TANH R191, R65 ;  /* 0x0000004100bf7308 */ /* 0x000e620000002400 */
[----:B---3--:R-:W-:Y:S01]  /*3ff0*/  FSEL R197, R197, -INF , !P6 ;  /* 0xff800000c5c57808 */ /* 0x008fe20007000000 */
[----:B------:R-:W-:Y:S01]  /*4000*/  FMUL.FTZ R17, R17, UR37 ;  /* 0x0000002511117c20 */ /* 0x000fe20008410000 */
[----:B------:R-:W-:Y:S01]  /*4010*/  FSEL R22, R35, -INF , !P0 ;  /* 0xff80000023167808 */ /* 0x000fe20004000000 */
[----:B------:R-:W-:Y:S01]  /*4020*/  FMUL.FTZ R18, R18, UR37 ;  /* 0x0000002512127c20 */ /* 0x000fe20008410000 */
[----:B------:R-:W-:Y:S01]  /*4030*/  ISETP.GE.AND P2, PT, R31, R14, PT ;  /* 0x0000000e1f00720c */ /* 0x000fe20003f46270 */
[----:B------:R-:W-:Y:S01]  /*4040*/  FMUL.FTZ R19, R19, UR37 ;  /* 0x0000002513137c20 */ /* 0x000fe20008410000 */
[----:B------:R-:W-:Y:S01]  /*4050*/  ISETP.GE.AND P6, PT, R31, R2, PT ;  /* 0x000000021f00720c */ /* 0x000fe20003fc6270 */
[----:B------:R-:W2:Y:S01]  /*4060*/  MUFU.TANH R204, R83 ;  /* 0x0000005300cc7308 */ /* 0x000ea20000002400 */
[----:B------:R-:W-:Y:S01]  /*4070*/  ISETP.GE.AND P0, PT, R29, R14, PT ;  /* 0x0000000e1d00720c */ /* 0x000fe20003f06270 */
[----:B------:R-:W-:Y:S01]  /*4080*/  VIADD R31, R37, 0x31 ;  /* 0x00000031251f7836 */ /* 0x000fe20000000000 */
[----:B------:R-:W-:-:S02]  /*4090*/  FSEL R24, R50, -INF , !P4 ;  /* 0xff80000032187808 */ /* 0x000fc40006000000 */
[----:B------:R-:W-:Y:S02]  /*40a0*/  FSEL R23, R40, -INF , !P1 ;  /* 0xff80000028177808 */ /* 0x000fe40004800000 */
[C---:B------:R-:W-:Y:S01]  /*40b0*/  ISETP.GE.AND P4, PT, R21.reuse, R14, PT ;  /* 0x0000000e1500720c */ /* 0x040fe20003f86270 */
[----:B------:R-:W3:Y:S01]  /*40c0*/  MUFU.TANH R203, R76 ;  /* 0x0000004c00cb7308 */ /* 0x000ee20000002400 */
[-C--:B------:R-:W-:Y:S02]  /*40d0*/  ISETP.GE.AND P1, PT, R21, R2.reuse, PT ;  /* 0x000000021500720c */ /* 0x080fe40003f26270 */
[----:B----4-:R-:W-:Y:S02]  /*40e0*/  FSEL R21, R34, -INF , !P5 ;  /* 0xff80000022157808 */ /* 0x010fe40006800000 */
[-C--:B------:R-:W-:Y:S01]  /*40f0*/  ISETP.GE.AND P5, PT, R29, R2.reuse, PT ;  /* 0x000000021d00720c */ /* 0x080fe20003fa6270 */
[----:B------:R-:W-:Y:S01]  /*4100*/  VIADD R29, R37, 0x30 ;  /* 0x00000030251d7836 */ /* 0x000fe20000000000 */
[----:B------:R-:W-:Y:S01]  /*4110*/  FSEL R195, R195, -INF , !P0 ;  /* 0xff800000c3c37808 */ /* 0x000fe20004000000 */
[----:B------:R-:W4:Y:S01]  /*4120*/  MUFU.TANH R206, R67 ;  /* 0x0000004300ce7308 */ /* 0x000f220000002400 */
[----:B------:R-:W-:-:S02]  /*4130*/  ISETP.GE.AND P0, PT, R31, R2, PT ;  /* 0x000000021f00720c */ /* 0x000fc40003f06270 */
[----:B-----5:R-:W-:Y:S02]  /*4140*/  FSEL R194, R194, -INF , !P3 ;  /* 0xff800000c2c27808 */ /* 0x020fe40005800000 */
[----:B------:R-:W-:Y:S02]  /*4150*/  FSEL R198, R198, -INF , !P0 ;  /* 0xff800000c6c67808 */ /* 0x000fe40004000000 */
[----:B------:R-:W-:Y:S01]  /*4160*/  ISETP.GE.AND P3, PT, R29, R14, PT ;  /* 0x0000000e1d00720c */ /* 0x000fe20003f66270 */
[----:B------:R-:W5:Y:S01]  /*4170*/  MUFU.TANH R193, R81 ;  /* 0x0000005100c17308 */ /* 0x000f620000002400 */
[----:B------:R-:W-:Y:S02]  /*4180*/  PLOP3.LUT P0, PT, PT, PT, UP0, 0x80, 0x0 ;  /* 0x000000000000781c */ /* 0x000fe40003f0f008 */
[----:B-1----:R-:W-:Y:S02]  /*4190*/  FSEL R191, R191, -INF , !P4 ;  /* 0xff800000bfbf7808 */ /* 0x002fe40006000000 */
[----:B------:R-:W-:Y:S01]  /*41a0*/  ISETP.GE.AND P4, PT, R29, R2, PT ;  /* 0x000000021d00720c */ /* 0x000fe20003f86270 */
[----:B------:R-:W-:Y:S01]  /*41b0*/  VIADD R29, R37, 0x38 ;  /* 0x00000038251d7836 */ /* 0x000fe20000000000 */
[----:B--2---:R-:W-:Y:S01]  /*41c0*/  FSEL R204, R204, -INF , !P6 ;  /* 0xff800000cccc7808 */ /* 0x004fe20007000000 */
[----:B------:R-:W1:Y:S01]  /*41d0*/  MUFU.TANH R196, R82 ;  /* 0x0000005200c47308 */ /* 0x000e620000002400 */
[----:B---3--:R-:W-:-:S02]  /*41e0*/  FSEL R203, R203, -INF , !P3 ;  /* 0xff800000cbcb7808 */ /* 0x008fc40005800000 */
[----:B----4-:R-:W-:Y:S02]  /*41f0*/  FSEL R206, R206, -INF , !P1 ;  /* 0xff800000cece7808 */ /* 0x010fe40004800000 */
[C---:B------:R-:W-:Y:S02]  /*4200*/  ISETP.GE.AND P6, PT, R37.reuse, R14, PT ;  /* 0x0000000e2500720c */ /* 0x040fe40003fc6270 */
[----:B------:R-:W-:Y:S01]  /*4210*/  ISETP.GE.AND P3, PT, R37, R2, PT ;  /* 0x000000022500720c */ /* 0x000fe20003f66270 */
[----:B------:R-:W2:Y:S01]  /*4220*/  MUFU.TANH R201, R77 ;  /* 0x0000004d00c97308 */ /* 0x000ea20000002400 */
[----:B------:R-:W-:Y:S01]  /*4230*/  ISETP.GE.AND P1, PT, R31, R14, PT ;  /* 0x0000000e1f00720c */ /* 0x000fe20003f26270 */
[----:B------:R-:W-:Y:S01]  /*4240*/  VIADD R37, R37, 0x39 ;  /* 0x0000003925257836 */ /* 0x000fe20000000000 */
[----:B-----5:R-:W-:Y:S02]  /*4250*/  FSEL R193, R193, -INF , !P2 ;  /* 0xff800000c1c17808 */ /* 0x020fe40005000000 */
[----:B------:R-:W-:-:S02]  /*4260*/  ISETP.GE.AND P2, PT, R29, R2, PT ;  /* 0x000000021d00720c */ /* 0x000fc40003f46270 */
[----:B------:R-:W-:Y:S01]  /*4270*/  FSEL R45, R56, -INF , !P6 ;  /* 0xff800000382d7808 */ /* 0x000fe20007000000 */
[----:B------:R-:W3:Y:S01]  /*4280*/  MUFU.TANH R200, R78 ;  /* 0x0000004e00c87308 */ /* 0x000ee20000002400 */
[----:B-1----:R-:W-:Y:S02]  /*4290*/  FSEL R196, R196, -INF , !P5 ;  /* 0xff800000c4c47808 */ /* 0x002fe40006800000 */
[----:B------:R-:W-:Y:S02]  /*42a0*/  ISETP.GE.AND P5, PT, R29, R14, PT ;  /* 0x0000000e1d00720c */ /* 0x000fe40003fa6270 */
[----:B------:R-:W-:-:S03]  /*42b0*/  FSEL R38, R57, -INF , !P3 ;  /* 0xff80000039267808 */ /* 0x000fc60005800000 */
[----:B------:R-:W1:Y:S01]  /*42c0*/  MUFU.TANH R199, R16 ;  /* 0x0000001000c77308 */ /* 0x000e620000002400 */
[----:B--2---:R-:W-:Y:S01]  /*42d0*/  FSEL R201, R201, -INF , !P1 ;  /* 0xff800000c9c97808 */ /* 0x004fe20004800000 */
[----:B------:R-:W-:Y:S01]  /*42e0*/  BAR.SYNC.DEFER_BLOCKING 0x0 ;  /* 0x0000000000007b1d */ /* 0x000fe20000010000 */
[----:B------:R-:W-:-:S05]  /*42f0*/  ISETP.GE.AND P1, PT, R37, R2, PT ;  /* 0x000000022500720c */ /* 0x000fca0003f26270 */
[----:B------:R-:W2:Y:S01]  /*4300*/  MUFU.TANH R175, R17 ;  /* 0x0000001100af7308 */ /* 0x000ea20000002400 */
[----:B---3--:R-:W-:Y:S02]  /*4310*/  FSEL R200, R200, -INF , !P4 ;  /* 0xff800000c8c87808 */ /* 0x008fe40006000000 */
[----:B------:R-:W-:-:S05]  /*4320*/  ISETP.GE.AND P4, PT, R37, R14, PT ;  /* 0x0000000e2500720c */ /* 0x000fca0003f86270 */
[----:B------:R-:W3:Y:S01]  /*4330*/  MUFU.TANH R174, R18 ;  /* 0x0000001200ae7308 */ /* 0x000ee20000002400 */
[----:B-1----:R-:W-:-:S07]  /*4340*/  FSEL R199, R199, -INF , !P5 ;  /* 0xff800000c7c77808 */ /* 0x002fce0006800000 */
[----:B------:R-:W1:Y:S01]  /*4350*/  MUFU.TANH R172, R19 ;  /* 0x0000001300ac7308 */ /* 0x000e620000002400 */
[----:B--2---:R-:W-:Y:S02]  /*4360*/  FSEL R175, R175, -INF , !P4 ;  /* 0xff800000afaf7808 */ /* 0x004fe40006000000 */
[----:B---3--:R-:W-:Y:S02]  /*4370*/  FSEL R174, R174, -INF , !P2 ;  /* 0xff800000aeae7808 */ /* 0x008fe40005000000 */
[----:B-1----:R-:W-:Y:S01]  /*4380*/  FSEL R172, R172, -INF , !P1 ;  /* 0xff800000acac7808 */ /* 0x002fe20004800000 */
        /* <DEDUP_REMOVED lines=80> */
.L_x_1096:
[----:B------:R-:W-:Y:S05]  /*4890*/  BSYNC B0 ;  /* 0x0000000000007941 */ /* 0x000fea0003800000 */
.L_x_1095:
[----:B------:R-:W0:Y:S02]  /*48a0*/  LDGDEPBAR ;  /* 0x00000000000079af */ /* 0x000e240000000000 */
.L_x_1094:
[----:B--2---:R-:W-:Y:S01]  /*48b0*/  FMNMX.FTZ R18, R45, R39, !PT ;  /* 0x000000272d127209 */ /* 0x004fe20007810000 */
        /* <DEDUP_REMOVED lines=31> */
[----:B-1----:R-:W1:Y:S03]  /*4ab0*/  SHFL.BFLY PT, R17, R18, 0x2, 0x1f ;  /* 0x0c401f0012117f89 */ /* 0x002e6600000e0000 */
        /* <DEDUP_REMOVED lines=23> */
[C---:B------:R-:W-:Y:S01]  /*4c30*/  FMUL.FTZ R173, R3.reuse, UR20 ;  /* 0x0000001403ad7c20 */ /* 0x040fe20008410000 */
        /* <DEDUP_REMOVED lines=8> */
[----:B------:R-:W-:Y:S01]  /*4cc0*/  LDSM.16.MT88.4 R120, [R225+0x1e000] ;  /* 0x01e00000e178783b */ /* 0x000fe20000004200 */
[--C-:B------:R-:W-:Y:S01]  /*4cd0*/  FFMA.FTZ R188, R38, UR20, -R173.reuse ;  /* 0x0000001426bc7c23 */ /* 0x100fe200080108ad */
[--C-:B------:R-:W-:Y:S01]  /*4ce0*/  FFMA.FTZ R189, R4, UR20, -R173.reuse ;  /* 0x0000001404bd7c23 */ /* 0x100fe200080108ad */
[--C-:B------:R-:W-:Y:S01]  /*4cf0*/  FFMA.FTZ R184, R48, UR20, -R173.reuse ;  /* 0x0000001430b87c23 */ /* 0x100fe200080108ad */
[--C-:B------:R-:W-:Y:S01]  /*4d00*/  FFMA.FTZ R183, R6, UR20, -R173.reuse ;  /* 0x0000001406b77c23 */ /* 0x100fe200080108ad */
[----:B------:R-:W1:Y:S01]  /*4d10*/  LDSM.16.MT88.4 R40, [R228+0x1a000] ;  /* 0x01a00000e428783b */ /* 0x000e620000004200 */
[----:B------:R-:W-:Y:S01]  /*4d20*/  MUFU.EX2 R187, R187 ;  /* 0x000000bb00bb7308 */ /* 0x000fe20000000800 */
[--C-:B------:R-:W-:Y:S01]  /*4d30*/  FFMA.FTZ R180, R27, UR20, -R202.reuse ;  /* 0x000000141bb47c23 */ /* 0x100fe200080108ca */
[--C-:B------:R-:W-:Y:S01]  /*4d40*/  FFMA.FTZ R179, R25, UR20, -R202.reuse ;  /* 0x0000001419b37c23 */ /* 0x100fe200080108ca */
[----:B------:R-:W2:Y:S01]  /*4d50*/  LDSM.16.MT88.4 R48, [R226+0x1a000] ;  /* 0x01a00000e230783b */ /* 0x000ea20000004200 */
[--C-:B------:R-:W-:Y:S01]  /*4d60*/  FFMA.FTZ R178, R23, UR20, -R202.reuse ;  /* 0x0000001417b27c23 */ /* 0x100fe200080108ca */
[--C-:B------:R-:W-:Y:S01]  /*4d70*/  FFMA.FTZ R165, R21, UR20, -R202.reuse ;  /* 0x0000001415a57c23 */ /* 0x100fe200080108ca */
[--C-:B------:R-:W-:Y:S01]  /*4d80*/  FFMA.FTZ R181, R26, UR20, -R173.reuse ;  /* 0x000000141ab57c23 */ /* 0x100fe200080108ad */
[----:B------:R-:W3:Y:S01]  /*4d90*/  LDSM.16.MT88.4 R4, [R224+0x1e000] ;  /* 0x01e00000e004783b */ /* 0x000ee20000004200 */
[----:B------:R-:W4:Y:S01]  /*4da0*/  MUFU.EX2 R186, R186 ;  /* 0x000000ba00ba7308 */ /* 0x000f220000000800 */
[--C-:B------:R-:W-:Y:S01]  /*4db0*/  FFMA.FTZ R176, R24, UR20, -R173.reuse ;  /* 0x0000001418b07c23 */ /* 0x100fe200080108ad */
[--C-:B------:R-:W-:Y:S01]  /*4dc0*/  FFMA.FTZ R177, R22, UR20, -R173.reuse ;  /* 0x0000001416b17c23 */ /* 0x100fe200080108ad */
[----:B------:R-:W5:Y:S01]  /*4dd0*/  LDSM.16.MT88.4 R16, [R228+0x18800] ;  /* 0x01880000e410783b */ /* 0x000f620000004200 */
[--C-:B------:R-:W-:Y:S01]  /*4de0*/  FFMA.FTZ R0, R20, UR20, -R173.reuse ;  /* 0x0000001414007c23 */ /* 0x100fe200080108ad */
[--C-:B------:R-:W-:Y:S01]  /*4df0*/  FFMA.FTZ R190, R197, UR20, -R202.reuse ;  /* 0x00000014c5be7c23 */ /* 0x100fe200080108ca */
[--C-:B------:R-:W-:Y:S01]  /*4e00*/  FFMA.FTZ R192, R195, UR20, -R202.reuse ;  /* 0x00000014c3c07c23 */ /* 0x100fe200080108ca */
[----:B------:R-:W5:Y:S01]  /*4e10*/  LDSM.16.MT88.4 R20, [R224+0x18800] ;  /* 0x01880000e014783b */ /* 0x000f620000004200 */
[----:B------:R-:W-:Y:S01]  /*4e20*/  MUFU.EX2 R185, R185 ;  /* 0x000000b900b97308 */ /* 0x000fe20000000800 */
[--C-:B------:R-:W-:Y:S01]  /*4e30*/  FFMA.FTZ R191, R191, UR20, -R202.reuse ;  /* 0x00000014bfbf7c23 */ /* 0x100fe200080108ca */
[--C-:B------:R-:W-:Y:S01]  /*4e40*/  FFMA.FTZ R193, R193, UR20, -R202.reuse ;  /* 0x00000014c1c17c23 */ /* 0x100fe200080108ca */
[----:B------:R-:W5:Y:S01]  /*4e50*/  LDSM.16.MT88.4 R24, [R228+0x1a800] ;  /* 0x01a80000e418783b */ /* 0x000f620000004200 */
[--C-:B------:R-:W-:Y:S01]  /*4e60*/  FFMA.FTZ R194, R194, UR20, -R173.reuse ;  /* 0x00000014c2c27c23 */ /* 0x100fe200080108ad */
[--C-:B------:R-:W-:Y:S01]  /*4e70*/  FFMA.FTZ R195, R206, UR20, -R173.reuse ;  /* 0x00000014cec37c23 */ /* 0x100fe200080108ad */
[--C-:B------:R-:W-:Y:S01]  /*4e80*/  FFMA.FTZ R196, R196, UR20, -R173.reuse ;  /* 0x00000014c4c47c23 */ /* 0x100fe200080108ad */
[----:B------:R-:W5:Y:S01]  /*4e90*/  LDSM.16.MT88.4 R168, [R226+0x18800] ;  /* 0x01880000e2a8783b */ /* 0x000f620000004200 */
[----:B------:R-:W1:Y:S01]  /*4ea0*/  MUFU.EX2 R182, R182 ;  /* 0x000000b600b67308 */ /* 0x000e620000000800 */
[----:B----4-:R-:W-:Y:S01]  /*4eb0*/  F2FP.F16.F32.PACK_AB R128, R186, R187 ;  /* 0x000000bbba80723e */ /* 0x010fe200000000ff */
        /* <DEDUP_REMOVED lines=8> */
[----:B------:R-:W-:Y:S01]  /*4f40*/  FFMA.FTZ R202, R175, UR20, -R202 ;  /* 0x00000014afca7c23 */ /* 0x000fe200080108ca */
[--C-:B------:R-:W-:Y:S01]  /*4f50*/  FFMA.FTZ R200, R200, UR20, -R173.reuse ;  /* 0x00000014c8c87c23 */ /* 0x100fe200080108ad */
[--C-:B------:R-:W-:Y:S01]  /*4f60*/  FFMA.FTZ R198, R174, UR20, -R173.reuse ;  /* 0x00000014aec67c23 */ /* 0x100fe200080108ad */
[----:B------:R-:W-:Y:S01]  /*4f70*/  FFMA.FTZ R205, R172, UR20, -R173 ;  /* 0x00000014accd7c23 */ /* 0x000fe200080108ad */
[----:B------:R-:W-:Y:S01]  /*4f80*/  FADD.FTZ R186, R187, R186 ;  /* 0x000000babbba7221 */ /* 0x000fe20000010000 */
[----:B------:R-:W-:Y:S01]  /*4f90*/  LDSM.16.MT88.4 R172, [R225+0x19800] ;  /* 0x01980000e1ac783b */ /* 0x000fe20000004200 */
[----:B------:R-:W4:Y:S01]  /*4fa0*/  MUFU.EX2 R189, R189 ;  /* 0x000000bd00bd7308 */ /* 0x000f220000000800 */
[----:B-1----:R-:W-:Y:S01]  /*4fb0*/  F2FP.F16.F32.PACK_AB R130, R182, R185 ;  /* 0x000000b9b682723e */ /* 0x002fe200000000ff */
[----:B------:R-:W-:-:S04]  /*4fc0*/  FADD.FTZ R185, R185, R186 ;  /* 0x000000bab9b97221 */ /* 0x000fc80000010000 */
[----:B------:R-:W-:Y:S02]  /*4fd0*/  FADD.FTZ R185, R182, R185 ;  /* 0x000000b9b6b97221 */ /* 0x000fe40000010000 */
[----:B------:R-:W-:Y:S08]  /*4fe0*/  MUFU.EX2 R184, R184 ;  /* 0x000000b800b87308 */ /* 0x000ff00000000800 */
[----:B------:R-:W1:Y:S01]  /*4ff0*/  MUFU.EX2 R183, R183 ;  /* 0x000000b700b77308 */ /* 0x000e620000000800 */
[----:B----4-:R-:W-:Y:S01]  /*5000*/  F2FP.F16.F32.PACK_AB R129, R189, R188 ;  /* 0x000000bcbd81723e */ /* 0x010fe200000000ff */
[----:B------:R-:W-:-:S06]  /*5010*/  FADD.FTZ R189, R188, R189 ;  /* 0x000000bdbcbd7221 */ /* 0x000fcc0000010000 */
[----:B------:R-:W-:Y:S08]  /*5020*/  MUFU.EX2 R180, R180 ;  /* 0x000000b400b47308 */ /* 0x000ff00000000800 */
[----:B------:R-:W4:Y:S01]  /*5030*/  MUFU.EX2 R179, R179 ;  /* 0x000000b300b37308 */ /* 0x000f220000000800 */
[----:B-1----:R-:W-:Y:S01]  /*5040*/  F2FP.F16.F32.PACK_AB R131, R183, R184 ;  /* 0x000000b8b783723e */ /* 0x002fe200000000ff */
        /* <DEDUP_REMOVED lines=10> */
[----:B------:R-:W1:Y:S05]  /*50f0*/  MUFU.EX2 R176, R176 ;  /* 0x000000b000b07308 */ /* 0x000e6a0000000800 */
[C---:B------:R-:W-:Y:S03]  /*5100*/  HMMA.16816.F32 R36, R128.reuse, R40, RZ ;  /* 0x000000288024723c */ /* 0x040fe600000018ff */
[----:B------:R-:W-:Y:S03]  /*5110*/  MUFU.EX2 R177, R177 ;  /* 0x000000b100b17308 */ /* 0x000fe60000000800 */
[C---:B--2---:R-:W-:Y:S05]  /*5120*/  HMMA.16816.F32 R44, R128.reuse, R48, RZ ;  /* 0x00000030802c723c */ /* 0x044fea00000018ff */
[----:B------:R-:W2:Y:S01]  /*5130*/  MUFU.EX2 R0, R0 ;  /* 0x0000000000007308 */ /* 0x000ea20000000800 */
        /* <DEDUP_REMOVED lines=13> */
[----:B------:R-:W5:Y:S01]  /*5210*/  MUFU.EX2 R195, R195 ;  /* 0x000000c300c37308 */ /* 0x000f620000000800 */
        /* <DEDUP_REMOVED lines=25> */
[C---:B---3--:R-:W-:Y:S06]  /*53b0*/  HMMA.16816.F32 R124, R128.reuse, R4, RZ ;  /* 0x00000004807c723c */ /* 0x048fec00000018ff */
[----:B------:R-:W-:Y:S01]  /*53c0*/  HMMA.16816.F32 R128, R128, R6, RZ ;  /* 0x000000068080723c */ /* 0x000fe200000018ff */
[----:B----4-:R-:W-:Y:S01]  /*53d0*/  F2FP.F16.F32.PACK_AB R4, R179, R180 ;  /* 0x000000b4b304723e */ /* 0x010fe200000000ff */
[----:B------:R-:W-:Y:S01]  /*53e0*/  FADD.FTZ R180, R180, R185 ;  /* 0x000000b9b4b47221 */ /* 0x000fe20000010000 */
[----:B-1----:R-:W-:Y:S01]  /*53f0*/  F2FP.F16.F32.PACK_AB R5, R176, R181 ;  /* 0x000000b5b005723e */ /* 0x002fe200000000ff */
[----:B------:R-:W-:-:S02]  /*5400*/  FADD.FTZ R181, R181, R184 ;  /* 0x000000b8b5b57221 */ /* 0x000fc40000010000 */
[----:B------:R-:W-:Y:S01]  /*5410*/  FADD.FTZ R179, R179, R180 ;  /* 0x000000b4b3b37221 */ /* 0x000fe20000010000 */
[----:B------:R-:W-:Y:S01]  /*5420*/  F2FP.F16.F32.PACK_AB R6, R165, R178 ;  /* 0x000000b2a506723e */ /* 0x000fe200000000ff */
[----:B------:R-:W-:Y:S01]  /*5430*/  FADD.FTZ R176, R176, R181 ;  /* 0x000000b5b0b07221 */ /* 0x000fe20000010000 */
[----:B--2---:R-:W-:Y:S01]  /*5440*/  F2FP.F16.F32.PACK_AB R7, R0, R177 ;  /* 0x000000b10007723e */ /* 0x004fe200000000ff */
[----:B------:R-:W-:Y:S02]  /*5450*/  FADD.FTZ R178, R178, R179 ;  /* 0x000000b3b2b27221 */ /* 0x000fe40000010000 */
[----:B------:R-:W-:Y:S02]  /*5460*/  FADD.FTZ R177, R177, R176 ;  /* 0x000000b0b1b17221 */ /* 0x000fe40000010000 */
[----:B------:R-:W-:Y:S02]  /*5470*/  FADD.FTZ R165, R165, R178 ;  /* 0x000000b2a5a57221 */ /* 0x000fe40000010000 */
[----:B-----5:R-:W-:Y:S01]  /*5480*/  HMMA.16816.F32 R160, R4, R16, R160 ;  /* 0x0000001004a0723c */ /* 0x020fe200000018a0 */
[----:B------:R-:W-:-:S05]  /*5490*/  FADD.FTZ R177, R0, R177 ;  /* 0x000000b100b17221 */ /* 0x000fca0000010000 */
[C---:B------:R-:W-:Y:S01]  /*54a0*/  HMMA.16816.F32 R156, R4.reuse, R18, R156 ;  /* 0x00000012049c723c */ /* 0x040fe2000000189c */
[----:B------:R-:W1:Y:S05]  /*54b0*/  LDSM.16.MT88.4 R16, [R226+0x1a800] ;  /* 0x01a80000e210783b */ /* 0x000e6a0000004200 */
[C---:B------:R-:W-:Y:S06]  /*54c0*/  HMMA.16816.F32 R136, R4.reuse, R20, R136 ;  /* 0x000000140488723c */ /* 0x040fec0000001888 */
[C---:B------:R-:W-:Y:S01]  /*54d0*/  HMMA.16816.F32 R132, R4.reuse, R22, R132 ;  /* 0x000000160484723c */ /* 0x040fe20000001884 */
[----:B------:R-:W2:Y:S05]  /*54e0*/  LDSM.16.MT88.4 R20, [R228+0x1c800] ;  /* 0x01c80000e414783b */ /* 0x000eaa0000004200 */
[C---:B------:R-:W-:Y:S06]  /*54f0*/  HMMA.16816.F32 R36, R4.reuse, R24, R36 ;  /* 0x000000180424723c */ /* 0x040fec0000001824 */
        /* <DEDUP_REMOVED lines=29> */
[C---:B-----5:R-:W-:Y:S06]  /*56d0*/  HMMA.16816.F32 R100, R4.reuse, R28, R100 ;  /* 0x0000001c0464723c */ /* 0x060fec0000001864 */
[C---:B------:R-:W-:Y:S01]  /*56e0*/  HMMA.16816.F32 R104, R4.reuse, R30, R104 ;  /* 0x0000001e0468723c */ /* 0x040fe20000001868 */
[----:B------:R-:W-:Y:S05]  /*56f0*/  LDSM.16.MT88.4 R28, [R225+0x19000] ;  /* 0x01900000e11c783b */ /* 0x000fea0000004200 */
[C---:B--2---:R-:W-:Y:S06]  /*5700*/  HMMA.16816.F32 R108, R4.reuse, R20, R108 ;  /* 0x00000014046c723c */ /* 0x044fec000000186c */
[C---:B------:R-:W-:Y:S01]  /*5710*/  HMMA.16816.F32 R112, R4.reuse, R22, R112 ;  /* 0x000000160470723c */ /* 0x040fe20000001870 */
[----:B------:R-:W2:Y:S05]  /*5720*/  LDSM.16.MT88.4 R20, [R226+0x19000] ;  /* 0x01900000e214783b */ /* 0x000eaa0000004200 */
[C---:B---3--:R-:W-:Y:S06]  /*5730*/  HMMA.16816.F32 R116, R4.reuse, R24, R116 ;  /* 0x000000180474723c */ /* 0x048fec0000001874 */
        /* <DEDUP_REMOVED lines=17> */
[----:B------:R-:W-:-:S04]  /*5850*/  FADD.FTZ R197, R197, R196 ;  /* 0x000000c4c5c57221 */ /* 0x000fc80000010000 */
        /* <DEDUP_REMOVED lines=55> */
[----:B------:R-:W-:Y:S02]  /*5bd0*/  FADD.FTZ R199, R199, R204 ;  /* 0x000000ccc7c77221 */ /* 0x000fe40000010000 */
[----:B------:R-:W5:Y:S01]  /*5be0*/  LDSM.16.MT88.4 R28, [R225+0x1b800] ;  /* 0x01b80000e11c783b */ /* 0x000f620000004200 */
[----:B---3--:R-:W-:Y:S01]  /*5bf0*/  HMMA.16816.F32 R160, R4, R24, R160 ;  /* 0x0000001804a0723c */ /* 0x008fe200000018a0 */
[----:B------:R-:W-:Y:S01]  /*5c00*/  FADD.FTZ R243, R205, R198 ;  /* 0x000000c6cdf37221 */ /* 0x000fe20000010000 */
[----:B------:R-:W-:-:S04]  /*5c10*/  FADD.FTZ R250, R202, R199 ;  /* 0x000000c7cafa7221 */ /* 0x000fc80000010000 */
[C---:B------:R-:W-:Y:S01]  /*5c20*/  HMMA.16816.F32 R156, R4.reuse, R26, R156 ;  /* 0x0000001a049c723c */ /* 0x040fe2000000189c */
[----:B------:R-:W3:Y:S04]  /*5c30*/  LDSM.16.MT88.4 R24, [R224+0x1b800] ;  /* 0x01b80000e018783b */ /* 0x000ee80000004200 */
[----:B------:R-:W-:Y:S01]  /*5c40*/  STL [R1+0x8], R243 ;  /* 0x000008f301007387 */ /* 0x000fe20000100800 */
[C---:B--2---:R-:W-:Y:S03]  /*5c50*/  HMMA.16816.F32 R152, R4.reuse, R20, R152 ;  /* 0x000000140498723c */ /* 0x044fe60000001898 */
[----:B------:R-:W-:Y:S03]  /*5c60*/  STL [R1+0xc], R250 ;  /* 0x00000cfa01007387 */ /* 0x000fe60000100800 */
        /* <DEDUP_REMOVED lines=85> */
[----:B------:R1:W-:Y:S01]  /*61c0*/  @!P4 LDGSTS.E.BYPASS.LTC128B.128 [R235+0x1c000], desc[UR30][R30.64+0x100] ;  /* 0x1c0001001eebcfae */ /* 0x0003e2000b901d5e */
[----:B------:R-:W-:Y:S02]  /*61d0*/  IADD3.X R20, R0, UR19, RZ, P1, !PT ;  /* 0x0000001300147c10 */ /* 0x000fe40008ffe4ff */
[----:B------:R-:W-:Y:S01]  /*61e0*/  @!P3 LEA.HI.X R33, R24, R21, R0, 0x1, P0 ;  /* 0x000000151821b211 */ /* 0x000fe200000f0c00 */
[----:B------:R-:W-:Y:S02]  /*61f0*/  @P3 STS.128 [R235+0x1e000], RZ ;  /* 0x01e000ffeb003388 */ /* 0x000fe40000000c00 */
[----:B------:R-:W5:Y:S01]  /*6200*/  @!P3 LDC.64 R4, c[0x0][0x220] ;  /* 0x00008800ff04bb82 */ /* 0x000f620000000a00 */
[C---:B----4-:R-:W-:Y:S01]  /*6210*/  @!P6 LEA R34, P1, R22.reuse, R18, 0x1 ;  /* 0x000000121622e211 */ /* 0x050fe200078208ff */
        /* <DEDUP_REMOVED lines=17> */
[----:B------:R2:W-:Y:S01]  /*6330*/  @!P5 LDGSTS.E.BYPASS.LTC128B.128 [R235+0x1b000], desc[UR30][R24.64+0x80] ;  /* 0x1b00008018ebdfae */ /* 0x0005e2000b901d5e */
[----:B------:R-:W-:-:S03]  /*6340*/  @!P4 LEA.HI.X R167, R22, R7, R20, 0x1, P1 ;  /* 0x0000000716a7c211 */ /* 0x000fc600008f0c14 */
[----:B------:R-:W-:Y:S01]  /*6350*/  @P4 STS.128 [R235+0x1d000], RZ ;  /* 0x01d000ffeb004388 */ /* 0x000fe20000000c00 */
[----:B-----5:R-:W-:-:S03]  /*6360*/  @!P3 LEA R172, P0, R22, R4, 0x1 ;  /* 0x0000000416acb211 */ /* 0x020fc600078008ff */
        /* <DEDUP_REMOVED lines=10> */
[----:B------:R-:W-:Y:S04]  /*6410*/  LDSM.16.M88.4 R192, [R234] ;  /* 0x00000000eac0783b */ /* 0x000fe80000000200 */
[----:B------:R-:W4:Y:S04]  /*6420*/  LDSM.16.M88.4 R16, [R233+0x10000] ;  /* 0x01000000e910783b */ /* 0x000f280000000200 */
[----:B------:R-:W3:Y:S04]  /*6430*/  LDSM.16.M88.4 R168, [R233+0x10800] ;  /* 0x01080000e9a8783b */ /* 0x000ee80000000200 */
[----:B-1----:R-:W1:Y:S04]  /*6440*/  LDSM.16.M88.4 R28, [R233+0x11000] ;  /* 0x01100000e91c783b */ /* 0x002e680000000200 */
[----:B------:R-:W5:Y:S04]  /*6450*/  LDSM.16.M88.4 R20, [R233+0x11800] ;  /* 0x01180000e914783b */ /* 0x000f680000000200 */
[----:B------:R-:W-:Y:S04]  /*6460*/  LDSM.16.M88.4 R184, [R232] ;  /* 0x00000000e8b8783b */ /* 0x000fe80000000200 */
[----:B------:R-:W5:Y:S04]  /*6470*/  LDSM.16.M88.4 R204, [R231] ;  /* 0x00000000e7cc783b */ /* 0x000f680000000200 */
[----:B------:R-:W5:Y:S04]  /*6480*/  LDSM.16.M88.4 R200, [R223] ;  /* 0x00000000dfc8783b */ /* 0x000f680000000200 */
[----:B--2---:R-:W2:Y:S04]  /*6490*/  LDSM.16.M88.4 R24, [R222] ;  /* 0x00000000de18783b */ /* 0x004ea80000000200 */
[----:B------:R-:W2:Y:S04]  /*64a0*/  LDSM.16.M88.4 R188, [R221] ;  /* 0x00000000ddbc783b */ /* 0x000ea80000000200 */
[----:B------:R-:W-:Y:S01]  /*64b0*/  LDSM.16.M88.4 R176, [R227+0x10000] ;  /* 0x01000000e3b0783b */ /* 0x000fe20000000200 */
[C---:B----4-:R-:W-:Y:S03]  /*64c0*/  HMMA.16816.F32 R4, R192.reuse, R16, RZ ;  /* 0x00000010c004723c */ /* 0x050fe600000018ff */
[----:B------:R-:W-:Y:S04]  /*64d0*/  LDSM.16.M88.4 R180, [R227+0x10800] ;  /* 0x01080000e3b4783b */ /* 0x000fe80000000200 */
[----:B------:R-:W-:Y:S01]  /*64e0*/  LDSM.16.M88.4 R236, [R220+0x6000] ;  /* 0x00600000dcec783b */ /* 0x000fe20000000200 */
[C---:B------:R-:W-:Y:S03]  /*64f0*/  HMMA.16816.F32 R16, R192.reuse, R18, RZ ;  /* 0x00000012c010723c */ /* 0x040fe600000018ff */
[----:B------:R-:W0:Y:S03]  /*6500*/  LDGDEPBAR ;  /* 0x00000000000079af */ /* 0x000e260000000000 */
[C---:B---3--:R-:W-:Y:S06]  /*6510*/  HMMA.16816.F32 R172, R192.reuse, R168, RZ ;  /* 0x000000a8c0ac723c */ /* 0x048fec00000018ff */
[C---:B-1----:R-:W-:Y:S06]  /*6520*/  HMMA.16816.F32 R32, R192.reuse, R28, RZ ;  /* 0x0000001cc020723c */ /* 0x042fec00000018ff */
[C---:B------:R-:W-:Y:S06]  /*6530*/  HMMA.16816.F32 R168, R192.reuse, R170, RZ ;  /* 0x000000aac0a8723c */ /* 0x040fec00000018ff */
[C---:B------:R-:W-:Y:S06]  /*6540*/  HMMA.16816.F32 R28, R192.reuse, R30, RZ ;  /* 0x0000001ec01c723c */ /* 0x040fec00000018ff */
[C---:B-----5:R-:W-:Y:S06]  /*6550*/  HMMA.16816.F32 R196, R192.reuse, R20, RZ ;  /* 0x00000014c0c4723c */ /* 0x060fec00000018ff */
[----:B------:R-:W-:Y:S01]  /*6560*/  HMMA.16816.F32 R192, R192, R22, RZ ;  /* 0x00000016c0c0723c */ /* 0x000fe200000018ff */
[----:B------:R-:W1:Y:S05]  /*6570*/  LDSM.16.M88.4 R20, [R230] ;  /* 0x00000000e614783b */ /* 0x000e6a0000000200 */
[C---:B------:R-:W-:Y:S06]  /*6580*/  HMMA.16816.F32 R4, R184.reuse, R204, R4 ;  /* 0x000000ccb804723c */ /* 0x040fec0000001804 */
[C---:B------:R-:W-:Y:S01]  /*6590*/  HMMA.16816.F32 R16, R184.reuse, R206, R16 ;  /* 0x000000ceb810723c */ /* 0x040fe20000001810 */
[----:B------:R-:W-:Y:S05]  /*65a0*/  LDSM.16.M88.4 R204, [R227+0x13000] ;  /* 0x01300000e3cc783b */ /* 0x000fea0000000200 */
[C---:B------:R-:W-:Y:S06]  /*65b0*/  HMMA.16816.F32 R172, R184.reuse, R200, R172 ;  /* 0x000000c8b8ac723c */ /* 0x040fec00000018ac */
[C---:B------:R-:W-:Y:S01]  /*65c0*/  HMMA.16816.F32 R168, R184.reuse, R202, R168 ;  /* 0x000000cab8a8723c */ /* 0x040fe200000018a8 */
[----:B------:R-:W3:Y:S05]  /*65d0*/  LDSM.16.M88.4 R200, [R227+0x11000] ;  /* 0x01100000e3c8783b */ /* 0x000eea0000000200 */
[C---:B--2---:R-:W-:Y:S06]  /*65e0*/  HMMA.16816.F32 R32, R184.reuse, R24, R32 ;  /* 0x00000018b820723c */ /* 0x044fec0000001820 */
[C---:B------:R-:W-:Y:S01]  /*65f0*/  HMMA.16816.F32 R28, R184.reuse, R26, R28 ;  /* 0x0000001ab81c723c */ /* 0x040fe2000000181c */
[----:B------:R-:W2:Y:S05]  /*6600*/  LDSM.16.M88.4 R24, [R227+0x11800] ;  /* 0x01180000e318783b */ /* 0x000eaa0000000200 */
        /* <DEDUP_REMOVED lines=9> */
[----:B------:R-:W4:Y:S05]  /*66a0*/  LDSM.16.M88.4 R180, [R220+0x1000] ;  /* 0x00100000dcb4783b */ /* 0x000f2a0000000200 */
[C---:B---3--:R-:W-:Y:S06]  /*66b0*/  HMMA.16816.F32 R32, R20.reuse, R200, R32 ;  /* 0x000000c81420723c */ /* 0x048fec0000001820 */
[C---:B------:R-:W-:Y:S01]  /*66c0*/  HMMA.16816.F32 R28, R20.reuse, R202, R28 ;  /* 0x000000ca141c723c */ /* 0x040fe2000000181c */
[----:B------:R-:W3:Y:S05]  /*66d0*/  LDSM.16.M88.4 R200, [R220+0x1800] ;  /* 0x00180000dcc8783b */ /* 0x000eea0000000200 */
[C---:B--2---:R-:W-:Y:S06]  /*66e0*/  HMMA.16816.F32 R196, R20.reuse, R24, R196 ;  /* 0x0000001814c4723c */ /* 0x044fec00000018c4 */
[----:B------:R-:W-:Y:S01]  /*66f0*/  HMMA.16816.F32 R192, R20, R26, R192 ;  /* 0x0000001a14c0723c */ /* 0x000fe200000018c0 */
[----:B------:R-:W-:Y:S04]  /*6700*/  LDSM.16.M88.4 R24, [R234+0x4000] ;  /* 0x00400000ea18783b */ /* 0x000fe80000000200 */
[----:B------:R-:W2:Y:S01]  /*6710*/  LDSM.16.M88.4 R20, [R233+0x12000] ;  /* 0x01200000e914783b */ /* 0x000ea20000000200 */
[C---:B-1----:R-:W-:Y:S06]  /*6720*/  HMMA.16816.F32 R4, R176.reuse, R188, R4 ;  /* 0x000000bcb004723c */ /* 0x042fec0000001804 */
[C---:B------:R-:W-:Y:S01]  /*6730*/  HMMA.16816.F32 R16, R176.reuse, R190, R16 ;  /* 0x000000beb010723c */ /* 0x040fe20000001810 */
[----:B------:R-:W1:Y:S05]  /*6740*/  LDSM.16.M88.4 R188, [R233+0x12800] ;  /* 0x01280000e9bc783b */ /* 0x000e6a0000000200 */
[C---:B------:R-:W-:Y:S06]  /*6750*/  HMMA.16816.F32 R172, R176.reuse, R184, R172 ;  /* 0x000000b8b0ac723c */ /* 0x040fec00000018ac */
[C---:B------:R-:W-:Y:S01]  /*6760*/  HMMA.16816.F32 R168, R176.reuse, R186, R168 ;  /* 0x000000bab0a8723c */ /* 0x040fe200000018a8 */
[----:B------:R-:W5:Y:S05]  /*6770*/  LDSM.16.M88.4 R184, [R233+0x13000] ;  /* 0x01300000e9b8783b */ /* 0x000f6a0000000200 */
[C---:B----4-:R-:W-:Y:S06]  /*6780*/  HMMA.16816.F32 R32, R176.reuse, R180, R32 ;  /* 0x000000b4b020723c */ /* 0x050fec0000001820 */
[C---:B------:R-:W-:Y:S01]  /*6790*/  HMMA.16816.F32 R28, R176.reuse, R182, R28 ;  /* 0x000000b6b01c723c */ /* 0x040fe2000000181c */
[----:B------:R-:W4:Y:S05]  /*67a0*/  LDSM.16.M88.4 R180, [R233+0x13800] ;  /* 0x01380000e9b4783b */ /* 0x000f2a0000000200 */
[C---:B---3--:R-:W-:Y:S06]  /*67b0*/  HMMA.16816.F32 R196, R176.reuse, R200, R196 ;  /* 0x000000c8b0c4723c */ /* 0x048fec00000018c4 */
[----:B------:R-:W-:Y:S01]  /*67c0*/  HMMA.16816.F32 R192, R176, R202, R192 ;  /* 0x000000cab0c0723c */ /* 0x000fe200000018c0 */
[----:B------:R-:W-:Y:S04]  /*67d0*/  LDSM.16.M88.4 R176, [R219] ;  /* 0x00000000dbb0783b */ /* 0x000fe80000000200 */
[----:B------:R-:W-:Y:S01]  /*67e0*/  LDSM.16.M88.4 R200, [R218] ;  /* 0x00000000dac8783b */ /* 0x000fe20000000200 */
[C---:B--2---:R-:W-:Y:S06]  /*67f0*/  HMMA.16816.F32 R4, R24.reuse, R20, R4 ;  /* 0x000000141804723c */ /* 0x044fec0000001804 */
[C---:B------:R-:W-:Y:S01]  /*6800*/  HMMA.16816.F32 R16, R24.reuse, R22, R16 ;  /* 0x000000161810723c */ /* 0x040fe20000001810 */
[----:B------:R-:W2:Y:S05]  /*6810*/  LDSM.16.M88.4 R20, [R232+0x4000] ;  /* 0x00400000e814783b */ /* 0x000eaa0000000200 */
[C---:B-1----:R-:W-:Y:S06]  /*6820*/  HMMA.16816.F32 R172, R24.reuse, R188, R172 ;  /* 0x000000bc18ac723c */ /* 0x042fec00000018ac */
[C---:B------:R-:W-:Y:S01]  /*6830*/  HMMA.16816.F32 R168, R24.reuse, R190, R168 ;  /* 0x000000be18a8723c */ /* 0x040fe200000018a8 */
[----:B------:R-:W1:Y:S05]  /*6840*/  LDSM.16.M88.4 R188, [R217] ;  /* 0x00000000d9bc783b */ /* 0x000e6a0000000200 */
[C---:B-----5:R-:W-:Y:S06]  /*6850*/  HMMA.16816.F32 R32, R24.reuse, R184, R32 ;  /* 0x000000b81820723c */ /* 0x060fec0000001820 */
        /* <DEDUP_REMOVED lines=14> */
[----:B------:R-:W-:Y:S05]  /*6940*/  LDSM.16.M88.4 R188, [R220+0x2000] ;  /* 0x00200000dcbc783b */ /* 0x000fea0000000200 */
[C---:B---3--:R-:W-:Y:S06]  /*6950*/  HMMA.16816.F32 R196, R20.reuse, R184, R196 ;  /* 0x000000b814c4723c */ /* 0x048fec00000018c4 */
[----:B------:R-:W-:Y:S01]  /*6960*/  HMMA.16816.F32 R192, R20, R186, R192 ;  /* 0x000000ba14c0723c */ /* 0x000fe200000018c0 */
[----:B------:R-:W1:Y:S04]  /*6970*/  LDSM.16.M88.4 R20, [R229+0x4000] ;  /* 0x00400000e514783b */ /* 0x000e680000000200 */
[----:B------:R-:W3:Y:S01]  /*6980*/  LDSM.16.M88.4 R184, [R220+0x2800] ;  /* 0x00280000dcb8783b */ /* 0x000ee20000000200 */
[C---:B----4-:R-:W-:Y:S06]  /*6990*/  HMMA.16816.F32 R4, R24.reuse, R180, R4 ;  /* 0x000000b41804723c */ /* 0x050fec0000001804 */
[C---:B------:R-:W-:Y:S01]  /*69a0*/  HMMA.16816.F32 R16, R24.reuse, R182, R16 ;  /* 0x000000b61810723c */ /* 0x040fe20000001810 */
[----:B------:R-:W4:Y:S05]  /*69b0*/  LDSM.16.M88.4 R180, [R220+0x3000] ;  /* 0x00300000dcb4783b */ /* 0x000f2a0000000200 */
[C---:B--2---:R-:W-:Y:S06]  /*69c0*/  HMMA.16816.F32 R172, R24.reuse, R176, R172 ;  /* 0x000000b018ac723c */ /* 0x044fec00000018ac */
[C---:B------:R-:W-:Y:S01]  /*69d0*/  HMMA.16816.F32 R168, R24.reuse, R178, R168 ;  /* 0x000000b218a8723c */ /* 0x040fe200000018a8 */
[----:B------:R-:W2:Y:S05]  /*69e0*/  LDSM.16.M88.4 R176, [R220+0x3800] ;  /* 0x00380000dcb0783b */ /* 0x000eaa0000000200 */
[C---:B------:R-:W-:Y:S06]  /*69f0*/  HMMA.16816.F32 R32, R24.reuse, R204, R32 ;  /* 0x000000cc1820723c */ /* 0x040fec0000001820 */
[C---:B------:R-:W-:Y:S01]  /*6a00*/  HMMA.16816.F32 R28, R24.reuse, R206, R28 ;  /* 0x000000ce181c723c */ /* 0x040fe2000000181c */
[----:B------:R-:W-:Y:S05]  /*6a10*/  LDSM.16.M88.4 R204, [R214] ;  /* 0x00000000d6cc783b */ /* 0x000fea0000000200 */
[C---:B-----5:R-:W-:Y:S06]  /*6a20*/  HMMA.16816.F32 R196, R24.reuse, R200, R196 ;  /* 0x000000c818c4723c */ /* 0x060fec00000018c4 */
[----:B------:R-:W-:Y:S01]  /*6a30*/  HMMA.16816.F32 R192, R24, R202, R192 ;  /* 0x000000ca18c0723c */ /* 0x000fe200000018c0 */
[----:B------:R-:W-:Y:S04]  /*6a40*/  LDSM.16.M88.4 R24, [R234+0x8000] ;  /* 0x00800000ea18783b */ /* 0x000fe80000000200 */
[----:B------:R-:W5:Y:S01]  /*6a50*/  LDSM.16.M88.4 R200, [R233+0x14000] ;  /* 0x01400000e9c8783b */ /* 0x000f620000000200 */
[C---:B-1----:R-:W-:Y:S06]  /*6a60*/  HMMA.16816.F32 R4, R20.reuse, R188, R4 ;  /* 0x000000bc1404723c */ /* 0x042fec0000001804 */
[C---:B------:R-:W-:Y:S01]  /*6a70*/  HMMA.16816.F32 R16, R20.reuse, R190, R16 ;  /* 0x000000be1410723c */ /* 0x040fe20000001810 */
[----:B------:R-:W1:Y:S05]  /*6a80*/  LDSM.16.M88.4 R188, [R233+0x14800] ;  /* 0x01480000e9bc783b */ /* 0x000e6a0000000200 */
        /* <DEDUP_REMOVED lines=8> */
[----:B------:R-:W-:Y:S04]  /*6b10*/  LDSM.16.M88.4 R176, [R232+0x8000] ;  /* 0x00800000e8b0783b */ /* 0x000fe80000000200 */
[----:B------:R-:W2:Y:S01]  /*6b20*/  LDSM.16.M88.4 R20, [R215] ;  /* 0x00000000d714783b */ /* 0x000ea20000000200 */
[C---:B-----5:R-:W-:Y:S06]  /*6b30*/  HMMA.16816.F32 R4, R24.reuse, R200, R4 ;  /* 0x000000c81804723c */ /* 0x060fec0000001804 */
[C---:B------:R-:W-:Y:S01]  /*6b40*/  HMMA.16816.F32 R16, R24.reuse, R202, R16 ;  /* 0x000000ca1810723c */ /* 0x040fe20000001810 */
[----:B------:R-:W-:Y:S05]  /*6b50*/  LDSM.16.M88.4 R200, [R227+0x15000] ;  /* 0x01500000e3c8783b */ /* 0x000fea0000000200 */
[C---:B-1----:R-:W-:Y:S06]  /*6b60*/  HMMA.16816.F32 R172, R24.reuse, R188, R172 ;  /* 0x000000bc18ac723c */ /* 0x042fec00000018ac */
[C---:B------:R-:W-:Y:S01]  /*6b70*/  HMMA.16816.F32 R168, R24.reuse, R190, R168 ;  /* 0x000000be18a8723c */ /* 0x040fe200000018a8 */
[----:B------:R-:W1:Y:S05]  /*6b80*/  LDSM.16.M88.4 R188, [R213] ;  /* 0x00000000d5bc783b */ /* 0x000e6a0000000200 */
[C---:B---3--:R-:W-:Y:S06]  /*6b90*/  HMMA.16816.F32 R32, R24.reuse, R184, R32 ;  /* 0x000000b81820723c */ /* 0x048fec0000001820 */
        /* <DEDUP_REMOVED lines=11> */
[----:B------:R-:W-:Y:S05]  /*6c50*/  LDSM.16.M88.4 R204, [R234+0xc000] ;  /* 0x00c00000eacc783b */ /* 0x000fea0000000200 */
[C---:B-1----:R-:W-:Y:S06]  /*6c60*/  HMMA.16816.F32 R32, R176.reuse, R188, R32 ;  /* 0x000000bcb020723c */ /* 0x042fec0000001820 */
[C---:B------:R-:W-:Y:S01]  /*6c70*/  HMMA.16816.F32 R28, R176.reuse, R190, R28 ;  /* 0x000000beb01c723c */ /* 0x040fe2000000181c */
[----:B------:R-:W1:Y:S05]  /*6c80*/  LDSM.16.M88.4 R188, [R227+0x15800] ;  /* 0x01580000e3bc783b */ /* 0x000e6a0000000200 */
[C---:B---3--:R-:W-:Y:S06]  /*6c90*/  HMMA.16816.F32 R196, R176.reuse, R184, R196 ;  /* 0x000000b8b0c4723c */ /* 0x048fec00000018c4 */
[----:B------:R-:W-:Y:S01]  /*6ca0*/  HMMA.16816.F32 R192, R176, R186, R192 ;  /* 0x000000bab0c0723c */ /* 0x000fe200000018c0 */
[----:B------:R-:W-:Y:S04]  /*6cb0*/  LDSM.16.M88.4 R184, [R229+0x8000] ;  /* 0x00800000e5b8783b */ /* 0x000fe80000000200 */
        /* <DEDUP_REMOVED lines=9> */
[----:B------:R-:W-:Y:S05]  /*6d50*/  LDSM.16.M88.4 R200, [R220+0x5800] ;  /* 0x00580000dcc8783b */ /* 0x000fea0000000200 */
[C---:B-1----:R-:W-:Y:S06]  /*6d60*/  HMMA.16816.F32 R196, R180.reuse, R188, R196 ;  /* 0x000000bcb4c4723c */ /* 0x042fec00000018c4 */
[----:B------:R-:W-:Y:S01]  /*6d70*/  HMMA.16816.F32 R192, R180, R190, R192 ;  /* 0x000000beb4c0723c */ /* 0x000fe200000018c0 */
[----:B------:R-:W1:Y:S04]  /*6d80*/  LDSM.16.M88.4 R180, [R233+0x16000] ;  /* 0x01600000e9b4783b */ /* 0x000e680000000200 */
[----:B------:R-:W-:Y:S01]  /*6d90*/  LDSM.16.M88.4 R188, [R232+0xc000] ;  /* 0x00c00000e8bc783b */ /* 0x000fe20000000200 */
[C---:B---3--:R-:W-:Y:S06]  /*6da0*/  HMMA.16816.F32 R4, R184.reuse, R176, R4 ;  /* 0x000000b0b804723c */ /* 0x048fec0000001804 */
[C---:B------:R-:W-:Y:S01]  /*6db0*/  HMMA.16816.F32 R16, R184.reuse, R178, R16 ;  /* 0x000000b2b810723c */ /* 0x040fe20000001810 */
[----:B------:R-:W3:Y:S05]  /*6dc0*/  LDSM.16.M88.4 R176, [R233+0x16800] ;  /* 0x01680000e9b0783b */ /* 0x000eea0000000200 */
[C---:B----4-:R-:W-:Y:S06]  /*6dd0*/  HMMA.16816.F32 R172, R184.reuse, R24, R172 ;  /* 0x00000018b8ac723c */ /* 0x050fec00000018ac */
[C---:B------:R-:W-:Y:S01]  /*6de0*/  HMMA.16816.F32 R168, R184.reuse, R26, R168 ;  /* 0x0000001ab8a8723c */ /* 0x040fe200000018a8 */
[----:B------:R-:W-:Y:S05]  /*6df0*/  LDSM.16.M88.4 R24, [R211] ;  /* 0x00000000d318783b */ /* 0x000fea0000000200 */
[C---:B--2---:R-:W-:Y:S06]  /*6e00*/  HMMA.16816.F32 R32, R184.reuse, R20, R32 ;  /* 0x00000014b820723c */ /* 0x044fec0000001820 */
[----:B------:R-:W-:Y:S01]  /*6e10*/  HMMA.16816.F32 R28, R184, R22, R28 ;  /* 0x00000016b81c723c */ /* 0x000fe2000000181c */
[----:B------:R-:W2:Y:S05]  /*6e20*/  LDSM.16.M88.4 R20, [R233+0x17000] ;  /* 0x01700000e914783b */ /* 0x000eaa0000000200 */
[C---:B-1----:R-:W-:Y:S06]  /*6e30*/  HMMA.16816.F32 R4, R204.reuse, R180, R4 ;  /* 0x000000b4cc04723c */ /* 0x042fec0000001804 */
[----:B------:R-:W-:Y:S01]  /*6e40*/  HMMA.16816.F32 R16, R204, R182, R16 ;  /* 0x000000b6cc10723c */ /* 0x000fe20000001810 */
[----:B------:R-:W1:Y:S05]  /*6e50*/  LDSM.16.M88.4 R180, [R210] ;  /* 0x00000000d2b4783b */ /* 0x000e6a0000000200 */
[C---:B------:R-:W-:Y:S06]  /*6e60*/  HMMA.16816.F32 R196, R184.reuse, R200, R196 ;  /* 0x000000c8b8c4723c */ /* 0x040fec00000018c4 */
[----:B------:R-:W-:Y:S01]  /*6e70*/  HMMA.16816.F32 R192, R184, R202, R192 ;  /* 0x000000cab8c0723c */ /* 0x000fe200000018c0 */
[----:B------:R-:W-:Y:S04]  /*6e80*/  LDSM.16.M88.4 R184, [R230+0xc000] ;  /* 0x00c00000e6b8783b */ /* 0x000fe80000000200 */
[----:B------:R-:W-:Y:S01]  /*6e90*/  LDSM.16.M88.4 R200, [R233+0x17800] ;  /* 0x01780000e9c8783b */ /* 0x000fe20000000200 */
[C---:B---3--:R-:W-:Y:S06]  /*6ea0*/  HMMA.16816.F32 R172, R204.reuse, R176, R172 ;  /* 0x000000b0ccac723c */ /* 0x048fec00000018ac */
[C---:B------:R-:W-:Y:S01]  /*6eb0*/  HMMA.16816.F32 R168, R204.reuse, R178, R168 ;  /* 0x000000b2cca8723c */ /* 0x040fe200000018a8 */
[----:B------:R-:W3:Y:S05]  /*6ec0*/  LDSM.16.M88.4 R176, [R227+0x16000] ;  /* 0x01600000e3b0783b */ /* 0x000eea0000000200 */
[C---:B--2---:R-:W-:Y:S06]  /*6ed0*/  HMMA.16816.F32 R32, R204.reuse, R20, R32 ;  /* 0x00000014cc20723c */ /* 0x044fec0000001820 */
[----:B------:R-:W-:Y:S01]  /*6ee0*/  HMMA.16816.F32 R28, R204, R22, R28 ;  /* 0x00000016cc1c723c */ /* 0x000fe2000000181c */
[----:B------:R-:W2:Y:S05]  /*6ef0*/  LDSM.16.M88.4 R20, [R209] ;  /* 0x00000000d114783b */ /* 0x000eaa0000000200 */
[C---:B------:R-:W-:Y:S06]  /*6f00*/  HMMA.16816.F32 R4, R188.reuse, R24, R4 ;  /* 0x00000018bc04723c */ /* 0x040fec0000001804 */
[C---:B------:R-:W-:Y:S01]  /*6f10*/  HMMA.16816.F32 R16, R188.reuse, R26, R16 ;  /* 0x0000001abc10723c */ /* 0x040fe20000001810 */
[----:B------:R-:W4:Y:S05]  /*6f20*/  LDSM.16.M88.4 R24, [R229+0xc000] ;  /* 0x00c00000e518783b */ /* 0x000f2a0000000200 */
[C---:B-1----:R-:W-:Y:S06]  /*6f30*/  HMMA.16816.F32 R172, R188.reuse, R180, R172 ;  /* 0x000000b4bcac723c */ /* 0x042fec00000018ac */
[----:B------:R-:W-:Y:S01]  /*6f40*/  HMMA.16816.F32 R168, R188, R182, R168 ;  /* 0x000000b6bca8723c */ /* 0x000fe200000018a8 */
[----:B------:R-:W1:Y:S05]  /*6f50*/  LDSM.16.M88.4 R180, [R227+0x16800] ;  /* 0x01680000e3b4783b */ /* 0x000e6a0000000200 */
[C---:B---3--:R-:W-:Y:S06]  /*6f60*/  HMMA.16816.F32 R4, R184.reuse, R176, R4 ;  /* 0x000000b0b804723c */ /* 0x048fec0000001804 */
[----:B------:R-:W-:Y:S01]  /*6f70*/  HMMA.16816.F32 R16, R184, R178, R16 ;  /* 0x000000b2b810723c */ /* 0x000fe20000001810 */
[----:B------:R-:W3:Y:S05]  /*6f80*/  LDSM.16.M88.4 R176, [R227+0x17000] ;  /* 0x01700000e3b0783b */ /* 0x000eea0000000200 */
[C---:B--2---:R-:W-:Y:S06]  /*6f90*/  HMMA.16816.F32 R32, R188.reuse, R20, R32 ;  /* 0x00000014bc20723c */ /* 0x044fec0000001820 */
[----:B------:R-:W-:Y:S01]  /*6fa0*/  HMMA.16816.F32 R28, R188, R22, R28 ;  /* 0x00000016bc1c723c */ /* 0x000fe2000000181c */
[----:B------:R-:W2:Y:S05]  /*6fb0*/  LDSM.16.M88.4 R20, [R220+0x6800] ;  /* 0x00680000dc14783b */ /* 0x000eaa0000000200 */
[C---:B----4-:R-:W-:Y:S06]  /*6fc0*/  HMMA.16816.F32 R4, R24.reuse, R236, R4 ;  /* 0x000000ec1804723c */ /* 0x050fec0000001804 */
[----:B------:R-:W-:Y:S06]  /*6fd0*/  HMMA.16816.F32 R16, R24, R238, R16 ;  /* 0x000000ee1810723c */ /* 0x000fec0000001810 */
[----:B-1----:R-:W-:Y:S06]  /*6fe0*/  HMMA.16816.F32 R168, R184, R182, R168 ;  /* 0x000000b6b8a8723c */ /* 0x002fec00000018a8 */
[----:B------:R-:W-:Y:S06]  /*6ff0*/  HMMA.16816.F32 R196, R204, R200, R196 ;  /* 0x000000c8ccc4723c */ /* 0x000fec00000018c4 */
[----:B---3--:R-:W-:Y:S01]  /*7000*/  HMMA.16816.F32 R32, R184, R176, R32 ;  /* 0x000000b0b820723c */ /* 0x008fe20000001820 */
[----:B------:R-:W-:Y:S01]  /*7010*/  FMUL.FTZ R0, R4, UR37 ;  /* 0x0000002504007c20 */ /* 0x000fe20008410000 */
[----:B------:R-:W-:Y:S01]  /*7020*/  FMUL.FTZ R166, R5, UR37 ;  /* 0x0000002505a67c20 */ /* 0x000fe20008410000 */
[----:B------:R-:W-:Y:S01]  /*7030*/  FMUL.FTZ R165, R6, UR37 ;  /* 0x0000002506a57c20 */ /* 0x000fe20008410000 */
[----:B------:R-:W-:-:S02]  /*7040*/  FMUL.FTZ R182, R7, UR37 ;  /* 0x0000002507b67c20 */ /* 0x000fc40008410000 */
[C---:B------:R-:W-:Y:S01]  /*7050*/  HMMA.16816.F32 R28, R184.reuse, R178, R28 ;  /* 0x000000b2b81c723c */ /* 0x040fe2000000181c */
[----:B------:R-:W1:Y:S01]  /*7060*/  LDSM.16.M88.4 R176, [R208] ;  /* 0x00000000d0b0783b */ /* 0x000e620000000200 */
[----:B------:R-:W-:Y:S01]  /*7070*/  FMUL.FTZ R16, R16, UR37 ;  /* 0x0000002510107c20 */ /* 0x000fe20008410000 */
[----:B------:R-:W-:Y:S01]  /*7080*/  FMUL.FTZ R17, R17, UR37 ;  /* 0x0000002511117c20 */ /* 0x000fe20008410000 */
[----:B------:R-:W-:Y:S01]  /*7090*/  FMUL.FTZ R18, R18, UR37 ;  /* 0x0000002512127c20 */ /* 0x000fe20008410000 */
[----:B------:R-:W3:Y:S01]  /*70a0*/  LDSM.16.M88.4 R4, [R220+0x7000] ;  /* 0x00700000dc04783b */ /* 0x000ee20000000200 */
[----:B------:R-:W-:Y:S01]  /*70b0*/  HMMA.16816.F32 R172, R184, R180, R172 ;  /* 0x000000b4b8ac723c */ /* 0x000fe200000018ac */
[----:B------:R-:W-:Y:S05]  /*70c0*/  MUFU.TANH R200, R16 ;  /* 0x0000001000c87308 */ /* 0x000fea0000002400 */
[----:B------:R-:W-:Y:S01]  /*70d0*/  HMMA.16816.F32 R192, R204, R202, R192 ;  /* 0x000000caccc0723c */ /* 0x000fe200000018c0 */
[----:B------:R-:W-:-:S02]  /*70e0*/  FMUL.FTZ R181, R19, UR37 ;  /* 0x0000002513b57c20 */ /* 0x000fc40008410000 */
[----:B------:R-:W-:Y:S03]  /*70f0*/  MUFU.TANH R167, R17 ;  /* 0x0000001100a77308 */ /* 0x000fe60000002400 */
[C---:B--2---:R-:W-:Y:S05]  /*7100*/  HMMA.16816.F32 R168, R24.reuse, R22, R168 ;  /* 0x0000001618a8723c */ /* 0x044fea00000018a8 */
[----:B------:R2:W-:Y:S07]  /*7110*/  MUFU.TANH R180, R18 ;  /* 0x0000001200b47308 */ /* 0x0005ee0000002400 */
[----:B------:R-:W-:Y:S01]  /*7120*/  HMMA.16816.F32 R172, R24, R20, R172 ;  /* 0x0000001418ac723c */ /* 0x000fe200000018ac */
[----:B------:R-:W-:Y:S01]  /*7130*/  LDSM.16.M88.4 R20, [R220+0x7800] ;  /* 0x00780000dc14783b */ /* 0x000fe20000000200 */
[----:B------:R-:W4:Y:S03]  /*7140*/  MUFU.TANH R166, R166 ;  /* 0x000000a600a67308 */ /* 0x000f260000002400 */
[----:B--2---:R-:W2:Y:S01]  /*7150*/  LDSM.16.M88.4 R16, [R227+0x17800] ;  /* 0x01780000e310783b */ /* 0x004ea20000000200 */
[----:B-1----:R-:W-:Y:S04]  /*7160*/  HMMA.16816.F32 R196, R188, R176, R196 ;  /* 0x000000b0bcc4723c */ /* 0x002fe800000018c4 */
[----:B------:R-:W1:Y:S02]  /*7170*/  MUFU.TANH R182, R182 ;  /* 0x000000b600b67308 */ /* 0x000e640000002400 */
[----:B------:R-:W-:Y:S01]  /*7180*/  FMUL.FTZ R168, R168, UR37 ;  /* 0x00000025a8a87c20 */ /* 0x000fe20008410000 */
[----:B------:R-:W-:-:S04]  /*7190*/  DEPBAR.LE SB0, 0x0 ;  /* 0x000080000000791a */ /* 0x000fc80000000000 */
[----:B------:R-:W-:Y:S01]  /*71a0*/  HMMA.16816.F32 R192, R188, R178, R192 ;  /* 0x000000b2bcc0723c */ /* 0x000fe200000018c0 */
[----:B------:R-:W5:Y:S05]  /*71b0*/  MUFU.TANH R181, R181 ;  /* 0x000000b500b57308 */ /* 0x000f6a0000002400 */
[C---:B---3--:R-:W-:Y:S01]  /*71c0*/  HMMA.16816.F32 R32, R24.reuse, R4, R32 ;  /* 0x000000041820723c */ /* 0x048fe20000001820 */
[----:B------:R-:W-:Y:S01]  /*71d0*/  FMUL.FTZ R183, R172, UR37 ;  /* 0x00000025acb77c20 */ /* 0x000fe20008410000 */
[----:B------:R-:W-:Y:S01]  /*71e0*/  FMUL.FTZ R172, R173, UR37 ;  /* 0x00000025adac7c20 */ /* 0x000fe20008410000 */
[----:B------:R-:W-:Y:S01]  /*71f0*/  FMUL.FTZ R173, R174, UR37 ;  /* 0x00000025aead7c20 */ /* 0x000fe20008410000 */
[----:B------:R-:W-:Y:S01]  /*7200*/  FMUL.FTZ R174, R175, UR37 ;  /* 0x00000025afae7c20 */ /* 0x000fe20008410000 */
[----:B------:R-:W-:Y:S01]  /*7210*/  MUFU.TANH R168, R168 ;  /* 0x000000a800a87308 */ /* 0x000fe20000002400 */
[----:B------:R-:W-:Y:S01]  /*7220*/  HMMA.16816.F32 R28, R24, R6, R28 ;  /* 0x00000006181c723c */ /* 0x000fe2000000181c */
[----:B------:R-:W-:Y:S01]  /*7230*/  FMUL.FTZ R4, R169, UR37 ;  /* 0x00000025a9047c20 */ /* 0x000fe20008410000 */
[----:B------:R-:W-:Y:S01]  /*7240*/  FMUL.FTZ R5, R170, UR37 ;  /* 0x00000025aa057c20 */ /* 0x000fe20008410000 */
[----:B------:R-:W-:-:S04]  /*7250*/  FMUL.FTZ R170, R171, UR37 ;  /* 0x00000025abaa7c20 */ /* 0x000fc80008410000 */
[----:B------:R-:W-:Y:S01]  /*7260*/  IMAD.U32 R6, RZ, RZ, UR23 ;  /* 0x00000017ff067e24 */ /* 0x000fe2000f8e00ff */
[----:B------:R-:W3:Y:S03]  /*7270*/  MUFU.TANH R183, R183 ;  /* 0x000000b700b77308 */ /* 0x000ee60000002400 */
[----:B------:R-:W-:-:S05]  /*7280*/  IMAD R15, R6, 0x40, R15 ;  /* 0x00000040060f7824 */ /* 0x000fca00078e020f */
[----:B------:R-:W-:Y:S02]  /*7290*/  MUFU.TANH R173, R173 ;  /* 0x000000ad00ad7308 */ /* 0x000fe40000002400 */
[----:B------:R-:W-:Y:S01]  /*72a0*/  FMUL.FTZ R7, R35, UR37 ;  /* 0x0000002523077c20 */ /* 0x000fe20008410000 */
[----:B------:R-:W-:Y:S01]  /*72b0*/  VIADD R35, R15, 0x1 ;  /* 0x000000010f237836 */ /* 0x000fe20000000000 */
[C---:B--2---:R-:W-:Y:S01]  /*72c0*/  HMMA.16816.F32 R196, R184.reuse, R16, R196 ;  /* 0x00000010b8c4723c */ /* 0x044fe200000018c4 */
[----:B------:R-:W-:Y:S01]  /*72d0*/  FMUL.FTZ R32, R32, UR37 ;  /* 0x0000002520207c20 */ /* 0x000fe20008410000 */
[----:B------:R-:W-:Y:S01]  /*72e0*/  FMUL.FTZ R33, R33, UR37 ;  /* 0x0000002521217c20 */ /* 0x000fe20008410000 */
[----:B------:R-:W-:Y:S01]  /*72f0*/  FMUL.FTZ R34, R34, UR37 ;  /* 0x0000002522227c20 */ /* 0x000fe20008410000 */
[----:B------:R-:W-:Y:S01]  /*7300*/  ISETP.GE.AND P2, PT, R35, R14, PT ;  /* 0x0000000e2300720c */ /* 0x000fe20003f46270 */
[----:B------:R-:W-:Y:S01]  /*7310*/  MUFU.TANH R172, R172 ;  /* 0x000000ac00ac7308 */ /* 0x000fe20000002400 */
[----:B------:R-:W-:Y:S01]  /*7320*/  HMMA.16816.F32 R192, R184, R18, R192 ;  /* 0x00000012b8c0723c */ /* 0x000fe200000018c0 */
[----:B------:R-:W-:Y:S01]  /*7330*/  VIADD R17, R15, 0x8 ;  /* 0x000000080f117836 */ /* 0x000fe20000000000 */
[----:B----4-:R-:W-:Y:S01]  /*7340*/  FSEL R169, R166, -INF , !P2 ;  /* 0xff800000a6a97808 */ /* 0x010fe20005000000 */
[----:B------:R-:W-:Y:S01]  /*7350*/  FMUL.FTZ R29, R29, UR37 ;  /* 0x000000251d1d7c20 */ /* 0x000fe20008410000 */
[----:B------:R-:W-:Y:S01]  /*7360*/  ISETP.GE.AND P1, PT, R35, R2, PT ;  /* 0x000000022300720c */ /* 0x000fe20003f26270 */
[----:B------:R-:W-:Y:S01]  /*7370*/  FMUL.FTZ R16, R28, UR37 ;  /* 0x000000251c107c20 */ /* 0x000fe20008410000 */
[C---:B------:R-:W-:Y:S01]  /*7380*/  ISETP.GE.AND P0, PT, R17.reuse, R14, PT ;  /* 0x0000000e1100720c */ /* 0x040fe20003f06270 */
[----:B------:R-:W2:Y:S01]  /*7390*/  MUFU.TANH R174, R174 ;  /* 0x000000ae00ae7308 */ /* 0x000ea20000002400 */
[----:B------:R-:W-:Y:S01]  /*73a0*/  ISETP.GE.AND P2, PT, R17, R2, PT ;  /* 0x000000021100720c */ /* 0x000fe20003f46270 */
[----:B------:R-:W-:Y:S01]  /*73b0*/  VIADD R17, R15, 0x9 ;  /* 0x000000090f117836 */ /* 0x000fe20000000000 */
[----:B-1----:R-:W-:Y:S01]  /*73c0*/  FSEL R166, R182, -INF , !P1 ;  /* 0xff800000b6a67808 */ /* 0x002fe20004800000 */
[----:B------:R-:W-:Y:S01]  /*73d0*/  FMUL.FTZ R18, R30, UR37 ;  /* 0x000000251e127c20 */ /* 0x000fe20008410000 */
[----:B------:R-:W-:Y:S01]  /*73e0*/  FSEL R188, R180, -INF , !P2 ;  /* 0xff800000b4bc7808 */ /* 0x000fe20005000000 */
[----:B------:R-:W-:Y:S01]  /*73f0*/  FMUL.FTZ R19, R31, UR37 ;  /* 0x000000251f137c20 */ /* 0x000fe20008410000 */
[----:B------:R-:W-:Y:S01]  /*7400*/  ISETP.GE.AND P1, PT, R17, R14, PT ;  /* 0x0000000e1100720c */ /* 0x000fe20003f26270 */
[----:B------:R-:W1:Y:S01]  /*7410*/  MUFU.TANH R5, R5 ;  /* 0x0000000500057308 */ /* 0x000e620000002400 */
[----:B------:R-:W-:-:S02]  /*7420*/  FSEL R171, R200, -INF , !P0 ;  /* 0xff800000c8ab7808 */ /* 0x000fc40004000000 */
[C---:B------:R-:W-:Y:S01]  /*7430*/  HMMA.16816.F32 R196, R24.reuse, R20, R196 ;  /* 0x0000001418c4723c */ /* 0x040fe200000018c4 */
[----:B------:R-:W-:Y:S02]  /*7440*/  FSEL R167, R167, -INF , !P1 ;  /* 0xff800000a7a77808 */ /* 0x000fe40004800000 */
[----:B------:R-:W-:Y:S02]  /*7450*/  ISETP.GE.AND P0, PT, R17, R2, PT ;  /* 0x000000021100720c */ /* 0x000fe40003f06270 */
[----:B------:R-:W4:Y:S01]  /*7460*/  MUFU.TANH R170, R170 ;  /* 0x000000aa00aa7308 */ /* 0x000f220000002400 */
[----:B------:R-:W-:Y:S01]  /*7470*/  HMMA.16816.F32 R192, R24, R22, R192 ;  /* 0x0000001618c0723c */ /* 0x000fe200000018c0 */
[----:B------:R-:W-:Y:S01]  /*7480*/  VIADD R21, R15, 0x10 ;  /* 0x000000100f157836 */ /* 0x000fe20000000000 */
[----:B-----5:R-:W-:-:S04]  /*7490*/  FSEL R186, R181, -INF , !P0 ;  /* 0xff800000b5ba7808 */ /* 0x020fc80004000000 */
[C---:B------:R-:W-:Y:S01]  /*74a0*/  ISETP.GE.AND P2, PT, R21.reuse, R14, PT ;  /* 0x0000000e1500720c */ /* 0x040fe20003f46270 */
[----:B------:R5:W4:Y:S01]  /*74b0*/  MUFU.TANH R203, R32 ;  /* 0x0000002000cb7308 */ /* 0x000b220000002400 */
[----:B------:R-:W-:Y:S01]  /*74c0*/  ISETP.GE.AND P1, PT, R21, R2, PT ;  /* 0x000000021500720c */ /* 0x000fe20003f26270 */
[----:B------:R-:W-:Y:S01]  /*74d0*/  VIADD R21, R15, 0x11 ;  /* 0x000000110f157836 */ /* 0x000fe20000000000 */
[----:B---3--:R-:W-:Y:S01]  /*74e0*/  FSEL R35, R183, -INF , !P2 ;  /* 0xff800000b7237808 */ /* 0x008fe20005000000 */
[----:B------:R-:W-:-:S03]  /*74f0*/  VIADD R23, R15, 0x20 ;  /* 0x000000200f177836 */ /* 0x000fc60000000000 */
[C---:B------:R-:W-:Y:S01]  /*7500*/  ISETP.GE.AND P0, PT, R21.reuse, R14, PT ;  /* 0x0000000e1500720c */ /* 0x040fe20003f06270 */
[----:B------:R-:W3:Y:S01]  /*7510*/  MUFU.TANH R4, R4 ;  /* 0x0000000400047308 */ /* 0x000ee20000002400 */
[----:B------:R-:W-:Y:S01]  /*7520*/  ISETP.GE.AND P2, PT, R21, R2, PT ;  /* 0x000000021500720c */ /* 0x000fe20003f46270 */
[----:B------:R-:W-:Y:S02]  /*7530*/  VIADD R21, R15, 0x19 ;  /* 0x000000190f157836 */ /* 0x000fe40000000000 */
[----:B------:R-:W-:Y:S01]  /*7540*/  FMUL.FTZ R182, R198, UR37 ;  /* 0x00000025c6b67c20 */ /* 0x000fe20008410000 */
[----:B------:R-:W-:Y:S01]  /*7550*/  FMUL.FTZ R180, R199, UR37 ;  /* 0x00000025c7b47c20 */ /* 0x000fe20008410000 */
[----:B--2---:R-:W-:Y:S01]  /*7560*/  FSEL R30, R174, -INF , !P2 ;  /* 0xff800000ae1e7808 */ /* 0x004fe20005000000 */
[----:B------:R-:W-:Y:S01]  /*7570*/  FMUL.FTZ R187, R196, UR37 ;  /* 0x00000025c4bb7c20 */ /* 0x000fe20008410000 */
[----:B------:R-:W-:Y:S01]  /*7580*/  ISETP.GE.AND P2, PT, R21, R14, PT ;  /* 0x0000000e1500720c */ /* 0x000fe20003f46270 */
[----:B------:R2:W-:Y:S01]  /*7590*/  MUFU.TANH R17, R29 ;  /* 0x0000001d00117308 */ /* 0x0005e20000002400 */
[----:B-----5:R-:W-:Y:S01]  /*75a0*/  FSEL R32, R173, -INF , !P1 ;  /* 0xff800000ad207808 */ /* 0x020fe20004800000 */
[----:B------:R-:W-:Y:S01]  /*75b0*/  FMUL.FTZ R183, R192, UR37 ;  /* 0x00000025c0b77c20 */ /* 0x000fe20008410000 */
[----:B------:R-:W-:Y:S01]  /*75c0*/  FMUL.FTZ R185, R197, UR37 ;  /* 0x00000025c5b97c20 */ /* 0x000fe20008410000 */
[----:B------:R-:W-:Y:S01]  /*75d0*/  FMUL.FTZ R178, R194, UR37 ;  /* 0x00000025c2b27c20 */ /* 0x000fe20008410000 */
[----:B------:R-:W-:Y:S01]  /*75e0*/  FMUL.FTZ R181, R193, UR37 ;  /* 0x00000025c1b57c20 */ /* 0x000fe20008410000 */
[----:B------:R-:W-:-:S02]  /*75f0*/  FMUL.FTZ R176, R195, UR37 ;  /* 0x00000025c3b07c20 */ /* 0x000fc40008410000 */
[----:B------:R5:W-:Y:S08]  /*7600*/  MUFU.TANH R201, R33 ;  /* 0x0000002100c97308 */ /* 0x000bf00000002400 */
[----:B------:R1:W-:Y:S01]  /*7610*/  MUFU.TANH R6, R34 ;  /* 0x0000002200067308 */ /* 0x0003e20000002400 */
[----:B--2---:R-:W-:-:S05]  /*7620*/  VIADD R29, R15, 0x18 ;  /* 0x000000180f1d7836 */ /* 0x004fca0000000000 */
[C---:B------:R-:W-:Y:S02]  /*7630*/  ISETP.GE.AND P1, PT, R29.reuse, R14, PT ;  /* 0x0000000e1d00720c */ /* 0x040fe40003f26270 */
[----:B------:R-:W2:Y:S01]  /*7640*/  MUFU.TANH R7, R7 ;  /* 0x0000000700077308 */ /* 0x000ea20000002400 */
[----:B-----5:R-:W-:Y:S02]  /*7650*/  FSEL R33, R172, -INF , !P0 ;  /* 0xff800000ac217808 */ /* 0x020fe40004000000 */
[-C--:B------:R-:W-:Y:S02]  /*7660*/  ISETP.GE.AND P0, PT, R29, R2.reuse, PT ;  /* 0x000000021d00720c */ /* 0x080fe40003f06270 */
[----:B------:R-:W-:Y:S02]  /*7670*/  FSEL R31, R168, -INF , !P1 ;  /* 0xff800000a81f7808 */ /* 0x000fe40004800000 */
[----:B------:R-:W-:Y:S01]  /*7680*/  ISETP.GE.AND P1, PT, R21, R2, PT ;  /* 0x000000021500720c */ /* 0x000fe20003f26270 */
[----:B------:R-:W5:Y:S01]  /*7690*/  MUFU.TANH R16, R16 ;  /* 0x0000001000107308 */ /* 0x000f620000002400 */
[----:B-1----:R-:W-:Y:S01]  /*76a0*/  FSEL R34, R5, -INF , !P0 ;  /* 0xff80000005227808 */ /* 0x002fe20004000000 */
[----:B------:R-:W-:Y:S01]  /*76b0*/  VIADD R21, R15, 0x21 ;  /* 0x000000210f157836 */ /* 0x000fe20000000000 */
[----:B------:R-:W-:Y:S01]  /*76c0*/  ISETP.GE.AND P0, PT, R23, R14, PT ;  /* 0x0000000e1700720c */ /* 0x000fe20003f06270 */
[----:B------:R-:W-:Y:S01]  /*76d0*/  VIADD R5, R15, 0x29 ;  /* 0x000000290f057836 */ /* 0x000fe20000000000 */
[----:B----4-:R-:W-:-:S02]  /*76e0*/  FSEL R28, R170, -INF , !P1 ;  /* 0xff800000aa1c7808 */ /* 0x010fc40004800000 */
[----:B------:R-:W-:Y:S01]  /*76f0*/  FSEL R203, R203, -INF , !P0 ;  /* 0xff800000cbcb7808 */ /* 0x000fe20004000000 */
[----:B------:R-:W1:Y:S01]  /*7700*/  MUFU.TANH R18, R18 ;  /* 0x0000001200127308 */ /* 0x000e620000002400 */
[----:B---3--:R-:W-:Y:S02]  /*7710*/  FSEL R29, R4, -INF , !P2 ;  /* 0xff800000041d7808 */ /* 0x008fe40005000000 */
[C---:B------:R-:W-:Y:S02]  /*7720*/  ISETP.GE.AND P1, PT, R21.reuse, R14, PT ;  /* 0x0000000e1500720c */ /* 0x040fe40003f26270 */
[-C--:B------:R-:W-:Y:S01]  /*7730*/  ISETP.GE.AND P0, PT, R21, R2.reuse, PT ;  /* 0x000000021500720c */ /* 0x080fe20003f06270 */
[----:B------:R-:W-:Y:S01]  /*7740*/  VIADD R21, R15, 0x28 ;  /* 0x000000280f157836 */ /* 0x000fe20000000000 */
[----:B------:R-:W-:Y:S01]  /*7750*/  ISETP.GE.AND P2, PT, R23, R2, PT ;  /* 0x000000021700720c */ /* 0x000fe20003f46270 */
[----:B------:R-:W3:Y:S01]  /*7760*/  MUFU.TANH R182, R182 ;  /* 0x000000b600b67308 */ /* 0x000ee20000002400 */
[----:B--2---:R-:W-:Y:S01]  /*7770*/  FSEL R198, R7, -INF , !P0 ;  /* 0xff80000007c67808 */ /* 0x004fe20004000000 */
[----:B------:R-:W-:Y:S01]  /*7780*/  VIADD R7, R15, 0x31 ;  /* 0x000000310f077836 */ /* 0x000fe20000000000 */
[----:B------:R-:W-:-:S02]  /*7790*/  FSEL R200, R6, -INF , !P2 ;  /* 0xff80000006c87808 */ /* 0x000fc40005000000 */
[-C--:B------:R-:W-:Y:S02]  /*77a0*/  ISETP.GE.AND P2, PT, R21, R14.reuse, PT ;  /* 0x0000000e1500720c */ /* 0x080fe40003f46270 */
[----:B------:R-:W-:Y:S01]  /*77b0*/  FSEL R201, R201, -INF , !P1 ;  /* 0xff800000c9c97808 */ /* 0x000fe20004800000 */
[----:B------:R-:W2:Y:S01]  /*77c0*/  MUFU.TANH R183, R183 ;  /* 0x000000b700b77308 */ /* 0x000ea20000002400 */
[----:B-----5:R-:W-:Y:S02]  /*77d0*/  FSEL R199, R16, -INF , !P2 ;  /* 0xff80000010c77808 */ /* 0x020fe40005000000 */
[C---:B------:R-:W-:Y:S02]  /*77e0*/  ISETP.GE.AND P0, PT, R5.reuse, R14, PT ;  /* 0x0000000e0500720c */ /* 0x040fe40003f06270 */
[-C--:B------:R-:W-:Y:S01]  /*77f0*/  ISETP.GE.AND P2, PT, R5, R2.reuse, PT ;  /* 0x000000020500720c */ /* 0x080fe20003f46270 */
[----:B------:R-:W-:Y:S01]  /*7800*/  VIADD R5, R15, 0x30 ;  /* 0x000000300f057836 */ /* 0x000fe20000000000 */
[----:B------:R-:W-:Y:S01]  /*7810*/  ISETP.GE.AND P1, PT, R21, R2, PT ;  /* 0x000000021500720c */ /* 0x000fe20003f26270 */
[----:B------:R-:W-:Y:S01]  /*7820*/  MUFU.TANH R165, R165 ;  /* 0x000000a500a57308 */ /* 0x000fe20000002400 */
[----:B------:R-:W-:-:S02]  /*7830*/  FSEL R197, R17, -INF , !P0 ;  /* 0xff80000011c57808 */ /* 0x000fc40004000000 */
[----:B-1----:R-:W-:Y:S02]  /*7840*/  FSEL R196, R18, -INF , !P1 ;  /* 0xff80000012c47808 */ /* 0x002fe40004800000 */
[C---:B------:R-:W-:Y:S02]  /*7850*/  ISETP.GE.AND P1, PT, R5.reuse, R14, PT ;  /* 0x0000000e0500720c */ /* 0x040fe40003f26270 */
[----:B------:R-:W-:Y:S01]  /*7860*/  ISETP.GE.AND P0, PT, R5, R2, PT ;  /* 0x000000020500720c */ /* 0x000fe20003f06270 */
[----:B------:R-:W1:Y:S01]  /*7870*/  MUFU.TANH R19, R19 ;  /* 0x0000001300137308 */ /* 0x000e620000002400 */
[----:B------:R-:W-:Y:S02]  /*7880*/  VIADD R5, R15, 0x38 ;  /* 0x000000380f057836 */ /* 0x000fe40000000000 */
[----:B---3--:R-:W-:-:S03]  /*7890*/  FSEL R182, R182, -INF , !P0 ;  /* 0xff800000b6b67808 */ /* 0x008fc60004000000 */
[----:B------:R-:W-:Y:S02]  /*78a0*/  ISETP.GE.AND P0, PT, R5, R14, PT ;  /* 0x0000000e0500720c */ /* 0x000fe40003f06270 */
[----:B------:R-:W3:Y:S02]  /*78b0*/  MUFU.TANH R187, R187 ;  /* 0x000000bb00bb7308 */ /* 0x000ee40000002400 */
[----:B--2---:R-:W-:Y:S02]  /*78c0*/  FSEL R183, R183, -INF , !P0 ;  /* 0xff800000b7b77808 */ /* 0x004fe40004000000 */
[----:B------:R-:W-:-:S04]  /*78d0*/  ISETP.GE.AND P0, PT, R15, R2, PT ;  /* 0x000000020f00720c */ /* 0x000fc80003f06270 */
[----:B------:R-:W2:Y:S01]  /*78e0*/  MUFU.TANH R185, R185 ;  /* 0x000000b900b97308 */ /* 0x000ea20000002400 */
[----:B-1----:R-:W-:Y:S02]  /*78f0*/  FSEL R194, R19, -INF , !P2 ;  /* 0xff80000013c27808 */ /* 0x002fe40005000000 */
[----:B------:R-:W-:Y:S02]  /*7900*/  FSEL R26, R165, -INF , !P0 ;  /* 0xff800000a51a7808 */ /* 0x000fe40004000000 */
[----:B------:R-:W-:Y:S02]  /*7910*/  ISETP.GE.AND P2, PT, R7, R14, PT ;  /* 0x0000000e0700720c */ /* 0x000fe40003f46270 */
[----:B------:R-:W-:Y:S01]  /*7920*/  PLOP3.LUT P0, PT, PT, PT, UP0, 0x80, 0x0 ;  /* 0x000000000000781c */ /* 0x000fe20003f0f008 */
[----:B------:R-:W1:Y:S01]  /*7930*/  MUFU.TANH R180, R180 ;  /* 0x000000b400b47308 */ /* 0x000e620000002400 */
[----:B---3--:R-:W-:Y:S01]  /*7940*/  FSEL R187, R187, -INF , !P1 ;  /* 0xff800000bbbb7808 */ /* 0x008fe20004800000 */
[----:B------:R-:W-:Y:S01]  /*7950*/  BAR.SYNC.DEFER_BLOCKING 0x0 ;  /* 0x0000000000007b1d */ /* 0x000fe20000010000 */
[----:B------:R-:W-:-:S05]  /*7960*/  ISETP.GE.AND P1, PT, R7, R2, PT ;  /* 0x000000020700720c */ /* 0x000fca0003f26270 */
[----:B------:R-:W3:Y:S01]  /*7970*/  MUFU.TANH R0, R0 ;  /* 0x0000000000007308 */ /* 0x000ee20000002400 */
[----:B--2---:R-:W-:Y:S02]  /*7980*/  FSEL R185, R185, -INF , !P2 ;  /* 0xff800000b9b97808 */ /* 0x004fe40005000000 */
[----:B------:R-:W-:Y:S01]  /*7990*/  ISETP.GE.AND P2, PT, R5, R2, PT ;  /* 0x000000020500720c */ /* 0x000fe20003f46270 */
[----:B------:R-:W-:-:S04]  /*79a0*/  VIADD R5, R15, 0x39 ;  /* 0x000000390f057836 */ /* 0x000fc80000000000 */
[----:B------:R-:W2:Y:S01]  /*79b0*/  MUFU.TANH R178, R178 ;  /* 0x000000b200b27308 */ /* 0x000ea20000002400 */
[----:B-1----:R-:W-:Y:S02]  /*79c0*/  FSEL R180, R180, -INF , !P1 ;  /* 0xff800000b4b47808 */ /* 0x002fe40004800000 */
[----:B------:R-:W-:-:S05]  /*79d0*/  ISETP.GE.AND P1, PT, R15, R14, PT ;  /* 0x0000000e0f00720c */ /* 0x000fca0003f26270 */
[----:B------:R-:W1:Y:S01]  /*79e0*/  MUFU.TANH R181, R181 ;  /* 0x000000b500b57308 */ /* 0x000e620000002400 */
[----:B---3--:R-:W-:Y:S02]  /*79f0*/  FSEL R27, R0, -INF , !P1 ;  /* 0xff800000001b7808 */ /* 0x008fe40004800000 */
[----:B------:R-:W-:-:S05]  /*7a00*/  ISETP.GE.AND P1, PT, R5, R2, PT ;  /* 0x000000020500720c */ /* 0x000fca0003f26270 */
[----:B------:R-:W3:Y:S01]  /*7a10*/  MUFU.TANH R176, R176 ;  /* 0x000000b000b07308 */ /* 0x000ee20000002400 */
[----:B--2---:R-:W-:Y:S02]  /*7a20*/  FSEL R178, R178, -INF , !P2 ;  /* 0xff800000b2b27808 */ /* 0x004fe40005000000 */
[----:B------:R-:W-:-:S04]  /*7a30*/  ISETP.GE.AND P2, PT, R5, R14, PT ;  /* 0x0000000e0500720c */ /* 0x000fc80003f46270 */
[----:B-1----:R-:W-:Y:S02]  /*7a40*/  FSEL R181, R181, -INF , !P2 ;  /* 0xff800000b5b57808 */ /* 0x002fe40005000000 */
[----:B---3--:R-:W-:Y:S01]  /*7a50*/  FSEL R176, R176, -INF , !P1 ;  /* 0xff800000b0b07808 */ /* 0x008fe20004800000 */
        /* <DEDUP_REMOVED lines=80> */
.L_x_1100:
[----:B------:R-:W-:Y:S05]  /*7f60*/  BSYNC B0 ;  /* 0x0000000000007941 */ /* 0x000fea0003800000 */
.L_x_1099:
[----:B------:R-:W0:Y:S02]  /*7f70*/  LDGDEPBAR ;  /* 0x00000000000079af */ /* 0x000e240000000000 */
.L_x_1098:
[----:B------:R-:W-:Y:S01]  /*7f80*/  FMNMX.FTZ R0, R164, R27, !PT ;  /* 0x0000001ba4007209 */ /* 0x000fe20007810000 */
[----:B--2---:R-:W-:Y:S01]  /*7f90*/  LDSM.16.MT88.4 R20, [R228+0x18000] ;  /* 0x01800000e414783b */ /* 0x004fe20000004200 */
[----:B-1----:R-:W-:Y:S02]  /*7fa0*/  FMNMX.FTZ R5, R3, R26, !PT ;  /* 0x0000001a03057209 */ /* 0x002fe40007810000 */
        /* <DEDUP_REMOVED lines=82> */
[--C-:B------:R-:W-:Y:S01]  /*84d0*/  FFMA.FTZ R187, R187, UR20, -R184.reuse ;  /* 0x00000014bbbb7c23 */ /* 0x100fe200080108b8 */
[----:B------:R-:W3:Y:S01]  /*84e0*/  MUFU.EX2 R171, R171 ;  /* 0x000000ab00ab7308 */ /* 0x000ee20000000800 */
[----:B--2---:R-:W-:Y:S01]  /*84f0*/  F2FP.F16.F32.PACK_AB R4, R173, R174 ;  /* 0x000000aead04723e */ /* 0x004fe200000000ff */
[--C-:B------:R-:W-:Y:S01]  /*8500*/  FFMA.FTZ R194, R185, UR20, -R184.reuse ;  /* 0x00000014b9c27c23 */ /* 0x100fe200080108b8 */
[--C-:B------:R-:W-:Y:S01]  /*8510*/  FFMA.FTZ R183, R183, UR20, -R184.reuse ;  /* 0x00000014b7b77c23 */ /* 0x100fe200080108b8 */
[----:B------:R-:W-:Y:S01]  /*8520*/  FFMA.FTZ R184, R181, UR20, -R184 ;  /* 0x00000014b5b87c23 */ /* 0x000fe200080108b8 */
[--C-:B------:R-:W-:Y:S01]  /*8530*/  FFMA.FTZ R181, R182, UR20, -R179.reuse ;  /* 0x00000014b6b57c23 */ /* 0x100fe200080108b3 */
[--C-:B------:R-:W-:Y:S01]  /*8540*/  FFMA.FTZ R180, R180, UR20, -R179.reuse ;  /* 0x00000014b4b47c23 */ /* 0x100fe200080108b3 */
[--C-:B------:R-:W-:Y:S01]  /*8550*/  FFMA.FTZ R178, R178, UR20, -R179.reuse ;  /* 0x00000014b2b27c23 */ /* 0x100fe200080108b3 */
[----:B------:R-:W-:Y:S01]  /*8560*/  MUFU.EX2 R170, R170 ;  /* 0x000000aa00aa7308 */ /* 0x000fe20000000800 */
[----:B------:R-:W-:-:S07]  /*8570*/  FFMA.FTZ R179, R176, UR20, -R179 ;  /* 0x00000014b0b37c23 */ /* 0x000fce00080108b3 */
        /* <DEDUP_REMOVED lines=32> */
[----:B------:R-:W2:Y:S01]  /*8780*/  LDSM.16.MT88.4 R20, [R224+0x18000] ;  /* 0x01800000e014783b */ /* 0x000ea20000004200 */
        /* <DEDUP_REMOVED lines=23> */
[----:B------:R-:W1:Y:S01]  /*8900*/  LDSM.16.MT88.4 R24, [R228+0x1a000] ;  /* 0x01a00000e418783b */ /* 0x000e620000004200 */
        /* <DEDUP_REMOVED lines=24> */
[-C--:B------:R-:W-:Y:S01]  /*8a90*/  FMUL.FTZ R70, R70, R3.reuse ;  /* 0x0000000346467220 */ /* 0x080fe20000410000 */
[-C--:B------:R-:W-:Y:S01]  /*8aa0*/  FMUL.FTZ R71, R71, R3.reuse ;  /* 0x0000000347477220 */ /* 0x080fe20000410000 */
[-C--:B------:R-:W-:Y:S01]  /*8ab0*/  FMUL.FTZ R74, R74, R3.reuse ;  /* 0x000000034a4a7220 */ /* 0x080fe20000410000 */
[C---:B---3--:R-:W-:Y:S01]  /*8ac0*/  HMMA.16816.F32 R44, R4.reuse, R16, R44 ;  /* 0x00000010042c723c */ /* 0x048fe2000000182c */
[----:B------:R-:W-:Y:S01]  /*8ad0*/  FMUL.FTZ R75, R75, R3 ;  /* 0x000000034b4b7220 */ /* 0x000fe20000410000 */
[-C--:B------:R-:W-:Y:S01]  /*8ae0*/  FMUL.FTZ R60, R60, R177.reuse ;  /* 0x000000b13c3c7220 */ /* 0x080fe20000410000 */
[-C--:B------:R-:W-:Y:S01]  /*8af0*/  FMUL.FTZ R61, R61, R177.reuse ;  /* 0x000000b13d3d7220 */ /* 0x080fe20000410000 */
[-C--:B------:R-:W-:Y:S01]  /*8b00*/  FMUL.FTZ R64, R64, R177.reuse ;  /* 0x000000b140407220 */ /* 0x080fe20000410000 */
[----:B------:R-:W-:Y:S01]  /*8b10*/  FMUL.FTZ R65, R65, R177 ;  /* 0x000000b141417220 */ /* 0x000fe20000410000 */
[C---:B------:R-:W-:Y:S01]  /*8b20*/  HMMA.16816.F32 R48, R4.reuse, R18, R48 ;  /* 0x000000120430723c */ /* 0x040fe20000001830 */
[----:B------:R-:W3:Y:S01]  /*8b30*/  LDSM.16.MT88.4 R16, [R228+0x1c000] ;  /* 0x01c00000e410783b */ /* 0x000ee20000004200 */
        /* <DEDUP_REMOVED lines=27> */
[C---:B--2---:R-:W-:Y:S01]  /*8cf0*/  HMMA.16816.F32 R52, R4.reuse, R20, R52 ;  /* 0x000000140434723c */ /* 0x044fe20000001834 */
[-C--:B------:R-:W-:Y:S01]  /*8d00*/  FMUL.FTZ R86, R86, R3.reuse ;  /* 0x0000000356567220 */ /* 0x080fe20000410000 */
[-C--:B------:R-:W-:Y:S01]  /*8d10*/  FMUL.FTZ R87, R87, R3.reuse ;  /* 0x0000000357577220 */ /* 0x080fe20000410000 */
        /* <DEDUP_REMOVED lines=21> */
[C---:B-1----:R-:W-:Y:S01]  /*8e70*/  HMMA.16816.F32 R60, R4.reuse, R24, R60 ;  /* 0x00000018043c723c */ /* 0x042fe2000000183c */
[-C--:B------:R-:W-:Y:S01]  /*8e80*/  FMUL.FTZ R122, R122, R3.reuse ;  /* 0x000000037a7a7220 */ /* 0x080fe20000410000 */
[----:B------:R-:W-:Y:S01]  /*8e90*/  FMUL.FTZ R123, R123, R3 ;  /* 0x000000037b7b7220 */ /* 0x000fe20000410000 */
[----:B------:R-:W1:Y:S01]  /*8ea0*/  MUFU.EX2 R189, R189 ;  /* 0x000000bd00bd7308 */ /* 0x000e620000000800 */
[-C--:B------:R-:W-:Y:S01]  /*8eb0*/  FMUL.FTZ R108, R108, R177.reuse ;  /* 0x000000b16c6c7220 */ /* 0x080fe20000410000 */
[----:B------:R-:W-:Y:S01]  /*8ec0*/  FMUL.FTZ R109, R109, R177 ;  /* 0x000000b16d6d7220 */ /* 0x000fe20000410000 */
[C---:B------:R-:W-:Y:S01]  /*8ed0*/  HMMA.16816.F32 R64, R4.reuse, R26, R64 ;  /* 0x0000001a0440723c */ /* 0x040fe20000001840 */
[----:B------:R-:W4:Y:S01]  /*8ee0*/  LDSM.16.MT88.4 R24, [R225+0x1c000] ;  /* 0x01c00000e118783b */ /* 0x000f220000004200 */
[-C--:B------:R-:W-:Y:S01]  /*8ef0*/  FMUL.FTZ R110, R110, R3.reuse ;  /* 0x000000036e6e7220 */ /* 0x080fe20000410000 */
[----:B------:R-:W-:Y:S01]  /*8f00*/  FMUL.FTZ R111, R111, R3 ;  /* 0x000000036f6f7220 */ /* 0x000fe20000410000 */
[-C--:B------:R-:W-:Y:S01]  /*8f10*/  FMUL.FTZ R112, R112, R177.reuse ;  /* 0x000000b170707220 */ /* 0x080fe20000410000 */
[----:B------:R-:W-:Y:S01]  /*8f20*/  MUFU.EX2 R188, R188 ;  /* 0x000000bc00bc7308 */ /* 0x000fe20000000800 */
[----:B------:R-:W-:Y:S01]  /*8f30*/  FMUL.FTZ R113, R113, R177 ;  /* 0x000000b171717220 */ /* 0x000fe20000410000 */
[-C--:B------:R-:W-:Y:S01]  /*8f40*/  FMUL.FTZ R114, R114, R3.reuse ;  /* 0x0000000372727220 */ /* 0x080fe20000410000 */
[----:B------:R-:W-:Y:S01]  /*8f50*/  FMUL.FTZ R115, R115, R3 ;  /* 0x0000000373737220 */ /* 0x000fe20000410000 */
[-C--:B------:R-:W-:Y:S01]  /*8f60*/  FMUL.FTZ R124, R124, R177.reuse ;  /* 0x000000b17c7c7220 */ /* 0x080fe20000410000 */
[-C--:B------:R-:W-:Y:S01]  /*8f70*/  FMUL.FTZ R125, R125, R177.reuse ;  /* 0x000000b17d7d7220 */ /* 0x080fe20000410000 */
[-C--:B------:R-:W-:Y:S01]  /*8f80*/  FMUL.FTZ R128, R128, R177.reuse ;  /* 0x000000b180807220 */ /* 0x080fe20000410000 */
[----:B------:R-:W-:Y:S01]  /*8f90*/  FMUL.FTZ R129, R129, R177 ;  /* 0x000000b181817220 */ /* 0x000fe20000410000 */
[----:B------:R-:W-:Y:S01]  /*8fa0*/  MUFU.EX2 R191, R191 ;  /* 0x000000bf00bf7308 */ /* 0x000fe20000000800 */
[-C--:B------:R-:W-:Y:S01]  /*8fb0*/  FMUL.FTZ R126, R126, R3.reuse ;  /* 0x000000037e7e7220 */ /* 0x080fe20000410000 */
[-C--:B------:R-:W-:Y:S01]  /*8fc0*/  FMUL.FTZ R127, R127, R3.reuse ;  /* 0x000000037f7f7220 */ /* 0x080fe20000410000 */
[-C--:B------:R-:W-:Y:S01]  /*8fd0*/  FMUL.FTZ R130, R130, R3.reuse ;  /* 0x0000000382827220 */ /* 0x080fe20000410000 */
[C---:B--2---:R-:W-:Y:S01]  /*8fe0*/  HMMA.16816.F32 R76, R4.reuse, R20, R76 ;  /* 0x00000014044c723c */ /* 0x044fe2000000184c */
[----:B------:R-:W-:Y:S01]  /*8ff0*/  FMUL.FTZ R131, R131, R3 ;  /* 0x0000000383837220 */ /* 0x000fe20000410000 */
[----:B------:R-:W-:Y:S01]  /*9000*/  FFMA.FTZ R174, R250, R177, R174 ;  /* 0x000000b1faae7223 */ /* 0x000fe200000100ae */
[----:B------:R-:W-:Y:S01]  /*9010*/  FFMA.FTZ R170, R243, R3, R170 ;  /* 0x00000003f3aa7223 */ /* 0x000fe200000100aa */
[----:B------:R-:W-:Y:S02]  /*9020*/  MUFU.EX2 R190, R190 ;  /* 0x000000be00be7308 */ /* 0x000fe40000000800 */
[----:B------:R-:W-:Y:S01]  /*9030*/  HMMA.16816.F32 R80, R4, R22, R80 ;  /* 0x000000160450723c */ /* 0x000fe20000001850 */
[----:B------:R-:W2:Y:S01]  /*9040*/  LDSM.16.MT88.4 R20, [R228+0x1e000] ;  /* 0x01e00000e414783b */ /* 0x000ea20000004200 */
[----:B------:R-:W-:Y:S01]  /*9050*/  FADD.FTZ R173, R173, R174 ;  /* 0x000000aeadad7221 */ /* 0x000fe20000010000 */
[----:B------:R-:W-:-:S03]  /*9060*/  FADD.FTZ R169, R169, R170 ;  /* 0x000000aaa9a97221 */ /* 0x000fc60000010000 */
[----:B---3--:R-:W-:Y:S01]  /*9070*/  HMMA.16816.F32 R92, R4, R16, R92 ;  /* 0x00000010045c723c */ /* 0x008fe2000000185c */
[----:B------:R-:W3:Y:S01]  /*9080*/  MUFU.EX2 R193, R193 ;  /* 0x000000c100c17308 */ /* 0x000ee20000000800 */
        /* <DEDUP_REMOVED lines=10> */
[----:B------:R-:W1:Y:S06]  /*9130*/  LDSM.16.MT88.4 R24, [R226+0x1e000] ;  /* 0x01e00000e218783b */ /* 0x000e6c0000004200 */
[----:B------:R-:W-:Y:S08]  /*9140*/  MUFU.EX2 R202, R202 ;  /* 0x000000ca00ca7308 */ /* 0x000ff00000000800 */
        /* <DEDUP_REMOVED lines=9> */
[C---:B-1----:R-:W-:Y:S01]  /*91e0*/  HMMA.16816.F32 R108, R4.reuse, R24, R108 ;  /* 0x00000018046c723c */ /* 0x042fe2000000186c */
[----:B------:R-:W-:Y:S05]  /*91f0*/  MUFU.EX2 R197, R197 ;  /* 0x000000c500c57308 */ /* 0x000fea0000000800 */
[C---:B------:R-:W-:Y:S01]  /*9200*/  HMMA.16816.F32 R112, R4.reuse, R26, R112 ;  /* 0x0000001a0470723c */ /* 0x040fe20000001870 */
[----:B------:R-:W1:Y:S02]  /*9210*/  LDSM.16.MT88.4 R24, [R228+0x1a800] ;  /* 0x01a80000e418783b */ /* 0x000e640000004200 */
[----:B------:R-:W1:Y:S08]  /*9220*/  MUFU.EX2 R198, R198 ;  /* 0x000000c600c67308 */ /* 0x000e700000000800 */
        /* <DEDUP_REMOVED lines=8> */
[----:B---3--:R-:W-:Y:S01]  /*92b0*/  F2FP.F16.F32.PACK_AB R5, R193, R190 ;  /* 0x000000bec105723e */ /* 0x008fe200000000ff */
[----:B------:R-:W-:Y:S01]  /*92c0*/  FADD.FTZ R190, R190, R175 ;  /* 0x000000afbebe7221 */ /* 0x000fe20000010000 */
[----:B------:R-:W-:-:S03]  /*92d0*/  F2FP.F16.F32.PACK_AB R6, R191, R188 ;  /* 0x000000bcbf06723e */ /* 0x000fc600000000ff */
[----:B------:R-:W3:Y:S01]  /*92e0*/  MUFU.EX2 R194, R194 ;  /* 0x000000c200c27308 */ /* 0x000ee20000000800 */
[----:B----4-:R-:W-:Y:S01]  /*92f0*/  F2FP.F16.F32.PACK_AB R7, R195, R192 ;  /* 0x000000c0c307723e */ /* 0x010fe200000000ff */
[----:B------:R-:W-:Y:S01]  /*9300*/  FADD.FTZ R189, R189, R186 ;  /* 0x000000babdbd7221 */ /* 0x000fe20000010000 */
[----:B------:R-:W-:-:S03]  /*9310*/  FADD.FTZ R193, R193, R190 ;  /* 0x000000bec1c17221 */ /* 0x000fc60000010000 */
[----:B------:R-:W-:Y:S02]  /*9320*/  FADD.FTZ R188, R188, R189 ;  /* 0x000000bdbcbc7221 */ /* 0x000fe40000010000 */
[----:B-----5:R-:W-:Y:S01]  /*9330*/  HMMA.16816.F32 R152, R4, R16, R152 ;  /* 0x000000100498723c */ /* 0x020fe20000001898 */
[----:B------:R-:W-:Y:S01]  /*9340*/  MUFU.EX2 R183, R183 ;  /* 0x000000b700b77308 */ /* 0x000fe20000000800 */
[----:B------:R-:W-:-:S04]  /*9350*/  FADD.FTZ R191, R191, R188 ;  /* 0x000000bcbfbf7221 */ /* 0x000fc80000010000 */
[C---:B------:R-:W-:Y:S01]  /*9360*/  HMMA.16816.F32 R148, R4.reuse, R18, R148 ;  /* 0x000000120494723c */ /* 0x040fe20000001894 */
[----:B------:R-:W4:Y:S02]  /*9370*/  LDSM.16.MT88.4 R16, [R225+0x1a800] ;  /* 0x01a80000e110783b */ /* 0x000f240000004200 */
[----:B------:R-:W-:Y:S03]  /*9380*/  MUFU.EX2 R184, R184 ;  /* 0x000000b800b87308 */ /* 0x000fe60000000800 */
[C---:B------:R-:W-:Y:S05]  /*9390*/  HMMA.16816.F32 R144, R4.reuse, R32, R144 ;  /* 0x000000200490723c */ /* 0x040fea0000001890 */
[----:B------:R-:W-:Y:S01]  /*93a0*/  MUFU.EX2 R181, R181 ;  /* 0x000000b500b57308 */ /* 0x000fe20000000800 */
[C---:B------:R-:W-:Y:S01]  /*93b0*/  HMMA.16816.F32 R140, R4.reuse, R34, R140 ;  /* 0x00000022048c723c */ /* 0x040fe2000000188c */
[----:B------:R-:W5:Y:S05]  /*93c0*/  LDSM.16.MT88.4 R32, [R224+0x1a800] ;  /* 0x01a80000e020783b */ /* 0x000f6a0000004200 */
[C---:B------:R-:W-:Y:S01]  /*93d0*/  HMMA.16816.F32 R136, R4.reuse, R28, R136 ;  /* 0x0000001c0488723c */ /* 0x040fe20000001888 */
[----:B------:R-:W3:Y:S05]  /*93e0*/  MUFU.EX2 R180, R180 ;  /* 0x000000b400b47308 */ /* 0x000eea0000000800 */
[C---:B------:R-:W-:Y:S01]  /*93f0*/  HMMA.16816.F32 R132, R4.reuse, R30, R132 ;  /* 0x0000001e0484723c */ /* 0x040fe20000001884 */
[----:B------:R-:W3:Y:S02]  /*9400*/  LDSM.16.MT88.4 R28, [R228+0x1c800] ;  /* 0x01c80000e41c783b */ /* 0x000ee40000004200 */
[----:B------:R-:W-:Y:S03]  /*9410*/  MUFU.EX2 R178, R178 ;  /* 0x000000b200b27308 */ /* 0x000fe60000000800 */
[C---:B-1----:R-:W-:Y:S05]  /*9420*/  HMMA.16816.F32 R36, R4.reuse, R24, R36 ;  /* 0x000000180424723c */ /* 0x042fea0000001824 */
[----:B------:R-:W1:Y:S01]  /*9430*/  MUFU.EX2 R179, R179 ;  /* 0x000000b300b37308 */ /* 0x000e620000000800 */
        /* <DEDUP_REMOVED lines=32> */
[C---:B-1----:R-:W-:Y:S06]  /*9640*/  HMMA.16816.F32 R116, R4.reuse, R24, R116 ;  /* 0x000000180474723c */ /* 0x042fec0000001874 */
[C---:B------:R-:W-:Y:S01]  /*9650*/  HMMA.16816.F32 R120, R4.reuse, R26, R120 ;  /* 0x0000001a0478723c */ /* 0x040fe20000001878 */
[----:B------:R-:W-:Y:S05]  /*9660*/  LDSM.16.MT88.4 R24, [R228+0x1b000] ;  /* 0x01b00000e418783b */ /* 0x000fea0000004200 */
[C---:B--2---:R-:W-:Y:S06]  /*9670*/  HMMA.16816.F32 R124, R4.reuse, R20, R124 ;  /* 0x00000014047c723c */ /* 0x044fec000000187c */
[----:B------:R-:W-:Y:S01]  /*9680*/  HMMA.16816.F32 R128, R4, R22, R128 ;  /* 0x000000160480723c */ /* 0x000fe20000001880 */
[----:B------:R-:W-:Y:S06]  /*9690*/  LDSM.16.MT88.4 R20, [R226+0x1b000] ;  /* 0x01b00000e214783b */ /* 0x000fec0000004200 */
[----:B------:R-:W-:Y:S01]  /*96a0*/  F2FP.F16.F32.PACK_AB R4, R201, R202 ;  /* 0x000000cac904723e */ /* 0x000fe200000000ff */
[----:B------:R-:W-:Y:S01]  /*96b0*/  FADD.FTZ R202, R202, R191 ;  /* 0x000000bfcaca7221 */ /* 0x000fe20000010000 */
[----:B------:R-:W-:-:S02]  /*96c0*/  F2FP.F16.F32.PACK_AB R5, R198, R197 ;  /* 0x000000c5c605723e */ /* 0x000fc400000000ff */
[----:B------:R-:W-:Y:S02]  /*96d0*/  F2FP.F16.F32.PACK_AB R6, R204, R199 ;  /* 0x000000c7cc06723e */ /* 0x000fe400000000ff */
[----:B------:R-:W-:-:S07]  /*96e0*/  F2FP.F16.F32.PACK_AB R7, R203, R196 ;  /* 0x000000c4cb07723e */ /* 0x000fce00000000ff */
[C---:B----4-:R-:W-:Y:S06]  /*96f0*/  HMMA.16816.F32 R160, R4.reuse, R16, R160 ;  /* 0x0000001004a0723c */ /* 0x050fec00000018a0 */
[C---:B------:R-:W-:Y:S01]  /*9700*/  HMMA.16816.F32 R156, R4.reuse, R18, R156 ;  /* 0x00000012049c723c */ /* 0x040fe2000000189c */
[----:B------:R-:W1:Y:S05]  /*9710*/  LDSM.16.MT88.4 R16, [R225+0x1b000] ;  /* 0x01b00000e110783b */ /* 0x000e6a0000004200 */
[C---:B---3--:R-:W-:Y:S06]  /*9720*/  HMMA.16816.F32 R152, R4.reuse, R28, R152 ;  /* 0x0000001c0498723c */ /* 0x048fec0000001898 */
[C---:B------:R-:W-:Y:S01]  /*9730*/  HMMA.16816.F32 R148, R4.reuse, R30, R148 ;  /* 0x0000001e0494723c */ /* 0x040fe20000001894 */
[----:B------:R-:W-:Y:S05]  /*9740*/  LDSM.16.MT88.4 R28, [R226+0x1d000] ;  /* 0x01d00000e21c783b */ /* 0x000fea0000004200 */
[C---:B------:R-:W-:Y:S06]  /*9750*/  HMMA.16816.F32 R144, R4.reuse, R164, R144 ;  /* 0x000000a40490723c */ /* 0x040fec0000001890 */
        /* <DEDUP_REMOVED lines=34> */
[----:B------:R-:W-:Y:S05]  /*9980*/  LDSM.16.MT88.4 R164, [R226+0x1b800] ;  /* 0x01b80000e2a4783b */ /* 0x000fea0000004200 */
[C---:B---3--:R-:W-:Y:S06]  /*9990*/  HMMA.16816.F32 R116, R4.reuse, R32, R116 ;  /* 0x000000200474723c */ /* 0x048fec0000001874 */
[C---:B------:R-:W-:Y:S01]  /*99a0*/  HMMA.16816.F32 R120, R4.reuse, R34, R120 ;  /* 0x000000220478723c */ /* 0x040fe20000001878 */
[----:B------:R-:W-:Y:S05]  /*99b0*/  LDSM.16.MT88.4 R32, [R224+0x19800] ;  /* 0x01980000e020783b */ /* 0x000fea0000004200 */
[C---:B------:R-:W-:Y:S06]  /*99c0*/  HMMA.16816.F32 R124, R4.reuse, R28, R124 ;  /* 0x0000001c047c723c */ /* 0x040fec000000187c */
[----:B------:R-:W-:Y:S01]  /*99d0*/  HMMA.16816.F32 R128, R4, R30, R128 ;  /* 0x0000001e0480723c */ /* 0x000fe20000001880 */
[----:B------:R-:W2:Y:S06]  /*99e0*/  LDSM.16.MT88.4 R28, [R228+0x1b800] ;  /* 0x01b80000e41c783b */ /* 0x000eac0000004200 */
[----:B------:R-:W-:-:S02]  /*99f0*/  F2FP.F16.F32.PACK_AB R4, R194, R187 ;  /* 0x000000bbc204723e */ /* 0x000fc400000000ff */
[----:B------:R-:W-:Y:S02]  /*9a00*/  F2FP.F16.F32.PACK_AB R5, R180, R181 ;  /* 0x000000b5b405723e */ /* 0x000fe400000000ff */
[----:B------:R-:W-:Y:S02]  /*9a10*/  F2FP.F16.F32.PACK_AB R6, R184, R183 ;  /* 0x000000b7b806723e */ /* 0x000fe400000000ff */
[----:B------:R-:W-:-:S07]  /*9a20*/  F2FP.F16.F32.PACK_AB R7, R179, R178 ;  /* 0x000000b2b307723e */ /* 0x000fce00000000ff */
[C---:B-1----:R-:W-:Y:S06]  /*9a30*/  HMMA.16816.F32 R144, R4.reuse, R16, R144 ;  /* 0x000000100490723c */ /* 0x042fec0000001890 */
[C---:B------:R-:W-:Y:S01]  /*9a40*/  HMMA.16816.F32 R140, R4.reuse, R18, R140 ;  /* 0x00000012048c723c */ /* 0x040fe2000000188c */
[----:B------:R-:W1:Y:S05]  /*9a50*/  LDSM.16.MT88.4 R16, [R228+0x1d800] ;  /* 0x01d80000e410783b */ /* 0x000e6a0000004200 */
[C---:B----4-:R-:W-:Y:S06]  /*9a60*/  HMMA.16816.F32 R160, R4.reuse, R24, R160 ;  /* 0x0000001804a0723c */ /* 0x050fec00000018a0 */
[C---:B------:R-:W-:Y:S01]  /*9a70*/  HMMA.16816.F32 R156, R4.reuse, R26, R156 ;  /* 0x0000001a049c723c */ /* 0x040fe2000000189c */
[----:B------:R-:W3:Y:S05]  /*9a80*/  LDSM.16.MT88.4 R24, [R225+0x1b800] ;  /* 0x01b80000e118783b */ /* 0x000eea0000004200 */
[C---:B-----5:R-:W-:Y:S06]  /*9a90*/  HMMA.16816.F32 R152, R4.reuse, R20, R152 ;  /* 0x000000140498723c */ /* 0x060fec0000001898 */
[C---:B------:R-:W-:Y:S01]  /*9aa0*/  HMMA.16816.F32 R148, R4.reuse, R22, R148 ;  /* 0x000000160494723c */ /* 0x040fe20000001894 */
[----:B------:R-:W-:Y:S05]  /*9ab0*/  LDSM.16.MT88.4 R20, [R224+0x1b800] ;  /* 0x01b80000e014783b */ /* 0x000fea0000004200 */
[C---:B--2---:R-:W-:Y:S06]  /*9ac0*/  HMMA.16816.F32 R36, R4.reuse, R28, R36 ;  /* 0x0000001c0424723c */ /* 0x044fec0000001824 */
        /* <DEDUP_REMOVED lines=10> */
[----:B------:R-:W2:Y:S05]  /*9b70*/  LDSM.16.MT88.4 R164, [R225+0x1d800] ;  /* 0x01d80000e1a4783b */ /* 0x000eaa0000004200 */
[C---:B---3--:R-:W-:Y:S06]  /*9b80*/  HMMA.16816.F32 R52, R4.reuse, R24, R52 ;  /* 0x000000180434723c */ /* 0x048fec0000001834 */
[C---:B------:R-:W-:Y:S01]  /*9b90*/  HMMA.16816.F32 R56, R4.reuse, R26, R56 ;  /* 0x0000001a0438723c */ /* 0x040fe20000001838 */
[----:B------:R-:W3:Y:S05]  /*9ba0*/  LDSM.16.MT88.4 R24, [R228+0x1f800] ;  /* 0x01f80000e418783b */ /* 0x000eea0000004200 */
[C---:B-1----:R-:W-:Y:S06]  /*9bb0*/  HMMA.16816.F32 R116, R4.reuse, R16, R116 ;  /* 0x000000100474723c */ /* 0x042fec0000001874 */
[----:B------:R-:W-:Y:S01]  /*9bc0*/  HMMA.16816.F32 R60, R4, R20, R60 ;  /* 0x00000014043c723c */ /* 0x000fe2000000183c */
[----:B------:R-:W-:-:S04]  /*9bd0*/  FADD.FTZ R16, R192, R193 ;  /* 0x000000c1c0107221 */ /* 0x000fc80000010000 */
[----:B------:R-:W-:Y:S01]  /*9be0*/  FADD.FTZ R16, R195, R16 ;  /* 0x00000010c3107221 */ /* 0x000fe20000010000 */
[C---:B------:R-:W-:Y:S01]  /*9bf0*/  HMMA.16816.F32 R64, R4.reuse, R22, R64 ;  /* 0x000000160440723c */ /* 0x040fe20000001840 */
[----:B------:R-:W1:Y:S02]  /*9c00*/  LDSM.16.MT88.4 R20, [R226+0x1f800] ;  /* 0x01f80000e214783b */ /* 0x000e640000004200 */
[----:B------:R-:W-:Y:S01]  /*9c10*/  FADD.FTZ R3, R197, R16 ;  /* 0x00000010c5037221 */ /* 0x000fe20000010000 */
[----:B------:R-:W-:Y:S02]  /*9c20*/  FADD.FTZ R16, R201, R202 ;  /* 0x000000cac9107221 */ /* 0x000fe40000010000 */
[----:B------:R-:W-:Y:S01]  /*9c30*/  HMMA.16816.F32 R76, R4, R28, R76 ;  /* 0x0000001c044c723c */ /* 0x000fe2000000184c */
[----:B------:R-:W-:Y:S01]  /*9c40*/  FADD.FTZ R3, R198, R3 ;  /* 0x00000003c6037221 */ /* 0x000fe20000010000 */
[----:B------:R-:W-:-:S03]  /*9c50*/  FADD.FTZ R199, R199, R16 ;  /* 0x00000010c7c77221 */ /* 0x000fc60000010000 */
[----:B------:R-:W-:Y:S01]  /*9c60*/  FADD.FTZ R16, R196, R3 ;  /* 0x00000003c4107221 */ /* 0x000fe20000010000 */
[C---:B------:R-:W-:Y:S01]  /*9c70*/  HMMA.16816.F32 R80, R4.reuse, R30, R80 ;  /* 0x0000001e0450723c */ /* 0x040fe20000001850 */
[----:B------:R-:W4:Y:S01]  /*9c80*/  LDSM.16.MT88.4 R28, [R224+0x1f800] ;  /* 0x01f80000e01c783b */ /* 0x000f220000004200 */
[----:B------:R-:W-:Y:S01]  /*9c90*/  FADD.FTZ R204, R204, R199 ;  /* 0x000000c7cccc7221 */ /* 0x000fe20000010000 */
[----:B------:R-:W-:Y:S01]  /*9ca0*/  FADD.FTZ R16, R203, R16 ;  /* 0x00000010cb107221 */ /* 0x000fe20000010000 */
[----:B------:R-:W-:Y:S02]  /*9cb0*/  MOV R3, R0 ;  /* 0x0000000000037202 */ /* 0x000fe40000000f00 */
[----:B------:R-:W-:Y:S01]  /*9cc0*/  FADD.FTZ R187, R187, R204 ;  /* 0x000000ccbbbb7221 */ /* 0x000fe20000010000 */
[----:B------:R-:W-:Y:S01]  /*9cd0*/  FADD.FTZ R181, R181, R16 ;  /* 0x00000010b5b57221 */ /* 0x000fe20000010000 */
[----:B--2---:R-:W-:Y:S02]  /*9ce0*/  HMMA.16816.F32 R84, R4, R164, R84 ;  /* 0x000000a40454723c */ /* 0x004fe40000001854 */
[----:B------:R-:W-:Y:S01]  /*9cf0*/  FADD.FTZ R194, R194, R187 ;  /* 0x000000bbc2c27221 */ /* 0x000fe20000010000 */
[----:B------:R-:W-:-:S03]  /*9d00*/  FADD.FTZ R181, R180, R181 ;  /* 0x000000b5b4b57221 */ /* 0x000fc60000010000 */
[----:B------:R-:W-:Y:S01]  /*9d10*/  FADD.FTZ R183, R183, R194 ;  /* 0x000000c2b7b77221 */ /* 0x000fe20000010000 */
[----:B------:R-:W-:Y:S01]  /*9d20*/  FADD.FTZ R178, R178, R181 ;  /* 0x000000b5b2b27221 */ /* 0x000fe20000010000 */
[----:B------:R-:W-:Y:S01]  /*9d30*/  HMMA.16816.F32 R88, R4, R166, R88 ;  /* 0x000000a60458723c */ /* 0x000fe20000001858 */
[----:B------:R-:W-:Y:S01]  /*9d40*/  MOV R164, R15 ;  /* 0x0000000f00a47202 */ /* 0x000fe20000000f00 */
[----:B------:R-:W-:Y:S01]  /*9d50*/  FADD.FTZ R237, R184, R183 ;  /* 0x000000b7b8ed7221 */ /* 0x000fe20000010000 */
[----:B------:R-:W-:-:S03]  /*9d60*/  FADD.FTZ R236, R179, R178 ;  /* 0x000000b2b3ec7221 */ /* 0x000fc60000010000 */
[C---:B------:R-:W-:Y:S01]  /*9d70*/  HMMA.16816.F32 R92, R4.reuse, R32, R92 ;  /* 0x00000020045c723c */ /* 0x040fe2000000185c */
[----:B------:R2:W-:Y:S04]  /*9d80*/  STL [R1+0xc], R237 ;  /* 0x00000ced01007387 */ /* 0x0005e80000100800 */
[----:B------:R2:W-:Y:S01]  /*9d90*/  STL [R1+0x8], R236 ;  /* 0x000008ec01007387 */ /* 0x0005e20000100800 */
[C---:B------:R-:W-:Y:S06]  /*9da0*/  HMMA.16816.F32 R96, R4.reuse, R34, R96 ;  /* 0x000000220460723c */ /* 0x040fec0000001860 */
[C---:B---3--:R-:W-:Y:S06]  /*9db0*/  HMMA.16816.F32 R100, R4.reuse, R24, R100 ;  /* 0x000000180464723c */ /* 0x048fec0000001864 */
[C---:B------:R-:W-:Y:S06]  /*9dc0*/  HMMA.16816.F32 R104, R4.reuse, R26, R104 ;  /* 0x0000001a0468723c */ /* 0x040fec0000001868 */
[C---:B-1----:R-:W-:Y:S06]  /*9dd0*/  HMMA.16816.F32 R108, R4.reuse, R20, R108 ;  /* 0x00000014046c723c */ /* 0x042fec000000186c */
[C---:B------:R-:W-:Y:S06]  /*9de0*/  HMMA.16816.F32 R112, R4.reuse, R22, R112 ;  /* 0x000000160470723c */ /* 0x040fec0000001870 */
[C---:B------:R-:W-:Y:S06]  /*9df0*/  HMMA.16816.F32 R120, R4.reuse, R18, R120 ;  /* 0x000000120478723c */ /* 0x040fec0000001878 */
[C---:B----4-:R-:W-:Y:S06]  /*9e00*/  HMMA.16816.F32 R124, R4.reuse, R28, R124 ;  /* 0x0000001c047c723c */ /* 0x050fec000000187c */
[----:B------:R-:W-:Y:S01]  /*9e10*/  HMMA.16816.F32 R128, R4, R30, R128 ;  /* 0x0000001e0480723c */ /* 0x000fe20000001880 */
[----:B------:R-:W-:-:S08]  /*9e20*/  NOP ;  /* 0x0000000000007918 */ /* 0x000fd00000000000 */
[----:B--2---:R-:W-:-:S15]  /*9e30*/  @!P0 BRA `(.L_x_1097) ;  /* 0x0000003c00d48947 */ /* 0x004fde0003800000 */
        /* <DEDUP_REMOVED lines=38> */
[----:B------:R-:W5:Y:S01]  /*a0a0*/  @!P4 LDC.64 R6, c[0x0][0x220] ;  /* 0x00008800ff06cb82 */ /* 0x000f620000000a00 */
        /* <DEDUP_REMOVED lines=15> */
[C---:B------:R-:W-:Y:S02]  /*a1a0*/  @!P6 LEA.HI.X R165, R22.reuse, R19, R18, 0x1, P1 ;  /* 0x0000001316a5e211 */ /* 0x040fe400008f0c12 */
[----:B--2---:R-:W-:-:S03]  /*a1b0*/  @!P5 LEA R28, P2, R22, R16, 0x1 ;  /* 0x00000010161cd211 */ /* 0x004fc600078408ff */
[----:B------:R-:W-:Y:S01]  /*a1c0*/  @!PT LDS RZ, [RZ] ;  /* 0x00000000fffff984 */ /* 0x000fe20000000800 */
[----:B------:R-:W-:Y:S01]  /*a1d0*/  @!PT LDS RZ, [RZ] ;  /* 0x00000000fffff984 */ /* 0x000fe20000000800 */
[----:B------:R-:W-:Y:S01]  /*a1e0*/  @!PT LDS RZ, [RZ] ;  /* 0x00000000fffff984 */ /* 0x000fe20000000800 */
[----:B------:R2:W-:Y:S01]  /*a1f0*/  @!P6 LDGSTS.E.BYPASS.LTC128B.128 [R235+0x19000], desc[UR30][R164.64] ;  /* 0x19000000a4ebefae */ /* 0x0005e2000b901d5e */
[C-C-:B------:R-:W-:Y:S02]  /*a200*/  @!P5 LEA.HI.X R29, R22.reuse, R17, R18.reuse, 0x1, P2 ;  /* 0x00000011161dd211 */ /* 0x140fe400010f0c12 */
[C---:B-----5:R-:W-:Y:S01]  /*a210*/  @!P4 LEA R168, P1, R22.reuse, R6, 0x1 ;  /* 0x0000000616a8c211 */ /* 0x060fe200078208ff */
        /* <DEDUP_REMOVED lines=19> */
[----:B------:R-:W5:Y:S04]  /*a350*/  LDSM.16.M88.4 R32, [R233+0x10000] ;  /* 0x01000000e920783b */ /* 0x000f680000000200 */
[----:B---3--:R-:W3:Y:S04]  /*a360*/  LDSM.16.M88.4 R24, [R233+0x10800] ;  /* 0x01080000e918783b */ /* 0x008ee80000000200 */
[----:B------:R-:W4:Y:S04]  /*a370*/  LDSM.16.M88.4 R172, [R233+0x11000] ;  /* 0x01100000e9ac783b */ /* 0x000f280000000200 */
[----:B------:R-:W4:Y:S04]  /*a380*/  LDSM.16.M88.4 R16, [R233+0x11800] ;  /* 0x01180000e910783b */ /* 0x000f280000000200 */
[----:B--2---:R-:W-:Y:S04]  /*a390*/  LDSM.16.M88.4 R164, [R232] ;  /* 0x00000000e8a4783b */ /* 0x004fe80000000200 */
[----:B------:R-:W2:Y:S04]  /*a3a0*/  LDSM.16.M88.4 R180, [R231] ;  /* 0x00000000e7b4783b */ /* 0x000ea80000000200 */
[----:B-1----:R-:W1:Y:S04]  /*a3b0*/  LDSM.16.M88.4 R168, [R223] ;  /* 0x00000000dfa8783b */ /* 0x002e680000000200 */
[----:B------:R-:W1:Y:S04]  /*a3c0*/  LDSM.16.M88.4 R20, [R222] ;  /* 0x00000000de14783b */ /* 0x000e680000000200 */
[----:B------:R-:W1:Y:S04]  /*a3d0*/  LDSM.16.M88.4 R196, [R221] ;  /* 0x00000000ddc4783b */ /* 0x000e680000000200 */
[----:B------:R-:W-:Y:S01]  /*a3e0*/  LDSM.16.M88.4 R184, [R227+0x10000] ;  /* 0x01000000e3b8783b */ /* 0x000fe20000000200 */
[C---:B-----5:R-:W-:Y:S03]  /*a3f0*/  HMMA.16816.F32 R4, R188.reuse, R32, RZ ;  /* 0x00000020bc04723c */ /* 0x060fe600000018ff */
[----:B------:R-:W-:Y:S04]  /*a400*/  LDSM.16.M88.4 R200, [R220] ;  /* 0x00000000dcc8783b */ /* 0x000fe80000000200 */
[----:B------:R-:W-:Y:S01]  /*a410*/  LDSM.16.M88.4 R204, [R227+0x16000] ;  /* 0x01600000e3cc783b */ /* 0x000fe20000000200 */
[C---:B------:R-:W-:Y:S03]  /*a420*/  HMMA.16816.F32 R32, R188.reuse, R34, RZ ;  /* 0x00000022bc20723c */ /* 0x040fe600000018ff */
[----:B------:R-:W0:Y:S03]  /*a430*/  LDGDEPBAR ;  /* 0x00000000000079af */ /* 0x000e260000000000 */
[C---:B---3--:R-:W-:Y:S06]  /*a440*/  HMMA.16816.F32 R28, R188.reuse, R24, RZ ;  /* 0x00000018bc1c723c */ /* 0x048fec00000018ff */
[C---:B----4-:R-:W-:Y:S06]  /*a450*/  HMMA.16816.F32 R176, R188.reuse, R172, RZ ;  /* 0x000000acbcb0723c */ /* 0x050fec00000018ff */
[C---:B------:R-:W-:Y:S06]  /*a460*/  HMMA.16816.F32 R24, R188.reuse, R26, RZ ;  /* 0x0000001abc18723c */ /* 0x040fec00000018ff */
[C---:B------:R-:W-:Y:S06]  /*a470*/  HMMA.16816.F32 R172, R188.reuse, R174, RZ ;  /* 0x000000aebcac723c */ /* 0x040fec00000018ff */
[C---:B------:R-:W-:Y:S06]  /*a480*/  HMMA.16816.F32 R192, R188.reuse, R16, RZ ;  /* 0x00000010bcc0723c */ /* 0x040fec00000018ff */
[----:B------:R-:W-:Y:S01]  /*a490*/  HMMA.16816.F32 R188, R188, R18, RZ ;  /* 0x00000012bcbc723c */ /* 0x000fe200000018ff */
[----:B------:R-:W-:Y:S05]  /*a4a0*/  LDSM.16.M88.4 R16, [R230] ;  /* 0x00000000e610783b */ /* 0x000fea0000000200 */
[C---:B--2---:R-:W-:Y:S06]  /*a4b0*/  HMMA.16816.F32 R4, R164.reuse, R180, R4 ;  /* 0x000000b4a404723c */ /* 0x044fec0000001804 */
[C---:B------:R-:W-:Y:S01]  /*a4c0*/  HMMA.16816.F32 R32, R164.reuse, R182, R32 ;  /* 0x000000b6a420723c */ /* 0x040fe20000001820 */
[----:B------:R-:W2:Y:S05]  /*a4d0*/  LDSM.16.M88.4 R180, [R227+0x10800] ;  /* 0x01080000e3b4783b */ /* 0x000eaa0000000200 */
[C---:B-1----:R-:W-:Y:S06]  /*a4e0*/  HMMA.16816.F32 R28, R164.reuse, R168, R28 ;  /* 0x000000a8a41c723c */ /* 0x042fec000000181c */
[C---:B------:R-:W-:Y:S01]  /*a4f0*/  HMMA.16816.F32 R24, R164.reuse, R170, R24 ;  /* 0x000000aaa418723c */ /* 0x040fe20000001818 */
[----:B------:R-:W1:Y:S05]  /*a500*/  LDSM.16.M88.4 R168, [R227+0x11000] ;  /* 0x01100000e3a8783b */ /* 0x000e6a0000000200 */
[C---:B------:R-:W-:Y:S06]  /*a510*/  HMMA.16816.F32 R176, R164.reuse, R20, R176 ;  /* 0x00000014a4b0723c */ /* 0x040fec00000018b0 */
[C---:B------:R-:W-:Y:S01]  /*a520*/  HMMA.16816.F32 R172, R164.reuse, R22, R172 ;  /* 0x00000016a4ac723c */ /* 0x040fe200000018ac */
[----:B------:R-:W3:Y:S05]  /*a530*/  LDSM.16.M88.4 R20, [R227+0x11800] ;  /* 0x01180000e314783b */ /* 0x000eea0000000200 */
[C---:B------:R-:W-:Y:S06]  /*a540*/  HMMA.16816.F32 R192, R164.reuse, R196, R192 ;  /* 0x000000c4a4c0723c */ /* 0x040fec00000018c0 */
[----:B------:R-:W-:Y:S01]  /*a550*/  HMMA.16816.F32 R188, R164, R198, R188 ;  /* 0x000000c6a4bc723c */ /* 0x000fe200000018bc */
[----:B------:R-:W4:Y:S04]  /*a560*/  LDSM.16.M88.4 R164, [R229] ;  /* 0x00000000e5a4783b */ /* 0x000f280000000200 */
        /* <DEDUP_REMOVED lines=16> */
[----:B------:R-:W-:Y:S05]  /*a670*/  LDSM.16.M88.4 R200, [R217] ;  /* 0x00000000d9c8783b */ /* 0x000fea0000000200 */
[C---:B--2---:R-:W-:Y:S06]  /*a680*/  HMMA.16816.F32 R176, R164.reuse, R180, R176 ;  /* 0x000000b4a4b0723c */ /* 0x044fec00000018b0 */
[C---:B------:R-:W-:Y:S01]  /*a690*/  HMMA.16816.F32 R172, R164.reuse, R182, R172 ;  /* 0x000000b6a4ac723c */ /* 0x040fe200000018ac */
[----:B------:R-:W2:Y:S05]  /*a6a0*/  LDSM.16.M88.4 R180, [R233+0x13800] ;  /* 0x01380000e9b4783b */ /* 0x000eaa0000000200 */
[C---:B-----5:R-:W-:Y:S06]  /*a6b0*/  HMMA.16816.F32 R28, R164.reuse, R184, R28 ;  /* 0x000000b8a41c723c */ /* 0x060fec000000181c */
[C---:B------:R-:W-:Y:S01]  /*a6c0*/  HMMA.16816.F32 R24, R164.reuse, R186, R24 ;  /* 0x000000baa418723c */ /* 0x040fe20000001818 */
[----:B------:R-:W4:Y:S05]  /*a6d0*/  LDSM.16.M88.4 R184, [R233+0x13000] ;  /* 0x01300000e9b8783b */ /* 0x000f2a0000000200 */
[C---:B-1----:R-:W-:Y:S06]  /*a6e0*/  HMMA.16816.F32 R192, R164.reuse, R168, R192 ;  /* 0x000000a8a4c0723c */ /* 0x042fec00000018c0 */
[----:B------:R-:W-:Y:S01]  /*a6f0*/  HMMA.16816.F32 R188, R164, R170, R188 ;  /* 0x000000aaa4bc723c */ /* 0x000fe200000018bc */
[----:B------:R-:W-:Y:S04]  /*a700*/  LDSM.16.M88.4 R168, [R219] ;  /* 0x00000000dba8783b */ /* 0x000fe80000000200 */
[----:B------:R-:W-:Y:S01]  /*a710*/  LDSM.16.M88.4 R164, [R218] ;  /* 0x00000000daa4783b */ /* 0x000fe20000000200 */
[C---:B---3--:R-:W-:Y:S06]  /*a720*/  HMMA.16816.F32 R4, R20.reuse, R16, R4 ;  /* 0x000000101404723c */ /* 0x048fec0000001804 */
[C---:B------:R-:W-:Y:S01]  /*a730*/  HMMA.16816.F32 R32, R20.reuse, R18, R32 ;  /* 0x000000121420723c */ /* 0x040fe20000001820 */
[----:B------:R-:W1:Y:S05]  /*a740*/  LDSM.16.M88.4 R16, [R232+0x4000] ;  /* 0x00400000e810783b */ /* 0x000e6a0000000200 */
[C---:B------:R-:W-:Y:S06]  /*a750*/  HMMA.16816.F32 R28, R20.reuse, R196, R28 ;  /* 0x000000c4141c723c */ /* 0x040fec000000181c */
[C---:B------:R-:W-:Y:S01]  /*a760*/  HMMA.16816.F32 R24, R20.reuse, R198, R24 ;  /* 0x000000c61418723c */ /* 0x040fe20000001818 */
[----:B------:R-:W-:Y:S05]  /*a770*/  LDSM.16.M88.4 R196, [R227+0x12000] ;  /* 0x01200000e3c4783b */ /* 0x000fea0000000200 */
[C---:B--2---:R-:W-:Y:S06]  /*a780*/  HMMA.16816.F32 R192, R20.reuse, R180, R192 ;  /* 0x000000b414c0723c */ /* 0x044fec00000018c0 */
[C---:B------:R-:W-:Y:S01]  /*a790*/  HMMA.16816.F32 R188, R20.reuse, R182, R188 ;  /* 0x000000b614bc723c */ /* 0x040fe200000018bc */
[----:B------:R-:W2:Y:S05]  /*a7a0*/  LDSM.16.M88.4 R180, [R216] ;  /* 0x00000000d8b4783b */ /* 0x000eaa0000000200 */
        /* <DEDUP_REMOVED lines=26> */
[C---:B------:R-:W-:Y:S06]  /*a950*/  HMMA.16816.F32 R192, R20.reuse, R184, R192 ;  /* 0x000000b814c0723c */ /* 0x040fec00000018c0 */
        /* <DEDUP_REMOVED lines=14> */
[----:B------:R-:W-:Y:S04]  /*aa40*/  LDSM.16.M88.4 R164, [R232+0x8000] ;  /* 0x00800000e8a4783b */ /* 0x000fe80000000200 */
[----:B------:R-:W3:Y:S01]  /*aa50*/  LDSM.16.M88.4 R16, [R215] ;  /* 0x00000000d710783b */ /* 0x000ee20000000200 */
[C---:B----4-:R-:W-:Y:S06]  /*aa60*/  HMMA.16816.F32 R4, R20.reuse, R184, R4 ;  /* 0x000000b81404723c */ /* 0x050fec0000001804 */
[C---:B------:R-:W-:Y:S01]  /*aa70*/  HMMA.16816.F32 R32, R20.reuse, R186, R32 ;  /* 0x000000ba1420723c */ /* 0x040fe20000001820 */
[----:B------:R-:W4:Y:S05]  /*aa80*/  LDSM.16.M88.4 R184, [R213] ;  /* 0x00000000d5b8783b */ /* 0x000f2a0000000200 */
[C---:B--2---:R-:W-:Y:S06]  /*aa90*/  HMMA.16816.F32 R28, R20.reuse, R180, R28 ;  /* 0x000000b4141c723c */ /* 0x044fec000000181c */
[C---:B------:R-:W-:Y:S01]  /*aaa0*/  HMMA.16816.F32 R24, R20.reuse, R182, R24 ;  /* 0x000000b61418723c */ /* 0x040fe20000001818 */
[----:B------:R-:W2:Y:S05]  /*aab0*/  LDSM.16.M88.4 R180, [R212] ;  /* 0x00000000d4b4783b */ /* 0x000eaa0000000200 */
[C---:B------:R-:W-:Y:S06]  /*aac0*/  HMMA.16816.F32 R176, R20.reuse, R196, R176 ;  /* 0x000000c414b0723c */ /* 0x040fec00000018b0 */
[C---:B------:R-:W-:Y:S01]  /*aad0*/  HMMA.16816.F32 R172, R20.reuse, R198, R172 ;  /* 0x000000c614ac723c */ /* 0x040fe200000018ac */
[----:B------:R-:W-:Y:S05]  /*aae0*/  LDSM.16.M88.4 R196, [R227+0x15000] ;  /* 0x01500000e3c4783b */ /* 0x000fea0000000200 */
[C---:B-1----:R-:W-:Y:S06]  /*aaf0*/  HMMA.16816.F32 R192, R20.reuse, R168, R192 ;  /* 0x000000a814c0723c */ /* 0x042fec00000018c0 */
[----:B------:R-:W-:Y:S01]  /*ab00*/  HMMA.16816.F32 R188, R20, R170, R188 ;  /* 0x000000aa14bc723c */ /* 0x000fe200000018bc */
[----:B------:R-:W-:Y:S04]  /*ab10*/  LDSM.16.M88.4 R168, [R230+0x8000] ;  /* 0x00800000e6a8783b */ /* 0x000fe80000000200 */
[----:B------:R-:W1:Y:S01]  /*ab20*/  LDSM.16.M88.4 R20, [R227+0x14000] ;  /* 0x01400000e314783b */ /* 0x000e620000000200 */
        /* <DEDUP_REMOVED lines=9> */
[C---:B--2---:R-:W-:Y:S06]  /*abc0*/  HMMA.16816.F32 R192, R164.reuse, R180, R192 ;  /* 0x000000b4a4c0723c */ /* 0x044fec00000018c0 */
[----:B------:R-:W-:Y:S01]  /*abd0*/  HMMA.16816.F32 R188, R164, R182, R188 ;  /* 0x000000b6a4bc723c */ /* 0x000fe200000018bc */
[----:B------:R-:W-:Y:S04]  /*abe0*/  LDSM.16.M88.4 R180, [R229+0x8000] ;  /* 0x00800000e5b4783b */ /* 0x000fe80000000200 */
[----:B------:R-:W2:Y:S01]  /*abf0*/  LDSM.16.M88.4 R164, [R220+0x4000] ;  /* 0x00400000dca4783b */ /* 0x000ea20000000200 */
[C---:B-1----:R-:W-:Y:S06]  /*ac00*/  HMMA.16816.F32 R4, R168.reuse, R20, R4 ;  /* 0x00000014a804723c */ /* 0x042fec0000001804 */
[C---:B------:R-:W-:Y:S01]  /*ac10*/  HMMA.16816.F32 R32, R168.reuse, R22, R32 ;  /* 0x00000016a820723c */ /* 0x040fe20000001820 */
[----:B------:R-:W1:Y:S05]  /*ac20*/  LDSM.16.M88.4 R20, [R220+0x4800] ;  /* 0x00480000dc14783b */ /* 0x000e6a0000000200 */
[C---:B---3--:R-:W-:Y:S06]  /*ac30*/  HMMA.16816.F32 R28, R168.reuse, R16, R28 ;  /* 0x00000010a81c723c */ /* 0x048fec000000181c */
[C---:B------:R-:W-:Y:S01]  /*ac40*/  HMMA.16816.F32 R24, R168.reuse, R18, R24 ;  /* 0x00000012a818723c */ /* 0x040fe20000001818 */
[----:B------:R-:W3:Y:S05]  /*ac50*/  LDSM.16.M88.4 R16, [R220+0x5000] ;  /* 0x00500000dc10783b */ /* 0x000eea0000000200 */
[C---:B------:R-:W-:Y:S06]  /*ac60*/  HMMA.16816.F32 R176, R168.reuse, R196, R176 ;  /* 0x000000c4a8b0723c */ /* 0x040fec00000018b0 */
[C---:B------:R-:W-:Y:S01]  /*ac70*/  HMMA.16816.F32 R172, R168.reuse, R198, R172 ;  /* 0x000000c6a8ac723c */ /* 0x040fe200000018ac */
[----:B------:R-:W5:Y:S05]  /*ac80*/  LDSM.16.M88.4 R196, [R220+0x5800] ;  /* 0x00580000dcc4783b */ /* 0x000f6a0000000200 */
        /* <DEDUP_REMOVED lines=12> */
[----:B------:R-:W1:Y:S05]  /*ad50*/  LDSM.16.M88.4 R16, [R211] ;  /* 0x00000000d310783b */ /* 0x000e6a0000000200 */
[C---:B-----5:R-:W-:Y:S06]  /*ad60*/  HMMA.16816.F32 R192, R180.reuse, R196, R192 ;  /* 0x000000c4b4c0723c */ /* 0x060fec00000018c0 */
[----:B------:R-:W-:Y:S01]  /*ad70*/  HMMA.16816.F32 R188, R180, R198, R188 ;  /* 0x000000c6b4bc723c */ /* 0x000fe200000018bc */
[----:B------:R-:W3:Y:S04]  /*ad80*/  LDSM.16.M88.4 R180, [R210] ;  /* 0x00000000d2b4783b */ /* 0x000ee80000000200 */
[----:B------:R-:W-:Y:S01]  /*ad90*/  LDSM.16.M88.4 R196, [R233+0x17800] ;  /* 0x01780000e9c4783b */ /* 0x000fe20000000200 */
[C---:B----4-:R-:W-:Y:S06]  /*ada0*/  HMMA.16816.F32 R32, R200.reuse, R170, R32 ;  /* 0x000000aac820723c */ /* 0x050fec0000001820 */
[C---:B------:R-:W-:Y:S01]  /*adb0*/  HMMA.16816.F32 R4, R200.reuse, R168, R4 ;  /* 0x000000a8c804723c */ /* 0x040fe20000001804 */
[----:B------:R-:W4:Y:S05]  /*adc0*/  LDSM.16.M88.4 R168, [R230+0xc000] ;  /* 0x00c00000e6a8783b */ /* 0x000f2a0000000200 */
[C---:B--2---:R-:W-:Y:S06]  /*add0*/  HMMA.16816.F32 R28, R200.reuse, R164, R28 ;  /* 0x000000a4c81c723c */ /* 0x044fec000000181c */
[----:B------:R-:W-:Y:S01]  /*ade0*/  HMMA.16816.F32 R24, R200, R166, R24 ;  /* 0x000000a6c818723c */ /* 0x000fe20000001818 */
[----:B------:R-:W2:Y:S05]  /*adf0*/  LDSM.16.M88.4 R164, [R227+0x16800] ;  /* 0x01680000e3a4783b */ /* 0x000eaa0000000200 */
[C---:B-1----:R-:W-:Y:S06]  /*ae00*/  HMMA.16816.F32 R32, R184.reuse, R18, R32 ;  /* 0x00000012b820723c */ /* 0x042fec0000001820 */
[C---:B------:R-:W-:Y:S01]  /*ae10*/  HMMA.16816.F32 R4, R184.reuse, R16, R4 ;  /* 0x00000010b804723c */ /* 0x040fe20000001804 */
[----:B------:R-:W-:Y:S05]  /*ae20*/  LDSM.16.M88.4 R16, [R220+0x6000] ;  /* 0x00600000dc10783b */ /* 0x000fea0000000200 */
[C---:B---3--:R-:W-:Y:S06]  /*ae30*/  HMMA.16816.F32 R28, R184.reuse, R180, R28 ;  /* 0x000000b4b81c723c */ /* 0x048fec000000181c */
[----:B------:R-:W-:Y:S01]  /*ae40*/  HMMA.16816.F32 R24, R184, R182, R24 ;  /* 0x000000b6b818723c */ /* 0x000fe20000001818 */
[----:B------:R-:W1:Y:S05]  /*ae50*/  LDSM.16.M88.4 R180, [R209] ;  /* 0x00000000d1b4783b */ /* 0x000e6a0000000200 */
[C---:B------:R-:W-:Y:S06]  /*ae60*/  HMMA.16816.F32 R176, R200.reuse, R20, R176 ;  /* 0x00000014c8b0723c */ /* 0x040fec00000018b0 */
[----:B------:R-:W-:Y:S01]  /*ae70*/  HMMA.16816.F32 R172, R200, R22, R172 ;  /* 0x00000016c8ac723c */ /* 0x000fe200000018ac */
[----:B------:R-:W3:Y:S05]  /*ae80*/  LDSM.16.M88.4 R20, [R229+0xc000] ;  /* 0x00c00000e514783b */ /* 0x000eea0000000200 */
[C---:B----4-:R-:W-:Y:S06]  /*ae90*/  HMMA.16816.F32 R32, R168.reuse, R206, R32 ;  /* 0x000000cea820723c */ /* 0x050fec0000001820 */
[C---:B------:R-:W-:Y:S06]  /*aea0*/  HMMA.16816.F32 R4, R168.reuse, R204, R4 ;  /* 0x000000cca804723c */ /* 0x040fec0000001804 */
[C---:B--2---:R-:W-:Y:S06]  /*aeb0*/  HMMA.16816.F32 R28, R168.reuse, R164, R28 ;  /* 0x000000a4a81c723c */ /* 0x044fec000000181c */
[----:B------:R-:W-:Y:S01]  /*aec0*/  HMMA.16816.F32 R24, R168, R166, R24 ;  /* 0x000000a6a818723c */ /* 0x000fe20000001818 */
[----:B------:R-:W2:Y:S05]  /*aed0*/  LDSM.16.M88.4 R164, [R220+0x6800] ;  /* 0x00680000dca4783b */ /* 0x000eaa0000000200 */
[C---:B-1----:R-:W-:Y:S06]  /*aee0*/  HMMA.16816.F32 R176, R184.reuse, R180, R176 ;  /* 0x000000b4b8b0723c */ /* 0x042fec00000018b0 */
[----:B------:R-:W-:Y:S06]  /*aef0*/  HMMA.16816.F32 R172, R184, R182, R172 ;  /* 0x000000b6b8ac723c */ /* 0x000fec00000018ac */
[C---:B---3--:R-:W-:Y:S06]  /*af00*/  HMMA.16816.F32 R32, R20.reuse, R18, R32 ;  /* 0x000000121420723c */ /* 0x048fec0000001820 */
[----:B------:R-:W-:Y:S01]  /*af10*/  HMMA.16816.F32 R4, R20, R16, R4 ;  /* 0x000000101404723c */ /* 0x000fe20000001804 */
[----:B------:R-:W1:Y:S05]  /*af20*/  LDSM.16.M88.4 R16, [R227+0x17000] ;  /* 0x01700000e310783b */ /* 0x000e6a0000000200 */
[C---:B------:R-:W-:Y:S06]  /*af30*/  HMMA.16816.F32 R192, R200.reuse, R196, R192 ;  /* 0x000000c4c8c0723c */ /* 0x040fec00000018c0 */
[----:B------:R-:W-:Y:S06]  /*af40*/  HMMA.16816.F32 R188, R200, R198, R188 ;  /* 0x000000c6c8bc723c */ /* 0x000fec00000018bc */
[----:B--2---:R-:W-:Y:S01]  /*af50*/  HMMA.16816.F32 R28, R20, R164, R28 ;  /* 0x000000a4141c723c */ /* 0x004fe2000000181c */
[----:B------:R-:W-:Y:S01]  /*af60*/  FMUL.FTZ R182, R34, UR37 ;  /* 0x0000002522b67c20 */ /* 0x000fe20008410000 */
[----:B------:R-:W-:-:S04]  /*af70*/  FMUL.FTZ R183, R35, UR37 ;  /* 0x0000002523b77c20 */ /* 0x000fc80008410000 */
[----:B------:R-:W-:Y:S01]  /*af80*/  FMUL.FTZ R3, R4, UR37 ;  /* 0x0000002504037c20 */ /* 0x000fe20008410000 */
[----:B------:R-:W-:Y:S01]  /*af90*/  FMUL.FTZ R164, R32, UR37 ;  /* 0x0000002520a47c20 */ /* 0x000fe20008410000 */
[----:B------:R-:W-:Y:S01]  /*afa0*/  FMUL.FTZ R165, R33, UR37 ;  /* 0x0000002521a57c20 */ /* 0x000fe20008410000 */
[----:B------:R-:W-:Y:S01]  /*afb0*/  FMUL.FTZ R196, R5, UR37 ;  /* 0x0000002505c47c20 */ /* 0x000fe20008410000 */
[----:B------:R-:W2:Y:S01]  /*afc0*/  LDSM.16.M88.4 R32, [R208] ;  /* 0x00000000d020783b */ /* 0x000ea20000000200 */
[----:B------:R-:W-:Y:S01]  /*afd0*/  FMUL.FTZ R180, R6, UR37 ;  /* 0x0000002506b47c20 */ /* 0x000fe20008410000 */
[----:B------:R-:W-:Y:S01]  /*afe0*/  FMUL.FTZ R181, R7, UR37 ;  /* 0x0000002507b57c20 */ /* 0x000fe20008410000 */
[----:B------:R-:W-:Y:S01]  /*aff0*/  HMMA.16816.F32 R24, R20, R166, R24 ;  /* 0x000000a61418723c */ /* 0x000fe20000001818 */
[----:B------:R-:W3:Y:S01]  /*b000*/  LDSM.16.M88.4 R4, [R220+0x7000] ;  /* 0x00700000dc04783b */ /* 0x000ee20000000200 */
[----:B------:R-:W4:Y:S04]  /*b010*/  MUFU.TANH R196, R196 ;  /* 0x000000c400c47308 */ /* 0x000f280000002400 */
[C---:B-1----:R-:W-:Y:S05]  /*b020*/  HMMA.16816.F32 R176, R168.reuse, R16, R176 ;  /* 0x00000010a8b0723c */ /* 0x042fea00000018b0 */
[----:B------:R-:W-:Y:S01]  /*b030*/  FMUL.FTZ R203, R30, UR37 ;  /* 0x000000251ecb7c20 */ /* 0x000fe20008410000 */
[----:B------:R-:W-:Y:S01]  /*b040*/  FMUL.FTZ R202, R28, UR37 ;  /* 0x000000251cca7c20 */ /* 0x000fe20008410000 */
[----:B------:R-:W1:Y:S01]  /*b050*/  S2R R30, SR_TID.X ;  /* 0x00000000001e7919 */ /* 0x000e620000002100 */
[----:B------:R-:W-:Y:S01]  /*b060*/  FMUL.FTZ R28, R29, UR37 ;  /* 0x000000251d1c7c20 */ /* 0x000fe20008410000 */
[----:B------:R-:W-:Y:S01]  /*b070*/  FMUL.FTZ R29, R31, UR37 ;  /* 0x000000251f1d7c20 */ /* 0x000fe20008410000 */
[----:B------:R-:W-:Y:S01]  /*b080*/  HMMA.16816.F32 R172, R168, R18, R172 ;  /* 0x00000012a8ac723c */ /* 0x000fe200000018ac */
[----:B------:R-:W5:Y:S01]  /*b090*/  LDSM.16.M88.4 R16, [R227+0x17800] ;  /* 0x01780000e310783b */ /* 0x000f620000000200 */
[----:B------:R-:W-:Y:S06]  /*b0a0*/  MUFU.TANH R181, R181 ;  /* 0x000000b500b57308 */ /* 0x000fec0000002400 */
[----:B------:R-:W-:Y:S01]  /*b0b0*/  FMUL.FTZ R31, R26, UR37 ;  /* 0x000000251a1f7c20 */ /* 0x000fe20008410000 */
[----:B------:R-:W-:Y:S01]  /*b0c0*/  FMUL.FTZ R201, R27, UR37 ;  /* 0x000000251bc97c20 */ /* 0x000fe20008410000 */
[----:B------:R-:W4:Y:S08]  /*b0d0*/  MUFU.TANH R164, R164 ;  /* 0x000000a400a47308 */ /* 0x000f300000002400 */
[----:B------:R-:W-:Y:S01]  /*b0e0*/  MUFU.TANH R165, R165 ;  /* 0x000000a500a57308 */ /* 0x000fe20000002400 */
[----:B--2---:R-:W-:Y:S07]  /*b0f0*/  HMMA.16816.F32 R192, R184, R32, R192 ;  /* 0x00000020b8c0723c */ /* 0x004fee00000018c0 */
[----:B------:R2:W-:Y:S01]  /*b100*/  MUFU.TANH R32, R31 ;  /* 0x0000001f00207308 */ /* 0x0005e20000002400 */
[----:B---3--:R-:W-:Y:S06]  /*b110*/  HMMA.16816.F32 R176, R20, R4, R176 ;  /* 0x0000000414b0723c */ /* 0x008fec00000018b0 */
[----:B------:R-:W-:Y:S01]  /*b120*/  HMMA.16816.F32 R188, R184, R34, R188 ;  /* 0x00000022b8bc723c */ /* 0x000fe200000018bc */
[----:B------:R-:W-:Y:S01]  /*b130*/  FMUL.FTZ R5, R24, UR37 ;  /* 0x0000002518057c20 */ /* 0x000fe20008410000 */
[----:B------:R-:W-:Y:S01]  /*b140*/  FMUL.FTZ R4, R25, UR37 ;  /* 0x0000002519047c20 */ /* 0x000fe20008410000 */
[----:B------:R-:W3:Y:S01]  /*b150*/  MUFU.TANH R182, R182 ;  /* 0x000000b600b67308 */ /* 0x000ee20000002400 */
[----:B------:R-:W3:Y:S01]  /*b160*/  LDSM.16.M88.4 R24, [R220+0x7800] ;  /* 0x00780000dc18783b */ /* 0x000ee20000000200 */
[----:B------:R-:W-:-:S04]  /*b170*/  DEPBAR.LE SB0, 0x0 ;  /* 0x000080000000791a */ /* 0x000fc80000000000 */
[----:B------:R-:W-:Y:S02]  /*b180*/  HMMA.16816.F32 R172, R20, R6, R172 ;  /* 0x0000000614ac723c */ /* 0x000fe400000018ac */
[----:B------:R-:W3:Y:S04]  /*b190*/  MUFU.TANH R202, R202 ;  /* 0x000000ca00ca7308 */ /* 0x000ee80000002400 */
[C---:B-----5:R-:W-:Y:S01]  /*b1a0*/  HMMA.16816.F32 R192, R168.reuse, R16, R192 ;  /* 0x00000010a8c0723c */ /* 0x060fe200000018c0 */
[----:B-1----:R-:W-:Y:S02]  /*b1b0*/  IMAD.SHL.U32 R6, R30, 0x2, RZ ;  /* 0x000000021e067824 */ /* 0x002fe400078e00ff */
[----:B------:R-:W-:Y:S01]  /*b1c0*/  IMAD.U32 R7, RZ, RZ, UR23 ;  /* 0x00000017ff077e24 */ /* 0x000fe2000f8e00ff */
[----:B------:R-:W1:Y:S01]  /*b1d0*/  MUFU.TANH R203, R203 ;  /* 0x000000cb00cb7308 */ /* 0x000e620000002400 */
[----:B------:R-:W-:Y:S01]  /*b1e0*/  FMUL.FTZ R176, R176, UR37 ;  /* 0x00000025b0b07c20 */ /* 0x000fe20008410000 */
[----:B------:R-:W-:Y:S01]  /*b1f0*/  LOP3.LUT R6, R6, 0x6, RZ, 0xc0, !PT ;  /* 0x0000000606067812 */ /* 0x000fe200078ec0ff */
[----:B------:R-:W-:Y:S01]  /*b200*/  FMUL.FTZ R178, R178, UR37 ;  /* 0x00000025b2b27c20 */ /* 0x000fe20008410000 */
[----:B------:R-:W-:Y:S01]  /*b210*/  FMUL.FTZ R179, R179, UR37 ;  /* 0x00000025b3b37c20 */ /* 0x000fe20008410000 */
[----:B------:R-:W-:Y:S01]  /*b220*/  HMMA.16816.F32 R188, R168, R18, R188 ;  /* 0x00000012a8bc723c */ /* 0x000fe200000018bc */
[----:B------:R-:W-:Y:S01]  /*b230*/  FMUL.FTZ R177, R177, UR37 ;  /* 0x00000025b1b17c20 */ /* 0x000fe20008410000 */
[----:B------:R-:W-:Y:S01]  /*b240*/  IMAD R7, R7, 0x40, R6 ;  /* 0x0000004007077824 */ /* 0x000fe200078e0206 */
[----:B------:R-:W5:Y:S03]  /*b250*/  MUFU.TANH R183, R183 ;  /* 0x000000b700b77308 */ /* 0x000f660000002400 */
[----:B--2---:R-:W-:-:S02]  /*b260*/  VIADD R31, R7, 0x1 ;  /* 0x00000001071f7836 */ /* 0x004fc40000000000 */
[C---:B------:R-:W-:Y:S02]  /*b270*/  VIADD R17, R7.reuse, 0x8 ;  /* 0x0000000807117836 */ /* 0x040fe40000000000 */
[----:B------:R-:W-:Y:S01]  /*b280*/  FMUL.FTZ R172, R172, UR37 ;  /* 0x00000025acac7c20 */ /* 0x000fe20008410000 */
[----:B------:R-:W-:Y:S01]  /*b290*/  VIADD R19, R7, 0x10 ;  /* 0x0000001007137836 */ /* 0x000fe20000000000 */
[-C--:B------:R-:W-:Y:S01]  /*b2a0*/  ISETP.GE.AND P2, PT, R31, R14.reuse, PT ;  /* 0x0000000e1f00720c */ /* 0x080fe20003f46270 */
[----:B------:R-:W2:Y:S01]  /*b2b0*/  MUFU.TANH R29, R29 ;  /* 0x0000001d001d7308 */ /* 0x000ea20000002400 */
[----:B------:R-:W-:Y:S01]  /*b2c0*/  ISETP.GE.AND P0, PT, R17, R14, PT ;  /* 0x0000000e1100720c */ /* 0x000fe20003f06270 */
[----:B------:R-:W-:Y:S01]  /*b2d0*/  VIADD R35, R7, 0x18 ;  /* 0x0000001807237836 */ /* 0x000fe20000000000 */
[----:B----4-:R-:W-:Y:S01]  /*b2e0*/  FSEL R30, R196, -INF , !P2 ;  /* 0xff800000c41e7808 */ /* 0x010fe20005000000 */
[----:B------:R-:W-:Y:S01]  /*b2f0*/  FMUL.FTZ R6, R173, UR37 ;  /* 0x00000025ad067c20 */ /* 0x000fe20008410000 */
[-C--:B------:R-:W-:Y:S01]  /*b300*/  ISETP.GE.AND P2, PT, R17, R2.reuse, PT ;  /* 0x000000021100720c */ /* 0x080fe20003f46270 */
[----:B------:R-:W-:Y:S01]  /*b310*/  VIADD R17, R7, 0x9 ;  /* 0x0000000907117836 */ /* 0x000fe20000000000 */
[----:B------:R-:W-:Y:S01]  /*b320*/  ISETP.GE.AND P1, PT, R31, R2, PT ;  /* 0x000000021f00720c */ /* 0x000fe20003f26270 */
[----:B---3--:R-:W-:Y:S01]  /*b330*/  HMMA.16816.F32 R192, R20, R24, R192 ;  /* 0x0000001814c0723c */ /* 0x008fe200000018c0 */
[----:B------:R-:W3:Y:S01]  /*b340*/  MUFU.TANH R5, R5 ;  /* 0x0000000500057308 */ /* 0x000ee20000002400 */
[----:B------:R-:W-:Y:S01]  /*b350*/  FSEL R34, R164, -INF , !P0 ;  /* 0xff800000a4227808 */ /* 0x000fe20004000000 */
[----:B------:R-:W-:Y:S01]  /*b360*/  FMUL.FTZ R16, R174, UR37 ;  /* 0x00000025ae107c20 */ /* 0x000fe20008410000 */
[----:B------:R-:W-:-:S02]  /*b370*/  FSEL R31, R181, -INF , !P1 ;  /* 0xff800000b51f7808 */ /* 0x000fc40004800000 */
[C---:B------:R-:W-:Y:S01]  /*b380*/  ISETP.GE.AND P1, PT, R17.reuse, R14, PT ;  /* 0x0000000e1100720c */ /* 0x040fe20003f26270 */
[----:B------:R-:W-:Y:S01]  /*b390*/  HMMA.16816.F32 R188, R20, R26, R188 ;  /* 0x0000001a14bc723c */ /* 0x000fe200000018bc */
[----:B------:R-:W-:Y:S01]  /*b3a0*/  ISETP.GE.AND P0, PT, R17, R2, PT ;  /* 0x000000021100720c */ /* 0x000fe20003f06270 */
[----:B------:R-:W4:Y:S01]  /*b3b0*/  MUFU.TANH R28, R28 ;  /* 0x0000001c001c7308 */ /* 0x000f220000002400 */
[----:B------:R-:W-:Y:S01]  /*b3c0*/  FSEL R33, R182, -INF , !P2 ;  /* 0xff800000b6217808 */ /* 0x000fe20005000000 */
[----:B------:R-:W-:Y:S01]  /*b3d0*/  VIADD R17, R7, 0x11 ;  /* 0x0000001107117836 */ /* 0x000fe20000000000 */
[----:B------:R-:W-:Y:S02]  /*b3e0*/  FSEL R24, R165, -INF , !P1 ;  /* 0xff800000a5187808 */ /* 0x000fe40004800000 */
[C---:B------:R-:W-:Y:S02]  /*b3f0*/  ISETP.GE.AND P2, PT, R19.reuse, R14, PT ;  /* 0x0000000e1300720c */ /* 0x040fe40003f46270 */
[----:B------:R-:W-:Y:S01]  /*b400*/  ISETP.GE.AND P1, PT, R19, R2, PT ;  /* 0x000000021300720c */ /* 0x000fe20003f26270 */
[----:B------:R-:W4:Y:S01]  /*b410*/  MUFU.TANH R4, R4 ;  /* 0x0000000400047308 */ /* 0x000f220000002400 */
[----:B------:R-:W-:Y:S01]  /*b420*/  FSEL R202, R202, -INF , !P2 ;  /* 0xff800000caca7808 */ /* 0x000fe20005000000 */
[----:B------:R-:W-:Y:S01]  /*b430*/  VIADD R19, R7, 0x19 ;  /* 0x0000001907137836 */ /* 0x000fe20000000000 */
[----:B-1----:R-:W-:-:S02]  /*b440*/  FSEL R203, R203, -INF , !P1 ;  /* 0xff800000cbcb7808 */ /* 0x002fc40004800000 */
[----:B-----5:R-:W-:Y:S02]  /*b450*/  FSEL R25, R183, -INF , !P0 ;  /* 0xff800000b7197808 */ /* 0x020fe40004000000 */
[----:B------:R-:W-:Y:S01]  /*b460*/  ISETP.GE.AND P2, PT, R17, R2, PT ;  /* 0x000000021100720c */ /* 0x000fe20003f46270 */
[----:B------:R-:W1:Y:S01]  /*b470*/  MUFU.TANH R201, R201 ;  /* 0x000000c900c97308 */ /* 0x000e620000002400 */
[-C--:B------:R-:W-:Y:S01]  /*b480*/  ISETP.GE.AND P1, PT, R35, R14.reuse, PT ;  /* 0x0000000e2300720c */ /* 0x080fe20003f26270 */
[----:B------:R-:W-:Y:S01]  /*b490*/  FMUL.FTZ R182, R193, UR37 ;  /* 0x00000025c1b67c20 */ /* 0x000fe20008410000 */
[-C--:B------:R-:W-:Y:S01]  /*b4a0*/  ISETP.GE.AND P0, PT, R17, R14.reuse, PT ;  /* 0x0000000e1100720c */ /* 0x080fe20003f06270 */
[----:B------:R-:W-:Y:S01]  /*b4b0*/  FMUL.FTZ R17, R175, UR37 ;  /* 0x00000025af117c20 */ /* 0x000fe20008410000 */
[----:B--2---:R-:W-:Y:S01]  /*b4c0*/  FSEL R171, R29, -INF , !P2 ;  /* 0xff8000001dab7808 */ /* 0x004fe20005000000 */
[----:B------:R-:W-:Y:S01]  /*b4d0*/  FMUL.FTZ R173, R194, UR37 ;  /* 0x00000025c2ad7c20 */ /* 0x000fe20008410000 */
[----:B---3--:R-:W-:Y:S01]  /*b4e0*/  FSEL R170, R5, -INF , !P1 ;  /* 0xff80000005aa7808 */ /* 0x008fe20004800000 */
[----:B------:R-:W2:Y:S01]  /*b4f0*/  MUFU.TANH R200, R176 ;  /* 0x000000b000c87308 */ /* 0x000ea20000002400 */
[----:B----4-:R-:W-:Y:S01]  /*b500*/  FSEL R186, R28, -INF , !P0 ;  /* 0xff8000001cba7808 */ /* 0x010fe20004000000 */
[----:B------:R-:W-:Y:S01]  /*b510*/  VIADD R5, R7, 0x21 ;  /* 0x0000002107057836 */ /* 0x000fe20000000000 */
[C---:B------:R-:W-:Y:S01]  /*b520*/  ISETP.GE.AND P2, PT, R19.reuse, R14, PT ;  /* 0x0000000e1300720c */ /* 0x040fe20003f46270 */
[----:B------:R-:W-:Y:S01]  /*b530*/  FMUL.FTZ R174, R188, UR37 ;  /* 0x00000025bcae7c20 */ /* 0x000fe20008410000 */
[-C--:B------:R-:W-:Y:S01]  /*b540*/  ISETP.GE.AND P1, PT, R19, R2.reuse, PT ;  /* 0x000000021300720c */ /* 0x080fe20003f26270 */
[----:B------:R-:W-:Y:S01]  /*b550*/  VIADD R19, R7, 0x20 ;  /* 0x0000002007137836 */ /* 0x000fe20000000000 */
[----:B------:R-:W-:Y:S01]  /*b560*/  ISETP.GE.AND P0, PT, R35, R2, PT ;  /* 0x000000022300720c */ /* 0x000fe20003f06270 */
[----:B------:R-:W3:Y:S01]  /*b570*/  MUFU.TANH R199, R178 ;  /* 0x000000b200c77308 */ /* 0x000ee20000002400 */
[----:B------:R-:W-:Y:S01]  /*b580*/  FSEL R168, R4, -INF , !P2 ;  /* 0xff80000004a87808 */ /* 0x000fe20005000000 */
[----:B------:R-:W-:Y:S01]  /*b590*/  FMUL.FTZ R192, R192, UR37 ;  /* 0x00000025c0c07c20 */ /* 0x000fe20008410000 */
[----:B------:R-:W-:Y:S01]  /*b5a0*/  FSEL R169, R32, -INF , !P0 ;  /* 0xff80000020a97808 */ /* 0x000fe20004000000 */
[----:B------:R-:W-:Y:S01]  /*b5b0*/  FMUL.FTZ R183, R195, UR37 ;  /* 0x00000025c3b77c20 */ /* 0x000fe20008410000 */
[C---:B------:R-:W-:Y:S01]  /*b5c0*/  ISETP.GE.AND P0, PT, R19.reuse, R14, PT ;  /* 0x0000000e1300720c */ /* 0x040fe20003f06270 */
[----:B------:R-:W-:Y:S01]  /*b5d0*/  FMUL.FTZ R181, R190, UR37 ;  /* 0x00000025beb57c20 */ /* 0x000fe20008410000 */
[----:B------:R-:W-:Y:S01]  /*b5e0*/  ISETP.GE.AND P2, PT, R19, R2, PT ;  /* 0x000000021300720c */ /* 0x000fe20003f46270 */
[----:B------:R-:W4:Y:S01]  /*b5f0*/  MUFU.TANH R197, R179 ;  /* 0x000000b300c57308 */ /* 0x000f220000002400 */
[----:B------:R-:W-:Y:S01]  /*b600*/  VIADD R19, R7, 0x28 ;  /* 0x0000002807137836 */ /* 0x000fe20000000000 */
[----:B-1----:R-:W-:-:S02]  /*b610*/  FSEL R201, R201, -INF , !P1 ;  /* 0xff800000c9c97808 */ /* 0x002fc40004800000 */
[----:B--2---:R-:W-:Y:S02]  /*b620*/  FSEL R200, R200, -INF , !P0 ;  /* 0xff800000c8c87808 */ /* 0x004fe40004000000 */
[C---:B------:R-:W-:Y:S02]  /*b630*/  ISETP.GE.AND P1, PT, R5.reuse, R14, PT ;  /* 0x0000000e0500720c */ /* 0x040fe40003f26270 */
[----:B------:R-:W1:Y:S01]  /*b640*/  MUFU.TANH R196, R172 ;  /* 0x000000ac00c47308 */ /* 0x000e620000002400 */
[----:B------:R-:W-:Y:S01]  /*b650*/  ISETP.GE.AND P0, PT, R5, R2, PT ;  /* 0x000000020500720c */ /* 0x000fe20003f06270 */
[----:B------:R-:W-:Y:S01]  /*b660*/  VIADD R5, R7, 0x29 ;  /* 0x0000002907057836 */ /* 0x000fe20000000000 */
[----:B---3--:R-:W-:Y:S02]  /*b670*/  FSEL R199, R199, -INF , !P2 ;  /* 0xff800000c7c77808 */ /* 0x008fe40005000000 */
[----:B------:R-:W-:-:S03]  /*b680*/  ISETP.GE.AND P2, PT, R19, R14, PT ;  /* 0x0000000e1300720c */ /* 0x000fc60003f46270 */
[----:B------:R-:W2:Y:S01]  /*b690*/  MUFU.TANH R198, R177 ;  /* 0x000000b100c67308 */ /* 0x000ea20000002400 */
[----:B----4-:R-:W-:Y:S01]  /*b6a0*/  FSEL R197, R197, -INF , !P0 ;  /* 0xff800000c5c57808 */ /* 0x010fe20004000000 */
[----:B------:R-:W-:Y:S01]  /*b6b0*/  FMUL.FTZ R179, R191, UR37 ;  /* 0x00000025bfb37c20 */ /* 0x000fe20008410000 */
[----:B------:R-:W-:-:S05]  /*b6c0*/  ISETP.GE.AND P0, PT, R5, R14, PT ;  /* 0x0000000e0500720c */ /* 0x000fca0003f06270 */
[----:B------:R-:W3:Y:S01]  /*b6d0*/  MUFU.TANH R6, R6 ;  /* 0x0000000600067308 */ /* 0x000ee20000002400 */
[----:B-1----:R-:W-:Y:S01]  /*b6e0*/  FSEL R196, R196, -INF , !P2 ;  /* 0xff800000c4c47808 */ /* 0x002fe20005000000 */
[----:B------:R-:W-:Y:S01]  /*b6f0*/  FMUL.FTZ R172, R189, UR37 ;  /* 0x00000025bdac7c20 */ /* 0x000fe20008410000 */
[----:B------:R-:W-:Y:S01]  /*b700*/  ISETP.GE.AND P2, PT, R5, R2, PT ;  /* 0x000000020500720c */ /* 0x000fe20003f46270 */
[----:B------:R-:W-:-:S04]  /*b710*/  VIADD R5, R7, 0x30 ;  /* 0x0000003007057836 */ /* 0x000fc80000000000 */
[----:B------:R-:W1:Y:S01]  /*b720*/  MUFU.TANH R16, R16 ;  /* 0x0000001000107308 */ /* 0x000e620000002400 */
[----:B--2---:R-:W-:Y:S02]  /*b730*/  FSEL R198, R198, -INF , !P1 ;  /* 0xff800000c6c67808 */ /* 0x004fe40004800000 */
[----:B------:R-:W-:Y:S01]  /*b740*/  ISETP.GE.AND P1, PT, R19, R2, PT ;  /* 0x000000021300720c */ /* 0x000fe20003f26270 */
[----:B------:R-:W-:-:S04]  /*b750*/  VIADD R19, R7, 0x31 ;  /* 0x0000003107137836 */ /* 0x000fc80000000000 */
[----:B------:R-:W2:Y:S01]  /*b760*/  MUFU.TANH R17, R17 ;  /* 0x0000001100117308 */ /* 0x000ea20000002400 */
[----:B---3--:R-:W-:Y:S02]  /*b770*/  FSEL R194, R6, -INF , !P0 ;  /* 0xff80000006c27808 */ /* 0x008fe40004000000 */
[----:B------:R-:W-:-:S05]  /*b780*/  ISETP.GE.AND P0, PT, R5, R2, PT ;  /* 0x000000020500720c */ /* 0x000fca0003f06270 */
[----:B------:R-:W3:Y:S01]  /*b790*/  MUFU.TANH R182, R182 ;  /* 0x000000b600b67308 */ /* 0x000ee20000002400 */
[----:B-1----:R-:W-:Y:S02]  /*b7a0*/  FSEL R195, R16, -INF , !P1 ;  /* 0xff80000010c37808 */ /* 0x002fe40004800000 */
[----:B------:R-:W-:Y:S01]  /*b7b0*/  ISETP.GE.AND P1, PT, R5, R14, PT ;  /* 0x0000000e0500720c */ /* 0x000fe20003f26270 */
[----:B------:R-:W-:-:S04]  /*b7c0*/  VIADD R5, R7, 0x38 ;  /* 0x0000003807057836 */ /* 0x000fc80000000000 */
[----:B------:R-:W1:Y:S01]  /*b7d0*/  MUFU.TANH R173, R173 ;  /* 0x000000ad00ad7308 */ /* 0x000e620000002400 */
[----:B--2---:R-:W-:Y:S02]  /*b7e0*/  FSEL R193, R17, -INF , !P2 ;  /* 0xff80000011c17808 */ /* 0x004fe40005000000 */
[----:B------:R-:W-:-:S05]  /*b7f0*/  ISETP.GE.AND P2, PT, R19, R14, PT ;  /* 0x0000000e1300720c */ /* 0x000fca0003f46270 */
[----:B------:R-:W2:Y:S01]  /*b800*/  MUFU.TANH R174, R174 ;  /* 0x000000ae00ae7308 */ /* 0x000ea20000002400 */
[----:B---3--:R-:W-:Y:S02]  /*b810*/  FSEL R182, R182, -INF , !P2 ;  /* 0xff800000b6b67808 */ /* 0x008fe40005000000 */
[----:B------:R-:W-:-:S05]  /*b820*/  ISETP.GE.AND P2, PT, R5, R2, PT ;  /* 0x000000020500720c */ /* 0x000fca0003f46270 */
[----:B------:R-:W3:Y:S01]  /*b830*/  MUFU.TANH R172, R172 ;  /* 0x000000ac00ac7308 */ /* 0x000ee20000002400 */
[----:B-1----:R-:W-:Y:S01]  /*b840*/  FSEL R173, R173, -INF , !P0 ;  /* 0xff800000adad7808 */ /* 0x002fe20004000000 */
[----:B------:R-:W-:Y:S01]  /*b850*/  BAR.SYNC.DEFER_BLOCKING 0x0 ;  /* 0x0000000000007b1d */ /* 0x000fe20000010000 */
[----:B------:R-:W-:Y:S01]  /*b860*/  ISETP.GE.AND P0, PT, R5, R14, PT ;  /* 0x0000000e0500720c */ /* 0x000fe20003f06270 */
[----:B------:R-:W-:-:S04]  /*b870*/  VIADD R5, R7, 0x39 ;  /* 0x0000003907057836 */ /* 0x000fc80000000000 */
[----:B------:R-:W1:Y:S01]  /*b880*/  MUFU.TANH R184, R192 ;  /* 0x000000c000b87308 */ /* 0x000e620000002400 */
[----:B--2---:R-:W-:Y:S02]  /*b890*/  FSEL R174, R174, -INF , !P0 ;  /* 0xff800000aeae7808 */ /* 0x004fe40004000000 */
[----:B------:R-:W-:-:S05]  /*b8a0*/  ISETP.GE.AND P0, PT, R5, R14, PT ;  /* 0x0000000e0500720c */ /* 0x000fca0003f06270 */
[----:B------:R-:W2:Y:S01]  /*b8b0*/  MUFU.TANH R183, R183 ;  /* 0x000000b700b77308 */ /* 0x000ea20000002400 */
[----:B---3--:R-:W-:Y:S02]  /*b8c0*/  FSEL R172, R172, -INF , !P0 ;  /* 0xff800000acac7808 */ /* 0x008fe40004000000 */
[----:B------:R-:W-:-:S05]  /*b8d0*/  PLOP3.LUT P0, PT, PT, PT, UP0, 0x80, 0x0 ;  /* 0x000000000000781c */ /* 0x000fca0003f0f008 */
[----:B------:R-:W3:Y:S01]  /*b8e0*/  MUFU.TANH R3, R3 ;  /* 0x0000000300037308 */ /* 0x000ee20000002400 */
[----:B-1----:R-:W-:Y:S02]  /*b8f0*/  FSEL R184, R184, -INF , !P1 ;  /* 0xff800000b8b87808 */ /* 0x002fe40004800000 */
[----:B------:R-:W-:-:S05]  /*b900*/  ISETP.GE.AND P1, PT, R19, R2, PT ;  /* 0x000000021300720c */ /* 0x000fca0003f26270 */
[----:B------:R-:W1:Y:S01]  /*b910*/  MUFU.TANH R181, R181 ;  /* 0x000000b500b57308 */ /* 0x000e620000002400 */
[----:B--2---:R-:W-:Y:S02]  /*b920*/  FSEL R183, R183, -INF , !P1 ;  /* 0xff800000b7b77808 */ /* 0x004fe40004800000 */
[----:B------:R-:W-:-:S05]  /*b930*/  ISETP.GE.AND P1, PT, R7, R14, PT ;  /* 0x0000000e0700720c */ /* 0x000fca0003f26270 */
[----:B------:R-:W2:Y:S01]  /*b940*/  MUFU.TANH R180, R180 ;  /* 0x000000b400b47308 */ /* 0x000ea20000002400 */
[----:B---3--:R-:W-:Y:S02]  /*b950*/  FSEL R14, R3, -INF , !P1 ;  /* 0xff800000030e7808 */ /* 0x008fe40004800000 */
[----:B------:R-:W-:-:S05]  /*b960*/  ISETP.GE.AND P1, PT, R5, R2, PT ;  /* 0x000000020500720c */ /* 0x000fca0003f26270 */
[----:B------:R-:W3:Y:S01]  /*b970*/  MUFU.TANH R179, R179 ;  /* 0x000000b300b37308 */ /* 0x000ee20000002400 */
[----:B-1----:R-:W-:Y:S02]  /*b980*/  FSEL R181, R181, -INF , !P2 ;  /* 0xff800000b5b57808 */ /* 0x002fe40005000000 */
[----:B------:R-:W-:-:S04]  /*b990*/  ISETP.GE.AND P2, PT, R7, R2, PT ;  /* 0x000000020700720c */ /* 0x000fc80003f46270 */
[----:B--2---:R-:W-:Y:S02]  /*b9a0*/  FSEL R27, R180, -INF , !P2 ;  /* 0xff800000b41b7808 */ /* 0x004fe40005000000 */
        /* <DEDUP_REMOVED lines=81> */
.L_x_1103:
[----:B------:R-:W-:Y:S05]  /*bec0*/  BSYNC B0 ;  /* 0x0000000000007941 */ /* 0x000fea0003800000 */
.L_x_1102:
[----:B------:R-:W0:Y:S02]  /*bed0*/  LDGDEPBAR ;  /* 0x00000000000079af */ /* 0x000e240000000000 */
.L_x_1101:
[----:B-12---:R-:W-:Y:S01]  /*bee0*/  FMNMX.FTZ R3, R15, R14, !PT ;  /* 0x0000000e0f037209 */ /* 0x006fe20007810000 */
[----:B------:R-:W-:Y:S01]  /*bef0*/  LDSM.16.MT88.4 R20, [R228+0x18000] ;  /* 0x01800000e414783b */ /* 0x000fe20000004200 */
[----:B------:R-:W-:Y:S01]  /*bf00*/  FMNMX.FTZ R2, R0, R27, !PT ;  /* 0x0000001b00027209 */ /* 0x000fe20007810000 */
[----:B------:R-:W-:Y:S01]  /*bf10*/  @UP0 UIADD3 UR22, UR22, -0x4, URZ ;  /* 0xfffffffc16160890 */ /* 0x000fe2000fffe03f */
        /* <DEDUP_REMOVED lines=54> */
[----:B------:R-:W1:Y:S01]  /*c280*/  LDSM.16.MT88.4 R24, [R226+0x18000] ;  /* 0x01800000e218783b */ /* 0x000e620000004200 */
[--C-:B------:R-:W-:Y:S01]  /*c290*/  FFMA.FTZ R167, R34, UR20, -R175.reuse ;  /* 0x0000001422a77c23 */ /* 0x100fe200080108af */
[--C-:B------:R-:W-:Y:S01]  /*c2a0*/  FFMA.FTZ R14, R31, UR20, -R180.reuse ;  /* 0x000000141f0e7c23 */ /* 0x100fe200080108b4 */
[--C-:B------:R-:W-:Y:S01]  /*c2b0*/  FFMA.FTZ R2, R33, UR20, -R180.reuse ;  /* 0x0000001421027c23 */ /* 0x100fe200080108b4 */
[----:B------:R-:W-:Y:S01]  /*c2c0*/  FMUL.FTZ R178, R4, UR20 ;  /* 0x0000001404b27c20 */ /* 0x000fe20008410000 */
[----:B------:R-:W-:Y:S01]  /*c2d0*/  FMUL.FTZ R0, R5, UR20 ;  /* 0x0000001405007c20 */ /* 0x000fe20008410000 */
[----:B------:R-:W-:Y:S01]  /*c2e0*/  MUFU.EX2 R177, R177 ;  /* 0x000000b100b17308 */ /* 0x000fe20000000800 */
[----:B------:R-:W2:Y:S01]  /*c2f0*/  LDSM.16.MT88.4 R28, [R224+0x18000] ;  /* 0x01800000e01c783b */ /* 0x000ea20000004200 */
[--C-:B------:R-:W-:Y:S01]  /*c300*/  FFMA.FTZ R185, R202, UR20, -R175.reuse ;  /* 0x00000014cab97c23 */ /* 0x100fe200080108af */
[--C-:B------:R-:W-:Y:S01]  /*c310*/  FFMA.FTZ R186, R186, UR20, -R175.reuse ;  /* 0x00000014baba7c23 */ /* 0x100fe200080108af */
[--C-:B------:R-:W-:Y:S01]  /*c320*/  FFMA.FTZ R187, R170, UR20, -R175.reuse ;  /* 0x00000014aabb7c23 */ /* 0x100fe200080108af */
[----:B------:R-:W-:Y:S01]  /*c330*/  LDSM.16.MT88.4 R32, [R228+0x1e000] ;  /* 0x01e00000e420783b */ /* 0x000fe20000004200 */
[--C-:B------:R-:W-:Y:S01]  /*c340*/  FFMA.FTZ R188, R168, UR20, -R175.reuse ;  /* 0x00000014a8bc7c23 */ /* 0x100fe200080108af */
[--C-:B------:R-:W-:Y:S01]  /*c350*/  FFMA.FTZ R189, R203, UR20, -R180.reuse ;  /* 0x00000014cbbd7c23 */ /* 0x100fe200080108b4 */
[----:B------:R-:W3:Y:S01]  /*c360*/  MUFU.EX2 R176, R176 ;  /* 0x000000b000b07308 */ /* 0x000ee20000000800 */
        /* <DEDUP_REMOVED lines=16> */
[----:B---3--:R-:W-:Y:S01]  /*c470*/  F2FP.F16.F32.PACK_AB R4, R176, R177 ;  /* 0x000000b1b004723e */ /* 0x008fe200000000ff */
[--C-:B------:R-:W-:Y:S01]  /*c480*/  FFMA.FTZ R183, R183, UR20, -R180.reuse ;  /* 0x00000014b7b77c23 */ /* 0x100fe200080108b4 */
[--C-:B------:R-:W-:Y:S01]  /*c490*/  FFMA.FTZ R181, R181, UR20, -R180.reuse ;  /* 0x00000014b5b57c23 */ /* 0x100fe200080108b4 */
[--C-:B------:R-:W-:Y:S01]  /*c4a0*/  FFMA.FTZ R184, R184, UR20, -R175.reuse ;  /* 0x00000014b8b87c23 */ /* 0x100fe200080108af */
[--C-:B------:R-:W-:Y:S01]  /*c4b0*/  FFMA.FTZ R182, R174, UR20, -R175.reuse ;  /* 0x00000014aeb67c23 */ /* 0x100fe200080108af */
[----:B------:R-:W-:Y:S01]  /*c4c0*/  FFMA.FTZ R199, R172, UR20, -R175 ;  /* 0x00000014acc77c23 */ /* 0x000fe200080108af */
[----:B------:R-:W-:Y:S01]  /*c4d0*/  FFMA.FTZ R180, R179, UR20, -R180 ;  /* 0x00000014b3b47c23 */ /* 0x000fe200080108b4 */
[----:B------:R-:W-:Y:S01]  /*c4e0*/  MUFU.EX2 R165, R165 ;  /* 0x000000a500a57308 */ /* 0x000fe20000000800 */
[----:B------:R-:W-:Y:S07]  /*c4f0*/  LDSM.16.MT88.4 R172, [R228+0x19800] ;  /* 0x01980000e4ac783b */ /* 0x000fee0000004200 */
[----:B------:R-:W3:Y:S01]  /*c500*/  MUFU.EX2 R14, R14 ;  /* 0x0000000e000e7308 */ /* 0x000ee20000000800 */
[----:B----4-:R-:W-:-:S07]  /*c510*/  F2FP.F16.F32.PACK_AB R6, R166, R167 ;  /* 0x000000a7a606723e */ /* 0x010fce00000000ff */
[----:B------:R-:W-:Y:S08]  /*c520*/  MUFU.EX2 R2, R2 ;  /* 0x0000000200027308 */ /* 0x000ff00000000800 */
[----:B------:R-:W4:Y:S01]  /*c530*/  MUFU.EX2 R15, R15 ;  /* 0x0000000f000f7308 */ /* 0x000f220000000800 */
[----:B---3--:R-:W-:-:S07]  /*c540*/  F2FP.F16.F32.PACK_AB R5, R14, R165 ;  /* 0x000000a50e05723e */ /* 0x008fce00000000ff */
[----:B------:R-:W3:Y:S08]  /*c550*/  MUFU.EX2 R178, R178 ;  /* 0x000000b200b27308 */ /* 0x000ef00000000800 */
[----:B------:R-:W5:Y:S01]  /*c560*/  MUFU.EX2 R0, R0 ;  /* 0x0000000000007308 */ /* 0x000f620000000800 */
[----:B----4-:R-:W-:-:S07]  /*c570*/  F2FP.F16.F32.PACK_AB R7, R15, R2 ;  /* 0x000000020f07723e */ /* 0x010fce00000000ff */
        /* <DEDUP_REMOVED lines=9> */
[-C--:B-----5:R-:W-:Y:S01]  /*c610*/  FMUL.FTZ R162, R162, R0.reuse ;  /* 0x00000000a2a27220 */ /* 0x0a0fe20000410000 */
        /* <DEDUP_REMOVED lines=26> */
[----:B------:R-:W4:Y:S01]  /*c7c0*/  LDSM.16.MT88.4 R16, [R225+0x1a000] ;  /* 0x01a00000e110783b */ /* 0x000f220000004200 */
        /* <DEDUP_REMOVED lines=45> */
[C---:B----4-:R-:W-:Y:S01]  /*caa0*/  HMMA.16816.F32 R52, R4.reuse, R16, R52 ;  /* 0x000000100434723c */ /* 0x050fe20000001834 */
        /* <DEDUP_REMOVED lines=82> */
[----:B------:R-:W2:Y:S01]  /*cfd0*/  MUFU.EX2 R186, R186 ;  /* 0x000000ba00ba7308 */ /* 0x000ea20000000800 */
        /* <DEDUP_REMOVED lines=9> */
[C---:B---3--:R-:W-:Y:S01]  /*d070*/  HMMA.16816.F32 R108, R4.reuse, R16, R108 ;  /* 0x00000010046c723c */ /* 0x048fe2000000186c */
[----:B------:R-:W-:Y:S01]  /*d080*/  FADD.FTZ R0, R2, R165 ;  /* 0x000000a502007221 */ /* 0x000fe20000010000 */
[----:B------:R-:W-:Y:S02]  /*d090*/  FADD.FTZ R166, R166, R167 ;  /* 0x000000a7a6a67221 */ /* 0x000fe40000010000 */
[----:B------:R-:W-:Y:S01]  /*d0a0*/  MUFU.EX2 R188, R188 ;  /* 0x000000bc00bc7308 */ /* 0x000fe20000000800 */
[----:B------:R-:W-:Y:S01]  /*d0b0*/  FADD.FTZ R0, R15, R0 ;  /* 0x000000000f007221 */ /* 0x000fe20000010000 */
[C---:B------:R-:W-:Y:S01]  /*d0c0*/  HMMA.16816.F32 R112, R4.reuse, R18, R112 ;  /* 0x000000120470723c */ /* 0x040fe20000001870 */
[----:B------:R-:W3:Y:S05]  /*d0d0*/  LDSM.16.MT88.4 R16, [R228+0x18800] ;  /* 0x01880000e410783b */ /* 0x000eea0000004200 */
[C---:B------:R-:W-:Y:S01]  /*d0e0*/  HMMA.16816.F32 R124, R4.reuse, R20, R124 ;  /* 0x00000014047c723c */ /* 0x040fe2000000187c */
[----:B------:R-:W-:Y:S05]  /*d0f0*/  MUFU.EX2 R189, R189 ;  /* 0x000000bd00bd7308 */ /* 0x000fea0000000800 */
[C---:B------:R-:W-:Y:S01]  /*d100*/  HMMA.16816.F32 R128, R4.reuse, R22, R128 ;  /* 0x000000160480723c */ /* 0x040fe20000001880 */
[----:B------:R-:W4:Y:S02]  /*d110*/  LDSM.16.MT88.4 R20, [R226+0x1a800] ;  /* 0x01a80000e214783b */ /* 0x000f240000004200 */
[----:B------:R-:W5:Y:S03]  /*d120*/  MUFU.EX2 R190, R190 ;  /* 0x000000be00be7308 */ /* 0x000f660000000800 */
[C---:B-1----:R-:W-:Y:S05]  /*d130*/  HMMA.16816.F32 R116, R4.reuse, R24, R116 ;  /* 0x000000180474723c */ /* 0x042fea0000001874 */
[----:B------:R-:W-:Y:S01]  /*d140*/  MUFU.EX2 R192, R192 ;  /* 0x000000c000c07308 */ /* 0x000fe20000000800 */
[----:B------:R-:W-:Y:S01]  /*d150*/  HMMA.16816.F32 R120, R4, R26, R120 ;  /* 0x0000001a0478723c */ /* 0x000fe20000001878 */
[----:B------:R-:W1:Y:S06]  /*d160*/  LDSM.16.MT88.4 R24, [R228+0x1a800] ;  /* 0x01a80000e418783b */ /* 0x000e6c0000004200 */
[----:B------:R-:W3:Y:S01]  /*d170*/  MUFU.EX2 R191, R191 ;  /* 0x000000bf00bf7308 */ /* 0x000ee20000000800 */
[----:B--2---:R-:W-:Y:S01]  /*d180*/  F2FP.F16.F32.PACK_AB R4, R186, R185 ;  /* 0x000000b9ba04723e */ /* 0x004fe200000000ff */
[----:B------:R-:W-:Y:S01]  /*d190*/  FADD.FTZ R185, R185, R166 ;  /* 0x000000a6b9b97221 */ /* 0x000fe20000010000 */
[----:B-----5:R-:W-:Y:S01]  /*d1a0*/  F2FP.F16.F32.PACK_AB R5, R190, R189 ;  /* 0x000000bdbe05723e */ /* 0x020fe200000000ff */
[----:B------:R-:W-:Y:S01]  /*d1b0*/  FADD.FTZ R189, R189, R0 ;  /* 0x00000000bdbd7221 */ /* 0x000fe20000010000 */
[----:B------:R-:W-:Y:S01]  /*d1c0*/  F2FP.F16.F32.PACK_AB R6, R188, R187 ;  /* 0x000000bbbc06723e */ /* 0x000fe200000000ff */
[----:B------:R-:W-:-:S02]  /*d1d0*/  FADD.FTZ R186, R186, R185 ;  /* 0x000000b9baba7221 */ /* 0x000fc40000010000 */
[----:B------:R-:W-:Y:S01]  /*d1e0*/  MUFU.EX2 R200, R200 ;  /* 0x000000c800c87308 */ /* 0x000fe20000000800 */
[----:B------:R-:W-:Y:S01]  /*d1f0*/  FADD.FTZ R189, R190, R189 ;  /* 0x000000bdbebd7221 */ /* 0x000fe20000010000 */
[----:B------:R-:W-:-:S04]  /*d200*/  FADD.FTZ R187, R187, R186 ;  /* 0x000000babbbb7221 */ /* 0x000fc80000010000 */
[----:B------:R-:W-:Y:S02]  /*d210*/  FADD.FTZ R187, R188, R187 ;  /* 0x000000bbbcbb7221 */ /* 0x000fe40000010000 */
[----:B------:R-:W-:Y:S01]  /*d220*/  MUFU.EX2 R201, R201 ;  /* 0x000000c900c97308 */ /* 0x000fe20000000800 */
[----:B---3--:R-:W-:Y:S01]  /*d230*/  F2FP.F16.F32.PACK_AB R7, R191, R192 ;  /* 0x000000c0bf07723e */ /* 0x008fe200000000ff */
[----:B------:R-:W-:-:S04]  /*d240*/  FADD.FTZ R192, R192, R189 ;  /* 0x000000bdc0c07221 */ /* 0x000fc80000010000 */
[----:B------:R-:W-:Y:S02]  /*d250*/  FADD.FTZ R191, R191, R192 ;  /* 0x000000c0bfbf7221 */ /* 0x000fe40000010000 */
[C---:B------:R-:W-:Y:S01]  /*d260*/  HMMA.16816.F32 R160, R4.reuse, R16, R160 ;  /* 0x0000001004a0723c */ /* 0x040fe200000018a0 */
[----:B------:R-:W-:Y:S05]  /*d270*/  MUFU.EX2 R196, R196 ;  /* 0x000000c400c47308 */ /* 0x000fea0000000800 */
[C---:B------:R-:W-:Y:S01]  /*d280*/  HMMA.16816.F32 R156, R4.reuse, R18, R156 ;  /* 0x00000012049c723c */ /* 0x040fe2000000189c */
[----:B------:R-:W2:Y:S02]  /*d290*/  LDSM.16.MT88.4 R16, [R225+0x1a800] ;  /* 0x01a80000e110783b */ /* 0x000ea40000004200 */
[----:B------:R-:W-:Y:S03]  /*d2a0*/  MUFU.EX2 R203, R203 ;  /* 0x000000cb00cb7308 */ /* 0x000fe60000000800 */
[C---:B------:R-:W-:Y:S05]  /*d2b0*/  HMMA.16816.F32 R144, R4.reuse, R32, R144 ;  /* 0x000000200490723c */ /* 0x040fea0000001890 */
[----:B------:R-:W3:Y:S01]  /*d2c0*/  MUFU.EX2 R194, R194 ;  /* 0x000000c200c27308 */ /* 0x000ee20000000800 */
[C---:B------:R-:W-:Y:S01]  /*d2d0*/  HMMA.16816.F32 R140, R4.reuse, R34, R140 ;  /* 0x00000022048c723c */ /* 0x040fe2000000188c */
[----:B------:R-:W5:Y:S05]  /*d2e0*/  LDSM.16.MT88.4 R32, [R224+0x1a800] ;  /* 0x01a80000e020783b */ /* 0x000f6a0000004200 */
[C---:B------:R-:W-:Y:S01]  /*d2f0*/  HMMA.16816.F32 R136, R4.reuse, R28, R136 ;  /* 0x0000001c0488723c */ /* 0x040fe20000001888 */
[----:B------:R-:W1:Y:S05]  /*d300*/  MUFU.EX2 R197, R197 ;  /* 0x000000c500c57308 */ /* 0x000e6a0000000800 */
[----:B------:R-:W-:Y:S01]  /*d310*/  HMMA.16816.F32 R132, R4, R30, R132 ;  /* 0x0000001e0484723c */ /* 0x000fe20000001884 */
[----:B------:R-:W5:Y:S02]  /*d320*/  LDSM.16.MT88.4 R28, [R228+0x1c800] ;  /* 0x01c80000e41c783b */ /* 0x000f640000004200 */
[----:B------:R-:W-:Y:S01]  /*d330*/  MUFU.EX2 R195, R195 ;  /* 0x000000c300c37308 */ /* 0x000fe20000000800 */
[----:B---3--:R-:W-:-:S02]  /*d340*/  FADD.FTZ R0, R194, R191 ;  /* 0x000000bfc2007221 */ /* 0x008fc40000010000 */
[C---:B----4-:R-:W-:Y:S05]  /*d350*/  HMMA.16816.F32 R44, R4.reuse, R20, R44 ;  /* 0x00000014042c723c */ /* 0x050fea000000182c */
[----:B------:R-:W3:Y:S01]  /*d360*/  MUFU.EX2 R198, R198 ;  /* 0x000000c600c67308 */ /* 0x000ee20000000800 */
[----:B------:R-:W-:Y:S01]  /*d370*/  HMMA.16816.F32 R48, R4, R22, R48 ;  /* 0x000000160430723c */ /* 0x000fe20000001830 */
[----:B------:R-:W4:Y:S01]  /*d380*/  LDSM.16.MT88.4 R20, [R224+0x1c800] ;  /* 0x01c80000e014783b */ /* 0x000f220000004200 */
[----:B-1----:R-:W-:-:S04]  /*d390*/  FADD.FTZ R0, R197, R0 ;  /* 0x00000000c5007221 */ /* 0x002fc80000010000 */
[C---:B------:R-:W-:Y:S01]  /*d3a0*/  HMMA.16816.F32 R36, R4.reuse, R24, R36 ;  /* 0x000000180424723c */ /* 0x040fe20000001824 */
[----:B------:R-:W-:Y:S05]  /*d3b0*/  MUFU.EX2 R184, R184 ;  /* 0x000000b800b87308 */ /* 0x000fea0000000800 */
[C---:B------:R-:W-:Y:S01]  /*d3c0*/  HMMA.16816.F32 R40, R4.reuse, R26, R40 ;  /* 0x0000001a0428723c */ /* 0x040fe20000001828 */
[----:B------:R-:W1:Y:S02]  /*d3d0*/  LDSM.16.MT88.4 R24, [R225+0x1c800] ;  /* 0x01c80000e118783b */ /* 0x000e640000004200 */
[----:B------:R-:W3:Y:S03]  /*d3e0*/  MUFU.EX2 R193, R193 ;  /* 0x000000c100c17308 */ /* 0x000ee60000000800 */
[C---:B------:R-:W-:Y:S05]  /*d3f0*/  HMMA.16816.F32 R152, R4.reuse, R168, R152 ;  /* 0x000000a80498723c */ /* 0x040fea0000001898 */
[----:B------:R-:W-:Y:S01]  /*d400*/  MUFU.EX2 R182, R182 ;  /* 0x000000b600b67308 */ /* 0x000fe20000000800 */
[C---:B------:R-:W-:Y:S01]  /*d410*/  HMMA.16816.F32 R148, R4.reuse, R170, R148 ;  /* 0x000000aa0494723c */ /* 0x040fe20000001894 */
[----:B------:R-:W3:Y:S05]  /*d420*/  LDSM.16.MT88.4 R168, [R226+0x1c800] ;  /* 0x01c80000e2a8783b */ /* 0x000eea0000004200 */
[C---:B--2---:R-:W-:Y:S01]  /*d430*/  HMMA.16816.F32 R52, R4.reuse, R16, R52 ;  /* 0x000000100434723c */ /* 0x044fe20000001834 */
[----:B------:R-:W-:Y:S05]  /*d440*/  MUFU.EX2 R199, R199 ;  /* 0x000000c700c77308 */ /* 0x000fea0000000800 */
[C---:B------:R-:W-:Y:S01]  /*d450*/  HMMA.16816.F32 R56, R4.reuse, R18, R56 ;  /* 0x000000120438723c */ /* 0x040fe20000001838 */
[----:B------:R-:W2:Y:S02]  /*d460*/  LDSM.16.MT88.4 R16, [R228+0x1e800] ;  /* 0x01e80000e410783b */ /* 0x000ea40000004200 */
[----:B------:R-:W-:Y:S03]  /*d470*/  MUFU.EX2 R202, R202 ;  /* 0x000000ca00ca7308 */ /* 0x000fe60000000800 */
[C---:B-----5:R-:W-:Y:S05]  /*d480*/  HMMA.16816.F32 R60, R4.reuse, R32, R60 ;  /* 0x00000020043c723c */ /* 0x060fea000000183c */
[----:B------:R-:W5:Y:S01]  /*d490*/  MUFU.EX2 R183, R183 ;  /* 0x000000b700b77308 */ /* 0x000f620000000800 */
[C---:B------:R-:W-:Y:S01]  /*d4a0*/  HMMA.16816.F32 R64, R4.reuse, R34, R64 ;  /* 0x000000220440723c */ /* 0x040fe20000001840 */
[----:B------:R-:W-:Y:S05]  /*d4b0*/  LDSM.16.MT88.4 R32, [R225+0x1e800] ;  /* 0x01e80000e120783b */ /* 0x000fea0000004200 */
[C---:B------:R-:W-:Y:S01]  /*d4c0*/  HMMA.16816.F32 R68, R4.reuse, R28, R68 ;  /* 0x0000001c0444723c */ /* 0x040fe20000001844 */
[----:B------:R-:W-:Y:S05]  /*d4d0*/  MUFU.EX2 R181, R181 ;  /* 0x000000b500b57308 */ /* 0x000fea0000000800 */
[C---:B------:R-:W-:Y:S01]  /*d4e0*/  HMMA.16816.F32 R72, R4.reuse, R30, R72 ;  /* 0x0000001e0448723c */ /* 0x040fe20000001848 */
[----:B------:R-:W5:Y:S02]  /*d4f0*/  LDSM.16.MT88.4 R28, [R226+0x1e800] ;  /* 0x01e80000e21c783b */ /* 0x000f640000004200 */
[----:B------:R-:W5:Y:S03]  /*d500*/  MUFU.EX2 R180, R180 ;  /* 0x000000b400b47308 */ /* 0x000f660000000800 */
        /* <DEDUP_REMOVED lines=15> */
[C---:B------:R-:W-:Y:S06]  /*d600*/  HMMA.16816.F32 R116, R4.reuse, R32, R116 ;  /* 0x000000200474723c */ /* 0x040fec0000001874 */
[C---:B------:R-:W-:Y:S01]  /*d610*/  HMMA.16816.F32 R120, R4.reuse, R34, R120 ;  /* 0x000000220478723c */ /* 0x040fe20000001878 */
[----:B------:R-:W-:Y:S05]  /*d620*/  LDSM.16.MT88.4 R32, [R225+0x19000] ;  /* 0x01900000e120783b */ /* 0x000fea0000004200 */
[C---:B----4-:R-:W-:Y:S06]  /*d630*/  HMMA.16816.F32 R124, R4.reuse, R20, R124 ;  /* 0x00000014047c723c */ /* 0x050fec000000187c */
[----:B------:R-:W-:Y:S01]  /*d640*/  HMMA.16816.F32 R128, R4, R22, R128 ;  /* 0x000000160480723c */ /* 0x000fe20000001880 */
[----:B------:R-:W3:Y:S06]  /*d650*/  LDSM.16.MT88.4 R20, [R228+0x1b000] ;  /* 0x01b00000e414783b */ /* 0x000eec0000004200 */
[----:B------:R-:W-:Y:S01]  /*d660*/  F2FP.F16.F32.PACK_AB R4, R201, R200 ;  /* 0x000000c8c904723e */ /* 0x000fe200000000ff */
[----:B------:R-:W-:Y:S01]  /*d670*/  FADD.FTZ R200, R200, R187 ;  /* 0x000000bbc8c87221 */ /* 0x000fe20000010000 */
[----:B------:R-:W-:-:S02]  /*d680*/  F2FP.F16.F32.PACK_AB R5, R197, R194 ;  /* 0x000000c2c505723e */ /* 0x000fc400000000ff */
[----:B------:R-:W-:Y:S01]  /*d690*/  F2FP.F16.F32.PACK_AB R6, R203, R196 ;  /* 0x000000c4cb06723e */ /* 0x000fe200000000ff */
[----:B------:R-:W-:Y:S01]  /*d6a0*/  FADD.FTZ R201, R201, R200 ;  /* 0x000000c8c9c97221 */ /* 0x000fe20000010000 */
[----:B------:R-:W-:Y:S01]  /*d6b0*/  F2FP.F16.F32.PACK_AB R7, R198, R195 ;  /* 0x000000c3c607723e */ /* 0x000fe200000000ff */
[----:B------:R-:W-:Y:S02]  /*d6c0*/  FADD.FTZ R195, R195, R0 ;  /* 0x00000000c3c37221 */ /* 0x000fe40000010000 */
[----:B------:R-:W-:Y:S02]  /*d6d0*/  FADD.FTZ R196, R196, R201 ;  /* 0x000000c9c4c47221 */ /* 0x000fe40000010000 */
[----:B------:R-:W-:Y:S02]  /*d6e0*/  FADD.FTZ R195, R198, R195 ;  /* 0x000000c3c6c37221 */ /* 0x000fe40000010000 */
[----:B-1----:R-:W-:Y:S01]  /*d6f0*/  HMMA.16816.F32 R160, R4, R24, R160 ;  /* 0x0000001804a0723c */ /* 0x002fe200000018a0 */
[----:B------:R-:W-:-:S05]  /*d700*/  FADD.FTZ R203, R203, R196 ;  /* 0x000000c4cbcb7221 */ /* 0x000fca0000010000 */
        /* <DEDUP_REMOVED lines=61> */
[----:B------:R-:W5:Y:S04]  /*dae0*/  LDSM.16.MT88.4 R168, [R228+0x1d800] ;  /* 0x01d80000e4a8783b */ /* 0x000f680000004200 */
[----:B------:R-:W-:Y:S01]  /*daf0*/  STL [R1+0xc], R2 ;  /* 0x00000c0201007387 */ /* 0x000fe20000100800 */
[C---:B-1----:R-:W-:Y:S03]  /*db00*/  HMMA.16816.F32 R36, R4.reuse, R24, R36 ;  /* 0x000000180424723c */ /* 0x042fe60000001824 */
[----:B------:R-:W-:Y:S03]  /*db10*/  STL [R1+0x8], R0 ;  /* 0x0000080001007387 */ /* 0x000fe60000100800 */
        /* <DEDUP_REMOVED lines=34> */
[C---:B------:R-:W-:Y:S06]  /*dd40*/  HMMA.16816.F32 R120, R4.reuse, R170, R120 ;  /* 0x000000aa0478723c */ /* 0x040fec0000001878 */
[C---:B-1----:R-:W-:Y:S06]  /*dd50*/  HMMA.16816.F32 R124, R4.reuse, R24, R124 ;  /* 0x00000018047c723c */ /* 0x042fec000000187c */
[----:B------:R-:W-:Y:S01]  /*dd60*/  HMMA.16816.F32 R128, R4, R26, R128 ;  /* 0x0000001a0480723c */ /* 0x000fe20000001880 */
[----:B------:R-:W-:-:S08]  /*dd70*/  NOP ;  /* 0x0000000000007918 */ /* 0x000fd00000000000 */
[----:B------:R-:W-:-:S15]  /*dd80*/  @P0 BRA `(.L_x_1104) ;  /* 0x0000000000040947 */ /* 0x000fde0003800000 */
.L_x_1097:
[----:B------:R-:W-:-:S12]  /*dd90*/  UIADD3 UR22, UR23, -0x1, URZ ;  /* 0xffffffff17167890 */ /* 0x000fd8000fffe03f */
.L_x_1104:
[----:B------:R-:W-:-:S13]  /*dda0*/  ISETP.LE.AND P0, PT, RZ, UR22, PT ;  /* 0x00000016ff007c0c */ /* 0x000fda000bf03270 */
[----:B------:R-:W-:Y:S05]  /*ddb0*/  @!P0 BRA `(.L_x_1105) ;  /* 0x0000003c005c8947 */ /* 0x000fea0003800000 */
[----:B------:R-:W1:Y:S01]  /*ddc0*/  S2R R5, SR_TID.X ;  /* 0x0000000000057919 */ /* 0x000e620000002100 */
[----:B------:R-:W-:Y:S01]  /*ddd0*/  IMAD.U32 R243, RZ, RZ, UR25 ;  /* 0x00000019fff37e24 */ /* 0x000fe2000f8e00ff */
[----:B------:R-:W-:Y:S01]  /*dde0*/  ULDC.64 UR6, c[0x0][0x220] ;  /* 0x0000880000067ab9 */ /* 0x000fe20000000a00 */
[----:B------:R-:W-:Y:S01]  /*ddf0*/  ULDC UR4, c[0x0][0x2d0] ;  /* 0x0000b40000047ab9 */ /* 0x000fe20000000800 */
[----:B------:R-:W-:Y:S01]  /*de00*/  IMAD.U32 R251, RZ, RZ, UR24 ;  /* 0x00000018fffb7e24 */ /* 0x000fe2000f8e00ff */
[----:B------:R-:W-:Y:S01]  /*de10*/  ULDC.64 UR10, c[0x0][0x218] ;  /* 0x00008600000a7ab9 */ /* 0x000fe20000000a00 */
[----:B------:R-:W-:Y:S01]  /*de20*/  IMAD.MOV.U32 R167, RZ, RZ, R164 ;  /* 0x000000ffffa77224 */ /* 0x000fe200078e00a4 */
[----:B------:R-:W-:Y:S01]  /*de30*/  UIADD3 UR20, UR22, -0x1, URZ ;  /* 0xffffffff16147890 */ /* 0x000fe2000fffe03f */
[----:B------:R-:W-:Y:S01]  /*de40*/  UMOV UR23, URZ ;  /* 0x0000003f00177c82 */ /* 0x000fe20008000000 */
[----:B------:R-:W-:Y:S01]  /*de50*/  ULDC UR12, c[0x0][0x2d0] ;  /* 0x0000b400000c7ab9 */ /* 0x000fe20000000800 */
[----:B-1----:R-:W-:-:S04]  /*de60*/  SHF.R.S32.HI R2, RZ, 0x1f, R5 ;  /* 0x0000001fff027819 */ /* 0x002fc80000011405 */
[----:B------:R-:W-:-:S04]  /*de70*/  LEA.HI R2, R2, R5, RZ, 0x3 ;  /* 0x0000000502027211 */ /* 0x000fc800078f18ff */
[----:B------:R-:W-:Y:S02]  /*de80*/  LOP3.LUT R0, R2, 0xfffffff8, RZ, 0xc0, !PT ;  /* 0xfffffff802007812 */ /* 0x000fe400078ec0ff */
[----:B------:R-:W-:-:S03]  /*de90*/  SHF.R.S32.HI R2, RZ, 0x3, R2 ;  /* 0x00000003ff027819 */ /* 0x000fc60000011402 */
[----:B------:R-:W-:-:S04]  /*dea0*/  IMAD.IADD R0, R5, 0x1, -R0 ;  /* 0x0000000105007824 */ /* 0x000fc800078e0a00 */
[----:B------:R-:W-:-:S05]  /*deb0*/  IMAD.SHL.U32 R6, R0, 0x8, RZ ;  /* 0x0000000800067824 */ /* 0x000fca00078e00ff */
[--C-:B------:R-:W-:Y:S02]  /*dec0*/  SHF.R.S32.HI R7, RZ, 0x1f, R6.reuse ;  /* 0x0000001fff077819 */ /* 0x100fe40000011406 */
[----:B------:R-:W-:Y:S01]  /*ded0*/  ISETP.GE.AND P3, PT, R6, UR4, PT ;  /* 0x0000000406007c0c */ /* 0x000fe2000bf66270 */
[----:B------:R-:W-:Y:S01]  /*dee0*/  ULDC UR4, c[0x0][0x2ec] ;  /* 0x0000bb0000047ab9 */ /* 0x000fe20000000800 */
[----:B------:R-:W-:-:S04]  /*def0*/  IMAD.WIDE.U32 R4, R13, UR21, R6 ;  /* 0x000000150d047c25 */ /* 0x000fc8000f8e0006 */
[----:B------:R-:W-:Y:S01]  /*df00*/  IMAD.WIDE.U32 R12, R12, UR21, R6 ;  /* 0x000000150c0c7c25 */ /* 0x000fe2000f8e0006 */
[----:B------:R-:W-:Y:S02]  /*df10*/  IADD3 R4, P1, R4, UR26, RZ ;  /* 0x0000001a04047c10 */ /* 0x000fe4000ff3e0ff */
[----:B------:R-:W-:-:S04]  /*df20*/  IADD3 R0, P0, R12, UR28, RZ ;  /* 0x0000001c0c007c10 */ /* 0x000fc8000ff1e0ff */
[----:B------:R-:W1:Y:S01]  /*df30*/  @!P3 LDC.64 R238, c[0x0][0x220] ;  /* 0x00008800ffeebb82 */ /* 0x000e620000000a00 */
[----:B------:R-:W-:Y:S01]  /*df40*/  IADD3.X R251, R251, UR9, R5, P1, !PT ;  /* 0x00000009fbfb7c10 */ /* 0x000fe20008ffe405 */
[----:B------:R-:W-:Y:S01]  /*df50*/  IMAD.MOV.U32 R5, RZ, RZ, R15 ;  /* 0x000000ffff057224 */ /* 0x000fe200078e000f */
[----:B------:R-:W-:Y:S01]  /*df60*/  IADD3.X R243, R243, UR32, R13, P0, !PT ;  /* 0x00000020f3f37c10 */ /* 0x000fe200087fe40d */
[----:B------:R-:W-:Y:S01]  /*df70*/  ULDC UR9, c[0x0][0x39c] ;  /* 0x0000e70000097ab9 */ /* 0x000fe20000000800 */
[----:B------:R-:W-:Y:S02]  /*df80*/  LEA R250, P0, R0, UR6, 0x1 ;  /* 0x0000000600fa7c11 */ /* 0x000fe4000f8008ff */
[----:B------:R-:W-:Y:S01]  /*df90*/  LEA R252, P1, R4, UR10, 0x1 ;  /* 0x0000000a04fc7c11 */ /* 0x000fe2000f8208ff */
[----:B------:R-:W2:Y:S01]  /*dfa0*/  @!P3 LDC.64 R236, c[0x0][0x220] ;  /* 0x00008800ffecbb82 */ /* 0x000ea20000000a00 */
[----:B------:R-:W-:Y:S01]  /*dfb0*/  LEA.HI.X R243, R0, UR7, R243, 0x1, P0 ;  /* 0x0000000700f37c11 */ /* 0x000fe200080f0cf3 */
[----:B------:R-:W-:Y:S01]  /*dfc0*/  IMAD.MOV.U32 R0, RZ, RZ, R3 ;  /* 0x000000ffff007224 */ /* 0x000fe200078e0003 */
[----:B------:R-:W-:Y:S01]  /*dfd0*/  IADD3 R14, P0, R2, 0x20, RZ ;  /* 0x00000020020e7810 */ /* 0x000fe20007f1e0ff */
[----:B------:R-:W-:Y:S01]  /*dfe0*/  IMAD.MOV.U32 R3, RZ, RZ, R11 ;  /* 0x000000ffff037224 */ /* 0x000fe200078e000b */
[----:B------:R-:W-:Y:S01]  /*dff0*/  SHF.R.S32.HI R2, RZ, 0x1f, R2 ;  /* 0x0000001fff027819 */ /* 0x000fe20000011402 */
[----:B------:R-:W-:Y:S01]  /*e000*/  ULDC.64 UR6, c[0x0][0x250] ;  /* 0x0000940000067ab9 */ /* 0x000fe20000000a00 */
[----:B------:R-:W-:Y:S01]  /*e010*/  LEA.HI.X R251, R4, UR11, R251, 0x1, P1 ;  /* 0x0000000b04fb7c11 */ /* 0x000fe200088f0cfb */
[----:B------:R3:W-:Y:S01]  /*e020*/  STL [R1+0x10], R14 ;  /* 0x0000100e01007387 */ /* 0x0007e20000100800 */
[----:B------:R-:W-:Y:S01]  /*e030*/  IMAD.MOV.U32 R4, RZ, RZ, R14 ;  /* 0x000000ffff047224 */ /* 0x000fe200078e000e */
[----:B------:R-:W-:Y:S01]  /*e040*/  ULDC.64 UR10, c[0x0][0x248] ;  /* 0x00009200000a7ab9 */ /* 0x000fe20000000a00 */
[----:B------:R-:W-:-:S02]  /*e050*/  IMAD.X R5, RZ, RZ, R2, P0 ;  /* 0x000000ffff057224 */ /* 0x000fc400000e0602 */
[----:B------:R-:W-:-:S03]  /*e060*/  IMAD.MOV.U32 R2, RZ, RZ, R8 ;  /* 0x000000ffff027224 */ /* 0x000fc600078e0008 */
[----:B------:R3:W-:Y:S04]  /*e070*/  STL [R1+0x14], R5 ;  /* 0x0000140501007387 */ /* 0x0007e80000100800 */
[----:B------:R3:W-:Y:S01]  /*e080*/  STL.64 [R1], R2 ;  /* 0x0000000201007387 */ /* 0x0007e20000100a00 */
[----:B------:R-:W-:Y:S05]  /*e090*/  BRA `(.L_x_1106) ;  /* 0x0000000000f07947 */ /* 0x000fea0003800000 */
.L_x_1108:
        /* <DEDUP_REMOVED lines=60> */
.L_x_1106:
[----:B----4-:R-:W4:Y:S01]  /*e460*/  LDL.64 R6, [R1] ;  /* 0x0000000001067983 */ /* 0x010f220000100a00 */
[----:B------:R-:W-:Y:S01]  /*e470*/  UIADD3 UR21, -UR23, UR22, URZ ;  /* 0x0000001617157290 */ /* 0x000fe2000fffe13f */
[----:B------:R-:W-:Y:S04]  /*e480*/  DEPBAR.LE SB0, 0x0 ;  /* 0x000080000000791a */ /* 0x000fe80000000000 */
[----:B---3--:R-:W3:Y:S01]  /*e490*/  LDL.64 R4, [R1+0x10] ;  /* 0x0000100001047983 */ /* 0x008ee20000100a00 */
[----:B------:R-:W-:Y:S01]  /*e4a0*/  IMAD.U32 R165, RZ, RZ, UR21 ;  /* 0x00000015ffa57e24 */ /* 0x000fe2000f8e00ff */
[----:B------:R-:W-:Y:S01]  /*e4b0*/  USHF.R.S32.HI UR24, URZ, 0x1f, UR21 ;  /* 0x0000001f3f187899 */ /* 0x000fe20008011415 */
[----:B------:R-:W-:Y:S01]  /*e4c0*/  IMAD.U32 R33, RZ, RZ, UR21 ;  /* 0x00000015ff217e24 */ /* 0x000fe2000f8e00ff */
[----:B------:R-:W-:Y:S01]  /*e4d0*/  BAR.SYNC.DEFER_BLOCKING 0x0 ;  /* 0x0000000000007b1d */ /* 0x000fe20000010000 */
[----:B------:R-:W-:Y:S01]  /*e4e0*/  UIMAD UR13, UR15, UR21, URZ ;  /* 0x000000150f0d72a4 */ /* 0x000fe2000f8e023f */
[----:B------:R-:W-:Y:S01]  /*e4f0*/  LEA R164, P1, R165, R248, 0x6 ;  /* 0x000000f8a5a47211 */ /* 0x000fe200078230ff */
[----:B------:R-:W-:Y:S01]  /*e500*/  IMAD.U32 R34, RZ, RZ, UR21 ;  /* 0x00000015ff227e24 */ /* 0x000fe2000f8e00ff */
[----:B------:R-:W-:Y:S01]  /*e510*/  MOV R3, UR21 ;  /* 0x0000001500037c02 */ /* 0x000fe20008000f00 */
[----:B------:R-:W-:Y:S01]  /*e520*/  IMAD.U32 R2, RZ, RZ, UR21 ;  /* 0x00000015ff027e24 */ /* 0x000fe2000f8e00ff */
[----:B------:R-:W-:Y:S01]  /*e530*/  LEA.HI.X.SX32 R165, R33, R249, 0x6, P1 ;  /* 0x000000f921a57211 */ /* 0x000fe200008f36ff */
[----:B------:R-:W-:Y:S04]  /*e540*/  UIMAD UR13, UR24, UR33, UR13 ;  /* 0x00000021180d72a4 */ /* 0x000fe8000f8e020d */
[----:B------:R-:W-:Y:S04]  /*e550*/  IMAD R32, R165, UR6, RZ ;  /* 0x00000006a5207c24 */ /* 0x000fe8000f8e02ff */
[C---:B------:R-:W-:Y:S02]  /*e560*/  IMAD R32, R164.reuse, UR7, R32 ;  /* 0x00000007a4207c24 */ /* 0x040fe4000f8e0220 */
[----:B------:R-:W-:Y:S04]  /*e570*/  IMAD.WIDE.U32 R164, R164, UR6, RZ ;  /* 0x00000006a4a47c25 */ /* 0x000fe8000f8e00ff */
[----:B------:R-:W-:Y:S01]  /*e580*/  IMAD.IADD R32, R165, 0x1, R32 ;  /* 0x00000001a5207824 */ /* 0x000fe200078e0220 */
[C---:B------:R-:W-:Y:S01]  /*e590*/  LEA R14, P2, R164.reuse, R250, 0x1 ;  /* 0x000000faa40e7211 */ /* 0x040fe200078408ff */
[----:B------:R-:W-:Y:S03]  /*e5a0*/  @P3 STS.128 [R235+0x18000], RZ ;  /* 0x018000ffeb003388 */ /* 0x000fe60000000c00 */
[----:B------:R-:W-:Y:S02]  /*e5b0*/  LEA.HI.X R15, R164, R243, R32, 0x1, P2 ;  /* 0x000000f3a40f7211 */ /* 0x000fe400010f0c20 */
[----:B------:R-:W-:Y:S02]  /*e5c0*/  ISETP.GE.AND P2, PT, R242, UR12, PT ;  /* 0x0000000cf2007c0c */ /* 0x000fe4000bf46270 */
[----:B---3--:R-:W-:Y:S01]  /*e5d0*/  LEA R34, P0, R34, R4, 0x6 ;  /* 0x0000000422227211 */ /* 0x008fe200078030ff */
[----:B----4-:R-:W-:Y:S03]  /*e5e0*/  IMAD.WIDE.U32 R10, R2, UR33, R6 ;  /* 0x00000021020a7c25 */ /* 0x010fe6000f8e0006 */
[----:B------:R-:W-:Y:S01]  /*e5f0*/  LEA.HI.X.SX32 R35, R3, R5, 0x6, P0 ;  /* 0x0000000503237211 */ /* 0x000fe200000f36ff */
[----:B------:R-:W-:Y:S01]  /*e600*/  VIADD R2, R11, UR13 ;  /* 0x0000000d0b027c36 */ /* 0x000fe20008000000 */
[C---:B-1----:R-:W-:Y:S01]  /*e610*/  @!P3 LEA R6, P1, R10.reuse, R238, 0x1 ;  /* 0x000000ee0a06b211 */ /* 0x042fe200078208ff */
[----:B------:R-:W-:Y:S01]  /*e620*/  UIADD3 UR13, UR20, -UR23, URZ ;  /* 0x80000017140d7290 */ /* 0x000fe2000fffe03f */
[C---:B------:R-:W-:Y:S01]  /*e630*/  @!P3 IADD3 R33, P0, R10.reuse, UR36, RZ ;  /* 0x000000240a21bc10 */ /* 0x040fe2000ff1e0ff */
[----:B------:R-:W-:Y:S01]  /*e640*/  IMAD R3, R35, UR6, RZ ;  /* 0x0000000623037c24 */ /* 0x000fe2000f8e02ff */
[----:B------:R-:W-:Y:S01]  /*e650*/  @!P3 LEA.HI.X R7, R10, R239, R2, 0x1, P1 ;  /* 0x000000ef0a07b211 */ /* 0x000fe200008f0c02 */
[----:B------:R-:W-:Y:S01]  /*e660*/  IMAD.WIDE.U32 R10, R34, UR6, RZ ;  /* 0x00000006220a7c25 */ /* 0x000fe2000f8e00ff */
[C---:B--2---:R-:W-:Y:S02]  /*e670*/  @!P3 LEA R18, P1, R33.reuse, R236, 0x1 ;  /* 0x000000ec2112b211 */ /* 0x044fe400078208ff */
[----:B------:R-:W-:Y:S01]  /*e680*/  @!P3 IADD3.X R2, R2, UR19, RZ, P0, !PT ;  /* 0x000000130202bc10 */ /* 0x000fe200087fe4ff */
[----:B------:R-:W-:Y:S01]  /*e690*/  IMAD R3, R34, UR7, R3 ;  /* 0x0000000722037c24 */ /* 0x000fe2000f8e0203 */
[----:B------:R-:W-:Y:S01]  /*e6a0*/  @!PT LDS RZ, [RZ] ;  /* 0x00000000fffff984 */ /* 0x000fe20000000800 */
[----:B------:R-:W-:Y:S01]  /*e6b0*/  @!PT LDS RZ, [RZ] ;  /* 0x00000000fffff984 */ /* 0x000fe20000000800 */
[----:B------:R-:W-:Y:S01]  /*e6c0*/  @!PT LDS RZ, [RZ] ;  /* 0x00000000fffff984 */ /* 0x000fe20000000800 */
[----:B------:R1:W-:Y:S01]  /*e6d0*/  @!P3 LDGSTS.E.BYPASS.LTC128B.128 [R235+0x18000], desc[UR30][R6.64] ;  /* 0x1800000006ebbfae */ /* 0x0003e2000b901d5e */
[C---:B------:R-:W-:Y:S02]  /*e6e0*/  LEA R22, P0, R10.reuse, R250, 0x1 ;  /* 0x000000fa0a167211 */ /* 0x040fe400078008ff */
[----:B------:R-:W-:Y:S01]  /*e6f0*/  @!P3 LEA.HI.X R19, R33, R237, R2, 0x1, P1 ;  /* 0x000000ed2113b211 */ /* 0x000fe200008f0c02 */
[----:B------:R-:W-:Y:S01]  /*e700*/  IMAD.IADD R34, R11, 0x1, R3 ;  /* 0x000000010b227824 */ /* 0x000fe200078e0203 */
[----:B------:R-:W-:Y:S01]  /*e710*/  ISETP.GE.AND P1, PT, R241, UR12, PT ;  /* 0x0000000cf1007c0c */ /* 0x000fe2000bf26270 */
[----:B------:R-:W-:Y:S01]  /*e720*/  @P2 STS.128 [R235+0x1a000], RZ ;  /* 0x01a000ffeb002388 */ /* 0x000fe20000000c00 */
[----:B------:R-:W-:Y:S01]  /*e730*/  MOV R2, R4 ;  /* 0x0000000400027202 */ /* 0x000fe20000000f00 */
[----:B------:R-:W-:Y:S01]  /*e740*/  IMAD.MOV.U32 R3, RZ, RZ, R5 ;  /* 0x000000ffff037224 */ /* 0x000fe200078e0005 */
[----:B------:R-:W-:Y:S02]  /*e750*/  LEA.HI.X R23, R10, R243, R34, 0x1, P0 ;  /* 0x000000f30a177211 */ /* 0x000fe400000f0c22 */
[----:B------:R-:W-:Y:S01]  /*e760*/  @!PT LDS RZ, [RZ] ;  /* 0x00000000fffff984 */ /* 0x000fe20000000800 */
[----:B------:R-:W-:Y:S01]  /*e770*/  @!PT LDS RZ, [RZ] ;  /* 0x00000000fffff984 */ /* 0x000fe20000000800 */
[----:B------:R-:W-:Y:S01]  /*e780*/  @!PT LDS RZ, [RZ] ;  /* 0x00000000fffff984 */ /* 0x000fe20000000800 */
[----:B------:R-:W-:Y:S01]  /*e790*/  @!P2 LDGSTS.E.BYPASS.LTC128B.128 [R235+0x1a000], desc[UR30][R14.64+0x80] ;  /* 0x1a0000800eebafae */ /* 0x000fe2000b901d5e */
[----:B------:R-:W-:Y:S06]  /*e7a0*/  ISETP.GE.AND P0, PT, R240, UR12, PT ;  /* 0x0000000cf0007c0c */ /* 0x000fec000bf06270 */
        /* <DEDUP_REMOVED lines=31> */
[----:B------:R-:W1:Y:S05]  /*e9a0*/  LDSM.16.M88.4 R172, [R233+0x10000] ;  /* 0x01000000e9ac783b */ /* 0x000e6a0000000200 */
[----:B------:R-:W2:Y:S05]  /*e9b0*/  LDSM.16.M88.4 R176, [R233+0x10800] ;  /* 0x01080000e9b0783b */ /* 0x000eaa0000000200 */
[----:B------:R-:W4:Y:S05]  /*e9c0*/  LDSM.16.M88.4 R180, [R233+0x11000] ;  /* 0x01100000e9b4783b */ /* 0x000f2a0000000200 */
[----:B------:R-:W5:Y:S05]  /*e9d0*/  LDSM.16.M88.4 R184, [R233+0x11800] ;  /* 0x01180000e9b8783b */ /* 0x000f6a0000000200 */
[----:B------:R-:W0:Y:S05]  /*e9e0*/  LDGDEPBAR ;  /* 0x00000000000079af */ /* 0x000e2a0000000000 */
[----:B------:R-:W-:Y:S05]  /*e9f0*/  LDSM.16.M88.4 R188, [R232] ;  /* 0x00000000e8bc783b */ /* 0x000fea0000000200 */
[----:B------:R-:W5:Y:S05]  /*ea00*/  LDSM.16.M88.4 R192, [R231] ;  /* 0x00000000e7c0783b */ /* 0x000f6a0000000200 */
[----:B------:R-:W5:Y:S05]  /*ea10*/  LDSM.16.M88.4 R196, [R223] ;  /* 0x00000000dfc4783b */ /* 0x000f6a0000000200 */
[----:B------:R-:W5:Y:S01]  /*ea20*/  LDSM.16.M88.4 R200, [R222] ;  /* 0x00000000dec8783b */ /* 0x000f620000000200 */
[C---:B-1----:R-:W-:Y:S04]  /*ea30*/  HMMA.16816.F32 R4, R168.reuse, R172, RZ ;  /* 0x000000aca804723c */ /* 0x042fe800000018ff */
[----:B------:R-:W1:Y:S02]  /*ea40*/  LDSM.16.M88.4 R204, [R221] ;  /* 0x00000000ddcc783b */ /* 0x000e640000000200 */
[C---:B------:R-:W-:Y:S03]  /*ea50*/  HMMA.16816.F32 R8, R168.reuse, R174, RZ ;  /* 0x000000aea808723c */ /* 0x040fe600000018ff */
[----:B------:R-:W-:Y:S03]  /*ea60*/  LDSM.16.M88.4 R172, [R230] ;  /* 0x00000000e6ac783b */ /* 0x000fe60000000200 */
[C---:B--2---:R-:W-:Y:S06]  /*ea70*/  HMMA.16816.F32 R12, R168.reuse, R176, RZ ;  /* 0x000000b0a80c723c */ /* 0x044fec00000018ff */
[C---:B---3--:R-:W-:Y:S01]  /*ea80*/  HMMA.16816.F32 R16, R168.reuse, R178, RZ ;  /* 0x000000b2a810723c */ /* 0x048fe200000018ff */
[----:B------:R-:W2:Y:S05]  /*ea90*/  LDSM.16.M88.4 R176, [R227+0x10000] ;  /* 0x01000000e3b0783b */ /* 0x000eaa0000000200 */
[C---:B----4-:R-:W-:Y:S06]  /*eaa0*/  HMMA.16816.F32 R20, R168.reuse, R180, RZ ;  /* 0x000000b4a814723c */ /* 0x050fec00000018ff */
[C---:B------:R-:W-:Y:S01]  /*eab0*/  HMMA.16816.F32 R24, R168.reuse, R182, RZ ;  /* 0x000000b6a818723c */ /* 0x040fe200000018ff */
[----:B------:R-:W-:Y:S05]  /*eac0*/  LDSM.16.M88.4 R180, [R227+0x11000] ;  /* 0x01100000e3b4783b */ /* 0x000fea0000000200 */
[C---:B-----5:R-:W-:Y:S06]  /*ead0*/  HMMA.16816.F32 R28, R168.reuse, R184, RZ ;  /* 0x000000b8a81c723c */ /* 0x060fec00000018ff */
[----:B------:R-:W-:Y:S01]  /*eae0*/  HMMA.16816.F32 R32, R168, R186, RZ ;  /* 0x000000baa820723c */ /* 0x000fe200000018ff */
[----:B------:R-:W3:Y:S05]  /*eaf0*/  LDSM.16.M88.4 R168, [R227+0x10800] ;  /* 0x01080000e3a8783b */ /* 0x000eea0000000200 */
[C---:B------:R-:W-:Y:S01]  /*eb00*/  HMMA.16816.F32 R4, R188.reuse, R192, R4 ;  /* 0x000000c0bc04723c */ /* 0x040fe20000001804 */
[----:B------:R-:W4:Y:S05]  /*eb10*/  LDSM.16.M88.4 R184, [R227+0x11800] ;  /* 0x01180000e3b8783b */ /* 0x000f2a0000000200 */
[C---:B------:R-:W-:Y:S01]  /*eb20*/  HMMA.16816.F32 R8, R188.reuse, R194, R8 ;  /* 0x000000c2bc08723c */ /* 0x040fe20000001808 */
[----:B------:R-:W-:Y:S05]  /*eb30*/  LDSM.16.M88.4 R192, [R229] ;  /* 0x00000000e5c0783b */ /* 0x000fea0000000200 */
[C---:B------:R-:W-:Y:S06]  /*eb40*/  HMMA.16816.F32 R12, R188.reuse, R196, R12 ;  /* 0x000000c4bc0c723c */ /* 0x040fec000000180c */
[C---:B------:R-:W-:Y:S01]  /*eb50*/  HMMA.16816.F32 R16, R188.reuse, R198, R16 ;  /* 0x000000c6bc10723c */ /* 0x040fe20000001810 */
[----:B------:R-:W5:Y:S05]  /*eb60*/  LDSM.16.M88.4 R196, [R220] ;  /* 0x00000000dcc4783b */ /* 0x000f6a0000000200 */
[C---:B------:R-:W-:Y:S06]  /*eb70*/  HMMA.16816.F32 R20, R188.reuse, R200, R20 ;  /* 0x000000c8bc14723c */ /* 0x040fec0000001814 */
[C---:B------:R-:W-:Y:S01]  /*eb80*/  HMMA.16816.F32 R24, R188.reuse, R202, R24 ;  /* 0x000000cabc18723c */ /* 0x040fe20000001818 */
[----:B------:R-:W-:Y:S05]  /*eb90*/  LDSM.16.M88.4 R200, [R220+0x1000] ;  /* 0x00100000dcc8783b */ /* 0x000fea0000000200 */
[C---:B-1----:R-:W-:Y:S06]  /*eba0*/  HMMA.16816.F32 R28, R188.reuse, R204, R28 ;  /* 0x000000ccbc1c723c */ /* 0x042fec000000181c */
[----:B------:R-:W-:Y:S01]  /*ebb0*/  HMMA.16816.F32 R32, R188, R206, R32 ;  /* 0x000000cebc20723c */ /* 0x000fe20000001820 */
        /* <DEDUP_REMOVED lines=9> */
[----:B------:R-:W3:Y:S05]  /*ec50*/  LDSM.16.M88.4 R180, [R233+0x12000] ;  /* 0x01200000e9b4783b */ /* 0x000eea0000000200 */
[C---:B----4-:R-:W-:Y:S06]  /*ec60*/  HMMA.16816.F32 R28, R172.reuse, R184, R28 ;  /* 0x000000b8ac1c723c */ /* 0x050fec000000181c */
[----:B------:R-:W-:Y:S01]  /*ec70*/  HMMA.16816.F32 R32, R172, R186, R32 ;  /* 0x000000baac20723c */ /* 0x000fe20000001820 */
[----:B------:R-:W4:Y:S05]  /*ec80*/  LDSM.16.M88.4 R172, [R233+0x12800] ;  /* 0x01280000e9ac783b */ /* 0x000f2a0000000200 */
[C---:B-----5:R-:W-:Y:S01]  /*ec90*/  HMMA.16816.F32 R4, R192.reuse, R196, R4 ;  /* 0x000000c4c004723c */ /* 0x060fe20000001804 */
[----:B------:R-:W5:Y:S05]  /*eca0*/  LDSM.16.M88.4 R184, [R233+0x13000] ;  /* 0x01300000e9b8783b */ /* 0x000f6a0000000200 */
[C---:B------:R-:W-:Y:S01]  /*ecb0*/  HMMA.16816.F32 R8, R192.reuse, R198, R8 ;  /* 0x000000c6c008723c */ /* 0x040fe20000001808 */
[----:B------:R-:W-:Y:S05]  /*ecc0*/  LDSM.16.M88.4 R196, [R232+0x4000] ;  /* 0x00400000e8c4783b */ /* 0x000fea0000000200 */
[C---:B-1----:R-:W-:Y:S06]  /*ecd0*/  HMMA.16816.F32 R12, R192.reuse, R188, R12 ;  /* 0x000000bcc00c723c */ /* 0x042fec000000180c */
[C---:B------:R-:W-:Y:S01]  /*ece0*/  HMMA.16816.F32 R16, R192.reuse, R190, R16 ;  /* 0x000000bec010723c */ /* 0x040fe20000001810 */
[----:B------:R-:W1:Y:S05]  /*ecf0*/  LDSM.16.M88.4 R188, [R233+0x13800] ;  /* 0x01380000e9bc783b */ /* 0x000e6a0000000200 */
[C---:B------:R-:W-:Y:S06]  /*ed00*/  HMMA.16816.F32 R20, R192.reuse, R200, R20 ;  /* 0x000000c8c014723c */ /* 0x040fec0000001814 */
[C---:B------:R-:W-:Y:S01]  /*ed10*/  HMMA.16816.F32 R24, R192.reuse, R202, R24 ;  /* 0x000000cac018723c */ /* 0x040fe20000001818 */
[----:B------:R-:W1:Y:S05]  /*ed20*/  LDSM.16.M88.4 R200, [R219] ;  /* 0x00000000dbc8783b */ /* 0x000e6a0000000200 */
[C---:B--2---:R-:W-:Y:S06]  /*ed30*/  HMMA.16816.F32 R28, R192.reuse, R168, R28 ;  /* 0x000000a8c01c723c */ /* 0x044fec000000181c */
[----:B------:R-:W-:Y:S01]  /*ed40*/  HMMA.16816.F32 R32, R192, R170, R32 ;  /* 0x000000aac020723c */ /* 0x000fe20000001820 */
[----:B------:R-:W2:Y:S05]  /*ed50*/  LDSM.16.M88.4 R168, [R218] ;  /* 0x00000000daa8783b */ /* 0x000eaa0000000200 */
[C---:B---3--:R-:W-:Y:S01]  /*ed60*/  HMMA.16816.F32 R4, R176.reuse, R180, R4 ;  /* 0x000000b4b004723c */ /* 0x048fe20000001804 */
[----:B------:R-:W3:Y:S05]  /*ed70*/  LDSM.16.M88.4 R192, [R217] ;  /* 0x00000000d9c0783b */ /* 0x000eea0000000200 */
[C---:B------:R-:W-:Y:S01]  /*ed80*/  HMMA.16816.F32 R8, R176.reuse, R182, R8 ;  /* 0x000000b6b008723c */ /* 0x040fe20000001808 */
[----:B------:R-:W3:Y:S05]  /*ed90*/  LDSM.16.M88.4 R180, [R216] ;  /* 0x00000000d8b4783b */ /* 0x000eea0000000200 */
[C---:B----4-:R-:W-:Y:S06]  /*eda0*/  HMMA.16816.F32 R12, R176.reuse, R172, R12 ;  /* 0x000000acb00c723c */ /* 0x050fec000000180c */
[C---:B------:R-:W-:Y:S01]  /*edb0*/  HMMA.16816.F32 R16, R176.reuse, R174, R16 ;  /* 0x000000aeb010723c */ /* 0x040fe20000001810 */
[----:B------:R-:W-:Y:S05]  /*edc0*/  LDSM.16.M88.4 R172, [R230+0x4000] ;  /* 0x00400000e6ac783b */ /* 0x000fea0000000200 */
[C---:B-----5:R-:W-:Y:S06]  /*edd0*/  HMMA.16816.F32 R20, R176.reuse, R184, R20 ;  /* 0x000000b8b014723c */ /* 0x060fec0000001814 */
[C---:B------:R-:W-:Y:S01]  /*ede0*/  HMMA.16816.F32 R24, R176.reuse, R186, R24 ;  /* 0x000000bab018723c */ /* 0x040fe20000001818 */
[----:B------:R-:W-:Y:S05]  /*edf0*/  LDSM.16.M88.4 R184, [R227+0x12800] ;  /* 0x01280000e3b8783b */ /* 0x000fea0000000200 */
[C---:B-1----:R-:W-:Y:S06]  /*ee00*/  HMMA.16816.F32 R28, R176.reuse, R188, R28 ;  /* 0x000000bcb01c723c */ /* 0x042fec000000181c */
[----:B------:R-:W-:Y:S01]  /*ee10*/  HMMA.16816.F32 R32, R176, R190, R32 ;  /* 0x000000beb020723c */ /* 0x000fe20000001820 */
[----:B------:R-:W1:Y:S05]  /*ee20*/  LDSM.16.M88.4 R176, [R227+0x12000] ;  /* 0x01200000e3b0783b */ /* 0x000e6a0000000200 */
[C---:B------:R-:W-:Y:S01]  /*ee30*/  HMMA.16816.F32 R4, R196.reuse, R200, R4 ;  /* 0x000000c8c404723c */ /* 0x040fe20000001804 */
[----:B------:R-:W4:Y:S05]  /*ee40*/  LDSM.16.M88.4 R188, [R227+0x13000] ;  /* 0x01300000e3bc783b */ /* 0x000f2a0000000200 */
[C---:B------:R-:W-:Y:S01]  /*ee50*/  HMMA.16816.F32 R8, R196.reuse, R202, R8 ;  /* 0x000000cac408723c */ /* 0x040fe20000001808 */
[----:B------:R-:W5:Y:S05]  /*ee60*/  LDSM.16.M88.4 R200, [R227+0x13800] ;  /* 0x01380000e3c8783b */ /* 0x000f6a0000000200 */
        /* <DEDUP_REMOVED lines=8> */
[----:B------:R-:W3:Y:S05]  /*eef0*/  LDSM.16.M88.4 R180, [R220+0x2800] ;  /* 0x00280000dcb4783b */ /* 0x000eea0000000200 */
[C---:B-1----:R-:W-:Y:S01]  /*ef00*/  HMMA.16816.F32 R4, R172.reuse, R176, R4 ;  /* 0x000000b0ac04723c */ /* 0x042fe20000001804 */
[----:B------:R-:W1:Y:S05]  /*ef10*/  LDSM.16.M88.4 R196, [R220+0x3000] ;  /* 0x00300000dcc4783b */ /* 0x000e6a0000000200 */
        /* <DEDUP_REMOVED lines=10> */
[----:B------:R-:W5:Y:S05]  /*efc0*/  LDSM.16.M88.4 R172, [R233+0x14800] ;  /* 0x01480000e9ac783b */ /* 0x000f6a0000000200 */
[C---:B--2---:R-:W-:Y:S01]  /*efd0*/  HMMA.16816.F32 R4, R168.reuse, R192, R4 ;  /* 0x000000c0a804723c */ /* 0x044fe20000001804 */
[----:B------:R-:W2:Y:S05]  /*efe0*/  LDSM.16.M88.4 R200, [R233+0x15000] ;  /* 0x01500000e9c8783b */ /* 0x000eaa0000000200 */
[C---:B------:R-:W-:Y:S01]  /*eff0*/  HMMA.16816.F32 R8, R168.reuse, R194, R8 ;  /* 0x000000c2a808723c */ /* 0x040fe20000001808 */
[----:B------:R-:W-:Y:S05]  /*f000*/  LDSM.16.M88.4 R192, [R232+0x8000] ;  /* 0x00800000e8c0783b */ /* 0x000fea0000000200 */
[C---:B---3--:R-:W-:Y:S06]  /*f010*/  HMMA.16816.F32 R12, R168.reuse, R180, R12 ;  /* 0x000000b4a80c723c */ /* 0x048fec000000180c */
[C---:B------:R-:W-:Y:S01]  /*f020*/  HMMA.16816.F32 R16, R168.reuse, R182, R16 ;  /* 0x000000b6a810723c */ /* 0x040fe20000001810 */
[----:B------:R-:W3:Y:S05]  /*f030*/  LDSM.16.M88.4 R180, [R233+0x15800] ;  /* 0x01580000e9b4783b */ /* 0x000eea0000000200 */
[C---:B-1----:R-:W-:Y:S06]  /*f040*/  HMMA.16816.F32 R20, R168.reuse, R196, R20 ;  /* 0x000000c4a814723c */ /* 0x042fec0000001814 */
[C---:B------:R-:W-:Y:S01]  /*f050*/  HMMA.16816.F32 R24, R168.reuse, R198, R24 ;  /* 0x000000c6a818723c */ /* 0x040fe20000001818 */
[----:B------:R-:W1:Y:S05]  /*f060*/  LDSM.16.M88.4 R196, [R215] ;  /* 0x00000000d7c4783b */ /* 0x000e6a0000000200 */
[C---:B------:R-:W-:Y:S06]  /*f070*/  HMMA.16816.F32 R28, R168.reuse, R176, R28 ;  /* 0x000000b0a81c723c */ /* 0x040fec000000181c */
[----:B------:R-:W-:Y:S01]  /*f080*/  HMMA.16816.F32 R32, R168, R178, R32 ;  /* 0x000000b2a820723c */ /* 0x000fe20000001820 */
[----:B------:R-:W1:Y:S05]  /*f090*/  LDSM.16.M88.4 R168, [R214] ;  /* 0x00000000d6a8783b */ /* 0x000e6a0000000200 */
[C---:B----4-:R-:W-:Y:S01]  /*f0a0*/  HMMA.16816.F32 R4, R184.reuse, R188, R4 ;  /* 0x000000bcb804723c */ /* 0x050fe20000001804 */
[----:B------:R-:W-:Y:S05]  /*f0b0*/  LDSM.16.M88.4 R176, [R212] ;  /* 0x00000000d4b0783b */ /* 0x000fea0000000200 */
[C---:B------:R-:W-:Y:S01]  /*f0c0*/  HMMA.16816.F32 R8, R184.reuse, R190, R8 ;  /* 0x000000beb808723c */ /* 0x040fe20000001808 */
[----:B------:R-:W-:Y:S05]  /*f0d0*/  LDSM.16.M88.4 R188, [R230+0x8000] ;  /* 0x00800000e6bc783b */ /* 0x000fea0000000200 */
[C---:B-----5:R-:W-:Y:S06]  /*f0e0*/  HMMA.16816.F32 R12, R184.reuse, R172, R12 ;  /* 0x000000acb80c723c */ /* 0x060fec000000180c */
[C---:B------:R-:W-:Y:S01]  /*f0f0*/  HMMA.16816.F32 R16, R184.reuse, R174, R16 ;  /* 0x000000aeb810723c */ /* 0x040fe20000001810 */
[----:B------:R-:W4:Y:S05]  /*f100*/  LDSM.16.M88.4 R172, [R213] ;  /* 0x00000000d5ac783b */ /* 0x000f2a0000000200 */
[C---:B--2---:R-:W-:Y:S06]  /*f110*/  HMMA.16816.F32 R20, R184.reuse, R200, R20 ;  /* 0x000000c8b814723c */ /* 0x044fec0000001814 */
[C---:B------:R-:W-:Y:S01]  /*f120*/  HMMA.16816.F32 R24, R184.reuse, R202, R24 ;  /* 0x000000cab818723c */ /* 0x040fe20000001818 */
[----:B------:R-:W2:Y:S05]  /*f130*/  LDSM.16.M88.4 R200, [R227+0x14000] ;  /* 0x01400000e3c8783b */ /* 0x000eaa0000000200 */
[C---:B---3--:R-:W-:Y:S06]  /*f140*/  HMMA.16816.F32 R28, R184.reuse, R180, R28 ;  /* 0x000000b4b81c723c */ /* 0x048fec000000181c */
[----:B------:R-:W-:Y:S01]  /*f150*/  HMMA.16816.F32 R32, R184, R182, R32 ;  /* 0x000000b6b820723c */ /* 0x000fe20000001820 */
[----:B------:R-:W3:Y:S05]  /*f160*/  LDSM.16.M88.4 R180, [R227+0x14800] ;  /* 0x01480000e3b4783b */ /* 0x000eea0000000200 */
[C---:B-1----:R-:W-:Y:S01]  /*f170*/  HMMA.16816.F32 R4, R192.reuse, R196, R4 ;  /* 0x000000c4c004723c */ /* 0x042fe20000001804 */
[----:B------:R-:W1:Y:S05]  /*f180*/  LDSM.16.M88.4 R184, [R227+0x15000] ;  /* 0x01500000e3b8783b */ /* 0x000e6a0000000200 */
[C---:B------:R-:W-:Y:S01]  /*f190*/  HMMA.16816.F32 R8, R192.reuse, R198, R8 ;  /* 0x000000c6c008723c */ /* 0x040fe20000001808 */
[----:B------:R-:W5:Y:S05]  /*f1a0*/  LDSM.16.M88.4 R196, [R227+0x15800] ;  /* 0x01580000e3c4783b */ /* 0x000f6a0000000200 */
        /* <DEDUP_REMOVED lines=8> */
[----:B------:R-:W4:Y:S05]  /*f230*/  LDSM.16.M88.4 R176, [R220+0x4800] ;  /* 0x00480000dcb0783b */ /* 0x000f2a0000000200 */
[C---:B--2---:R-:W-:Y:S01]  /*f240*/  HMMA.16816.F32 R4, R188.reuse, R200, R4 ;  /* 0x000000c8bc04723c */ /* 0x044fe20000001804 */
[----:B------:R-:W2:Y:S05]  /*f250*/  LDSM.16.M88.4 R192, [R220+0x5000] ;  /* 0x00500000dcc0783b */ /* 0x000eaa0000000200 */
[C---:B------:R-:W-:Y:S01]  /*f260*/  HMMA.16816.F32 R8, R188.reuse, R202, R8 ;  /* 0x000000cabc08723c */ /* 0x040fe20000001808 */
[----:B------:R-:W2:Y:S05]  /*f270*/  LDSM.16.M88.4 R200, [R220+0x5800] ;  /* 0x00580000dcc8783b */ /* 0x000eaa0000000200 */
[C---:B---3--:R-:W-:Y:S06]  /*f280*/  HMMA.16816.F32 R12, R188.reuse, R180, R12 ;  /* 0x000000b4bc0c723c */ /* 0x048fec000000180c */
[C---:B------:R-:W-:Y:S01]  /*f290*/  HMMA.16816.F32 R16, R188.reuse, R182, R16 ;  /* 0x000000b6bc10723c */ /* 0x040fe20000001810 */
[----:B------:R-:W-:Y:S05]  /*f2a0*/  LDSM.16.M88.4 R180, [R234+0xc000] ;  /* 0x00c00000eab4783b */ /* 0x000fea0000000200 */
[C---:B-1----:R-:W-:Y:S06]  /*f2b0*/  HMMA.16816.F32 R20, R188.reuse, R184, R20 ;  /* 0x000000b8bc14723c */ /* 0x042fec0000001814 */
[C---:B------:R-:W-:Y:S01]  /*f2c0*/  HMMA.16816.F32 R24, R188.reuse, R186, R24 ;  /* 0x000000babc18723c */ /* 0x040fe20000001818 */
[----:B------:R-:W1:Y:S05]  /*f2d0*/  LDSM.16.M88.4 R184, [R233+0x16000] ;  /* 0x01600000e9b8783b */ /* 0x000e6a0000000200 */
[C---:B-----5:R-:W-:Y:S06]  /*f2e0*/  HMMA.16816.F32 R28, R188.reuse, R196, R28 ;  /* 0x000000c4bc1c723c */ /* 0x060fec000000181c */
[----:B------:R-:W-:Y:S01]  /*f2f0*/  HMMA.16816.F32 R32, R188, R198, R32 ;  /* 0x000000c6bc20723c */ /* 0x000fe20000001820 */
[----:B------:R-:W3:Y:S05]  /*f300*/  LDSM.16.M88.4 R188, [R233+0x16800] ;  /* 0x01680000e9bc783b */ /* 0x000eea0000000200 */
[C---:B----4-:R-:W-:Y:S01]  /*f310*/  HMMA.16816.F32 R4, R168.reuse, R172, R4 ;  /* 0x000000aca804723c */ /* 0x050fe20000001804 */
[----:B------:R-:W4:Y:S05]  /*f320*/  LDSM.16.M88.4 R196, [R233+0x17000] ;  /* 0x01700000e9c4783b */ /* 0x000f2a0000000200 */
[C---:B------:R-:W-:Y:S01]  /*f330*/  HMMA.16816.F32 R8, R168.reuse, R174, R8 ;  /* 0x000000aea808723c */ /* 0x040fe20000001808 */
[----:B------:R-:W5:Y:S05]  /*f340*/  LDSM.16.M88.4 R172, [R233+0x17800] ;  /* 0x01780000e9ac783b */ /* 0x000f6a0000000200 */
[C---:B------:R-:W-:Y:S06]  /*f350*/  HMMA.16816.F32 R12, R168.reuse, R176, R12 ;  /* 0x000000b0a80c723c */ /* 0x040fec000000180c */
[C---:B------:R-:W-:Y:S01]  /*f360*/  HMMA.16816.F32 R16, R168.reuse, R178, R16 ;  /* 0x000000b2a810723c */ /* 0x040fe20000001810 */
[----:B------:R-:W-:Y:S05]  /*f370*/  LDSM.16.M88.4 R176, [R232+0xc000] ;  /* 0x00c00000e8b0783b */ /* 0x000fea0000000200 */
[C---:B--2---:R-:W-:Y:S06]  /*f380*/  HMMA.16816.F32 R20, R168.reuse, R192, R20 ;  /* 0x000000c0a814723c */ /* 0x044fec0000001814 */
[C---:B------:R-:W-:Y:S01]  /*f390*/  HMMA.16816.F32 R24, R168.reuse, R194, R24 ;  /* 0x000000c2a818723c */ /* 0x040fe20000001818 */
[----:B------:R-:W2:Y:S05]  /*f3a0*/  LDSM.16.M88.4 R192, [R211] ;  /* 0x00000000d3c0783b */ /* 0x000eaa0000000200 */
[C---:B------:R-:W-:Y:S06]  /*f3b0*/  HMMA.16816.F32 R28, R168.reuse, R200, R28 ;  /* 0x000000c8a81c723c */ /* 0x040fec000000181c */
[----:B------:R-:W-:Y:S01]  /*f3c0*/  HMMA.16816.F32 R32, R168, R202, R32 ;  /* 0x000000caa820723c */ /* 0x000fe20000001820 */
[----:B------:R-:W2:Y:S05]  /*f3d0*/  LDSM.16.M88.4 R168, [R210] ;  /* 0x00000000d2a8783b */ /* 0x000eaa0000000200 */
[C---:B-1----:R-:W-:Y:S01]  /*f3e0*/  HMMA.16816.F32 R4, R180.reuse, R184, R4 ;  /* 0x000000b8b404723c */ /* 0x042fe20000001804 */
[----:B------:R-:W1:Y:S05]  /*f3f0*/  LDSM.16.M88.4 R200, [R209] ;  /* 0x00000000d1c8783b */ /* 0x000e6a0000000200 */
[C---:B------:R-:W-:Y:S01]  /*f400*/  HMMA.16816.F32 R8, R180.reuse, R186, R8 ;  /* 0x000000bab408723c */ /* 0x040fe20000001808 */
[----:B------:R-:W1:Y:S05]  /*f410*/  LDSM.16.M88.4 R184, [R208] ;  /* 0x00000000d0b8783b */ /* 0x000e6a0000000200 */
        /* <DEDUP_REMOVED lines=8> */
[----:B------:R-:W-:Y:S05]  /*f4a0*/  LDSM.16.M88.4 R172, [R227+0x17000] ;  /* 0x01700000e3ac783b */ /* 0x000fea0000000200 */
[C---:B--2---:R-:W-:Y:S01]  /*f4b0*/  HMMA.16816.F32 R4, R176.reuse, R192, R4 ;  /* 0x000000c0b004723c */ /* 0x044fe20000001804 */
[----:B------:R-:W-:Y:S05]  /*f4c0*/  LDSM.16.M88.4 R180, [R227+0x17800] ;  /* 0x01780000e3b4783b */ /* 0x000fea0000000200 */
        /* <DEDUP_REMOVED lines=8> */
[C---:B------:R-:W-:Y:S06]  /*f550*/  HMMA.16816.F32 R28, R176.reuse, R184, R28 ;  /* 0x000000b8b01c723c */ /* 0x040fec000000181c */
[----:B------:R-:W-:Y:S05]  /*f560*/  HMMA.16816.F32 R32, R176, R186, R32 ;  /* 0x000000bab020723c */ /* 0x000fea0000001820 */
[----:B------:R-:W-:Y:S01]  /*f570*/  IMAD.MOV.U32 R185, RZ, RZ, R3 ;  /* 0x000000ffffb97224 */ /* 0x000fe200078e0003 */
[C---:B---3--:R-:W-:Y:S05]  /*f580*/  HMMA.16816.F32 R4, R188.reuse, R196, R4 ;  /* 0x000000c4bc04723c */ /* 0x048fea0000001804 */
[----:B------:R-:W-:Y:S01]  /*f590*/  IMAD.MOV.U32 R184, RZ, RZ, R2 ;  /* 0x000000ffffb87224 */ /* 0x000fe200078e0002 */
[C---:B------:R-:W-:Y:S06]  /*f5a0*/  HMMA.16816.F32 R8, R188.reuse, R198, R8 ;  /* 0x000000c6bc08723c */ /* 0x040fec0000001808 */
[C---:B--2---:R-:W-:Y:S06]  /*f5b0*/  HMMA.16816.F32 R12, R188.reuse, R168, R12 ;  /* 0x000000a8bc0c723c */ /* 0x044fec000000180c */
[C---:B------:R-:W-:Y:S01]  /*f5c0*/  HMMA.16816.F32 R16, R188.reuse, R170, R16 ;  /* 0x000000aabc10723c */ /* 0x040fe20000001810 */
[----:B------:R-:W2:Y:S05]  /*f5d0*/  LDSM.16.M88.4 R168, [R220+0x6800] ;  /* 0x00680000dca8783b */ /* 0x000eaa0000000200 */
[C---:B------:R-:W-:Y:S06]  /*f5e0*/  HMMA.16816.F32 R20, R188.reuse, R172, R20 ;  /* 0x000000acbc14723c */ /* 0x040fec0000001814 */
[C---:B------:R-:W-:Y:S01]  /*f5f0*/  HMMA.16816.F32 R24, R188.reuse, R174, R24 ;  /* 0x000000aebc18723c */ /* 0x040fe20000001818 */
[----:B------:R-:W3:Y:S05]  /*f600*/  LDSM.16.M88.4 R172, [R220+0x7000] ;  /* 0x00700000dcac783b */ /* 0x000eea0000000200 */
[C---:B------:R-:W-:Y:S06]  /*f610*/  HMMA.16816.F32 R28, R188.reuse, R180, R28 ;  /* 0x000000b4bc1c723c */ /* 0x040fec000000181c */
[----:B------:R-:W-:Y:S06]  /*f620*/  HMMA.16816.F32 R32, R188, R182, R32 ;  /* 0x000000b6bc20723c */ /* 0x000fec0000001820 */
[C---:B-1----:R-:W-:Y:S06]  /*f630*/  HMMA.16816.F32 R4, R192.reuse, R200, R4 ;  /* 0x000000c8c004723c */ /* 0x042fec0000001804 */
[C---:B------:R-:W-:Y:S06]  /*f640*/  HMMA.16816.F32 R8, R192.reuse, R202, R8 ;  /* 0x000000cac008723c */ /* 0x040fec0000001808 */
[C---:B--2---:R-:W-:Y:S06]  /*f650*/  HMMA.16816.F32 R12, R192.reuse, R168, R12 ;  /* 0x000000a8c00c723c */ /* 0x044fec000000180c */
[C---:B------:R-:W-:Y:S01]  /*f660*/  HMMA.16816.F32 R16, R192.reuse, R170, R16 ;  /* 0x000000aac010723c */ /* 0x040fe20000001810 */
[----:B------:R-:W1:Y:S01]  /*f670*/  LDSM.16.M88.4 R168, [R220+0x7800] ;  /* 0x00780000dca8783b */ /* 0x000e620000000200 */
[----:B------:R-:W-:Y:S04]  /*f680*/  DEPBAR.LE SB0, 0x0 ;  /* 0x000080000000791a */ /* 0x000fe80000000000 */
[----:B------:R-:W-:Y:S01]  /*f690*/  BAR.SYNC.DEFER_BLOCKING 0x0 ;  /* 0x0000000000007b1d */ /* 0x000fe20000010000 */
[C---:B---3--:R-:W-:Y:S05]  /*f6a0*/  HMMA.16816.F32 R20, R192.reuse, R172, R20 ;  /* 0x000000acc014723c */ /* 0x048fea0000001814 */
        /* <DEDUP_REMOVED lines=8> */
[----:B------:R-:W-:Y:S01]  /*f730*/  FMUL.FTZ R5, R12, UR9 ;  /* 0x000000090c057c20 */ /* 0x000fe20008410000 */
[----:B------:R-:W-:Y:S03]  /*f740*/  FMUL.FTZ R13, R13, UR9 ;  /* 0x000000090d0d7c20 */ /* 0x000fe60008410000 */
[----:B------:R4:W5:Y:S02]  /*f750*/  MUFU.TANH R181, R2 ;  /* 0x0000000200b57308 */ /* 0x0009640000002400 */
[----:B------:R-:W-:Y:S03]  /*f760*/  FMUL.FTZ R6, R16, UR9 ;  /* 0x0000000910067c20 */ /* 0x000fe60008410000 */
[----:B------:R-:W-:Y:S05]  /*f770*/  FMUL.FTZ R21, R21, UR9 ;  /* 0x0000000915157c20 */ /* 0x000fea0008410000 */
[----:B------:R3:W-:Y:S01]  /*f780*/  MUFU.TANH R200, R165 ;  /* 0x000000a500c87308 */ /* 0x0007e20000002400 */
[----:B--2---:R-:W-:Y:S09]  /*f790*/  FMUL.FTZ R3, R10, UR9 ;  /* 0x000000090a037c20 */ /* 0x004ff20008410000 */
[----:B------:R2:W-:Y:S01]  /*f7a0*/  MUFU.TANH R10, R3 ;  /* 0x00000003000a7308 */ /* 0x0005e20000002400 */
[----:B----4-:R-:W-:Y:S01]  /*f7b0*/  FMUL.FTZ R2, R11, UR9 ;  /* 0x000000090b027c20 */ /* 0x010fe20008410000 */
[C---:B-1----:R-:W-:Y:S03]  /*f7c0*/  HMMA.16816.F32 R28, R192.reuse, R168, R28 ;  /* 0x000000a8c01c723c */ /* 0x042fe6000000181c */
[----:B------:R-:W-:Y:S01]  /*f7d0*/  FMUL.FTZ R26, R26, UR9 ;  /* 0x000000091a1a7c20 */ /* 0x000fe20008410000 */
[----:B------:R-:W-:Y:S04]  /*f7e0*/  FMUL.FTZ R25, R25, UR9 ;  /* 0x0000000919197c20 */ /* 0x000fe80008410000 */
[----:B------:R1:W4:Y:S03]  /*f7f0*/  MUFU.TANH R183, R166 ;  /* 0x000000a600b77308 */ /* 0x0003260000002400 */
[----:B---3--:R-:W-:Y:S01]  /*f800*/  FMUL.FTZ R165, R15, UR9 ;  /* 0x000000090fa57c20 */ /* 0x008fe20008410000 */
[----:B------:R-:W-:Y:S06]  /*f810*/  HMMA.16816.F32 R32, R192, R170, R32 ;  /* 0x000000aac020723c */ /* 0x000fec0000001820 */
[----:B------:R3:W-:Y:S01]  /*f820*/  MUFU.TANH R9, R2 ;  /* 0x0000000200097308 */ /* 0x0007e20000002400 */
[----:B--2---:R-:W-:Y:S09]  /*f830*/  FMUL.FTZ R3, R18, UR9 ;  /* 0x0000000912037c20 */ /* 0x004ff20008410000 */
[----:B------:R2:W-:Y:S01]  /*f840*/  MUFU.TANH R177, R165 ;  /* 0x000000a500b17308 */ /* 0x0005e20000002400 */
[----:B-1----:R-:W-:Y:S01]  /*f850*/  FMUL.FTZ R166, R14, UR9 ;  /* 0x000000090ea67c20 */ /* 0x002fe20008410000 */
[----:B------:R-:W-:Y:S01]  /*f860*/  FMUL.FTZ R194, R28, UR9 ;  /* 0x000000091cc27c20 */ /* 0x000fe20008410000 */
[----:B------:R-:W-:Y:S01]  /*f870*/  FMUL.FTZ R30, R30, UR9 ;  /* 0x000000091e1e7c20 */ /* 0x000fe20008410000 */
[----:B------:R-:W-:Y:S06]  /*f880*/  FMUL.FTZ R31, R31, UR9 ;  /* 0x000000091f1f7c20 */ /* 0x000fec0008410000 */
[----:B------:R1:W-:Y:S01]  /*f890*/  MUFU.TANH R198, R3 ;  /* 0x0000000300c67308 */ /* 0x0003e20000002400 */
[----:B---3--:R-:W-:Y:S01]  /*f8a0*/  FMUL.FTZ R2, R19, UR9 ;  /* 0x0000000913027c20 */ /* 0x008fe20008410000 */
[----:B------:R-:W-:Y:S01]  /*f8b0*/  FMUL.FTZ R189, R32, UR9 ;  /* 0x0000000920bd7c20 */ /* 0x000fe20008410000 */
[----:B------:R-:W-:Y:S01]  /*f8c0*/  FMUL.FTZ R33, R33, UR9 ;  /* 0x0000000921217c20 */ /* 0x000fe20008410000 */
[----:B------:R-:W-:Y:S06]  /*f8d0*/  FMUL.FTZ R35, R35, UR9 ;  /* 0x0000000923237c20 */ /* 0x000fec0008410000 */
[----:B------:R3:W-:Y:S01]  /*f8e0*/  MUFU.TANH R8, R164 ;  /* 0x000000a400087308 */ /* 0x0007e20000002400 */
[----:B--2---:R-:W-:Y:S09]  /*f8f0*/  FMUL.FTZ R165, R22, UR9 ;  /* 0x0000000916a57c20 */ /* 0x004ff20008410000 */
[----:B------:R2:W-:Y:S01]  /*f900*/  MUFU.TANH R197, R166 ;  /* 0x000000a600c57308 */ /* 0x0005e20000002400 */
[----:B-1----:R-:W-:Y:S09]  /*f910*/  FMUL.FTZ R3, R23, UR9 ;  /* 0x0000000917037c20 */ /* 0x002ff20008410000 */
[----:B------:R1:W-:Y:S01]  /*f920*/  MUFU.TANH R201, R2 ;  /* 0x0000000200c97308 */ /* 0x0003e20000002400 */
[----:B---3--:R-:W-:Y:S09]  /*f930*/  FMUL.FTZ R164, R17, UR9 ;  /* 0x0000000911a47c20 */ /* 0x008ff20008410000 */
[----:B------:R3:W-:Y:S01]  /*f940*/  MUFU.TANH R173, R165 ;  /* 0x000000a500ad7308 */ /* 0x0007e20000002400 */
[----:B--2---:R-:W-:Y:S09]  /*f950*/  FMUL.FTZ R166, R24, UR9 ;  /* 0x0000000918a67c20 */ /* 0x004ff20008410000 */
[----:B------:R2:W-:Y:S01]  /*f960*/  MUFU.TANH R207, R3 ;  /* 0x0000000300cf7308 */ /* 0x0005e20000002400 */
[----:B-1----:R-:W-:Y:S09]  /*f970*/  FMUL.FTZ R2, R27, UR9 ;  /* 0x000000091b027c20 */ /* 0x002ff20008410000 */
[----:B------:R1:W-:Y:S01]  /*f980*/  MUFU.TANH R199, R164 ;  /* 0x000000a400c77308 */ /* 0x0003e20000002400 */
[----:B---3--:R-:W-:Y:S09]  /*f990*/  MOV R165, UR13 ;  /* 0x0000000d00a57c02 */ /* 0x008ff20008000f00 */
[----:B------:R3:W-:Y:S01]  /*f9a0*/  MUFU.TANH R202, R166 ;  /* 0x000000a600ca7308 */ /* 0x0007e20000002400 */
[----:B--2---:R-:W-:Y:S09]  /*f9b0*/  IMAD.U32 R3, RZ, RZ, UR13 ;  /* 0x0000000dff037e24 */ /* 0x004ff2000f8e00ff */
[----:B------:R2:W-:Y:S01]  /*f9c0*/  MUFU.TANH R203, R2 ;  /* 0x0000000200cb7308 */ /* 0x0005e20000002400 */
[----:B-1----:R-:W-:Y:S04]  /*f9d0*/  LEA R164, P4, R165, R248, 0x6 ;  /* 0x000000f8a5a47211 */ /* 0x002fe800078830ff */
[----:B------:R-:W-:Y:S01]  /*f9e0*/  LEA.HI.X.SX32 R165, R3, R249, 0x6, P4 ;  /* 0x000000f903a57211 */ /* 0x000fe200020f36ff */
[C---:B------:R-:W-:Y:S04]  /*f9f0*/  IMAD.WIDE.U32 R18, R164.reuse, UR10, RZ ;  /* 0x0000000aa4127c25 */ /* 0x040fe8000f8e00ff */
[----:B------:R1:W-:Y:S01]  /*fa00*/  MUFU.TANH R179, R6 ;  /* 0x0000000600b37308 */ /* 0x0003e20000002400 */
[----:B---3--:R-:W-:Y:S02]  /*fa10*/  IMAD.U32 R166, RZ, RZ, UR13 ;  /* 0x0000000dffa67e24 */ /* 0x008fe4000f8e00ff */
[----:B------:R-:W-:Y:S02]  /*fa20*/  IMAD R3, R165, UR10, RZ ;  /* 0x0000000aa5037c24 */ /* 0x000fe4000f8e02ff */
[----:B------:R-:W-:Y:S05]  /*fa30*/  IMAD.U32 R165, RZ, RZ, UR13 ;  /* 0x0000000dffa57e24 */ /* 0x000fea000f8e00ff */
[----:B------:R-:W3:Y:S01]  /*fa40*/  MUFU.TANH R182, R186 ;  /* 0x000000ba00b67308 */ /* 0x000ee20000002400 */
[----:B--2---:R-:W-:Y:S01]  /*fa50*/  FMNMX.FTZ R2, R187, R167, !PT ;  /* 0x000000a7bb027209 */ /* 0x004fe20007810000 */
[----:B------:R-:W-:Y:S01]  /*fa60*/  IMAD R3, R164, UR11, R3 ;  /* 0x0000000ba4037c24 */ /* 0x000fe2000f8e0203 */
[----:B-----5:R-:W-:Y:S07]  /*fa70*/  FMNMX.FTZ R164, R181, R0, !PT ;  /* 0x00000000b5a47209 */ /* 0x020fee0007810000 */
[----:B------:R2:W5:Y:S01]  /*fa80*/  MUFU.TANH R188, R5 ;  /* 0x0000000500bc7308 */ /* 0x0005620000002400 */
[----:B-1----:R-:W-:Y:S01]  /*fa90*/  LEA R6, P4, R166, R184, 0x6 ;  /* 0x000000b8a6067211 */ /* 0x002fe200078830ff */
[----:B------:R-:W-:Y:S03]  /*faa0*/  FMUL.FTZ R166, R29, UR9 ;  /* 0x000000091da67c20 */ /* 0x000fe60008410000 */
[----:B------:R-:W-:Y:S02]  /*fab0*/  LEA.HI.X.SX32 R7, R165, R185, 0x6, P4 ;  /* 0x000000b9a5077211 */ /* 0x000fe400020f36ff */
[----:B----4-:R-:W-:Y:S03]  /*fac0*/  FMNMX.FTZ R165, R183, R164, !PT ;  /* 0x000000a4b7a57209 */ /* 0x010fe60007810000 */
[----:B------:R-:W1:Y:S01]  /*fad0*/  MUFU.TANH R196, R13 ;  /* 0x0000000d00c47308 */ /* 0x000e620000002400 */
[----:B---3--:R-:W-:Y:S02]  /*fae0*/  FMNMX.FTZ R2, R182, R2, !PT ;  /* 0x00000002b6027209 */ /* 0x008fe40007810000 */
[----:B------:R-:W-:Y:S02]  /*faf0*/  IADD3 R164, R19, R3, RZ ;  /* 0x0000000313a47210 */ /* 0x000fe40007ffe0ff */
[----:B------:R-:W-:Y:S02]  /*fb00*/  FMNMX.FTZ R2, R200, R2, !PT ;  /* 0x00000002c8027209 */ /* 0x000fe40007810000 */
[----:B------:R-:W-:Y:S03]  /*fb10*/  FMNMX.FTZ R165, R10, R165, !PT ;  /* 0x000000a50aa57209 */ /* 0x000fe60007810000 */
[----:B------:R3:W-:Y:S01]  /*fb20*/  MUFU.TANH R190, R166 ;  /* 0x000000a600be7308 */ /* 0x0007e20000002400 */
[----:B--2---:R-:W-:Y:S01]  /*fb30*/  FMUL.FTZ R5, R20, UR9 ;  /* 0x0000000914057c20 */ /* 0x004fe20008410000 */
[----:B------:R-:W-:Y:S02]  /*fb40*/  FMNMX.FTZ R3, R8, R2, !PT ;  /* 0x0000000208037209 */ /* 0x000fe40007810000 */
[----:B------:R-:W-:Y:S02]  /*fb50*/  LEA R14, P4, R18, R252, 0x1 ;  /* 0x000000fc120e7211 */ /* 0x000fe400078808ff */
[----:B------:R-:W-:Y:S04]  /*fb60*/  FMNMX.FTZ R2, R9, R165, !PT ;  /* 0x000000a509027209 */ /* 0x000fe80007810000 */
[----:B------:R-:W2:Y:S01]  /*fb70*/  MUFU.TANH R178, R5 ;  /* 0x0000000500b27308 */ /* 0x000ea20000002400 */
[----:B-----5:R-:W-:Y:S02]  /*fb80*/  FMNMX.FTZ R165, R188, R3, !PT ;  /* 0x00000003bca57209 */ /* 0x020fe40007810000 */
[----:B------:R-:W-:Y:S02]  /*fb90*/  LEA.HI.X R15, R18, R251, R164, 0x1, P4 ;  /* 0x000000fb120f7211 */ /* 0x000fe400020f0ca4 */
[----:B------:R-:W-:Y:S01]  /*fba0*/  FMNMX.FTZ R3, R197, R2, !PT ;  /* 0x00000002c5037209 */ /* 0x000fe20007810000 */
[----:B------:R-:W-:Y:S01]  /*fbb0*/  IMAD R2, R7, UR10, RZ ;  /* 0x0000000a07027c24 */ /* 0x000fe2000f8e02ff */
[----:B-1----:R-:W-:Y:S03]  /*fbc0*/  FMNMX.FTZ R164, R196, R165, !PT ;  /* 0x000000a5c4a47209 */ /* 0x002fe60007810000 */
[----:B------:R-:W1:Y:S01]  /*fbd0*/  MUFU.TANH R174, R21 ;  /* 0x0000001500ae7308 */ /* 0x000e620000002400 */
[----:B------:R-:W-:Y:S01]  /*fbe0*/  FMNMX.FTZ R3, R177, R3, !PT ;  /* 0x00000003b1037209 */ /* 0x000fe20007810000 */
[----:B---3--:R-:W-:Y:S01]  /*fbf0*/  FMUL.FTZ R166, R34, UR9 ;  /* 0x0000000922a67c20 */ /* 0x008fe20008410000 */
[----:B------:R-:W-:Y:S01]  /*fc00*/  FMNMX.FTZ R164, R179, R164, !PT ;  /* 0x000000a4b3a47209 */ /* 0x000fe20007810000 */
[----:B------:R-:W-:Y:S01]  /*fc10*/  IMAD R2, R6, UR11, R2 ;  /* 0x0000000b06027c24 */ /* 0x000fe2000f8e0202 */
[----:B------:R-:W-:Y:S02]  /*fc20*/  FMNMX.FTZ R32, R198, R3, !PT ;  /* 0x00000003c6207209 */ /* 0x000fe40007810000 */
[----:B------:R-:W-:Y:S03]  /*fc30*/  FMNMX.FTZ R3, R199, R164, !PT ;  /* 0x000000a4c7037209 */ /* 0x000fe60007810000 */
[----:B------:R-:W3:Y:S01]  /*fc40*/  MUFU.TANH R205, R26 ;  /* 0x0000001a00cd7308 */ /* 0x000ee20000002400 */
[----:B------:R-:W-:Y:S01]  /*fc50*/  FMNMX.FTZ R34, R201, R32, !PT ;  /* 0x00000020c9227209 */ /* 0x000fe20007810000 */
[----:B------:R-:W-:Y:S01]  /*fc60*/  IMAD.WIDE.U32 R164, R6, UR10, RZ ;  /* 0x0000000a06a47c25 */ /* 0x000fe2000f8e00ff */
[----:B--2---:R-:W-:Y:S02]  /*fc70*/  FMNMX.FTZ R3, R178, R3, !PT ;  /* 0x00000003b2037209 */ /* 0x004fe40007810000 */
[----:B------:R-:W-:Y:S01]  /*fc80*/  FMNMX.FTZ R34, R173, R34, !PT ;  /* 0x00000022ad227209 */ /* 0x000fe20007810000 */
[----:B------:R-:W-:Y:S01]  /*fc90*/  IMAD.IADD R32, R165, 0x1, R2 ;  /* 0x00000001a5207824 */ /* 0x000fe200078e0202 */
[----:B------:R-:W-:Y:S03]  /*fca0*/  LEA R18, P4, R164, R252, 0x1 ;  /* 0x000000fca4127211 */ /* 0x000fe600078808ff */
[----:B------:R-:W2:Y:S01]  /*fcb0*/  MUFU.TANH R206, R25 ;  /* 0x0000001900ce7308 */ /* 0x000ea20000002400 */
[----:B-1----:R-:W-:Y:S02]  /*fcc0*/  FMNMX.FTZ R3, R174, R3, !PT ;  /* 0x00000003ae037209 */ /* 0x002fe40007810000 */
[----:B------:R-:W-:Y:S02]  /*fcd0*/  FMNMX.FTZ R34, R207, R34, !PT ;  /* 0x00000022cf227209 */ /* 0x000fe40007810000 */
[----:B------:R-:W-:Y:S02]  /*fce0*/  FMNMX.FTZ R3, R202, R3, !PT ;  /* 0x00000003ca037209 */ /* 0x000fe40007810000 */
[----:B------:R-:W-:Y:S03]  /*fcf0*/  LEA.HI.X R19, R164, R251, R32, 0x1, P4 ;  /* 0x000000fba4137211 */ /* 0x000fe600020f0c20 */
[----:B------:R-:W1:Y:S01]  /*fd00*/  MUFU.TANH R194, R194 ;  /* 0x000000c200c27308 */ /* 0x000e620000002400 */
[----:B---3--:R-:W-:Y:S02]  /*fd10*/  FMNMX.FTZ R2, R205, R34, !PT ;  /* 0x00000022cd027209 */ /* 0x008fe40007810000 */
[----:B------:R-:W-:Y:S02]  /*fd20*/  ISETP.LT.AND P4, PT, RZ, UR21, PT ;  /* 0x00000015ff007c0c */ /* 0x000fe4000bf81270 */
[----:B------:R-:W-:Y:S05]  /*fd30*/  FMNMX.FTZ R2, R203, R2, !PT ;  /* 0x00000002cb027209 */ /* 0x000fea0007810000 */
[----:B------:R-:W3:Y:S01]  /*fd40*/  MUFU.TANH R193, R30 ;  /* 0x0000001e00c17308 */ /* 0x000ee20000002400 */
[----:B--2---:R-:W-:Y:S09]  /*fd50*/  FMNMX.FTZ R3, R206, R3, !PT ;  /* 0x00000003ce037209 */ /* 0x004ff20007810000 */
[----:B------:R-:W2:Y:S01]  /*fd60*/  MUFU.TANH R191, R31 ;  /* 0x0000001f00bf7308 */ /* 0x000ea20000002400 */
[----:B-1----:R-:W-:Y:S04]  /*fd70*/  FMNMX.FTZ R3, R194, R3, !PT ;  /* 0x00000003c2037209 */ /* 0x002fe80007810000 */
[----:B------:R-:W-:Y:S05]  /*fd80*/  FMNMX.FTZ R32, R190, R3, !PT ;  /* 0x00000003be207209 */ /* 0x000fea0007810000 */
[----:B------:R-:W1:Y:S01]  /*fd90*/  MUFU.TANH R189, R189 ;  /* 0x000000bd00bd7308 */ /* 0x000e620000002400 */
[----:B---3--:R-:W-:Y:S09]  /*fda0*/  FMNMX.FTZ R2, R193, R2, !PT ;  /* 0x00000002c1027209 */ /* 0x008ff20007810000 */
[----:B------:R1:W3:Y:S01]  /*fdb0*/  MUFU.TANH R186, R33 ;  /* 0x0000002100ba7308 */ /* 0x0002e20000002400 */
[----:B--2---:R-:W-:Y:S09]  /*fdc0*/  FMNMX.FTZ R3, R191, R2, !PT ;  /* 0x00000002bf037209 */ /* 0x004ff20007810000 */
[----:B------:R-:W2:Y:S10]  /*fdd0*/  MUFU.TANH R166, R166 ;  /* 0x000000a600a67308 */ /* 0x000eb40000002400 */
[----:B------:R4:W4:Y:S01]  /*fde0*/  MUFU.TANH R165, R35 ;  /* 0x0000002300a57308 */ /* 0x0009220000002400 */
[----:B-1----:R-:W-:Y:S04]  /*fdf0*/  FMNMX.FTZ R33, R189, R32, !PT ;  /* 0x00000020bd217209 */ /* 0x002fe80007810000 */
[----:B---3--:R-:W-:Y:S02]  /*fe00*/  FMNMX.FTZ R32, R186, R33, !PT ;  /* 0x00000021ba207209 */ /* 0x008fe40007810000 */
[----:B--2---:R-:W-:Y:S01]  /*fe10*/  FMNMX.FTZ R2, R166, R3, !PT ;  /* 0x00000003a6027209 */ /* 0x004fe20007810000 */
[----:B------:R-:W-:Y:S06]  /*fe20*/  @P4 BRA `(.L_x_1108) ;  /* 0xffffffe0009c4947 */ /* 0x000fec000383ffff */
.L_x_1107:
[----:B------:R-:W2:Y:S01]  /*fe30*/  SHFL.BFLY PT, R3, R32, 0x2, 0x1f ;  /* 0x0c401f0020037f89 */ /* 0x000ea200000e0000 */
[----:B----4-:R-:W-:Y:S01]  /*fe40*/  FMNMX.FTZ R7, R165, R2, !PT ;  /* 0x00000002a5077209 */ /* 0x010fe20007810000 */
[----:B------:R-:W-:Y:S06]  /*fe50*/  UIADD3 UR23, UR23, 0x1, URZ ;  /* 0x0000000117177890 */ /* 0x000fec000fffe03f */
[----:B-1----:R-:W-:Y:S08]  /*fe60*/  LDSM.16.MT88.4 R12, [R228+0x18000] ;  /* 0x01800000e40c783b */ /* 0x002ff00000004200 */
[----:B------:R-:W1:Y:S08]  /*fe70*/  SHFL.BFLY PT, R2, R7, 0x2, 0x1f ;  /* 0x0c401f0007027f89 */ /* 0x000e7000000e0000 */
[----:B------:R-:W-:Y:S08]  /*fe80*/  LDSM.16.MT88.4 R20, [R226+0x18000] ;  /* 0x01800000e214783b */ /* 0x000ff00000004200 */
[----:B------:R-:W-:Y:S01]  /*fe90*/  LDSM.16.MT88.4 R28, [R225+0x18000] ;  /* 0x01800000e11c783b */ /* 0x000fe20000004200 */
[----:B--2---:R-:W-:Y:S07]  /*fea0*/  FMNMX.FTZ R11, R32, R3, !PT ;  /* 0x00000003200b7209 */ /* 0x004fee0007810000 */
[----:B------:R-:W2:Y:S01]  /*feb0*/  SHFL.BFLY PT, R164, R11, 0x1, 0x1f ;  /* 0x0c201f000ba47f89 */ /* 0x000ea200000e0000 */
[----:B-1----:R-:W-:Y:S07]  /*fec0*/  FMNMX.FTZ R4, R7, R2, !PT ;  /* 0x0000000207047209 */ /* 0x002fee0007810000 */
[----:B------:R-:W1:Y:S01]  /*fed0*/  SHFL.BFLY PT, R3, R4, 0x1, 0x1f ;  /* 0x0c201f0004037f89 */ /* 0x000e6200000e0000 */
[----:B--2---:R-:W-:Y:S04]  /*fee0*/  FMNMX.FTZ R164, R11, R164, !PT ;  /* 0x000000a40ba47209 */ /* 0x004fe80007810000 */
[C---:B------:R-:W-:Y:S01]  /*fef0*/  FSETP.NEU.FTZ.AND P0, PT, R164.reuse, -INF , PT ;  /* 0xff800000a400780b */ /* 0x040fe20003f1d000 */
[C---:B------:R-:W-:Y:S01]  /*ff00*/  FMUL.FTZ R169, R164.reuse, UR4 ;  /* 0x00000004a4a97c20 */ /* 0x040fe20008410000 */
[----:B------:R-:W-:Y:S01]  /*ff10*/  FADD.FTZ R2, -R164, R167 ;  /* 0x000000a7a4027221 */ /* 0x000fe20000010100 */
[----:B-1----:R-:W-:Y:S03]  /*ff20*/  FMNMX.FTZ R3, R4, R3, !PT ;  /* 0x0000000304037209 */ /* 0x002fe60007810000 */
[----:B------:R-:W-:Y:S01]  /*ff30*/  FMUL.FTZ R5, R2, UR4 ;  /* 0x0000000402057c20 */ /* 0x000fe20008410000 */
[----:B------:R-:W-:Y:S02]  /*ff40*/  FSEL R169, R169, RZ, P0 ;  /* 0x000000ffa9a97208 */ /* 0x000fe40000000000 */
[C---:B------:R-:W-:Y:S01]  /*ff50*/  FSETP.NEU.FTZ.AND P0, PT, R3.reuse, -INF , PT ;  /* 0xff8000000300780b */ /* 0x040fe20003f1d000 */
[C---:B------:R-:W-:Y:S01]  /*ff60*/  FMUL.FTZ R168, R3.reuse, UR4 ;  /* 0x0000000403a87c20 */ /* 0x040fe20008410000 */
[----:B------:R-:W-:Y:S01]  /*ff70*/  FADD.FTZ R0, -R3, R0 ;  /* 0x0000000003007221 */ /* 0x000fe20000010100 */
[--C-:B------:R-:W-:Y:S01]  /*ff80*/  FFMA.FTZ R184, R182, UR4, -R169.reuse ;  /* 0x00000004b6b87c23 */ /* 0x100fe200080108a9 */
[--C-:B------:R-:W-:Y:S01]  /*ff90*/  FFMA.FTZ R182, R8, UR4, -R169.reuse ;  /* 0x0000000408b67c23 */ /* 0x100fe200080108a9 */
[--C-:B------:R-:W-:Y:S01]  /*ffa0*/  FFMA.FTZ R187, R187, UR4, -R169.reuse ;  /* 0x00000004bbbb7c23 */ /* 0x100fe200080108a9 */
[----:B------:R-:W-:Y:S01]  /*ffb0*/  FSEL R168, R168, RZ, P0 ;  /* 0x000000ffa8a87208 */ /* 0x000fe20000000000 */
[----:B------:R-:W-:Y:S01]  /*ffc0*/  FMUL.FTZ R6, R0, UR4 ;  /* 0x0000000400067c20 */ /* 0x000fe20008410000 */
[----:B------:R-:W1:Y:S01]  /*ffd0*/  MUFU.EX2 R2, R5 ;  /* 0x0000000500027308 */ /* 0x000e620000000800 */
[--C-:B------:R-:W-:Y:S01]  /*ffe0*/  FFMA.FTZ R195, R196, UR4, -R169.reuse ;  /* 0x00000004c4c37c23 */ /* 0x100fe200080108a9 */
[--C-:B------:R-:W-:Y:S01]  /*fff0*/  FFMA.FTZ R196, R179, UR4, -R169.reuse ;  /* 0x00000004b3c47c23 */ /* 0x100fe200080108a9 */
[--C-:B------:R-:W-:Y:S01]  /*10000*/  FFMA.FTZ R185, R181, UR4, -R168.reuse ;  /* 0x00000004b5b97c23 */ /* 0x100fe200080108a8 */
[--C-:B------:R-:W-:Y:S01]  /*10010*/  FFMA.FTZ R181, R183, UR4, -R168.reuse ;  /* 0x00000004b7b57c23 */ /* 0x100fe200080108a8 */
[--C-:B------:R-:W-:Y:S01]  /*10020*/  FFMA.FTZ R183, R200, UR4, -R169.reuse ;  /* 0x00000004c8b77c23 */ /* 0x100fe200080108a9 */
[--C-:B------:R-:W-:Y:S01]  /*10030*/  FFMA.FTZ R180, R10, UR4, -R168.reuse ;  /* 0x000000040ab47c23 */ /* 0x100fe200080108a8 */
[--C-:B------:R-:W-:Y:S03]  /*10040*/  FFMA.FTZ R167, R9, UR4, -R168.reuse ;  /* 0x0000000409a77c23 */ /* 0x100fe600080108a8 */
        /* <DEDUP_REMOVED lines=22> */
[----:B------:R-:W-:Y:S01]  /*101b0*/  FMUL.FTZ R19, R0, R151 ;  /* 0x0000009700137220 */ /* 0x000fe20000410000 */
[----:B------:R-:W2:Y:S03]  /*101c0*/  LDSM.16.MT88.4 R156, [R224+0x18000] ;  /* 0x01800000e09c783b */ /* 0x000ea60000004200 */
[----:B------:R-:W-:Y:S01]  /*101d0*/  MUFU.EX2 R185, R185 ;  /* 0x000000b900b97308 */ /* 0x000fe20000000800 */
[----:B------:R-:W-:Y:S01]  /*101e0*/  FMUL.FTZ R25, R2, R141 ;  /* 0x0000008d02197220 */ /* 0x000fe20000410000 */
[C---:B------:R-:W-:Y:S01]  /*101f0*/  FMUL.FTZ R26, R0.reuse, R142 ;  /* 0x0000008e001a7220 */ /* 0x040fe20000410000 */
[----:B------:R-:W-:Y:S01]  /*10200*/  FMUL.FTZ R27, R0, R143 ;  /* 0x0000008f001b7220 */ /* 0x000fe20000410000 */
[C---:B------:R-:W-:Y:S01]  /*10210*/  FMUL.FTZ R32, R2.reuse, R132 ;  /* 0x0000008402207220 */ /* 0x040fe20000410000 */
[----:B------:R-:W-:Y:S01]  /*10220*/  FMUL.FTZ R33, R2, R133 ;  /* 0x0000008502217220 */ /* 0x000fe20000410000 */
[----:B------:R-:W-:Y:S01]  /*10230*/  FMUL.FTZ R34, R0, R134 ;  /* 0x0000008600227220 */ /* 0x000fe20000410000 */
[----:B------:R-:W3:Y:S03]  /*10240*/  LDSM.16.MT88.4 R148, [R228+0x1a000] ;  /* 0x01a00000e494783b */ /* 0x000ee60000004200 */
[----:B------:R-:W4:Y:S01]  /*10250*/  MUFU.EX2 R181, R181 ;  /* 0x000000b500b57308 */ /* 0x000f220000000800 */
[----:B-1----:R-:W-:Y:S01]  /*10260*/  F2FP.F16.F32.PACK_AB R160, R184, R187 ;  /* 0x000000bbb8a0723e */ /* 0x002fe200000000ff */
[----:B------:R-:W-:Y:S01]  /*10270*/  FMUL.FTZ R35, R0, R135 ;  /* 0x0000008700237220 */ /* 0x000fe20000410000 */
[C---:B------:R-:W-:Y:S01]  /*10280*/  FMUL.FTZ R36, R2.reuse, R36 ;  /* 0x0000002402247220 */ /* 0x040fe20000410000 */
[----:B------:R-:W-:Y:S01]  /*10290*/  FMUL.FTZ R37, R2, R37 ;  /* 0x0000002502257220 */ /* 0x000fe20000410000 */
[C---:B------:R-:W-:Y:S01]  /*102a0*/  FMUL.FTZ R38, R0.reuse, R38 ;  /* 0x0000002600267220 */ /* 0x040fe20000410000 */
[----:B------:R-:W-:Y:S01]  /*102b0*/  FMUL.FTZ R39, R0, R39 ;  /* 0x0000002700277220 */ /* 0x000fe20000410000 */
[----:B------:R-:W1:Y:S03]  /*102c0*/  LDSM.16.MT88.4 R140, [R226+0x1a000] ;  /* 0x01a00000e28c783b */ /* 0x000e660000004200 */
[----:B------:R-:W-:Y:S01]  /*102d0*/  MUFU.EX2 R183, R183 ;  /* 0x000000b700b77308 */ /* 0x000fe20000000800 */
[C---:B------:R-:W-:Y:S01]  /*102e0*/  FMUL.FTZ R40, R2.reuse, R40 ;  /* 0x0000002802287220 */ /* 0x040fe20000410000 */
[----:B------:R-:W-:Y:S01]  /*102f0*/  FMUL.FTZ R41, R2, R41 ;  /* 0x0000002902297220 */ /* 0x000fe20000410000 */
[C---:B------:R-:W-:Y:S01]  /*10300*/  FMUL.FTZ R42, R0.reuse, R42 ;  /* 0x0000002a002a7220 */ /* 0x040fe20000410000 */
[----:B------:R-:W-:Y:S01]  /*10310*/  FMUL.FTZ R43, R0, R43 ;  /* 0x0000002b002b7220 */ /* 0x000fe20000410000 */
[C---:B------:R-:W-:Y:S01]  /*10320*/  FMUL.FTZ R44, R2.reuse, R44 ;  /* 0x0000002c022c7220 */ /* 0x040fe20000410000 */
[----:B------:R-:W-:Y:S01]  /*10330*/  FMUL.FTZ R45, R2, R45 ;  /* 0x0000002d022d7220 */ /* 0x000fe20000410000 */
[----:B------:R-:W5:Y:S03]  /*10340*/  LDSM.16.MT88.4 R132, [R225+0x1a000] ;  /* 0x01a00000e184783b */ /* 0x000f660000004200 */
[----:B------:R-:W2:Y:S01]  /*10350*/  MUFU.EX2 R182, R182 ;  /* 0x000000b600b67308 */ /* 0x000ea20000000800 */
[----:B----4-:R-:W-:Y:S01]  /*10360*/  F2FP.F16.F32.PACK_AB R161, R181, R185 ;  /* 0x000000b9b5a1723e */ /* 0x010fe200000000ff */
        /* <DEDUP_REMOVED lines=14> */
[----:B------:R-:W4:Y:S01]  /*10450*/  MUFU.EX2 R167, R167 ;  /* 0x000000a700a77308 */ /* 0x000f220000000800 */
[----:B--2---:R-:W-:Y:S01]  /*10460*/  F2FP.F16.F32.PACK_AB R162, R182, R183 ;  /* 0x000000b7b6a2723e */ /* 0x004fe200000000ff */
        /* <DEDUP_REMOVED lines=16> */
[----:B------:R-:W-:Y:S01]  /*10570*/  LDSM.16.MT88.4 R176, [R228+0x1b800] ;  /* 0x01b80000e4b0783b */ /* 0x000fe20000004200 */
[--C-:B------:R-:W-:Y:S01]  /*10580*/  FFMA.FTZ R204, R174, UR4, -R169.reuse ;  /* 0x00000004aecc7c23 */ /* 0x100fe200080108a9 */
[--C-:B------:R-:W-:Y:S01]  /*10590*/  FFMA.FTZ R173, R173, UR4, -R168.reuse ;  /* 0x00000004adad7c23 */ /* 0x100fe200080108a8 */
[C---:B------:R-:W-:Y:S01]  /*105a0*/  FMUL.FTZ R74, R0.reuse, R74 ;  /* 0x0000004a004a7220 */ /* 0x040fe20000410000 */
[----:B------:R-:W-:Y:S01]  /*105b0*/  FMUL.FTZ R75, R0, R75 ;  /* 0x0000004b004b7220 */ /* 0x000fe20000410000 */
[C---:B------:R-:W-:Y:S01]  /*105c0*/  FMUL.FTZ R76, R2.reuse, R76 ;  /* 0x0000004c024c7220 */ /* 0x040fe20000410000 */
[C---:B------:R-:W-:Y:S01]  /*105d0*/  HMMA.16816.F32 R4, R160.reuse, R12, R4 ;  /* 0x0000000ca004723c */ /* 0x040fe20000001804 */
[----:B------:R2:W-:Y:S04]  /*105e0*/  MUFU.EX2 R170, R173 ;  /* 0x000000ad00aa7308 */ /* 0x0005e80000000800 */
[C---:B------:R-:W-:Y:S01]  /*105f0*/  FMUL.FTZ R77, R2.reuse, R77 ;  /* 0x0000004d024d7220 */ /* 0x040fe20000410000 */
[C---:B------:R-:W-:Y:S05]  /*10600*/  HMMA.16816.F32 R8, R160.reuse, R14, R8 ;  /* 0x0000000ea008723c */ /* 0x040fea0000001808 */
[----:B------:R-:W-:Y:S01]  /*10610*/  MUFU.EX2 R188, R188 ;  /* 0x000000bc00bc7308 */ /* 0x000fe20000000800 */
[C---:B------:R-:W-:Y:S01]  /*10620*/  FMUL.FTZ R12, R2.reuse, R152 ;  /* 0x00000098020c7220 */ /* 0x040fe20000410000 */
[----:B------:R-:W-:Y:S01]  /*10630*/  FMUL.FTZ R13, R2, R153 ;  /* 0x00000099020d7220 */ /* 0x000fe20000410000 */
[C---:B------:R-:W-:Y:S03]  /*10640*/  FMUL.FTZ R14, R0.reuse, R154 ;  /* 0x0000009a000e7220 */ /* 0x040fe60000410000 */
[C---:B------:R-:W-:Y:S02]  /*10650*/  FMUL.FTZ R15, R0.reuse, R155 ;  /* 0x0000009b000f7220 */ /* 0x040fe40000410000 */
[----:B------:R-:W-:Y:S01]  /*10660*/  LDSM.16.MT88.4 R152, [R225+0x18800] ;  /* 0x01880000e198783b */ /* 0x000fe20000004200 */
[C---:B------:R-:W-:Y:S01]  /*10670*/  FMUL.FTZ R78, R0.reuse, R78 ;  /* 0x0000004e004e7220 */ /* 0x040fe20000410000 */
[----:B------:R-:W-:Y:S01]  /*10680*/  FMUL.FTZ R79, R0, R79 ;  /* 0x0000004f004f7220 */ /* 0x000fe20000410000 */
[C---:B------:R-:W-:Y:S01]  /*10690*/  FMUL.FTZ R80, R2.reuse, R80 ;  /* 0x0000005002507220 */ /* 0x040fe20000410000 */
[----:B------:R-:W-:Y:S01]  /*106a0*/  FMUL.FTZ R81, R2, R81 ;  /* 0x0000005102517220 */ /* 0x000fe20000410000 */
[C---:B------:R-:W-:Y:S01]  /*106b0*/  HMMA.16816.F32 R12, R160.reuse, R20, R12 ;  /* 0x00000014a00c723c */ /* 0x040fe2000000180c */
[----:B------:R-:W4:Y:S02]  /*106c0*/  MUFU.EX2 R195, R195 ;  /* 0x000000c300c37308 */ /* 0x000f240000000800 */
[----:B--2---:R-:W-:Y:S01]  /*106d0*/  LDSM.16.MT88.4 R172, [R224+0x19800] ;  /* 0x01980000e0ac783b */ /* 0x004fe20000004200 */
[C---:B------:R-:W-:Y:S01]  /*106e0*/  FMUL.FTZ R82, R0.reuse, R82 ;  /* 0x0000005200527220 */ /* 0x040fe20000410000 */
[----:B------:R-:W-:Y:S01]  /*106f0*/  FMUL.FTZ R83, R0, R83 ;  /* 0x0000005300537220 */ /* 0x000fe20000410000 */
[C---:B------:R-:W-:Y:S05]  /*10700*/  HMMA.16816.F32 R16, R160.reuse, R22, R16 ;  /* 0x00000016a010723c */ /* 0x040fea0000001810 */
[----:B------:R-:W-:Y:S01]  /*10710*/  MUFU.EX2 R197, R197 ;  /* 0x000000c500c57308 */ /* 0x000fe20000000800 */
        /* <DEDUP_REMOVED lines=10> */
[----:B------:R-:W2:Y:S02]  /*107c0*/  MUFU.EX2 R192, R192 ;  /* 0x000000c000c07308 */ /* 0x000ea40000000800 */
[C---:B------:R-:W-:Y:S01]  /*107d0*/  FMUL.FTZ R88, R2.reuse, R88 ;  /* 0x0000005802587220 */ /* 0x040fe20000410000 */
[----:B------:R-:W-:Y:S01]  /*107e0*/  FMUL.FTZ R89, R2, R89 ;  /* 0x0000005902597220 */ /* 0x000fe20000410000 */
[----:B------:R-:W-:Y:S01]  /*107f0*/  FMUL.FTZ R90, R0, R90 ;  /* 0x0000005a005a7220 */ /* 0x000fe20000410000 */
[C---:B------:R-:W-:Y:S05]  /*10800*/  HMMA.16816.F32 R24, R160.reuse, R30, R24 ;  /* 0x0000001ea018723c */ /* 0x040fea0000001818 */
[----:B------:R-:W-:Y:S01]  /*10810*/  MUFU.EX2 R196, R196 ;  /* 0x000000c400c47308 */ /* 0x000fe20000000800 */
[C---:B------:R-:W-:Y:S01]  /*10820*/  FMUL.FTZ R28, R2.reuse, R136 ;  /* 0x00000088021c7220 */ /* 0x040fe20000410000 */
[----:B------:R-:W-:Y:S01]  /*10830*/  FMUL.FTZ R29, R2, R137 ;  /* 0x00000089021d7220 */ /* 0x000fe20000410000 */
[C---:B------:R-:W-:Y:S03]  /*10840*/  FMUL.FTZ R30, R0.reuse, R138 ;  /* 0x0000008a001e7220 */ /* 0x040fe60000410000 */
[C---:B------:R-:W-:Y:S02]  /*10850*/  FMUL.FTZ R31, R0.reuse, R139 ;  /* 0x0000008b001f7220 */ /* 0x040fe40000410000 */
[----:B------:R-:W4:Y:S01]  /*10860*/  LDSM.16.MT88.4 R136, [R224+0x1a000] ;  /* 0x01a00000e088783b */ /* 0x000f220000004200 */
[----:B------:R-:W-:Y:S01]  /*10870*/  FMUL.FTZ R91, R0, R91 ;  /* 0x0000005b005b7220 */ /* 0x000fe20000410000 */
[C---:B------:R-:W-:Y:S01]  /*10880*/  FMUL.FTZ R92, R2.reuse, R92 ;  /* 0x0000005c025c7220 */ /* 0x040fe20000410000 */
[----:B------:R-:W-:Y:S01]  /*10890*/  FMUL.FTZ R93, R2, R93 ;  /* 0x0000005d025d7220 */ /* 0x000fe20000410000 */
[C---:B------:R-:W-:Y:S01]  /*108a0*/  FMUL.FTZ R94, R0.reuse, R94 ;  /* 0x0000005e005e7220 */ /* 0x040fe20000410000 */
[C---:B------:R-:W-:Y:S01]  /*108b0*/  HMMA.16816.F32 R28, R160.reuse, R156, R28 ;  /* 0x0000009ca01c723c */ /* 0x040fe2000000181c */
[----:B------:R-:W2:Y:S02]  /*108c0*/  MUFU.EX2 R199, R199 ;  /* 0x000000c700c77308 */ /* 0x000ea40000000800 */
[----:B------:R-:W-:Y:S01]  /*108d0*/  FMUL.FTZ R95, R0, R95 ;  /* 0x0000005f005f7220 */ /* 0x000fe20000410000 */
[C---:B------:R-:W-:Y:S01]  /*108e0*/  FMUL.FTZ R96, R2.reuse, R96 ;  /* 0x0000006002607220 */ /* 0x040fe20000410000 */
[----:B------:R-:W-:Y:S01]  /*108f0*/  FMUL.FTZ R97, R2, R97 ;  /* 0x0000006102617220 */ /* 0x000fe20000410000 */
[C---:B------:R-:W-:Y:S01]  /*10900*/  HMMA.16816.F32 R32, R160.reuse, R158, R32 ;  /* 0x0000009ea020723c */ /* 0x040fe20000001820 */
[----:B------:R-:W-:Y:S04]  /*10910*/  LDSM.16.MT88.4 R156, [R224+0x1a800] ;  /* 0x01a80000e09c783b */ /* 0x000fe80000004200 */
[----:B------:R-:W-:Y:S01]  /*10920*/  MUFU.EX2 R198, R198 ;  /* 0x000000c600c67308 */ /* 0x000fe20000000800 */
[C---:B------:R-:W-:Y:S01]  /*10930*/  FMUL.FTZ R98, R0.reuse, R98 ;  /* 0x0000006200627220 */ /* 0x040fe20000410000 */
[C---:B---3--:R-:W-:Y:S04]  /*10940*/  HMMA.16816.F32 R36, R160.reuse, R148, R36 ;  /* 0x00000094a024723c */ /* 0x048fe80000001824 */
[----:B------:R-:W-:Y:S02]  /*10950*/  FMUL.FTZ R99, R0, R99 ;  /* 0x0000006300637220 */ /* 0x000fe40000410000 */
[C---:B------:R-:W-:Y:S01]  /*10960*/  HMMA.16816.F32 R40, R160.reuse, R150, R40 ;  /* 0x00000096a028723c */ /* 0x040fe20000001828 */
[----:B------:R-:W-:Y:S01]  /*10970*/  LDSM.16.MT88.4 R148, [R226+0x18800] ;  /* 0x01880000e294783b */ /* 0x000fe20000004200 */
[----:B------:R-:W3:Y:S03]  /*10980*/  MUFU.EX2 R201, R201 ;  /* 0x000000c900c97308 */ /* 0x000ee60000000800 */
[C---:B------:R-:W-:Y:S01]  /*10990*/  FMUL.FTZ R100, R2.reuse, R100 ;  /* 0x0000006402647220 */ /* 0x040fe20000410000 */
[C---:B-1----:R-:W-:Y:S06]  /*109a0*/  HMMA.16816.F32 R44, R160.reuse, R140, R44 ;  /* 0x0000008ca02c723c */ /* 0x042fec000000182c */
[----:B------:R-:W-:Y:S01]  /*109b0*/  MUFU.EX2 R200, R200 ;  /* 0x000000c800c87308 */ /* 0x000fe20000000800 */
[----:B------:R-:W-:Y:S01]  /*109c0*/  FMUL.FTZ R101, R2, R101 ;  /* 0x0000006502657220 */ /* 0x000fe20000410000 */
[C---:B------:R-:W-:Y:S01]  /*109d0*/  HMMA.16816.F32 R48, R160.reuse, R142, R48 ;  /* 0x0000008ea030723c */ /* 0x040fe20000001830 */
[----:B------:R-:W1:Y:S02]  /*109e0*/  LDSM.16.MT88.4 R140, [R228+0x1c000] ;  /* 0x01c00000e48c783b */ /* 0x000e640000004200 */
[C---:B------:R-:W-:Y:S03]  /*109f0*/  FMUL.FTZ R102, R0.reuse, R102 ;  /* 0x0000006600667220 */ /* 0x040fe60000410000 */
[C---:B-----5:R-:W-:Y:S02]  /*10a00*/  HMMA.16816.F32 R52, R160.reuse, R132, R52 ;  /* 0x00000084a034723c */ /* 0x060fe40000001834 */
[----:B------:R-:W-:Y:S03]  /*10a10*/  MUFU.EX2 R204, R204 ;  /* 0x000000cc00cc7308 */ /* 0x000fe60000000800 */
[----:B------:R-:W-:Y:S01]  /*10a20*/  FMUL.FTZ R103, R0, R103 ;  /* 0x0000006700677220 */ /* 0x000fe20000410000 */
[C---:B------:R-:W-:Y:S01]  /*10a30*/  HMMA.16816.F32 R56, R160.reuse, R134, R56 ;  /* 0x00000086a038723c */ /* 0x040fe20000001838 */
[----:B------:R-:W5:Y:S04]  /*10a40*/  LDSM.16.MT88.4 R132, [R226+0x1c000] ;  /* 0x01c00000e284783b */ /* 0x000f680000004200 */
        /* <DEDUP_REMOVED lines=22> */
[C---:B-----5:R-:W-:Y:S05]  /*10bb0*/  HMMA.16816.F32 R76, R160.reuse, R132, R76 ;  /* 0x00000084a04c723c */ /* 0x060fea000000184c */
[C---:B------:R-:W-:Y:S01]  /*10bc0*/  FMUL.FTZ R120, R2.reuse, R120 ;  /* 0x0000007802787220 */ /* 0x040fe20000410000 */
[C---:B------:R-:W-:Y:S01]  /*10bd0*/  HMMA.16816.F32 R80, R160.reuse, R134, R80 ;  /* 0x00000086a050723c */ /* 0x040fe20000001850 */
[----:B------:R-:W5:Y:S04]  /*10be0*/  LDSM.16.MT88.4 R132, [R228+0x1e000] ;  /* 0x01e00000e484783b */ /* 0x000f680000004200 */
[----:B------:R-:W-:Y:S01]  /*10bf0*/  FMUL.FTZ R121, R2, R121 ;  /* 0x0000007902797220 */ /* 0x000fe20000410000 */
[C---:B----4-:R-:W-:Y:S05]  /*10c00*/  HMMA.16816.F32 R84, R160.reuse, R136, R84 ;  /* 0x00000088a054723c */ /* 0x050fea0000001854 */
[C---:B------:R-:W-:Y:S01]  /*10c10*/  FMUL.FTZ R122, R0.reuse, R122 ;  /* 0x0000007a007a7220 */ /* 0x040fe20000410000 */
[C---:B------:R-:W-:Y:S01]  /*10c20*/  HMMA.16816.F32 R88, R160.reuse, R138, R88 ;  /* 0x0000008aa058723c */ /* 0x040fe20000001858 */
[----:B------:R-:W4:Y:S04]  /*10c30*/  LDSM.16.MT88.4 R136, [R226+0x1e000] ;  /* 0x01e00000e288783b */ /* 0x000f280000004200 */
        /* <DEDUP_REMOVED lines=9> */
[--C-:B------:R-:W-:Y:S01]  /*10cd0*/  FFMA.FTZ R207, R207, UR4, -R168.reuse ;  /* 0x00000004cfcf7c23 */ /* 0x100fe200080108a8 */
[C---:B-1----:R-:W-:Y:S03]  /*10ce0*/  HMMA.16816.F32 R92, R160.reuse, R140, R92 ;  /* 0x0000008ca05c723c */ /* 0x042fe6000000185c */
[--C-:B------:R-:W-:Y:S01]  /*10cf0*/  FFMA.FTZ R202, R202, UR4, -R169.reuse ;  /* 0x00000004caca7c23 */ /* 0x100fe200080108a9 */
[--C-:B------:R-:W-:Y:S01]  /*10d00*/  FFMA.FTZ R206, R206, UR4, -R169.reuse ;  /* 0x00000004cece7c23 */ /* 0x100fe200080108a9 */
[----:B------:R-:W-:Y:S01]  /*10d10*/  MUFU.EX2 R207, R207 ;  /* 0x000000cf00cf7308 */ /* 0x000fe20000000800 */
[C---:B------:R-:W-:Y:S01]  /*10d20*/  HMMA.16816.F32 R96, R160.reuse, R142, R96 ;  /* 0x0000008ea060723c */ /* 0x040fe20000001860 */
[----:B------:R-:W1:Y:S04]  /*10d30*/  LDSM.16.MT88.4 R140, [R225+0x1e000] ;  /* 0x01e00000e18c783b */ /* 0x000e680000004200 */
[--C-:B------:R-:W-:Y:S01]  /*10d40*/  FFMA.FTZ R205, R205, UR4, -R168.reuse ;  /* 0x00000004cdcd7c23 */ /* 0x100fe200080108a8 */
[C---:B-----5:R-:W-:Y:S03]  /*10d50*/  HMMA.16816.F32 R100, R160.reuse, R132, R100 ;  /* 0x00000084a064723c */ /* 0x060fe60000001864 */
[----:B------:R-:W-:Y:S02]  /*10d60*/  MUFU.EX2 R202, R202 ;  /* 0x000000ca00ca7308 */ /* 0x000fe40000000800 */
[--C-:B------:R-:W-:Y:S01]  /*10d70*/  FFMA.FTZ R203, R203, UR4, -R168.reuse ;  /* 0x00000004cbcb7c23 */ /* 0x100fe200080108a8 */
[C---:B------:R-:W-:Y:S01]  /*10d80*/  HMMA.16816.F32 R104, R160.reuse, R134, R104 ;  /* 0x00000086a068723c */ /* 0x040fe20000001868 */
[----:B------:R-:W5:Y:S06]  /*10d90*/  LDSM.16.MT88.4 R132, [R224+0x1e000] ;  /* 0x01e00000e084783b */ /* 0x000f6c0000004200 */
[----:B------:R-:W-:Y:S01]  /*10da0*/  MUFU.EX2 R206, R206 ;  /* 0x000000ce00ce7308 */ /* 0x000fe20000000800 */
[--C-:B------:R-:W-:Y:S01]  /*10db0*/  FFMA.FTZ R194, R194, UR4, -R169.reuse ;  /* 0x00000004c2c27c23 */ /* 0x100fe200080108a9 */
[C---:B----4-:R-:W-:Y:S08]  /*10dc0*/  HMMA.16816.F32 R108, R160.reuse, R136, R108 ;  /* 0x00000088a06c723c */ /* 0x050ff0000000186c */
[----:B------:R-:W-:Y:S01]  /*10dd0*/  MUFU.EX2 R205, R205 ;  /* 0x000000cd00cd7308 */ /* 0x000fe20000000800 */
[C---:B------:R-:W-:Y:S03]  /*10de0*/  HMMA.16816.F32 R112, R160.reuse, R138, R112 ;  /* 0x0000008aa070723c */ /* 0x040fe60000001870 */
[----:B------:R-:W-:Y:S01]  /*10df0*/  F2FP.F16.F32.PACK_AB R136, R195, R188 ;  /* 0x000000bcc388723e */ /* 0x000fe200000000ff */
[--C-:B------:R-:W-:Y:S01]  /*10e00*/  FFMA.FTZ R190, R190, UR4, -R169.reuse ;  /* 0x00000004bebe7c23 */ /* 0x100fe200080108a9 */
[----:B--2---:R-:W-:Y:S04]  /*10e10*/  F2FP.F16.F32.PACK_AB R137, R192, R197 ;  /* 0x000000c5c089723e */ /* 0x004fe800000000ff */
[----:B------:R-:W-:Y:S02]  /*10e20*/  MUFU.EX2 R203, R203 ;  /* 0x000000cb00cb7308 */ /* 0x000fe40000000800 */
[----:B------:R-:W-:Y:S01]  /*10e30*/  F2FP.F16.F32.PACK_AB R138, R199, R196 ;  /* 0x000000c4c78a723e */ /* 0x000fe200000000ff */
[--C-:B------:R-:W-:Y:S01]  /*10e40*/  FFMA.FTZ R193, R193, UR4, -R168.reuse ;  /* 0x00000004c1c17c23 */ /* 0x100fe200080108a8 */
[----:B---3--:R-:W-:Y:S01]  /*10e50*/  F2FP.F16.F32.PACK_AB R139, R201, R198 ;  /* 0x000000c6c98b723e */ /* 0x008fe200000000ff */
[--C-:B------:R-:W-:Y:S01]  /*10e60*/  FFMA.FTZ R191, R191, UR4, -R168.reuse ;  /* 0x00000004bfbf7c23 */ /* 0x100fe200080108a8 */
[--C-:B------:R-:W-:Y:S01]  /*10e70*/  FFMA.FTZ R189, R189, UR4, -R169.reuse ;  /* 0x00000004bdbd7c23 */ /* 0x100fe200080108a9 */
[----:B------:R-:W-:Y:S01]  /*10e80*/  FFMA.FTZ R169, R186, UR4, -R169 ;  /* 0x00000004baa97c23 */ /* 0x000fe200080108a9 */
[C---:B-1----:R-:W-:Y:S02]  /*10e90*/  HMMA.16816.F32 R116, R160.reuse, R140, R116 ;  /* 0x0000008ca074723c */ /* 0x042fe40000001874 */
[----:B------:R-:W-:Y:S01]  /*10ea0*/  MUFU.EX2 R194, R194 ;  /* 0x000000c200c27308 */ /* 0x000fe20000000800 */
[--C-:B------:R-:W-:Y:S01]  /*10eb0*/  FFMA.FTZ R166, R166, UR4, -R168.reuse ;  /* 0x00000004a6a67c23 */ /* 0x100fe200080108a8 */
[----:B------:R-:W-:Y:S02]  /*10ec0*/  FFMA.FTZ R168, R165, UR4, -R168 ;  /* 0x00000004a5a87c23 */ /* 0x000fe400080108a8 */
[C---:B------:R-:W-:Y:S01]  /*10ed0*/  HMMA.16816.F32 R120, R160.reuse, R142, R120 ;  /* 0x0000008ea078723c */ /* 0x040fe20000001878 */
[----:B------:R-:W1:Y:S05]  /*10ee0*/  LDSM.16.MT88.4 R140, [R224+0x18800] ;  /* 0x01880000e08c783b */ /* 0x000e6a0000004200 */
[----:B------:R-:W-:Y:S01]  /*10ef0*/  MUFU.EX2 R186, R169 ;  /* 0x000000a900ba7308 */ /* 0x000fe20000000800 */
[C---:B-----5:R-:W-:Y:S09]  /*10f00*/  HMMA.16816.F32 R124, R160.reuse, R132, R124 ;  /* 0x00000084a07c723c */ /* 0x060ff2000000187c */
[----:B------:R-:W-:Y:S01]  /*10f10*/  MUFU.EX2 R165, R168 ;  /* 0x000000a800a57308 */ /* 0x000fe20000000800 */
[----:B------:R-:W-:Y:S01]  /*10f20*/  HMMA.16816.F32 R128, R160, R134, R128 ;  /* 0x00000086a080723c */ /* 0x000fe20000001880 */
[----:B------:R-:W2:Y:S05]  /*10f30*/  LDSM.16.MT88.4 R132, [R228+0x1a800] ;  /* 0x01a80000e484783b */ /* 0x000eaa0000004200 */
[C---:B------:R-:W-:Y:S03]  /*10f40*/  HMMA.16816.F32 R4, R136.reuse, R144, R4 ;  /* 0x000000908804723c */ /* 0x040fe60000001804 */
[----:B------:R-:W3:Y:S01]  /*10f50*/  MUFU.EX2 R190, R190 ;  /* 0x000000be00be7308 */ /* 0x000ee20000000800 */
[----:B------:R-:W-:Y:S02]  /*10f60*/  LDSM.16.MT88.4 R160, [R228+0x1c800] ;  /* 0x01c80000e4a0783b */ /* 0x000fe40000004200 */
[C---:B------:R-:W-:Y:S07]  /*10f70*/  HMMA.16816.F32 R8, R136.reuse, R146, R8 ;  /* 0x000000928808723c */ /* 0x040fee0000001808 */
[----:B------:R-:W-:Y:S01]  /*10f80*/  MUFU.EX2 R193, R193 ;  /* 0x000000c100c17308 */ /* 0x000fe20000000800 */
[----:B------:R-:W4:Y:S01]  /*10f90*/  LDSM.16.MT88.4 R144, [R226+0x1a800] ;  /* 0x01a80000e290783b */ /* 0x000f220000004200 */
[C---:B------:R-:W-:Y:S08]  /*10fa0*/  HMMA.16816.F32 R12, R136.reuse, R148, R12 ;  /* 0x00000094880c723c */ /* 0x040ff0000000180c */
[----:B------:R-:W5:Y:S01]  /*10fb0*/  MUFU.EX2 R191, R191 ;  /* 0x000000bf00bf7308 */ /* 0x000f620000000800 */
[C---:B------:R-:W-:Y:S01]  /*10fc0*/  HMMA.16816.F32 R16, R136.reuse, R150, R16 ;  /* 0x000000968810723c */ /* 0x040fe20000001810 */
[----:B------:R-:W4:Y:S02]  /*10fd0*/  LDSM.16.MT88.4 R148, [R225+0x1a800] ;  /* 0x01a80000e194783b */ /* 0x000f240000004200 */
[----:B---3--:R-:W-:Y:S03]  /*10fe0*/  F2FP.F16.F32.PACK_AB R168, R190, R194 ;  /* 0x000000c2bea8723e */ /* 0x008fe600000000ff */
[C---:B------:R-:W-:Y:S03]  /*10ff0*/  HMMA.16816.F32 R20, R136.reuse, R152, R20 ;  /* 0x000000988814723c */ /* 0x040fe60000001814 */
[----:B------:R-:W-:Y:S03]  /*11000*/  MUFU.EX2 R189, R189 ;  /* 0x000000bd00bd7308 */ /* 0x000fe60000000800 */
[C---:B------:R-:W-:Y:S01]  /*11010*/  HMMA.16816.F32 R24, R136.reuse, R154, R24 ;  /* 0x0000009a8818723c */ /* 0x040fe20000001818 */
[----:B------:R-:W3:Y:S06]  /*11020*/  LDSM.16.MT88.4 R152, [R226+0x1c800] ;  /* 0x01c80000e298783b */ /* 0x000eec0000004200 */
[----:B------:R-:W4:Y:S01]  /*11030*/  MUFU.EX2 R166, R166 ;  /* 0x000000a600a67308 */ /* 0x000f220000000800 */
[----:B-----5:R-:W-:Y:S01]  /*11040*/  F2FP.F16.F32.PACK_AB R169, R191, R193 ;  /* 0x000000c1bfa9723e */ /* 0x020fe200000000ff */
[C---:B-1----:R-:W-:Y:S06]  /*11050*/  HMMA.16816.F32 R28, R136.reuse, R140, R28 ;  /* 0x0000008c881c723c */ /* 0x042fec000000181c */
[C---:B------:R-:W-:Y:S01]  /*11060*/  HMMA.16816.F32 R32, R136.reuse, R142, R32 ;  /* 0x0000008e8820723c */ /* 0x040fe20000001820 */
[----:B------:R-:W1:Y:S05]  /*11070*/  LDSM.16.MT88.4 R140, [R225+0x1c800] ;  /* 0x01c80000e18c783b */ /* 0x000e6a0000004200 */
[C---:B--2---:R-:W-:Y:S05]  /*11080*/  HMMA.16816.F32 R36, R136.reuse, R132, R36 ;  /* 0x000000848824723c */ /* 0x044fea0000001824 */
[----:B----4-:R-:W-:Y:S01]  /*11090*/  F2FP.F16.F32.PACK_AB R171, R165, R166 ;  /* 0x000000a6a5ab723e */ /* 0x010fe200000000ff */
        /* <DEDUP_REMOVED lines=38> */
[C---:B-1----:R-:W-:Y:S03]  /*11300*/  HMMA.16816.F32 R4, R132.reuse, R140, R4 ;  /* 0x0000008c8404723c */ /* 0x042fe60000001804 */
[----:B------:R-:W-:Y:S03]  /*11310*/  LDSM.16.MT88.4 R156, [R224+0x1b000] ;  /* 0x01b00000e09c783b */ /* 0x000fe60000004200 */
[C---:B------:R-:W-:Y:S05]  /*11320*/  HMMA.16816.F32 R8, R132.reuse, R142, R8 ;  /* 0x0000008e8408723c */ /* 0x040fea0000001808 */
[----:B------:R-:W1:Y:S01]  /*11330*/  LDSM.16.MT88.4 R140, [R226+0x1b000] ;  /* 0x01b00000e28c783b */ /* 0x000e620000004200 */
        /* <DEDUP_REMOVED lines=21> */
[C---:B-----5:R-:W-:Y:S06]  /*11490*/  HMMA.16816.F32 R68, R132.reuse, R160, R68 ;  /* 0x000000a08444723c */ /* 0x060fec0000001844 */
[C---:B------:R-:W-:Y:S05]  /*114a0*/  HMMA.16816.F32 R72, R132.reuse, R162, R72 ;  /* 0x000000a28448723c */ /* 0x040fea0000001848 */
[----:B------:R-:W-:Y:S01]  /*114b0*/  MOV R161, R170 ;  /* 0x000000aa00a17202 */ /* 0x000fe20000000f00 */
[C---:B--2---:R-:W-:Y:S05]  /*114c0*/  HMMA.16816.F32 R76, R132.reuse, R144, R76 ;  /* 0x00000090844c723c */ /* 0x044fea000000184c */
[----:B------:R-:W-:Y:S01]  /*114d0*/  F2FP.F16.F32.PACK_AB R170, R186, R189 ;  /* 0x000000bdbaaa723e */ /* 0x000fe200000000ff */
        /* <DEDUP_REMOVED lines=13> */
[C---:B--2---:R-:W-:Y:S06]  /*115b0*/  HMMA.16816.F32 R116, R132.reuse, R144, R116 ;  /* 0x000000908474723c */ /* 0x044fec0000001874 */
[C---:B------:R-:W-:Y:S06]  /*115c0*/  HMMA.16816.F32 R120, R132.reuse, R146, R120 ;  /* 0x000000928478723c */ /* 0x040fec0000001878 */
[C---:B----4-:R-:W-:Y:S06]  /*115d0*/  HMMA.16816.F32 R124, R132.reuse, R148, R124 ;  /* 0x00000094847c723c */ /* 0x050fec000000187c */
[----:B------:R-:W-:Y:S07]  /*115e0*/  HMMA.16816.F32 R128, R132, R150, R128 ;  /* 0x000000968480723c */ /* 0x000fee0000001880 */
[----:B------:R-:W-:Y:S02]  /*115f0*/  MOV R135, R161 ;  /* 0x000000a100877202 */ /* 0x000fe40000000f00 */
[C---:B------:R-:W-:Y:S01]  /*11600*/  HMMA.16816.F32 R160, R168.reuse, R156, R4 ;  /* 0x0000009ca8a0723c */ /* 0x040fe20000001804 */
[----:B------:R-:W2:Y:S05]  /*11610*/  LDSM.16.MT88.4 R4, [R226+0x1b800] ;  /* 0x01b80000e204783b */ /* 0x000eaa0000004200 */
[C---:B------:R-:W-:Y:S03]  /*11620*/  HMMA.16816.F32 R156, R168.reuse, R158, R8 ;  /* 0x0000009ea89c723c */ /* 0x040fe60000001808 */
[----:B------:R-:W4:Y:S03]  /*11630*/  LDSM.16.MT88.4 R8, [R225+0x1b800] ;  /* 0x01b80000e108783b */ /* 0x000f260000004200 */
[C---:B---3--:R-:W-:Y:S05]  /*11640*/  HMMA.16816.F32 R152, R168.reuse, R136, R12 ;  /* 0x00000088a898723c */ /* 0x048fea000000180c */
[----:B------:R-:W3:Y:S01]  /*11650*/  LDSM.16.MT88.4 R12, [R224+0x1b800] ;  /* 0x01b80000e00c783b */ /* 0x000ee20000004200 */
[C---:B------:R-:W-:Y:S06]  /*11660*/  HMMA.16816.F32 R148, R168.reuse, R138, R16 ;  /* 0x0000008aa894723c */ /* 0x040fec0000001810 */
[C---:B-1----:R-:W-:Y:S01]  /*11670*/  HMMA.16816.F32 R144, R168.reuse, R140, R20 ;  /* 0x0000008ca890723c */ /* 0x042fe20000001814 */
[----:B------:R-:W1:Y:S05]  /*11680*/  LDSM.16.MT88.4 R16, [R228+0x1d800] ;  /* 0x01d80000e410783b */ /* 0x000e6a0000004200 */
[C---:B------:R-:W-:Y:S03]  /*11690*/  HMMA.16816.F32 R140, R168.reuse, R142, R24 ;  /* 0x0000008ea88c723c */ /* 0x040fe60000001818 */
[----:B------:R-:W5:Y:S03]  /*116a0*/  LDSM.16.MT88.4 R20, [R226+0x1d800] ;  /* 0x01d80000e214783b */ /* 0x000f660000004200 */
[C---:B------:R-:W-:Y:S05]  /*116b0*/  HMMA.16816.F32 R136, R168.reuse, R172, R28 ;  /* 0x000000aca888723c */ /* 0x040fea000000181c */
[----:B------:R-:W5:Y:S02]  /*116c0*/  LDL.LU R29, [R1+0xc] ;  /* 0x00000c00011d7983 */ /* 0x000f640000300800 */
[----:B------:R-:W-:Y:S02]  /*116d0*/  MOV R31, R135 ;  /* 0x00000087001f7202 */ /* 0x000fe40000000f00 */
[C---:B------:R-:W-:Y:S01]  /*116e0*/  HMMA.16816.F32 R132, R168.reuse, R174, R32 ;  /* 0x000000aea884723c */ /* 0x040fe20000001820 */
[----:B------:R-:W5:Y:S04]  /*116f0*/  LDL.LU R30, [R1+0x8] ;  /* 0x00000800011e7983 */ /* 0x000f680000300800 */
[----:B------:R-:W5:Y:S01]  /*11700*/  LDSM.16.MT88.4 R24, [R225+0x1d800] ;  /* 0x01d80000e118783b */ /* 0x000f620000004200 */
[C---:B------:R-:W-:Y:S06]  /*11710*/  HMMA.16816.F32 R36, R168.reuse, R176, R36 ;  /* 0x000000b0a824723c */ /* 0x040fec0000001824 */
[C---:B------:R-:W-:Y:S06]  /*11720*/  HMMA.16816.F32 R40, R168.reuse, R178, R40 ;  /* 0x000000b2a828723c */ /* 0x040fec0000001828 */
        /* <DEDUP_REMOVED lines=19> */
[C---:B----4-:R-:W-:Y:S06]  /*11860*/  HMMA.16816.F32 R100, R168.reuse, R8, R100 ;  /* 0x00000008a864723c */ /* 0x050fec0000001864 */
[C---:B------:R-:W-:Y:S06]  /*11870*/  HMMA.16816.F32 R104, R168.reuse, R10, R104 ;  /* 0x0000000aa868723c */ /* 0x040fec0000001868 */
[C---:B---3--:R-:W-:Y:S06]  /*11880*/  HMMA.16816.F32 R108, R168.reuse, R12, R108 ;  /* 0x0000000ca86c723c */ /* 0x048fec000000186c */
[C---:B------:R-:W-:Y:S06]  /*11890*/  HMMA.16816.F32 R112, R168.reuse, R14, R112 ;  /* 0x0000000ea870723c */ /* 0x040fec0000001870 */
[C---:B-1----:R-:W-:Y:S06]  /*118a0*/  HMMA.16816.F32 R116, R168.reuse, R16, R116 ;  /* 0x00000010a874723c */ /* 0x042fec0000001874 */
[C---:B------:R-:W-:Y:S06]  /*118b0*/  HMMA.16816.F32 R120, R168.reuse, R18, R120 ;  /* 0x00000012a878723c */ /* 0x040fec0000001878 */
[C---:B-----5:R-:W-:Y:S06]  /*118c0*/  HMMA.16816.F32 R124, R168.reuse, R20, R124 ;  /* 0x00000014a87c723c */ /* 0x060fec000000187c */
[----:B------:R-:W-:Y:S05]  /*118d0*/  HMMA.16816.F32 R128, R168, R22, R128 ;  /* 0x00000016a880723c */ /* 0x000fea0000001880 */
[----:B------:R-:W-:Y:S06]  /*118e0*/  FFMA.FTZ R187, R2, R29, R187 ;  /* 0x0000001d02bb7223 */ /* 0x000fec00000100bb */
[----:B------:R-:W-:Y:S01]  /*118f0*/  FADD.FTZ R184, R184, R187 ;  /* 0x000000bbb8b87221 */ /* 0x000fe20000010000 */
[----:B------:R-:W-:Y:S03]  /*11900*/  FFMA.FTZ R185, R0, R30, R185 ;  /* 0x0000001e00b97223 */ /* 0x000fe600000100b9 */
[----:B------:R-:W-:Y:S01]  /*11910*/  FADD.FTZ R183, R183, R184 ;  /* 0x000000b8b7b77221 */ /* 0x000fe20000010000 */
[----:B------:R-:W-:Y:S03]  /*11920*/  FADD.FTZ R185, R181, R185 ;  /* 0x000000b9b5b97221 */ /* 0x000fe60000010000 */
[----:B------:R-:W-:Y:S01]  /*11930*/  FADD.FTZ R183, R182, R183 ;  /* 0x000000b7b6b77221 */ /* 0x000fe20000010000 */
[----:B------:R-:W-:Y:S03]  /*11940*/  FADD.FTZ R180, R180, R185 ;  /* 0x000000b9b4b47221 */ /* 0x000fe60000010000 */
[----:B------:R-:W-:Y:S01]  /*11950*/  FADD.FTZ R188, R188, R183 ;  /* 0x000000b7bcbc7221 */ /* 0x000fe20000010000 */
[----:B------:R-:W-:Y:S01]  /*11960*/  FADD.FTZ R180, R167, R180 ;  /* 0x000000b4a7b47221 */ /* 0x000fe20000010000 */
[----:B------:R-:W-:Y:S02]  /*11970*/  MOV R167, R164 ;  /* 0x000000a400a77202 */ /* 0x000fe40000000f00 */
[----:B------:R-:W-:Y:S01]  /*11980*/  FADD.FTZ R195, R195, R188 ;  /* 0x000000bcc3c37221 */ /* 0x000fe20000010000 */
[----:B------:R-:W-:Y:S03]  /*11990*/  FADD.FTZ R197, R197, R180 ;  /* 0x000000b4c5c57221 */ /* 0x000fe60000010000 */
        /* <DEDUP_REMOVED lines=19> */
[----:B------:R-:W-:Y:S04]  /*11ad0*/  FADD.FTZ R166, R166, R191 ;  /* 0x000000bfa6a67221 */ /* 0x000fe80000010000 */
[----:B------:R1:W-:Y:S01]  /*11ae0*/  STL [R1+0xc], R0 ;  /* 0x00000c0001007387 */ /* 0x0003e20000100800 */
[----:B------:R-:W-:Y:S05]  /*11af0*/  FADD.FTZ R2, R165, R166 ;  /* 0x000000a6a5027221 */ /* 0x000fea0000010000 */
[----:B------:R4:W-:Y:S01]  /*11b00*/  STL [R1+0x8], R2 ;  /* 0x0000080201007387 */ /* 0x0009e20000100800 */
[----:B-1----:R-:W-:Y:S01]  /*11b10*/  MOV R0, R3 ;  /* 0x0000000300007202 */ /* 0x002fe20000000f00 */
[----:B------:R-:W-:Y:S06]  /*11b20*/  @P4 BRA `(.L_x_1106) ;  /* 0xffffffc8004c4947 */ /* 0x000fec000383ffff */
.L_x_1105:
[----:B------:R-:W2:Y:S04]  /*11b30*/  LDL.LU R13, [R1+0xc] ;  /* 0x00000c00010d7983 */ /* 0x000ea80000300800 */
[----:B------:R-:W3:Y:S01]  /*11b40*/  LDL.LU R12, [R1+0x8] ;  /* 0x00000800010c7983 */ /* 0x000ee20000300800 */
[----:B------:R-:W1:Y:S01]  /*11b50*/  S2UR UR4, SR_CgaCtaId ;  /* 0x00000000000479c3 */ /* 0x000e620000008800 */
[----:B------:R-:W-:Y:S01]  /*11b60*/  UISETP.NE.AND UP0, UPT, UR16, -0x1, UPT ;  /* 0xffffffff1000788c */ /* 0x000fe2000bf05270 */
[----:B------:R-:W5:Y:S05]  /*11b70*/  S2R R5, SR_TID.X ;  /* 0x0000000000057919 */ /* 0x000f6a0000002100 */
[----:B------:R-:W-:-:S05]  /*11b80*/  PLOP3.LUT P0, PT, PT, PT, UP0, 0x80, 0x0 ;  /* 0x000000000000781c */ /* 0x000fca0003f0f008 */
[----:B------:R-:W-:Y:S02]  /*11b90*/  @UP0 ULDC.64 UR6, c[0x0][0x298] ;  /* 0x0000a60000060ab9 */ /* 0x000fe40000000a00 */
[----:B------:R-:W-:-:S03]  /*11ba0*/  @UP0 UIMAD.WIDE.U32 UR10, UR16, UR6, URZ ;  /* 0x00000006100a02a5 */ /* 0x000fc6000f8e003f */
[----:B------:R-:W-:Y:S01]  /*11bb0*/  UMOV UR6, 0x400 ;  /* 0x0000040000067882 */ /* 0x000fe20000000000 */
[----:B------:R-:W-:Y:S02]  /*11bc0*/  @UP0 UIMAD UR8, UR16, UR7, UR11 ;  /* 0x00000007100802a4 */ /* 0x000fe4000f8e020b */
[----:B-1----:R-:W-:-:S03]  /*11bd0*/  ULEA UR4, UR4, UR6, 0x18 ;  /* 0x0000000604047291 */ /* 0x002fc6000f8ec03f */
[----:B------:R-:W-:Y:S01]  /*11be0*/  @UP0 UMOV UR6, UR10 ;  /* 0x0000000a00060c82 */ /* 0x000fe20008000000 */
[----:B-----5:R-:W-:-:S04]  /*11bf0*/  SHF.R.S32.HI R4, RZ, 0x1f, R5 ;  /* 0x0000001fff047819 */ /* 0x020fc80000011405 */
[CC--:B------:R-:W-:Y:S02]  /*11c00*/  LEA.HI R10, R4.reuse, R5.reuse, RZ, 0x2 ;  /* 0x00000005040a7211 */ /* 0x0c0fe400078f10ff */
[----:B----4-:R-:W-:Y:S02]  /*11c10*/  LEA.HI R2, R4, R5, RZ, 0x5 ;  /* 0x0000000504027211 */ /* 0x010fe400078f28ff */
[--C-:B------:R-:W-:Y:S02]  /*11c20*/  SHF.R.S32.HI R9, RZ, 0x2, R10.reuse ;  /* 0x00000002ff097819 */ /* 0x100fe4000001140a */
[----:B------:R-:W-:Y:S02]  /*11c30*/  SHF.R.S32.HI R6, RZ, 0x1f, R10 ;  /* 0x0000001fff067819 */ /* 0x000fe4000001140a */
[----:B------:R-:W-:Y:S02]  /*11c40*/  LOP3.LUT R10, R10, 0x3ffffffc, RZ, 0xc0, !PT ;  /* 0x3ffffffc0a0a7812 */ /* 0x000fe400078ec0ff */
[----:B------:R-:W-:-:S02]  /*11c50*/  LEA.HI R6, R6, R9, RZ, 0x3 ;  /* 0x0000000906067211 */ /* 0x000fc400078f18ff */
[----:B------:R-:W-:Y:S01]  /*11c60*/  SHF.R.S32.HI R0, RZ, 0x5, R2 ;  /* 0x00000005ff007819 */ /* 0x000fe20000011402 */
[----:B------:R-:W-:Y:S01]  /*11c70*/  IMAD.IADD R11, R5, 0x1, -R10 ;  /* 0x00000001050b7824 */ /* 0x000fe200078e0a0a */
[----:B------:R-:W-:Y:S01]  /*11c80*/  LOP3.LUT R6, R6, 0xfffffff8, RZ, 0xc0, !PT ;  /* 0xfffffff806067812 */ /* 0x000fe200078ec0ff */
[----:B------:R-:W-:Y:S02]  /*11c90*/  IMAD.MOV.U32 R10, RZ, RZ, 0x20 ;  /* 0x00000020ff0a7424 */ /* 0x000fe400078e00ff */
[----:B------:R-:W-:Y:S02]  /*11ca0*/  IMAD R11, R0, 0x200, R11 ;  /* 0x00000200000b7824 */ /* 0x000fe400078e020b */
[----:B------:R-:W-:Y:S02]  /*11cb0*/  IMAD.IADD R6, R9, 0x1, -R6 ;  /* 0x0000000109067824 */ /* 0x000fe400078e0a06 */
[----:B------:R-:W-:Y:S02]  /*11cc0*/  IMAD.MOV.U32 R9, RZ, RZ, 0x40 ;  /* 0x00000040ff097424 */ /* 0x000fe400078e00ff */
        /* <DEDUP_REMOVED lines=8> */
[----:B--2---:R-:W1:Y:S04]  /*11d50*/  SHFL.BFLY PT, R7, R13, 0x2, 0x1f ;  /* 0x0c401f000d077f89 */ /* 0x004e6800000e0000 */
[----:B---3--:R-:W2:Y:S01]  /*11d60*/  SHFL.BFLY PT, R16, R12, 0x2, 0x1f ;  /* 0x0c401f000c107f89 */ /* 0x008ea200000e0000 */
        /* <DEDUP_REMOVED lines=13> */
.L_x_1109:
        /* <DEDUP_REMOVED lines=15> */
.L_x_1110:
[----:B------:R-:W4:Y:S01]  /*11f30*/  S2UR UR7, SR_CTAID.X ;  /* 0x00000000000779c3 */ /* 0x000f220000002500 */
[----:B------:R-:W-:Y:S01]  /*11f40*/  LOP3.LUT R6, R6, 0x1, RZ, 0xc0, !PT ;  /* 0x0000000106067812 */ /* 0x000fe200078ec0ff */
[----:B-12---:R-:W-:Y:S01]  /*11f50*/  FADD.FTZ R7, R7, R8 ;  /* 0x0000000807077221 */ /* 0x006fe20000010000 */
[----:B------:R-:W-:Y:S01]  /*11f60*/  ISETP.NE.AND P3, PT, RZ, UR9, PT ;  /* 0x00000009ff007c0c */ /* 0x000fe2000bf65270 */
[----:B------:R-:W1:Y:S01]  /*11f70*/  S2R R24, SR_CTAID.Z ;  /* 0x0000000000187919 */ /* 0x000e620000002700 */
[----:B------:R-:W-:Y:S01]  /*11f80*/  ISETP.NE.U32.AND P1, PT, R6, 0x1, PT ;  /* 0x000000010600780c */ /* 0x000fe20003f25070 */
[----:B---3--:R-:W-:Y:S01]  /*11f90*/  FADD.FTZ R6, R16, R13 ;  /* 0x0000000d10067221 */ /* 0x008fe20000010000 */
[----:B------:R-:W-:Y:S01]  /*11fa0*/  LEA.HI R4, R4, R5, RZ, 0x3 ;  /* 0x0000000504047211 */ /* 0x000fe200078f18ff */
[----:B------:R-:W-:Y:S01]  /*11fb0*/  BSSY B0, `(.L_x_1111) ;  /* 0x000015e000007945 */ /* 0x000fe20003800000 */
[----:B------:R-:W-:Y:S02]  /*11fc0*/  FSETP.NE.FTZ.AND P5, PT, R7, RZ, PT ;  /* 0x000000ff0700720b */ /* 0x000fe40003fb5000 */
[----:B------:R-:W-:-:S02]  /*11fd0*/  FSETP.NE.FTZ.AND P4, PT, R6, RZ, PT ;  /* 0x000000ff0600720b */ /* 0x000fc40003f95000 */
[----:B------:R-:W-:Y:S02]  /*11fe0*/  LOP3.LUT R16, R2, 0xffffffe0, RZ, 0xc0, !PT ;  /* 0xffffffe002107812 */ /* 0x000fe400078ec0ff */
[----:B------:R-:W-:Y:S01]  /*11ff0*/  SHF.R.S32.HI R2, RZ, 0x3, R4 ;  /* 0x00000003ff027819 */ /* 0x000fe20000011404 */
[----:B------:R-:W2:Y:S01]  /*12000*/  @!P3 LDC R8, c[0x0][0x2c4] ;  /* 0x0000b100ff08bb82 */ /* 0x000ea20000000800 */
[----:B------:R-:W-:Y:S02]  /*12010*/  PLOP3.LUT P0, PT, PT, PT, PT, 0x8, 0x0 ;  /* 0x000000000000781c */ /* 0x000fe40003f0e170 */
[----:B------:R-:W-:Y:S02]  /*12020*/  @!P3 PLOP3.LUT P0, PT, P2, PT, PT, 0x80, 0x0 ;  /* 0x000000000000b81c */ /* 0x000fe4000170f070 */
[----:B------:R-:W-:Y:S02]  /*12030*/  MOV R12, 0x3f800000 ;  /* 0x3f800000000c7802 */ /* 0x000fe40000000f00 */
[C---:B------:R-:W-:Y:S01]  /*12040*/  IADD3 R13, R11.reuse, -0x10, RZ ;  /* 0xfffffff00b0d7810 */ /* 0x040fe20007ffe0ff */
[----:B----4-:R-:W-:Y:S01]  /*12050*/  UIMAD UR4, UR7, -0x80, UR18 ;  /* 0xffffff80070478a4 */ /* 0x010fe2000f8e0212 */
[C---:B------:R-:W-:Y:S01]  /*12060*/  @P1 IADD3 R13, R11.reuse, 0x10, RZ ;  /* 0x000000100b0d1810 */ /* 0x040fe20007ffe0ff */
[----:B------:R-:W3:Y:S01]  /*12070*/  @!P3 LDC R29, c[0x0][0x270] ;  /* 0x00009c00ff1dbb82 */ /* 0x000ee20000000800 */
[----:B------:R-:W4:Y:S01]  /*12080*/  @P5 MUFU.RCP R12, R7 ;  /* 0x00000007000c5308 */ /* 0x000f220000001000 */
[----:B------:R-:W-:-:S02]  /*12090*/  IADD3 R17, R11, R10, RZ ;  /* 0x0000000a0b117210 */ /* 0x000fc40007ffe0ff */
[----:B------:R-:W-:Y:S02]  /*120a0*/  ISETP.GE.AND P2, PT, R2, UR4, PT ;  /* 0x0000000402007c0c */ /* 0x000fe4000bf46270 */
[----:B------:R-:W-:Y:S02]  /*120b0*/  MOV R2, 0x3f800000 ;  /* 0x3f80000000027802 */ /* 0x000fe40000000f00 */
[----:B------:R-:W-:Y:S01]  /*120c0*/  IADD3 R19, R10, R13, RZ ;  /* 0x0000000d0a137210 */ /* 0x000fe20007ffe0ff */
[----:B------:R-:W5:Y:S01]  /*120d0*/  @P3 LDC.64 R26, c[0x0][0x2c0] ;  /* 0x0000b000ff1a3b82 */ /* 0x000f620000000a00 */
[----:B------:R-:W-:Y:S01]  /*120e0*/  IADD3 R21, R11, R9, RZ ;  /* 0x000000090b157210 */ /* 0x000fe20007ffe0ff */
[----:B------:R-:W1:Y:S01]  /*120f0*/  S2R R10, SR_CTAID.Y ;  /* 0x00000000000a7919 */ /* 0x000e620000002600 */
[----:B------:R-:W2:Y:S01]  /*12100*/  @P4 MUFU.RCP R2, R6 ;  /* 0x0000000600024308 */ /* 0x000ea20000001000 */
[----:B------:R-:W-:Y:S02]  /*12110*/  IADD3 R23, R9, R13, RZ ;  /* 0x0000000d09177210 */ /* 0x000fe40007ffe0ff */
[----:B------:R-:W-:-:S02]  /*12120*/  IADD3 R25, R17, R9, RZ ;  /* 0x0000000911197210 */ /* 0x000fc40007ffe0ff */
[----:B------:R-:W-:Y:S01]  /*12130*/  IADD3 R9, R19, R9, RZ ;  /* 0x0000000913097210 */ /* 0x000fe20007ffe0ff */
[C---:B----4-:R-:W-:Y:S01]  /*12140*/  FMUL.FTZ R160, R12.reuse, R160 ;  /* 0x000000a00ca07220 */ /* 0x050fe20000410000 */
        /* <DEDUP_REMOVED lines=220> */
[----:B------:R-:W-:Y:S01]  /*12f10*/  FMUL.FTZ R2, R2, R130 ;  /* 0x0000008202027220 */ /* 0x000fe20000410000 */
[----:B------:R-:W-:Y:S01]  /*12f20*/  F2FP.F16.F32.PACK_AB R108, R109, R108 ;  /* 0x0000006c6d6c723e */ /* 0x000fe200000000ff */
[----:B------:R-:W2:Y:S01]  /*12f30*/  @P0 LDC R8, c[0x0][0x2e4] ;  /* 0x0000b900ff080b82 */ /* 0x000ea20000000800 */
[----:B------:R-:W-:Y:S01]  /*12f40*/  F2FP.F16.F32.PACK_AB R110, R111, R110 ;  /* 0x0000006e6f6e723e */ /* 0x000fe200000000ff */
[----:B------:R-:W-:Y:S01]  /*12f50*/  STS [R23+0x8000], R88 ;  /* 0x0080005817007388 */ /* 0x000fe20000000800 */
[----:B------:R-:W-:Y:S01]  /*12f60*/  F2FP.F16.F32.PACK_AB R112, R113, R112 ;  /* 0x000000707170723e */ /* 0x000fe200000000ff */
[----:B------:R-:W4:Y:S01]  /*12f70*/  @P5 MUFU.LG2 R7, R7 ;  /* 0x0000000700075308 */ /* 0x000f220000000c00 */
[----:B------:R-:W-:Y:S01]  /*12f80*/  F2FP.F16.F32.PACK_AB R114, R115, R114 ;  /* 0x000000727372723e */ /* 0x000fe200000000ff */
[----:B------:R-:W-:Y:S01]  /*12f90*/  STS [R23+0x8400], R90 ;  /* 0x0084005a17007388 */ /* 0x000fe20000000800 */
[----:B------:R-:W-:Y:S01]  /*12fa0*/  F2FP.F16.F32.PACK_AB R116, R117, R116 ;  /* 0x000000747574723e */ /* 0x000fe200000000ff */
[----:B------:R-:W1:Y:S01]  /*12fb0*/  @P3 LDC R12, c[0x0][0x2c0] ;  /* 0x0000b000ff0c3b82 */ /* 0x000e620000000800 */
[----:B------:R-:W-:Y:S01]  /*12fc0*/  F2FP.F16.F32.PACK_AB R118, R119, R118 ;  /* 0x000000767776723e */ /* 0x000fe200000000ff */
[----:B------:R-:W-:Y:S01]  /*12fd0*/  STS [R25+0x8000], R92 ;  /* 0x0080005c19007388 */ /* 0x000fe20000000800 */
[----:B------:R-:W-:Y:S01]  /*12fe0*/  IADD3 R5, -R16, R5, RZ ;  /* 0x0000000510057210 */ /* 0x000fe20007ffe1ff */
[----:B------:R-:W1:Y:S01]  /*12ff0*/  @P4 MUFU.LG2 R6, R6 ;  /* 0x0000000600064308 */ /* 0x000e620000000c00 */
[----:B------:R-:W-:Y:S01]  /*13000*/  F2FP.F16.F32.PACK_AB R120, R121, R120 ;  /* 0x000000787978723e */ /* 0x000fe200000000ff */
[----:B------:R-:W-:Y:S01]  /*13010*/  STS [R25+0x8400], R94 ;  /* 0x0084005e19007388 */ /* 0x000fe20000000800 */
[----:B------:R-:W-:Y:S01]  /*13020*/  F2FP.F16.F32.PACK_AB R122, R123, R122 ;  /* 0x0000007a7b7a723e */ /* 0x000fe200000000ff */
[----:B-----5:R-:W-:Y:S01]  /*13030*/  @P3 IMAD R27, R27, R26, RZ ;  /* 0x0000001a1b1b3224 */ /* 0x020fe200078e02ff */
[----:B------:R-:W-:Y:S01]  /*13040*/  LEA.HI.SX32 R16, R4, 0x20, 0x1d ;  /* 0x0000002004107811 */ /* 0x000fe200078feaff */
[----:B------:R-:W-:Y:S01]  /*13050*/  STS [R9+0x8000], R96 ;  /* 0x0080006009007388 */ /* 0x000fe20000000800 */
[----:B------:R-:W-:-:S02]  /*13060*/  F2FP.F16.F32.PACK_AB R124, R125, R124 ;  /* 0x0000007c7d7c723e */ /* 0x000fc400000000ff */
[----:B------:R-:W-:Y:S01]  /*13070*/  F2FP.F16.F32.PACK_AB R126, R127, R126 ;  /* 0x0000007e7f7e723e */ /* 0x000fe200000000ff */
[----:B------:R-:W-:Y:S01]  /*13080*/  STS [R9+0x8400], R98 ;  /* 0x0084006209007388 */ /* 0x000fe20000000800 */
[----:B------:R-:W-:Y:S01]  /*13090*/  LEA.HI.SX32 R4, R4, 0x40, 0x1d ;  /* 0x0000004004047811 */ /* 0x000fe200078feaff */
[----:B----4-:R-:W-:Y:S01]  /*130a0*/  @P5 FMUL.FTZ R7, R7, 0.69314718246459960938 ;  /* 0x3f31721807075820 */ /* 0x010fe20000410000 */
[----:B------:R-:W-:Y:S01]  /*130b0*/  F2FP.F16.F32.PACK_AB R128, R129, R128 ;  /* 0x000000808180723e */ /* 0x000fe200000000ff */
[----:B------:R-:W-:Y:S01]  /*130c0*/  STS [R11+0xc000], R100 ;  /* 0x00c000640b007388 */ /* 0x000fe20000000800 */
[----:B------:R-:W-:Y:S02]  /*130d0*/  F2FP.F16.F32.PACK_AB R2, R131, R2 ;  /* 0x000000028302723e */ /* 0x000fe400000000ff */
[----:B------:R-:W-:Y:S01]  /*130e0*/  ISETP.GE.AND P0, PT, R4, UR4, PT ;  /* 0x0000000404007c0c */ /* 0x000fe2000bf06270 */
[----:B------:R4:W-:Y:S01]  /*130f0*/  STS [R11+0xc400], R102 ;  /* 0x00c400660b007388 */ /* 0x0009e20000000800 */
[----:B------:R-:W-:-:S02]  /*13100*/  ISETP.GE.AND P1, PT, R16, UR4, PT ;  /* 0x0000000410007c0c */ /* 0x000fc4000bf26270 */
[----:B------:R-:W-:Y:S01]  /*13110*/  @!P3 MOV R12, 0x1 ;  /* 0x00000001000cb802 */ /* 0x000fe20000000f00 */
[----:B------:R-:W-:Y:S01]  /*13120*/  STS [R13+0xc000], R104 ;  /* 0x00c000680d007388 */ /* 0x000fe20000000800 */
[----:B--2---:R-:W-:-:S03]  /*13130*/  @!P3 MOV R27, R8 ;  /* 0x00000008001bb202 */ /* 0x004fc60000000f00 */
[----:B------:R-:W-:Y:S04]  /*13140*/  STS [R13+0xc400], R106 ;  /* 0x00c4006a0d007388 */ /* 0x000fe80000000800 */
[----:B------:R-:W-:Y:S04]  /*13150*/  STS [R17+0xc000], R108 ;  /* 0x00c0006c11007388 */ /* 0x000fe80000000800 */
[----:B------:R-:W-:Y:S04]  /*13160*/  STS [R17+0xc400], R110 ;  /* 0x00c4006e11007388 */ /* 0x000fe80000000800 */
[----:B------:R-:W-:Y:S04]  /*13170*/  STS [R19+0xc000], R112 ;  /* 0x00c0007013007388 */ /* 0x000fe80000000800 */
[----:B------:R-:W-:Y:S01]  /*13180*/  STS [R19+0xc400], R114 ;  /* 0x00c4007213007388 */ /* 0x000fe20000000800 */
[----:B----4-:R-:W-:Y:S01]  /*13190*/  @P3 MOV R11, 0x1 ;  /* 0x00000001000b3802 */ /* 0x010fe20000000f00 */
[----:B---3--:R-:W-:Y:S01]  /*131a0*/  @!P3 IMAD R11, R8, R29, RZ ;  /* 0x0000001d080bb224 */ /* 0x008fe200078e02ff */
[----:B------:R-:W-:Y:S01]  /*131b0*/  MOV R8, 0x7f800000 ;  /* 0x7f80000000087802 */ /* 0x000fe20000000f00 */
[----:B------:R-:W-:Y:S02]  /*131c0*/  STS [R21+0xc000], R116 ;  /* 0x00c0007415007388 */ /* 0x000fe40000000800 */
[----:B-1----:R-:W-:Y:S01]  /*131d0*/  IMAD R10, R10, R11, RZ ;  /* 0x0000000b0a0a7224 */ /* 0x002fe200078e02ff */
[----:B------:R-:W-:Y:S01]  /*131e0*/  SHF.R.S32.HI R11, RZ, 0x1f, R0 ;  /* 0x0000001fff0b7819 */ /* 0x000fe20000011400 */
[----:B------:R1:W-:Y:S03]  /*131f0*/  STS [R21+0xc400], R118 ;  /* 0x00c4007615007388 */ /* 0x0003e60000000800 */
[----:B------:R-:W-:Y:S01]  /*13200*/  LEA.HI R11, R11, R0, RZ, 0x3 ;  /* 0x000000000b0b7211 */ /* 0x000fe200078f18ff */
[----:B------:R-:W-:Y:S01]  /*13210*/  STS [R23+0xc000], R120 ;  /* 0x00c0007817007388 */ /* 0x000fe20000000800 */
[----:B------:R-:W-:-:S02]  /*13220*/  SEL R10, R10, RZ, !P6 ;  /* 0x000000ff0a0a7207 */ /* 0x000fc40007000000 */
[----:B------:R-:W-:Y:S01]  /*13230*/  LOP3.LUT R11, R11, 0xffffff8, RZ, 0xc0, !PT ;  /* 0x0ffffff80b0b7812 */ /* 0x000fe200078ec0ff */
[----:B------:R-:W-:Y:S01]  /*13240*/  STS [R23+0xc400], R122 ;  /* 0x00c4007a17007388 */ /* 0x000fe20000000800 */
[----:B------:R-:W-:Y:S01]  /*13250*/  LOP3.LUT P6, RZ, R5, 0x3, RZ, 0xc0, !PT ;  /* 0x0000000305ff7812 */ /* 0x000fe200078cc0ff */
[----:B------:R-:W-:Y:S01]  /*13260*/  IMAD R27, R24, R27, R10 ;  /* 0x0000001b181b7224 */ /* 0x000fe200078e020a */
[----:B------:R-:W-:Y:S01]  /*13270*/  IADD3 R11, R0, -R11, RZ ;  /* 0x8000000b000b7210 */ /* 0x000fe20007ffe0ff */
[----:B------:R-:W-:Y:S01]  /*13280*/  STS [R25+0xc000], R124 ;  /* 0x00c0007c19007388 */ /* 0x000fe20000000800 */
[----:B------:R-:W-:Y:S02]  /*13290*/  IMAD R0, R12, UR7, RZ ;  /* 0x000000070c007c24 */ /* 0x000fe4000f8e02ff */
[----:B------:R-:W-:Y:S01]  /*132a0*/  @P4 FMUL.FTZ R10, R6, 0.69314718246459960938 ;  /* 0x3f317218060a4820 */ /* 0x000fe20000410000 */
[----:B------:R-:W-:Y:S02]  /*132b0*/  STS [R25+0xc400], R126 ;  /* 0x00c4007e19007388 */ /* 0x000fe40000000800 */
[----:B------:R-:W-:-:S02]  /*132c0*/  SHF.L.U32 R0, R0, 0x7, RZ ;  /* 0x0000000700007819 */ /* 0x000fc400000006ff */
[----:B------:R-:W-:Y:S04]  /*132d0*/  STS [R9+0xc000], R128 ;  /* 0x00c0008009007388 */ /* 0x000fe80000000800 */
[----:B------:R2:W-:Y:S01]  /*132e0*/  STS [R9+0xc400], R2 ;  /* 0x00c4000209007388 */ /* 0x0005e20000000800 */
[----:B-1----:R-:W1:Y:S01]  /*132f0*/  @P5 LDC R21, c[0x0][0x2e8] ;  /* 0x0000ba00ff155b82 */ /* 0x002e620000000800 */
[----:B------:R-:W3:Y:S07]  /*13300*/  S2R R4, SR_TID.X ;  /* 0x0000000000047919 */ /* 0x000eee0000002100 */
[----:B------:R-:W-:Y:S08]  /*13310*/  BAR.SYNC.DEFER_BLOCKING 0x0 ;  /* 0x0000000000007b1d */ /* 0x000ff00000010000 */
[----:B--2---:R-:W2:Y:S01]  /*13320*/  @P4 LDC R2, c[0x0][0x2e8] ;  /* 0x0000ba00ff024b82 */ /* 0x004ea20000000800 */
[----:B-1----:R-:W-:Y:S01]  /*13330*/  @P5 FFMA.FTZ R8, R164, R21, R7 ;  /* 0x00000015a4085223 */ /* 0x002fe20000010007 */
[----:B------:R-:W-:-:S02]  /*13340*/  SHF.R.S32.HI R9, RZ, 0x1f, R0 ;  /* 0x0000001fff097819 */ /* 0x000fc40000011400 */
[--C-:B------:R-:W-:Y:S02]  /*13350*/  IADD3 R0, P5, P3, R0, R14, R27.reuse ;  /* 0x0000000e00007210 */ /* 0x100fe40007bbe01b */
[----:B------:R-:W-:Y:S01]  /*13360*/  SHF.R.S32.HI R14, RZ, 0x1f, R27 ;  /* 0x0000001fff0e7819 */ /* 0x000fe2000001141b */
[----:B------:R1:W4:Y:S01]  /*13370*/  LDS.128 R16, [R235+0x3000] ;  /* 0x00300000eb107984 */ /* 0x0003220000000c00 */
[----:B------:R-:W-:Y:S02]  /*13380*/  MOV R7, 0x7f800000 ;  /* 0x7f80000000077802 */ /* 0x000fe40000000f00 */
[----:B------:R-:W-:Y:S02]  /*13390*/  IADD3.X R14, R9, R15, R14, P5, P3 ;  /* 0x0000000f090e7210 */ /* 0x000fe40002fe640e */
[----:B---3--:R-:W-:-:S04]  /*133a0*/  SHF.R.S32.HI R13, RZ, 0x1f, R4 ;  /* 0x0000001fff0d7819 */ /* 0x008fc80000011404 */
[CC--:B------:R-:W-:Y:S02]  /*133b0*/  LEA.HI R20, R13.reuse, R4.reuse, RZ, 0x5 ;  /* 0x000000040d147211 */ /* 0x0c0fe400078f28ff */
[-C--:B------:R-:W-:Y:S02]  /*133c0*/  LEA.HI R13, R13, R4.reuse, RZ, 0x3 ;  /* 0x000000040d0d7211 */ /* 0x080fe400078f18ff */
[----:B------:R-:W-:Y:S02]  /*133d0*/  LOP3.LUT R23, R20, 0xffffffe0, RZ, 0xc0, !PT ;  /* 0xffffffe014177812 */ /* 0x000fe400078ec0ff */
[----:B------:R-:W-:Y:S02]  /*133e0*/  LOP3.LUT R5, R13, 0xfffffff8, RZ, 0xc0, !PT ;  /* 0xfffffff80d057812 */ /* 0x000fe400078ec0ff */
[----:B------:R-:W-:Y:S01]  /*133f0*/  IADD3 R23, -R23, R4, RZ ;  /* 0x0000000417177210 */ /* 0x000fe20007ffe1ff */
[----:B--2---:R-:W-:Y:S01]  /*13400*/  @P4 FFMA.FTZ R7, R3, R2, R10 ;  /* 0x0000000203074223 */ /* 0x004fe2000001000a */
[----:B------:R-:W-:-:S02]  /*13410*/  IADD3 R6, -R5, R4, RZ ;  /* 0x0000000405067210 */ /* 0x000fc40007ffe1ff */
[----:B------:R-:W-:-:S04]  /*13420*/  SHF.R.S32.HI R20, RZ, 0x1f, R23 ;  /* 0x0000001fff147819 */ /* 0x000fc80000011417 */
[----:B------:R-:W-:-:S04]  /*13430*/  LEA.HI R20, R20, R23, RZ, 0x2 ;  /* 0x0000001714147211 */ /* 0x000fc800078f10ff */
[----:B------:R-:W-:-:S04]  /*13440*/  SHF.R.S32.HI R20, RZ, 0x2, R20 ;  /* 0x00000002ff147819 */ /* 0x000fc80000011414 */
[----:B------:R-:W-:Y:S01]  /*13450*/  LEA R11, R11, R20, 0x4 ;  /* 0x000000140b0b7211 */ /* 0x000fe200078e20ff */
        /* <DEDUP_REMOVED lines=19> */
.L_x_1112:
[----:B------:R-:W-:Y:S05]  /*13590*/  BSYNC B0 ;  /* 0x0000000000007941 */ /* 0x000fea0003800000 */
.L_x_1111:
        /* <DEDUP_REMOVED lines=11> */
[--C-:B------:R-:W-:Y:S01]  /*13650*/  SHF.R.S32.HI R9, RZ, 0x1f, R8.reuse ;  /* 0x0000001fff097819 */ /* 0x100fe20000011408 */
[----:B------:R1:W3:Y:S01]  /*13660*/  LDS.128 R12, [R235+0x4000] ;  /* 0x00400000eb0c7984 */ /* 0x0002e20000000c00 */
[----:B------:R-:W-:Y:S01]  /*13670*/  IADD3.X R7, R4, UR8, RZ, P3, !PT ;  /* 0x0000000804077c10 */ /* 0x000fe20009ffe4ff */
[----:B------:R-:W-:Y:S01]  /*13680*/  IMAD R27, R24, UR7, R5 ;  /* 0x00000007181b7c24 */ /* 0x000fe2000f8e0205 */
        /* <DEDUP_REMOVED lines=25> */
.L_x_1114:
[----:B------:R-:W-:Y:S05]  /*13820*/  BSYNC B0 ;  /* 0x0000000000007941 */ /* 0x000fea0003800000 */
.L_x_1113:
        /* <DEDUP_REMOVED lines=27> */
.L_x_1116:
[----:B------:R-:W-:Y:S05]  /*139e0*/  BSYNC B0 ;  /* 0x0000000000007941 */ /* 0x000fea0003800000 */
.L_x_1115:
        /* <DEDUP_REMOVED lines=27> */
.L_x_1118:
[----:B------:R-:W-:Y:S05]  /*13ba0*/  BSYNC B0 ;  /* 0x0000000000007941 */ /* 0x000fea0003800000 */
.L_x_1117:
        /* <DEDUP_REMOVED lines=27> */
.L_x_1075:
        /* <DEDUP_REMOVED lines=89> */
.L_x_1120:
[----:B------:R-:W-:Y:S05]  /*142f0*/  BSYNC B0 ;  /* 0x0000000000007941 */ /* 0x000fea0003800000 */
.L_x_1119:
        /* <DEDUP_REMOVED lines=25> */
.L_x_1122:
[----:B------:R-:W-:Y:S05]  /*14490*/  BSYNC B0 ;  /* 0x0000000000007941 */ /* 0x000fea0003800000 */
.L_x_1121:
        /* <DEDUP_REMOVED lines=24> */
.L_x_1124:
[----:B------:R-:W-:Y:S05]  /*14620*/  BSYNC B0 ;  /* 0x0000000000007941 */ /* 0x000fea0003800000 */
.L_x_1123:
        /* <DEDUP_REMOVED lines=27> */
.L_x_1126:
[----:B------:R-:W-:Y:S05]  /*147e0*/  BSYNC B0 ;  /* 0x0000000000007941 */ /* 0x000fea0003800000 */
.L_x_1125:
        /* <DEDUP_REMOVED lines=10> */
.L_x_1128:
[----:B------:R-:W-:Y:S05]  /*14890*/  BSYNC B0 ;  /* 0x0000000000007941 */ /* 0x000fea0003800000 */
.L_x_1127:
        /* <DEDUP_REMOVED lines=10> */
.L_x_1130:
[----:B------:R-:W-:Y:S05]  /*14940*/  BSYNC B0 ;  /* 0x0000000000007941 */ /* 0x000fea0003800000 */
.L_x_1129:
        /* <DEDUP_REMOVED lines=10> */
.L_x_1132:
[----:B------:R-:W-:Y:S05]  /*149f0*/  BSYNC B0 ;  /* 0x0000000000007941 */ /* 0x000fea0003800000 */
.L_x_1131:
        /* <DEDUP_REMOVED lines=10> */
.L_x_1133:
        /* <DEDUP_REMOVED lines=14> */
.L_x_1276:


//--------------------- .text._ZN5flash16flash_fwd_kernelI23Flash_fwd_kernel_traitsILi256ELi128ELi64ELi8ELb0ELb0EN7cutlass6half_tE19Flash_kernel_traitsILi256ELi128ELi64ELi8ES3_EELb1ELb1ELb0ELb1ELb0ELb0ELb0ELb1EEEvNS_16Flash_fwd_paramsE --------------------------
	.section	.text._ZN5flash16flash_fwd_kernelI23Flash_fwd_kernel_traitsILi256ELi128ELi64ELi8ELb0ELb0EN7cutlass6half_tE19Flash_kernel_traitsILi256ELi128ELi64ELi8ES3_EELb1ELb1ELb0ELb1ELb0ELb0ELb0ELb1EEEvNS_16Flash_fwd_paramsE,"ax",@progbits
	.align	128
        .global         _ZN5flash16flash_fwd_kernelI23Flash_fwd_kernel_traitsILi256ELi128ELi64ELi8ELb0ELb0EN7cutlass6half_tE19Flash_kernel_traitsILi256ELi128ELi64ELi8ES3_EELb1ELb1ELb0ELb1ELb0ELb0ELb0ELb1EEEvNS_16Flash_fwd_paramsE
        .type           _ZN5flash16flash_fwd_kernelI23Flash_fwd_kernel_traitsILi256ELi128ELi64ELi8ELb0ELb0EN7cutlass6half_tE19Flash_kernel_traitsILi256ELi128ELi64ELi8ES3_EELb1ELb1ELb0ELb1ELb0ELb0ELb0ELb1EEEvNS_16Flash_fwd_paramsE,@function
        .size           _ZN5flash16flash_fwd_kernelI23Flash_fwd_kernel_traitsILi256ELi128ELi64ELi8ELb0ELb0EN7cutlass6half_tE19Flash_kernel_traitsILi256ELi128ELi64ELi8ES3_EELb1ELb1ELb0ELb1ELb0ELb0ELb0ELb1EEEvNS_16Flash_fwd_paramsE,(.L_x_1277 - _ZN5flash16flash_fwd_kernelI23Flash_fwd_kernel_traitsILi256ELi128ELi64ELi8ELb0ELb0EN7cutlass6half_tE19Flash_kernel_traitsILi256ELi128ELi64ELi8ES3_EELb1ELb1ELb0ELb1ELb0ELb0ELb0ELb1EEEvNS_16Flash_fwd_paramsE)
        .other          _ZN5flash16flash_fwd_kernelI23Flash_fwd_kernel_traitsILi256ELi128ELi64ELi8ELb0ELb0EN7cutlass6half_tE19Flash_kernel_traitsILi256ELi128ELi64ELi8ES3_EELb1ELb1ELb0ELb1ELb0ELb0ELb0ELb1EEEvNS_16Flash_fwd_paramsE,@"STO_CUDA_ENTRY STV_DEFAULT"
_ZN5flash16flash_fwd_kernelI23Flash_fwd_kernel_traitsILi256ELi128ELi64ELi8ELb0ELb0EN7cutlass6half_tE19Flash_kernel_traitsILi256ELi128ELi64ELi8ES3_EELb1ELb1ELb0ELb1ELb0ELb0ELb0ELb1EEEvNS_16Flash_fwd_paramsE:
.text._ZN5flash16flash_fwd_kernelI23Flash_fwd_kernel_traitsILi256ELi128ELi64ELi8ELb0ELb0EN7cutlass6half_tE19Flash_kernel_traitsILi256ELi128ELi64ELi8ES3_EELb1ELb1ELb0ELb1ELb0ELb0ELb0ELb1EEEvNS_16Flash_fwd_paramsE:
        /* <DEDUP_REMOVED lines=13> */
[----:B------:R-:W4:Y:S01]  /*00d0*/  @P2 LDG.E.64 R8, desc[UR28][R8.64] ;  /* 0x0000001c08082981 */ /* 0x000f22000c1e1b00 */
[----:B------:R-:W-:Y:S08]  /*00e0*/  S2UR UR15, SR_CTAID.X ;  /* 0x00000000000f79c3 */ /* 0x000ff00000002500 */
[----:B------:R-:W1:Y:S01]  /*00f0*/  S2UR UR27, SR_CTAID.Y ;  /* 0x00000000001b79c3 */ /* 0x000e620000002600 */
[----:B--2---:R-:W2:Y:S07]  /*0100*/  @P2 LDG.E.64 R6, desc[UR28][R2.64] ;  /* 0x0000001c02062981 */ /* 0x004eae000c1e1b00 */
[----:B------:R-:W5:Y:S01]  /*0110*/  S2UR UR26, SR_CTAID.Z ;  /* 0x00000000001a79c3 */ /* 0x000f620000002700 */
[----:B------:R-:W-:-:S03]  /*0120*/  UISETP.NE.U32.AND UP2, UPT, UR6, URZ, UPT ;  /* 0x0000003f0600728c */ /* 0x000fc6000bf45070 */
[----:B------:R-:W-:Y:S01]  /*0130*/  ULDC.U8 UR6, c[0x0][0x3c2] ;  /* 0x0000f08000067ab9 */ /* 0x000fe20000000000 */
[----:B------:R-:W-:Y:S02]  /*0140*/  UISETP.NE.AND.EX UP2, UPT, UR7, URZ, UPT, UP2 ;  /* 0x0000003f0700728c */ /* 0x000fe4000bf45320 */
[----:B------:R-:W-:Y:S01]  /*0150*/  UISETP.NE.AND UP3, UPT, UR6, URZ, UPT ;  /* 0x0000003f0600728c */ /* 0x000fe2000bf65270 */
[----:B------:R-:W2:Y:S02]  /*0160*/  @P2 LDC R0, c[0x0][0x3b0] ;  /* 0x0000ec00ff002b82 */ /* 0x000ea40000000800 */
[----:B------:R-:W-:Y:S01]  /*0170*/  ULDC.64 UR6, c[0x0][0x2f8] ;  /* 0x0000be0000067ab9 */ /* 0x000fe20000000a00 */
[----:B------:R-:W-:Y:S01]  /*0180*/  PLOP3.LUT P0, PT, PT, PT, UP2, 0x80, 0x0 ;  /* 0x000000000000781c */ /* 0x000fe20003f0f028 */
        /* <DEDUP_REMOVED lines=33> */
[----:B------:R-:W-:Y:S01]  /*03a0*/  UMOV UR14, 0xffffffff ;  /* 0xffffffff000e7882 */ /* 0x000fe20000000000 */
[----:B------:R-:W-:Y:S01]  /*03b0*/  UMOV UR34, URZ ;  /* 0x0000003f00227c82 */ /* 0x000fe20008000000 */
[----:B------:R-:W-:Y:S01]  /*03c0*/  UMOV UR10, 0xffffffff ;  /* 0xffffffff000a7882 */ /* 0x000fe20000000000 */
[----:B------:R-:W-:Y:S02]  /*03d0*/  SHF.R.S32.HI R9, RZ, 0x1f, R98 ;  /* 0x0000001fff097819 */ /* 0x000fe40000011462 */
[----:B---3--:R-:W-:-:S02]  /*03e0*/  @P0 R2UR UR14, R8 ;  /* 0x00000000080e02ca */ /* 0x008fc400000e0000 */
[----:B----4-:R-:W-:Y:S02]  /*03f0*/  @P0 R2UR UR16, R0 ;  /* 0x00000000001002ca */ /* 0x010fe400000e0000 */
[----:B------:R-:W-:-:S04]  /*0400*/  ISETP.NE.U32.AND P0, PT, RZ, UR4, PT ;  /* 0x00000004ff007c0c */ /* 0x000fc8000bf05070 */
[----:B------:R-:W-:Y:S01]  /*0410*/  ISETP.NE.AND.EX P0, PT, RZ, UR5, PT, P0 ;  /* 0x00000005ff007c0c */ /* 0x000fe2000bf05300 */
[----:B------:R-:W-:-:S06]  /*0420*/  ULDC.U8 UR5, c[0x0][0x388] ;  /* 0x0000e20000057ab9 */ /* 0x000fcc0000000000 */
[----:B------:R-:W-:-:S07]  /*0430*/  @UP2 UIADD3 UR16, UR16, -UR14, URZ ;  /* 0x8000000e10102290 */ /* 0x000fce000fffe03f */
[----:B------:R-:W-:Y:S01]  /*0440*/  @!UP2 ULDC UR16, c[0x0][0x2c4] ;  /* 0x0000b1000010aab9 */ /* 0x000fe20000000800 */
[----:B--2---:R-:W-:Y:S02]  /*0450*/  @!P2 R2UR UR10, R5 ;  /* 0x00000000050aa2ca */ /* 0x004fe400000e0000 */
        /* <DEDUP_REMOVED lines=10> */
.L_x_1134:
[----:B------:R-:W-:-:S05]  /*0500*/  ULDC UR4, c[0x0][0x2c8] ;  /* 0x0000b20000047ab9 */ /* 0x000fca0000000800 */
.L_x_1135:
        /* <DEDUP_REMOVED lines=40> */
[----:B------:R-:W-:Y:S02]  /*0790*/  ULDC UR19, c[0x0][0x2d8] ;  /* 0x0000b60000137ab9 */ /* 0x000fe40000000800 */
[----:B------:R-:W-:Y:S02]  /*07a0*/  IMAD.IADD R24, R98, 0x1, -R7 ;  /* 0x0000000162187824 */ /* 0x000fe400078e0a07 */
[----:B------:R-:W-:-:S03]  /*07b0*/  PLOP3.LUT P0, PT, PT, PT, UP0, 0x80, 0x0 ;  /* 0x000000000000781c */ /* 0x000fc60003f0f008 */
[----:B------:R-:W-:Y:S01]  /*07c0*/  @UP1 ULDC.64 UR8, c[0x0][0x240] ;  /* 0x0000900000081ab9 */ /* 0x000fe20000000a00 */
[----:B------:R-:W-:Y:S01]  /*07d0*/  @!UP1 USHF.R.S32.HI UR4, URZ, 0x1f, UR27 ;  /* 0x0000001f3f049899 */ /* 0x000fe2000801141b */
[----:B------:R-:W-:Y:S01]  /*07e0*/  SHF.R.S32.HI R0, RZ, 0x1f, R24 ;  /* 0x0000001fff007819 */ /* 0x000fe20000011418 */
[----:B------:R-:W-:Y:S01]  /*07f0*/  @UP1 UIMAD.WIDE.U32 UR22, UR14, UR8, URZ ;  /* 0x000000080e1612a5 */ /* 0x000fe2000f8e003f */
[----:B------:R-:W-:Y:S01]  /*0800*/  @!UP1 ULDC.64 UR6, c[0x0][0x228] ;  /* 0x00008a0000069ab9 */ /* 0x000fe20000000a00 */
[----:B------:R-:W-:Y:S02]  /*0810*/  @UP0 UIADD3 UR21, UR34, UR10, URZ ;  /* 0x0000000a22150290 */ /* 0x000fe4000fffe03f */
[----:B------:R-:W-:Y:S02]  /*0820*/  @!UP1 UIMAD UR8, UR4, UR6, URZ ;  /* 0x00000006040892a4 */ /* 0x000fe4000f8e023f */
[----:B------:R-:W-:Y:S01]  /*0830*/  @UP1 UIMAD UR4, UR14, UR9, UR23 ;  /* 0x000000090e0412a4 */ /* 0x000fe2000f8e0217 */
[----:B------:R-:W-:-:S02]  /*0840*/  @UP0 ULDC.64 UR12, c[0x0][0x248] ;  /* 0x00009200000c0ab9 */ /* 0x000fc40000000a00 */
[----:B------:R-:W-:Y:S01]  /*0850*/  ULDC UR9, c[0x0][0x270] ;  /* 0x00009c0000097ab9 */ /* 0x000fe20000000800 */
[----:B------:R-:W-:Y:S02]  /*0860*/  @!UP1 UIMAD.WIDE.U32 UR24, UR27, UR6, URZ ;  /* 0x000000061b1892a5 */ /* 0x000fe4000f8e003f */
[----:B------:R-:W-:Y:S02]  /*0870*/  UIMAD UR9, UR27, UR9, UR26 ;  /* 0x000000091b0972a4 */ /* 0x000fe4000f8e021a */
[----:B------:R-:W-:Y:S02]  /*0880*/  @UP0 UIMAD.WIDE.U32 UR38, UR21, UR12, URZ ;  /* 0x0000000c152602a5 */ /* 0x000fe4000f8e003f */
[----:B------:R-:W-:Y:S02]  /*0890*/  UIMAD UR37, UR9, UR37, UR30 ;  /* 0x00000025092572a4 */ /* 0x000fe4000f8e021e */
[----:B------:R-:W-:Y:S02]  /*08a0*/  USHF.L.U32 UR9, UR9, 0x5, URZ ;  /* 0x0000000509097899 */ /* 0x000fe4000800063f */
[----:B------:R-:W-:-:S02]  /*08b0*/  @!UP1 UIMAD UR7, UR27, UR7, UR8 ;  /* 0x000000071b0792a4 */ /* 0x000fc4000f8e0208 */
[----:B------:R-:W-:Y:S02]  /*08c0*/  USHF.R.S32.HI UR6, URZ, 0x1f, UR9 ;  /* 0x0000001f3f067899 */ /* 0x000fe40008011409 */
[----:B------:R-:W-:Y:S01]  /*08d0*/  @UP0 UIMAD UR21, UR21, UR13, URZ ;  /* 0x0000000d151502a4 */ /* 0x000fe2000f8e023f */
[----:B------:R-:W-:Y:S01]  /*08e0*/  IADD3 R8, P2, P1, R2, UR9, R24 ;  /* 0x0000000902087c10 */ /* 0x000fe2000f95e018 */
[----:B------:R-:W-:Y:S01]  /*08f0*/  @UP1 UMOV UR8, UR22 ;  /* 0x0000001600081c82 */ /* 0x000fe20008000000 */
        /* <DEDUP_REMOVED lines=19> */
.L_x_1137:
[----:B------:R-:W-:Y:S01]  /*0a30*/  ULDC UR6, c[0x0][0x278] ;  /* 0x00009e0000067ab9 */ /* 0x000fe20000000800 */
[----:B------:R-:W1:Y:S01]  /*0a40*/  S2R R3, SR_CTAID.Z ;  /* 0x0000000000037919 */ /* 0x000e620000002700 */
[----:B------:R-:W-:Y:S01]  /*0a50*/  IMAD.U32 R0, RZ, RZ, UR6 ;  /* 0x00000006ff007e24 */ /* 0x000fe2000f8e00ff */
[----:B------:R-:W-:Y:S01]  /*0a60*/  UMOV UR24, URZ ;  /* 0x0000003f00187c82 */ /* 0x000fe20008000000 */
[----:B------:R-:W-:Y:S01]  /*0a70*/  IMAD.MOV.U32 R33, RZ, RZ, R7 ;  /* 0x000000ffff217224 */ /* 0x000fe200078e0007 */
[----:B------:R-:W-:Y:S01]  /*0a80*/  UIADD3 UR39, -UR30, UR16, URZ ;  /* 0x000000101e277290 */ /* 0x000fe2000fffe13f */
[----:B------:R-:W-:Y:S02]  /*0a90*/  SHF.R.S32.HI R14, RZ, 0x5, R5 ;  /* 0x00000005ff0e7819 */ /* 0x000fe40000011405 */
[----:B------:R-:W-:-:S04]  /*0aa0*/  IABS R0, R0 ;  /* 0x0000000000007213 */ /* 0x000fc80000000000 */
[----:B------:R-:W-:-:S13]  /*0ab0*/  R2UR UR7, R0 ;  /* 0x00000000000772ca */ /* 0x000fda00000e0000 */
[----:B------:R-:W2:Y:S01]  /*0ac0*/  I2F.RP R4, UR7 ;  /* 0x0000000700047d06 */ /* 0x000ea20008209400 */
[----:B-1----:R-:W-:-:S04]  /*0ad0*/  IABS R3, R3 ;  /* 0x0000000300037213 */ /* 0x002fc80000000000 */
[----:B------:R-:W-:Y:S02]  /*0ae0*/  R2UR UR9, R3 ;  /* 0x00000000030972ca */ /* 0x000fe400000e0000 */
[----:B------:R-:W-:Y:S01]  /*0af0*/  LEA.HI R3, R9, R98, RZ, 0x3 ;  /* 0x0000006209037211 */ /* 0x000fe200078f18ff */
[----:B--2---:R-:W1:Y:S03]  /*0b00*/  MUFU.RCP R0, R4 ;  /* 0x0000000400007308 */ /* 0x004e660000001000 */
[----:B------:R-:W-:Y:S02]  /*0b10*/  SHF.R.S32.HI R6, RZ, 0x3, R3 ;  /* 0x00000003ff067819 */ /* 0x000fe40000011403 */
[----:B------:R-:W-:-:S03]  /*0b20*/  LOP3.LUT R3, R3, 0xfffffff8, RZ, 0xc0, !PT ;  /* 0xfffffff803037812 */ /* 0x000fc600078ec0ff */
[--C-:B------:R-:W-:Y:S01]  /*0b30*/  IMAD.MOV.U32 R32, RZ, RZ, R6.reuse ;  /* 0x000000ffff207224 */ /* 0x100fe200078e0006 */
[----:B------:R2:W-:Y:S01]  /*0b40*/  STL [R1+0x20], R6 ;  /* 0x0000200601007387 */ /* 0x0005e20000100800 */
[----:B------:R-:W-:Y:S02]  /*0b50*/  IMAD.MOV.U32 R32, RZ, RZ, R6 ;  /* 0x000000ffff207224 */ /* 0x000fe400078e0006 */
[----:B------:R-:W-:Y:S02]  /*0b60*/  IMAD.IADD R3, R98, 0x1, -R3 ;  /* 0x0000000162037824 */ /* 0x000fe400078e0a03 */
[----:B------:R-:W-:Y:S02]  /*0b70*/  IMAD.SHL.U32 R7, R32, 0x40, RZ ;  /* 0x0000004020077824 */ /* 0x000fe400078e00ff */
[----:B------:R-:W-:Y:S02]  /*0b80*/  IMAD.SHL.U32 R168, R3, 0x8, RZ ;  /* 0x0000000803a87824 */ /* 0x000fe400078e00ff */
[----:B-1----:R-:W-:Y:S01]  /*0b90*/  VIADD R0, R0, 0xffffffe ;  /* 0x0ffffffe00007836 */ /* 0x002fe20000000000 */
[----:B------:R-:W-:-:S02]  /*0ba0*/  LOP3.LUT R7, R7, 0x1c0, RZ, 0xc0, !PT ;  /* 0x000001c007077812 */ /* 0x000fc400078ec0ff */
[--C-:B------:R-:W-:Y:S02]  /*0bb0*/  SHF.R.S32.HI R169, RZ, 0x1f, R168.reuse ;  /* 0x0000001fffa97819 */ /* 0x100fe400000114a8 */
[----:B------:R-:W-:Y:S01]  /*0bc0*/  LOP3.LUT R11, R7, 0x38, R168, 0xf8, !PT ;  /* 0x00000038070b7812 */ /* 0x000fe200078ef8a8 */
[----:B------:R-:W1:Y:S01]  /*0bd0*/  F2I.FTZ.U32.TRUNC.NTZ R0, R0 ;  /* 0x0000000000007305 */ /* 0x000e62000021f000 */
[----:B------:R-:W-:Y:S02]  /*0be0*/  SHF.R.U32.HI R252, RZ, 0x3, R7 ;  /* 0x00000003fffc7819 */ /* 0x000fe40000011607 */
[----:B------:R-:W-:Y:S02]  /*0bf0*/  SHF.R.S32.HI R7, RZ, 0x1f, R24 ;  /* 0x0000001fff077819 */ /* 0x000fe40000011418 */
[----:B------:R-:W-:Y:S02]  /*0c00*/  LOP3.LUT R252, R11, R252, RZ, 0x3c, !PT ;  /* 0x000000fc0bfc7212 */ /* 0x000fe400078e3cff */
[----:B------:R-:W-:-:S02]  /*0c10*/  LEA.HI R11, R9, R98, RZ, 0x6 ;  /* 0x00000062090b7211 */ /* 0x000fc400078f30ff */
[----:B------:R-:W-:-:S03]  /*0c20*/  LEA.HI R7, R7, R24, RZ, 0x2 ;  /* 0x0000001807077211 */ /* 0x000fc600078f10ff */
[----:B------:R-:W-:Y:S01]  /*0c30*/  IMAD.SHL.U32 R11, R11, 0x8, RZ ;  /* 0x000000080b0b7824 */ /* 0x000fe200078e00ff */
[----:B------:R-:W-:Y:S02]  /*0c40*/  LOP3.LUT R13, R7, 0x7ffffffc, RZ, 0xc0, !PT ;  /* 0x7ffffffc070d7812 */ /* 0x000fe400078ec0ff */
[----:B-1----:R-:W-:Y:S01]  /*0c50*/  R2UR UR25, R0 ;  /* 0x00000000001972ca */ /* 0x002fe200000e0000 */
[----:B------:R-:W-:Y:S01]  /*0c60*/  VIADD R0, R32, 0x40 ;  /* 0x0000004020007836 */ /* 0x000fe20000000000 */
[----:B------:R-:W-:Y:S01]  /*0c70*/  LOP3.LUT R252, R252, 0xfffffe00, R11, 0xf8, !PT ;  /* 0xfffffe00fcfc7812 */ /* 0x000fe200078ef80b */
[----:B------:R-:W-:-:S03]  /*0c80*/  IMAD.IADD R24, R24, 0x1, -R13 ;  /* 0x0000000118187824 */ /* 0x000fc600078e0a0d */
[----:B------:R-:W-:Y:S01]  /*0c90*/  ISETP.GE.AND P5, PT, R0, UR39, PT ;  /* 0x0000002700007c0c */ /* 0x000fe2000bfa6270 */
[----:B------:R-:W-:-:S05]  /*0ca0*/  VIADD R0, R32, 0x60 ;  /* 0x0000006020007836 */ /* 0x000fca0000000000 */
[----:B------:R-:W-:Y:S01]  /*0cb0*/  ISETP.GE.AND P6, PT, R0, UR39, PT ;  /* 0x0000002700007c0c */ /* 0x000fe2000bfc6270 */
[----:B------:R-:W-:-:S04]  /*0cc0*/  UIADD3 UR11, URZ, -UR25, URZ ;  /* 0x800000193f0b7290 */ /* 0x000fc8000fffe03f */
[----:B------:R-:W-:-:S04]  /*0cd0*/  UIMAD UR11, UR11, UR7, URZ ;  /* 0x000000070b0b72a4 */ /* 0x000fc8000f8e023f */
[----:B------:R-:W-:-:S07]  /*0ce0*/  UIMAD.WIDE.U32 UR24, UR25, UR11, UR24 ;  /* 0x0000000b191872a5 */ /* 0x000fce000f8e0018 */
[----:B------:R-:W-:Y:S02]  /*0cf0*/  UMOV UR11, UR25 ;  /* 0x00000019000b7c82 */ /* 0x000fe40008000000 */
[----:B------:R-:W-:-:S07]  /*0d00*/  UIMAD.WIDE.U32 UR24, UR11, UR9, URZ ;  /* 0x000000090b1872a5 */ /* 0x000fce000f8e003f */
[----:B------:R-:W-:Y:S01]  /*0d10*/  UMOV UR17, UR25 ;  /* 0x0000001900117c82 */ /* 0x000fe20008000000 */
[----:B------:R-:W-:Y:S02]  /*0d20*/  USHF.R.S32.HI UR25, URZ, 0x1f, UR26 ;  /* 0x0000001f3f197899 */ /* 0x000fe4000801141a */
[----:B------:R-:W-:-:S04]  /*0d30*/  UIADD3 UR11, -UR17, URZ, URZ ;  /* 0x0000003f110b7290 */ /* 0x000fc8000fffe13f */
[----:B------:R-:W-:-:S04]  /*0d40*/  UIMAD UR9, UR7, UR11, UR9 ;  /* 0x0000000b070972a4 */ /* 0x000fc8000f8e0209 */
[----:B------:R-:W-:-:S11]  /*0d50*/  UISETP.GT.U32.AND UP1, UPT, UR7, UR9, UPT ;  /* 0x000000090700728c */ /* 0x000fd6000bf24070 */
[----:B------:R-:W-:Y:S02]  /*0d60*/  @!UP1 UIADD3 UR9, UR9, -UR7, URZ ;  /* 0x8000000709099290 */ /* 0x000fe4000fffe03f */
[----:B------:R-:W-:Y:S02]  /*0d70*/  @!UP1 UIADD3 UR17, UR17, 0x1, URZ ;  /* 0x0000000111119890 */ /* 0x000fe4000fffe03f */
[----:B------:R-:W-:Y:S02]  /*0d80*/  UISETP.GE.U32.AND UP2, UPT, UR9, UR7, UPT ;  /* 0x000000070900728c */ /* 0x000fe4000bf46070 */
[----:B------:R-:W-:Y:S02]  /*0d90*/  ULOP3.LUT UR9, UR26, UR6, URZ, 0x3c, !UPT ;  /* 0x000000061a097292 */ /* 0x000fe4000f8e3c3f */
[----:B------:R-:W-:Y:S02]  /*0da0*/  @UP0 UIADD3 UR7, UR34, UR10, URZ ;  /* 0x0000000a22070290 */ /* 0x000fe4000fffe03f */
[----:B------:R-:W-:Y:S01]  /*0db0*/  UISETP.GE.AND UP1, UPT, UR9, URZ, UPT ;  /* 0x0000003f0900728c */ /* 0x000fe2000bf26270 */
[----:B------:R-:W-:-:S02]  /*0dc0*/  @UP0 ULDC.64 UR10, c[0x0][0x250] ;  /* 0x00009400000a0ab9 */ /* 0x000fc40000000a00 */
[----:B------:R-:W-:Y:S02]  /*0dd0*/  @UP0 UIMAD.WIDE.U32 UR40, UR7, UR10, URZ ;  /* 0x0000000a072802a5 */ /* 0x000fe4000f8e003f */
[----:B------:R-:W-:Y:S02]  /*0de0*/  @UP2 UIADD3 UR17, UR17, 0x1, URZ ;  /* 0x0000000111112890 */ /* 0x000fe4000fffe03f */
[----:B------:R-:W-:Y:S02]  /*0df0*/  UISETP.NE.AND UP2, UPT, UR6, URZ, UPT ;  /* 0x0000003f0600728c */ /* 0x000fe4000bf45270 */
[----:B------:R-:W-:Y:S02]  /*0e00*/  @UP0 UIMAD UR7, UR7, UR11, URZ ;  /* 0x0000000b070702a4 */ /* 0x000fe4000f8e023f */
[----:B------:R-:W-:Y:S02]  /*0e10*/  @!UP1 UIADD3 UR17, -UR17, URZ, URZ ;  /* 0x0000003f11119290 */ /* 0x000fe4000fffe13f */
[----:B------:R-:W-:Y:S01]  /*0e20*/  @UP0 UIADD3 UR23, UR41, UR7, URZ ;  /* 0x0000000729170290 */ /* 0x000fe2000fffe03f */
[----:B------:R-:W-:-:S04]  /*0e30*/  @UP0 UMOV UR24, UR40 ;  /* 0x0000002800180c82 */ /* 0x000fc80008000000 */
        /* <DEDUP_REMOVED lines=11> */
[----:B------:R-:W-:Y:S01]  /*0ef0*/  UIMAD UR9, UR9, UR6, URZ ;  /* 0x00000006090972a4 */ /* 0x000fe2000f8e023f */
[----:B------:R-:W-:Y:S02]  /*0f00*/  UMOV UR34, UR40 ;  /* 0x0000002800227c82 */ /* 0x000fe40008000000 */
[----:B------:R-:W-:Y:S02]  /*0f10*/  UIMAD.WIDE.U32 UR34, UR27, UR6, UR34 ;  /* 0x000000061b2272a5 */ /* 0x000fe4000f8e0022 */
[----:B------:R-:W-:-:S04]  /*0f20*/  UIMAD UR7, UR27, UR7, UR9 ;  /* 0x000000071b0772a4 */ /* 0x000fc8000f8e0209 */
[----:B------:R-:W-:Y:S01]  /*0f30*/  UIADD3 UR23, UR35, UR7, URZ ;  /* 0x0000000723177290 */ /* 0x000fe2000fffe03f */
[----:B------:R-:W-:-:S11]  /*0f40*/  UMOV UR24, UR34 ;  /* 0x0000002200187c82 */ /* 0x000fd60008000000 */
.L_x_1138:
[C---:B------:R-:W-:Y:S01]  /*0f50*/  IADD3 R10, P0, R168.reuse, UR8, RZ ;  /* 0x00000008a80a7c10 */ /* 0x040fe2000ff1e0ff */
[C---:B------:R-:W-:Y:S01]  /*0f60*/  VIADD R103, R168.reuse, 0x80 ;  /* 0x00000080a8677836 */ /* 0x040fe20000000000 */
[----:B------:R-:W-:Y:S01]  /*0f70*/  SHF.R.S32.HI R33, RZ, 0x1f, R32 ;  /* 0x0000001fff217819 */ /* 0x000fe20000011420 */
[----:B------:R-:W-:Y:S01]  /*0f80*/  ULDC.64 UR6, c[0x0][0x258] ;  /* 0x0000960000067ab9 */ /* 0x000fe20000000a00 */
[----:B------:R-:W-:Y:S01]  /*0f90*/  IADD3.X R11, R169, UR4, RZ, P0, !PT ;  /* 0x00000004a90b7c10 */ /* 0x000fe200087fe4ff */
[----:B------:R-:W1:Y:S01]  /*0fa0*/  S2UR UR4, SR_CgaCtaId ;  /* 0x00000000000479c3 */ /* 0x000e620000008800 */
[C---:B------:R-:W-:Y:S01]  /*0fb0*/  IADD3 R104, R168.reuse, 0x40, RZ ;  /* 0x00000040a8687810 */ /* 0x040fe20007ffe0ff */
[----:B------:R2:W-:Y:S01]  /*0fc0*/  STL [R1+0x24], R33 ;  /* 0x0000242101007387 */ /* 0x0005e20000100800 */
[----:B------:R-:W-:Y:S01]  /*0fd0*/  IADD3 R102, R168, 0xc0, RZ ;  /* 0x000000c0a8667810 */ /* 0x000fe20007ffe0ff */
[----:B------:R-:W-:Y:S01]  /*0fe0*/  ULDC.64 UR8, c[0x0][0x260] ;  /* 0x0000980000087ab9 */ /* 0x000fe20000000a00 */
[----:B------:R-:W-:Y:S01]  /*0ff0*/  IMAD.U32 R16, RZ, RZ, UR6 ;  /* 0x00000006ff107e24 */ /* 0x000fe2000f8e00ff */
[----:B------:R2:W-:Y:S01]  /*1000*/  STL [R1+0x8], R104 ;  /* 0x0000086801007387 */ /* 0x0005e20000100800 */
[----:B------:R-:W-:Y:S01]  /*1010*/  UIMAD UR6, UR25, UR6, URZ ;  /* 0x00000006190672a4 */ /* 0x000fe2000f8e023f */
[----:B------:R-:W-:Y:S01]  /*1020*/  ISETP.GE.AND P0, PT, R32, UR39, PT ;  /* 0x0000002720007c0c */ /* 0x000fe2000bf06270 */
[----:B------:R-:W-:Y:S01]  /*1030*/  UIMAD UR34, UR36, UR8, URZ ;  /* 0x00000008242272a4 */ /* 0x000fe2000f8e023f */
[----:B------:R2:W-:Y:S01]  /*1040*/  STL [R1+0x4], R103 ;  /* 0x0000046701007387 */ /* 0x0005e20000100800 */
[----:B------:R-:W-:Y:S01]  /*1050*/  SHF.R.S32.HI R5, RZ, 0x1f, R5 ;  /* 0x0000001fff057819 */ /* 0x000fe20000011405 */
[----:B------:R-:W-:Y:S01]  /*1060*/  IMAD.U32 R6, RZ, RZ, UR8 ;  /* 0x00000008ff067e24 */ /* 0x000fe2000f8e00ff */
[----:B------:R-:W-:Y:S01]  /*1070*/  UIMAD UR34, UR17, UR9, UR34 ;  /* 0x00000009112272a4 */ /* 0x000fe2000f8e0222 */
[----:B------:R2:W-:Y:S01]  /*1080*/  STL [R1], R102 ;  /* 0x0000006601007387 */ /* 0x0005e20000100800 */
[----:B------:R-:W-:Y:S01]  /*1090*/  UIMAD UR7, UR26, UR7, UR6 ;  /* 0x000000071a0772a4 */ /* 0x000fe2000f8e0206 */
[----:B------:R-:W-:Y:S01]  /*10a0*/  LEA.HI R5, R5, R14, RZ, 0x3 ;  /* 0x0000000e05057211 */ /* 0x000fe200078f18ff */
[----:B------:R-:W-:Y:S01]  /*10b0*/  ULDC.64 UR8, c[0x0][0x268] ;  /* 0x00009a0000087ab9 */ /* 0x000fe20000000a00 */
[----:B------:R-:W-:Y:S01]  /*10c0*/  IMAD.WIDE.U32 R16, R16, UR26, R10 ;  /* 0x0000001a10107c25 */ /* 0x000fe2000f8e000a */
[----:B------:R-:W-:Y:S01]  /*10d0*/  UMOV UR6, 0x400 ;  /* 0x0000040000067882 */ /* 0x000fe20000000000 */
[----:B------:R-:W-:Y:S01]  /*10e0*/  UIMAD UR36, UR36, UR8, URZ ;  /* 0x00000008242472a4 */ /* 0x000fe2000f8e023f */
[----:B------:R-:W-:Y:S01]  /*10f0*/  LOP3.LUT R5, R5, 0xffffff8, RZ, 0xc0, !PT ;  /* 0x0ffffff805057812 */ /* 0x000fe200078ec0ff */
[----:B------:R-:W-:Y:S01]  /*1100*/  IMAD R23, R33, UR12, RZ ;  /* 0x0000000c21177c24 */ /* 0x000fe2000f8e02ff */
[----:B------:R-:W-:Y:S01]  /*1110*/  MOV R20, UR15 ;  /* 0x0000000f00147c02 */ /* 0x000fe20008000f00 */
[----:B-1----:R-:W-:Y:S01]  /*1120*/  ULEA UR4, UR4, UR6, 0x18 ;  /* 0x0000000604047291 */ /* 0x002fe2000f8ec03f */
[----:B------:R-:W-:Y:S01]  /*1130*/  IADD3 R19, R17, UR7, RZ ;  /* 0x0000000711137c10 */ /* 0x000fe2000fffe0ff */
[----:B------:R-:W-:Y:S01]  /*1140*/  UIADD3 UR35, UR18, -0x1, URZ ;  /* 0xffffffff12237890 */ /* 0x000fe2000fffe03f */
[----:B------:R-:W-:Y:S01]  /*1150*/  BSSY B0, `(.L_x_1139) ;  /* 0x0000037000007945 */ /* 0x000fe20003800000 */
[----:B------:R-:W-:Y:S01]  /*1160*/  UIMAD UR36, UR17, UR9, UR36 ;  /* 0x00000009112472a4 */ /* 0x000fe2000f8e0224 */
[----:B------:R-:W-:Y:S01]  /*1170*/  VIADD R0, R32, 0x20 ;  /* 0x0000002020007836 */ /* 0x000fe20000000000 */
[----:B------:R-:W-:Y:S01]  /*1180*/  SHF.R.S32.HI R7, RZ, 0x2, R7 ;  /* 0x00000002ff077819 */ /* 0x000fe20000011407 */
[----:B------:R-:W-:Y:S01]  /*1190*/  IMAD.IADD R26, R14, 0x1, -R5 ;  /* 0x000000010e1a7824 */ /* 0x000fe200078e0a05 */
[----:B------:R-:W-:Y:S01]  /*11a0*/  LEA R252, R252, UR4, 0x1 ;  /* 0x00000004fcfc7c11 */ /* 0x000fe2000f8e08ff */
[----:B------:R-:W-:-:S04]  /*11b0*/  IMAD.WIDE R20, R20, 0x80, R32 ;  /* 0x0000008014147825 */ /* 0x000fc800078e0220 */
[----:B------:R-:W-:-:S04]  /*11c0*/  IMAD.WIDE.U32 R30, R32, UR12, R168 ;  /* 0x0000000c201e7c25 */ /* 0x000fc8000f8e00a8 */
[----:B------:R-:W-:Y:S02]  /*11d0*/  IMAD R23, R32, UR13, R23 ;  /* 0x0000000d20177c24 */ /* 0x000fe4000f8e0217 */
[----:B------:R-:W-:Y:S01]  /*11e0*/  IMAD.U32 R15, RZ, RZ, UR8 ;  /* 0x00000008ff0f7e24 */ /* 0x000fe2000f8e00ff */
[----:B--2---:R-:W-:Y:S06]  /*11f0*/  @P0 BRA `(.L_x_1140) ;  /* 0x0000000000b00947 */ /* 0x004fec0003800000 */
        /* <DEDUP_REMOVED lines=44> */
.L_x_1140:
[----:B------:R-:W-:Y:S05]  /*14c0*/  BSYNC B0 ;  /* 0x0000000000007941 */ /* 0x000fea0003800000 */
.L_x_1139:
[----:B-12---:R-:W-:Y:S01]  /*14d0*/  IADD3 R4, P0, R30, UR22, RZ ;  /* 0x000000161e047c10 */ /* 0x006fe2000ff1e0ff */
[----:B------:R-:W-:Y:S01]  /*14e0*/  ULEA UR6, UR18, UR37, 0x6 ;  /* 0x0000002512067291 */ /* 0x000fe2000f8e303f */
[----:B------:R-:W-:Y:S01]  /*14f0*/  ISETP.GE.AND P1, PT, R0, UR39, PT ;  /* 0x0000002700007c0c */ /* 0x000fe2000bf26270 */
[----:B------:R-:W-:Y:S01]  /*1500*/  IMAD R26, R26, 0x10, R7 ;  /* 0x000000101a1a7824 */ /* 0x000fe200078e0207 */
[----:B------:R-:W-:Y:S01]  /*1510*/  IADD3.X R5, R31, UR21, R23, P0, !PT ;  /* 0x000000151f057c10 */ /* 0x000fe200087fe417 */
[----:B------:R-:W-:Y:S01]  /*1520*/  UIADD3 UR6, UR6, -0x40, URZ ;  /* 0xffffffc006067890 */ /* 0x000fe2000fffe03f */
[----:B------:R-:W-:Y:S01]  /*1530*/  SHF.L.U32 R97, R24, 0x1, RZ ;  /* 0x0000000118617819 */ /* 0x000fe200000006ff */
[----:B------:R-:W-:Y:S01]  /*1540*/  USHF.R.S32.HI UR38, URZ, 0x1f, UR35 ;  /* 0x0000001f3f267899 */ /* 0x000fe20008011423 */
[----:B------:R-:W-:Y:S01]  /*1550*/  BSSY B0, `(.L_x_1141) ;  /* 0x0000037000007945 */ /* 0x000fe20003800000 */
[----:B------:R-:W-:Y:S01]  /*1560*/  IMAD.WIDE.U32 R28, R6, UR17, R4 ;  /* 0x00000011061c7c25 */ /* 0x000fe2000f8e0004 */
[----:B------:R-:W-:-:S03]  /*1570*/  UIMAD UR37, UR35, -0x40, UR31 ;  /* 0xffffffc0232578a4 */ /* 0x000fc6000f8e021f */
[----:B------:R-:W-:Y:S01]  /*1580*/  IMAD R97, R26, UR19, R97 ;  /* 0x000000131a617c24 */ /* 0x000fe2000f8e0261 */
[----:B------:R1:W-:Y:S01]  /*1590*/  STL.64 [R1+0x10], R28 ;  /* 0x0000101c01007387 */ /* 0x0003e20000100a00 */
[----:B------:R-:W-:-:S03]  /*15a0*/  IMAD.U32 R6, RZ, RZ, UR6 ;  /* 0x00000006ff067e24 */ /* 0x000fc6000f8e00ff */
        /* <DEDUP_REMOVED lines=49> */
.L_x_1142:
[----:B------:R-:W-:Y:S05]  /*18c0*/  BSYNC B0 ;  /* 0x0000000000007941 */ /* 0x000fea0003800000 */
.L_x_1141:
        /* <DEDUP_REMOVED lines=49> */
.L_x_1144:
[----:B------:R-:W-:Y:S05]  /*1be0*/  BSYNC B0 ;  /* 0x0000000000007941 */ /* 0x000fea0003800000 */
.L_x_1143:
        /* <DEDUP_REMOVED lines=49> */
.L_x_1146:
[----:B------:R-:W-:Y:S05]  /*1f00*/  BSYNC B0 ;  /* 0x0000000000007941 */ /* 0x000fea0003800000 */
.L_x_1145:
        /* <DEDUP_REMOVED lines=10> */
[----:B------:R-:W-:Y:S01]  /*1fb0*/  IMAD.WIDE.U32 R18, R17, UR40, R100 ;  /* 0x0000002811127c25 */ /* 0x000fe2000f8e0064 */
[----:B------:R-:W-:-:S06]  /*1fc0*/  UIMAD UR6, UR38, UR40, UR6 ;  /* 0x00000028260672a4 */ /* 0x000fcc000f8e0206 */
        /* <DEDUP_REMOVED lines=40> */
.L_x_1148:
[----:B------:R-:W-:Y:S05]  /*2250*/  BSYNC B0 ;  /* 0x0000000000007941 */ /* 0x000fea0003800000 */
.L_x_1147:
        /* <DEDUP_REMOVED lines=10> */
[----:B---34-:R-:W3:Y:S01]  /*2300*/  @!P6 LDC.64 R12, c[0x0][0x218] ;  /* 0x00008600ff0ceb82 */ /* 0x018ee20000000a00 */
        /* <DEDUP_REMOVED lines=33> */
.L_x_1150:
[----:B------:R-:W-:Y:S05]  /*2520*/  BSYNC B0 ;  /* 0x0000000000007941 */ /* 0x000fea0003800000 */
.L_x_1149:
        /* <DEDUP_REMOVED lines=11> */
[----:B---34-:R-:W-:Y:S01]  /*25e0*/  LEA.HI R11, R9, R98, RZ, 0x4 ;  /* 0x00000062090b7211 */ /* 0x018fe200078f20ff */
[----:B------:R-:W-:Y:S01]  /*25f0*/  @UP1 UIMAD UR7, UR27, UR7, UR43 ;  /* 0x000000071b0712a4 */ /* 0x000fe2000f8e022b */
[----:B------:R-:W-:-:S04]  /*2600*/  DEPBAR.LE SB0, 0x0 ;  /* 0x000080000000791a */ /* 0x000fc80000000000 */
[----:B------:R-:W-:Y:S02]  /*2610*/  @UP1 ULEA UR8, UP0, UR44, UR8, 0x2 ;  /* 0x000000082c081291 */ /* 0x000fe4000f80103f */
[----:B------:R-:W-:Y:S01]  /*2620*/  @UP1 UIADD3 UR7, UR45, UR7, URZ ;  /* 0x000000072d071290 */ /* 0x000fe2000fffe03f */
[----:B------:R-:W-:Y:S01]  /*2630*/  IMAD.WIDE.U32 R18, R32, UR10, R168 ;  /* 0x0000000a20127c25 */ /* 0x000fe2000f8e00a8 */
[----:B------:R-:W-:Y:S01]  /*2640*/  LEA R16, R14, UR30, 0x4 ;  /* 0x0000001e0e107c11 */ /* 0x000fe2000f8e20ff */
[----:B------:R-:W-:Y:S01]  /*2650*/  @UP1 ULDC UR6, c[0x0][0x2e8] ;  /* 0x0000ba0000061ab9 */ /* 0x000fe20000000800 */
[----:B------:R-:W-:Y:S01]  /*2660*/  @UP1 ULEA.HI.X UR9, UR44, UR9, UR7, 0x2, UP0 ;  /* 0x000000092c091291 */ /* 0x000fe200080f1407 */
[----:B------:R-:W-:-:S05]  /*2670*/  IMAD.U32 R20, RZ, RZ, UR8 ;  /* 0x00000008ff147e24 */ /* 0x000fca000f8e00ff */
[----:B------:R-:W-:-:S05]  /*2680*/  IMAD.U32 R21, RZ, RZ, UR9 ;  /* 0x00000009ff157e24 */ /* 0x000fca000f8e00ff */
[----:B--2---:R-:W2:Y:S01]  /*2690*/  @P1 LDG.E R4, desc[UR28][R20.64] ;  /* 0x0000001c14041981 */ /* 0x004ea2000c1e1900 */
[----:B------:R-:W-:Y:S01]  /*26a0*/  LOP3.LUT R9, R11, 0xfffffff0, RZ, 0xc0, !PT ;  /* 0xfffffff00b097812 */ /* 0x000fe200078ec0ff */
[----:B------:R-:W-:Y:S01]  /*26b0*/  IMAD R5, R33, UR10, RZ ;  /* 0x0000000a21057c24 */ /* 0x000fe2000f8e02ff */
[----:B------:R-:W-:Y:S01]  /*26c0*/  SHF.R.S32.HI R214, RZ, 0x4, R11 ;  /* 0x00000004ffd67819 */ /* 0x000fe2000001140b */
[----:B------:R-:W-:Y:S01]  /*26d0*/  IMAD.U32 R96, RZ, RZ, UR31 ;  /* 0x0000001fff607e24 */ /* 0x000fe2000f8e00ff */
[----:B------:R-:W-:Y:S01]  /*26e0*/  ISETP.GE.AND P3, PT, R0, UR37, PT ;  /* 0x0000002500007c0c */ /* 0x000fe2000bf66270 */
[----:B------:R-:W-:Y:S01]  /*26f0*/  IMAD.IADD R9, R98, 0x1, -R9 ;  /* 0x0000000162097824 */ /* 0x000fe200078e0a09 */
[----:B------:R-:W-:Y:S01]  /*2700*/  LEA.HI R11, R11, R214, RZ, 0x1 ;  /* 0x000000d60b0b7211 */ /* 0x000fe200078f08ff */
[----:B------:R-:W-:Y:S01]  /*2710*/  IMAD R5, R32, UR11, R5 ;  /* 0x0000000b20057c24 */ /* 0x000fe2000f8e0205 */
[----:B------:R-:W-:Y:S01]  /*2720*/  IADD3 R13, R16, 0x1, R7 ;  /* 0x00000001100d7810 */ /* 0x000fe20007ffe007 */
[----:B------:R-:W-:Y:S01]  /*2730*/  USHF.L.U64.HI UR8, UR10, 0x6, UR11 ;  /* 0x000000060a087899 */ /* 0x000fe2000801020b */
[----:B------:R-:W-:Y:S01]  /*2740*/  SHF.R.S32.HI R12, RZ, 0x1f, R9 ;  /* 0x0000001fff0c7819 */ /* 0x000fe20000011409 */
[----:B------:R-:W2:Y:S01]  /*2750*/  @P1 MUFU.RCP R7, UR6 ;  /* 0x0000000600071d08 */ /* 0x000ea20008001000 */
[----:B------:R-:W-:Y:S01]  /*2760*/  LOP3.LUT R11, R11, 0xfffffffe, RZ, 0xc0, !PT ;  /* 0xfffffffe0b0b7812 */ /* 0x000fe200078ec0ff */
[----:B------:R-:W-:Y:S01]  /*2770*/  USHF.L.U32 UR9, UR10, 0x6, URZ ;  /* 0x000000060a097899 */ /* 0x000fe2000800063f */
[----:B------:R-:W-:Y:S01]  /*2780*/  LEA.HI R12, R12, R9, RZ, 0x3 ;  /* 0x000000090c0c7211 */ /* 0x000fe200078f18ff */
[----:B------:R-:W-:Y:S01]  /*2790*/  UIMAD UR7, UR8, UR35, URZ ;  /* 0x00000023080772a4 */ /* 0x000fe2000f8e023f */
[----:B------:R-:W-:Y:S01]  /*27a0*/  BAR.SYNC.DEFER_BLOCKING 0x0 ;  /* 0x0000000000007b1d */ /* 0x000fe20000010000 */
[----:B------:R-:W-:Y:S01]  /*27b0*/  IADD3 R10, P2, R18, UR24, RZ ;  /* 0x00000018120a7c10 */ /* 0x000fe2000ff5e0ff */
[----:B------:R-:W-:Y:S01]  /*27c0*/  IMAD.IADD R214, R214, 0x1, -R11 ;  /* 0x00000001d6d67824 */ /* 0x000fe200078e0a0b */
[----:B------:R-:W-:Y:S01]  /*27d0*/  LOP3.LUT R0, R12, 0xfffffff8, RZ, 0xc0, !PT ;  /* 0xfffffff80c007812 */ /* 0x000fe200078ec0ff */
[----:B------:R-:W-:Y:S01]  /*27e0*/  IMAD.SHL.U32 R18, R3, 0x40, RZ ;  /* 0x0000004003127824 */ /* 0x000fe200078e00ff */
[----:B------:R-:W-:Y:S01]  /*27f0*/  IADD3.X R11, R19, UR23, R5, P2, !PT ;  /* 0x00000017130b7c10 */ /* 0x000fe200097fe405 */
[----:B------:R-:W-:Y:S01]  /*2800*/  IMAD.SHL.U32 R16, R214, 0x8, RZ ;  /* 0x00000008d6107824 */ /* 0x000fe200078e00ff */
[----:B------:R-:W-:Y:S01]  /*2810*/  ISETP.GE.AND P2, PT, R32, UR37, PT ;  /* 0x0000002520007c0c */ /* 0x000fe2000bf46270 */
[----:B------:R-:W-:Y:S01]  /*2820*/  IMAD.IADD R0, R9, 0x1, -R0 ;  /* 0x0000000109007824 */ /* 0x000fe200078e0a00 */
[----:B------:R-:W-:Y:S01]  /*2830*/  LOP3.LUT R18, R18, 0x1c0, RZ, 0xc0, !PT ;  /* 0x000001c012127812 */ /* 0x000fe200078ec0ff */
[----:B------:R-:W-:Y:S01]  /*2840*/  IMAD.SHL.U32 R12, R12, 0x40, RZ ;  /* 0x000000400c0c7824 */ /* 0x000fe200078e00ff */
[----:B------:R-:W-:Y:S01]  /*2850*/  IADD3 R96, R96, -UR16, R13 ;  /* 0x8000001060607c10 */ /* 0x000fe2000fffe00d */
[----:B------:R-:W-:Y:S01]  /*2860*/  IMAD.SHL.U32 R5, R0, 0x40, RZ ;  /* 0x0000004000057824 */ /* 0x000fe200078e00ff */
[----:B------:R-:W-:Y:S01]  /*2870*/  UIMAD UR7, UR38, UR9, UR7 ;  /* 0x00000009260772a4 */ /* 0x000fe2000f8e0207 */
[----:B------:R-:W-:Y:S01]  /*2880*/  IMAD.SHL.U32 R9, R32, 0x8, RZ ;  /* 0x0000000820097824 */ /* 0x000fe200078e00ff */
[----:B------:R-:W-:Y:S01]  /*2890*/  BSSY B0, `(.L_x_1151) ;  /* 0x0000040000007945 */ /* 0x000fe20003800000 */
[----:B------:R-:W-:Y:S01]  /*28a0*/  IMAD.WIDE.U32 R10, R15, UR17, R10 ;  /* 0x000000110f0a7c25 */ /* 0x000fe2000f8e000a */
[----:B------:R-:W-:-:S02]  /*28b0*/  LOP3.LUT R5, R5, 0x1c0, RZ, 0xc0, !PT ;  /* 0x000001c005057812 */ /* 0x000fc400078ec0ff */
[----:B------:R-:W-:Y:S01]  /*28c0*/  LOP3.LUT R9, R18, 0x8, R9, 0xf8, !PT ;  /* 0x0000000812097812 */ /* 0x000fe200078ef809 */
[----:B------:R-:W-:Y:S01]  /*28d0*/  VIADD R13, R11, UR36 ;  /* 0x000000240b0d7c36 */ /* 0x000fe20008000000 */
[----:B------:R-:W-:Y:S01]  /*28e0*/  LOP3.LUT R16, R5, 0x8, R16, 0xf8, !PT ;  /* 0x0000000805107812 */ /* 0x000fe200078ef810 */
[----:B------:R-:W-:Y:S01]  /*28f0*/  VIADD R96, R96, UR20 ;  /* 0x0000001460607c36 */ /* 0x000fe20008000000 */
[----:B------:R-:W-:Y:S01]  /*2900*/  SHF.R.U32.HI R5, RZ, 0x3, R5 ;  /* 0x00000003ff057819 */ /* 0x000fe20000011605 */
[----:B------:R3:W-:Y:S01]  /*2910*/  @P2 STS.128 [R252+0x18000], RZ ;  /* 0x018000fffc002388 */ /* 0x0007e20000000c00 */
[----:B------:R-:W-:Y:S01]  /*2920*/  SHF.R.U32.HI R18, RZ, 0x3, R18 ;  /* 0x00000003ff127819 */ /* 0x000fe20000011612 */
[----:B------:R-:W-:Y:S01]  /*2930*/  UMOV UR20, URZ ;  /* 0x0000003f00147c82 */ /* 0x000fe20008000000 */
[----:B------:R-:W-:Y:S01]  /*2940*/  LOP3.LUT R5, R16, R5, RZ, 0x3c, !PT ;  /* 0x0000000510057212 */ /* 0x000fe200078e3cff */
[----:B------:R3:W-:Y:S01]  /*2950*/  @P2 STS.128 [R252+0x1a000], RZ ;  /* 0x01a000fffc002388 */ /* 0x0007e20000000c00 */
[----:B------:R-:W-:-:S02]  /*2960*/  LOP3.LUT R9, R9, R18, RZ, 0x3c, !PT ;  /* 0x0000001209097212 */ /* 0x000fc400078e3cff */
[----:B------:R-:W-:Y:S01]  /*2970*/  LOP3.LUT R5, R5, 0xfffffe00, R12, 0xf8, !PT ;  /* 0xfffffe0005057812 */ /* 0x000fe200078ef80c */
[----:B------:R3:W-:Y:S01]  /*2980*/  @P2 STS.128 [R252+0x1c000], RZ ;  /* 0x01c000fffc002388 */ /* 0x0007e20000000c00 */
[----:B------:R-:W-:Y:S02]  /*2990*/  IMAD.MOV.U32 R12, RZ, RZ, R10 ;  /* 0x000000ffff0c7224 */ /* 0x000fe400078e000a */
[----:B------:R-:W-:Y:S01]  /*29a0*/  IMAD R214, R214, 0x200, R9 ;  /* 0x00000200d6d67824 */ /* 0x000fe200078e0209 */
[----:B------:R3:W-:Y:S01]  /*29b0*/  @P2 STS.128 [R252+0x1e000], RZ ;  /* 0x01e000fffc002388 */ /* 0x0007e20000000c00 */
[----:B------:R-:W-:-:S04]  /*29c0*/  IMAD.WIDE.U32 R24, R17, UR9, R12 ;  /* 0x0000000911187c25 */ /* 0x000fc8000f8e000c */
[----:B------:R-:W-:Y:S02]  /*29d0*/  VIADD R22, R25, UR7 ;  /* 0x0000000719167c36 */ /* 0x000fe40008000000 */
[----:B------:R-:W-:Y:S02]  /*29e0*/  IMAD R215, R14, 0x400, R5 ;  /* 0x000004000ed77824 */ /* 0x000fe400078e0205 */
[----:B--2---:R-:W-:-:S05]  /*29f0*/  @P1 FMUL.FTZ R4, R4, R7 ;  /* 0x0000000704041220 */ /* 0x004fca0000410000 */
[----:B------:R-:W-:-:S13]  /*2a00*/  @P1 R2UR UR6, R4 ;  /* 0x00000000040612ca */ /* 0x000fda00000e0000 */
[----:B------:R-:W-:Y:S01]  /*2a10*/  @UP1 UMOV UR20, UR6 ;  /* 0x0000000600141c82 */ /* 0x000fe20008000000 */
[----:B---3--:R-:W-:Y:S05]  /*2a20*/  @P2 BRA `(.L_x_1152) ;  /* 0x0000000000982947 */ /* 0x008fea0003800000 */
        /* <DEDUP_REMOVED lines=38> */
.L_x_1152:
[----:B------:R-:W-:Y:S05]  /*2c90*/  BSYNC B0 ;  /* 0x0000000000007941 */ /* 0x000fea0003800000 */
.L_x_1151:
[----:B------:R4:W-:Y:S01]  /*2ca0*/  @P3 STS.128 [R252+0x19000], RZ ;  /* 0x019000fffc003388 */ /* 0x0009e20000000c00 */
[----:B------:R-:W-:Y:S01]  /*2cb0*/  R2P PR, R3, 0x6 ;  /* 0x0000000603007804 */ /* 0x000fe20000000000 */
[----:B------:R-:W-:Y:S01]  /*2cc0*/  IMAD.MOV.U32 R4, RZ, RZ, 0x10 ;  /* 0x00000010ff047424 */ /* 0x000fe200078e00ff */
[----:B------:R-:W-:Y:S01]  /*2cd0*/  USHF.L.U64.HI UR25, UR10, 0x5, UR11 ;  /* 0x000000050a197899 */ /* 0x000fe2000801020b */
[----:B------:R4:W-:Y:S01]  /*2ce0*/  @P3 STS.128 [R252+0x1b000], RZ ;  /* 0x01b000fffc003388 */ /* 0x0009e20000000c00 */
[----:B------:R-:W-:Y:S01]  /*2cf0*/  IMAD.MOV.U32 R3, RZ, RZ, 0x20 ;  /* 0x00000020ff037424 */ /* 0x000fe200078e00ff */
[----:B------:R-:W-:Y:S01]  /*2d00*/  USHF.L.U32 UR26, UR10, 0x5, URZ ;  /* 0x000000050a1a7899 */ /* 0x000fe2000800063f */
[----:B------:R-:W-:Y:S01]  /*2d10*/  BSSY B0, `(.L_x_1153) ;  /* 0x0000030000007945 */ /* 0x000fe20003800000 */
[----:B------:R4:W-:Y:S01]  /*2d20*/  @P3 STS.128 [R252+0x1d000], RZ ;  /* 0x01d000fffc003388 */ /* 0x0009e20000000c00 */
[----:B------:R-:W-:Y:S02]  /*2d30*/  LEA R215, R215, UR4, 0x1 ;  /* 0x00000004d7d77c11 */ /* 0x000fe4000f8e08ff */
[----:B------:R-:W-:Y:S01]  /*2d40*/  LEA R214, R214, UR4, 0x1 ;  /* 0x00000004d6d67c11 */ /* 0x000fe2000f8e08ff */
[----:B------:R4:W-:Y:S01]  /*2d50*/  @P3 STS.128 [R252+0x1f000], RZ ;  /* 0x01f000fffc003388 */ /* 0x0009e20000000c00 */
[----:B------:R-:W-:-:S02]  /*2d60*/  SEL R7, R3, 0xffffffe0, !P2 ;  /* 0xffffffe003077807 */ /* 0x000fc40005000000 */
[----:B------:R-:W-:Y:S01]  /*2d70*/  SEL R9, R4, 0xfffffff0, !P1 ;  /* 0xfffffff004097807 */ /* 0x000fe20004800000 */
[----:B------:R-:W-:Y:S06]  /*2d80*/  @P3 BRA `(.L_x_1154) ;  /* 0x0000000000a03947 */ /* 0x000fec0003800000 */
        /* <DEDUP_REMOVED lines=40> */
.L_x_1154:
[----:B------:R-:W-:Y:S05]  /*3010*/  BSYNC B0 ;  /* 0x0000000000007941 */ /* 0x000fea0003800000 */
.L_x_1153:
[----:B------:R-:W-:Y:S01]  /*3020*/  LDSM.16.M88.4 R44, [R215] ;  /* 0x00000000d72c783b */ /* 0x000fe20000000200 */
[----:B------:R-:W-:Y:S01]  /*3030*/  LOP3.LUT P1, RZ, R0, 0x2, RZ, 0xc0, !PT ;  /* 0x0000000200ff7812 */ /* 0x000fe2000782c0ff */
[--C-:B------:R-:W-:Y:S01]  /*3040*/  IMAD R99, R9, 0x2, R214.reuse ;  /* 0x0000000209637824 */ /* 0x100fe200078e02d6 */
[----:B------:R-:W-:Y:S01]  /*3050*/  SHF.R.S32.HI R189, RZ, 0x1f, R97 ;  /* 0x0000001fffbd7819 */ /* 0x000fe20000011461 */
[----:B-1-3--:R-:W1:Y:S01]  /*3060*/  LDSM.16.M88.4 R20, [R214+0x10000] ;  /* 0x01000000d614783b */ /* 0x00ae620000000200 */
[----:B------:R-:W-:Y:S01]  /*3070*/  SEL R4, R4, 0xfffffff0, !P1 ;  /* 0xfffffff004047807 */ /* 0x000fe20004800000 */
[----:B------:R-:W-:Y:S01]  /*3080*/  IMAD R207, R7, 0x2, R214 ;  /* 0x0000000207cf7824 */ /* 0x000fe200078e02d6 */
[----:B------:R-:W-:Y:S01]  /*3090*/  LOP3.LUT P1, RZ, R0, 0x4, RZ, 0xc0, !PT ;  /* 0x0000000400ff7812 */ /* 0x000fe2000782c0ff */
[----:B------:R-:W3:Y:S01]  /*30a0*/  LDSM.16.M88.4 R52, [R214+0x11000] ;  /* 0x01100000d634783b */ /* 0x000ee20000000200 */
[----:B------:R-:W-:Y:S01]  /*30b0*/  VIADD R0, R214, 0x10000 ;  /* 0x00010000d6007836 */ /* 0x000fe20000000000 */
[----:B------:R-:W-:Y:S01]  /*30c0*/  VIMNMX R228, R96, UR31, PT ;  /* 0x0000001f60e47c48 */ /* 0x000fe2000bfe0100 */
[--C-:B------:R-:W-:Y:S01]  /*30d0*/  IMAD R213, R4, 0x2, R215.reuse ;  /* 0x0000000204d57824 */ /* 0x100fe200078e02d7 */
[----:B------:R-:W2:Y:S01]  /*30e0*/  LDSM.16.M88.4 R64, [R214+0x10800] ;  /* 0x01080000d640783b */ /* 0x000ea20000000200 */
[----:B------:R-:W-:Y:S01]  /*30f0*/  SEL R3, R3, 0xffffffe0, !P1 ;  /* 0xffffffe003037807 */ /* 0x000fe20004800000 */
[----:B------:R-:W-:Y:S01]  /*3100*/  IMAD R212, R9, 0x2, R0 ;  /* 0x0000000209d47824 */ /* 0x000fe200078e0200 */
[----:B------:R-:W-:Y:S01]  /*3110*/  LEA.HI.X.SX32 R189, R6, R189, 0x1, P0 ;  /* 0x000000bd06bd7211 */ /* 0x000fe200000f0eff */
[----:B------:R-:W-:Y:S01]  /*3120*/  LDSM.16.M88.4 R60, [R213] ;  /* 0x00000000d53c783b */ /* 0x000fe20000000200 */
[----:B------:R-:W-:Y:S01]  /*3130*/  IMAD.SHL.U32 R98, R98, 0x2, RZ ;  /* 0x0000000262627824 */ /* 0x000fe200078e00ff */
[----:B------:R-:W-:Y:S01]  /*3140*/  UISETP.GE.AND UP0, UPT, UR18, 0x2, UPT ;  /* 0x000000021200788c */ /* 0x000fe2000bf06270 */
[C---:B------:R-:W-:Y:S01]  /*3150*/  IMAD R211, R3.reuse, 0x2, R215 ;  /* 0x0000000203d37824 */ /* 0x040fe200078e02d7 */
[----:B------:R-:W5:Y:S01]  /*3160*/  LDSM.16.M88.4 R28, [R99+0x10000] ;  /* 0x01000000631c783b */ /* 0x000f620000000200 */
[----:B------:R-:W-:Y:S01]  /*3170*/  IMAD R210, R3, 0x2, R213 ;  /* 0x0000000203d27824 */ /* 0x000fe200078e02d5 */
[----:B------:R-:W-:Y:S01]  /*3180*/  LOP3.LUT R105, R98, 0x6, RZ, 0xc0, !PT ;  /* 0x0000000662697812 */ /* 0x000fe200078ec0ff */
[----:B------:R-:W-:Y:S01]  /*3190*/  IMAD R209, R7, 0x2, R212 ;  /* 0x0000000207d17824 */ /* 0x000fe200078e02d4 */
[----:B------:R-:W4:Y:S01]  /*31a0*/  LDSM.16.M88.4 R32, [R214+0x11800] ;  /* 0x01180000d620783b */ /* 0x000f220000000200 */
[----:B------:R-:W-:Y:S01]  /*31b0*/  IMAD.U32 R0, RZ, RZ, UR35 ;  /* 0x00000023ff007e24 */ /* 0x000fe2000f8e00ff */
[----:B------:R-:W-:Y:S01]  /*31c0*/  UIADD3 UR30, UR33, 0x646e171e, URZ ;  /* 0x646e171e211e7890 */ /* 0x000fe2000fffe03f */
[----:B------:R-:W-:Y:S01]  /*31d0*/  IMAD.U32 R7, RZ, RZ, UR15 ;  /* 0x0000000fff077e24 */ /* 0x000fe2000f8e00ff */
[----:B------:R-:W4:Y:S01]  /*31e0*/  LDSM.16.M88.4 R92, [R99+0x11000] ;  /* 0x01100000635c783b */ /* 0x000f220000000200 */
[----:B------:R-:W-:Y:S01]  /*31f0*/  IMAD R0, R0, 0x40, R105 ;  /* 0x0000004000007824 */ /* 0x000fe200078e0269 */
[----:B------:R-:W-:Y:S01]  /*3200*/  UIADD3 UR27, UR32, -0x4ab325aa, URZ ;  /* 0xb54cda56201b7890 */ /* 0x000fe2000fffe03f */
[----:B------:R-:W-:Y:S01]  /*3210*/  IMAD.U32 R165, RZ, RZ, UR31 ;  /* 0x0000001fffa57e24 */ /* 0x000fe2000f8e00ff */
[----:B------:R-:W4:Y:S01]  /*3220*/  LDSM.16.M88.4 R68, [R99+0x10800] ;  /* 0x010800006344783b */ /* 0x000f220000000200 */
[----:B------:R-:W-:Y:S01]  /*3230*/  IMAD R14, R7, 0x8, R14 ;  /* 0x00000008070e7824 */ /* 0x000fe200078e020e */
[----:B------:R-:W-:Y:S01]  /*3240*/  UMOV UR43, UR35 ;  /* 0x00000023002b7c82 */ /* 0x000fe20008000000 */
[----:B------:R-:W-:Y:S01]  /*3250*/  VIADD R7, R0, 0x1 ;  /* 0x0000000100077836 */ /* 0x000fe20000000000 */
[----:B------:R-:W-:Y:S01]  /*3260*/  LDSM.16.M88.4 R40, [R211] ;  /* 0x00000000d328783b */ /* 0x000fe20000000200 */
[----:B------:R-:W-:Y:S01]  /*3270*/  VIADDMNMX R165, R96, 0x8, R165, PT ;  /* 0x0000000860a57846 */ /* 0x000fe200038001a5 */
[----:B------:R-:W-:-:S02]  /*3280*/  VIADD R9, R0, 0x8 ;  /* 0x0000000800097836 */ /* 0x000fc40000000000 */
[----:B------:R-:W4:Y:S01]  /*3290*/  LDSM.16.M88.4 R36, [R207+0x10000] ;  /* 0x01000000cf24783b */ /* 0x000f220000000200 */
[CC--:B------:R-:W-:Y:S02]  /*32a0*/  ISETP.GE.AND P6, PT, R7.reuse, R228.reuse, PT ;  /* 0x000000e40700720c */ /* 0x0c0fe40003fc6270 */
[----:B------:R-:W-:Y:S01]  /*32b0*/  ISETP.GE.AND P3, PT, R7, R165, PT ;  /* 0x000000a50700720c */ /* 0x000fe20003f66270 */
[C---:B-1----:R-:W-:Y:S01]  /*32c0*/  HMMA.16816.F32 R24, R44.reuse, R20, RZ ;  /* 0x000000142c18723c */ /* 0x042fe200000018ff */
[----:B------:R-:W1:Y:S01]  /*32d0*/  LDSM.16.M88.4 R56, [R99+0x11800] ;  /* 0x011800006338783b */ /* 0x000e620000000200 */
[----:B------:R-:W-:Y:S02]  /*32e0*/  I2FP.F32.S32 R6, R7 ;  /* 0x0000000700067245 */ /* 0x000fe40000201400 */
[----:B------:R-:W-:Y:S01]  /*32f0*/  I2FP.F32.S32 R7, R9 ;  /* 0x0000000900077245 */ /* 0x000fe20000201400 */
[----:B------:R-:W-:Y:S01]  /*3300*/  LDSM.16.M88.4 R80, [R210] ;  /* 0x00000000d250783b */ /* 0x000fe20000000200 */
[----:B------:R-:W-:Y:S01]  /*3310*/  HMMA.16816.F32 R20, R44, R22, RZ ;  /* 0x000000162c14723c */ /* 0x000fe200000018ff */
[----:B------:R-:W-:-:S02]  /*3320*/  ISETP.GE.AND P4, PT, R9, R228, PT ;  /* 0x000000e40900720c */ /* 0x000fc40003f86270 */
[----:B------:R-:W-:Y:S01]  /*3330*/  LDSM.16.M88.4 R76, [R209] ;  /* 0x00000000d14c783b */ /* 0x000fe20000000200 */
[-C--:B------:R-:W-:Y:S01]  /*3340*/  ISETP.GE.AND P1, PT, R9, R165.reuse, PT ;  /* 0x000000a50900720c */ /* 0x080fe20003f26270 */
[----:B------:R-:W-:Y:S01]  /*3350*/  VIADD R9, R0, 0x9 ;  /* 0x0000000900097836 */ /* 0x000fe20000000000 */
[C---:B---3--:R-:W-:Y:S01]  /*3360*/  HMMA.16816.F32 R84, R44.reuse, R52, RZ ;  /* 0x000000342c54723c */ /* 0x048fe200000018ff */
[----:B------:R-:W-:Y:S03]  /*3370*/  LDSM.16.M88.4 R88, [R207+0x11800] ;  /* 0x01180000cf58783b */ /* 0x000fe60000000200 */
[C---:B------:R-:W-:Y:S01]  /*3380*/  ISETP.GE.AND P0, PT, R9.reuse, R228, PT ;  /* 0x000000e40900720c */ /* 0x040fe20003f06270 */
[----:B------:R-:W-:Y:S01]  /*3390*/  LDSM.16.M88.4 R72, [R209+0x800] ;  /* 0x00080000d148783b */ /* 0x000fe20000000200 */
[----:B--2---:R-:W-:Y:S01]  /*33a0*/  HMMA.16816.F32 R16, R44, R64, RZ ;  /* 0x000000402c10723c */ /* 0x004fe200000018ff */
[----:B------:R-:W-:-:S02]  /*33b0*/  ISETP.GE.AND P5, PT, R9, R165, PT ;  /* 0x000000a50900720c */ /* 0x000fc40003fa6270 */
[----:B------:R-:W0:Y:S03]  /*33c0*/  LDGDEPBAR ;  /* 0x00000000000079af */ /* 0x000e260000000000 */
[----:B------:R-:W-:Y:S06]  /*33d0*/  HMMA.16816.F32 R64, R44, R66, RZ ;  /* 0x000000422c40723c */ /* 0x000fec00000018ff */
[C---:B-----5:R-:W-:Y:S06]  /*33e0*/  HMMA.16816.F32 R24, R60.reuse, R28, R24 ;  /* 0x0000001c3c18723c */ /* 0x060fec0000001818 */
[----:B------:R-:W-:Y:S01]  /*33f0*/  HMMA.16816.F32 R20, R60, R30, R20 ;  /* 0x0000001e3c14723c */ /* 0x000fe20000001814 */
[----:B------:R-:W2:Y:S05]  /*3400*/  LDSM.16.M88.4 R28, [R207+0x11000] ;  /* 0x01100000cf1c783b */ /* 0x000eaa0000000200 */
[C---:B------:R-:W-:Y:S06]  /*3410*/  HMMA.16816.F32 R52, R44.reuse, R54, RZ ;  /* 0x000000362c34723c */ /* 0x040fec00000018ff */
[C---:B----4-:R-:W-:Y:S06]  /*3420*/  HMMA.16816.F32 R48, R44.reuse, R32, RZ ;  /* 0x000000202c30723c */ /* 0x050fec00000018ff */
[----:B------:R-:W-:Y:S01]  /*3430*/  HMMA.16816.F32 R44, R44, R34, RZ ;  /* 0x000000222c2c723c */ /* 0x000fe200000018ff */
[----:B------:R-:W3:Y:S05]  /*3440*/  LDSM.16.M88.4 R32, [R207+0x10800] ;  /* 0x01080000cf20783b */ /* 0x000eea0000000200 */
[C---:B------:R-:W-:Y:S06]  /*3450*/  HMMA.16816.F32 R84, R60.reuse, R92, R84 ;  /* 0x0000005c3c54723c */ /* 0x040fec0000001854 */
[C---:B------:R-:W-:Y:S06]  /*3460*/  HMMA.16816.F32 R16, R60.reuse, R68, R16 ;  /* 0x000000443c10723c */ /* 0x040fec0000001810 */
[----:B------:R-:W-:Y:S01]  /*3470*/  HMMA.16816.F32 R64, R60, R70, R64 ;  /* 0x000000463c40723c */ /* 0x000fe20000001840 */
[----:B------:R-:W4:Y:S05]  /*3480*/  LDSM.16.M88.4 R68, [R209+0x1000] ;  /* 0x00100000d144783b */ /* 0x000f2a0000000200 */
[C---:B------:R-:W-:Y:S06]  /*3490*/  HMMA.16816.F32 R24, R40.reuse, R36, R24 ;  /* 0x000000242818723c */ /* 0x040fec0000001818 */
[----:B------:R-:W-:Y:S01]  /*34a0*/  HMMA.16816.F32 R20, R40, R38, R20 ;  /* 0x000000262814723c */ /* 0x000fe20000001814 */
[----:B------:R-:W-:Y:S05]  /*34b0*/  LDSM.16.M88.4 R36, [R214+0x13000] ;  /* 0x01300000d624783b */ /* 0x000fea0000000200 */
[C---:B------:R-:W-:Y:S06]  /*34c0*/  HMMA.16816.F32 R52, R60.reuse, R94, R52 ;  /* 0x0000005e3c34723c */ /* 0x040fec0000001834 */
[C---:B-1----:R-:W-:Y:S06]  /*34d0*/  HMMA.16816.F32 R48, R60.reuse, R56, R48 ;  /* 0x000000383c30723c */ /* 0x042fec0000001830 */
[----:B------:R-:W-:Y:S01]  /*34e0*/  HMMA.16816.F32 R44, R60, R58, R44 ;  /* 0x0000003a3c2c723c */ /* 0x000fe2000000182c */
[----:B------:R-:W-:Y:S04]  /*34f0*/  LDSM.16.M88.4 R60, [R214+0x12000] ;  /* 0x01200000d63c783b */ /* 0x000fe80000000200 */
[----:B------:R-:W-:Y:S01]  /*3500*/  LDSM.16.M88.4 R56, [R214+0x12800] ;  /* 0x01280000d638783b */ /* 0x000fe20000000200 */
[C---:B--2---:R-:W-:Y:S03]  /*3510*/  HMMA.16816.F32 R92, R40.reuse, R28, R84 ;  /* 0x0000001c285c723c */ /* 0x044fe60000001854 */
[----:B------:R-:W1:Y:S03]  /*3520*/  LDSM.16.M88.4 R84, [R215+0x4000] ;  /* 0x00400000d754783b */ /* 0x000e660000000200 */
[C---:B---3--:R-:W-:Y:S06]  /*3530*/  HMMA.16816.F32 R16, R40.reuse, R32, R16 ;  /* 0x000000202810723c */ /* 0x048fec0000001810 */
[----:B------:R-:W-:Y:S01]  /*3540*/  HMMA.16816.F32 R64, R40, R34, R64 ;  /* 0x000000222840723c */ /* 0x000fe20000001840 */
[----:B------:R-:W2:Y:S05]  /*3550*/  LDSM.16.M88.4 R32, [R209+0x1800] ;  /* 0x00180000d120783b */ /* 0x000eaa0000000200 */
[C---:B------:R-:W-:Y:S06]  /*3560*/  HMMA.16816.F32 R24, R80.reuse, R76, R24 ;  /* 0x0000004c5018723c */ /* 0x040fec0000001818 */
[----:B------:R-:W-:Y:S01]  /*3570*/  HMMA.16816.F32 R20, R80, R78, R20 ;  /* 0x0000004e5014723c */ /* 0x000fe20000001814 */
[----:B------:R-:W-:Y:S05]  /*3580*/  LDSM.16.M88.4 R76, [R99+0x12000] ;  /* 0x01200000634c783b */ /* 0x000fea0000000200 */
[C---:B------:R-:W-:Y:S01]  /*3590*/  HMMA.16816.F32 R52, R40.reuse, R30, R52 ;  /* 0x0000001e2834723c */ /* 0x040fe20000001834 */
[----:B------:R-:W-:Y:S05]  /*35a0*/  LDSM.16.M88.4 R28, [R214+0x13800] ;  /* 0x01380000d61c783b */ /* 0x000fea0000000200 */
[C---:B------:R-:W-:Y:S06]  /*35b0*/  HMMA.16816.F32 R48, R40.reuse, R88, R48 ;  /* 0x000000582830723c */ /* 0x040fec0000001830 */
[----:B------:R-:W-:Y:S01]  /*35c0*/  HMMA.16816.F32 R44, R40, R90, R44 ;  /* 0x0000005a282c723c */ /* 0x000fe2000000182c */
[----:B------:R-:W3:Y:S04]  /*35d0*/  LDSM.16.M88.4 R88, [R213+0x4000] ;  /* 0x00400000d558783b */ /* 0x000ee80000000200 */
[----:B------:R-:W-:Y:S01]  /*35e0*/  LDSM.16.M88.4 R40, [R99+0x13000] ;  /* 0x013000006328783b */ /* 0x000fe20000000200 */
[C---:B------:R-:W-:Y:S06]  /*35f0*/  HMMA.16816.F32 R16, R80.reuse, R72, R16 ;  /* 0x000000485010723c */ /* 0x040fec0000001810 */
[C---:B------:R-:W-:Y:S01]  /*3600*/  HMMA.16816.F32 R64, R80.reuse, R74, R64 ;  /* 0x0000004a5040723c */ /* 0x040fe20000001840 */
[----:B------:R-:W5:Y:S05]  /*3610*/  LDSM.16.M88.4 R72, [R99+0x12800] ;  /* 0x012800006348783b */ /* 0x000f6a0000000200 */
[----:B----4-:R-:W-:Y:S06]  /*3620*/  HMMA.16816.F32 R92, R80, R68, R92 ;  /* 0x00000044505c723c */ /* 0x010fec000000185c */
[C---:B-1----:R-:W-:Y:S06]  /*3630*/  HMMA.16816.F32 R24, R84.reuse, R60, R24 ;  /* 0x0000003c5418723c */ /* 0x042fec0000001818 */
[----:B------:R-:W-:Y:S01]  /*3640*/  HMMA.16816.F32 R20, R84, R62, R20 ;  /* 0x0000003e5414723c */ /* 0x000fe20000001814 */
[----:B------:R-:W-:Y:S05]  /*3650*/  LDSM.16.M88.4 R60, [R207+0x12800] ;  /* 0x01280000cf3c783b */ /* 0x000fea0000000200 */
[C---:B------:R-:W-:Y:S01]  /*3660*/  HMMA.16816.F32 R52, R80.reuse, R70, R52 ;  /* 0x000000465034723c */ /* 0x040fe20000001834 */
[----:B------:R-:W-:Y:S05]  /*3670*/  LDSM.16.M88.4 R68, [R207+0x12000] ;  /* 0x01200000cf44783b */ /* 0x000fea0000000200 */
[C---:B--2---:R-:W-:Y:S06]  /*3680*/  HMMA.16816.F32 R48, R80.reuse, R32, R48 ;  /* 0x000000205030723c */ /* 0x044fec0000001830 */
[----:B------:R-:W-:Y:S01]  /*3690*/  HMMA.16816.F32 R44, R80, R34, R44 ;  /* 0x00000022502c723c */ /* 0x000fe2000000182c */
[----:B------:R-:W1:Y:S04]  /*36a0*/  LDSM.16.M88.4 R80, [R211+0x4000] ;  /* 0x00400000d350783b */ /* 0x000e680000000200 */
[----:B------:R-:W2:Y:S01]  /*36b0*/  LDSM.16.M88.4 R32, [R99+0x13800] ;  /* 0x013800006320783b */ /* 0x000ea20000000200 */
[C---:B------:R-:W-:Y:S06]  /*36c0*/  HMMA.16816.F32 R16, R84.reuse, R56, R16 ;  /* 0x000000385410723c */ /* 0x040fec0000001810 */
[C---:B------:R-:W-:Y:S01]  /*36d0*/  HMMA.16816.F32 R64, R84.reuse, R58, R64 ;  /* 0x0000003a5440723c */ /* 0x040fe20000001840 */
[----:B------:R-:W4:Y:S05]  /*36e0*/  LDSM.16.M88.4 R56, [R207+0x13000] ;  /* 0x01300000cf38783b */ /* 0x000f2a0000000200 */
[----:B------:R-:W-:Y:S06]  /*36f0*/  HMMA.16816.F32 R92, R84, R36, R92 ;  /* 0x00000024545c723c */ /* 0x000fec000000185c */
[C---:B---3--:R-:W-:Y:S06]  /*3700*/  HMMA.16816.F32 R24, R88.reuse, R76, R24 ;  /* 0x0000004c5818723c */ /* 0x048fec0000001818 */
[----:B------:R-:W-:Y:S01]  /*3710*/  HMMA.16816.F32 R20, R88, R78, R20 ;  /* 0x0000004e5814723c */ /* 0x000fe20000001814 */
[----:B------:R-:W-:Y:S05]  /*3720*/  LDSM.16.M88.4 R76, [R209+0x2000] ;  /* 0x00200000d14c783b */ /* 0x000fea0000000200 */
[C---:B------:R-:W-:Y:S01]  /*3730*/  HMMA.16816.F32 R52, R84.reuse, R38, R52 ;  /* 0x000000265434723c */ /* 0x040fe20000001834 */
[----:B------:R-:W-:Y:S05]  /*3740*/  LDSM.16.M88.4 R36, [R209+0x3000] ;  /* 0x00300000d124783b */ /* 0x000fea0000000200 */
[C---:B------:R-:W-:Y:S06]  /*3750*/  HMMA.16816.F32 R48, R84.reuse, R28, R48 ;  /* 0x0000001c5430723c */ /* 0x040fec0000001830 */
[----:B------:R-:W-:Y:S01]  /*3760*/  HMMA.16816.F32 R44, R84, R30, R44 ;  /* 0x0000001e542c723c */ /* 0x000fe2000000182c */
[----:B------:R-:W3:Y:S04]  /*3770*/  LDSM.16.M88.4 R84, [R210+0x4000] ;  /* 0x00400000d254783b */ /* 0x000ee80000000200 */
[----:B------:R-:W3:Y:S01]  /*3780*/  LDSM.16.M88.4 R28, [R207+0x13800] ;  /* 0x01380000cf1c783b */ /* 0x000ee20000000200 */
[C---:B-----5:R-:W-:Y:S06]  /*3790*/  HMMA.16816.F32 R16, R88.reuse, R72, R16 ;  /* 0x000000485810723c */ /* 0x060fec0000001810 */
[C---:B------:R-:W-:Y:S01]  /*37a0*/  HMMA.16816.F32 R64, R88.reuse, R74, R64 ;  /* 0x0000004a5840723c */ /* 0x040fe20000001840 */
[----:B------:R-:W5:Y:S05]  /*37b0*/  LDSM.16.M88.4 R72, [R209+0x2800] ;  /* 0x00280000d148783b */ /* 0x000f6a0000000200 */
[----:B------:R-:W-:Y:S06]  /*37c0*/  HMMA.16816.F32 R92, R88, R40, R92 ;  /* 0x00000028585c723c */ /* 0x000fec000000185c */
        /* <DEDUP_REMOVED lines=11> */
[----:B------:R-:W2:Y:S05]  /*3880*/  LDSM.16.M88.4 R60, [R214+0x14800] ;  /* 0x01480000d63c783b */ /* 0x000eaa0000000200 */
[----:B----4-:R-:W-:Y:S06]  /*3890*/  HMMA.16816.F32 R92, R80, R56, R92 ;  /* 0x00000038505c723c */ /* 0x010fec000000185c */
        /* <DEDUP_REMOVED lines=8> */
[----:B------:R-:W4:Y:S01]  /*3920*/  LDSM.16.M88.4 R28, [R214+0x15800] ;  /* 0x01580000d61c783b */ /* 0x000f220000000200 */
        /* <DEDUP_REMOVED lines=16> */
[----:B------:R-:W-:Y:S06]  /*3a30*/  HMMA.16816.F32 R92, R88, R40, R92 ;  /* 0x00000028585c723c */ /* 0x000fec000000185c */
[C---:B---3--:R-:W-:Y:S06]  /*3a40*/  HMMA.16816.F32 R24, R80.reuse, R76, R24 ;  /* 0x0000004c5018723c */ /* 0x048fec0000001818 */
[----:B------:R-:W-:Y:S01]  /*3a50*/  HMMA.16816.F32 R20, R80, R78, R20 ;  /* 0x0000004e5014723c */ /* 0x000fe20000001814 */
[----:B------:R-:W-:Y:S05]  /*3a60*/  LDSM.16.M88.4 R76, [R209+0x4000] ;  /* 0x00400000d14c783b */ /* 0x000fea0000000200 */
        /* <DEDUP_REMOVED lines=63> */
[----:B------:R-:W-:Y:S06]  /*3e60*/  HMMA.16816.F32 R20, R88, R70, R20 ;  /* 0x000000465814723c */ /* 0x000fec0000001814 */
[C---:B------:R-:W-:Y:S06]  /*3e70*/  HMMA.16816.F32 R52, R84.reuse, R38, R52 ;  /* 0x000000265434723c */ /* 0x040fec0000001834 */
[C---:B--2---:R-:W-:Y:S06]  /*3e80*/  HMMA.16816.F32 R48, R84.reuse, R32, R48 ;  /* 0x000000205430723c */ /* 0x044fec0000001830 */
[----:B------:R-:W-:Y:S01]  /*3e90*/  HMMA.16816.F32 R44, R84, R34, R44 ;  /* 0x00000022542c723c */ /* 0x000fe2000000182c */
[----:B------:R-:W1:Y:S01]  /*3ea0*/  LDSM.16.M88.4 R32, [R209+0x7800] ;  /* 0x00780000d120783b */ /* 0x000e620000000200 */
[----:B------:R-:W-:-:S04]  /*3eb0*/  DEPBAR.LE SB0, 0x0 ;  /* 0x000080000000791a */ /* 0x000fc80000000000 */
[C---:B------:R-:W-:Y:S06]  /*3ec0*/  HMMA.16816.F32 R16, R88.reuse, R60, R16 ;  /* 0x0000003c5810723c */ /* 0x040fec0000001810 */
[C---:B------:R-:W-:Y:S06]  /*3ed0*/  HMMA.16816.F32 R64, R88.reuse, R62, R64 ;  /* 0x0000003e5840723c */ /* 0x040fec0000001840 */
[----:B------:R-:W-:Y:S06]  /*3ee0*/  HMMA.16816.F32 R92, R88, R40, R92 ;  /* 0x00000028585c723c */ /* 0x000fec000000185c */
[C---:B---3--:R-:W-:Y:S06]  /*3ef0*/  HMMA.16816.F32 R24, R56.reuse, R80, R24 ;  /* 0x000000503818723c */ /* 0x048fec0000001818 */
[----:B------:R-:W-:Y:S06]  /*3f00*/  HMMA.16816.F32 R20, R56, R82, R20 ;  /* 0x000000523814723c */ /* 0x000fec0000001814 */
[C---:B------:R-:W-:Y:S06]  /*3f10*/  HMMA.16816.F32 R52, R88.reuse, R42, R52 ;  /* 0x0000002a5834723c */ /* 0x040fec0000001834 */
[C---:B----4-:R-:W-:Y:S06]  /*3f20*/  HMMA.16816.F32 R48, R88.reuse, R28, R48 ;  /* 0x0000001c5830723c */ /* 0x050fec0000001830 */
[----:B------:R-:W-:Y:S01]  /*3f30*/  HMMA.16816.F32 R44, R88, R30, R44 ;  /* 0x0000001e582c723c */ /* 0x000fe2000000182c */
[C---:B------:R-:W-:Y:S01]  /*3f40*/  FFMA.FTZ R25, R6.reuse, UR20, R25 ;  /* 0x0000001406197c23 */ /* 0x040fe20008010019 */
[----:B------:R-:W-:Y:S01]  /*3f50*/  FFMA.FTZ R27, R6, UR20, R27 ;  /* 0x00000014061b7c23 */ /* 0x000fe2000801001b */
[----:B------:R-:W-:-:S03]  /*3f60*/  VIADD R6, R0, 0x11 ;  /* 0x0000001100067836 */ /* 0x000fc60000000000 */
[C---:B------:R-:W-:Y:S01]  /*3f70*/  HMMA.16816.F32 R16, R56.reuse, R76, R16 ;  /* 0x0000004c3810723c */ /* 0x040fe20000001810 */
[C---:B------:R-:W-:Y:S01]  /*3f80*/  FFMA.FTZ R43, R7.reuse, UR20, R20 ;  /* 0x00000014072b7c23 */ /* 0x040fe20008010014 */
[----:B------:R-:W-:Y:S01]  /*3f90*/  FFMA.FTZ R22, R7, UR20, R22 ;  /* 0x0000001407167c23 */ /* 0x000fe20008010016 */
[C---:B------:R-:W-:Y:S01]  /*3fa0*/  VIADD R7, R0.reuse, 0x10 ;  /* 0x0000001000077836 */ /* 0x040fe20000000000 */
[----:B------:R-:W-:Y:S02]  /*3fb0*/  FSEL R69, R27, -INF , !P3 ;  /* 0xff8000001b457808 */ /* 0x000fe40005800000 */
[C---:B------:R-:W-:Y:S01]  /*3fc0*/  HMMA.16816.F32 R64, R56.reuse, R78, R64 ;  /* 0x0000004e3840723c */ /* 0x040fe20000001840 */
[----:B------:R-:W-:Y:S02]  /*3fd0*/  FSEL R43, R43, -INF , !P4 ;  /* 0xff8000002b2b7808 */ /* 0x000fe40006000000 */
[----:B------:R-:W-:Y:S01]  /*3fe0*/  I2FP.F32.S32 R20, R9 ;  /* 0x0000000900147245 */ /* 0x000fe20000201400 */
[----:B------:R-:W-:Y:S01]  /*3ff0*/  VIADD R9, R0, 0x20 ;  /* 0x0000002000097836 */ /* 0x000fe20000000000 */
[-C--:B------:R-:W-:Y:S01]  /*4000*/  ISETP.GE.AND P2, PT, R7, R228.reuse, PT ;  /* 0x000000e40700720c */ /* 0x080fe20003f46270 */
[C---:B-----5:R-:W-:Y:S01]  /*4010*/  HMMA.16816.F32 R92, R56.reuse, R72, R92 ;  /* 0x00000048385c723c */ /* 0x060fe2000000185c */
[----:B------:R-:W-:Y:S01]  /*4020*/  ISETP.GE.AND P3, PT, R6, R228, PT ;  /* 0x000000e40600720c */ /* 0x000fe20003f66270 */
[----:B------:R-:W-:Y:S01]  /*4030*/  FFMA.FTZ R23, R20, UR20, R23 ;  /* 0x0000001414177c23 */ /* 0x000fe20008010017 */
[----:B------:R-:W-:Y:S01]  /*4040*/  BAR.SYNC.DEFER_BLOCKING 0x0 ;  /* 0x0000000000007b1d */ /* 0x000fe20000010000 */
[----:B------:R-:W-:Y:S01]  /*4050*/  ISETP.GE.AND P4, PT, R6, R165, PT ;  /* 0x000000a50600720c */ /* 0x000fe20003f86270 */
[----:B------:R-:W-:Y:S01]  /*4060*/  FFMA.FTZ R21, R20, UR20, R21 ;  /* 0x0000001414157c23 */ /* 0x000fe20008010015 */
[----:B------:R-:W-:Y:S01]  /*4070*/  HMMA.16816.F32 R52, R56, R74, R52 ;  /* 0x0000004a3834723c */ /* 0x000fe20000001834 */
[----:B------:R-:W-:-:S02]  /*4080*/  I2FP.F32.S32 R6, R6 ;  /* 0x0000000600067245 */ /* 0x000fc40000201400 */
[----:B------:R-:W-:Y:S02]  /*4090*/  FSEL R71, R23, -INF , !P5 ;  /* 0xff80000017477808 */ /* 0x000fe40006800000 */
[----:B------:R-:W-:Y:S01]  /*40a0*/  FSEL R73, R22, -INF , !P1 ;  /* 0xff80000016497808 */ /* 0x000fe20004800000 */
[----:B-1----:R-:W-:Y:S01]  /*40b0*/  HMMA.16816.F32 R48, R56, R32, R48 ;  /* 0x000000203830723c */ /* 0x002fe20000001830 */
[C---:B------:R-:W-:Y:S01]  /*40c0*/  FFMA.FTZ R17, R6.reuse, UR20, R17 ;  /* 0x0000001406117c23 */ /* 0x040fe20008010011 */
[----:B------:R-:W-:Y:S01]  /*40d0*/  FFMA.FTZ R19, R6, UR20, R19 ;  /* 0x0000001406137c23 */ /* 0x000fe20008010013 */
[----:B------:R-:W-:-:S03]  /*40e0*/  VIADD R6, R0, 0x19 ;  /* 0x0000001900067836 */ /* 0x000fc60000000000 */
[----:B------:R-:W-:Y:S01]  /*40f0*/  HMMA.16816.F32 R44, R56, R34, R44 ;  /* 0x00000022382c723c */ /* 0x000fe2000000182c */
[----:B------:R-:W-:Y:S01]  /*4100*/  FSEL R23, R17, -INF , !P3 ;  /* 0xff80000011177808 */ /* 0x000fe20005800000 */
[----:B------:R-:W-:Y:S01]  /*4110*/  VIADD R17, R0, 0x30 ;  /* 0x0000003000117836 */ /* 0x000fe20000000000 */
[----:B------:R-:W-:Y:S02]  /*4120*/  ISETP.GE.AND P5, PT, R6, R228, PT ;  /* 0x000000e40600720c */ /* 0x000fe40003fa6270 */
[-C--:B------:R-:W-:Y:S02]  /*4130*/  ISETP.GE.AND P3, PT, R9, R165.reuse, PT ;  /* 0x000000a50900720c */ /* 0x080fe40003f66270 */
[----:B------:R-:W-:Y:S02]  /*4140*/  FSEL R59, R25, -INF , !P6 ;  /* 0xff800000193b7808 */ /* 0x000fe40007000000 */
[----:B------:R-:W-:Y:S02]  /*4150*/  ISETP.GE.AND P6, PT, R7, R165, PT ;  /* 0x000000a50700720c */ /* 0x000fe40003fc6270 */
[----:B------:R-:W-:-:S02]  /*4160*/  I2FP.F32.S32 R7, R7 ;  /* 0x0000000700077245 */ /* 0x000fc40000201400 */
[----:B------:R-:W-:Y:S02]  /*4170*/  FSEL R57, R21, -INF , !P0 ;  /* 0xff80000015397808 */ /* 0x000fe40004000000 */
[----:B------:R-:W-:Y:S01]  /*4180*/  FSEL R63, R19, -INF , !P4 ;  /* 0xff800000133f7808 */ /* 0x000fe20006000000 */
[C---:B------:R-:W-:Y:S01]  /*4190*/  FFMA.FTZ R16, R7.reuse, UR20, R16 ;  /* 0x0000001407107c23 */ /* 0x040fe20008010010 */
[----:B------:R-:W-:Y:S01]  /*41a0*/  FFMA.FTZ R18, R7, UR20, R18 ;  /* 0x0000001407127c23 */ /* 0x000fe20008010012 */
[----:B------:R-:W-:-:S03]  /*41b0*/  VIADD R7, R0, 0x18 ;  /* 0x0000001800077836 */ /* 0x000fc60000000000 */
[----:B------:R-:W-:Y:S01]  /*41c0*/  FSEL R41, R16, -INF , !P2 ;  /* 0xff80000010297808 */ /* 0x000fe20005000000 */
[----:B------:R-:W-:Y:S01]  /*41d0*/  VIADD R16, R0, 0x21 ;  /* 0x0000002100107836 */ /* 0x000fe20000000000 */
[----:B------:R-:W-:Y:S02]  /*41e0*/  FSEL R61, R18, -INF , !P6 ;  /* 0xff800000123d7808 */ /* 0x000fe40007000000 */
[CC--:B------:R-:W-:Y:S02]  /*41f0*/  ISETP.GE.AND P1, PT, R7.reuse, R228.reuse, PT ;  /* 0x000000e40700720c */ /* 0x0c0fe40003f26270 */
[-C--:B------:R-:W-:Y:S02]  /*4200*/  ISETP.GE.AND P0, PT, R7, R165.reuse, PT ;  /* 0x000000a50700720c */ /* 0x080fe40003f06270 */
[----:B------:R-:W-:Y:S02]  /*4210*/  ISETP.GE.AND P2, PT, R6, R165, PT ;  /* 0x000000a50600720c */ /* 0x000fe40003f46270 */
[----:B------:R-:W-:-:S02]  /*4220*/  ISETP.GE.AND P6, PT, R9, R228, PT ;  /* 0x000000e40900720c */ /* 0x000fc40003fc6270 */
[----:B------:R-:W-:Y:S02]  /*4230*/  I2FP.F32.S32 R7, R7 ;  /* 0x0000000700077245 */ /* 0x000fe40000201400 */
[----:B------:R-:W-:Y:S02]  /*4240*/  I2FP.F32.S32 R6, R6 ;  /* 0x0000000600067245 */ /* 0x000fe40000201400 */
[----:B------:R-:W-:Y:S01]  /*4250*/  I2FP.F32.S32 R9, R9 ;  /* 0x0000000900097245 */ /* 0x000fe20000201400 */
[C---:B------:R-:W-:Y:S01]  /*4260*/  FFMA.FTZ R66, R7.reuse, UR20, R66 ;  /* 0x0000001407427c23 */ /* 0x040fe20008010042 */
[----:B------:R-:W-:Y:S01]  /*4270*/  FFMA.FTZ R21, R7, UR20, R64 ;  /* 0x0000001407157c23 */ /* 0x000fe20008010040 */
[C---:B------:R-:W-:Y:S01]  /*4280*/  FFMA.FTZ R65, R6.reuse, UR20, R65 ;  /* 0x0000001406417c23 */ /* 0x040fe20008010041 */
[----:B------:R-:W-:Y:S01]  /*4290*/  FFMA.FTZ R7, R6, UR20, R67 ;  /* 0x0000001406077c23 */ /* 0x000fe20008010043 */
[C---:B------:R-:W-:Y:S01]  /*42a0*/  FFMA.FTZ R92, R9.reuse, UR20, R92 ;  /* 0x00000014095c7c23 */ /* 0x040fe2000801005c */
[----:B------:R-:W-:Y:S01]  /*42b0*/  FFMA.FTZ R94, R9, UR20, R94 ;  /* 0x00000014095e7c23 */ /* 0x000fe2000801005e */
[----:B------:R-:W-:Y:S01]  /*42c0*/  VIADD R9, R0, 0x28 ;  /* 0x0000002800097836 */ /* 0x000fe20000000000 */
[----:B------:R-:W-:Y:S01]  /*42d0*/  FSEL R185, R66, -INF , !P0 ;  /* 0xff80000042b97808 */ /* 0x000fe20004000000 */
[----:B------:R-:W-:Y:S01]  /*42e0*/  VIADD R6, R0, 0x29 ;  /* 0x0000002900067836 */ /* 0x000fe20000000000 */
[----:B------:R-:W-:-:S02]  /*42f0*/  FSEL R181, R65, -INF , !P5 ;  /* 0xff80000041b57808 */ /* 0x000fc40006800000 */
[CC--:B------:R-:W-:Y:S02]  /*4300*/  ISETP.GE.AND P0, PT, R9.reuse, R228.reuse, PT ;  /* 0x000000e40900720c */ /* 0x0c0fe40003f06270 */
[----:B------:R-:W-:Y:S02]  /*4310*/  ISETP.GE.AND P5, PT, R9, R165, PT ;  /* 0x000000a50900720c */ /* 0x000fe40003fa6270 */
[----:B------:R-:W-:Y:S02]  /*4320*/  I2FP.F32.S32 R9, R9 ;  /* 0x0000000900097245 */ /* 0x000fe40000201400 */
[----:B------:R-:W-:Y:S02]  /*4330*/  FSEL R21, R21, -INF , !P1 ;  /* 0xff80000015157808 */ /* 0x000fe40004800000 */
[C---:B------:R-:W-:Y:S01]  /*4340*/  ISETP.GE.AND P4, PT, R16.reuse, R228, PT ;  /* 0x000000e41000720c */ /* 0x040fe20003f86270 */
[C---:B------:R-:W-:Y:S01]  /*4350*/  FFMA.FTZ R52, R9.reuse, UR20, R52 ;  /* 0x0000001409347c23 */ /* 0x040fe20008010034 */
[----:B------:R-:W-:Y:S01]  /*4360*/  ISETP.GE.AND P1, PT, R16, R165, PT ;  /* 0x000000a51000720c */ /* 0x000fe20003f26270 */
[----:B------:R-:W-:Y:S01]  /*4370*/  FFMA.FTZ R54, R9, UR20, R54 ;  /* 0x0000001409367c23 */ /* 0x000fe20008010036 */
[----:B------:R-:W-:Y:S01]  /*4380*/  I2FP.F32.S32 R16, R16 ;  /* 0x0000001000107245 */ /* 0x000fe20000201400 */
[----:B------:R-:W-:Y:S01]  /*4390*/  VIADD R9, R0, 0x31 ;  /* 0x0000003100097836 */ /* 0x000fe20000000000 */
[----:B------:R-:W-:-:S02]  /*43a0*/  FSEL R7, R7, -INF , !P2 ;  /* 0xff80000007077808 */ /* 0x000fc40005000000 */
[----:B------:R-:W-:Y:S01]  /*43b0*/  FSEL R197, R92, -INF , !P6 ;  /* 0xff8000005cc57808 */ /* 0x000fe20007000000 */
[----:B------:R-:W-:Y:S01]  /*43c0*/  FFMA.FTZ R93, R16, UR20, R93 ;  /* 0x00000014105d7c23 */ /* 0x000fe2000801005d */
[----:B------:R-:W-:Y:S01]  /*43d0*/  ISETP.GE.AND P2, PT, R6, R228, PT ;  /* 0x000000e40600720c */ /* 0x000fe20003f46270 */
[----:B------:R-:W-:Y:S01]  /*43e0*/  FFMA.FTZ R95, R16, UR20, R95 ;  /* 0x00000014105f7c23 */ /* 0x000fe2000801005f */
        /* <DEDUP_REMOVED lines=8> */
[----:B------:R-:W-:Y:S01]  /*4470*/  VIADD R6, R0, 0x38 ;  /* 0x0000003800067836 */ /* 0x000fe20000000000 */
[----:B------:R-:W-:Y:S01]  /*4480*/  ISETP.GE.AND P4, PT, R17, R165, PT ;  /* 0x000000a51100720c */ /* 0x000fe20003f86270 */
[C---:B------:R-:W-:Y:S01]  /*4490*/  FFMA.FTZ R51, R16.reuse, UR20, R51 ;  /* 0x0000001410337c23 */ /* 0x040fe20008010033 */
[----:B------:R-:W-:Y:S01]  /*44a0*/  I2FP.F32.S32 R17, R17 ;  /* 0x0000001100117245 */ /* 0x000fe20000201400 */
[----:B------:R-:W-:Y:S01]  /*44b0*/  FFMA.FTZ R49, R16, UR20, R49 ;  /* 0x0000001410317c23 */ /* 0x000fe20008010031 */
[----:B------:R-:W-:-:S02]  /*44c0*/  FSEL R123, R52, -INF , !P0 ;  /* 0xff800000347b7808 */ /* 0x000fc40004000000 */
[----:B------:R-:W-:Y:S01]  /*44d0*/  ISETP.GE.AND P0, PT, R9, R165, PT ;  /* 0x000000a50900720c */ /* 0x000fe20003f06270 */
[----:B------:R-:W-:Y:S01]  /*44e0*/  FFMA.FTZ R50, R17, UR20, R50 ;  /* 0x0000001411327c23 */ /* 0x000fe20008010032 */
[----:B------:R-:W-:Y:S01]  /*44f0*/  FSEL R125, R95, -INF , !P1 ;  /* 0xff8000005f7d7808 */ /* 0x000fe20004800000 */
[----:B------:R-:W-:Y:S01]  /*4500*/  FFMA.FTZ R48, R17, UR20, R48 ;  /* 0x0000001411307c23 */ /* 0x000fe20008010030 */
[-C--:B------:R-:W-:Y:S02]  /*4510*/  ISETP.GE.AND P1, PT, R9, R228.reuse, PT ;  /* 0x000000e40900720c */ /* 0x080fe40003f26270 */
[----:B------:R-:W-:Y:S02]  /*4520*/  FSEL R119, R54, -INF , !P5 ;  /* 0xff80000036777808 */ /* 0x000fe40006800000 */
[----:B------:R-:W-:Y:S02]  /*4530*/  FSEL R121, R53, -INF , !P2 ;  /* 0xff80000035797808 */ /* 0x000fe40005000000 */
[----:B------:R-:W-:-:S02]  /*4540*/  ISETP.GE.AND P5, PT, R6, R228, PT ;  /* 0x000000e40600720c */ /* 0x000fc40003fa6270 */
[----:B------:R-:W-:Y:S02]  /*4550*/  ISETP.GE.AND P2, PT, R6, R165, PT ;  /* 0x000000a50600720c */ /* 0x000fe40003f46270 */
[----:B------:R-:W-:Y:S01]  /*4560*/  I2FP.F32.S32 R9, R6 ;  /* 0x0000000600097245 */ /* 0x000fe20000201400 */
[----:B------:R-:W-:Y:S01]  /*4570*/  VIADD R6, R0, 0x39 ;  /* 0x0000003900067836 */ /* 0x000fe20000000000 */
[----:B------:R-:W-:Y:S02]  /*4580*/  FSEL R109, R51, -INF , !P0 ;  /* 0xff800000336d7808 */ /* 0x000fe40004000000 */
[----:B------:R-:W-:Y:S01]  /*4590*/  PLOP3.LUT P0, PT, PT, PT, UP0, 0x80, 0x0 ;  /* 0x000000000000781c */ /* 0x000fe20003f0f008 */
[C---:B------:R-:W-:Y:S01]  /*45a0*/  FFMA.FTZ R33, R9.reuse, UR20, R44 ;  /* 0x0000001409217c23 */ /* 0x040fe2000801002c */
[----:B------:R-:W-:Y:S01]  /*45b0*/  FSEL R111, R50, -INF , !P4 ;  /* 0xff800000326f7808 */ /* 0x000fe20006000000 */
[----:B------:R-:W-:Y:S01]  /*45c0*/  FFMA.FTZ R46, R9, UR20, R46 ;  /* 0x00000014092e7c23 */ /* 0x000fe2000801002e */
[----:B------:R-:W-:-:S02]  /*45d0*/  FSEL R113, R49, -INF , !P1 ;  /* 0xff80000031717808 */ /* 0x000fc40004800000 */
        /* <DEDUP_REMOVED lines=8> */
[C---:B------:R-:W-:Y:S01]  /*4660*/  FFMA.FTZ R17, R6.reuse, UR20, R45 ;  /* 0x0000001406117c23 */ /* 0x040fe2000801002d */
[----:B------:R-:W-:Y:S01]  /*4670*/  FFMA.FTZ R35, R6, UR20, R47 ;  /* 0x0000001406237c23 */ /* 0x000fe2000801002f */
[----:B------:R-:W-:-:S02]  /*4680*/  ISETP.GE.AND P6, PT, R0, R228, PT ;  /* 0x000000e40000720c */ /* 0x000fc40003fc6270 */
[----:B------:R-:W-:Y:S02]  /*4690*/  ISETP.GE.AND P3, PT, R0, R165, PT ;  /* 0x000000a50000720c */ /* 0x000fe40003f66270 */
[----:B------:R-:W-:Y:S02]  /*46a0*/  FSEL R33, R33, -INF , !P5 ;  /* 0xff80000021217808 */ /* 0x000fe40006800000 */
[----:B------:R-:W-:Y:S02]  /*46b0*/  FSEL R243, R46, -INF , !P2 ;  /* 0xff8000002ef37808 */ /* 0x000fe40005000000 */
[----:B------:R-:W-:Y:S02]  /*46c0*/  FSEL R241, R24, -INF , !P6 ;  /* 0xff80000018f17808 */ /* 0x000fe40007000000 */
[----:B------:R-:W-:Y:S02]  /*46d0*/  FSEL R235, R26, -INF , !P3 ;  /* 0xff8000001aeb7808 */ /* 0x000fe40005800000 */
[----:B------:R-:W-:-:S02]  /*46e0*/  FSEL R17, R17, -INF , !P4 ;  /* 0xff80000011117808 */ /* 0x000fc40006000000 */
        /* <DEDUP_REMOVED lines=35> */
[----:B-----5:R-:W-:Y:S01]  /*4920*/  @!P3 LEA R28, P1, R44, R28, 0x1 ;  /* 0x0000001c2c1cb211 */ /* 0x020fe200078208ff */
[----:B------:R-:W-:Y:S01]  /*4930*/  @!PT LDS RZ, [RZ] ;  /* 0x00000000fffff984 */ /* 0x000fe20000000800 */
[----:B------:R-:W-:Y:S01]  /*4940*/  @!PT LDS RZ, [RZ] ;  /* 0x00000000fffff984 */ /* 0x000fe20000000800 */
[----:B------:R-:W-:Y:S01]  /*4950*/  @!PT LDS RZ, [RZ] ;  /* 0x00000000fffff984 */ /* 0x000fe20000000800 */
[----:B------:R2:W-:Y:S01]  /*4960*/  @!P5 LDGSTS.E.BYPASS.LTC128B.128 [R252+0x12000], desc[UR28][R36.64+0x80] ;  /* 0x1200008024fcdfae */ /* 0x0005e2000b901d5c */
[----:B------:R-:W-:Y:S02]  /*4970*/  IADD3.X R9, R0, UR41, RZ, P2, !PT ;  /* 0x0000002900097c10 */ /* 0x000fe400097fe4ff */
[----:B------:R-:W-:Y:S01]  /*4980*/  @!P3 LEA.HI.X R29, R44, R29, R0, 0x1, P1 ;  /* 0x0000001d2c1db211 */ /* 0x000fe200008f0c00 */
[----:B------:R2:W-:Y:S01]  /*4990*/  @P4 STS.128 [R252+0x14000], RZ ;  /* 0x014000fffc004388 */ /* 0x0005e20000000c00 */
[----:B-1----:R-:W-:-:S03]  /*49a0*/  @!P6 LEA R26, P1, R6, R26, 0x1 ;  /* 0x0000001a061ae211 */ /* 0x002fc600078208ff */
        /* <DEDUP_REMOVED lines=38> */
.L_x_1157:
[----:B------:R-:W-:Y:S05]  /*4c10*/  BSYNC B0 ;  /* 0x0000000000007941 */ /* 0x000fea0003800000 */
.L_x_1156:
[----:B------:R-:W0:Y:S02]  /*4c20*/  LDGDEPBAR ;  /* 0x00000000000079af */ /* 0x000e240000000000 */
.L_x_1155:
[----:B------:R-:W-:Y:S01]  /*4c30*/  FMNMX.FTZ R0, R235, R69, !PT ;  /* 0x00000045eb007209 */ /* 0x000fe20007810000 */
[----:B------:R-:W-:Y:S01]  /*4c40*/  USHF.L.U32 UR48, UR43, 0x1, URZ ;  /* 0x000000012b307899 */ /* 0x000fe2000800063f */
[----:B------:R-:W-:Y:S01]  /*4c50*/  FMNMX.FTZ R6, R241, R59, !PT ;  /* 0x0000003bf1067209 */ /* 0x000fe20007810000 */
[----:B------:R-:W-:Y:S01]  /*4c60*/  IMAD.WIDE.U32 R102, R8, -0x2daee0ad, RZ ;  /* 0xd2511f5308667825 */ /* 0x000fe200078e00ff */
[----:B------:R-:W-:Y:S01]  /*4c70*/  FMNMX.FTZ R0, R73, R0, !PT ;  /* 0x0000000049007209 */ /* 0x000fe20007810000 */
[----:B------:R-:W-:Y:S01]  /*4c80*/  ULOP3.LUT UR7, UR48, UR33, URZ, 0x3c, !UPT ;  /* 0x0000002130077292 */ /* 0x000fe2000f8e3c3f */
[----:B------:R-:W-:Y:S01]  /*4c90*/  FMNMX.FTZ R6, R43, R6, !PT ;  /* 0x000000062b067209 */ /* 0x000fe20007810000 */
[----:B------:R-:W-:Y:S01]  /*4ca0*/  UIADD3 UR47, UR32, -0x61c88647, URZ ;  /* 0x9e3779b9202f7890 */ /* 0x000fe2000fffe03f */
[----:B------:R-:W-:Y:S01]  /*4cb0*/  FMNMX.FTZ R0, R71, R0, !PT ;  /* 0x0000000047007209 */ /* 0x000fe20007810000 */
[----:B------:R-:W-:Y:S01]  /*4cc0*/  IMAD.WIDE.U32 R100, R14, -0x326172a9, RZ ;  /* 0xcd9e8d570e647825 */ /* 0x000fe200078e00ff */
[----:B------:R-:W-:Y:S01]  /*4cd0*/  FMNMX.FTZ R6, R57, R6, !PT ;  /* 0x0000000639067209 */ /* 0x000fe20007810000 */
[----:B------:R-:W-:Y:S01]  /*4ce0*/  UIADD3 UR45, UR33, 0x76cf5d0a, URZ ;  /* 0x76cf5d0a212d7890 */ /* 0x000fe2000fffe03f */
[----:B------:R-:W-:Y:S01]  /*4cf0*/  FMNMX.FTZ R0, R61, R0, !PT ;  /* 0x000000003d007209 */ /* 0x000fe20007810000 */
[----:B------:R-:W-:Y:S01]  /*4d00*/  UIADD3 UR6, UR33, -0x4498517b, URZ ;  /* 0xbb67ae8521067890 */ /* 0x000fe2000fffe03f */
[----:B------:R-:W-:Y:S01]  /*4d10*/  FMNMX.FTZ R6, R41, R6, !PT ;  /* 0x0000000629067209 */ /* 0x000fe20007810000 */
[----:B------:R-:W-:Y:S01]  /*4d20*/  UIADD3 UR46, UR32, 0x3c6ef372, URZ ;  /* 0x3c6ef372202e7890 */ /* 0x000fe2000fffe03f */
[----:B------:R-:W-:Y:S01]  /*4d30*/  FMNMX.FTZ R0, R63, R0, !PT ;  /* 0x000000003f007209 */ /* 0x000fe20007810000 */
[----:B------:R-:W-:Y:S01]  /*4d40*/  ULDC UR31, c[0x0][0x2ec] ;  /* 0x0000bb00001f7ab9 */ /* 0x000fe20000000800 */
[----:B------:R-:W-:Y:S01]  /*4d50*/  FMNMX.FTZ R6, R23, R6, !PT ;  /* 0x0000000617067209 */ /* 0x000fe20007810000 */
[----:B------:R-:W-:Y:S01]  /*4d60*/  UIADD3 UR44, UR32, -0x255992d5, URZ ;  /* 0xdaa66d2b202c7890 */ /* 0x000fe2000fffe03f */
[----:B------:R-:W-:Y:S01]  /*4d70*/  FMNMX.FTZ R0, R185, R0, !PT ;  /* 0x00000000b9007209 */ /* 0x000fe20007810000 */
[----:B------:R-:W-:Y:S01]  /*4d80*/  UIADD3 UR38, UR32, 0x78dde6e4, URZ ;  /* 0x78dde6e420267890 */ /* 0x000fe2000fffe03f */
[----:B------:R-:W-:Y:S01]  /*4d90*/  FMNMX.FTZ R6, R21, R6, !PT ;  /* 0x0000000615067209 */ /* 0x000fe20007810000 */
[----:B------:R-:W-:Y:S01]  /*4da0*/  UIADD3 UR35, UR33, -0x56f99767, URZ ;  /* 0xa906689921237890 */ /* 0x000fe2000fffe03f */
[----:B------:R-:W-:Y:S01]  /*4db0*/  FMNMX.FTZ R0, R7, R0, !PT ;  /* 0x0000000007007209 */ /* 0x000fe20007810000 */
[----:B------:R-:W-:Y:S01]  /*4dc0*/  IMAD.U32 R237, RZ, RZ, UR5 ;  /* 0x00000005ffed7e24 */ /* 0x000fe2000f8e00ff */
[----:B------:R-:W-:Y:S01]  /*4dd0*/  FMNMX.FTZ R6, R181, R6, !PT ;  /* 0x00000006b5067209 */ /* 0x000fe20007810000 */
[----:B------:R-:W-:Y:S01]  /*4de0*/  UIADD3 UR37, UR32, 0x1715609d, URZ ;  /* 0x1715609d20257890 */ /* 0x000fe2000fffe03f */
[----:B------:R-:W-:Y:S01]  /*4df0*/  FMNMX.FTZ R0, R127, R0, !PT ;  /* 0x000000007f007209 */ /* 0x000fe20007810000 */
[----:B------:R-:W-:Y:S01]  /*4e00*/  USHF.L.U32 UR19, UR19, 0x3, URZ ;  /* 0x0000000313137899 */ /* 0x000fe2000800063f */
        /* <DEDUP_REMOVED lines=13> */
[----:B-12---:R-:W-:Y:S02]  /*4ee0*/  FMNMX.FTZ R19, R35, R0, !PT ;  /* 0x0000000023137209 */ /* 0x006fe40007810000 */
[----:B------:R-:W-:Y:S02]  /*4ef0*/  FMNMX.FTZ R6, R17, R6, !PT ;  /* 0x0000000611067209 */ /* 0x000fe40007810000 */
[----:B------:R-:W-:Y:S01]  /*4f00*/  LOP3.LUT R9, R2, UR32, RZ, 0x3c, !PT ;  /* 0x0000002002097c12 */ /* 0x000fe2000f8e3cff */
[----:B------:R-:W1:Y:S01]  /*4f10*/  SHFL.BFLY PT, R0, R19, 0x2, 0x1f ;  /* 0x0c401f0013007f89 */ /* 0x000e6200000e0000 */
[----:B------:R-:W-:Y:S01]  /*4f20*/  LOP3.LUT R2, R103, UR7, RZ, 0x3c, !PT ;  /* 0x0000000767027c12 */ /* 0x000fe2000f8e3cff */
[----:B------:R-:W-:Y:S01]  /*4f30*/  UIADD3 UR7, UR33, 0x32370b8f, URZ ;  /* 0x32370b8f21077890 */ /* 0x000fe2000fffe03f */
[----:B------:R-:W-:Y:S01]  /*4f40*/  LOP3.LUT R218, R101, R9, RZ, 0x3c, !PT ;  /* 0x0000000965da7212 */ /* 0x000fe200078e3cff */
[----:B------:R-:W2:Y:S01]  /*4f50*/  SHFL.BFLY PT, R25, R6, 0x2, 0x1f ;  /* 0x0c401f0006197f89 */ /* 0x000ea200000e0000 */
[----:B------:R-:W-:Y:S01]  /*4f60*/  LEA R208, R5, UR4, 0x1 ;  /* 0x0000000405d07c11 */ /* 0x000fe2000f8e08ff */
[----:B------:R-:W-:Y:S01]  /*4f70*/  IMAD.WIDE.U32 R216, R2, -0x326172a9, RZ ;  /* 0xcd9e8d5702d87825 */ /* 0x000fe200078e00ff */
[----:B------:R-:W-:Y:S01]  /*4f80*/  LEA R237, R237, UR5, 0x10 ;  /* 0x00000005eded7c11 */ /* 0x000fe2000f8e80ff */
[----:B------:R-:W-:-:S02]  /*4f90*/  UIADD3 UR4, UR48, 0x1, URZ ;  /* 0x0000000130047890 */ /* 0x000fc4000fffe03f */
[----:B------:R-:W-:Y:S01]  /*4fa0*/  IMAD.WIDE.U32 R218, R218, -0x2daee0ad, RZ ;  /* 0xd2511f53dada7825 */ /* 0x000fe200078e00ff */
[----:B------:R-:W-:Y:S01]  /*4fb0*/  LOP3.LUT R2, R217, UR47, R100, 0x96, !PT ;  /* 0x0000002fd9027c12 */ /* 0x000fe2000f8e9664 */
[----:B------:R-:W-:Y:S01]  /*4fc0*/  LDSM.16.MT88.4 R156, [R208+0x18000] ;  /* 0x01800000d09c783b */ /* 0x000fe20000004200 */
[----:B------:R-:W-:Y:S01]  /*4fd0*/  ULOP3.LUT UR4, UR4, UR33, URZ, 0x3c, !UPT ;  /* 0x0000002104047292 */ /* 0x000fe2000f8e3c3f */
[----:B------:R-:W-:Y:S01]  /*4fe0*/  IMAD R206, R4, 0x2, R208 ;  /* 0x0000000204ce7824 */ /* 0x000fe200078e02d0 */
[----:B------:R-:W-:Y:S01]  /*4ff0*/  LOP3.LUT R18, R219, UR6, R102, 0x96, !PT ;  /* 0x00000006db127c12 */ /* 0x000fe2000f8e9666 */
[----:B------:R-:W-:Y:S01]  /*5000*/  IMAD.WIDE.U32 R244, R2, -0x2daee0ad, RZ ;  /* 0xd2511f5302f47825 */ /* 0x000fe200078e00ff */
[----:B------:R-:W-:Y:S01]  /*5010*/  UIADD3 UR6, UR33, -0x126145ec, URZ ;  /* 0xed9eba1421067890 */ /* 0x000fe2000fffe03f */
[----:B------:R-:W-:Y:S01]  /*5020*/  LDSM.16.MT88.4 R80, [R208+0x1c800] ;  /* 0x01c80000d050783b */ /* 0x000fe20000004200 */
[----:B------:R-:W-:Y:S01]  /*5030*/  LOP3.LUT R102, R103, UR4, RZ, 0x3c, !PT ;  /* 0x0000000467667c12 */ /* 0x000fe2000f8e3cff */
[----:B------:R-:W-:Y:S01]  /*5040*/  IMAD R204, R3, 0x2, R206 ;  /* 0x0000000203cc7824 */ /* 0x000fe200078e02ce */
[----:B------:R-:W-:Y:S01]  /*5050*/  LOP3.LUT R2, R245, UR45, R218, 0x96, !PT ;  /* 0x0000002df5027c12 */ /* 0x000fe2000f8e96da */
[----:B------:R-:W-:Y:S01]  /*5060*/  LDSM.16.MT88.4 R148, [R206+0x18000] ;  /* 0x01800000ce94783b */ /* 0x000fe20000004200 */
[----:B------:R-:W-:Y:S01]  /*5070*/  IMAD R205, R3, 0x2, R208 ;  /* 0x0000000203cd7824 */ /* 0x000fe200078e02d0 */
[----:B-1----:R-:W-:Y:S01]  /*5080*/  FMNMX.FTZ R0, R19, R0, !PT ;  /* 0x0000000013007209 */ /* 0x002fe20007810000 */
[----:B------:R-:W-:Y:S01]  /*5090*/  IMAD.WIDE.U32 R18, R18, -0x326172a9, RZ ;  /* 0xcd9e8d5712127825 */ /* 0x000fe200078e00ff */
[----:B------:R-:W-:Y:S01]  /*50a0*/  LDSM.16.MT88.4 R132, [R204+0x18000] ;  /* 0x01800000cc84783b */ /* 0x000fe20000004200 */
[----:B--2---:R-:W-:-:S02]  /*50b0*/  FMNMX.FTZ R25, R6, R25, !PT ;  /* 0x0000001906197209 */ /* 0x004fc40007810000 */
[----:B------:R-:W-:Y:S01]  /*50c0*/  IMAD.WIDE.U32 R200, R2, -0x326172a9, RZ ;  /* 0xcd9e8d5702c87825 */ /* 0x000fe200078e00ff */
[----:B------:R-:W1:Y:S01]  /*50d0*/  SHFL.BFLY PT, R27, R0, 0x1, 0x1f ;  /* 0x0c201f00001b7f89 */ /* 0x000e6200000e0000 */
[----:B------:R-:W-:Y:S02]  /*50e0*/  LOP3.LUT R216, R19, UR46, R216, 0x96, !PT ;  /* 0x0000002e13d87c12 */ /* 0x000fe4000f8e96d8 */
[----:B------:R-:W-:Y:S01]  /*50f0*/  IMAD.WIDE.U32 R102, R102, -0x326172a9, RZ ;  /* 0xcd9e8d5766667825 */ /* 0x000fe200078e00ff */
[----:B------:R-:W2:Y:S01]  /*5100*/  SHFL.BFLY PT, R2, R25, 0x1, 0x1f ;  /* 0x0c201f0019027f89 */ /* 0x000ea200000e0000 */
[----:B------:R-:W-:Y:S02]  /*5110*/  LOP3.LUT R6, R201, UR44, R18, 0x96, !PT ;  /* 0x0000002cc9067c12 */ /* 0x000fe4000f8e9612 */
[----:B------:R-:W-:Y:S01]  /*5120*/  IMAD.WIDE.U32 R216, R216, -0x2daee0ad, RZ ;  /* 0xd2511f53d8d87825 */ /* 0x000fe200078e00ff */
[----:B------:R-:W-:Y:S04]  /*5130*/  LDSM.16.MT88.4 R140, [R205+0x18000] ;  /* 0x01800000cd8c783b */ /* 0x000fe80000004200 */
[----:B------:R-:W-:Y:S01]  /*5140*/  LOP3.LUT R244, R217, UR7, R244, 0x96, !PT ;  /* 0x00000007d9f47c12 */ /* 0x000fe2000f8e96f4 */
[----:B------:R-:W-:Y:S04]  /*5150*/  LDSM.16.MT88.4 R64, [R204+0x1a000] ;  /* 0x01a00000cc40783b */ /* 0x000fe80000004200 */
[----:B------:R-:W-:Y:S01]  /*5160*/  IMAD.WIDE.U32 R244, R244, -0x326172a9, RZ ;  /* 0xcd9e8d57f4f47825 */ /* 0x000fe200078e00ff */
[----:B------:R-:W-:Y:S04]  /*5170*/  LDSM.16.MT88.4 R44, [R205+0x18800] ;  /* 0x01880000cd2c783b */ /* 0x000fe80000004200 */
[----:B------:R-:W-:Y:S01]  /*5180*/  LOP3.LUT R200, R245, UR38, R200, 0x96, !PT ;  /* 0x00000026f5c87c12 */ /* 0x000fe2000f8e96c8 */
[----:B------:R-:W-:Y:S01]  /*5190*/  LDSM.16.MT88.4 R48, [R206+0x1a000] ;  /* 0x01a00000ce30783b */ /* 0x000fe20000004200 */
[----:B-1----:R-:W-:Y:S01]  /*51a0*/  FMNMX.FTZ R0, R0, R27, !PT ;  /* 0x0000001b00007209 */ /* 0x002fe20007810000 */
[----:B------:R-:W-:-:S02]  /*51b0*/  IMAD.WIDE.U32 R26, R6, -0x2daee0ad, RZ ;  /* 0xd2511f53061a7825 */ /* 0x000fc400078e00ff */
[----:B------:R-:W-:Y:S01]  /*51c0*/  LDSM.16.MT88.4 R84, [R206+0x1c000] ;  /* 0x01c00000ce54783b */ /* 0x000fe20000004200 */
[----:B--2---:R-:W-:Y:S01]  /*51d0*/  FMNMX.FTZ R2, R25, R2, !PT ;  /* 0x0000000219027209 */ /* 0x004fe20007810000 */
[C---:B------:R-:W-:Y:S01]  /*51e0*/  FMUL.FTZ R240, R0.reuse, UR31 ;  /* 0x0000001f00f07c20 */ /* 0x040fe20008410000 */
[----:B------:R-:W-:Y:S01]  /*51f0*/  FSETP.NEU.FTZ.AND P1, PT, R0, -INF , PT ;  /* 0xff8000000000780b */ /* 0x000fe20003f3d000 */
[----:B------:R-:W-:Y:S01]  /*5200*/  IMAD.WIDE.U32 R200, R200, -0x2daee0ad, RZ ;  /* 0xd2511f53c8c87825 */ /* 0x000fe200078e00ff */
[----:B------:R-:W-:-:S03]  /*5210*/  LOP3.LUT R216, R27, UR6, R216, 0x96, !PT ;  /* 0x000000061bd87c12 */ /* 0x000fc6000f8e96d8 */
[----:B------:R-:W-:Y:S01]  /*5220*/  FMUL.FTZ R238, R2, UR31 ;  /* 0x0000001f02ee7c20 */ /* 0x000fe20008410000 */
[----:B------:R-:W-:Y:S01]  /*5230*/  FSEL R240, R240, RZ, P1 ;  /* 0x000000fff0f07208 */ /* 0x000fe20000800000 */
[----:B------:R-:W-:Y:S01]  /*5240*/  LDSM.16.MT88.4 R88, [R205+0x1c000] ;  /* 0x01c00000cd58783b */ /* 0x000fe20000004200 */
[----:B------:R-:W-:Y:S01]  /*5250*/  FSETP.NEU.FTZ.AND P1, PT, R2, -INF , PT ;  /* 0xff8000000200780b */ /* 0x000fe20003f3d000 */
[----:B------:R-:W-:Y:S01]  /*5260*/  IMAD.WIDE.U32 R216, R216, -0x326172a9, RZ ;  /* 0xcd9e8d57d8d87825 */ /* 0x000fe200078e00ff */
[----:B------:R-:W-:-:S03]  /*5270*/  LOP3.LUT R202, R201, UR35, R26, 0x96, !PT ;  /* 0x00000023c9ca7c12 */ /* 0x000fc6000f8e961a */
[--C-:B------:R-:W-:Y:S01]  /*5280*/  FFMA.FTZ R235, R235, UR31, -R240.reuse ;  /* 0x0000001febeb7c23 */ /* 0x100fe200080108f0 */
[----:B------:R-:W-:Y:S01]  /*5290*/  FSEL R238, R238, RZ, P1 ;  /* 0x000000ffeeee7208 */ /* 0x000fe20000800000 */
[--C-:B------:R-:W-:Y:S01]  /*52a0*/  FFMA.FTZ R234, R69, UR31, -R240.reuse ;  /* 0x0000001f45ea7c23 */ /* 0x100fe200080108f0 */
[----:B------:R-:W-:Y:S01]  /*52b0*/  FFMA.FTZ R233, R73, UR31, -R240 ;  /* 0x0000001f49e97c23 */ /* 0x000fe200080108f0 */
[----:B------:R-:W-:-:S04]  /*52c0*/  IMAD.WIDE.U32 R202, R202, -0x326172a9, RZ ;  /* 0xcd9e8d57caca7825 */ /* 0x000fc800078e00ff */
[----:B------:R-:W-:Y:S01]  /*52d0*/  FFMA.FTZ R192, R71, UR31, -R240 ;  /* 0x0000001f47c07c23 */ /* 0x000fe200080108f0 */
[--C-:B------:R-:W-:Y:S01]  /*52e0*/  FFMA.FTZ R241, R241, UR31, -R238.reuse ;  /* 0x0000001ff1f17c23 */ /* 0x100fe200080108ee */
[--C-:B------:R-:W-:Y:S01]  /*52f0*/  FFMA.FTZ R236, R59, UR31, -R238.reuse ;  /* 0x0000001f3bec7c23 */ /* 0x100fe200080108ee */
[--C-:B------:R-:W-:Y:S01]  /*5300*/  FFMA.FTZ R239, R43, UR31, -R238.reuse ;  /* 0x0000001f2bef7c23 */ /* 0x100fe200080108ee */
[----:B------:R-:W-:Y:S01]  /*5310*/  FFMA.FTZ R194, R57, UR31, -R238 ;  /* 0x0000001f39c27c23 */ /* 0x000fe200080108ee */
[----:B------:R-:W-:Y:S01]  /*5320*/  LOP3.LUT R30, R203, UR27, R216, 0x96, !PT ;  /* 0x0000001bcb1e7c12 */ /* 0x000fe2000f8e96d8 */
[----:B------:R-:W-:Y:S01]  /*5330*/  MUFU.EX2 R235, R235 ;  /* 0x000000eb00eb7308 */ /* 0x000fe20000000800 */
[----:B------:R-:W-:Y:S01]  /*5340*/  LOP3.LUT R25, R202, 0xffff, RZ, 0xc0, !PT ;  /* 0x0000ffffca197812 */ /* 0x000fe200078ec0ff */
[--C-:B------:R-:W-:Y:S01]  /*5350*/  FFMA.FTZ R193, R41, UR31, -R238.reuse ;  /* 0x0000001f29c17c23 */ /* 0x100fe200080108ee */
[C---:B------:R-:W-:Y:S01]  /*5360*/  LOP3.LUT R29, R30.reuse, 0xffff, RZ, 0xc0, !PT ;  /* 0x0000ffff1e1d7812 */ /* 0x040fe200078ec0ff */
[----:B------:R-:W-:Y:S01]  /*5370*/  FFMA.FTZ R188, R23, UR31, -R238 ;  /* 0x0000001f17bc7c23 */ /* 0x000fe200080108ee */
[----:B------:R-:W-:Y:S01]  /*5380*/  LOP3.LUT R36, R30, 0xff, RZ, 0xc0, !PT ;  /* 0x000000ff1e247812 */ /* 0x000fe200078ec0ff */
[--C-:B------:R-:W-:Y:S01]  /*5390*/  FFMA.FTZ R191, R61, UR31, -R240.reuse ;  /* 0x0000001f3dbf7c23 */ /* 0x100fe200080108f0 */
[----:B------:R-:W-:Y:S01]  /*53a0*/  SHF.R.U32.HI R29, RZ, 0x8, R29 ;  /* 0x00000008ff1d7819 */ /* 0x000fe2000001161d */
[----:B------:R-:W-:Y:S01]  /*53b0*/  MUFU.EX2 R241, R241 ;  /* 0x000000f100f17308 */ /* 0x000fe20000000800 */
[----:B------:R-:W-:Y:S01]  /*53c0*/  LOP3.LUT R28, R202, 0xff, RZ, 0xc0, !PT ;  /* 0x000000ffca1c7812 */ /* 0x000fe200078ec0ff */
[--C-:B------:R-:W-:Y:S01]  /*53d0*/  FFMA.FTZ R190, R63, UR31, -R240.reuse ;  /* 0x0000001f3fbe7c23 */ /* 0x100fe200080108f0 */
[----:B------:R-:W-:Y:S01]  /*53e0*/  PRMT R36, R36, 0x5410, R29 ;  /* 0x0000541024247816 */ /* 0x000fe2000000001d */
[----:B------:R-:W-:Y:S01]  /*53f0*/  FFMA.FTZ R185, R185, UR31, -R240 ;  /* 0x0000001fb9b97c23 */ /* 0x000fe200080108f0 */
[----:B------:R-:W-:Y:S01]  /*5400*/  SHF.R.U32.HI R25, RZ, 0x8, R25 ;  /* 0x00000008ff197819 */ /* 0x000fe20000011619 */
[----:B------:R-:W-:Y:S01]  /*5410*/  FFMA.FTZ R186, R21, UR31, -R238 ;  /* 0x0000001f15ba7c23 */ /* 0x000fe200080108ee */
[----:B------:R-:W-:Y:S01]  /*5420*/  SHF.R.U32.HI R6, RZ, 0x10, R202 ;  /* 0x00000010ff067819 */ /* 0x000fe200000116ca */
[----:B------:R-:W1:Y:S01]  /*5430*/  MUFU.EX2 R236, R236 ;  /* 0x000000ec00ec7308 */ /* 0x000e620000000800 */
[----:B------:R-:W-:Y:S01]  /*5440*/  LOP3.LUT R244, R217, UR37, R244, 0x96, !PT ;  /* 0x00000025d9f47c12 */ /* 0x000fe2000f8e96f4 */
[----:B------:R-:W-:Y:S01]  /*5450*/  FFMA.FTZ R181, R181, UR31, -R238 ;  /* 0x0000001fb5b57c23 */ /* 0x000fe200080108ee */
[--C-:B------:R-:W-:Y:S01]  /*5460*/  HSET2.LE.AND R36, R36, R237.reuse, PT ;  /* 0x000000ed24247233 */ /* 0x100fe20003803000 */
[----:B------:R-:W-:Y:S01]  /*5470*/  FFMA.FTZ R180, R7, UR31, -R240 ;  /* 0x0000001f07b47c23 */ /* 0x000fe200080108f0 */
[----:B------:R-:W-:Y:S01]  /*5480*/  PRMT R28, R28, 0x5410, R25 ;  /* 0x000054101c1c7816 */ /* 0x000fe20000000019 */
[----:B------:R-:W-:Y:S01]  /*5490*/  IMAD.WIDE.U32 R244, R244, -0x2daee0ad, RZ ;  /* 0xd2511f53f4f47825 */ /* 0x000fe200078e00ff */
[----:B------:R-:W-:Y:S01]  /*54a0*/  SHF.R.U32.HI R31, RZ, 0x18, R202 ;  /* 0x00000018ff1f7819 */ /* 0x000fe200000116ca */
[----:B------:R-:W-:Y:S01]  /*54b0*/  MUFU.EX2 R239, R239 ;  /* 0x000000ef00ef7308 */ /* 0x000fe20000000800 */
[----:B------:R-:W-:Y:S01]  /*54c0*/  SHF.R.U32.HI R27, RZ, 0x10, R30 ;  /* 0x00000010ff1b7819 */ /* 0x000fe2000001161e */
[----:B------:R-:W2:Y:S01]  /*54d0*/  LDSM.16.MT88.4 R40, [R208+0x1a000] ;  /* 0x01a00000d028783b */ /* 0x000ea20000004200 */
[----:B------:R-:W-:Y:S01]  /*54e0*/  LOP3.LUT R6, R6, 0xff, RZ, 0xc0, !PT ;  /* 0x000000ff06067812 */ /* 0x000fe200078ec0ff */
[----:B------:R-:W-:Y:S01]  /*54f0*/  FFMA.FTZ R232, R197, UR31, -R238 ;  /* 0x0000001fc5e87c23 */ /* 0x000fe200080108ee */
[----:B------:R-:W-:Y:S01]  /*5500*/  SHF.R.U32.HI R30, RZ, 0x18, R30 ;  /* 0x00000018ff1e7819 */ /* 0x000fe2000001161e */
[----:B------:R-:W-:Y:S01]  /*5510*/  LDSM.16.MT88.4 R72, [R208+0x1c000] ;  /* 0x01c00000d048783b */ /* 0x000fe20000004200 */
[----:B------:R-:W-:Y:S01]  /*5520*/  LOP3.LUT R27, R27, 0xff, RZ, 0xc0, !PT ;  /* 0x000000ff1b1b7812 */ /* 0x000fe200078ec0ff */
[----:B------:R-:W3:Y:S01]  /*5530*/  MUFU.EX2 R194, R194 ;  /* 0x000000c200c27308 */ /* 0x000ee20000000800 */
[----:B-1----:R-:W-:Y:S01]  /*5540*/  F2FP.F16.F32.PACK_AB R184, R236, R241 ;  /* 0x000000f1ecb8723e */ /* 0x002fe200000000ff */
[----:B------:R-:W-:Y:S01]  /*5550*/  LDSM.16.MT88.4 R56, [R205+0x1a000] ;  /* 0x01a00000cd38783b */ /* 0x000fe20000004200 */
[----:B------:R-:W-:Y:S01]  /*5560*/  PRMT R6, R6, 0x5410, R31 ;  /* 0x0000541006067816 */ /* 0x000fe2000000001f */
[----:B------:R-:W-:Y:S01]  /*5570*/  FFMA.FTZ R229, R195, UR31, -R238 ;  /* 0x0000001fc3e57c23 */ /* 0x000fe200080108ee */
[----:B------:R-:W-:Y:S01]  /*5580*/  PRMT R183, R184, 0x7632, R183 ;  /* 0x00007632b8b77816 */ /* 0x000fe200000000b7 */
[----:B------:R-:W-:Y:S01]  /*5590*/  LDSM.16.MT88.4 R96, [R204+0x1c000] ;  /* 0x01c00000cc60783b */ /* 0x000fe20000004200 */
[----:B------:R-:W-:Y:S01]  /*55a0*/  LOP3.LUT R25, R244, 0xffff, RZ, 0xc0, !PT ;  /* 0x0000fffff4197812 */ /* 0x000fe200078ec0ff */
[----:B------:R-:W1:Y:S01]  /*55b0*/  MUFU.EX2 R234, R234 ;  /* 0x000000ea00ea7308 */ /* 0x000e620000000800 */
[----:B------:R-:W-:Y:S01]  /*55c0*/  PRMT R5, R184, 0x5410, R183 ;  /* 0x00005410b8057816 */ /* 0x000fe200000000b7 */
[----:B------:R-:W-:Y:S01]  /*55d0*/  LDSM.16.MT88.4 R104, [R208+0x1e000] ;  /* 0x01e00000d068783b */ /* 0x000fe20000004200 */
[----:B------:R-:W-:Y:S01]  /*55e0*/  PRMT R30, R27, 0x5410, R30 ;  /* 0x000054101b1e7816 */ /* 0x000fe2000000001e */
[--C-:B------:R-:W-:Y:S01]  /*55f0*/  FFMA.FTZ R224, R127, UR31, -R240.reuse ;  /* 0x0000001f7fe07c23 */ /* 0x100fe200080108f0 */
[----:B------:R-:W-:Y:S01]  /*5600*/  LOP3.LUT R128, R36, R5, RZ, 0xc0, !PT ;  /* 0x0000000524807212 */ /* 0x000fe200078ec0ff */
[--C-:B------:R-:W-:Y:S01]  /*5610*/  FFMA.FTZ R223, R125, UR31, -R240.reuse ;  /* 0x0000001f7ddf7c23 */ /* 0x100fe200080108f0 */
[--C-:B------:R-:W-:Y:S01]  /*5620*/  HSET2.LE.AND R5, R28, R237.reuse, PT ;  /* 0x000000ed1c057233 */ /* 0x100fe20003803000 */
[----:B------:R-:W-:Y:S01]  /*5630*/  MUFU.EX2 R233, R233 ;  /* 0x000000e900e97308 */ /* 0x000fe20000000800 */
[----:B---3--:R-:W-:Y:S01]  /*5640*/  F2FP.F16.F32.PACK_AB R178, R194, R239 ;  /* 0x000000efc2b2723e */ /* 0x008fe200000000ff */
[--C-:B------:R-:W-:Y:S01]  /*5650*/  FFMA.FTZ R222, R119, UR31, -R240.reuse ;  /* 0x0000001f77de7c23 */ /* 0x100fe200080108f0 */
[--C-:B------:R-:W-:Y:S01]  /*5660*/  HSET2.LE.AND R28, R6, R237.reuse, PT ;  /* 0x000000ed061c7233 */ /* 0x100fe20003803000 */
[----:B------:R-:W-:Y:S01]  /*5670*/  FFMA.FTZ R221, R117, UR31, -R240 ;  /* 0x0000001f75dd7c23 */ /* 0x000fe200080108f0 */
[----:B------:R-:W-:Y:S01]  /*5680*/  PRMT R179, R178, 0x7632, R179 ;  /* 0x00007632b2b37816 */ /* 0x000fe200000000b3 */
[--C-:B------:R-:W-:Y:S01]  /*5690*/  FFMA.FTZ R230, R123, UR31, -R238.reuse ;  /* 0x0000001f7be67c23 */ /* 0x100fe200080108ee */
[----:B------:R-:W-:Y:S01]  /*56a0*/  LOP3.LUT R22, R244, 0xff, RZ, 0xc0, !PT ;  /* 0x000000fff4167812 */ /* 0x000fe200078ec0ff */
[----:B------:R-:W3:Y:S01]  /*56b0*/  MUFU.EX2 R192, R192 ;  /* 0x000000c000c07308 */ /* 0x000ee20000000800 */
[----:B------:R-:W-:Y:S01]  /*56c0*/  PRMT R130, R178, 0x5410, R179 ;  /* 0x00005410b2827816 */ /* 0x000fe200000000b3 */
[--C-:B------:R-:W-:Y:S01]  /*56d0*/  FFMA.FTZ R227, R121, UR31, -R238.reuse ;  /* 0x0000001f79e37c23 */ /* 0x100fe200080108ee */
[----:B-1----:R-:W-:Y:S01]  /*56e0*/  F2FP.F16.F32.PACK_AB R187, R234, R235 ;  /* 0x000000ebeabb723e */ /* 0x002fe200000000ff */
[--C-:B------:R-:W-:Y:S01]  /*56f0*/  FFMA.FTZ R226, R115, UR31, -R238.reuse ;  /* 0x0000001f73e27c23 */ /* 0x100fe200080108ee */
[----:B------:R-:W-:Y:S01]  /*5700*/  LOP3.LUT R130, R5, R130, RZ, 0xc0, !PT ;  /* 0x0000008205827212 */ /* 0x000fe200078ec0ff */
[----:B------:R-:W-:Y:S01]  /*5710*/  FFMA.FTZ R225, R113, UR31, -R238 ;  /* 0x0000001f71e17c23 */ /* 0x000fe200080108ee */
[----:B------:R-:W-:Y:S01]  /*5720*/  PRMT R176, R187, 0x7632, R176 ;  /* 0x00007632bbb07816 */ /* 0x000fe200000000b0 */
[----:B------:R-:W-:Y:S01]  /*5730*/  MUFU.EX2 R193, R193 ;  /* 0x000000c100c17308 */ /* 0x000fe20000000800 */
[----:B------:R-:W1:Y:S01]  /*5740*/  LDSM.16.MT88.4 R4, [R208+0x18800] ;  /* 0x01880000d004783b */ /* 0x000e620000004200 */
[----:B------:R-:W-:Y:S01]  /*5750*/  SHF.R.U32.HI R25, RZ, 0x8, R25 ;  /* 0x00000008ff197819 */ /* 0x000fe20000011619 */
[----:B------:R-:W-:Y:S01]  /*5760*/  FFMA.FTZ R220, R111, UR31, -R240 ;  /* 0x0000001f6fdc7c23 */ /* 0x000fe200080108f0 */
[----:B------:R-:W-:Y:S01]  /*5770*/  HSET2.LE.AND R30, R30, R237, PT ;  /* 0x000000ed1e1e7233 */ /* 0x000fe20003803000 */
[----:B------:R-:W-:Y:S01]  /*5780*/  FADD.FTZ R236, R241, R236 ;  /* 0x000000ecf1ec7221 */ /* 0x000fe20000010000 */
[----:B------:R-:W-:Y:S01]  /*5790*/  PRMT R129, R187, 0x5410, R176 ;  /* 0x00005410bb817816 */ /* 0x000fe200000000b0 */
[----:B------:R-:W-:Y:S01]  /*57a0*/  FFMA.FTZ R247, R243, UR31, -R240 ;  /* 0x0000001ff3f77c23 */ /* 0x000fe200080108f0 */
[----:B------:R-:W4:Y:S01]  /*57b0*/  MUFU.EX2 R188, R188 ;  /* 0x000000bc00bc7308 */ /* 0x000f220000000800 */
[----:B---3--:R-:W-:Y:S01]  /*57c0*/  F2FP.F16.F32.PACK_AB R173, R192, R233 ;  /* 0x000000e9c0ad723e */ /* 0x008fe200000000ff */
[----:B------:R-:W-:Y:S01]  /*57d0*/  FADD.FTZ R243, R239, R236 ;  /* 0x000000eceff37221 */ /* 0x000fe20000010000 */
[----:B------:R-:W-:-:S02]  /*57e0*/  PRMT R22, R22, 0x5410, R25 ;  /* 0x0000541016167816 */ /* 0x000fc40000000019 */
[----:B------:R-:W-:Y:S01]  /*57f0*/  PRMT R170, R173, 0x7632, R170 ;  /* 0x00007632adaa7816 */ /* 0x000fe200000000aa */
[----:B------:R-:W-:Y:S01]  /*5800*/  FADD.FTZ R194, R194, R243 ;  /* 0x000000f3c2c27221 */ /* 0x000fe20000010000 */
[----:B------:R-:W-:Y:S01]  /*5810*/  LOP3.LUT R25, R245, UR30, R200, 0x96, !PT ;  /* 0x0000001ef5197c12 */ /* 0x000fe2000f8e96c8 */
[----:B------:R-:W-:Y:S01]  /*5820*/  MUFU.EX2 R191, R191 ;  /* 0x000000bf00bf7308 */ /* 0x000fe20000000800 */
[----:B------:R-:W-:Y:S02]  /*5830*/  PRMT R131, R173, 0x5410, R170 ;  /* 0x00005410ad837816 */ /* 0x000fe400000000aa */
[----:B------:R-:W-:Y:S02]  /*5840*/  LOP3.LUT R129, R30, R129, RZ, 0xc0, !PT ;  /* 0x000000811e817212 */ /* 0x000fe400078ec0ff */
[----:B------:R-:W-:Y:S02]  /*5850*/  LOP3.LUT R131, R28, R131, RZ, 0xc0, !PT ;  /* 0x000000831c837212 */ /* 0x000fe400078ec0ff */
[C---:B------:R-:W-:Y:S01]  /*5860*/  LOP3.LUT R27, R25.reuse, 0xffff, RZ, 0xc0, !PT ;  /* 0x0000ffff191b7812 */ /* 0x040fe200078ec0ff */
[----:B------:R-:W3:Y:S01]  /*5870*/  MUFU.EX2 R190, R190 ;  /* 0x000000be00be7308 */ /* 0x000ee20000000800 */
[----:B------:R-:W-:-:S02]  /*5880*/  LOP3.LUT R24, R25, 0xff, RZ, 0xc0, !PT ;  /* 0x000000ff19187812 */ /* 0x000fc400078ec0ff */
[----:B------:R-:W-:Y:S01]  /*5890*/  SHF.R.U32.HI R26, RZ, 0x10, R25 ;  /* 0x00000010ff1a7819 */ /* 0x000fe20000011619 */
[C---:B------:R-:W-:Y:S01]  /*58a0*/  HMMA.16816.F32 R160, R128.reuse, R156, RZ ;  /* 0x0000009c80a0723c */ /* 0x040fe200000018ff */
[----:B------:R-:W-:Y:S02]  /*58b0*/  SHF.R.U32.HI R27, RZ, 0x8, R27 ;  /* 0x00000008ff1b7819 */ /* 0x000fe4000001161b */
[----:B------:R-:W-:Y:S01]  /*58c0*/  SHF.R.U32.HI R29, RZ, 0x10, R244 ;  /* 0x00000010ff1d7819 */ /* 0x000fe200000116f4 */
[----:B------:R-:W-:Y:S01]  /*58d0*/  MUFU.EX2 R185, R185 ;  /* 0x000000b900b97308 */ /* 0x000fe20000000800 */
[----:B----4-:R-:W-:Y:S01]  /*58e0*/  F2FP.F16.F32.PACK_AB R164, R188, R193 ;  /* 0x000000c1bca4723e */ /* 0x010fe200000000ff */
[----:B------:R-:W-:Y:S01]  /*58f0*/  HMMA.16816.F32 R156, R128, R158, RZ ;  /* 0x0000009e809c723c */ /* 0x000fe200000018ff */
[----:B------:R-:W-:Y:S01]  /*5900*/  SHF.R.U32.HI R25, RZ, 0x18, R25 ;  /* 0x00000018ff197819 */ /* 0x000fe20000011619 */
[----:B------:R-:W-:Y:S01]  /*5910*/  FADD.FTZ R193, R193, R194 ;  /* 0x000000c2c1c17221 */ /* 0x000fe20000010000 */
[----:B------:R-:W-:-:S02]  /*5920*/  LOP3.LUT R26, R26, 0xff, RZ, 0xc0, !PT ;  /* 0x000000ff1a1a7812 */ /* 0x000fc400078ec0ff */
[----:B------:R-:W-:Y:S01]  /*5930*/  PRMT R24, R24, 0x5410, R27 ;  /* 0x0000541018187816 */ /* 0x000fe2000000001b */
[----:B------:R-:W-:Y:S01]  /*5940*/  MUFU.EX2 R186, R186 ;  /* 0x000000ba00ba7308 */ /* 0x000fe20000000800 */
[----:B------:R-:W-:Y:S01]  /*5950*/  SHF.R.U32.HI R20, RZ, 0x18, R244 ;  /* 0x00000018ff147819 */ /* 0x000fe200000116f4 */
[C---:B--2---:R-:W-:Y:S01]  /*5960*/  HMMA.16816.F32 R36, R128.reuse, R40, RZ ;  /* 0x000000288024723c */ /* 0x044fe200000018ff */
[----:B------:R-:W-:Y:S01]  /*5970*/  LOP3.LUT R29, R29, 0xff, RZ, 0xc0, !PT ;  /* 0x000000ff1d1d7812 */ /* 0x000fe200078ec0ff */
[----:B------:R-:W-:Y:S01]  /*5980*/  FADD.FTZ R193, R188, R193 ;  /* 0x000000c1bcc17221 */ /* 0x000fe20000010000 */
[----:B---3--:R-:W-:Y:S02]  /*5990*/  F2FP.F16.F32.PACK_AB R171, R190, R191 ;  /* 0x000000bfbeab723e */ /* 0x008fe400000000ff */
[----:B------:R-:W-:Y:S01]  /*59a0*/  PRMT R167, R164, 0x7632, R167 ;  /* 0x00007632a4a77816 */ /* 0x000fe200000000a7 */
[----:B------:R-:W2:Y:S01]  /*59b0*/  MUFU.EX2 R181, R181 ;  /* 0x000000b500b57308 */ /* 0x000ea20000000800 */
[----:B------:R-:W-:Y:S01]  /*59c0*/  PRMT R26, R26, 0x5410, R25 ;  /* 0x000054101a1a7816 */ /* 0x000fe20000000019 */
[----:B------:R-:W-:Y:S01]  /*59d0*/  HMMA.16816.F32 R40, R128, R42, RZ ;  /* 0x0000002a8028723c */ /* 0x000fe200000018ff */
[----:B------:R-:W-:-:S02]  /*59e0*/  PRMT R20, R29, 0x5410, R20 ;  /* 0x000054101d147816 */ /* 0x000fc40000000014 */
[--C-:B------:R-:W-:Y:S01]  /*59f0*/  HSET2.LE.AND R24, R24, R237.reuse, PT ;  /* 0x000000ed18187233 */ /* 0x100fe20003803000 */
[----:B------:R-:W3:Y:S01]  /*5a00*/  LDSM.16.MT88.4 R28, [R206+0x18800] ;  /* 0x01880000ce1c783b */ /* 0x000ee20000004200 */
[----:B------:R-:W-:Y:S01]  /*5a10*/  PRMT R166, R171, 0x7632, R166 ;  /* 0x00007632aba67816 */ /* 0x000fe200000000a6 */
[----:B------:R-:W4:Y:S01]  /*5a20*/  MUFU.EX2 R180, R180 ;  /* 0x000000b400b47308 */ /* 0x000f220000000800 */
[----:B------:R-:W-:Y:S01]  /*5a30*/  PRMT R21, R164, 0x5410, R167 ;  /* 0x00005410a4157816 */ /* 0x000fe200000000a7 */
[C---:B------:R-:W-:Y:S01]  /*5a40*/  HMMA.16816.F32 R136, R128.reuse, R132, RZ ;  /* 0x000000848088723c */ /* 0x040fe200000018ff */
[--C-:B------:R-:W-:Y:S02]  /*5a50*/  HSET2.LE.AND R25, R26, R237.reuse, PT ;  /* 0x000000ed1a197233 */ /* 0x100fe40003803000 */
[----:B------:R-:W-:Y:S02]  /*5a60*/  LOP3.LUT R24, R24, R21, RZ, 0xc0, !PT ;  /* 0x0000001518187212 */ /* 0x000fe400078ec0ff */
[--C-:B------:R-:W-:Y:S01]  /*5a70*/  HSET2.LE.AND R22, R22, R237.reuse, PT ;  /* 0x000000ed16167233 */ /* 0x100fe20003803000 */
[C---:B------:R-:W-:Y:S01]  /*5a80*/  HMMA.16816.F32 R132, R128.reuse, R134, RZ ;  /* 0x000000868084723c */ /* 0x040fe200000018ff */
[----:B--2---:R-:W-:Y:S01]  /*5a90*/  F2FP.F16.F32.PACK_AB R172, R181, R186 ;  /* 0x000000bab5ac723e */ /* 0x004fe200000000ff */
[----:B------:R-:W-:Y:S01]  /*5aa0*/  MUFU.EX2 R232, R232 ;  /* 0x000000e800e87308 */ /* 0x000fe20000000800 */
[----:B------:R-:W-:Y:S01]  /*5ab0*/  PRMT R26, R171, 0x5410, R166 ;  /* 0x00005410ab1a7816 */ /* 0x000fe200000000a6 */
[----:B------:R-:W-:Y:S01]  /*5ac0*/  FADD.FTZ R186, R186, R193 ;  /* 0x000000c1baba7221 */ /* 0x000fe20000010000 */
[----:B------:R-:W-:Y:S01]  /*5ad0*/  PRMT R175, R172, 0x7632, R175 ;  /* 0x00007632acaf7816 */ /* 0x000fe200000000af */
[C---:B------:R-:W-:Y:S01]  /*5ae0*/  HMMA.16816.F32 R152, R128.reuse, R148, RZ ;  /* 0x000000948098723c */ /* 0x040fe200000018ff */
[----:B------:R-:W-:Y:S01]  /*5af0*/  HSET2.LE.AND R20, R20, R237, PT ;  /* 0x000000ed14147233 */ /* 0x000fe20003803000 */
[----:B------:R-:W-:Y:S01]  /*5b00*/  FADD.FTZ R181, R181, R186 ;  /* 0x000000bab5b57221 */ /* 0x000fe20000010000 */
[----:B----4-:R-:W-:Y:S01]  /*5b10*/  F2FP.F16.F32.PACK_AB R177, R180, R185 ;  /* 0x000000b9b4b1723e */ /* 0x010fe200000000ff */
[----:B------:R-:W2:Y:S01]  /*5b20*/  MUFU.EX2 R229, R229 ;  /* 0x000000e500e57308 */ /* 0x000ea20000000800 */
[----:B------:R-:W-:Y:S01]  /*5b30*/  PRMT R21, R172, 0x5410, R175 ;  /* 0x00005410ac157816 */ /* 0x000fe200000000af */
[----:B------:R-:W-:Y:S01]  /*5b40*/  HMMA.16816.F32 R148, R128, R150, RZ ;  /* 0x000000968094723c */ /* 0x000fe200000018ff */
[----:B------:R-:W-:-:S02]  /*5b50*/  PRMT R174, R177, 0x7632, R174 ;  /* 0x00007632b1ae7816 */ /* 0x000fc400000000ae */
[----:B------:R-:W-:Y:S02]  /*5b60*/  LOP3.LUT R25, R25, R26, RZ, 0xc0, !PT ;  /* 0x0000001a19197212 */ /* 0x000fe400078ec0ff */
[----:B------:R-:W-:Y:S01]  /*5b70*/  PRMT R27, R177, 0x5410, R174 ;  /* 0x00005410b11b7816 */ /* 0x000fe200000000ae */
[C---:B------:R-:W-:Y:S01]  /*5b80*/  HMMA.16816.F32 R144, R128.reuse, R140, RZ ;  /* 0x0000008c8090723c */ /* 0x040fe200000018ff */
[----:B------:R-:W-:Y:S01]  /*5b90*/  LOP3.LUT R26, R22, R21, RZ, 0xc0, !PT ;  /* 0x00000015161a7212 */ /* 0x000fe200078ec0ff */
[----:B------:R-:W-:Y:S01]  /*5ba0*/  MUFU.EX2 R224, R224 ;  /* 0x000000e000e07308 */ /* 0x000fe20000000800 */
[----:B------:R-:W-:Y:S02]  /*5bb0*/  LOP3.LUT R27, R20, R27, RZ, 0xc0, !PT ;  /* 0x0000001b141b7212 */ /* 0x000fe400078ec0ff */
[----:B------:R-:W4:Y:S01]  /*5bc0*/  LDSM.16.MT88.4 R20, [R204+0x18800] ;  /* 0x01880000cc14783b */ /* 0x000f220000004200 */
[----:B------:R-:W-:Y:S01]  /*5bd0*/  HMMA.16816.F32 R60, R128, R64, RZ ;  /* 0x00000040803c723c */ /* 0x000fe200000018ff */
[----:B------:R-:W-:-:S03]  /*5be0*/  LOP3.LUT R246, R203, UR27, R216, 0x96, !PT ;  /* 0x0000001bcbf67c12 */ /* 0x000fc6000f8e96d8 */
[----:B------:R-:W5:Y:S02]  /*5bf0*/  MUFU.EX2 R223, R223 ;  /* 0x000000df00df7308 */ /* 0x000f640000000800 */
[C---:B-1----:R-:W-:Y:S06]  /*5c00*/  HMMA.16816.F32 R160, R24.reuse, R4, R160 ;  /* 0x0000000418a0723c */ /* 0x042fec00000018a0 */
[----:B------:R-:W-:Y:S01]  /*5c10*/  HMMA.16816.F32 R156, R24, R6, R156 ;  /* 0x00000006189c723c */ /* 0x000fe2000000189c */
[----:B------:R-:W1:Y:S01]  /*5c20*/  LDSM.16.MT88.4 R4, [R208+0x1a800] ;  /* 0x01a80000d004783b */ /* 0x000e620000004200 */
[----:B------:R-:W-:Y:S04]  /*5c30*/  MUFU.EX2 R222, R222 ;  /* 0x000000de00de7308 */ /* 0x000fe80000000800 */
[C---:B------:R-:W-:Y:S04]  /*5c40*/  HMMA.16816.F32 R140, R128.reuse, R142, RZ ;  /* 0x0000008e808c723c */ /* 0x040fe800000018ff */
[----:B------:R-:W5:Y:S02]  /*5c50*/  MUFU.EX2 R221, R221 ;  /* 0x000000dd00dd7308 */ /* 0x000f640000000800 */
[----:B------:R-:W-:Y:S06]  /*5c60*/  HMMA.16816.F32 R64, R128, R66, RZ ;  /* 0x000000428040723c */ /* 0x000fec00000018ff */
[C---:B---3--:R-:W-:Y:S01]  /*5c70*/  HMMA.16816.F32 R152, R24.reuse, R28, R152 ;  /* 0x0000001c1898723c */ /* 0x048fe20000001898 */
[----:B------:R-:W-:Y:S05]  /*5c80*/  MUFU.EX2 R230, R230 ;  /* 0x000000e600e67308 */ /* 0x000fea0000000800 */
[C---:B------:R-:W-:Y:S01]  /*5c90*/  HMMA.16816.F32 R148, R24.reuse, R30, R148 ;  /* 0x0000001e1894723c */ /* 0x040fe20000001894 */
[----:B------:R-:W-:Y:S02]  /*5ca0*/  LDSM.16.MT88.4 R28, [R206+0x1a800] ;  /* 0x01a80000ce1c783b */ /* 0x000fe40000004200 */
[----:B------:R-:W3:Y:S03]  /*5cb0*/  MUFU.EX2 R227, R227 ;  /* 0x000000e300e37308 */ /* 0x000ee60000000800 */
[C---:B----4-:R-:W-:Y:S05]  /*5cc0*/  HMMA.16816.F32 R136, R24.reuse, R20, R136 ;  /* 0x000000141888723c */ /* 0x050fea0000001888 */
[----:B------:R-:W-:Y:S01]  /*5cd0*/  MUFU.EX2 R226, R226 ;  /* 0x000000e200e27308 */ /* 0x000fe20000000800 */
[C---:B------:R-:W-:Y:S01]  /*5ce0*/  HMMA.16816.F32 R132, R24.reuse, R22, R132 ;  /* 0x000000161884723c */ /* 0x040fe20000001884 */
[----:B------:R-:W-:Y:S05]  /*5cf0*/  LDSM.16.MT88.4 R20, [R205+0x1a800] ;  /* 0x01a80000cd14783b */ /* 0x000fea0000004200 */
[C---:B-1----:R-:W-:Y:S01]  /*5d00*/  HMMA.16816.F32 R36, R24.reuse, R4, R36 ;  /* 0x000000041824723c */ /* 0x042fe20000001824 */
[----:B------:R-:W1:Y:S05]  /*5d10*/  MUFU.EX2 R225, R225 ;  /* 0x000000e100e17308 */ /* 0x000e6a0000000800 */
[----:B------:R-:W-:Y:S01]  /*5d20*/  HMMA.16816.F32 R40, R24, R6, R40 ;  /* 0x000000061828723c */ /* 0x000fe20000001828 */
[----:B------:R-:W4:Y:S02]  /*5d30*/  LDSM.16.MT88.4 R4, [R204+0x1a800] ;  /* 0x01a80000cc04783b */ /* 0x000f240000004200 */
[----:B------:R-:W-:Y:S03]  /*5d40*/  MUFU.EX2 R220, R220 ;  /* 0x000000dc00dc7308 */ /* 0x000fe60000000800 */
[C---:B------:R-:W-:Y:S06]  /*5d50*/  HMMA.16816.F32 R68, R128.reuse, R72, RZ ;  /* 0x000000488044723c */ /* 0x040fec00000018ff */
[C---:B------:R-:W-:Y:S06]  /*5d60*/  HMMA.16816.F32 R52, R128.reuse, R56, RZ ;  /* 0x000000388034723c */ /* 0x040fec00000018ff */
[C---:B------:R-:W-:Y:S06]  /*5d70*/  HMMA.16816.F32 R72, R128.reuse, R74, RZ ;  /* 0x0000004a8048723c */ /* 0x040fec00000018ff */
[----:B------:R-:W-:Y:S06]  /*5d80*/  HMMA.16816.F32 R56, R128, R58, RZ ;  /* 0x0000003a8038723c */ /* 0x000fec00000018ff */
[C---:B------:R-:W-:Y:S06]  /*5d90*/  HMMA.16816.F32 R144, R24.reuse, R44, R144 ;  /* 0x0000002c1890723c */ /* 0x040fec0000001890 */
[C---:B------:R-:W-:Y:S06]  /*5da0*/  HMMA.16816.F32 R140, R24.reuse, R46, R140 ;  /* 0x0000002e188c723c */ /* 0x040fec000000188c */
[C---:B----4-:R-:W-:Y:S06]  /*5db0*/  HMMA.16816.F32 R60, R24.reuse, R4, R60 ;  /* 0x00000004183c723c */ /* 0x050fec000000183c */
[----:B------:R-:W-:Y:S01]  /*5dc0*/  HMMA.16816.F32 R64, R24, R6, R64 ;  /* 0x000000061840723c */ /* 0x000fe20000001840 */
[----:B------:R-:W4:Y:S05]  /*5dd0*/  LDSM.16.MT88.4 R4, [R205+0x1c800] ;  /* 0x01c80000cd04783b */ /* 0x000f2a0000004200 */
[C---:B------:R-:W-:Y:S06]  /*5de0*/  HMMA.16816.F32 R44, R128.reuse, R48, RZ ;  /* 0x00000030802c723c */ /* 0x040fec00000018ff */
[----:B------:R-:W-:Y:S06]  /*5df0*/  HMMA.16816.F32 R48, R128, R50, RZ ;  /* 0x000000328030723c */ /* 0x000fec00000018ff */
[C---:B------:R-:W-:Y:S06]  /*5e00*/  HMMA.16816.F32 R68, R24.reuse, R80, R68 ;  /* 0x000000501844723c */ /* 0x040fec0000001844 */
[----:B------:R-:W-:Y:S06]  /*5e10*/  HMMA.16816.F32 R72, R24, R82, R72 ;  /* 0x000000521848723c */ /* 0x000fec0000001848 */
[----:B------:R-:W-:Y:S06]  /*5e20*/  HMMA.16816.F32 R76, R128, R84, RZ ;  /* 0x00000054804c723c */ /* 0x000fec00000018ff */
[C---:B------:R-:W-:Y:S06]  /*5e30*/  HMMA.16816.F32 R52, R24.reuse, R20, R52 ;  /* 0x000000141834723c */ /* 0x040fec0000001834 */
[----:B------:R-:W-:Y:S01]  /*5e40*/  HMMA.16816.F32 R56, R24, R22, R56 ;  /* 0x000000161838723c */ /* 0x000fe20000001838 */
[----:B------:R-:W2:Y:S05]  /*5e50*/  LDSM.16.MT88.4 R20, [R204+0x1c800] ;  /* 0x01c80000cc14783b */ /* 0x000eaa0000004200 */
[C---:B------:R-:W-:Y:S06]  /*5e60*/  HMMA.16816.F32 R80, R128.reuse, R86, RZ ;  /* 0x000000568050723c */ /* 0x040fec00000018ff */
[C---:B------:R-:W-:Y:S06]  /*5e70*/  HMMA.16816.F32 R84, R128.reuse, R88, RZ ;  /* 0x000000588054723c */ /* 0x040fec00000018ff */
[----:B------:R-:W-:Y:S06]  /*5e80*/  HMMA.16816.F32 R88, R128, R90, RZ ;  /* 0x0000005a8058723c */ /* 0x000fec00000018ff */
[C---:B------:R-:W-:Y:S06]  /*5e90*/  HMMA.16816.F32 R44, R24.reuse, R28, R44 ;  /* 0x0000001c182c723c */ /* 0x040fec000000182c */
[----:B------:R-:W-:Y:S01]  /*5ea0*/  HMMA.16816.F32 R48, R24, R30, R48 ;  /* 0x0000001e1830723c */ /* 0x000fe20000001830 */
[----:B------:R-:W5:Y:S05]  /*5eb0*/  LDSM.16.MT88.4 R28, [R206+0x1c800] ;  /* 0x01c80000ce1c783b */ /* 0x000f6a0000004200 */
[----:B------:R-:W-:Y:S06]  /*5ec0*/  HMMA.16816.F32 R92, R128, R96, RZ ;  /* 0x00000060805c723c */ /* 0x000fec00000018ff */
[C---:B----4-:R-:W-:Y:S06]  /*5ed0*/  HMMA.16816.F32 R84, R24.reuse, R4, R84 ;  /* 0x000000041854723c */ /* 0x050fec0000001854 */
[----:B------:R-:W-:Y:S01]  /*5ee0*/  HMMA.16816.F32 R88, R24, R6, R88 ;  /* 0x000000061858723c */ /* 0x000fe20000001858 */
[----:B------:R-:W4:Y:S05]  /*5ef0*/  LDSM.16.MT88.4 R4, [R208+0x1e800] ;  /* 0x01e80000d004783b */ /* 0x000f2a0000004200 */
[----:B------:R-:W-:Y:S06]  /*5f00*/  HMMA.16816.F32 R96, R128, R98, RZ ;  /* 0x000000628060723c */ /* 0x000fec00000018ff */
[----:B--2---:R-:W-:Y:S07]  /*5f10*/  HMMA.16816.F32 R92, R24, R20, R92 ;  /* 0x00000014185c723c */ /* 0x004fee000000185c */
[----:B------:R-:W-:-:S02]  /*5f20*/  LOP3.LUT R21, R103, UR47, R100, 0x96, !PT ;  /* 0x0000002f67157c12 */ /* 0x000fc4000f8e9664 */
[----:B------:R-:W-:Y:S02]  /*5f30*/  LOP3.LUT R20, R19, UR46, R102, 0x96, !PT ;  /* 0x0000002e13147c12 */ /* 0x000fe4000f8e9666 */
[C---:B------:R-:W-:Y:S06]  /*5f40*/  HMMA.16816.F32 R100, R128.reuse, R104, RZ ;  /* 0x000000688064723c */ /* 0x040fec00000018ff */
[----:B------:R-:W-:Y:S06]  /*5f50*/  HMMA.16816.F32 R104, R128, R106, RZ ;  /* 0x0000006a8068723c */ /* 0x000fec00000018ff */
[C---:B-----5:R-:W-:Y:S06]  /*5f60*/  HMMA.16816.F32 R80, R24.reuse, R30, R80 ;  /* 0x0000001e1850723c */ /* 0x060fec0000001850 */
[----:B------:R-:W-:Y:S01]  /*5f70*/  HMMA.16816.F32 R76, R24, R28, R76 ;  /* 0x0000001c184c723c */ /* 0x000fe2000000184c */
[----:B------:R-:W-:-:S04]  /*5f80*/  IMAD.WIDE.U32 R30, R21, -0x2daee0ad, RZ ;  /* 0xd2511f53151e7825 */ /* 0x000fc800078e00ff */
[----:B------:R-:W-:Y:S01]  /*5f90*/  IMAD.WIDE.U32 R20, R20, -0x2daee0ad, RZ ;  /* 0xd2511f5314147825 */ /* 0x000fe200078e00ff */
[----:B------:R-:W-:Y:S01]  /*5fa0*/  LOP3.LUT R218, R31, UR45, R218, 0x96, !PT ;  /* 0x0000002d1fda7c12 */ /* 0x000fe2000f8e96da */
[C---:B----4-:R-:W-:Y:S03]  /*5fb0*/  HMMA.16816.F32 R100, R24.reuse, R4, R100 ;  /* 0x000000041864723c */ /* 0x050fe60000001864 */
[----:B------:R-:W-:Y:S01]  /*5fc0*/  LOP3.LUT R30, R21, UR7, R30, 0x96, !PT ;  /* 0x00000007151e7c12 */ /* 0x000fe2000f8e961e */
[----:B------:R-:W-:Y:S02]  /*5fd0*/  IMAD.WIDE.U32 R218, R218, -0x326172a9, RZ ;  /* 0xcd9e8d57dada7825 */ /* 0x000fe400078e00ff */
[----:B------:R-:W-:Y:S02]  /*5fe0*/  HMMA.16816.F32 R104, R24, R6, R104 ;  /* 0x000000061868723c */ /* 0x000fe40000001868 */
[----:B------:R-:W-:Y:S01]  /*5ff0*/  IMAD.WIDE.U32 R30, R30, -0x326172a9, RZ ;  /* 0xcd9e8d571e1e7825 */ /* 0x000fe200078e00ff */
[----:B------:R-:W-:-:S02]  /*6000*/  LOP3.LUT R4, R219, UR44, R18, 0x96, !PT ;  /* 0x0000002cdb047c12 */ /* 0x000fc4000f8e9612 */
[----:B------:R-:W-:Y:S01]  /*6010*/  LOP3.LUT R5, R219, UR44, R18, 0x96, !PT ;  /* 0x0000002cdb057c12 */ /* 0x000fe2000f8e9612 */
[----:B------:R-:W-:Y:S01]  /*6020*/  HMMA.16816.F32 R96, R24, R22, R96 ;  /* 0x000000161860723c */ /* 0x000fe20000001860 */
[C-C-:B------:R-:W-:Y:S01]  /*6030*/  LOP3.LUT R28, R31.reuse, UR38, R218.reuse, 0x96, !PT ;  /* 0x000000261f1c7c12 */ /* 0x140fe2000f8e96da */
[----:B------:R-:W-:Y:S01]  /*6040*/  IMAD.WIDE.U32 R6, R4, -0x2daee0ad, RZ ;  /* 0xd2511f5304067825 */ /* 0x000fe200078e00ff */
[----:B------:R-:W-:Y:S02]  /*6050*/  LOP3.LUT R248, R31, UR38, R218, 0x96, !PT ;  /* 0x000000261ff87c12 */ /* 0x000fe4000f8e96da */
[----:B------:R-:W-:Y:S01]  /*6060*/  SHF.R.U32.HI R31, RZ, 0x10, R202 ;  /* 0x00000010ff1f7819 */ /* 0x000fe200000116ca */
[----:B------:R-:W-:Y:S01]  /*6070*/  IMAD.WIDE.U32 R28, R28, -0x2daee0ad, RZ ;  /* 0xd2511f531c1c7825 */ /* 0x000fe200078e00ff */
[----:B------:R-:W-:Y:S01]  /*6080*/  LOP3.LUT R4, R7, UR6, R20, 0x96, !PT ;  /* 0x0000000607047c12 */ /* 0x000fe2000f8e9614 */
[----:B------:R-:W-:Y:S01]  /*6090*/  ULDC.64 UR6, c[0x0][0x2a8] ;  /* 0x0000aa0000067ab9 */ /* 0x000fe20000000a00 */
[----:B------:R-:W-:Y:S01]  /*60a0*/  LOP3.LUT R20, R202, 0xff, RZ, 0xc0, !PT ;  /* 0x000000ffca147812 */ /* 0x000fe200078ec0ff */
[----:B------:R-:W-:Y:S01]  /*60b0*/  IMAD R5, R5, -0x2daee0ad, RZ ;  /* 0xd2511f5305057824 */ /* 0x000fe200078e02ff */
[----:B------:R-:W-:Y:S01]  /*60c0*/  LOP3.LUT R7, R29, UR35, R6, 0x96, !PT ;  /* 0x000000231d077c12 */ /* 0x000fe2000f8e9606 */
[----:B------:R-:W-:Y:S01]  /*60d0*/  IMAD.WIDE.U32 R218, R4, -0x326172a9, RZ ;  /* 0xcd9e8d5704da7825 */ /* 0x000fe200078e00ff */
[----:B------:R-:W-:-:S02]  /*60e0*/  ISETP.LE.U32.AND P6, PT, R20, UR5, PT ;  /* 0x0000000514007c0c */ /* 0x000fc4000bfc3070 */
[----:B------:R-:W-:Y:S01]  /*60f0*/  LOP3.LUT R6, R202, 0xffff, RZ, 0xc0, !PT ;  /* 0x0000ffffca067812 */ /* 0x000fe200078ec0ff */
[----:B------:R-:W-:Y:S01]  /*6100*/  IMAD.WIDE.U32 R216, R7, -0x326172a9, RZ ;  /* 0xcd9e8d5707d87825 */ /* 0x000fe200078e00ff */
[C-C-:B------:R-:W-:Y:S02]  /*6110*/  LOP3.LUT R250, R219.reuse, UR37, R30.reuse, 0x96, !PT ;  /* 0x00000025dbfa7c12 */ /* 0x140fe4000f8e961e */
[----:B------:R-:W-:Y:S01]  /*6120*/  LOP3.LUT R4, R219, UR37, R30, 0x96, !PT ;  /* 0x00000025db047c12 */ /* 0x000fe2000f8e961e */
[----:B------:R-:W-:Y:S01]  /*6130*/  IMAD.WIDE.U32 R248, R248, -0x2daee0ad, RZ ;  /* 0xd2511f53f8f87825 */ /* 0x000fe200078e00ff */
[----:B------:R-:W-:-:S03]  /*6140*/  LOP3.LUT R23, R217, UR27, R218, 0x96, !PT ;  /* 0x0000001bd9177c12 */ /* 0x000fc6000f8e96da */
[----:B------:R-:W-:Y:S01]  /*6150*/  FFMA.FTZ R219, R109, UR31, -R240 ;  /* 0x0000001f6ddb7c23 */ /* 0x000fe200080108f0 */
[----:B------:R-:W-:Y:S01]  /*6160*/  SHF.R.U32.HI R29, RZ, 0x18, R216 ;  /* 0x00000018ff1d7819 */ /* 0x000fe200000116d8 */
[----:B------:R-:W-:Y:S01]  /*6170*/  IMAD.WIDE.U32 R250, R250, -0x2daee0ad, RZ ;  /* 0xd2511f53fafa7825 */ /* 0x000fe200078e00ff */
[----:B------:R-:W-:-:S03]  /*6180*/  LOP3.LUT R20, R23, 0xffff, RZ, 0xc0, !PT ;  /* 0x0000ffff17147812 */ /* 0x000fc600078ec0ff */
[----:B------:R-:W-:Y:S01]  /*6190*/  @!P6 HADD2 R120, -R178.H0_H0, -RZ.H0_H0 ;  /* 0xa00000ffb278e230 */ /* 0x000fe20000000900 */
[----:B------:R-:W-:Y:S01]  /*61a0*/  LOP3.LUT R5, R249, UR35, R5, 0x96, !PT ;  /* 0x00000023f9057c12 */ /* 0x000fe2000f8e9605 */
[----:B------:R-:W2:Y:S01]  /*61b0*/  MUFU.EX2 R219, R219 ;  /* 0x000000db00db7308 */ /* 0x000ea20000000800 */
[----:B------:R-:W-:Y:S01]  /*61c0*/  SHF.R.U32.HI R20, RZ, 0x8, R20 ;  /* 0x00000008ff147819 */ /* 0x000fe20000011614 */
[----:B------:R-:W-:Y:S01]  /*61d0*/  FFMA.FTZ R240, R35, UR31, -R240 ;  /* 0x0000001f23f07c23 */ /* 0x000fe200080108f0 */
[----:B------:R-:W-:Y:S02]  /*61e0*/  LOP3.LUT R201, R216, 0xff, RZ, 0xc0, !PT ;  /* 0x000000ffd8c97812 */ /* 0x000fe400078ec0ff */
[----:B------:R-:W-:Y:S02]  /*61f0*/  LOP3.LUT R20, R20, 0xffff, RZ, 0xc0, !PT ;  /* 0x0000ffff14147812 */ /* 0x000fe400078ec0ff */
[----:B------:R-:W-:Y:S01]  /*6200*/  LOP3.LUT R22, R216, 0xffff, RZ, 0xc0, !PT ;  /* 0x0000ffffd8167812 */ /* 0x000fe200078ec0ff */
[----:B------:R-:W-:Y:S01]  /*6210*/  MUFU.EX2 R236, R240 ;  /* 0x000000f000ec7308 */ /* 0x000fe20000000800 */
[----:B------:R-:W-:Y:S01]  /*6220*/  SHF.R.U32.HI R21, RZ, 0x10, R216 ;  /* 0x00000010ff157819 */ /* 0x000fe200000116d8 */
[----:B------:R-:W-:Y:S01]  /*6230*/  IMAD.WIDE.U32 R216, R5, -0x326172a9, RZ ;  /* 0xcd9e8d5705d87825 */ /* 0x000fe200078e00ff */
[----:B------:R-:W-:-:S02]  /*6240*/  ISETP.LE.U32.AND P1, PT, R29, UR5, PT ;  /* 0x000000051d007c0c */ /* 0x000fc4000bf23070 */
[----:B------:R-:W-:Y:S02]  /*6250*/  LOP3.LUT R29, R245, UR30, R200, 0x96, !PT ;  /* 0x0000001ef51d7c12 */ /* 0x000fe4000f8e96c8 */
[----:B------:R-:W-:Y:S02]  /*6260*/  LOP3.LUT R200, R23, 0xff, RZ, 0xc0, !PT ;  /* 0x000000ff17c87812 */ /* 0x000fe400078ec0ff */
[----:B------:R-:W-:Y:S02]  /*6270*/  ISETP.LE.U32.AND P5, PT, R20, UR5, PT ;  /* 0x0000000514007c0c */ /* 0x000fe4000bfa3070 */
[C---:B------:R-:W-:Y:S02]  /*6280*/  LOP3.LUT R231, R216.reuse, 0xffff, RZ, 0xc0, !PT ;  /* 0x0000ffffd8e77812 */ /* 0x040fe400078ec0ff */
[----:B------:R-:W-:Y:S02]  /*6290*/  LOP3.LUT R242, R216, 0xff, RZ, 0xc0, !PT ;  /* 0x000000ffd8f27812 */ /* 0x000fe400078ec0ff */
[----:B------:R-:W-:-:S02]  /*62a0*/  SHF.R.U32.HI R7, RZ, 0x10, R216 ;  /* 0x00000010ff077819 */ /* 0x000fc400000116d8 */
[----:B------:R-:W-:Y:S02]  /*62b0*/  SHF.R.U32.HI R5, RZ, 0x18, R216 ;  /* 0x00000018ff057819 */ /* 0x000fe400000116d8 */
[----:B------:R-:W-:Y:S02]  /*62c0*/  ISETP.LE.U32.AND P4, PT, R200, UR5, PT ;  /* 0x00000005c8007c0c */ /* 0x000fe4000bf83070 */
[C---:B------:R-:W-:Y:S01]  /*62d0*/  F2FP.F16.F32.PACK_AB R216, R229.reuse, R232 ;  /* 0x000000e8e5d8723e */ /* 0x040fe200000000ff */
[----:B------:R-:W-:Y:S01]  /*62e0*/  FADD.FTZ R232, R232, R181 ;  /* 0x000000b5e8e87221 */ /* 0x000fe20000010000 */
[----:B------:R-:W-:Y:S02]  /*62f0*/  SHF.R.U32.HI R200, RZ, 0x18, R23 ;  /* 0x00000018ffc87819 */ /* 0x000fe40000011617 */
[----:B------:R-:W-:Y:S01]  /*6300*/  PRMT R203, R216, 0x7632, R203 ;  /* 0x00007632d8cb7816 */ /* 0x000fe200000000cb */
[----:B------:R-:W-:Y:S01]  /*6310*/  FADD.FTZ R229, R229, R232 ;  /* 0x000000e8e5e57221 */ /* 0x000fe20000010000 */
[----:B------:R-:W-:-:S02]  /*6320*/  SHF.R.U32.HI R23, RZ, 0x10, R23 ;  /* 0x00000010ff177819 */ /* 0x000fc40000011617 */
[----:B------:R-:W-:Y:S01]  /*6330*/  PRMT R20, R216, 0x5410, R203 ;  /* 0x00005410d8147816 */ /* 0x000fe200000000cb */
[----:B------:R-:W-:Y:S01]  /*6340*/  @!P5 HADD2 R198, -R203.H0_H0, -RZ.H0_H0 ;  /* 0xa00000ffcbc6d230 */ /* 0x000fe20000000900 */
[----:B------:R-:W-:Y:S01]  /*6350*/  LOP3.LUT R23, R23, 0xff, RZ, 0xc0, !PT ;  /* 0x000000ff17177812 */ /* 0x000fe200078ec0ff */
[----:B------:R-:W-:Y:S01]  /*6360*/  @!P4 HADD2 R199, -R216.H0_H0, -RZ.H0_H0 ;  /* 0xa00000ffd8c7c230 */ /* 0x000fe20000000900 */
[----:B------:R-:W-:Y:S02]  /*6370*/  LOP3.LUT R30, R217, UR27, R218, 0x96, !PT ;  /* 0x0000001bd91e7c12 */ /* 0x000fe4000f8e96da */
[----:B------:R-:W-:Y:S02]  /*6380*/  @!P5 PRMT R203, R198, 0x5410, RZ ;  /* 0x00005410c6cbd816 */ /* 0x000fe400000000ff */
[----:B------:R-:W-:Y:S02]  /*6390*/  ISETP.LE.U32.AND P5, PT, R23, UR5, PT ;  /* 0x0000000517007c0c */ /* 0x000fe4000bfa3070 */
[----:B------:R-:W-:-:S02]  /*63a0*/  @!P4 PRMT R216, R199, 0x5410, RZ ;  /* 0x00005410c7d8c816 */ /* 0x000fc400000000ff */
[----:B------:R-:W-:Y:S02]  /*63b0*/  ISETP.LE.U32.AND P4, PT, R200, UR5, PT ;  /* 0x00000005c8007c0c */ /* 0x000fe4000bf83070 */
[----:B------:R-:W-:Y:S02]  /*63c0*/  F2FP.F16.F32.PACK_AB R218, R223, R224 ;  /* 0x000000e0dfda723e */ /* 0x000fe400000000ff */
[----:B------:R-:W-:Y:S02]  /*63d0*/  SHF.R.U32.HI R22, RZ, 0x8, R22 ;  /* 0x00000008ff167819 */ /* 0x000fe40000011616 */
[----:B------:R-:W-:Y:S02]  /*63e0*/  PRMT R217, R218, 0x7632, R217 ;  /* 0x00007632dad97816 */ /* 0x000fe400000000d9 */
[----:B------:R-:W-:Y:S01]  /*63f0*/  ISETP.LE.U32.AND P2, PT, R201, UR5, PT ;  /* 0x00000005c9007c0c */ /* 0x000fe2000bf43070 */
[----:B------:R-:W-:Y:S01]  /*6400*/  @!P5 HADD2 R196, -R218.H0_H0, -RZ.H0_H0 ;  /* 0xa00000ffdac4d230 */ /* 0x000fe20000000900 */
[----:B------:R-:W-:-:S02]  /*6410*/  SHF.R.U32.HI R202, RZ, 0x18, R202 ;  /* 0x00000018ffca7819 */ /* 0x000fc400000116ca */
[----:B------:R-:W-:Y:S01]  /*6420*/  LOP3.LUT R22, R22, 0xffff, RZ, 0xc0, !PT ;  /* 0x0000ffff16167812 */ /* 0x000fe200078ec0ff */
[----:B------:R-:W-:Y:S01]  /*6430*/  @!P4 HADD2 R197, -R217.H0_H0, -RZ.H0_H0 ;  /* 0xa00000ffd9c5c230 */ /* 0x000fe20000000900 */
[----:B------:R-:W-:Y:S02]  /*6440*/  LOP3.LUT R23, R21, 0xff, RZ, 0xc0, !PT ;  /* 0x000000ff15177812 */ /* 0x000fe400078ec0ff */
[----:B------:R-:W-:Y:S02]  /*6450*/  PRMT R21, R218, 0x5410, R217 ;  /* 0x00005410da157816 */ /* 0x000fe400000000d9 */
[----:B------:R-:W-:Y:S02]  /*6460*/  ISETP.LE.U32.AND P3, PT, R202, UR5, PT ;  /* 0x00000005ca007c0c */ /* 0x000fe4000bf63070 */
[----:B------:R-:W-:Y:S02]  /*6470*/  @!P5 PRMT R218, R196, 0x5410, RZ ;  /* 0x00005410c4dad816 */ /* 0x000fe400000000ff */
[----:B------:R-:W-:-:S02]  /*6480*/  ISETP.LE.U32.AND P5, PT, R22, UR5, PT ;  /* 0x0000000516007c0c */ /* 0x000fc4000bfa3070 */
[----:B------:R-:W-:Y:S02]  /*6490*/  LOP3.LUT R28, R251, UR30, R28, 0x96, !PT ;  /* 0x0000001efb1c7c12 */ /* 0x000fe4000f8e961c */
[----:B------:R-:W-:Y:S02]  /*64a0*/  F2FP.F16.F32.PACK_AB R202, R221, R222 ;  /* 0x000000deddca723e */ /* 0x000fe400000000ff */
[----:B---3--:R-:W-:Y:S01]  /*64b0*/  F2FP.F16.F32.PACK_AB R200, R227, R230 ;  /* 0x000000e6e3c8723e */ /* 0x008fe200000000ff */
[----:B------:R-:W-:Y:S01]  /*64c0*/  FADD.FTZ R230, R230, R229 ;  /* 0x000000e5e6e67221 */ /* 0x000fe20000010000 */
[----:B------:R-:W-:Y:S01]  /*64d0*/  @!P4 PRMT R217, R197, 0x5410, RZ ;  /* 0x00005410c5d9c816 */ /* 0x000fe200000000ff */
[----:B------:R-:W-:Y:S01]  /*64e0*/  @!P3 HADD2 R117, -R170.H0_H0, -RZ.H0_H0 ;  /* 0xa00000ffaa75b230 */ /* 0x000fe20000000900 */
[----:B------:R-:W-:Y:S01]  /*64f0*/  ISETP.LE.U32.AND P4, PT, R23, UR5, PT ;  /* 0x0000000517007c0c */ /* 0x000fe2000bf83070 */
[----:B------:R-:W-:Y:S01]  /*6500*/  @!P2 HADD2 R195, -R200.H0_H0, -RZ.H0_H0 ;  /* 0xa00000ffc8c3a230 */ /* 0x000fe20000000900 */
[----:B------:R-:W-:Y:S01]  /*6510*/  SHF.R.U32.HI R23, RZ, 0x10, R28 ;  /* 0x00000010ff177819 */ /* 0x000fe2000001161c */
[----:B------:R-:W-:Y:S01]  /*6520*/  FADD.FTZ R227, R227, R230 ;  /* 0x000000e6e3e37221 */ /* 0x000fe20000010000 */
[----:B------:R-:W-:-:S02]  /*6530*/  PRMT R201, R202, 0x7632, R201 ;  /* 0x00007632cac97816 */ /* 0x000fc400000000c9 */
[C---:B------:R-:W-:Y:S02]  /*6540*/  PRMT R199, R200.reuse, 0x7632, R199 ;  /* 0x00007632c8c77816 */ /* 0x040fe400000000c7 */
[----:B------:R-:W-:Y:S01]  /*6550*/  LOP3.LUT R23, R23, 0xff, RZ, 0xc0, !PT ;  /* 0x000000ff17177812 */ /* 0x000fe200078ec0ff */
[----:B------:R-:W-:Y:S01]  /*6560*/  @!P1 HADD2 R125, -R201.H0_H0, -RZ.H0_H0 ;  /* 0xa00000ffc97d9230 */ /* 0x000fe20000000900 */
[----:B------:R-:W-:Y:S01]  /*6570*/  PRMT R22, R200, 0x5410, R199 ;  /* 0x00005410c8167816 */ /* 0x000fe200000000c7 */
[----:B------:R-:W-:Y:S01]  /*6580*/  @!P5 HADD2 R127, -R199.H0_H0, -RZ.H0_H0 ;  /* 0xa00000ffc77fd230 */ /* 0x000fe20000000900 */
[----:B------:R-:W-:Y:S01]  /*6590*/  @!P2 PRMT R200, R195, 0x5410, RZ ;  /* 0x00005410c3c8a816 */ /* 0x000fe200000000ff */
[----:B------:R-:W-:Y:S01]  /*65a0*/  @!P4 HADD2 R126, -R202.H0_H0, -RZ.H0_H0 ;  /* 0xa00000ffca7ec230 */ /* 0x000fe20000000900 */
[----:B------:R-:W-:Y:S02]  /*65b0*/  ISETP.LE.U32.AND P2, PT, R23, UR5, PT ;  /* 0x0000000517007c0c */ /* 0x000fe4000bf43070 */
[----:B------:R-:W-:-:S02]  /*65c0*/  PRMT R23, R202, 0x5410, R201 ;  /* 0x00005410ca177816 */ /* 0x000fc400000000c9 */
[----:B------:R-:W-:Y:S02]  /*65d0*/  @!P1 PRMT R201, R125, 0x5410, RZ ;  /* 0x000054107dc99816 */ /* 0x000fe400000000ff */
[C---:B------:R-:W-:Y:S02]  /*65e0*/  LOP3.LUT R125, R28.reuse, 0xff, RZ, 0xc0, !PT ;  /* 0x000000ff1c7d7812 */ /* 0x040fe400078ec0ff */
[----:B------:R-:W-:Y:S02]  /*65f0*/  @!P5 PRMT R199, R127, 0x5410, RZ ;  /* 0x000054107fc7d816 */ /* 0x000fe400000000ff */
[----:B------:R-:W-:Y:S02]  /*6600*/  ISETP.LE.U32.AND P5, PT, R125, UR5, PT ;  /* 0x000000057d007c0c */ /* 0x000fe4000bfa3070 */
[----:B------:R-:W-:Y:S02]  /*6610*/  SHF.R.U32.HI R125, RZ, 0x18, R28 ;  /* 0x00000018ff7d7819 */ /* 0x000fe4000001161c */
[----:B------:R-:W-:-:S02]  /*6620*/  LOP3.LUT R28, R28, 0xffff, RZ, 0xc0, !PT ;  /* 0x0000ffff1c1c7812 */ /* 0x000fc400078ec0ff */
[----:B------:R-:W-:Y:S02]  /*6630*/  @!P4 PRMT R202, R126, 0x5410, RZ ;  /* 0x000054107ecac816 */ /* 0x000fe400000000ff */
[----:B------:R-:W-:Y:S02]  /*6640*/  SHF.R.U32.HI R28, RZ, 0x8, R28 ;  /* 0x00000008ff1c7819 */ /* 0x000fe4000001161c */
[C---:B-1----:R-:W-:Y:S01]  /*6650*/  F2FP.F16.F32.PACK_AB R196, R225.reuse, R226 ;  /* 0x000000e2e1c4723e */ /* 0x042fe200000000ff */
[----:B------:R-:W-:Y:S01]  /*6660*/  FADD.FTZ R226, R226, R227 ;  /* 0x000000e3e2e27221 */ /* 0x000fe20000010000 */
[----:B------:R-:W-:Y:S02]  /*6670*/  LOP3.LUT R28, R28, 0xffff, RZ, 0xc0, !PT ;  /* 0x0000ffff1c1c7812 */ /* 0x000fe400078ec0ff */
[----:B------:R-:W-:Y:S01]  /*6680*/  PRMT R195, R196, 0x7632, R195 ;  /* 0x00007632c4c37816 */ /* 0x000fe200000000c3 */
[----:B------:R-:W-:Y:S01]  /*6690*/  @!P5 HADD2 R124, -R196.H0_H0, -RZ.H0_H0 ;  /* 0xa00000ffc47cd230 */ /* 0x000fe20000000900 */
[----:B------:R-:W-:Y:S01]  /*66a0*/  ISETP.LE.U32.AND P4, PT, R28, UR5, PT ;  /* 0x000000051c007c0c */ /* 0x000fe2000bf83070 */
[----:B------:R-:W-:Y:S01]  /*66b0*/  FADD.FTZ R225, R225, R226 ;  /* 0x000000e2e1e17221 */ /* 0x000fe20000010000 */
[----:B------:R-:W-:-:S02]  /*66c0*/  PRMT R28, R196, 0x5410, R195 ;  /* 0x00005410c41c7816 */ /* 0x000fc400000000c3 */
[----:B------:R-:W-:Y:S02]  /*66d0*/  ISETP.LE.U32.AND P1, PT, R125, UR5, PT ;  /* 0x000000057d007c0c */ /* 0x000fe4000bf23070 */
[----:B------:R-:W-:Y:S02]  /*66e0*/  @!P5 PRMT R196, R124, 0x5410, RZ ;  /* 0x000054107cc4d816 */ /* 0x000fe400000000ff */
[----:B------:R-:W-:Y:S02]  /*66f0*/  LOP3.LUT R125, R29, 0xff, RZ, 0xc0, !PT ;  /* 0x000000ff1d7d7812 */ /* 0x000fe400078ec0ff */
[----:B------:R-:W-:Y:S02]  /*6700*/  SHF.R.U32.HI R124, RZ, 0x18, R29 ;  /* 0x00000018ff7c7819 */ /* 0x000fe4000001161d */
[----:B------:R-:W-:Y:S01]  /*6710*/  ISETP.LE.U32.AND P5, PT, R125, UR5, PT ;  /* 0x000000057d007c0c */ /* 0x000fe2000bfa3070 */
[----:B------:R-:W-:Y:S01]  /*6720*/  @!P4 HADD2 R123, -R195.H0_H0, -RZ.H0_H0 ;  /* 0xa00000ffc37bc230 */ /* 0x000fe20000000900 */
[----:B--2---:R-:W-:-:S02]  /*6730*/  F2FP.F16.F32.PACK_AB R198, R219, R220 ;  /* 0x000000dcdbc6723e */ /* 0x004fc400000000ff */
[----:B------:R-:W-:Y:S02]  /*6740*/  SHF.R.U32.HI R6, RZ, 0x8, R6 ;  /* 0x00000008ff067819 */ /* 0x000fe40000011606 */
[----:B------:R-:W-:Y:S01]  /*6750*/  @!P4 PRMT R195, R123, 0x5410, RZ ;  /* 0x000054107bc3c816 */ /* 0x000fe200000000ff */
[----:B------:R-:W-:Y:S01]  /*6760*/  @!P2 HADD2 R114, -R198.H0_H0, -RZ.H0_H0 ;  /* 0xa00000ffc672a230 */ /* 0x000fe20000000900 */
[----:B------:R-:W-:Y:S02]  /*6770*/  ISETP.LE.U32.AND P4, PT, R124, UR5, PT ;  /* 0x000000057c007c0c */ /* 0x000fe4000bf83070 */
[----:B------:R-:W-:Y:S02]  /*6780*/  LOP3.LUT R124, R29, 0xffff, RZ, 0xc0, !PT ;  /* 0x0000ffff1d7c7812 */ /* 0x000fe400078ec0ff */
[----:B------:R-:W-:Y:S01]  /*6790*/  PRMT R197, R198, 0x7632, R197 ;  /* 0x00007632c6c57816 */ /* 0x000fe200000000c5 */
[----:B------:R-:W-:Y:S01]  /*67a0*/  @!P5 HADD2 R121, -R164.H0_H0, -RZ.H0_H0 ;  /* 0xa00000ffa479d230 */ /* 0x000fe20000000900 */
[----:B------:R-:W-:-:S02]  /*67b0*/  SHF.R.U32.HI R124, RZ, 0x8, R124 ;  /* 0x00000008ff7c7819 */ /* 0x000fc4000001167c */
[----:B------:R-:W-:Y:S01]  /*67c0*/  SHF.R.U32.HI R123, RZ, 0x10, R29 ;  /* 0x00000010ff7b7819 */ /* 0x000fe2000001161d */
[----:B------:R-:W-:Y:S01]  /*67d0*/  @!P1 HADD2 R122, -R197.H0_H0, -RZ.H0_H0 ;  /* 0xa00000ffc57a9230 */ /* 0x000fe20000000900 */
[----:B------:R-:W-:Y:S02]  /*67e0*/  PRMT R29, R198, 0x5410, R197 ;  /* 0x00005410c61d7816 */ /* 0x000fe400000000c5 */
[----:B------:R-:W-:Y:S01]  /*67f0*/  LOP3.LUT R124, R124, 0xffff, RZ, 0xc0, !PT ;  /* 0x0000ffff7c7c7812 */ /* 0x000fe200078ec0ff */
[----:B------:R-:W-:Y:S01]  /*6800*/  @!P4 HADD2 R115, -R166.H0_H0, -RZ.H0_H0 ;  /* 0xa00000ffa673c230 */ /* 0x000fe20000000900 */
[----:B------:R-:W-:Y:S02]  /*6810*/  @!P2 PRMT R198, R114, 0x5410, RZ ;  /* 0x0000541072c6a816 */ /* 0x000fe400000000ff */
[----:B------:R-:W-:Y:S02]  /*6820*/  SHF.R.U32.HI R114, RZ, 0x10, R246 ;  /* 0x00000010ff727819 */ /* 0x000fe400000116f6 */
[----:B------:R-:W-:-:S02]  /*6830*/  ISETP.LE.U32.AND P2, PT, R124, UR5, PT ;  /* 0x000000057c007c0c */ /* 0x000fc4000bf43070 */
[----:B------:R-:W-:Y:S02]  /*6840*/  LOP3.LUT R114, R114, 0xff, RZ, 0xc0, !PT ;  /* 0x000000ff72727812 */ /* 0x000fe400078ec0ff */
[----:B------:R-:W-:Y:S02]  /*6850*/  @!P5 PRMT R164, R121, 0x5410, RZ ;  /* 0x0000541079a4d816 */ /* 0x000fe400000000ff */
[----:B------:R-:W-:Y:S02]  /*6860*/  ISETP.LE.U32.AND P5, PT, R114, UR5, PT ;  /* 0x0000000572007c0c */ /* 0x000fe4000bfa3070 */
[----:B------:R-:W-:Y:S02]  /*6870*/  LOP3.LUT R114, R246, 0xffff, RZ, 0xc0, !PT ;  /* 0x0000fffff6727812 */ /* 0x000fe400078ec0ff */
[----:B------:R-:W-:Y:S02]  /*6880*/  LOP3.LUT R123, R123, 0xff, RZ, 0xc0, !PT ;  /* 0x000000ff7b7b7812 */ /* 0x000fe400078ec0ff */
[----:B------:R-:W-:Y:S01]  /*6890*/  SHF.R.U32.HI R114, RZ, 0x8, R114 ;  /* 0x00000008ff727819 */ /* 0x000fe20000011672 */
[----:B------:R-:W-:Y:S01]  /*68a0*/  @!P2 HADD2 R113, -R167.H0_H0, -RZ.H0_H0 ;  /* 0xa00000ffa771a230 */ /* 0x000fe20000000900 */
[----:B------:R-:W-:-:S02]  /*68b0*/  @!P1 PRMT R197, R122, 0x5410, RZ ;  /* 0x000054107ac59816 */ /* 0x000fc400000000ff */
[----:B------:R-:W-:Y:S02]  /*68c0*/  ISETP.LE.U32.AND P1, PT, R123, UR5, PT ;  /* 0x000000057b007c0c */ /* 0x000fe4000bf23070 */
[----:B------:R-:W-:Y:S01]  /*68d0*/  LOP3.LUT R114, R114, 0xffff, RZ, 0xc0, !PT ;  /* 0x0000ffff72727812 */ /* 0x000fe200078ec0ff */
[----:B------:R-:W-:Y:S01]  /*68e0*/  @!P5 HADD2 R109, -R187.H0_H0, -RZ.H0_H0 ;  /* 0xa00000ffbb6dd230 */ /* 0x000fe20000000900 */
[----:B------:R-:W-:Y:S02]  /*68f0*/  @!P2 PRMT R167, R113, 0x5410, RZ ;  /* 0x0000541071a7a816 */ /* 0x000fe400000000ff */
[----:B------:R-:W-:Y:S02]  /*6900*/  ISETP.LE.U32.AND P2, PT, R114, UR5, PT ;  /* 0x0000000572007c0c */ /* 0x000fe4000bf43070 */
[----:B------:R-:W-:Y:S02]  /*6910*/  LOP3.LUT R113, R246, 0xff, RZ, 0xc0, !PT ;  /* 0x000000fff6717812 */ /* 0x000fe400078ec0ff */
[----:B------:R-:W-:-:S02]  /*6920*/  @!P4 PRMT R166, R115, 0x5410, RZ ;  /* 0x0000541073a6c816 */ /* 0x000fc400000000ff */
[----:B------:R-:W-:Y:S01]  /*6930*/  SHF.R.U32.HI R246, RZ, 0x18, R246 ;  /* 0x00000018fff67819 */ /* 0x000fe200000116f6 */
[----:B------:R-:W-:Y:S01]  /*6940*/  @!P1 HADD2 R112, -R171.H0_H0, -RZ.H0_H0 ;  /* 0xa00000ffab709230 */ /* 0x000fe20000000900 */
[----:B------:R-:W-:Y:S02]  /*6950*/  LOP3.LUT R121, R244, 0xffff, RZ, 0xc0, !PT ;  /* 0x0000fffff4797812 */ /* 0x000fe400078ec0ff */
[----:B------:R-:W-:Y:S02]  /*6960*/  ISETP.LE.U32.AND P4, PT, R246, UR5, PT ;  /* 0x00000005f6007c0c */ /* 0x000fe4000bf83070 */
[----:B------:R-:W-:Y:S01]  /*6970*/  @!P1 PRMT R171, R112, 0x5410, RZ ;  /* 0x0000541070ab9816 */ /* 0x000fe200000000ff */
[----:B------:R-:W-:Y:S01]  /*6980*/  @!P2 HADD2 R110, -R183.H0_H0, -RZ.H0_H0 ;  /* 0xa00000ffb76ea230 */ /* 0x000fe20000000900 */
[----:B------:R-:W-:Y:S02]  /*6990*/  LOP3.LUT R112, R244, 0xff, RZ, 0xc0, !PT ;  /* 0x000000fff4707812 */ /* 0x000fe400078ec0ff */
[----:B------:R-:W-:-:S02]  /*69a0*/  ISETP.LE.U32.AND P1, PT, R113, UR5, PT ;  /* 0x0000000571007c0c */ /* 0x000fc4000bf23070 */
[----:B------:R-:W-:Y:S02]  /*69b0*/  @!P2 PRMT R183, R110, 0x5410, RZ ;  /* 0x000054106eb7a816 */ /* 0x000fe400000000ff */
[----:B------:R-:W-:Y:S02]  /*69c0*/  ISETP.LE.U32.AND P2, PT, R112, UR5, PT ;  /* 0x0000000570007c0c */ /* 0x000fe4000bf43070 */
[----:B------:R-:W1:Y:S01]  /*69d0*/  LDSM.16.MT88.4 R112, [R206+0x1e000] ;  /* 0x01e00000ce70783b */ /* 0x000e620000004200 */
[--C-:B------:R-:W-:Y:S01]  /*69e0*/  SHF.R.U32.HI R122, RZ, 0x10, R244.reuse ;  /* 0x00000010ff7a7819 */ /* 0x100fe200000116f4 */
[----:B------:R-:W-:Y:S01]  /*69f0*/  @!P4 HADD2 R108, -R176.H0_H0, -RZ.H0_H0 ;  /* 0xa00000ffb06cc230 */ /* 0x000fe20000000900 */
[----:B------:R-:W-:Y:S02]  /*6a00*/  SHF.R.U32.HI R244, RZ, 0x18, R244 ;  /* 0x00000018fff47819 */ /* 0x000fe400000116f4 */
[----:B------:R-:W-:Y:S02]  /*6a10*/  @!P5 PRMT R187, R109, 0x5410, RZ ;  /* 0x000054106dbbd816 */ /* 0x000fe400000000ff */
[----:B------:R-:W-:Y:S01]  /*6a20*/  ISETP.LE.U32.AND P5, PT, R244, UR5, PT ;  /* 0x00000005f4007c0c */ /* 0x000fe2000bfa3070 */
[----:B------:R-:W-:Y:S01]  /*6a30*/  @!P1 HADD2 R111, -R184.H0_H0, -RZ.H0_H0 ;  /* 0xa00000ffb86f9230 */ /* 0x000fe20000000900 */
[----:B------:R-:W-:-:S02]  /*6a40*/  LOP3.LUT R244, R7, 0xff, RZ, 0xc0, !PT ;  /* 0x000000ff07f47812 */ /* 0x000fc400078ec0ff */
[----:B------:R-:W-:Y:S01]  /*6a50*/  LOP3.LUT R6, R6, 0xffff, RZ, 0xc0, !PT ;  /* 0x0000ffff06067812 */ /* 0x000fe200078ec0ff */
[----:B------:R-:W-:Y:S01]  /*6a60*/  @!P2 HADD2 R116, -R172.H0_H0, -RZ.H0_H0 ;  /* 0xa00000ffac74a230 */ /* 0x000fe20000000900 */
[----:B------:R-:W-:Y:S01]  /*6a70*/  PRMT R244, R244, 0x5410, R5 ;  /* 0x00005410f4f47816 */ /* 0x000fe20000000005 */
[----:B------:R-:W-:Y:S01]  /*6a80*/  IMAD.WIDE.U32 R4, R4, -0x2daee0ad, RZ ;  /* 0xd2511f5304047825 */ /* 0x000fe200078e00ff */
[----:B------:R-:W-:Y:S02]  /*6a90*/  @!P4 PRMT R176, R108, 0x5410, RZ ;  /* 0x000054106cb0c816 */ /* 0x000fe400000000ff */
[----:B------:R-:W-:Y:S02]  /*6aa0*/  ISETP.LE.U32.AND P4, PT, R6, UR5, PT ;  /* 0x0000000506007c0c */ /* 0x000fe4000bf83070 */
[----:B------:R-:W-:Y:S02]  /*6ab0*/  LOP3.LUT R249, R5, UR30, R248, 0x96, !PT ;  /* 0x0000001e05f97c12 */ /* 0x000fe4000f8e96f8 */
[----:B------:R-:W-:-:S02]  /*6ac0*/  LOP3.LUT R125, R4, 0xffff, RZ, 0xc0, !PT ;  /* 0x0000ffff047d7812 */ /* 0x000fc400078ec0ff */
[----:B------:R-:W-:Y:S02]  /*6ad0*/  LOP3.LUT R126, R4, 0xff, RZ, 0xc0, !PT ;  /* 0x000000ff047e7812 */ /* 0x000fe400078ec0ff */
[--C-:B------:R-:W-:Y:S02]  /*6ae0*/  SHF.R.U32.HI R124, RZ, 0x10, R4.reuse ;  /* 0x00000010ff7c7819 */ /* 0x100fe40000011604 */
[----:B------:R-:W-:Y:S02]  /*6af0*/  SHF.R.U32.HI R248, RZ, 0x18, R4 ;  /* 0x00000018fff87819 */ /* 0x000fe40000011604 */
[----:B------:R-:W2:Y:S01]  /*6b00*/  LDSM.16.MT88.4 R4, [R206+0x1e800] ;  /* 0x01e80000ce04783b */ /* 0x000ea20000004200 */
[----:B------:R-:W-:Y:S01]  /*6b10*/  SHF.R.U32.HI R109, RZ, 0x8, R231 ;  /* 0x00000008ff6d7819 */ /* 0x000fe200000116e7 */
[----:B------:R-:W-:Y:S01]  /*6b20*/  @!P4 HADD2 R119, -R179.H0_H0, -RZ.H0_H0 ;  /* 0xa00000ffb377c230 */ /* 0x000fe20000000900 */
[----:B------:R-:W-:Y:S02]  /*6b30*/  @!P1 PRMT R184, R111, 0x5410, RZ ;  /* 0x000054106fb89816 */ /* 0x000fe400000000ff */
[----:B------:R-:W-:-:S02]  /*6b40*/  PRMT R242, R242, 0x5410, R109 ;  /* 0x00005410f2f27816 */ /* 0x000fc4000000006d */
[----:B------:R-:W-:Y:S02]  /*6b50*/  LOP3.LUT R123, R250, 0xff, RZ, 0xc0, !PT ;  /* 0x000000fffa7b7812 */ /* 0x000fe400078ec0ff */
[----:B------:R-:W-:Y:S01]  /*6b60*/  LOP3.LUT R122, R122, 0xff, RZ, 0xc0, !PT ;  /* 0x000000ff7a7a7812 */ /* 0x000fe200078ec0ff */
[C---:B-1----:R-:W-:Y:S01]  /*6b70*/  HMMA.16816.F32 R108, R128.reuse, R112, RZ ;  /* 0x00000070806c723c */ /* 0x042fe200000018ff */
[----:B------:R-:W-:Y:S02]  /*6b80*/  @!P6 PRMT R178, R120, 0x5410, RZ ;  /* 0x0000541078b2e816 */ /* 0x000fe400000000ff */
[----:B------:R-:W-:Y:S02]  /*6b90*/  @!P4 PRMT R179, R119, 0x5410, RZ ;  /* 0x0000541077b3c816 */ /* 0x000fe400000000ff */
[----:B------:R-:W-:Y:S01]  /*6ba0*/  ISETP.LE.U32.AND P6, PT, R122, UR5, PT ;  /* 0x000000057a007c0c */ /* 0x000fe2000bfc3070 */
[----:B------:R-:W-:Y:S01]  /*6bb0*/  HMMA.16816.F32 R112, R128, R114, RZ ;  /* 0x000000728070723c */ /* 0x000fe200000018ff */
[----:B------:R-:W-:-:S02]  /*6bc0*/  ISETP.LE.U32.AND P4, PT, R123, UR5, PT ;  /* 0x000000057b007c0c */ /* 0x000fc4000bf83070 */
[----:B------:R-:W-:Y:S02]  /*6bd0*/  LOP3.LUT R31, R31, 0xff, RZ, 0xc0, !PT ;  /* 0x000000ff1f1f7812 */ /* 0x000fe400078ec0ff */
[----:B------:R-:W-:Y:S02]  /*6be0*/  LOP3.LUT R246, R30, 0xff, RZ, 0xc0, !PT ;  /* 0x000000ff1ef67812 */ /* 0x000fe400078ec0ff */
[----:B------:R-:W-:Y:S02]  /*6bf0*/  ISETP.LE.U32.AND P1, PT, R31, UR5, PT ;  /* 0x000000051f007c0c */ /* 0x000fe4000bf23070 */
[----:B------:R-:W-:Y:S02]  /*6c00*/  SHF.R.U32.HI R31, RZ, 0x10, R250 ;  /* 0x00000010ff1f7819 */ /* 0x000fe400000116fa */
[----:B------:R-:W-:Y:S01]  /*6c10*/  @!P3 PRMT R170, R117, 0x5410, RZ ;  /* 0x0000541075aab816 */ /* 0x000fe200000000ff */
[----:B------:R-:W-:Y:S01]  /*6c20*/  @!P6 HADD2 R34, -R177.H0_H0, -RZ.H0_H0 ;  /* 0xa00000ffb122e230 */ /* 0x000fe20000000900 */
[----:B------:R-:W-:-:S02]  /*6c30*/  LOP3.LUT R31, R31, 0xff, RZ, 0xc0, !PT ;  /* 0x000000ff1f1f7812 */ /* 0x000fc400078ec0ff */
[----:B------:R-:W-:Y:S02]  /*6c40*/  @!P2 PRMT R172, R116, 0x5410, RZ ;  /* 0x0000541074aca816 */ /* 0x000fe400000000ff */
[----:B------:R-:W-:Y:S02]  /*6c50*/  ISETP.LE.U32.AND P2, PT, R31, UR5, PT ;  /* 0x000000051f007c0c */ /* 0x000fe4000bf43070 */
[----:B------:R-:W-:Y:S01]  /*6c60*/  LOP3.LUT R245, R249, 0xff, RZ, 0xc0, !PT ;  /* 0x000000fff9f57812 */ /* 0x000fe200078ec0ff */
[----:B------:R-:W-:Y:S01]  /*6c70*/  @!P1 HADD2 R118, -R173.H0_H0, -RZ.H0_H0 ;  /* 0xa00000ffad769230 */ /* 0x000fe20000000900 */
[----:B------:R-:W-:Y:S01]  /*6c80*/  SHF.R.U32.HI R31, RZ, 0x18, R249 ;  /* 0x00000018ff1f7819 */ /* 0x000fe200000116f9 */
[----:B--2---:R-:W-:Y:S01]  /*6c90*/  HMMA.16816.F32 R108, R24, R4, R108 ;  /* 0x00000004186c723c */ /* 0x004fe2000000186c */
[----:B------:R-:W-:Y:S02]  /*6ca0*/  LOP3.LUT R231, R250, 0xffff, RZ, 0xc0, !PT ;  /* 0x0000fffffae77812 */ /* 0x000fe400078ec0ff */
[----:B------:R-:W-:-:S02]  /*6cb0*/  @!P1 PRMT R173, R118, 0x5410, RZ ;  /* 0x0000541076ad9816 */ /* 0x000fc400000000ff */
[----:B------:R-:W-:Y:S01]  /*6cc0*/  SHF.R.U32.HI R250, RZ, 0x18, R250 ;  /* 0x00000018fffa7819 */ /* 0x000fe200000116fa */
[----:B------:R-:W-:Y:S01]  /*6cd0*/  HMMA.16816.F32 R112, R24, R6, R112 ;  /* 0x000000061870723c */ /* 0x000fe20000001870 */
[----:B------:R-:W-:Y:S02]  /*6ce0*/  LOP3.LUT R4, R30, 0xffff, RZ, 0xc0, !PT ;  /* 0x0000ffff1e047812 */ /* 0x000fe400078ec0ff */
[--C-:B------:R-:W-:Y:S02]  /*6cf0*/  SHF.R.U32.HI R5, RZ, 0x10, R30.reuse ;  /* 0x00000010ff057819 */ /* 0x100fe4000001161e */
[----:B------:R-:W-:Y:S02]  /*6d00*/  SHF.R.U32.HI R30, RZ, 0x18, R30 ;  /* 0x00000018ff1e7819 */ /* 0x000fe4000001161e */
[----:B------:R-:W-:Y:S02]  /*6d10*/  SHF.R.U32.HI R7, RZ, 0x8, R4 ;  /* 0x00000008ff077819 */ /* 0x000fe40000011604 */
[----:B------:R-:W-:-:S02]  /*6d20*/  SHF.R.U32.HI R4, RZ, 0x8, R121 ;  /* 0x00000008ff047819 */ /* 0x000fc40000011679 */
[----:B------:R-:W1:Y:S01]  /*6d30*/  LDSM.16.MT88.4 R120, [R205+0x1e000] ;  /* 0x01e00000cd78783b */ /* 0x000e620000004200 */
[----:B------:R-:W-:Y:S02]  /*6d40*/  LOP3.LUT R5, R5, 0xff, RZ, 0xc0, !PT ;  /* 0x000000ff05057812 */ /* 0x000fe400078ec0ff */
[----:B------:R-:W-:Y:S02]  /*6d50*/  LOP3.LUT R4, R4, 0xffff, RZ, 0xc0, !PT ;  /* 0x0000ffff04047812 */ /* 0x000fe400078ec0ff */
[----:B------:R-:W-:Y:S02]  /*6d60*/  PRMT R30, R5, 0x5410, R30 ;  /* 0x00005410051e7816 */ /* 0x000fe4000000001e */
[----:B------:R-:W-:Y:S02]  /*6d70*/  ISETP.LE.U32.AND P3, PT, R4, UR5, PT ;  /* 0x0000000504007c0c */ /* 0x000fe4000bf63070 */
[----:B------:R-:W-:Y:S02]  /*6d80*/  LOP3.LUT R4, R249, 0xffff, RZ, 0xc0, !PT ;  /* 0x0000fffff9047812 */ /* 0x000fe400078ec0ff */
[----:B------:R-:W-:-:S02]  /*6d90*/  SHF.R.U32.HI R5, RZ, 0x10, R249 ;  /* 0x00000010ff057819 */ /* 0x000fc400000116f9 */
[----:B------:R-:W-:Y:S02]  /*6da0*/  PRMT R246, R246, 0x5410, R7 ;  /* 0x00005410f6f67816 */ /* 0x000fe40000000007 */
[----:B------:R-:W-:Y:S02]  /*6db0*/  SHF.R.U32.HI R6, RZ, 0x8, R4 ;  /* 0x00000008ff067819 */ /* 0x000fe40000011604 */
[----:B------:R-:W-:Y:S02]  /*6dc0*/  LOP3.LUT R7, R124, 0xff, RZ, 0xc0, !PT ;  /* 0x000000ff7c077812 */ /* 0x000fe400078ec0ff */
[----:B------:R-:W-:Y:S01]  /*6dd0*/  LOP3.LUT R4, R5, 0xff, RZ, 0xc0, !PT ;  /* 0x000000ff05047812 */ /* 0x000fe200078ec0ff */
[----:B------:R-:W-:Y:S01]  /*6de0*/  @!P3 HADD2 R35, -R175.H0_H0, -RZ.H0_H0 ;  /* 0xa00000ffaf23b230 */ /* 0x000fe20000000900 */
[----:B------:R-:W-:Y:S02]  /*6df0*/  PRMT R248, R7, 0x5410, R248 ;  /* 0x0000541007f87816 */ /* 0x000fe400000000f8 */
[----:B------:R-:W-:-:S02]  /*6e00*/  PRMT R245, R245, 0x5410, R6 ;  /* 0x00005410f5f57816 */ /* 0x000fc40000000006 */
[----:B------:R-:W-:Y:S02]  /*6e10*/  PRMT R31, R4, 0x5410, R31 ;  /* 0x00005410041f7816 */ /* 0x000fe4000000001f */
[----:B------:R-:W2:Y:S01]  /*6e20*/  LDSM.16.MT88.4 R4, [R205+0x1e800] ;  /* 0x01e80000cd04783b */ /* 0x000ea20000004200 */
[----:B------:R-:W-:Y:S02]  /*6e30*/  SHF.R.U32.HI R125, RZ, 0x8, R125 ;  /* 0x00000008ff7d7819 */ /* 0x000fe4000001167d */
[----:B------:R-:W-:Y:S02]  /*6e40*/  ISETP.LE.U32.AND P1, PT, R250, UR5, PT ;  /* 0x00000005fa007c0c */ /* 0x000fe4000bf23070 */
[----:B------:R-:W-:Y:S02]  /*6e50*/  PRMT R250, R126, 0x5410, R125 ;  /* 0x000054107efa7816 */ /* 0x000fe4000000007d */
[--C-:B------:R-:W-:Y:S02]  /*6e60*/  HSET2.LE.AND R239, R246, R237.reuse, PT ;  /* 0x000000edf6ef7233 */ /* 0x100fe40003803000 */
[----:B------:R-:W-:-:S02]  /*6e70*/  HSET2.LE.AND R245, R245, R237, PT ;  /* 0x000000edf5f57233 */ /* 0x000fc40003803000 */
[--C-:B------:R-:W-:Y:S01]  /*6e80*/  HSET2.LE.AND R244, R244, R237.reuse, PT ;  /* 0x000000edf4f47233 */ /* 0x100fe20003803000 */
[C---:B-1----:R-:W-:Y:S01]  /*6e90*/  HMMA.16816.F32 R116, R128.reuse, R120, RZ ;  /* 0x000000788074723c */ /* 0x042fe200000018ff */
[----:B------:R-:W-:Y:S02]  /*6ea0*/  HSET2.LE.AND R30, R30, R237, PT ;  /* 0x000000ed1e1e7233 */ /* 0x000fe40003803000 */
[----:B------:R-:W-:Y:S02]  /*6eb0*/  LOP3.LUT R20, R239, R20, RZ, 0xc0, !PT ;  /* 0x00000014ef147212 */ /* 0x000fe400078ec0ff */
[----:B------:R-:W-:Y:S01]  /*6ec0*/  LOP3.LUT R23, R244, R23, RZ, 0xc0, !PT ;  /* 0x00000017f4177212 */ /* 0x000fe200078ec0ff */
[----:B------:R-:W-:Y:S01]  /*6ed0*/  HMMA.16816.F32 R120, R128, R122, RZ ;  /* 0x0000007a8078723c */ /* 0x000fe200000018ff */
[----:B------:R-:W-:Y:S02]  /*6ee0*/  LOP3.LUT R21, R30, R21, RZ, 0xc0, !PT ;  /* 0x000000151e157212 */ /* 0x000fe400078ec0ff */
[----:B------:R-:W-:-:S02]  /*6ef0*/  SHF.R.U32.HI R231, RZ, 0x8, R231 ;  /* 0x00000008ffe77819 */ /* 0x000fc400000116e7 */
[----:B------:R-:W-:Y:S02]  /*6f00*/  @!P3 PRMT R175, R35, 0x5410, RZ ;  /* 0x0000541023afb816 */ /* 0x000fe400000000ff */
[----:B------:R-:W-:Y:S02]  /*6f10*/  LOP3.LUT R231, R231, 0xffff, RZ, 0xc0, !PT ;  /* 0x0000ffffe7e77812 */ /* 0x000fe400078ec0ff */
[----:B------:R-:W-:Y:S02]  /*6f20*/  @!P6 PRMT R177, R34, 0x5410, RZ ;  /* 0x0000541022b1e816 */ /* 0x000fe400000000ff */
[----:B------:R-:W-:-:S07]  /*6f30*/  ISETP.LE.U32.AND P3, PT, R231, UR5, PT ;  /* 0x00000005e7007c0c */ /* 0x000fce000bf63070 */
[C---:B--2---:R-:W-:Y:S06]  /*6f40*/  HMMA.16816.F32 R116, R24.reuse, R4, R116 ;  /* 0x000000041874723c */ /* 0x044fec0000001874 */
[----:B------:R-:W-:Y:S01]  /*6f50*/  HMMA.16816.F32 R120, R24, R6, R120 ;  /* 0x000000061878723c */ /* 0x000fe20000001878 */
[----:B------:R-:W-:Y:S01]  /*6f60*/  FADD.FTZ R4, R235, R234 ;  /* 0x000000eaeb047221 */ /* 0x000fe20000010000 */
[--C-:B------:R-:W-:Y:S01]  /*6f70*/  FFMA.FTZ R234, R33, UR31, -R238.reuse ;  /* 0x0000001f21ea7c23 */ /* 0x100fe200080108ee */
[----:B------:R-:W-:Y:S01]  /*6f80*/  FFMA.FTZ R238, R17, UR31, -R238 ;  /* 0x0000001f11ee7c23 */ /* 0x000fe200080108ee */
[----:B------:R-:W1:Y:S01]  /*6f90*/  MUFU.EX2 R235, R247 ;  /* 0x000000f700eb7308 */ /* 0x000e620000000800 */
[----:B------:R-:W-:Y:S01]  /*6fa0*/  FADD.FTZ R241, R233, R4 ;  /* 0x00000004e9f17221 */ /* 0x000fe20000010000 */
[----:B------:R-:W-:Y:S01]  /*6fb0*/  @!P5 HADD2 R33, -R174.H0_H0, -RZ.H0_H0 ;  /* 0xa00000ffae21d230 */ /* 0x000fe20000000900 */
[----:B------:R-:W2:Y:S02]  /*6fc0*/  LDSM.16.MT88.4 R4, [R204+0x1e000] ;  /* 0x01e00000cc04783b */ /* 0x000ea40000004200 */
[----:B------:R-:W-:-:S02]  /*6fd0*/  FADD.FTZ R192, R192, R241 ;  /* 0x000000f1c0c07221 */ /* 0x000fc40000010000 */
[----:B------:R-:W-:Y:S01]  /*6fe0*/  @!P5 PRMT R174, R33, 0x5410, RZ ;  /* 0x0000541021aed816 */ /* 0x000fe200000000ff */
[----:B------:R-:W-:Y:S01]  /*6ff0*/  MUFU.EX2 R234, R234 ;  /* 0x000000ea00ea7308 */ /* 0x000fe20000000800 */
[----:B------:R-:W-:-:S04]  /*7000*/  FADD.FTZ R191, R191, R192 ;  /* 0x000000c0bfbf7221 */ /* 0x000fc80000010000 */
[----:B------:R-:W-:-:S03]  /*7010*/  FADD.FTZ R190, R190, R191 ;  /* 0x000000bfbebe7221 */ /* 0x000fc60000010000 */
[----:B------:R3:W4:Y:S01]  /*7020*/  MUFU.EX2 R233, R238 ;  /* 0x000000ee00e97308 */ /* 0x0007220000000800 */
[----:B-1----:R-:W-:Y:S01]  /*7030*/  F2FP.F16.F32.PACK_AB R240, R236, R235 ;  /* 0x000000ebecf0723e */ /* 0x002fe200000000ff */
[----:B------:R-:W-:-:S03]  /*7040*/  FADD.FTZ R185, R185, R190 ;  /* 0x000000beb9b97221 */ /* 0x000fc60000010000 */
[----:B------:R-:W-:Y:S01]  /*7050*/  PRMT R239, R240, 0x7632, R239 ;  /* 0x00007632f0ef7816 */ /* 0x000fe200000000ef */
[----:B------:R-:W-:Y:S01]  /*7060*/  FADD.FTZ R185, R180, R185 ;  /* 0x000000b9b4b97221 */ /* 0x000fe20000010000 */
[----:B------:R-:W-:-:S03]  /*7070*/  @!P2 HADD2 R16, -R240.H0_H0, -RZ.H0_H0 ;  /* 0xa00000fff010a230 */ /* 0x000fc60000000900 */
[----:B------:R-:W-:Y:S02]  /*7080*/  @!P1 HADD2 R3, -R239.H0_H0, -RZ.H0_H0 ;  /* 0xa00000ffef039230 */ /* 0x000fe40000000900 */
[----:B------:R-:W-:-:S04]  /*7090*/  FADD.FTZ R224, R224, R185 ;  /* 0x000000b9e0e07221 */ /* 0x000fc80000010000 */
[----:B------:R-:W-:Y:S01]  /*70a0*/  FADD.FTZ R223, R223, R224 ;  /* 0x000000e0dfdf7221 */ /* 0x000fe20000010000 */
[----:B---3--:R-:W-:-:S03]  /*70b0*/  HSET2.LE.AND R238, R31, R237, PT ;  /* 0x000000ed1fee7233 */ /* 0x008fc60003803000 */
[----:B------:R-:W-:-:S04]  /*70c0*/  FADD.FTZ R222, R222, R223 ;  /* 0x000000dfdede7221 */ /* 0x000fc80000010000 */
[----:B------:R-:W-:Y:S01]  /*70d0*/  FADD.FTZ R221, R221, R222 ;  /* 0x000000dedddd7221 */ /* 0x000fe20000010000 */
[----:B--2---:R-:W-:Y:S03]  /*70e0*/  HMMA.16816.F32 R124, R128, R4, RZ ;  /* 0x00000004807c723c */ /* 0x004fe600000018ff */
[----:B------:R-:W-:-:S04]  /*70f0*/  FADD.FTZ R220, R220, R221 ;  /* 0x000000dddcdc7221 */ /* 0x000fc80000010000 */
[----:B------:R-:W-:Y:S01]  /*7100*/  FADD.FTZ R220, R219, R220 ;  /* 0x000000dcdbdc7221 */ /* 0x000fe20000010000 */
[----:B------:R-:W-:Y:S01]  /*7110*/  HMMA.16816.F32 R128, R128, R6, RZ ;  /* 0x000000068080723c */ /* 0x000fe200000018ff */
[----:B------:R-:W-:Y:S02]  /*7120*/  HSET2.LE.AND R5, R242, R237, PT ;  /* 0x000000edf2057233 */ /* 0x000fe40003803000 */
[----:B------:R-:W-:Y:S01]  /*7130*/  LOP3.LUT R4, R245, R28, RZ, 0xc0, !PT ;  /* 0x0000001cf5047212 */ /* 0x000fe200078ec0ff */
[----:B------:R-:W-:Y:S01]  /*7140*/  FADD.FTZ R235, R235, R220 ;  /* 0x000000dcebeb7221 */ /* 0x000fe20000010000 */
[----:B------:R-:W-:Y:S02]  /*7150*/  PRMT R28, R240, 0x5410, R239 ;  /* 0x00005410f01c7816 */ /* 0x000fe400000000ef */
[----:B------:R-:W-:Y:S02]  /*7160*/  LOP3.LUT R22, R5, R22, RZ, 0xc0, !PT ;  /* 0x0000001605167212 */ /* 0x000fe400078ec0ff */
[----:B------:R-:W-:-:S02]  /*7170*/  LOP3.LUT R5, R238, R29, RZ, 0xc0, !PT ;  /* 0x0000001dee057212 */ /* 0x000fc400078ec0ff */
[----:B----4-:R-:W-:Y:S01]  /*7180*/  F2FP.F16.F32.PACK_AB R238, R233, R234 ;  /* 0x000000eae9ee723e */ /* 0x010fe200000000ff */
[----:B------:R-:W-:Y:S01]  /*7190*/  FADD.FTZ R234, R234, R225 ;  /* 0x000000e1eaea7221 */ /* 0x000fe20000010000 */
[--C-:B------:R-:W-:Y:S02]  /*71a0*/  HSET2.LE.AND R6, R250, R237.reuse, PT ;  /* 0x000000edfa067233 */ /* 0x100fe40003803000 */
[----:B------:R-:W-:Y:S01]  /*71b0*/  HSET2.LE.AND R7, R248, R237, PT ;  /* 0x000000edf8077233 */ /* 0x000fe20003803000 */
[----:B------:R-:W-:Y:S01]  /*71c0*/  @!P4 HADD2 R32, -R238.H0_H0, -RZ.H0_H0 ;  /* 0xa00000ffee20c230 */ /* 0x000fe20000000900 */
[----:B------:R-:W-:Y:S02]  /*71d0*/  PRMT R237, R238, 0x7632, R237 ;  /* 0x00007632eeed7816 */ /* 0x000fe400000000ed */
[----:B------:R-:W-:Y:S02]  /*71e0*/  @!P2 PRMT R240, R16, 0x5410, RZ ;  /* 0x0000541010f0a816 */ /* 0x000fe400000000ff */
[----:B------:R-:W-:Y:S01]  /*71f0*/  PRMT R29, R238, 0x5410, R237 ;  /* 0x00005410ee1d7816 */ /* 0x000fe200000000ed */
[----:B------:R-:W-:Y:S01]  /*7200*/  @!P3 HADD2 R17, -R237.H0_H0, -RZ.H0_H0 ;  /* 0xa00000ffed11b230 */ /* 0x000fe20000000900 */
[----:B------:R-:W-:-:S02]  /*7210*/  LOP3.LUT R7, R7, R28, RZ, 0xc0, !PT ;  /* 0x0000001c07077212 */ /* 0x000fc400078ec0ff */
[----:B------:R-:W-:Y:S02]  /*7220*/  LOP3.LUT R6, R6, R29, RZ, 0xc0, !PT ;  /* 0x0000001d06067212 */ /* 0x000fe400078ec0ff */
[----:B------:R-:W1:Y:S01]  /*7230*/  LDSM.16.MT88.4 R28, [R204+0x1e800] ;  /* 0x01e80000cc1c783b */ /* 0x000e620000004200 */
[----:B------:R-:W-:Y:S01]  /*7240*/  @!P1 PRMT R239, R3, 0x5410, RZ ;  /* 0x0000541003ef9816 */ /* 0x000fe200000000ff */
[----:B------:R-:W-:Y:S01]  /*7250*/  IMAD.U32 R3, RZ, RZ, UR19 ;  /* 0x00000013ff037e24 */ /* 0x000fe2000f8e00ff */
[C---:B------:R-:W-:Y:S02]  /*7260*/  LEA R16, P1, R182.reuse, UR6, 0x1 ;  /* 0x00000006b6107c11 */ /* 0x040fe4000f8208ff */
[----:B------:R-:W-:Y:S02]  /*7270*/  @!P3 PRMT R237, R17, 0x5410, RZ ;  /* 0x0000541011edb816 */ /* 0x000fe400000000ff */
[----:B------:R-:W-:Y:S02]  /*7280*/  LEA.HI.X R17, R182, UR7, R189, 0x1, P1 ;  /* 0x00000007b6117c11 */ /* 0x000fe400088f0cbd */
[----:B------:R-:W-:-:S03]  /*7290*/  @!P4 PRMT R238, R32, 0x5410, RZ ;  /* 0x0000541020eec816 */ /* 0x000fc600000000ff */
[----:B------:R-:W-:Y:S04]  /*72a0*/  STG.E.U16 desc[UR28][R16.64], R184 ;  /* 0x000000b810007986 */ /* 0x000fe8000c10151c */
[----:B------:R-:W-:Y:S01]  /*72b0*/  STG.E.U16 desc[UR28][R16.64+0x2], R183 ;  /* 0x000002b710007986 */ /* 0x000fe2000c10151c */
        /* <DEDUP_REMOVED lines=51> */
[----:B------:R-:W2:Y:S04]  /*75f0*/  LDSM.16.MT88.4 R20, [R205+0x19800] ;  /* 0x01980000cd14783b */ /* 0x000ea80000004200 */
[----:B------:R-:W3:Y:S01]  /*7600*/  LDSM.16.MT88.4 R24, [R206+0x19800] ;  /* 0x01980000ce18783b */ /* 0x000ee20000004200 */
        /* <DEDUP_REMOVED lines=37> */
[C---:B------:R-:W-:Y:S06]  /*7860*/  HMMA.16816.F32 R104, R4.reuse, R30, R104 ;  /* 0x0000001e0468723c */ /* 0x040fec0000001868 */
[C---:B--2---:R-:W-:Y:S06]  /*7870*/  HMMA.16816.F32 R108, R4.reuse, R20, R108 ;  /* 0x00000014046c723c */ /* 0x044fec000000186c */
[C---:B------:R-:W-:Y:S01]  /*7880*/  HMMA.16816.F32 R112, R4.reuse, R22, R112 ;  /* 0x000000160470723c */ /* 0x040fe20000001870 */
[----:B------:R-:W1:Y:S05]  /*7890*/  LDSM.16.MT88.4 R20, [R204+0x1f800] ;  /* 0x01f80000cc14783b */ /* 0x000e6a0000004200 */
[C---:B---3--:R-:W-:Y:S06]  /*78a0*/  HMMA.16816.F32 R116, R4.reuse, R24, R116 ;  /* 0x000000180474723c */ /* 0x048fec0000001874 */
[----:B------:R-:W-:Y:S01]  /*78b0*/  HMMA.16816.F32 R120, R4, R26, R120 ;  /* 0x0000001a0478723c */ /* 0x000fe20000001878 */
[----:B------:R-:W-:-:S04]  /*78c0*/  IMAD.WIDE R24, R3, 0x2, R16 ;  /* 0x0000000203187825 */ /* 0x000fc800078e0210 */
[----:B------:R-:W-:Y:S01]  /*78d0*/  FADD.FTZ R3, R236, R235 ;  /* 0x000000ebec037221 */ /* 0x000fe20000010000 */
[----:B------:R-:W-:Y:S04]  /*78e0*/  STG.E.U16 desc[UR28][R24.64], R187 ;  /* 0x000000bb18007986 */ /* 0x000fe8000c10151c */
[----:B------:R-:W-:Y:S04]  /*78f0*/  STG.E.U16 desc[UR28][R24.64+0x2], R176 ;  /* 0x000002b018007986 */ /* 0x000fe8000c10151c */
[----:B------:R-:W-:Y:S04]  /*7900*/  STG.E.U16 desc[UR28][R16.64+0x10], R178 ;  /* 0x000010b210007986 */ /* 0x000fe8000c10151c */
[----:B------:R-:W-:Y:S04]  /*7910*/  STG.E.U16 desc[UR28][R16.64+0x12], R179 ;  /* 0x000012b310007986 */ /* 0x000fe8000c10151c */
[----:B------:R-:W-:Y:S04]  /*7920*/  STG.E.U16 desc[UR28][R24.64+0x10], R173 ;  /* 0x000010ad18007986 */ /* 0x000fe8000c10151c */
[----:B------:R-:W-:Y:S01]  /*7930*/  STG.E.U16 desc[UR28][R24.64+0x12], R170 ;  /* 0x000012aa18007986 */ /* 0x000fe2000c10151c */
[C---:B-1----:R-:W-:Y:S03]  /*7940*/  HMMA.16816.F32 R124, R4.reuse, R20, R124 ;  /* 0x00000014047c723c */ /* 0x042fe6000000187c */
[----:B------:R1:W-:Y:S04]  /*7950*/  STG.E.U16 desc[UR28][R16.64+0x20], R164 ;  /* 0x000020a410007986 */ /* 0x0003e8000c10151c */
[----:B------:R2:W-:Y:S01]  /*7960*/  STG.E.U16 desc[UR28][R16.64+0x22], R167 ;  /* 0x000022a710007986 */ /* 0x0005e2000c10151c */
[----:B------:R-:W-:Y:S03]  /*7970*/  HMMA.16816.F32 R128, R4, R22, R128 ;  /* 0x000000160480723c */ /* 0x000fe60000001880 */
[----:B------:R-:W-:Y:S04]  /*7980*/  STG.E.U16 desc[UR28][R24.64+0x20], R171 ;  /* 0x000020ab18007986 */ /* 0x000fe8000c10151c */
[----:B------:R3:W-:Y:S04]  /*7990*/  STG.E.U16 desc[UR28][R24.64+0x22], R166 ;  /* 0x000022a618007986 */ /* 0x0007e8000c10151c */
[----:B------:R4:W-:Y:S04]  /*79a0*/  STG.E.U16 desc[UR28][R16.64+0x30], R172 ;  /* 0x000030ac10007986 */ /* 0x0009e8000c10151c */
[----:B------:R4:W-:Y:S04]  /*79b0*/  STG.E.U16 desc[UR28][R16.64+0x32], R175 ;  /* 0x000032af10007986 */ /* 0x0009e8000c10151c */
[----:B------:R4:W-:Y:S01]  /*79c0*/  STG.E.U16 desc[UR28][R24.64+0x30], R177 ;  /* 0x000030b118007986 */ /* 0x0009e2000c10151c */
[----:B-1----:R-:W-:-:S03]  /*79d0*/  IADD3 R164, P1, R16, -0x80, RZ ;  /* 0xffffff8010a47810 */ /* 0x002fc60007f3e0ff */
[----:B------:R4:W-:Y:S01]  /*79e0*/  STG.E.U16 desc[UR28][R24.64+0x32], R174 ;  /* 0x000032ae18007986 */ /* 0x0009e2000c10151c */
[----:B--2---:R-:W-:-:S03]  /*79f0*/  FADD.FTZ R167, R233, R234 ;  /* 0x000000eae9a77221 */ /* 0x004fc60000010000 */
[----:B------:R4:W-:Y:S04]  /*7a00*/  STG.E.U16 desc[UR28][R16.64+0x40], R216 ;  /* 0x000040d810007986 */ /* 0x0009e8000c10151c */
[----:B------:R4:W-:Y:S01]  /*7a10*/  STG.E.U16 desc[UR28][R16.64+0x42], R203 ;  /* 0x000042cb10007986 */ /* 0x0009e2000c10151c */
[----:B---3--:R-:W-:-:S03]  /*7a20*/  IADD3.X R166, R17, -0x1, RZ, P1, !PT ;  /* 0xffffffff11a67810 */ /* 0x008fc60000ffe4ff */
        /* <DEDUP_REMOVED lines=15> */
[----:B------:R-:W-:Y:S05]  /*7b20*/  @!P0 BRA `(.L_x_1158) ;  /* 0x000000b0002c8947 */ /* 0x000fea0003800000 */
[----:B------:R-:W2:Y:S01]  /*7b30*/  LDL R247, [R1+0x8] ;  /* 0x0000080001f77983 */ /* 0x000ea20000100800 */
[----:B------:R-:W-:-:S03]  /*7b40*/  ULDC UR4, c[0x0][0x2d0] ;  /* 0x0000b40000047ab9 */ /* 0x000fc60000000800 */
[----:B------:R-:W3:Y:S04]  /*7b50*/  LDL R249, [R1+0x4] ;  /* 0x0000040001f97983 */ /* 0x000ee80000100800 */
[----:B------:R-:W5:Y:S01]  /*7b60*/  LDL R251, [R1] ;  /* 0x0000000001fb7983 */ /* 0x000f620000100800 */
[----:B------:R-:W-:Y:S01]  /*7b70*/  ISETP.GE.AND P6, PT, R168, UR4, PT ;  /* 0x00000004a8007c0c */ /* 0x000fe2000bfc6270 */
[----:B------:R-:W-:Y:S01]  /*7b80*/  UIADD3 UR43, UR18, -0x2, URZ ;  /* 0xfffffffe122b7890 */ /* 0x000fe2000fffe03f */
[----:B------:R-:W-:Y:S01]  /*7b90*/  IMAD.MOV.U32 R20, RZ, RZ, R10 ;  /* 0x000000ffff147224 */ /* 0x000fe200078e000a */
[----:B------:R-:W-:-:S04]  /*7ba0*/  DEPBAR.LE SB0, 0x0 ;  /* 0x000080000000791a */ /* 0x000fc80000000000 */
[----:B------:R-:W-:Y:S01]  /*7bb0*/  USHF.R.S32.HI UR6, URZ, 0x1f, UR43 ;  /* 0x0000001f3f067899 */ /* 0x000fe2000801142b */
[----:B------:R-:W-:Y:S01]  /*7bc0*/  IMAD.U32 R30, RZ, RZ, UR43 ;  /* 0x0000002bff1e7e24 */ /* 0x000fe2000f8e00ff */
[----:B------:R-:W-:Y:S01]  /*7bd0*/  BAR.SYNC.DEFER_BLOCKING 0x0 ;  /* 0x0000000000007b1d */ /* 0x000fe20000010000 */
[----:B------:R-:W-:Y:S01]  /*7be0*/  IMAD.MOV.U32 R21, RZ, RZ, R13 ;  /* 0x000000ffff157224 */ /* 0x000fe200078e000d */
[----:B------:R-:W-:Y:S01]  /*7bf0*/  UISETP.GE.AND UP0, UPT, UR18, 0x3, UPT ;  /* 0x000000031200788c */ /* 0x000fe2000bf06270 */
[----:B------:R-:W-:-:S05]  /*7c00*/  IMAD.WIDE.U32 R30, R30, UR9, R20 ;  /* 0x000000091e1e7c25 */ /* 0x000fca000f8e0014 */
[----:B------:R-:W1:Y:S08]  /*7c10*/  @!P6 LDC.64 R6, c[0x0][0x220] ;  /* 0x00008800ff06eb82 */ /* 0x000e700000000a00 */
[----:B------:R-:W4:Y:S01]  /*7c20*/  @!P6 LDC.64 R22, c[0x0][0x220] ;  /* 0x00008800ff16eb82 */ /* 0x000f220000000a00 */
[----:B------:R-:W-:Y:S01]  /*7c30*/  @P6 STS.128 [R252+0x18000], RZ ;  /* 0x018000fffc006388 */ /* 0x000fe20000000c00 */
[----:B-1----:R-:W-:-:S02]  /*7c40*/  @!P6 LEA R34, P1, R30, R6, 0x1 ;  /* 0x000000061e22e211 */ /* 0x002fc400078208ff */
[----:B--2---:R-:W-:Y:S02]  /*7c50*/  ISETP.GE.AND P5, PT, R247, UR4, PT ;  /* 0x00000004f7007c0c */ /* 0x004fe4000bfa6270 */
[----:B---3--:R-:W-:Y:S02]  /*7c60*/  ISETP.GE.AND P4, PT, R249, UR4, PT ;  /* 0x00000004f9007c0c */ /* 0x008fe4000bf86270 */
[----:B-----5:R-:W-:Y:S01]  /*7c70*/  ISETP.GE.AND P3, PT, R251, UR4, PT ;  /* 0x00000004fb007c0c */ /* 0x020fe2000bf66270 */
[----:B------:R-:W-:Y:S01]  /*7c80*/  UIMAD UR4, UR8, UR43, URZ ;  /* 0x0000002b080472a4 */ /* 0x000fe2000f8e023f */
[----:B------:R-:W1:Y:S07]  /*7c90*/  S2R R251, SR_TID.X ;  /* 0x0000000000fb7919 */ /* 0x000e6e0000002100 */
[----:B------:R-:W2:Y:S01]  /*7ca0*/  @!P5 LDC.64 R4, c[0x0][0x220] ;  /* 0x00008800ff04db82 */ /* 0x000ea20000000a00 */
[----:B------:R-:W-:-:S06]  /*7cb0*/  UIMAD UR4, UR6, UR9, UR4 ;  /* 0x00000009060472a4 */ /* 0x000fcc000f8e0204 */
[----:B------:R-:W-:Y:S01]  /*7cc0*/  VIADD R28, R31, UR4 ;  /* 0x000000041f1c7c36 */ /* 0x000fe20008000000 */
[----:B------:R-:W3:Y:S04]  /*7cd0*/  @!P4 LDC.64 R26, c[0x0][0x220] ;  /* 0x00008800ff1acb82 */ /* 0x000ee80000000a00 */
[C---:B------:R-:W-:Y:S02]  /*7ce0*/  @!P6 LEA.HI.X R35, R30.reuse, R7, R28, 0x1, P1 ;  /* 0x000000071e23e211 */ /* 0x040fe400008f0c1c */
[C---:B----4-:R-:W-:Y:S02]  /*7cf0*/  IADD3 R3, P1, R30.reuse, UR26, RZ ;  /* 0x0000001a1e037c10 */ /* 0x050fe4000ff3e0ff */
[----:B------:R-:W4:Y:S01]  /*7d00*/  @!P3 LDC.64 R24, c[0x0][0x220] ;  /* 0x00008800ff18bb82 */ /* 0x000f220000000a00 */
[----:B------:R-:W-:Y:S01]  /*7d10*/  @!PT LDS RZ, [RZ] ;  /* 0x00000000fffff984 */ /* 0x000fe20000000800 */
[----:B------:R-:W-:Y:S01]  /*7d20*/  @!PT LDS RZ, [RZ] ;  /* 0x00000000fffff984 */ /* 0x000fe20000000800 */
[----:B------:R-:W-:Y:S01]  /*7d30*/  @!PT LDS RZ, [RZ] ;  /* 0x00000000fffff984 */ /* 0x000fe20000000800 */
[----:B------:R-:W-:Y:S04]  /*7d40*/  @!P6 LDGSTS.E.BYPASS.LTC128B.128 [R252+0x18000], desc[UR28][R34.64] ;  /* 0x1800000022fcefae */ /* 0x000fe8000b901d5c */
[----:B------:R-:W-:Y:S01]  /*7d50*/  @P5 STS.128 [R252+0x1a000], RZ ;  /* 0x01a000fffc005388 */ /* 0x000fe20000000c00 */
[----:B--2---:R-:W-:-:S02]  /*7d60*/  @!P5 LEA R32, P0, R30, R4, 0x1 ;  /* 0x000000041e20d211 */ /* 0x004fc400078008ff */
[----:B------:R-:W2:Y:S02]  /*7d70*/  @!P5 LDC.64 R20, c[0x0][0x220] ;  /* 0x00008800ff14db82 */ /* 0x000ea40000000a00 */
[C---:B------:R-:W-:Y:S01]  /*7d80*/  @!P5 LEA.HI.X R33, R30.reuse, R5, R28, 0x1, P0 ;  /* 0x000000051e21d211 */ /* 0x040fe200000f0c1c */
[----:B-1----:R-:W-:Y:S01]  /*7d90*/  IMAD.SHL.U32 R251, R251, 0x2, RZ ;  /* 0x00000002fbfb7824 */ /* 0x002fe200078e00ff */
[----:B---3--:R-:W-:-:S04]  /*7da0*/  @!P4 LEA R26, P0, R30, R26, 0x1 ;  /* 0x0000001a1e1ac211 */ /* 0x008fc800078008ff */
[----:B------:R-:W1:Y:S01]  /*7db0*/  @!P4 LDC.64 R6, c[0x0][0x220] ;  /* 0x00008800ff06cb82 */ /* 0x000e620000000a00 */
[----:B------:R-:W-:Y:S01]  /*7dc0*/  @!PT LDS RZ, [RZ] ;  /* 0x00000000fffff984 */ /* 0x000fe20000000800 */
[----:B------:R-:W-:Y:S01]  /*7dd0*/  @!PT LDS RZ, [RZ] ;  /* 0x00000000fffff984 */ /* 0x000fe20000000800 */
[----:B------:R-:W-:Y:S01]  /*7de0*/  @!PT LDS RZ, [RZ] ;  /* 0x00000000fffff984 */ /* 0x000fe20000000800 */
[----:B------:R-:W-:Y:S01]  /*7df0*/  @!P5 LDGSTS.E.BYPASS.LTC128B.128 [R252+0x1a000], desc[UR28][R32.64+0x80] ;  /* 0x1a00008020fcdfae */ /* 0x000fe2000b901d5c */
[----:B------:R-:W-:Y:S02]  /*7e00*/  LOP3.LUT R251, R251, 0x6, RZ, 0xc0, !PT ;  /* 0x00000006fbfb7812 */ /* 0x000fe400078ec0ff */
[C---:B------:R-:W-:Y:S01]  /*7e10*/  @!P4 LEA.HI.X R27, R30.reuse, R27, R28, 0x1, P0 ;  /* 0x0000001b1e1bc211 */ /* 0x040fe200000f0c1c */
[----:B------:R-:W-:Y:S01]  /*7e20*/  @P4 STS.128 [R252+0x1c000], RZ ;  /* 0x01c000fffc004388 */ /* 0x000fe20000000c00 */
[----:B----4-:R-:W-:Y:S02]  /*7e30*/  @!P3 LEA R168, P0, R30, R24, 0x1 ;  /* 0x000000181ea8b211 */ /* 0x010fe400078008ff */
[----:B------:R-:W3:Y:S01]  /*7e40*/  @!P3 LDC.64 R4, c[0x0][0x220] ;  /* 0x00008800ff04bb82 */ /* 0x000ee20000000a00 */
[----:B------:R-:W-:Y:S01]  /*7e50*/  IADD3.X R24, R28, UR25, RZ, P1, !PT ;  /* 0x000000191c187c10 */ /* 0x000fe20008ffe4ff */
[----:B------:R-:W-:Y:S01]  /*7e60*/  @!PT LDS RZ, [RZ] ;  /* 0x00000000fffff984 */ /* 0x000fe20000000800 */
[----:B------:R-:W-:Y:S01]  /*7e70*/  @!PT LDS RZ, [RZ] ;  /* 0x00000000fffff984 */ /* 0x000fe20000000800 */
[----:B------:R-:W-:Y:S01]  /*7e80*/  @!PT LDS RZ, [RZ] ;  /* 0x00000000fffff984 */ /* 0x000fe20000000800 */
[----:B------:R4:W-:Y:S01]  /*7e90*/  @!P4 LDGSTS.E.BYPASS.LTC128B.128 [R252+0x1c000], desc[UR28][R26.64+0x100] ;  /* 0x1c0001001afccfae */ /* 0x0009e2000b901d5c */
[----:B------:R-:W-:-:S02]  /*7ea0*/  @!P6 LEA R22, P1, R3, R22, 0x1 ;  /* 0x000000160316e211 */ /* 0x000fc400078208ff */
[----:B------:R-:W-:Y:S01]  /*7eb0*/  @!P3 LEA.HI.X R169, R30, R25, R28, 0x1, P0 ;  /* 0x000000191ea9b211 */ /* 0x000fe200000f0c1c */
[----:B------:R-:W-:Y:S01]  /*7ec0*/  @P3 STS.128 [R252+0x1e000], RZ ;  /* 0x01e000fffc003388 */ /* 0x000fe20000000c00 */
[C-C-:B------:R-:W-:Y:S02]  /*7ed0*/  @!P6 LEA.HI.X R23, R3.reuse, R23, R24.reuse, 0x1, P1 ;  /* 0x000000170317e211 */ /* 0x140fe400008f0c18 */
[C---:B--2---:R-:W-:Y:S01]  /*7ee0*/  @!P5 LEA R20, P2, R3.reuse, R20, 0x1 ;  /* 0x000000140314d211 */ /* 0x044fe200078408ff */
[----:B------:R-:W-:Y:S01]  /*7ef0*/  @!PT LDS RZ, [RZ] ;  /* 0x00000000fffff984 */ /* 0x000fe20000000800 */
[----:B------:R-:W-:Y:S01]  /*7f00*/  @!PT LDS RZ, [RZ] ;  /* 0x00000000fffff984 */ /* 0x000fe20000000800 */
[----:B------:R-:W-:Y:S01]  /*7f10*/  @!PT LDS RZ, [RZ] ;  /* 0x00000000fffff984 */ /* 0x000fe20000000800 */
[----:B------:R-:W-:Y:S03]  /*7f20*/  @!P3 LDGSTS.E.BYPASS.LTC128B.128 [R252+0x1e000], desc[UR28][R168.64+0x180] ;  /* 0x1e000180a8fcbfae */ /* 0x000fe6000b901d5c */
[C---:B------:R-:W-:Y:S01]  /*7f30*/  @!P5 LEA.HI.X R21, R3.reuse, R21, R24, 0x1, P2 ;  /* 0x000000150315d211 */ /* 0x040fe200010f0c18 */
[----:B------:R-:W-:Y:S01]  /*7f40*/  @P6 STS.128 [R252+0x19000], RZ ;  /* 0x019000fffc006388 */ /* 0x000fe20000000c00 */
[----:B-1----:R-:W-:-:S03]  /*7f50*/  @!P4 LEA R6, P1, R3, R6, 0x1 ;  /* 0x000000060306c211 */ /* 0x002fc600078208ff */
        /* <DEDUP_REMOVED lines=23> */
[----:B----4-:R-:W4:Y:S04]  /*80d0*/  LDSM.16.M88.4 R24, [R214+0x10000] ;  /* 0x01000000d618783b */ /* 0x010f280000000200 */
[----:B------:R-:W5:Y:S04]  /*80e0*/  LDSM.16.M88.4 R192, [R214+0x10800] ;  /* 0x01080000d6c0783b */ /* 0x000f680000000200 */
[----:B------:R-:W5:Y:S04]  /*80f0*/  LDSM.16.M88.4 R184, [R214+0x11000] ;  /* 0x01100000d6b8783b */ /* 0x000f680000000200 */
[----:B------:R-:W5:Y:S04]  /*8100*/  LDSM.16.M88.4 R32, [R214+0x11800] ;  /* 0x01180000d620783b */ /* 0x000f680000000200 */
[----:B------:R-:W-:Y:S04]  /*8110*/  LDSM.16.M88.4 R220, [R213] ;  /* 0x00000000d5dc783b */ /* 0x000fe80000000200 */
[----:B------:R-:W5:Y:S04]  /*8120*/  LDSM.16.M88.4 R172, [R212] ;  /* 0x00000000d4ac783b */ /* 0x000f680000000200 */
[----:B-1----:R-:W1:Y:S04]  /*8130*/  LDSM.16.M88.4 R20, [R212+0x800] ;  /* 0x00080000d414783b */ /* 0x002e680000000200 */
[----:B--2---:R-:W2:Y:S04]  /*8140*/  LDSM.16.M88.4 R4, [R212+0x1000] ;  /* 0x00100000d404783b */ /* 0x004ea80000000200 */
[----:B------:R-:W2:Y:S04]  /*8150*/  LDSM.16.M88.4 R224, [R212+0x1800] ;  /* 0x00180000d4e0783b */ /* 0x000ea80000000200 */
[----:B---3--:R-:W-:Y:S01]  /*8160*/  LDSM.16.M88.4 R168, [R211] ;  /* 0x00000000d3a8783b */ /* 0x008fe20000000200 */
[C---:B----4-:R-:W-:Y:S03]  /*8170*/  HMMA.16816.F32 R28, R176.reuse, R24, RZ ;  /* 0x00000018b01c723c */ /* 0x050fe600000018ff */
[----:B------:R-:W3:Y:S04]  /*8180*/  LDSM.16.M88.4 R216, [R207+0x10000] ;  /* 0x01000000cfd8783b */ /* 0x000ee80000000200 */
[----:B------:R-:W-:Y:S01]  /*8190*/  LDSM.16.M88.4 R200, [R207+0x11000] ;  /* 0x01100000cfc8783b */ /* 0x000fe20000000200 */
[C---:B-----5:R-:W-:Y:S03]  /*81a0*/  HMMA.16816.F32 R196, R176.reuse, R192, RZ ;  /* 0x000000c0b0c4723c */ /* 0x060fe600000018ff */
[----:B------:R-:W0:Y:S03]  /*81b0*/  LDGDEPBAR ;  /* 0x00000000000079af */ /* 0x000e260000000000 */
[C---:B------:R-:W-:Y:S06]  /*81c0*/  HMMA.16816.F32 R24, R176.reuse, R26, RZ ;  /* 0x0000001ab018723c */ /* 0x040fec00000018ff */
[C---:B------:R-:W-:Y:S06]  /*81d0*/  HMMA.16816.F32 R192, R176.reuse, R194, RZ ;  /* 0x000000c2b0c0723c */ /* 0x040fec00000018ff */
[C---:B------:R-:W-:Y:S06]  /*81e0*/  HMMA.16816.F32 R188, R176.reuse, R184, RZ ;  /* 0x000000b8b0bc723c */ /* 0x040fec00000018ff */
[C---:B------:R-:W-:Y:S06]  /*81f0*/  HMMA.16816.F32 R184, R176.reuse, R186, RZ ;  /* 0x000000bab0b8723c */ /* 0x040fec00000018ff */
[C---:B------:R-:W-:Y:S06]  /*8200*/  HMMA.16816.F32 R180, R176.reuse, R32, RZ ;  /* 0x00000020b0b4723c */ /* 0x040fec00000018ff */
[----:B------:R-:W-:Y:S01]  /*8210*/  HMMA.16816.F32 R176, R176, R34, RZ ;  /* 0x00000022b0b0723c */ /* 0x000fe200000018ff */
        /* <DEDUP_REMOVED lines=8> */
[C---:B------:R-:W-:Y:S01]  /*82a0*/  HMMA.16816.F32 R184, R220.reuse, R6, R184 ;  /* 0x00000006dcb8723c */ /* 0x040fe200000018b8 */
[----:B------:R-:W1:Y:S05]  /*82b0*/  LDSM.16.M88.4 R4, [R209] ;  /* 0x00000000d104783b */ /* 0x000e6a0000000200 */
[C---:B------:R-:W-:Y:S06]  /*82c0*/  HMMA.16816.F32 R180, R220.reuse, R224, R180 ;  /* 0x000000e0dcb4723c */ /* 0x040fec00000018b4 */
[----:B------:R-:W-:Y:S01]  /*82d0*/  HMMA.16816.F32 R176, R220, R226, R176 ;  /* 0x000000e2dcb0723c */ /* 0x000fe200000018b0 */
[----:B------:R-:W2:Y:S04]  /*82e0*/  LDSM.16.M88.4 R220, [R209+0x800] ;  /* 0x00080000d1dc783b */ /* 0x000ea80000000200 */
[----:B------:R-:W-:Y:S01]  /*82f0*/  LDSM.16.M88.4 R224, [R214+0x13800] ;  /* 0x01380000d6e0783b */ /* 0x000fe20000000200 */
[C---:B---3--:R-:W-:Y:S06]  /*8300*/  HMMA.16816.F32 R28, R168.reuse, R216, R28 ;  /* 0x000000d8a81c723c */ /* 0x048fec000000181c */
[C---:B------:R-:W-:Y:S01]  /*8310*/  HMMA.16816.F32 R24, R168.reuse, R218, R24 ;  /* 0x000000daa818723c */ /* 0x040fe20000001818 */
[----:B------:R-:W3:Y:S05]  /*8320*/  LDSM.16.M88.4 R216, [R209+0x1000] ;  /* 0x00100000d1d8783b */ /* 0x000eea0000000200 */
[C---:B----4-:R-:W-:Y:S06]  /*8330*/  HMMA.16816.F32 R196, R168.reuse, R32, R196 ;  /* 0x00000020a8c4723c */ /* 0x050fec00000018c4 */
[C---:B------:R-:W-:Y:S01]  /*8340*/  HMMA.16816.F32 R192, R168.reuse, R34, R192 ;  /* 0x00000022a8c0723c */ /* 0x040fe200000018c0 */
[----:B------:R-:W4:Y:S05]  /*8350*/  LDSM.16.M88.4 R32, [R209+0x1800] ;  /* 0x00180000d120783b */ /* 0x000f2a0000000200 */
[C---:B------:R-:W-:Y:S06]  /*8360*/  HMMA.16816.F32 R188, R168.reuse, R200, R188 ;  /* 0x000000c8a8bc723c */ /* 0x040fec00000018bc */
[C---:B------:R-:W-:Y:S01]  /*8370*/  HMMA.16816.F32 R184, R168.reuse, R202, R184 ;  /* 0x000000caa8b8723c */ /* 0x040fe200000018b8 */
[----:B------:R-:W-:Y:S05]  /*8380*/  LDSM.16.M88.4 R200, [R214+0x12000] ;  /* 0x01200000d6c8783b */ /* 0x000fea0000000200 */
[C---:B-----5:R-:W-:Y:S06]  /*8390*/  HMMA.16816.F32 R180, R168.reuse, R172, R180 ;  /* 0x000000aca8b4723c */ /* 0x060fec00000018b4 */
        /* <DEDUP_REMOVED lines=11> */
[----:B------:R-:W-:Y:S05]  /*8450*/  LDSM.16.M88.4 R216, [R212+0x2800] ;  /* 0x00280000d4d8783b */ /* 0x000fea0000000200 */
[C---:B----4-:R-:W-:Y:S06]  /*8460*/  HMMA.16816.F32 R180, R20.reuse, R32, R180 ;  /* 0x0000002014b4723c */ /* 0x050fec00000018b4 */
[----:B------:R-:W-:Y:S01]  /*8470*/  HMMA.16816.F32 R176, R20, R34, R176 ;  /* 0x0000002214b0723c */ /* 0x000fe200000018b0 */
[----:B------:R-:W-:Y:S04]  /*8480*/  LDSM.16.M88.4 R20, [R213+0x4000] ;  /* 0x00400000d514783b */ /* 0x000fe80000000200 */
[----:B------:R-:W2:Y:S01]  /*8490*/  LDSM.16.M88.4 R32, [R212+0x2000] ;  /* 0x00200000d420783b */ /* 0x000ea20000000200 */
[C---:B-----5:R-:W-:Y:S06]  /*84a0*/  HMMA.16816.F32 R28, R172.reuse, R200, R28 ;  /* 0x000000c8ac1c723c */ /* 0x060fec000000181c */
        /* <DEDUP_REMOVED lines=50> */
[----:B------:R-:W4:Y:S01]  /*87d0*/  LDSM.16.M88.4 R200, [R212+0x5000] ;  /* 0x00500000d4c8783b */ /* 0x000f220000000200 */
        /* <DEDUP_REMOVED lines=25> */
[----:B------:R-:W5:Y:S01]  /*8970*/  LDSM.16.M88.4 R20, [R209+0x5000] ;  /* 0x00500000d114783b */ /* 0x000f620000000200 */
[C---:B-1----:R-:W-:Y:S06]  /*8980*/  HMMA.16816.F32 R28, R4.reuse, R224, R28 ;  /* 0x000000e0041c723c */ /* 0x042fec000000181c */
        /* <DEDUP_REMOVED lines=14> */
[----:B------:R-:W-:Y:S05]  /*8a70*/  LDSM.16.M88.4 R200, [R214+0x17000] ;  /* 0x01700000d6c8783b */ /* 0x000fea0000000200 */
        /* <DEDUP_REMOVED lines=13> */
[C---:B---3--:R-:W-:Y:S06]  /*8b50*/  HMMA.16816.F32 R196, R4.reuse, R168, R196 ;  /* 0x000000a804c4723c */ /* 0x048fec00000018c4 */
[----:B------:R-:W-:Y:S01]  /*8b60*/  HMMA.16816.F32 R192, R4, R170, R192 ;  /* 0x000000aa04c0723c */ /* 0x000fe200000018c0 */
[----:B------:R-:W1:Y:S05]  /*8b70*/  LDSM.16.M88.4 R168, [R207+0x16000] ;  /* 0x01600000cfa8783b */ /* 0x000e6a0000000200 */
[----:B--2---:R-:W-:Y:S06]  /*8b80*/  HMMA.16816.F32 R28, R224, R20, R28 ;  /* 0x00000014e01c723c */ /* 0x004fec000000181c */
[C---:B------:R-:W-:Y:S06]  /*8b90*/  HMMA.16816.F32 R188, R4.reuse, R200, R188 ;  /* 0x000000c804bc723c */ /* 0x040fec00000018bc */
[C---:B------:R-:W-:Y:S01]  /*8ba0*/  HMMA.16816.F32 R184, R4.reuse, R202, R184 ;  /* 0x000000ca04b8723c */ /* 0x040fe200000018b8 */
[----:B------:R-:W2:Y:S05]  /*8bb0*/  LDSM.16.M88.4 R200, [R212+0x7800] ;  /* 0x00780000d4c8783b */ /* 0x000eaa0000000200 */
[----:B------:R-:W-:Y:S06]  /*8bc0*/  HMMA.16816.F32 R180, R4, R32, R180 ;  /* 0x0000002004b4723c */ /* 0x000fec00000018b4 */
[----:B------:R-:W-:Y:S01]  /*8bd0*/  HMMA.16816.F32 R24, R224, R22, R24 ;  /* 0x00000016e018723c */ /* 0x000fe20000001818 */
[----:B------:R-:W-:Y:S05]  /*8be0*/  LDSM.16.M88.4 R20, [R210+0xc000] ;  /* 0x00c00000d214783b */ /* 0x000fea0000000200 */
[----:B------:R-:W-:Y:S01]  /*8bf0*/  HMMA.16816.F32 R176, R4, R34, R176 ;  /* 0x0000002204b0723c */ /* 0x000fe200000018b0 */
[----:B------:R-:W3:Y:S04]  /*8c00*/  LDSM.16.M88.4 R4, [R209+0x6000] ;  /* 0x00600000d104783b */ /* 0x000ee80000000200 */
[----:B------:R-:W4:Y:S01]  /*8c10*/  LDSM.16.M88.4 R32, [R207+0x16800] ;  /* 0x01680000cf20783b */ /* 0x000f220000000200 */
[----:B-1----:R-:W-:Y:S06]  /*8c20*/  HMMA.16816.F32 R28, R172, R168, R28 ;  /* 0x000000a8ac1c723c */ /* 0x002fec000000181c */
[C---:B------:R-:W-:Y:S06]  /*8c30*/  HMMA.16816.F32 R196, R224.reuse, R220, R196 ;  /* 0x000000dce0c4723c */ /* 0x040fec00000018c4 */
[----:B------:R-:W-:Y:S06]  /*8c40*/  HMMA.16816.F32 R192, R224, R222, R192 ;  /* 0x000000dee0c0723c */ /* 0x000fec00000018c0 */
[----:B------:R-:W-:Y:S01]  /*8c50*/  HMMA.16816.F32 R24, R172, R170, R24 ;  /* 0x000000aaac18723c */ /* 0x000fe20000001818 */
[----:B------:R-:W-:Y:S05]  /*8c60*/  LDSM.16.M88.4 R168, [R207+0x17000] ;  /* 0x01700000cfa8783b */ /* 0x000fea0000000200 */
[C---:B------:R-:W-:Y:S01]  /*8c70*/  HMMA.16816.F32 R220, R224.reuse, R216, R188 ;  /* 0x000000d8e0dc723c */ /* 0x040fe200000018bc */
[----:B------:R-:W1:Y:S05]  /*8c80*/  LDSM.16.M88.4 R188, [R209+0x6800] ;  /* 0x00680000d1bc783b */ /* 0x000e6a0000000200 */
[----:B--2---:R-:W-:Y:S06]  /*8c90*/  HMMA.16816.F32 R180, R224, R200, R180 ;  /* 0x000000c8e0b4723c */ /* 0x004fec00000018b4 */
[----:B---3--:R-:W-:Y:S01]  /*8ca0*/  HMMA.16816.F32 R28, R20, R4, R28 ;  /* 0x00000004141c723c */ /* 0x008fe2000000181c */
[----:B------:R-:W-:-:S04]  /*8cb0*/  IMAD.U32 R200, RZ, RZ, UR43 ;  /* 0x0000002bffc87e24 */ /* 0x000fc8000f8e00ff */
[----:B------:R-:W-:Y:S01]  /*8cc0*/  IMAD R200, R200, 0x40, R251 ;  /* 0x00000040c8c87824 */ /* 0x000fe200078e02fb */
[----:B----4-:R-:W-:Y:S03]  /*8cd0*/  HMMA.16816.F32 R196, R172, R32, R196 ;  /* 0x00000020acc4723c */ /* 0x010fe600000018c4 */
[C---:B------:R-:W-:Y:S02]  /*8ce0*/  VIADD R3, R200.reuse, 0x1 ;  /* 0x00000001c8037836 */ /* 0x040fe40000000000 */
[----:B------:R-:W-:Y:S01]  /*8cf0*/  VIADD R166, R200, 0x8 ;  /* 0x00000008c8a67836 */ /* 0x000fe20000000000 */
[----:B------:R-:W-:Y:S01]  /*8d00*/  HMMA.16816.F32 R24, R20, R6, R24 ;  /* 0x000000061418723c */ /* 0x000fe20000001818 */
[----:B------:R-:W2:Y:S01]  /*8d10*/  LDSM.16.M88.4 R4, [R207+0x17800] ;  /* 0x01780000cf04783b */ /* 0x000ea20000000200 */
[----:B------:R-:W-:Y:S02]  /*8d20*/  I2FP.F32.S32 R164, R3 ;  /* 0x0000000300a47245 */ /* 0x000fe40000201400 */
[----:B------:R-:W-:-:S02]  /*8d30*/  ISETP.GE.AND P2, PT, R3, R228, PT ;  /* 0x000000e40300720c */ /* 0x000fc40003f46270 */
[----:B------:R-:W-:Y:S01]  /*8d40*/  HMMA.16816.F32 R192, R172, R34, R192 ;  /* 0x00000022acc0723c */ /* 0x000fe200000018c0 */
[----:B------:R-:W3:Y:S01]  /*8d50*/  LDSM.16.M88.4 R32, [R209+0x7000] ;  /* 0x00700000d120783b */ /* 0x000ee20000000200 */
[----:B------:R-:W-:Y:S02]  /*8d60*/  ISETP.GE.AND P1, PT, R3, R165, PT ;  /* 0x000000a50300720c */ /* 0x000fe40003f26270 */
[----:B------:R-:W-:Y:S02]  /*8d70*/  I2FP.F32.S32 R3, R166 ;  /* 0x000000a600037245 */ /* 0x000fe40000201400 */
[C---:B------:R-:W-:Y:S01]  /*8d80*/  FFMA.FTZ R29, R164.reuse, UR20, R29 ;  /* 0x00000014a41d7c23 */ /* 0x040fe2000801001d */
[----:B------:R-:W-:Y:S01]  /*8d90*/  HMMA.16816.F32 R184, R224, R218, R184 ;  /* 0x000000dae0b8723c */ /* 0x000fe200000018b8 */
[----:B------:R-:W-:Y:S01]  /*8da0*/  FFMA.FTZ R31, R164, UR20, R31 ;  /* 0x00000014a41f7c23 */ /* 0x000fe2000801001f */
[----:B------:R-:W-:-:S04]  /*8db0*/  ISETP.GE.AND P0, PT, R166, R228, PT ;  /* 0x000000e4a600720c */ /* 0x000fc80003f06270 */
[----:B-1----:R-:W-:Y:S05]  /*8dc0*/  HMMA.16816.F32 R196, R20, R188, R196 ;  /* 0x000000bc14c4723c */ /* 0x002fea00000018c4 */
[----:B------:R-:W-:Y:S01]  /*8dd0*/  FFMA.FTZ R26, R3, UR20, R26 ;  /* 0x00000014031a7c23 */ /* 0x000fe2000801001a */
[----:B------:R-:W-:Y:S01]  /*8de0*/  HMMA.16816.F32 R176, R224, R202, R176 ;  /* 0x000000cae0b0723c */ /* 0x000fe200000018b0 */
[----:B------:R-:W-:Y:S01]  /*8df0*/  FSEL R188, R29, -INF , !P2 ;  /* 0xff8000001dbc7808 */ /* 0x000fe20005000000 */
[----:B------:R-:W-:Y:S01]  /*8e00*/  VIADD R29, R200, 0x9 ;  /* 0x00000009c81d7836 */ /* 0x000fe20000000000 */
[----:B------:R-:W-:Y:S02]  /*8e10*/  FSEL R189, R31, -INF , !P1 ;  /* 0xff8000001fbd7808 */ /* 0x000fe40004800000 */
[----:B------:R-:W-:Y:S01]  /*8e20*/  ISETP.GE.AND P2, PT, R166, R165, PT ;  /* 0x000000a5a600720c */ /* 0x000fe20003f46270 */
[----:B------:R-:W-:Y:S01]  /*8e30*/  HMMA.16816.F32 R220, R172, R168, R220 ;  /* 0x000000a8acdc723c */ /* 0x000fe200000018dc */
[----:B------:R-:W-:Y:S01]  /*8e40*/  FFMA.FTZ R202, R3, UR20, R24 ;  /* 0x0000001403ca7c23 */ /* 0x000fe20008010018 */
[----:B------:R-:W-:Y:S01]  /*8e50*/  I2FP.F32.S32 R24, R29 ;  /* 0x0000001d00187245 */ /* 0x000fe20000201400 */
[----:B------:R-:W-:Y:S01]  /*8e60*/  VIADD R3, R200, 0x10 ;  /* 0x00000010c8037836 */ /* 0x000fe20000000000 */
[----:B------:R-:W-:-:S02]  /*8e70*/  ISETP.GE.AND P1, PT, R29, R228, PT ;  /* 0x000000e41d00720c */ /* 0x000fc40003f26270 */
[----:B------:R-:W-:Y:S01]  /*8e80*/  HMMA.16816.F32 R192, R20, R190, R192 ;  /* 0x000000be14c0723c */ /* 0x000fe200000018c0 */
[----:B------:R-:W-:Y:S01]  /*8e90*/  FFMA.FTZ R25, R24, UR20, R25 ;  /* 0x0000001418197c23 */ /* 0x000fe20008010019 */
[----:B------:R-:W-:Y:S01]  /*8ea0*/  FSEL R31, R26, -INF , !P2 ;  /* 0xff8000001a1f7808 */ /* 0x000fe20005000000 */
[----:B------:R-:W-:Y:S01]  /*8eb0*/  FFMA.FTZ R169, R24, UR20, R27 ;  /* 0x0000001418a97c23 */ /* 0x000fe2000801001b */
[----:B------:R-:W-:Y:S02]  /*8ec0*/  FSEL R202, R202, -INF , !P0 ;  /* 0xff800000caca7808 */ /* 0x000fe40004000000 */
[----:B------:R-:W-:Y:S01]  /*8ed0*/  FSEL R216, R25, -INF , !P1 ;  /* 0xff80000019d87808 */ /* 0x000fe20004800000 */
[----:B------:R-:W-:Y:S01]  /*8ee0*/  HMMA.16816.F32 R184, R172, R170, R184 ;  /* 0x000000aaacb8723c */ /* 0x000fe200000018b8 */
[----:B------:R-:W1:Y:S01]  /*8ef0*/  LDSM.16.M88.4 R24, [R209+0x7800] ;  /* 0x00780000d118783b */ /* 0x000e620000000200 */
[----:B------:R-:W-:Y:S01]  /*8f00*/  ISETP.GE.AND P0, PT, R29, R165, PT ;  /* 0x000000a51d00720c */ /* 0x000fe20003f06270 */
[----:B------:R-:W-:-:S04]  /*8f10*/  DEPBAR.LE SB0, 0x0 ;  /* 0x000080000000791a */ /* 0x000fc80000000000 */
[----:B------:R-:W-:Y:S01]  /*8f20*/  I2FP.F32.S32 R29, R3 ;  /* 0x00000003001d7245 */ /* 0x000fe20000201400 */
[----:B--2---:R-:W-:Y:S01]  /*8f30*/  HMMA.16816.F32 R180, R172, R4, R180 ;  /* 0x00000004acb4723c */ /* 0x004fe200000018b4 */
[CC--:B------:R-:W-:Y:S02]  /*8f40*/  ISETP.GE.AND P2, PT, R3.reuse, R228.reuse, PT ;  /* 0x000000e40300720c */ /* 0x0c0fe40003f46270 */
[----:B------:R-:W-:Y:S01]  /*8f50*/  ISETP.GE.AND P1, PT, R3, R165, PT ;  /* 0x000000a50300720c */ /* 0x000fe20003f26270 */
[C---:B------:R-:W-:Y:S02]  /*8f60*/  VIADD R3, R200.reuse, 0x11 ;  /* 0x00000011c8037836 */ /* 0x040fe40000000000 */
[----:B------:R-:W-:Y:S01]  /*8f70*/  FFMA.FTZ R166, R29, UR20, R196 ;  /* 0x000000141da67c23 */ /* 0x000fe200080100c4 */
[----:B---3--:R-:W-:Y:S01]  /*8f80*/  HMMA.16816.F32 R220, R20, R32, R220 ;  /* 0x0000002014dc723c */ /* 0x008fe200000018dc */
[C---:B------:R-:W-:Y:S01]  /*8f90*/  VIADD R4, R200.reuse, 0x18 ;  /* 0x00000018c8047836 */ /* 0x040fe20000000000 */
[----:B------:R-:W-:Y:S01]  /*8fa0*/  FSEL R169, R169, -INF , !P0 ;  /* 0xff800000a9a97808 */ /* 0x000fe20004000000 */
[----:B------:R-:W-:Y:S01]  /*8fb0*/  FFMA.FTZ R164, R29, UR20, R198 ;  /* 0x000000141da47c23 */ /* 0x000fe200080100c6 */
[----:B------:R-:W-:Y:S01]  /*8fc0*/  I2FP.F32.S32 R168, R3 ;  /* 0x0000000300a87245 */ /* 0x000fe20000201400 */
[----:B------:R-:W-:Y:S01]  /*8fd0*/  VIADD R5, R200, 0x19 ;  /* 0x00000019c8057836 */ /* 0x000fe20000000000 */
[----:B------:R-:W-:Y:S01]  /*8fe0*/  FSEL R166, R166, -INF , !P2 ;  /* 0xff800000a6a67808 */ /* 0x000fe20005000000 */
[----:B------:R-:W-:Y:S01]  /*8ff0*/  HMMA.16816.F32 R176, R172, R6, R176 ;  /* 0x00000006acb0723c */ /* 0x000fe200000018b0 */
[C---:B------:R-:W-:Y:S01]  /*9000*/  ISETP.GE.AND P0, PT, R3.reuse, R228, PT ;  /* 0x000000e40300720c */ /* 0x040fe20003f06270 */
[C---:B------:R-:W-:Y:S01]  /*9010*/  FFMA.FTZ R197, R168.reuse, UR20, R197 ;  /* 0x00000014a8c57c23 */ /* 0x040fe200080100c5 */
[----:B------:R-:W-:Y:S01]  /*9020*/  ISETP.GE.AND P2, PT, R3, R165, PT ;  /* 0x000000a50300720c */ /* 0x000fe20003f46270 */
[----:B------:R-:W-:Y:S01]  /*9030*/  FFMA.FTZ R171, R168, UR20, R199 ;  /* 0x00000014a8ab7c23 */ /* 0x000fe200080100c7 */
[----:B------:R-:W-:Y:S01]  /*9040*/  I2FP.F32.S32 R3, R4 ;  /* 0x0000000400037245 */ /* 0x000fe20000201400 */
[----:B------:R-:W-:Y:S01]  /*9050*/  HMMA.16816.F32 R184, R20, R34, R184 ;  /* 0x0000002214b8723c */ /* 0x000fe200000018b8 */
[----:B------:R-:W-:-:S02]  /*9060*/  FSEL R164, R164, -INF , !P1 ;  /* 0xff800000a4a47808 */ /* 0x000fc40004800000 */
[----:B------:R-:W-:Y:S01]  /*9070*/  FSEL R198, R197, -INF , !P0 ;  /* 0xff800000c5c67808 */ /* 0x000fe20004000000 */
[C---:B------:R-:W-:Y:S01]  /*9080*/  FFMA.FTZ R168, R3.reuse, UR20, R192 ;  /* 0x0000001403a87c23 */ /* 0x040fe200080100c0 */
[----:B------:R-:W-:Y:S01]  /*9090*/  BAR.SYNC.DEFER_BLOCKING 0x0 ;  /* 0x0000000000007b1d */ /* 0x000fe20000010000 */
[CC--:B------:R-:W-:Y:S01]  /*90a0*/  ISETP.GE.AND P1, PT, R4.reuse, R228.reuse, PT ;  /* 0x000000e40400720c */ /* 0x0c0fe20003f26270 */
[----:B------:R-:W-:Y:S01]  /*90b0*/  FFMA.FTZ R33, R3, UR20, R194 ;  /* 0x0000001403217c23 */ /* 0x000fe200080100c2 */
[----:B------:R-:W-:Y:S01]  /*90c0*/  ISETP.GE.AND P0, PT, R4, R165, PT ;  /* 0x000000a50400720c */ /* 0x000fe20003f06270 */
[----:B------:R-:W-:Y:S01]  /*90d0*/  VIADD R4, R200, 0x20 ;  /* 0x00000020c8047836 */ /* 0x000fe20000000000 */
[----:B------:R-:W-:Y:S02]  /*90e0*/  FSEL R171, R171, -INF , !P2 ;  /* 0xff800000abab7808 */ /* 0x000fe40005000000 */
[----:B------:R-:W-:Y:S02]  /*90f0*/  FSEL R168, R168, -INF , !P1 ;  /* 0xff800000a8a87808 */ /* 0x000fe40004800000 */
[----:B------:R-:W-:Y:S01]  /*9100*/  ISETP.GE.AND P2, PT, R5, R228, PT ;  /* 0x000000e40500720c */ /* 0x000fe20003f46270 */
[----:B-1----:R-:W-:Y:S01]  /*9110*/  HMMA.16816.F32 R180, R20, R24, R180 ;  /* 0x0000001814b4723c */ /* 0x002fe200000018b4 */
[----:B------:R-:W-:-:S02]  /*9120*/  I2FP.F32.S32 R6, R5 ;  /* 0x0000000500067245 */ /* 0x000fc40000201400 */
[-C--:B------:R-:W-:Y:S02]  /*9130*/  ISETP.GE.AND P1, PT, R5, R165.reuse, PT ;  /* 0x000000a50500720c */ /* 0x080fe40003f26270 */
[----:B------:R-:W-:Y:S01]  /*9140*/  I2FP.F32.S32 R5, R4 ;  /* 0x0000000400057245 */ /* 0x000fe20000201400 */
[C---:B------:R-:W-:Y:S01]  /*9150*/  FFMA.FTZ R170, R6.reuse, UR20, R193 ;  /* 0x0000001406aa7c23 */ /* 0x040fe200080100c1 */
[----:B------:R-:W-:Y:S01]  /*9160*/  FFMA.FTZ R3, R6, UR20, R195 ;  /* 0x0000001406037c23 */ /* 0x000fe200080100c3 */
[----:B------:R-:W-:Y:S01]  /*9170*/  FSEL R33, R33, -INF , !P0 ;  /* 0xff80000021217808 */ /* 0x000fe20004000000 */
[----:B------:R-:W-:Y:S02]  /*9180*/  VIADD R6, R200, 0x21 ;  /* 0x00000021c8067836 */ /* 0x000fe40000000000 */
[C---:B------:R-:W-:Y:S01]  /*9190*/  FFMA.FTZ R220, R5.reuse, UR20, R220 ;  /* 0x0000001405dc7c23 */ /* 0x040fe200080100dc */
[----:B------:R-:W-:Y:S01]  /*91a0*/  ISETP.GE.AND P0, PT, R4, R228, PT ;  /* 0x000000e40400720c */ /* 0x000fe20003f06270 */
[----:B------:R-:W-:Y:S01]  /*91b0*/  FFMA.FTZ R222, R5, UR20, R222 ;  /* 0x0000001405de7c23 */ /* 0x000fe200080100de */
[----:B------:R-:W-:Y:S01]  /*91c0*/  FSEL R170, R170, -INF , !P2 ;  /* 0xff800000aaaa7808 */ /* 0x000fe20005000000 */
[----:B------:R-:W-:Y:S01]  /*91d0*/  VIADD R5, R200, 0x29 ;  /* 0x00000029c8057836 */ /* 0x000fe20000000000 */
[----:B------:R-:W-:Y:S01]  /*91e0*/  ISETP.GE.AND P2, PT, R4, R165, PT ;  /* 0x000000a50400720c */ /* 0x000fe20003f46270 */
[----:B------:R-:W-:Y:S01]  /*91f0*/  HMMA.16816.F32 R176, R20, R26, R176 ;  /* 0x0000001a14b0723c */ /* 0x000fe200000018b0 */
[----:B------:R-:W-:-:S02]  /*9200*/  FSEL R3, R3, -INF , !P1 ;  /* 0xff80000003037808 */ /* 0x000fc40004800000 */
[----:B------:R-:W-:Y:S02]  /*9210*/  FSEL R238, R220, -INF , !P0 ;  /* 0xff800000dcee7808 */ /* 0x000fe40004000000 */
[C---:B------:R-:W-:Y:S02]  /*9220*/  ISETP.GE.AND P1, PT, R6.reuse, R228, PT ;  /* 0x000000e40600720c */ /* 0x040fe40003f26270 */
        /* <DEDUP_REMOVED lines=8> */
[----:B------:R-:W-:Y:S01]  /*92b0*/  FSEL R233, R221, -INF , !P1 ;  /* 0xff800000dde97808 */ /* 0x000fe20004800000 */
[----:B------:R-:W-:Y:S01]  /*92c0*/  FFMA.FTZ R185, R4, UR20, R185 ;  /* 0x0000001404b97c23 */ /* 0x000fe200080100b9 */
[CC--:B------:R-:W-:Y:S01]  /*92d0*/  ISETP.GE.AND P2, PT, R6.reuse, R228.reuse, PT ;  /* 0x000000e40600720c */ /* 0x0c0fe20003f46270 */
[C---:B------:R-:W-:Y:S01]  /*92e0*/  FFMA.FTZ R184, R7.reuse, UR20, R184 ;  /* 0x0000001407b87c23 */ /* 0x040fe200080100b8 */
[----:B------:R-:W-:Y:S01]  /*92f0*/  ISETP.GE.AND P1, PT, R6, R165, PT ;  /* 0x000000a50600720c */ /* 0x000fe20003f26270 */
[----:B------:R-:W-:Y:S02]  /*9300*/  VIADD R6, R200, 0x30 ;  /* 0x00000030c8067836 */ /* 0x000fe40000000000 */
[----:B------:R-:W-:Y:S01]  /*9310*/  FFMA.FTZ R186, R7, UR20, R186 ;  /* 0x0000001407ba7c23 */ /* 0x000fe200080100ba */
[----:B------:R-:W-:Y:S01]  /*9320*/  FSEL R225, R223, -INF , !P0 ;  /* 0xff800000dfe17808 */ /* 0x000fe20004000000 */
[----:B------:R-:W-:Y:S01]  /*9330*/  FFMA.FTZ R187, R4, UR20, R187 ;  /* 0x0000001404bb7c23 */ /* 0x000fe200080100bb */
[----:B------:R-:W-:Y:S01]  /*9340*/  ISETP.GE.AND P0, PT, R5, R228, PT ;  /* 0x000000e40500720c */ /* 0x000fe20003f06270 */
[----:B------:R-:W-:Y:S01]  /*9350*/  VIADD R4, R200, 0x31 ;  /* 0x00000031c8047836 */ /* 0x000fe20000000000 */
[----:B------:R-:W-:-:S02]  /*9360*/  FSEL R236, R184, -INF , !P2 ;  /* 0xff800000b8ec7808 */ /* 0x000fc40005000000 */
        /* <DEDUP_REMOVED lines=11> */
[-C--:B------:R-:W-:Y:S01]  /*9420*/  ISETP.GE.AND P2, PT, R4, R228.reuse, PT ;  /* 0x000000e40400720c */ /* 0x080fe20003f46270 */
[C---:B------:R-:W-:Y:S01]  /*9430*/  FFMA.FTZ R181, R6.reuse, UR20, R181 ;  /* 0x0000001406b57c23 */ /* 0x040fe200080100b5 */
[----:B------:R-:W-:Y:S01]  /*9440*/  I2FP.F32.S32 R7, R5 ;  /* 0x0000000500077245 */ /* 0x000fe20000201400 */
[----:B------:R-:W-:Y:S01]  /*9450*/  FFMA.FTZ R183, R6, UR20, R183 ;  /* 0x0000001406b77c23 */ /* 0x000fe200080100b7 */
[----:B------:R-:W-:Y:S02]  /*9460*/  FSEL R217, R182, -INF , !P0 ;  /* 0xff800000b6d97808 */ /* 0x000fe40004000000 */
[----:B------:R-:W-:Y:S01]  /*9470*/  FSEL R227, R181, -INF , !P2 ;  /* 0xff800000b5e37808 */ /* 0x000fe20005000000 */
[----:B------:R-:W-:Y:S01]  /*9480*/  FFMA.FTZ R176, R7, UR20, R176 ;  /* 0x0000001407b07c23 */ /* 0x000fe200080100b0 */
[----:B------:R-:W-:Y:S01]  /*9490*/  ISETP.GE.AND P0, PT, R5, R228, PT ;  /* 0x000000e40500720c */ /* 0x000fe20003f06270 */
[----:B------:R-:W-:Y:S01]  /*94a0*/  FFMA.FTZ R178, R7, UR20, R178 ;  /* 0x0000001407b27c23 */ /* 0x000fe200080100b2 */
[----:B------:R-:W-:-:S02]  /*94b0*/  ISETP.GE.AND P2, PT, R5, R165, PT ;  /* 0x000000a50500720c */ /* 0x000fc40003f46270 */
[----:B------:R-:W-:Y:S02]  /*94c0*/  I2FP.F32.S32 R5, R200 ;  /* 0x000000c800057245 */ /* 0x000fe40000201400 */
[----:B------:R-:W-:Y:S02]  /*94d0*/  FSEL R232, R176, -INF , !P0 ;  /* 0xff800000b0e87808 */ /* 0x000fe40004000000 */
[-C--:B------:R-:W-:Y:S01]  /*94e0*/  ISETP.GE.AND P0, PT, R200, R165.reuse, PT ;  /* 0x000000a5c800720c */ /* 0x080fe20003f06270 */
[C---:B------:R-:W-:Y:S01]  /*94f0*/  FFMA.FTZ R30, R5.reuse, UR20, R30 ;  /* 0x00000014051e7c23 */ /* 0x040fe2000801001e */
[----:B------:R-:W-:Y:S01]  /*9500*/  FSEL R234, R180, -INF , !P1 ;  /* 0xff800000b4ea7808 */ /* 0x000fe20004800000 */
[----:B------:R-:W-:Y:S01]  /*9510*/  FFMA.FTZ R28, R5, UR20, R28 ;  /* 0x00000014051c7c23 */ /* 0x000fe2000801001c */
[----:B------:R-:W-:Y:S01]  /*9520*/  ISETP.GE.AND P1, PT, R4, R165, PT ;  /* 0x000000a50400720c */ /* 0x000fe20003f26270 */
[----:B------:R-:W-:Y:S01]  /*9530*/  VIADD R4, R200, 0x39 ;  /* 0x00000039c8047836 */ /* 0x000fe20000000000 */
[----:B------:R-:W-:-:S02]  /*9540*/  FSEL R203, R30, -INF , !P0 ;  /* 0xff8000001ecb7808 */ /* 0x000fc40004000000 */
[----:B------:R-:W-:Y:S02]  /*9550*/  PLOP3.LUT P0, PT, PT, PT, UP0, 0x80, 0x0 ;  /* 0x000000000000781c */ /* 0x000fe40003f0f008 */
[----:B------:R-:W-:Y:S02]  /*9560*/  FSEL R221, R183, -INF , !P1 ;  /* 0xff800000b7dd7808 */ /* 0x000fe40004800000 */
[----:B------:R-:W-:Y:S02]  /*9570*/  I2FP.F32.S32 R6, R4 ;  /* 0x0000000400067245 */ /* 0x000fe40000201400 */
[-C--:B------:R-:W-:Y:S02]  /*9580*/  ISETP.GE.AND P1, PT, R200, R228.reuse, PT ;  /* 0x000000e4c800720c */ /* 0x080fe40003f26270 */
[----:B------:R-:W-:Y:S01]  /*9590*/  FSEL R219, R178, -INF , !P2 ;  /* 0xff800000b2db7808 */ /* 0x000fe20005000000 */
[----:B------:R-:W-:Y:S01]  /*95a0*/  FFMA.FTZ R177, R6, UR20, R177 ;  /* 0x0000001406b17c23 */ /* 0x000fe200080100b1 */
[----:B------:R-:W-:Y:S01]  /*95b0*/  FSEL R200, R28, -INF , !P1 ;  /* 0xff8000001cc87808 */ /* 0x000fe20004800000 */
[----:B------:R-:W-:Y:S01]  /*95c0*/  FFMA.FTZ R179, R6, UR20, R179 ;  /* 0x0000001406b37c23 */ /* 0x000fe200080100b3 */
        /* <DEDUP_REMOVED lines=18> */
[----:B------:R-:W3:Y:S08]  /*96f0*/  @!P5 LDC.64 R6, c[0x0][0x218] ;  /* 0x00008600ff06db82 */ /* 0x000ef00000000a00 */
[----:B------:R-:W3:Y:S01]  /*9700*/  @!P4 LDC.64 R4, c[0x0][0x218] ;  /* 0x00008600ff04cb82 */ /* 0x000ee20000000a00 */
[----:B--2---:R-:W-:-:S04]  /*9710*/  IMAD.WIDE.U32 R34, R34, UR40, R246 ;  /* 0x0000002822227c25 */ /* 0x004fc8000f8e00f6 */
        /* <DEDUP_REMOVED lines=28> */
[C---:B------:R-:W-:Y:S02]  /*98e0*/  @!P4 LEA R4, P1, R22.reuse, R4, 0x1 ;  /* 0x000000041604c211 */ /* 0x040fe400078208ff */
        /* <DEDUP_REMOVED lines=31> */
.L_x_1161:
[----:B------:R-:W-:Y:S05]  /*9ae0*/  BSYNC B0 ;  /* 0x0000000000007941 */ /* 0x000fea0003800000 */
.L_x_1160:
[----:B------:R-:W0:Y:S02]  /*9af0*/  LDGDEPBAR ;  /* 0x00000000000079af */ /* 0x000e240000000000 */
.L_x_1159:
[----:B------:R-:W-:Y:S01]  /*9b00*/  FMNMX.FTZ R35, R2, R200, !PT ;  /* 0x000000c802237209 */ /* 0x000fe20007810000 */
[----:B------:R-:W-:Y:S01]  /*9b10*/  USHF.L.U32 UR4, UR43, 0x1, URZ ;  /* 0x000000012b047899 */ /* 0x000fe2000800063f */
[----:B------:R-:W-:Y:S01]  /*9b20*/  FMNMX.FTZ R34, R0, R203, !PT ;  /* 0x000000cb00227209 */ /* 0x000fe20007810000 */
[----:B------:R-:W-:Y:S01]  /*9b30*/  UIADD3 UR44, UR32, -0x61c88647, URZ ;  /* 0x9e3779b9202c7890 */ /* 0x000fe2000fffe03f */
[----:B------:R-:W-:Y:S01]  /*9b40*/  FMNMX.FTZ R35, R188, R35, !PT ;  /* 0x00000023bc237209 */ /* 0x000fe20007810000 */
[----:B------:R-:W-:Y:S01]  /*9b50*/  ULOP3.LUT UR6, UR4, UR33, URZ, 0x3c, !UPT ;  /* 0x0000002104067292 */ /* 0x000fe2000f8e3c3f */
        /* <DEDUP_REMOVED lines=9> */
[----:B------:R-:W-:Y:S01]  /*9bf0*/  STL.64 [R1+0x68], R10 ;  /* 0x0000680a01007387 */ /* 0x000fe20000100a00 */
[----:B------:R-:W-:Y:S01]  /*9c00*/  FMNMX.FTZ R35, R166, R35, !PT ;  /* 0x00000023a6237209 */ /* 0x000fe20007810000 */
[----:B------:R-:W-:Y:S01]  /*9c10*/  UIADD3 UR46, UR4, 0x1, URZ ;  /* 0x00000001042e7890 */ /* 0x000fe2000fffe03f */
[----:B------:R-:W-:-:S02]  /*9c20*/  FMNMX.FTZ R34, R164, R179, !PT ;  /* 0x000000b3a4227209 */ /* 0x000fc40007810000 */
[----:B------:R-:W-:Y:S01]  /*9c30*/  FMNMX.FTZ R35, R198, R35, !PT ;  /* 0x00000023c6237209 */ /* 0x000fe20007810000 */
[----:B------:R-:W-:Y:S01]  /*9c40*/  ULOP3.LUT UR46, UR46, UR33, URZ, 0x3c, !UPT ;  /* 0x000000212e2e7292 */ /* 0x000fe2000f8e3c3f */
[----:B------:R-:W-:Y:S02]  /*9c50*/  FMNMX.FTZ R34, R171, R34, !PT ;  /* 0x00000022ab227209 */ /* 0x000fe40007810000 */
[----:B------:R-:W-:Y:S02]  /*9c60*/  FMNMX.FTZ R35, R168, R35, !PT ;  /* 0x00000023a8237209 */ /* 0x000fe40007810000 */
[----:B------:R-:W-:Y:S02]  /*9c70*/  FMNMX.FTZ R34, R33, R34, !PT ;  /* 0x0000002221227209 */ /* 0x000fe40007810000 */
[----:B------:R-:W-:-:S04]  /*9c80*/  FMNMX.FTZ R35, R170, R35, !PT ;  /* 0x00000023aa237209 */ /* 0x000fc80007810000 */
[----:B------:R-:W-:-:S04]  /*9c90*/  FMNMX.FTZ R32, R238, R35, !PT ;  /* 0x00000023ee207209 */ /* 0x000fc80007810000 */
        /* <DEDUP_REMOVED lines=9> */
[----:B------:R-:W-:Y:S01]  /*9d30*/  FMNMX.FTZ R32, R192, R179, !PT ;  /* 0x000000b3c0207209 */ /* 0x000fe20007810000 */
[----:B------:R-:W-:Y:S01]  /*9d40*/  IMAD.WIDE.U32 R178, R8, -0x2daee0ad, RZ ;  /* 0xd2511f5308b27825 */ /* 0x000fe200078e00ff */
[----:B------:R-:W-:-:S03]  /*9d50*/  FMNMX.FTZ R34, R224, R35, !PT ;  /* 0x00000023e0227209 */ /* 0x000fc60007810000 */
[----:B------:R-:W3:Y:S01]  /*9d60*/  SHFL.BFLY PT, R181, R32, 0x2, 0x1f ;  /* 0x0c401f0020b57f89 */ /* 0x000ee200000e0000 */
[----:B------:R-:W-:Y:S02]  /*9d70*/  FMNMX.FTZ R34, R223, R34, !PT ;  /* 0x00000022df227209 */ /* 0x000fe40007810000 */
[----:B------:R-:W-:Y:S02]  /*9d80*/  LOP3.LUT R201, R179, UR46, RZ, 0x3c, !PT ;  /* 0x0000002eb3c97c12 */ /* 0x000fe4000f8e3cff */
[----:B------:R-:W-:-:S04]  /*9d90*/  FMNMX.FTZ R34, R217, R34, !PT ;  /* 0x00000022d9227209 */ /* 0x000fc80007810000 */
[----:B------:R-:W-:-:S04]  /*9da0*/  FMNMX.FTZ R34, R221, R34, !PT ;  /* 0x00000022dd227209 */ /* 0x000fc80007810000 */
[----:B------:R-:W-:-:S04]  /*9db0*/  FMNMX.FTZ R34, R219, R34, !PT ;  /* 0x00000022db227209 */ /* 0x000fc80007810000 */
[----:B------:R-:W-:Y:S01]  /*9dc0*/  FMNMX.FTZ R183, R235, R34, !PT ;  /* 0x00000022ebb77209 */ /* 0x000fe20007810000 */
[----:B------:R-:W-:-:S04]  /*9dd0*/  IMAD.WIDE.U32 R34, R14, -0x326172a9, RZ ;  /* 0xcd9e8d570e227825 */ /* 0x000fc800078e00ff */
[----:B------:R-:W4:Y:S01]  /*9de0*/  SHFL.BFLY PT, R178, R183, 0x2, 0x1f ;  /* 0x0c401f00b7b27f89 */ /* 0x000f2200000e0000 */
[----:B---3--:R-:W-:Y:S02]  /*9df0*/  FMNMX.FTZ R181, R32, R181, !PT ;  /* 0x000000b520b57209 */ /* 0x008fe40007810000 */
[----:B------:R-:W-:Y:S01]  /*9e00*/  LOP3.LUT R32, R179, UR6, RZ, 0x3c, !PT ;  /* 0x00000006b3207c12 */ /* 0x000fe2000f8e3cff */
[----:B------:R-:W-:Y:S02]  /*9e10*/  UIADD3 UR6, UR32, -0x255992d5, URZ ;  /* 0xdaa66d2b20067890 */ /* 0x000fe4000fffe03f */
[----:B------:R-:W3:Y:S02]  /*9e20*/  SHFL.BFLY PT, R230, R181, 0x1, 0x1f ;  /* 0x0c201f00b5e67f89 */ /* 0x000ee400000e0000 */
[----:B------:R-:W-:Y:S01]  /*9e30*/  IMAD.WIDE.U32 R240, R32, -0x326172a9, RZ ;  /* 0xcd9e8d5720f07825 */ /* 0x000fe200078e00ff */
[----:B------:R-:W-:-:S04]  /*9e40*/  LOP3.LUT R32, R35, R9, RZ, 0x3c, !PT ;  /* 0x0000000923207212 */ /* 0x000fc800078e3cff */
[----:B------:R-:W-:Y:S01]  /*9e50*/  LOP3.LUT R35, R241, UR44, R34, 0x96, !PT ;  /* 0x0000002cf1237c12 */ /* 0x000fe2000f8e9622 */
[----:B------:R-:W-:Y:S01]  /*9e60*/  IMAD R32, R32, -0x2daee0ad, RZ ;  /* 0xd2511f5320207824 */ /* 0x000fe200078e02ff */
[----:B------:R-:W-:-:S03]  /*9e70*/  LOP3.LUT R240, R19, UR40, R240, 0x96, !PT ;  /* 0x0000002813f07c12 */ /* 0x000fc6000f8e96f0 */
[----:B------:R-:W-:-:S04]  /*9e80*/  IMAD.WIDE.U32 R248, R35, -0x2daee0ad, RZ ;  /* 0xd2511f5323f87825 */ /* 0x000fc800078e00ff */
[----:B------:R-:W-:Y:S01]  /*9e90*/  IMAD.WIDE.U32 R240, R240, -0x2daee0ad, RZ ;  /* 0xd2511f53f0f07825 */ /* 0x000fe200078e00ff */
[----:B------:R-:W-:Y:S02]  /*9ea0*/  LOP3.LUT R250, R249, UR45, R32, 0x96, !PT ;  /* 0x0000002df9fa7c12 */ /* 0x000fe4000f8e9620 */
[----:B----4-:R-:W-:Y:S02]  /*9eb0*/  FMNMX.FTZ R178, R183, R178, !PT ;  /* 0x000000b2b7b27209 */ /* 0x010fe40007810000 */
[----:B------:R-:W-:Y:S01]  /*9ec0*/  LOP3.LUT R248, R241, UR39, R248, 0x96, !PT ;  /* 0x00000027f1f87c12 */ /* 0x000fe2000f8e96f8 */
[----:B------:R-:W-:Y:S02]  /*9ed0*/  IMAD.WIDE.U32 R250, R250, -0x326172a9, RZ ;  /* 0xcd9e8d57fafa7825 */ /* 0x000fe400078e00ff */
[----:B------:R-:W4:Y:S01]  /*9ee0*/  SHFL.BFLY PT, R229, R178, 0x1, 0x1f ;  /* 0x0c201f00b2e57f89 */ /* 0x000f2200000e0000 */
[----:B---3--:R-:W-:Y:S01]  /*9ef0*/  FMNMX.FTZ R230, R181, R230, !PT ;  /* 0x000000e6b5e67209 */ /* 0x008fe20007810000 */
[----:B------:R-:W-:Y:S01]  /*9f00*/  IMAD.WIDE.U32 R248, R248, -0x326172a9, RZ ;  /* 0xcd9e8d57f8f87825 */ /* 0x000fe200078e00ff */
[----:B------:R-:W-:-:S02]  /*9f10*/  LOP3.LUT R35, R251, UR6, R18, 0x96, !PT ;  /* 0x00000006fb237c12 */ /* 0x000fc4000f8e9612 */
[C---:B------:R-:W-:Y:S01]  /*9f20*/  FSETP.NEU.FTZ.AND P2, PT, R230.reuse, -INF , PT ;  /* 0xff800000e600780b */ /* 0x040fe20003f5d000 */
[C---:B------:R-:W-:Y:S01]  /*9f30*/  FMUL.FTZ R199, R230.reuse, UR31 ;  /* 0x0000001fe6c77c20 */ /* 0x040fe20008410000 */
[----:B------:R-:W-:Y:S01]  /*9f40*/  LOP3.LUT R180, R249, UR38, R250, 0x96, !PT ;  /* 0x00000026f9b47c12 */ /* 0x000fe2000f8e96fa */
[----:B------:R-:W-:Y:S01]  /*9f50*/  IMAD.WIDE.U32 R182, R35, -0x2daee0ad, RZ ;  /* 0xd2511f5323b67825 */ /* 0x000fe200078e00ff */
[----:B------:R-:W-:Y:S02]  /*9f60*/  FSEL R191, R230, RZ, P2 ;  /* 0x000000ffe6bf7208 */ /* 0x000fe40001000000 */
[----:B------:R-:W-:Y:S01]  /*9f70*/  FSEL R199, R199, RZ, P2 ;  /* 0x000000ffc7c77208 */ /* 0x000fe20001000000 */
[----:B------:R-:W-:Y:S01]  /*9f80*/  IMAD.WIDE.U32 R180, R180, -0x2daee0ad, RZ ;  /* 0xd2511f53b4b47825 */ /* 0x000fe200078e00ff */
[----:B------:R-:W-:-:S03]  /*9f90*/  LOP3.LUT R240, R183, UR7, R240, 0x96, !PT ;  /* 0x00000007b7f07c12 */ /* 0x000fc6000f8e96f0 */
[----:B------:R-:W-:Y:S01]  /*9fa0*/  FFMA.FTZ R200, R200, UR31, -R199 ;  /* 0x0000001fc8c87c23 */ /* 0x000fe200080108c7 */
[----:B------:R-:W-:Y:S01]  /*9fb0*/  LOP3.LUT R182, R181, UR35, R182, 0x96, !PT ;  /* 0x00000023b5b67c12 */ /* 0x000fe2000f8e96b6 */
[----:B------:R-:W-:-:S04]  /*9fc0*/  IMAD.WIDE.U32 R240, R240, -0x326172a9, RZ ;  /* 0xcd9e8d57f0f07825 */ /* 0x000fc800078e00ff */
[--C-:B------:R-:W-:Y:S01]  /*9fd0*/  FFMA.FTZ R190, R188, UR31, -R199.reuse ;  /* 0x0000001fbcbe7c23 */ /* 0x100fe200080108c7 */
[--C-:B------:R-:W-:Y:S01]  /*9fe0*/  FFMA.FTZ R195, R202, UR31, -R199.reuse ;  /* 0x0000001fcac37c23 */ /* 0x100fe200080108c7 */
[--C-:B------:R-:W-:Y:S01]  /*9ff0*/  FFMA.FTZ R186, R216, UR31, -R199.reuse ;  /* 0x0000001fd8ba7c23 */ /* 0x100fe200080108c7 */
[----:B------:R-:W-:Y:S01]  /*a000*/  IMAD.WIDE.U32 R182, R182, -0x326172a9, RZ ;  /* 0xcd9e8d57b6b67825 */ /* 0x000fe200078e00ff */
[----:B------:R-:W-:Y:S01]  /*a010*/  MUFU.EX2 R200, R200 ;  /* 0x000000c800c87308 */ /* 0x000fe20000000800 */
[----:B----4-:R-:W-:Y:S02]  /*a020*/  FMNMX.FTZ R229, R178, R229, !PT ;  /* 0x000000e5b2e57209 */ /* 0x010fe40007810000 */
[--C-:B------:R-:W-:Y:S01]  /*a030*/  FFMA.FTZ R193, R166, UR31, -R199.reuse ;  /* 0x0000001fa6c17c23 */ /* 0x100fe200080108c7 */
[--C-:B------:R-:W-:Y:S01]  /*a040*/  FFMA.FTZ R220, R198, UR31, -R199.reuse ;  /* 0x0000001fc6dc7c23 */ /* 0x100fe200080108c7 */
[----:B------:R-:W-:Y:S01]  /*a050*/  LOP3.LUT R35, R183, UR27, R240, 0x96, !PT ;  /* 0x0000001bb7237c12 */ /* 0x000fe2000f8e96f0 */
[----:B------:R-:W-:Y:S01]  /*a060*/  FFMA.FTZ R184, R170, UR31, -R199 ;  /* 0x0000001faab87c23 */ /* 0x000fe200080108c7 */
[C---:B------:R-:W-:Y:S01]  /*a070*/  FMUL.FTZ R188, R229.reuse, UR31 ;  /* 0x0000001fe5bc7c20 */ /* 0x040fe20008410000 */
[----:B------:R-:W-:Y:S01]  /*a080*/  FSETP.NEU.FTZ.AND P1, PT, R229, -INF , PT ;  /* 0xff800000e500780b */ /* 0x000fe20003f3d000 */
[----:B------:R-:W3:Y:S01]  /*a090*/  MUFU.EX2 R190, R190 ;  /* 0x000000be00be7308 */ /* 0x000ee20000000800 */
[----:B------:R-:W-:-:S02]  /*a0a0*/  LOP3.LUT R178, R35, 0xffff, RZ, 0xc0, !PT ;  /* 0x0000ffff23b27812 */ /* 0x000fc400078ec0ff */
[----:B------:R-:W-:Y:S02]  /*a0b0*/  FSEL R188, R188, RZ, P1 ;  /* 0x000000ffbcbc7208 */ /* 0x000fe40000800000 */
[----:B------:R-:W-:Y:S02]  /*a0c0*/  SHF.R.U32.HI R178, RZ, 0x8, R178 ;  /* 0x00000008ffb27819 */ /* 0x000fe400000116b2 */
[----:B------:R-:W-:Y:S01]  /*a0d0*/  LOP3.LUT R181, R35, 0xff, RZ, 0xc0, !PT ;  /* 0x000000ff23b57812 */ /* 0x000fe200078ec0ff */
[--C-:B------:R-:W-:Y:S01]  /*a0e0*/  FFMA.FTZ R203, R203, UR31, -R188.reuse ;  /* 0x0000001fcbcb7c23 */ /* 0x100fe200080108bc */
[----:B------:R-:W-:Y:S01]  /*a0f0*/  LOP3.LUT R178, R178, 0xffff, RZ, 0xc0, !PT ;  /* 0x0000ffffb2b27812 */ /* 0x000fe200078ec0ff */
[--C-:B------:R-:W-:Y:S01]  /*a100*/  FFMA.FTZ R196, R189, UR31, -R188.reuse ;  /* 0x0000001fbdc47c23 */ /* 0x100fe200080108bc */
[----:B------:R-:W-:Y:S01]  /*a110*/  FSEL R247, R229, RZ, P1 ;  /* 0x000000ffe5f77208 */ /* 0x000fe20000800000 */
[----:B------:R-:W-:Y:S01]  /*a120*/  MUFU.EX2 R195, R195 ;  /* 0x000000c300c37308 */ /* 0x000fe20000000800 */
[----:B------:R-:W-:Y:S01]  /*a130*/  ISETP.LE.U32.AND P2, PT, R178, UR5, PT ;  /* 0x00000005b2007c0c */ /* 0x000fe2000bf43070 */
[--C-:B------:R-:W-:Y:S01]  /*a140*/  FFMA.FTZ R194, R31, UR31, -R188.reuse ;  /* 0x0000001f1fc27c23 */ /* 0x100fe200080108bc */
[----:B------:R-:W-:Y:S01]  /*a150*/  ISETP.LE.U32.AND P1, PT, R181, UR5, PT ;  /* 0x00000005b5007c0c */ /* 0x000fe2000bf23070 */
[--C-:B------:R-:W-:Y:S01]  /*a160*/  FFMA.FTZ R197, R164, UR31, -R188.reuse ;  /* 0x0000001fa4c57c23 */ /* 0x100fe200080108bc */
[----:B---3--:R-:W-:Y:S01]  /*a170*/  F2FP.F16.F32.PACK_AB R246, R190, R200 ;  /* 0x000000c8bef6723e */ /* 0x008fe200000000ff */
[----:B------:R-:W-:Y:S01]  /*a180*/  FFMA.FTZ R218, R171, UR31, -R188 ;  /* 0x0000001fabda7c23 */ /* 0x000fe200080108bc */
[----:B------:R-:W-:Y:S01]  /*a190*/  SHF.R.U32.HI R178, RZ, 0x18, R35 ;  /* 0x00000018ffb27819 */ /* 0x000fe20000011623 */
[----:B------:R-:W-:Y:S01]  /*a1a0*/  MUFU.EX2 R203, R203 ;  /* 0x000000cb00cb7308 */ /* 0x000fe20000000800 */
[----:B------:R-:W-:Y:S01]  /*a1b0*/  PRMT R245, R246, 0x7632, R245 ;  /* 0x00007632f6f57816 */ /* 0x000fe200000000f5 */
[----:B------:R-:W-:Y:S01]  /*a1c0*/  FFMA.FTZ R189, R168, UR31, -R199 ;  /* 0x0000001fa8bd7c23 */ /* 0x000fe200080108c7 */
[----:B------:R-:W-:-:S02]  /*a1d0*/  SHF.R.U32.HI R35, RZ, 0x10, R35 ;  /* 0x00000010ff237819 */ /* 0x000fc40000011623 */
[----:B------:R-:W-:Y:S01]  /*a1e0*/  PRMT R242, R246, 0x5410, R245 ;  /* 0x00005410f6f27816 */ /* 0x000fe200000000f5 */
[----:B------:R-:W-:Y:S01]  /*a1f0*/  @!P2 HADD2 R176, -R245.H0_H0, -RZ.H0_H0 ;  /* 0xa00000fff5b0a230 */ /* 0x000fe20000000900 */
[----:B------:R-:W-:Y:S01]  /*a200*/  LOP3.LUT R35, R35, 0xff, RZ, 0xc0, !PT ;  /* 0x000000ff23237812 */ /* 0x000fe200078ec0ff */
[----:B------:R-:W3:Y:S01]  /*a210*/  MUFU.EX2 R196, R196 ;  /* 0x000000c400c47308 */ /* 0x000ee20000000800 */
[----:B------:R-:W-:Y:S02]  /*a220*/  @!P1 HADD2 R177, -R246.H0_H0, -RZ.H0_H0 ;  /* 0xa00000fff6b19230 */ /* 0x000fe40000000900 */
[----:B------:R-:W-:Y:S02]  /*a230*/  @!P2 PRMT R245, R176, 0x5410, RZ ;  /* 0x00005410b0f5a816 */ /* 0x000fe400000000ff */
[----:B------:R-:W-:Y:S02]  /*a240*/  ISETP.LE.U32.AND P2, PT, R35, UR5, PT ;  /* 0x0000000523007c0c */ /* 0x000fe4000bf43070 */
[----:B------:R-:W-:Y:S01]  /*a250*/  @!P1 PRMT R246, R177, 0x5410, RZ ;  /* 0x00005410b1f69816 */ /* 0x000fe200000000ff */
[----:B------:R-:W4:Y:S01]  /*a260*/  MUFU.EX2 R186, R186 ;  /* 0x000000ba00ba7308 */ /* 0x000f220000000800 */
[----:B------:R-:W-:-:S02]  /*a270*/  ISETP.LE.U32.AND P1, PT, R178, UR5, PT ;  /* 0x00000005b2007c0c */ /* 0x000fc4000bf23070 */
[C---:B------:R-:W-:Y:S02]  /*a280*/  LOP3.LUT R35, R182.reuse, 0xffff, RZ, 0xc0, !PT ;  /* 0x0000ffffb6237812 */ /* 0x040fe400078ec0ff */
[----:B------:R-:W-:Y:S02]  /*a290*/  LOP3.LUT R176, R182, 0xff, RZ, 0xc0, !PT ;  /* 0x000000ffb6b07812 */ /* 0x000fe400078ec0ff */
[----:B------:R-:W-:Y:S01]  /*a2a0*/  SHF.R.U32.HI R35, RZ, 0x8, R35 ;  /* 0x00000008ff237819 */ /* 0x000fe20000011623 */
[----:B------:R-:W-:Y:S01]  /*a2b0*/  MUFU.EX2 R194, R194 ;  /* 0x000000c200c27308 */ /* 0x000fe20000000800 */
[----:B---3--:R-:W-:Y:S02]  /*a2c0*/  F2FP.F16.F32.PACK_AB R244, R196, R203 ;  /* 0x000000cbc4f4723e */ /* 0x008fe400000000ff */
[----:B------:R-:W-:Y:S02]  /*a2d0*/  LOP3.LUT R35, R35, 0xffff, RZ, 0xc0, !PT ;  /* 0x0000ffff23237812 */ /* 0x000fe400078ec0ff */
[----:B------:R-:W-:Y:S01]  /*a2e0*/  PRMT R243, R244, 0x7632, R243 ;  /* 0x00007632f4f37816 */ /* 0x000fe200000000f3 */
[----:B------:R-:W-:-:S02]  /*a2f0*/  @!P2 HADD2 R175, -R244.H0_H0, -RZ.H0_H0 ;  /* 0xa00000fff4afa230 */ /* 0x000fc40000000900 */
[----:B------:R-:W-:Y:S01]  /*a300*/  MUFU.EX2 R193, R193 ;  /* 0x000000c100c17308 */ /* 0x000fe20000000800 */
[----:B------:R-:W-:Y:S01]  /*a310*/  PRMT R239, R244, 0x5410, R243 ;  /* 0x00005410f4ef7816 */ /* 0x000fe200000000f3 */
[----:B------:R-:W-:Y:S01]  /*a320*/  @!P1 HADD2 R174, -R243.H0_H0, -RZ.H0_H0 ;  /* 0xa00000fff3ae9230 */ /* 0x000fe20000000900 */
[----:B------:R-:W-:Y:S01]  /*a330*/  @!P2 PRMT R244, R175, 0x5410, RZ ;  /* 0x00005410aff4a816 */ /* 0x000fe200000000ff */
[----:B------:R-:W-:Y:S01]  /*a340*/  FFMA.FTZ R175, R169, UR31, -R188 ;  /* 0x0000001fa9af7c23 */ /* 0x000fe200080108bc */
[----:B------:R-:W-:Y:S02]  /*a350*/  ISETP.LE.U32.AND P2, PT, R35, UR5, PT ;  /* 0x0000000523007c0c */ /* 0x000fe4000bf43070 */
[----:B----4-:R-:W-:Y:S01]  /*a360*/  F2FP.F16.F32.PACK_AB R183, R186, R195 ;  /* 0x000000c3bab7723e */ /* 0x010fe200000000ff */
[----:B------:R-:W-:Y:S01]  /*a370*/  MUFU.EX2 R220, R220 ;  /* 0x000000dc00dc7308 */ /* 0x000fe20000000800 */
[----:B------:R-:W-:Y:S02]  /*a380*/  @!P1 PRMT R243, R174, 0x5410, RZ ;  /* 0x00005410aef39816 */ /* 0x000fe400000000ff */
[----:B------:R-:W-:-:S02]  /*a390*/  ISETP.LE.U32.AND P1, PT, R176, UR5, PT ;  /* 0x00000005b0007c0c */ /* 0x000fc4000bf23070 */
[C---:B------:R-:W-:Y:S02]  /*a3a0*/  PRMT R178, R183.reuse, 0x7632, R178 ;  /* 0x00007632b7b27816 */ /* 0x040fe400000000b2 */
[----:B------:R-:W-:Y:S01]  /*a3b0*/  SHF.R.U32.HI R35, RZ, 0x10, R182 ;  /* 0x00000010ff237819 */ /* 0x000fe200000116b6 */
[----:B------:R-:W3:Y:S01]  /*a3c0*/  MUFU.EX2 R175, R175 ;  /* 0x000000af00af7308 */ /* 0x000ee20000000800 */
[----:B------:R-:W-:Y:S01]  /*a3d0*/  PRMT R237, R183, 0x5410, R178 ;  /* 0x00005410b7ed7816 */ /* 0x000fe200000000b2 */
[----:B-1----:R-:W-:Y:S01]  /*a3e0*/  @!P2 HADD2 R172, -R178.H0_H0, -RZ.H0_H0 ;  /* 0xa00000ffb2aca230 */ /* 0x002fe20000000900 */
[----:B------:R-:W-:Y:S02]  /*a3f0*/  LOP3.LUT R35, R35, 0xff, RZ, 0xc0, !PT ;  /* 0x000000ff23237812 */ /* 0x000fe400078ec0ff */
[----:B------:R-:W-:Y:S02]  /*a400*/  SHF.R.U32.HI R182, RZ, 0x18, R182 ;  /* 0x00000018ffb67819 */ /* 0x000fe400000116b6 */
[----:B------:R-:W-:Y:S01]  /*a410*/  @!P2 PRMT R178, R172, 0x5410, RZ ;  /* 0x00005410acb2a816 */ /* 0x000fe200000000ff */
[----:B------:R-:W-:Y:S01]  /*a420*/  @!P1 HADD2 R173, -R183.H0_H0, -RZ.H0_H0 ;  /* 0xa00000ffb7ad9230 */ /* 0x000fe20000000900 */
[----:B------:R-:W-:Y:S01]  /*a430*/  ISETP.LE.U32.AND P2, PT, R35, UR5, PT ;  /* 0x0000000523007c0c */ /* 0x000fe2000bf43070 */
[----:B------:R-:W-:Y:S01]  /*a440*/  MUFU.EX2 R197, R197 ;  /* 0x000000c500c57308 */ /* 0x000fe20000000800 */
[----:B------:R-:W-:-:S02]  /*a450*/  LOP3.LUT R35, R241, UR37, R248, 0x96, !PT ;  /* 0x00000025f1237c12 */ /* 0x000fc4000f8e96f8 */
[----:B------:R-:W-:Y:S02]  /*a460*/  @!P1 PRMT R183, R173, 0x5410, RZ ;  /* 0x00005410adb79816 */ /* 0x000fe400000000ff */
[----:B------:R-:W-:Y:S01]  /*a470*/  ISETP.LE.U32.AND P1, PT, R182, UR5, PT ;  /* 0x00000005b6007c0c */ /* 0x000fe2000bf23070 */
[----:B------:R-:W-:Y:S01]  /*a480*/  IMAD.WIDE.U32 R10, R35, -0x2daee0ad, RZ ;  /* 0xd2511f53230a7825 */ /* 0x000fe200078e00ff */
[----:B---3--:R-:W-:Y:S01]  /*a490*/  F2FP.F16.F32.PACK_AB R185, R175, R194 ;  /* 0x000000c2afb9723e */ /* 0x008fe200000000ff */
[----:B------:R-:W1:Y:S01]  /*a4a0*/  MUFU.EX2 R218, R218 ;  /* 0x000000da00da7308 */ /* 0x000e620000000800 */
[----:B------:R-:W-:Y:S02]  /*a4b0*/  F2FP.F16.F32.PACK_AB R179, R220, R193 ;  /* 0x000000c1dcb3723e */ /* 0x000fe400000000ff */
[--C-:B------:R-:W-:Y:S01]  /*a4c0*/  LOP3.LUT R172, R11, UR30, R180.reuse, 0x96, !PT ;  /* 0x0000001e0bac7c12 */ /* 0x100fe2000f8e96b4 */
[----:B------:R-:W-:Y:S01]  /*a4d0*/  @!P2 HADD2 R166, -R185.H0_H0, -RZ.H0_H0 ;  /* 0xa00000ffb9a6a230 */ /* 0x000fe20000000900 */
[----:B------:R-:W-:-:S02]  /*a4e0*/  PRMT R180, R185, 0x7632, R180 ;  /* 0x00007632b9b47816 */ /* 0x000fc400000000b4 */
[C---:B------:R-:W-:Y:S01]  /*a4f0*/  LOP3.LUT R35, R172.reuse, 0xffff, RZ, 0xc0, !PT ;  /* 0x0000ffffac237812 */ /* 0x040fe200078ec0ff */
[----:B------:R-:W-:Y:S01]  /*a500*/  MUFU.EX2 R189, R189 ;  /* 0x000000bd00bd7308 */ /* 0x000fe20000000800 */
[----:B------:R-:W-:Y:S01]  /*a510*/  LOP3.LUT R174, R172, 0xff, RZ, 0xc0, !PT ;  /* 0x000000ffacae7812 */ /* 0x000fe200078ec0ff */
[----:B------:R-:W-:Y:S01]  /*a520*/  @!P1 HADD2 R26, -R180.H0_H0, -RZ.H0_H0 ;  /* 0xa00000ffb41a9230 */ /* 0x000fe20000000900 */
[----:B------:R-:W-:-:S04]  /*a530*/  SHF.R.U32.HI R35, RZ, 0x8, R35 ;  /* 0x00000008ff237819 */ /* 0x000fc80000011623 */
[----:B------:R-:W-:Y:S01]  /*a540*/  LOP3.LUT R173, R35, 0xffff, RZ, 0xc0, !PT ;  /* 0x0000ffff23ad7812 */ /* 0x000fe200078ec0ff */
[----:B------:R-:W3:Y:S01]  /*a550*/  MUFU.EX2 R184, R184 ;  /* 0x000000b800b87308 */ /* 0x000ee20000000800 */
[----:B------:R-:W-:Y:S02]  /*a560*/  PRMT R35, R185, 0x5410, R180 ;  /* 0x00005410b9237816 */ /* 0x000fe400000000b4 */
[----:B------:R-:W-:Y:S02]  /*a570*/  @!P1 PRMT R180, R26, 0x5410, RZ ;  /* 0x000054101ab49816 */ /* 0x000fe400000000ff */
[----:B------:R-:W-:Y:S02]  /*a580*/  ISETP.LE.U32.AND P1, PT, R174, UR5, PT ;  /* 0x00000005ae007c0c */ /* 0x000fe4000bf23070 */
[----:B------:R-:W-:Y:S02]  /*a590*/  @!P2 PRMT R185, R166, 0x5410, RZ ;  /* 0x00005410a6b9a816 */ /* 0x000fe400000000ff */
[----:B------:R-:W-:-:S02]  /*a5a0*/  PRMT R166, R179, 0x7632, R166 ;  /* 0x00007632b3a67816 */ /* 0x000fc400000000a6 */
[----:B------:R-:W-:Y:S02]  /*a5b0*/  ISETP.LE.U32.AND P2, PT, R173, UR5, PT ;  /* 0x00000005ad007c0c */ /* 0x000fe4000bf43070 */
[----:B------:R-:W-:Y:S02]  /*a5c0*/  SHF.R.U32.HI R173, RZ, 0x18, R172 ;  /* 0x00000018ffad7819 */ /* 0x000fe400000116ac */
[----:B------:R-:W-:Y:S02]  /*a5d0*/  PRMT R26, R179, 0x5410, R166 ;  /* 0x00005410b31a7816 */ /* 0x000fe400000000a6 */
[----:B-1----:R-:W-:Y:S01]  /*a5e0*/  F2FP.F16.F32.PACK_AB R181, R218, R197 ;  /* 0x000000c5dab5723e */ /* 0x002fe200000000ff */
[----:B------:R-:W-:Y:S01]  /*a5f0*/  @!P1 HADD2 R171, -R179.H0_H0, -RZ.H0_H0 ;  /* 0xa00000ffb3ab9230 */ /* 0x000fe20000000900 */
[----:B------:R-:W-:Y:S02]  /*a600*/  SHF.R.U32.HI R172, RZ, 0x10, R172 ;  /* 0x00000010ffac7819 */ /* 0x000fe400000116ac */
[----:B------:R-:W-:-:S02]  /*a610*/  PRMT R176, R181, 0x7632, R176 ;  /* 0x00007632b5b07816 */ /* 0x000fc400000000b0 */
[----:B------:R-:W-:Y:S01]  /*a620*/  @!P1 PRMT R179, R171, 0x5410, RZ ;  /* 0x00005410abb39816 */ /* 0x000fe200000000ff */
[----:B------:R-:W-:Y:S01]  /*a630*/  @!P2 HADD2 R25, -R166.H0_H0, -RZ.H0_H0 ;  /* 0xa00000ffa619a230 */ /* 0x000fe20000000900 */
[----:B------:R-:W-:Y:S02]  /*a640*/  ISETP.LE.U32.AND P1, PT, R173, UR5, PT ;  /* 0x00000005ad007c0c */ /* 0x000fe4000bf23070 */
[----:B------:R-:W-:Y:S02]  /*a650*/  LOP3.LUT R172, R172, 0xff, RZ, 0xc0, !PT ;  /* 0x000000ffacac7812 */ /* 0x000fe400078ec0ff */
[----:B------:R-:W-:Y:S02]  /*a660*/  @!P2 PRMT R166, R25, 0x5410, RZ ;  /* 0x0000541019a6a816 */ /* 0x000fe400000000ff */
[----:B------:R-:W-:Y:S02]  /*a670*/  PRMT R25, R181, 0x5410, R176 ;  /* 0x00005410b5197816 */ /* 0x000fe400000000b0 */
[----:B------:R-:W-:-:S02]  /*a680*/  ISETP.LE.U32.AND P2, PT, R172, UR5, PT ;  /* 0x00000005ac007c0c */ /* 0x000fc4000bf43070 */
[----:B------:R-:W-:Y:S01]  /*a690*/  LOP3.LUT R171, R10, 0xff, RZ, 0xc0, !PT ;  /* 0x000000ff0aab7812 */ /* 0x000fe200078ec0ff */
[--C-:B------:R-:W-:Y:S01]  /*a6a0*/  FFMA.FTZ R187, R33, UR31, -R188.reuse ;  /* 0x0000001f21bb7c23 */ /* 0x100fe200080108bc */
[----:B------:R-:W-:Y:S01]  /*a6b0*/  FFMA.FTZ R182, R3, UR31, -R188 ;  /* 0x0000001f03b67c23 */ /* 0x000fe200080108bc */
[----:B------:R-:W-:Y:S01]  /*a6c0*/  @!P1 HADD2 R164, -R176.H0_H0, -RZ.H0_H0 ;  /* 0xa00000ffb0a49230 */ /* 0x000fe20000000900 */
[----:B---3--:R-:W-:Y:S01]  /*a6d0*/  F2FP.F16.F32.PACK_AB R177, R184, R189 ;  /* 0x000000bdb8b1723e */ /* 0x008fe200000000ff */
[----:B------:R-:W-:Y:S01]  /*a6e0*/  FADD.FTZ R174, R2, -R191 ;  /* 0x800000bf02ae7221 */ /* 0x000fe20000010000 */
[----:B------:R-:W-:Y:S02]  /*a6f0*/  SHF.R.U32.HI R172, RZ, 0x18, R10 ;  /* 0x00000018ffac7819 */ /* 0x000fe4000001160a */
[----:B------:R-:W-:Y:S02]  /*a700*/  @!P1 PRMT R176, R164, 0x5410, RZ ;  /* 0x00005410a4b09816 */ /* 0x000fe400000000ff */
[----:B------:R-:W-:Y:S01]  /*a710*/  LOP3.LUT R164, R10, 0xffff, RZ, 0xc0, !PT ;  /* 0x0000ffff0aa47812 */ /* 0x000fe200078ec0ff */
[----:B------:R-:W3:Y:S01]  /*a720*/  LDL.LU R11, [R1+0x38] ;  /* 0x00003800010b7983 */ /* 0x000ee20000300800 */
[----:B------:R-:W-:-:S02]  /*a730*/  ISETP.LE.U32.AND P1, PT, R171, UR5, PT ;  /* 0x00000005ab007c0c */ /* 0x000fc4000bf23070 */
[----:B------:R-:W-:Y:S01]  /*a740*/  SHF.R.U32.HI R164, RZ, 0x8, R164 ;  /* 0x00000008ffa47819 */ /* 0x000fe200000116a4 */
[----:B------:R-:W-:Y:S01]  /*a750*/  @!P2 HADD2 R24, -R181.H0_H0, -RZ.H0_H0 ;  /* 0xa00000ffb518a230 */ /* 0x000fe20000000900 */
[----:B------:R-:W-:Y:S08]  /*a760*/  MUFU.EX2 R187, R187 ;  /* 0x000000bb00bb7308 */ /* 0x000ff00000000800 */
[----:B------:R-:W1:Y:S01]  /*a770*/  MUFU.EX2 R182, R182 ;  /* 0x000000b600b67308 */ /* 0x000e620000000800 */
[----:B------:R-:W-:-:S02]  /*a780*/  LOP3.LUT R164, R164, 0xffff, RZ, 0xc0, !PT ;  /* 0x0000ffffa4a47812 */ /* 0x000fc400078ec0ff */
[----:B------:R-:W-:Y:S01]  /*a790*/  @!P2 PRMT R181, R24, 0x5410, RZ ;  /* 0x0000541018b5a816 */ /* 0x000fe200000000ff */
[----:B------:R-:W-:Y:S01]  /*a7a0*/  @!P1 HADD2 R170, -R177.H0_H0, -RZ.H0_H0 ;  /* 0xa00000ffb1aa9230 */ /* 0x000fe20000000900 */
[----:B------:R-:W-:Y:S02]  /*a7b0*/  ISETP.LE.U32.AND P2, PT, R164, UR5, PT ;  /* 0x00000005a4007c0c */ /* 0x000fe4000bf43070 */
[C---:B------:R-:W-:Y:S01]  /*a7c0*/  PRMT R164, R177.reuse, 0x7632, R164 ;  /* 0x00007632b1a47816 */ /* 0x040fe200000000a4 */
[----:B------:R-:W-:Y:S01]  /*a7d0*/  FMUL.FTZ R174, R174, UR31 ;  /* 0x0000001faeae7c20 */ /* 0x000fe20008410000 */
[----:B------:R-:W-:Y:S02]  /*a7e0*/  SHF.R.U32.HI R171, RZ, 0x10, R10 ;  /* 0x00000010ffab7819 */ /* 0x000fe4000001160a */
[----:B------:R-:W-:Y:S02]  /*a7f0*/  PRMT R24, R177, 0x5410, R164 ;  /* 0x00005410b1187816 */ /* 0x000fe400000000a4 */
[----:B------:R-:W-:-:S02]  /*a800*/  @!P1 PRMT R177, R170, 0x5410, RZ ;  /* 0x00005410aab19816 */ /* 0x000fc400000000ff */
[----:B------:R-:W-:Y:S02]  /*a810*/  ISETP.LE.U32.AND P1, PT, R172, UR5, PT ;  /* 0x00000005ac007c0c */ /* 0x000fe4000bf23070 */
[----:B-1----:R-:W-:Y:S01]  /*a820*/  F2FP.F16.F32.PACK_AB R191, R182, R187 ;  /* 0x000000bbb6bf723e */ /* 0x002fe200000000ff */
[----:B------:R-:W1:Y:S01]  /*a830*/  MUFU.EX2 R174, R174 ;  /* 0x000000ae00ae7308 */ /* 0x000e620000000800 */
[----:B------:R-:W-:Y:S02]  /*a840*/  @!P2 HADD2 R27, -R164.H0_H0, -RZ.H0_H0 ;  /* 0xa00000ffa41ba230 */ /* 0x000fe40000000900 */
[----:B------:R-:W-:Y:S02]  /*a850*/  PRMT R2, R191, 0x7632, R2 ;  /* 0x00007632bf027816 */ /* 0x000fe40000000002 */
[----:B------:R-:W-:Y:S01]  /*a860*/  LOP3.LUT R171, R171, 0xff, RZ, 0xc0, !PT ;  /* 0x000000ffabab7812 */ /* 0x000fe200078ec0ff */
[----:B------:R-:W-:Y:S01]  /*a870*/  IMAD.WIDE.U32 R172, R201, -0x326172a9, RZ ;  /* 0xcd9e8d57c9ac7825 */ /* 0x000fe200078e00ff */
[----:B------:R-:W-:-:S02]  /*a880*/  @!P2 PRMT R164, R27, 0x5410, RZ ;  /* 0x000054101ba4a816 */ /* 0x000fc400000000ff */
[----:B------:R-:W-:Y:S01]  /*a890*/  ISETP.LE.U32.AND P2, PT, R171, UR5, PT ;  /* 0x00000005ab007c0c */ /* 0x000fe2000bf43070 */
[----:B------:R-:W-:Y:S01]  /*a8a0*/  @!P1 HADD2 R168, -R2.H0_H0, -RZ.H0_H0 ;  /* 0xa00000ff02a89230 */ /* 0x000fe20000000900 */
[----:B------:R-:W-:-:S04]  /*a8b0*/  PRMT R27, R191, 0x5410, R2 ;  /* 0x00005410bf1b7816 */ /* 0x000fc80000000002 */
[----:B------:R-:W-:Y:S02]  /*a8c0*/  @!P1 PRMT R2, R168, 0x5410, RZ ;  /* 0x00005410a8029816 */ /* 0x000fe400000000ff */
[----:B------:R-:W-:Y:S01]  /*a8d0*/  LOP3.LUT R168, R173, UR44, R34, 0x96, !PT ;  /* 0x0000002cada87c12 */ /* 0x000fe2000f8e9622 */
        /* <DEDUP_REMOVED lines=8> */
[----:B-1----:R-:W-:Y:S01]  /*a960*/  FFMA.FTZ R199, R167, R174, R200 ;  /* 0x000000aea7c77223 */ /* 0x002fe200000100c8 */
[----:B------:R-:W-:-:S04]  /*a970*/  IMAD.WIDE.U32 R200, R168, -0x2daee0ad, RZ ;  /* 0xd2511f53a8c87825 */ /* 0x000fc800078e00ff */
[----:B------:R-:W-:Y:S01]  /*a980*/  @!P2 HADD2 R169, -R191.H0_H0, -RZ.H0_H0 ;  /* 0xa00000ffbfa9a230 */ /* 0x000fe20000000900 */
[----:B------:R-:W-:-:S04]  /*a990*/  LOP3.LUT R168, R201, UR45, R32, 0x96, !PT ;  /* 0x0000002dc9a87c12 */ /* 0x000fc8000f8e9620 */
[----:B------:R-:W-:Y:S02]  /*a9a0*/  @!P2 PRMT R191, R169, 0x5410, RZ ;  /* 0x00005410a9bfa816 */ /* 0x000fe400000000ff */
[----:B------:R-:W-:Y:S01]  /*a9b0*/  LOP3.LUT R169, R19, UR40, R172, 0x96, !PT ;  /* 0x0000002813a97c12 */ /* 0x000fe2000f8e96ac */
[----:B------:R-:W-:-:S04]  /*a9c0*/  IMAD.WIDE.U32 R170, R168, -0x326172a9, RZ ;  /* 0xcd9e8d57a8aa7825 */ /* 0x000fc800078e00ff */
[----:B------:R-:W-:Y:S01]  /*a9d0*/  FFMA.FTZ R222, R217, UR31, -R188 ;  /* 0x0000001fd9de7c23 */ /* 0x000fe200080108bc */
[----:B------:R-:W-:Y:S01]  /*a9e0*/  IMAD.WIDE.U32 R216, R169, -0x2daee0ad, RZ ;  /* 0xd2511f53a9d87825 */ /* 0x000fe200078e00ff */
[----:B------:R-:W-:-:S03]  /*a9f0*/  LOP3.LUT R168, R171, UR6, R18, 0x96, !PT ;  /* 0x00000006aba87c12 */ /* 0x000fc6000f8e9612 */
[----:B------:R-:W-:Y:S01]  /*aa00*/  FADD.FTZ R247, R0, -R247 ;  /* 0x800000f700f77221 */ /* 0x000fe20000010000 */
[----:B------:R-:W-:Y:S01]  /*aa10*/  LOP3.LUT R169, R217, UR39, R200, 0x96, !PT ;  /* 0x00000027d9a97c12 */ /* 0x000fe2000f8e96c8 */
[----:B------:R-:W-:-:S04]  /*aa20*/  IMAD.WIDE.U32 R200, R168, -0x2daee0ad, RZ ;  /* 0xd2511f53a8c87825 */ /* 0x000fc800078e00ff */
[----:B------:R-:W-:Y:S01]  /*aa30*/  FMUL.FTZ R198, R247, UR31 ;  /* 0x0000001ff7c67c20 */ /* 0x000fe20008410000 */
[----:B------:R-:W-:Y:S01]  /*aa40*/  LOP3.LUT R168, R201, UR7, R216, 0x96, !PT ;  /* 0x00000007c9a87c12 */ /* 0x000fe2000f8e96d8 */
[----:B------:R-:W-:-:S04]  /*aa50*/  IMAD.WIDE.U32 R216, R169, -0x326172a9, RZ ;  /* 0xcd9e8d57a9d87825 */ /* 0x000fc800078e00ff */
[----:B------:R-:W-:Y:S01]  /*aa60*/  MUFU.EX2 R198, R198 ;  /* 0x000000c600c67308 */ /* 0x000fe20000000800 */
[----:B------:R-:W-:-:S05]  /*aa70*/  LOP3.LUT R170, R217, UR38, R170, 0x96, !PT ;  /* 0x00000026d9aa7c12 */ /* 0x000fca000f8e96aa */
[----:B------:R-:W-:-:S05]  /*aa80*/  IMAD.WIDE.U32 R170, R170, -0x2daee0ad, RZ ;  /* 0xd2511f53aaaa7825 */ /* 0x000fca00078e00ff */
[----:B------:R-:W-:-:S05]  /*aa90*/  LOP3.LUT R200, R171, UR35, R200, 0x96, !PT ;  /* 0x00000023abc87c12 */ /* 0x000fca000f8e96c8 */
[----:B------:R-:W-:Y:S01]  /*aaa0*/  IMAD.WIDE.U32 R200, R200, -0x326172a9, RZ ;  /* 0xcd9e8d57c8c87825 */ /* 0x000fe200078e00ff */
[----:B------:R-:W-:Y:S08]  /*aab0*/  MUFU.EX2 R238, R238 ;  /* 0x000000ee00ee7308 */ /* 0x000ff00000000800 */
[----:B------:R-:W-:Y:S01]  /*aac0*/  MUFU.EX2 R233, R233 ;  /* 0x000000e900e97308 */ /* 0x000fe20000000800 */
[--C-:B------:R-:W-:Y:S01]  /*aad0*/  FFMA.FTZ R226, R226, UR31, -R188.reuse ;  /* 0x0000001fe2e27c23 */ /* 0x100fe200080108bc */
[--C-:B------:R-:W-:Y:S01]  /*aae0*/  FFMA.FTZ R225, R225, UR31, -R188.reuse ;  /* 0x0000001fe1e17c23 */ /* 0x100fe200080108bc */
[--C-:B------:R-:W-:Y:S01]  /*aaf0*/  FFMA.FTZ R224, R224, UR31, -R188.reuse ;  /* 0x0000001fe0e07c23 */ /* 0x100fe200080108bc */
[--C-:B------:R-:W-:Y:S01]  /*ab00*/  FFMA.FTZ R223, R223, UR31, -R188.reuse ;  /* 0x0000001fdfdf7c23 */ /* 0x100fe200080108bc */
[--C-:B------:R-:W-:Y:S01]  /*ab10*/  FFMA.FTZ R221, R221, UR31, -R188.reuse ;  /* 0x0000001fdddd7c23 */ /* 0x100fe200080108bc */
[--C-:B------:R-:W-:Y:S01]  /*ab20*/  FFMA.FTZ R219, R219, UR31, -R188.reuse ;  /* 0x0000001fdbdb7c23 */ /* 0x100fe200080108bc */
[----:B------:R-:W-:Y:S01]  /*ab30*/  FFMA.FTZ R188, R235, UR31, -R188 ;  /* 0x0000001febbc7c23 */ /* 0x000fe200080108bc */
[----:B------:R-:W-:Y:S08]  /*ab40*/  MUFU.EX2 R226, R226 ;  /* 0x000000e200e27308 */ /* 0x000ff00000000800 */
[----:B------:R-:W1:Y:S01]  /*ab50*/  MUFU.EX2 R225, R225 ;  /* 0x000000e100e17308 */ /* 0x000e620000000800 */
        /* <DEDUP_REMOVED lines=64> */
[----:B-1----:R-:W-:Y:S01]  /*af60*/  F2FP.F16.F32.PACK_AB R217, R225, R226 ;  /* 0x000000e2e1d9723e */ /* 0x002fe200000000ff */
[----:B------:R-:W-:Y:S08]  /*af70*/  MUFU.EX2 R236, R236 ;  /* 0x000000ec00ec7308 */ /* 0x000ff00000000800 */
[----:B------:R-:W1:Y:S01]  /*af80*/  MUFU.EX2 R231, R231 ;  /* 0x000000e700e77308 */ /* 0x000e620000000800 */
[----:B------:R-:W-:Y:S01]  /*af90*/  FADD.FTZ R190, R190, R199 ;  /* 0x000000c7bebe7221 */ /* 0x000fe20000010000 */
        /* <DEDUP_REMOVED lines=12> */
[----:B---3--:R-:W-:Y:S01]  /*b060*/  FFMA.FTZ R203, R11, R198, R203 ;  /* 0x000000c60bcb7223 */ /* 0x008fe200000100cb */
[----:B------:R-:W-:-:S03]  /*b070*/  IMAD.WIDE.U32 R10, R168, -0x326172a9, RZ ;  /* 0xcd9e8d57a80a7825 */ /* 0x000fc600078e00ff */
[----:B------:R-:W-:-:S04]  /*b080*/  LOP3.LUT R169, R201, UR27, R10, 0x96, !PT ;  /* 0x0000001bc9a97c12 */ /* 0x000fc8000f8e960a */
[----:B------:R-:W-:-:S04]  /*b090*/  LOP3.LUT R171, R169, 0xffff, RZ, 0xc0, !PT ;  /* 0x0000ffffa9ab7812 */ /* 0x000fc800078ec0ff */
[----:B------:R-:W-:-:S04]  /*b0a0*/  SHF.R.U32.HI R171, RZ, 0x8, R171 ;  /* 0x00000008ffab7819 */ /* 0x000fc800000116ab */
[----:B------:R-:W-:-:S04]  /*b0b0*/  LOP3.LUT R171, R171, 0xffff, RZ, 0xc0, !PT ;  /* 0x0000ffffabab7812 */ /* 0x000fc800078ec0ff */
[----:B------:R-:W-:Y:S02]  /*b0c0*/  ISETP.LE.U32.AND P1, PT, R171, UR5, PT ;  /* 0x00000005ab007c0c */ /* 0x000fe4000bf23070 */
[----:B------:R-:W-:-:S04]  /*b0d0*/  LOP3.LUT R171, R169, 0xff, RZ, 0xc0, !PT ;  /* 0x000000ffa9ab7812 */ /* 0x000fc800078ec0ff */
[----:B------:R-:W-:Y:S01]  /*b0e0*/  ISETP.LE.U32.AND P2, PT, R171, UR5, PT ;  /* 0x00000005ab007c0c */ /* 0x000fe2000bf43070 */
[----:B------:R-:W-:Y:S01]  /*b0f0*/  FADD.FTZ R235, R196, R203 ;  /* 0x000000cbc4eb7221 */ /* 0x000fe20000010000 */
[----:B------:R-:W-:Y:S02]  /*b100*/  F2FP.F16.F32.PACK_AB R203, R233, R238 ;  /* 0x000000eee9cb723e */ /* 0x000fe400000000ff */
[----:B------:R-:W-:Y:S02]  /*b110*/  SHF.R.U32.HI R171, RZ, 0x18, R169 ;  /* 0x00000018ffab7819 */ /* 0x000fe400000116a9 */
[----:B------:R-:W-:-:S07]  /*b120*/  PRMT R202, R203, 0x7632, R202 ;  /* 0x00007632cbca7816 */ /* 0x000fce00000000ca */
[----:B------:R-:W-:Y:S01]  /*b130*/  @!P2 HADD2 R167, -R203.H0_H0, -RZ.H0_H0 ;  /* 0xa00000ffcba7a230 */ /* 0x000fe20000000900 */
[----:B------:R-:W-:-:S04]  /*b140*/  PRMT R174, R203, 0x5410, R202 ;  /* 0x00005410cbae7816 */ /* 0x000fc800000000ca */
[----:B------:R-:W-:Y:S02]  /*b150*/  @!P2 PRMT R203, R167, 0x5410, RZ ;  /* 0x00005410a7cba816 */ /* 0x000fe400000000ff */
[----:B------:R-:W-:Y:S02]  /*b160*/  ISETP.LE.U32.AND P2, PT, R171, UR5, PT ;  /* 0x00000005ab007c0c */ /* 0x000fe4000bf43070 */
[----:B------:R-:W-:Y:S01]  /*b170*/  SHF.R.U32.HI R169, RZ, 0x10, R169 ;  /* 0x00000010ffa97819 */ /* 0x000fe200000116a9 */
[----:B------:R-:W-:Y:S01]  /*b180*/  @!P1 HADD2 R33, -R202.H0_H0, -RZ.H0_H0 ;  /* 0xa00000ffca219230 */ /* 0x000fe20000000900 */
[--C-:B------:R-:W-:Y:S02]  /*b190*/  LOP3.LUT R168, R11, UR37, R216.reuse, 0x96, !PT ;  /* 0x000000250ba87c12 */ /* 0x100fe4000f8e96d8 */
[----:B------:R-:W-:Y:S02]  /*b1a0*/  LOP3.LUT R169, R169, 0xff, RZ, 0xc0, !PT ;  /* 0x000000ffa9a97812 */ /* 0x000fe400078ec0ff */
[----:B-1----:R-:W-:Y:S01]  /*b1b0*/  F2FP.F16.F32.PACK_AB R199, R231, R236 ;  /* 0x000000ece7c7723e */ /* 0x002fe200000000ff */
[-C--:B------:R-:W-:Y:S01]  /*b1c0*/  FMUL.FTZ R138, R138, R198.reuse ;  /* 0x000000c68a8a7220 */ /* 0x080fe20000410000 */
[----:B------:R-:W-:Y:S01]  /*b1d0*/  PRMT R216, R217, 0x7632, R216 ;  /* 0x00007632d9d87816 */ /* 0x000fe200000000d8 */
[-C--:B------:R-:W-:Y:S01]  /*b1e0*/  FMUL.FTZ R139, R139, R198.reuse ;  /* 0x000000c68b8b7220 */ /* 0x080fe20000410000 */
[----:B------:R-:W-:Y:S01]  /*b1f0*/  @!P1 PRMT R202, R33, 0x5410, RZ ;  /* 0x0000541021ca9816 */ /* 0x000fe200000000ff */
[-C--:B------:R-:W-:Y:S01]  /*b200*/  FMUL.FTZ R134, R134, R198.reuse ;  /* 0x000000c686867220 */ /* 0x080fe20000410000 */
[----:B------:R-:W-:Y:S01]  /*b210*/  ISETP.LE.U32.AND P1, PT, R169, UR5, PT ;  /* 0x00000005a9007c0c */ /* 0x000fe2000bf23070 */
[----:B------:R-:W-:Y:S01]  /*b220*/  @!P2 HADD2 R31, -R216.H0_H0, -RZ.H0_H0 ;  /* 0xa00000ffd81fa230 */ /* 0x000fe20000000900 */
[----:B------:R-:W-:Y:S01]  /*b230*/  PRMT R171, R217, 0x5410, R216 ;  /* 0x00005410d9ab7816 */ /* 0x000fe200000000d8 */
[-C--:B------:R-:W-:Y:S01]  /*b240*/  FMUL.FTZ R135, R135, R198.reuse ;  /* 0x000000c687877220 */ /* 0x080fe20000410000 */
[-C--:B------:R-:W-:Y:S01]  /*b250*/  FMUL.FTZ R38, R38, R198.reuse ;  /* 0x000000c626267220 */ /* 0x080fe20000410000 */
[-C--:B------:R-:W-:Y:S01]  /*b260*/  FMUL.FTZ R39, R39, R198.reuse ;  /* 0x000000c627277220 */ /* 0x080fe20000410000 */
[----:B------:R-:W-:Y:S01]  /*b270*/  @!P2 PRMT R216, R31, 0x5410, RZ ;  /* 0x000054101fd8a816 */ /* 0x000fe200000000ff */
[-C--:B------:R-:W-:Y:S01]  /*b280*/  FMUL.FTZ R42, R42, R198.reuse ;  /* 0x000000c62a2a7220 */ /* 0x080fe20000410000 */
[----:B------:R-:W-:Y:S01]  /*b290*/  LOP3.LUT R31, R200, 0xffff, RZ, 0xc0, !PT ;  /* 0x0000ffffc81f7812 */ /* 0x000fe200078ec0ff */
[-C--:B------:R-:W-:Y:S01]  /*b2a0*/  FMUL.FTZ R43, R43, R198.reuse ;  /* 0x000000c62b2b7220 */ /* 0x080fe20000410000 */
[-C--:B------:R-:W-:Y:S01]  /*b2b0*/  FMUL.FTZ R46, R46, R198.reuse ;  /* 0x000000c62e2e7220 */ /* 0x080fe20000410000 */
[-C--:B------:R-:W-:Y:S01]  /*b2c0*/  FMUL.FTZ R47, R47, R198.reuse ;  /* 0x000000c62f2f7220 */ /* 0x080fe20000410000 */
[----:B------:R-:W-:Y:S01]  /*b2d0*/  SHF.R.U32.HI R31, RZ, 0x8, R31 ;  /* 0x00000008ff1f7819 */ /* 0x000fe2000001161f */
[----:B------:R-:W-:Y:S01]  /*b2e0*/  @!P1 HADD2 R30, -R217.H0_H0, -RZ.H0_H0 ;  /* 0xa00000ffd91e9230 */ /* 0x000fe20000000900 */
[----:B------:R-:W-:Y:S01]  /*b2f0*/  LOP3.LUT R33, R200, 0xff, RZ, 0xc0, !PT ;  /* 0x000000ffc8217812 */ /* 0x000fe200078ec0ff */
[-C--:B------:R-:W-:Y:S01]  /*b300*/  FMUL.FTZ R50, R50, R198.reuse ;  /* 0x000000c632327220 */ /* 0x080fe20000410000 */
[----:B------:R-:W-:Y:S01]  /*b310*/  LOP3.LUT R31, R31, 0xffff, RZ, 0xc0, !PT ;  /* 0x0000ffff1f1f7812 */ /* 0x000fe200078ec0ff */
[-C--:B------:R-:W-:Y:S01]  /*b320*/  FMUL.FTZ R51, R51, R198.reuse ;  /* 0x000000c633337220 */ /* 0x080fe20000410000 */
[----:B------:R-:W-:Y:S01]  /*b330*/  @!P1 PRMT R217, R30, 0x5410, RZ ;  /* 0x000054101ed99816 */ /* 0x000fe200000000ff */
[-C--:B------:R-:W-:Y:S01]  /*b340*/  FMUL.FTZ R54, R54, R198.reuse ;  /* 0x000000c636367220 */ /* 0x080fe20000410000 */
[----:B------:R-:W-:Y:S01]  /*b350*/  ISETP.LE.U32.AND P2, PT, R33, UR5, PT ;  /* 0x0000000521007c0c */ /* 0x000fe2000bf43070 */
        /* <DEDUP_REMOVED lines=40> */
[----:B------:R-:W-:Y:S01]  /*b5e0*/  PRMT R198, R199, 0x7632, R198 ;  /* 0x00007632c7c67816 */ /* 0x000fe200000000c6 */
[----:B------:R-:W-:Y:S01]  /*b5f0*/  MUFU.EX2 R224, R224 ;  /* 0x000000e000e07308 */ /* 0x000fe20000000800 */
[----:B------:R-:W-:Y:S01]  /*b600*/  @!P2 HADD2 R29, -R199.H0_H0, -RZ.H0_H0 ;  /* 0xa00000ffc71da230 */ /* 0x000fe20000000900 */
[----:B------:R-:W-:-:S06]  /*b610*/  SHF.R.U32.HI R31, RZ, 0x10, R200 ;  /* 0x00000010ff1f7819 */ /* 0x000fcc00000116c8 */
[----:B------:R-:W1:Y:S01]  /*b620*/  MUFU.EX2 R223, R223 ;  /* 0x000000df00df7308 */ /* 0x000e620000000800 */
[----:B------:R-:W-:Y:S02]  /*b630*/  @!P1 HADD2 R28, -R198.H0_H0, -RZ.H0_H0 ;  /* 0xa00000ffc61c9230 */ /* 0x000fe40000000900 */
[----:B------:R-:W-:Y:S01]  /*b640*/  FADD.FTZ R30, R194, R235 ;  /* 0x000000ebc21e7221 */ /* 0x000fe20000010000 */
[----:B------:R-:W-:-:S04]  /*b650*/  PRMT R235, R199, 0x5410, R198 ;  /* 0x00005410c7eb7816 */ /* 0x000fc800000000c6 */
[----:B------:R-:W-:Y:S01]  /*b660*/  MUFU.EX2 R234, R234 ;  /* 0x000000ea00ea7308 */ /* 0x000fe20000000800 */
[----:B------:R-:W-:-:S07]  /*b670*/  LOP3.LUT R31, R31, 0xff, RZ, 0xc0, !PT ;  /* 0x000000ff1f1f7812 */ /* 0x000fce00078ec0ff */
[----:B------:R-:W3:Y:S01]  /*b680*/  MUFU.EX2 R227, R227 ;  /* 0x000000e300e37308 */ /* 0x000ee20000000800 */
[----:B------:R-:W-:Y:S01]  /*b690*/  @!P2 PRMT R199, R29, 0x5410, RZ ;  /* 0x000054101dc7a816 */ /* 0x000fe200000000ff */
[----:B------:R-:W-:Y:S01]  /*b6a0*/  FADD.FTZ R195, R195, R190 ;  /* 0x000000bec3c37221 */ /* 0x000fe20000010000 */
[----:B------:R-:W-:Y:S01]  /*b6b0*/  @!P1 PRMT R198, R28, 0x5410, RZ ;  /* 0x000054101cc69816 */ /* 0x000fe200000000ff */
[----:B------:R-:W-:Y:S01]  /*b6c0*/  IMAD.WIDE.U32 R28, R168, -0x2daee0ad, RZ ;  /* 0xd2511f53a81c7825 */ /* 0x000fe200078e00ff */
[----:B------:R-:W-:Y:S01]  /*b6d0*/  SHF.R.U32.HI R200, RZ, 0x18, R200 ;  /* 0x00000018ffc87819 */ /* 0x000fe200000116c8 */
[----:B------:R-:W-:Y:S01]  /*b6e0*/  STG.E.U16 desc[UR28][R16.64+-0x80], R246 ;  /* 0xffff80f610007986 */ /* 0x000fe2000c10151c */
[----:B------:R-:W-:Y:S02]  /*b6f0*/  ISETP.LE.U32.AND P1, PT, R31, UR5, PT ;  /* 0x000000051f007c0c */ /* 0x000fe4000bf23070 */
[----:B------:R-:W-:Y:S01]  /*b700*/  ISETP.LE.U32.AND P2, PT, R200, UR5, PT ;  /* 0x00000005c8007c0c */ /* 0x000fe2000bf43070 */
[----:B------:R-:W-:Y:S01]  /*b710*/  MUFU.EX2 R222, R222 ;  /* 0x000000de00de7308 */ /* 0x000fe20000000800 */
[----:B------:R-:W-:Y:S01]  /*b720*/  LOP3.LUT R31, R29, UR30, R170, 0x96, !PT ;  /* 0x0000001e1d1f7c12 */ /* 0x000fe2000f8e96aa */
[----:B------:R-:W-:Y:S01]  /*b730*/  STG.E.U16 desc[UR28][R16.64+-0x7e], R245 ;  /* 0xffff82f510007986 */ /* 0x000fe2000c10151c */
[----:B-1----:R-:W-:-:S02]  /*b740*/  F2FP.F16.F32.PACK_AB R201, R223, R224 ;  /* 0x000000e0dfc9723e */ /* 0x002fc400000000ff */
[----:B------:R-:W-:Y:S01]  /*b750*/  LOP3.LUT R33, R31, 0xffff, RZ, 0xc0, !PT ;  /* 0x0000ffff1f217812 */ /* 0x000fe200078ec0ff */
[----:B------:R1:W5:Y:S01]  /*b760*/  LDL.LU.64 R10, [R1+0x68] ;  /* 0x00006800010a7983 */ /* 0x0003620000300a00 */
[----:B------:R-:W-:Y:S02]  /*b770*/  PRMT R200, R201, 0x7632, R200 ;  /* 0x00007632c9c87816 */ /* 0x000fe400000000c8 */
[----:B------:R-:W-:Y:S01]  /*b780*/  SHF.R.U32.HI R33, RZ, 0x8, R33 ;  /* 0x00000008ff217819 */ /* 0x000fe20000011621 */
[----:B------:R-:W-:Y:S02]  /*b790*/  @!P1 HADD2 R23, -R201.H0_H0, -RZ.H0_H0 ;  /* 0xa00000ffc9179230 */ /* 0x000fe40000000900 */
[----:B------:R-:W-:Y:S01]  /*b7a0*/  FADD.FTZ R30, R175, R30 ;  /* 0x0000001eaf1e7221 */ /* 0x000fe20000010000 */
[----:B------:R-:W-:Y:S01]  /*b7b0*/  @!P2 HADD2 R22, -R200.H0_H0, -RZ.H0_H0 ;  /* 0xa00000ffc816a230 */ /* 0x000fe20000000900 */
[----:B------:R-:W-:Y:S02]  /*b7c0*/  LOP3.LUT R33, R33, 0xffff, RZ, 0xc0, !PT ;  /* 0x0000ffff21217812 */ /* 0x000fe400078ec0ff */
[----:B------:R-:W-:-:S02]  /*b7d0*/  PRMT R175, R201, 0x5410, R200 ;  /* 0x00005410c9af7816 */ /* 0x000fc400000000c8 */
[----:B------:R-:W-:Y:S02]  /*b7e0*/  LOP3.LUT R167, R31, 0xff, RZ, 0xc0, !PT ;  /* 0x000000ff1fa77812 */ /* 0x000fe400078ec0ff */
[----:B------:R-:W-:Y:S02]  /*b7f0*/  @!P1 PRMT R201, R23, 0x5410, RZ ;  /* 0x0000541017c99816 */ /* 0x000fe400000000ff */
[----:B------:R-:W-:Y:S01]  /*b800*/  ISETP.LE.U32.AND P1, PT, R33, UR5, PT ;  /* 0x0000000521007c0c */ /* 0x000fe2000bf23070 */
[----:B------:R-:W-:Y:S01]  /*b810*/  FADD.FTZ R186, R186, R195 ;  /* 0x000000c3baba7221 */ /* 0x000fe20000010000 */
[----:B------:R-:W-:Y:S02]  /*b820*/  @!P2 PRMT R200, R22, 0x5410, RZ ;  /* 0x0000541016c8a816 */ /* 0x000fe400000000ff */
[----:B------:R-:W-:Y:S02]  /*b830*/  ISETP.LE.U32.AND P2, PT, R167, UR5, PT ;  /* 0x00000005a7007c0c */ /* 0x000fe4000bf43070 */
[----:B---3--:R-:W-:Y:S01]  /*b840*/  F2FP.F16.F32.PACK_AB R195, R227, R234 ;  /* 0x000000eae3c3723e */ /* 0x008fe200000000ff */
[----:B------:R-:W3:Y:S03]  /*b850*/  MUFU.EX2 R221, R221 ;  /* 0x000000dd00dd7308 */ /* 0x000ee60000000800 */
[----:B------:R-:W-:-:S02]  /*b860*/  PRMT R194, R195, 0x7632, R194 ;  /* 0x00007632c3c27816 */ /* 0x000fc400000000c2 */
[----:B------:R-:W-:-:S03]  /*b870*/  SHF.R.U32.HI R22, RZ, 0x10, R31 ;  /* 0x00000010ff167819 */ /* 0x000fc6000001161f */
[----:B------:R-:W-:Y:S01]  /*b880*/  @!P1 HADD2 R20, -R194.H0_H0, -RZ.H0_H0 ;  /* 0xa00000ffc2149230 */ /* 0x000fe20000000900 */
[----:B------:R-:W-:Y:S01]  /*b890*/  SHF.R.U32.HI R31, RZ, 0x18, R31 ;  /* 0x00000018ff1f7819 */ /* 0x000fe2000001161f */
[----:B------:R-:W-:Y:S01]  /*b8a0*/  @!P2 HADD2 R21, -R195.H0_H0, -RZ.H0_H0 ;  /* 0xa00000ffc315a230 */ /* 0x000fe20000000900 */
[----:B------:R-:W-:Y:S02]  /*b8b0*/  PRMT R170, R195, 0x5410, R194 ;  /* 0x00005410c3aa7816 */ /* 0x000fe400000000c2 */
[----:B------:R-:W-:Y:S02]  /*b8c0*/  @!P1 PRMT R194, R20, 0x5410, RZ ;  /* 0x0000541014c29816 */ /* 0x000fe400000000ff */
[----:B------:R-:W-:Y:S02]  /*b8d0*/  ISETP.LE.U32.AND P1, PT, R31, UR5, PT ;  /* 0x000000051f007c0c */ /* 0x000fe4000bf23070 */
[----:B------:R-:W-:Y:S01]  /*b8e0*/  @!P2 PRMT R195, R21, 0x5410, RZ ;  /* 0x0000541015c3a816 */ /* 0x000fe200000000ff */
[----:B------:R-:W-:Y:S01]  /*b8f0*/  FADD.FTZ R21, R197, R30 ;  /* 0x0000001ec5157221 */ /* 0x000fe20000010000 */
[----:B---3--:R-:W-:-:S02]  /*b900*/  F2FP.F16.F32.PACK_AB R197, R221, R222 ;  /* 0x000000deddc5723e */ /* 0x008fc400000000ff */
[----:B------:R-:W-:Y:S02]  /*b910*/  LOP3.LUT R22, R22, 0xff, RZ, 0xc0, !PT ;  /* 0x000000ff16167812 */ /* 0x000fe400078ec0ff */
[C---:B------:R-:W-:Y:S02]  /*b920*/  PRMT R196, R197.reuse, 0x7632, R196 ;  /* 0x00007632c5c47816 */ /* 0x040fe400000000c4 */
[----:B------:R-:W-:Y:S01]  /*b930*/  ISETP.LE.U32.AND P2, PT, R22, UR5, PT ;  /* 0x0000000516007c0c */ /* 0x000fe2000bf43070 */
[----:B------:R-:W-:Y:S02]  /*b940*/  MUFU.EX2 R232, R232 ;  /* 0x000000e800e87308 */ /* 0x000fe40000000800 */
[----:B------:R-:W-:Y:S01]  /*b950*/  @!P1 HADD2 R6, -R196.H0_H0, -RZ.H0_H0 ;  /* 0xa00000ffc4069230 */ /* 0x000fe20000000900 */
[----:B------:R-:W-:-:S05]  /*b960*/  PRMT R169, R197, 0x5410, R196 ;  /* 0x00005410c5a97816 */ /* 0x000fca00000000c4 */
[----:B------:R-:W3:Y:S01]  /*b970*/  MUFU.EX2 R167, R192 ;  /* 0x000000c000a77308 */ /* 0x000ee20000000800 */
[----:B------:R-:W-:Y:S02]  /*b980*/  @!P1 PRMT R196, R6, 0x5410, RZ ;  /* 0x0000541006c49816 */ /* 0x000fe400000000ff */
[----:B------:R-:W-:Y:S01]  /*b990*/  LOP3.LUT R6, R28, 0xff, RZ, 0xc0, !PT ;  /* 0x000000ff1c067812 */ /* 0x000fe200078ec0ff */
[----:B------:R-:W-:-:S03]  /*b9a0*/  @!P2 HADD2 R7, -R197.H0_H0, -RZ.H0_H0 ;  /* 0xa00000ffc507a230 */ /* 0x000fc60000000900 */
[----:B------:R-:W-:Y:S02]  /*b9b0*/  ISETP.LE.U32.AND P1, PT, R6, UR5, PT ;  /* 0x0000000506007c0c */ /* 0x000fe4000bf23070 */
[----:B------:R-:W-:Y:S01]  /*b9c0*/  @!P2 PRMT R197, R7, 0x5410, RZ ;  /* 0x0000541007c5a816 */ /* 0x000fe200000000ff */
[----:B------:R-:W-:Y:S01]  /*b9d0*/  FADD.FTZ R7, R193, R186 ;  /* 0x000000bac1077221 */ /* 0x000fe20000010000 */
[----:B------:R-:W-:Y:S01]  /*b9e0*/  MUFU.EX2 R219, R219 ;  /* 0x000000db00db7308 */ /* 0x000fe20000000800 */
[----:B------:R-:W-:Y:S02]  /*b9f0*/  SHF.R.U32.HI R6, RZ, 0x10, R28 ;  /* 0x00000010ff067819 */ /* 0x000fe4000001161c */
[----:B---3--:R-:W-:-:S05]  /*ba00*/  F2FP.F16.F32.PACK_AB R193, R167, R232 ;  /* 0x000000e8a7c1723e */ /* 0x008fca00000000ff */
[----:B------:R-:W3:Y:S01]  /*ba10*/  MUFU.EX2 R186, R188 ;  /* 0x000000bc00ba7308 */ /* 0x000ee20000000800 */
[C---:B------:R-:W-:Y:S01]  /*ba20*/  PRMT R192, R193.reuse, 0x7632, R192 ;  /* 0x00007632c1c07816 */ /* 0x040fe200000000c0 */
[----:B------:R-:W-:Y:S01]  /*ba30*/  @!P1 HADD2 R0, -R193.H0_H0, -RZ.H0_H0 ;  /* 0xa00000ffc1009230 */ /* 0x000fe20000000900 */
[----:B------:R-:W-:Y:S02]  /*ba40*/  LOP3.LUT R6, R6, 0xff, RZ, 0xc0, !PT ;  /* 0x000000ff06067812 */ /* 0x000fe400078ec0ff */
[----:B------:R-:W-:Y:S02]  /*ba50*/  PRMT R168, R193, 0x5410, R192 ;  /* 0x00005410c1a87816 */ /* 0x000fe400000000c0 */
[----:B------:R-:W-:Y:S02]  /*ba60*/  @!P1 PRMT R193, R0, 0x5410, RZ ;  /* 0x0000541000c19816 */ /* 0x000fe400000000ff */
[----:B------:R-:W-:Y:S02]  /*ba70*/  ISETP.LE.U32.AND P1, PT, R6, UR5, PT ;  /* 0x0000000506007c0c */ /* 0x000fe4000bf23070 */
[----:B---3--:R-:W-:-:S02]  /*ba80*/  F2FP.F16.F32.PACK_AB R0, R186, R219 ;  /* 0x000000dbba00723e */ /* 0x008fc400000000ff */
[----:B------:R-:W-:-:S09]  /*ba90*/  LOP3.LUT R20, R28, 0xffff, RZ, 0xc0, !PT ;  /* 0x0000ffff1c147812 */ /* 0x000fd200078ec0ff */
[----:B--2---:R-:W-:Y:S01]  /*baa0*/  @!P1 HADD2 R5, -R0.H0_H0, -RZ.H0_H0 ;  /* 0xa00000ff00059230 */ /* 0x004fe20000000900 */
[----:B------:R-:W-:Y:S02]  /*bab0*/  SHF.R.U32.HI R28, RZ, 0x18, R28 ;  /* 0x00000018ff1c7819 */ /* 0x000fe4000001161c */
[----:B------:R-:W-:Y:S02]  /*bac0*/  @P1 PRMT R190, R0, 0x7610, R190 ;  /* 0x0000761000be1816 */ /* 0x000fe400000000be */
[----:B------:R-:W-:Y:S02]  /*bad0*/  @!P1 PRMT R190, R5, 0x5410, RZ ;  /* 0x0000541005be9816 */ /* 0x000fe400000000ff */
[----:B------:R-:W-:Y:S02]  /*bae0*/  LOP3.LUT R5, R251, UR6, R18, 0x96, !PT ;  /* 0x00000006fb057c12 */ /* 0x000fe4000f8e9612 */
[----:B------:R-:W-:Y:S02]  /*baf0*/  LOP3.LUT R30, R249, UR38, R250, 0x96, !PT ;  /* 0x00000026f91e7c12 */ /* 0x000fe4000f8e96fa */
[----:B------:R-:W-:-:S02]  /*bb00*/  SHF.R.U32.HI R20, RZ, 0x8, R20 ;  /* 0x00000008ff147819 */ /* 0x000fc40000011614 */
[----:B------:R-:W-:Y:S01]  /*bb10*/  ISETP.LE.U32.AND P1, PT, R28, UR5, PT ;  /* 0x000000051c007c0c */ /* 0x000fe2000bf23070 */
[----:B------:R-:W-:Y:S01]  /*bb20*/  IMAD R5, R5, -0x2daee0ad, RZ ;  /* 0xd2511f5305057824 */ /* 0x000fe200078e02ff */
[----:B------:R-:W-:Y:S01]  /*bb30*/  LOP3.LUT R20, R20, 0xffff, RZ, 0xc0, !PT ;  /* 0x0000ffff14147812 */ /* 0x000fe200078ec0ff */
[----:B------:R-:W-:-:S03]  /*bb40*/  IMAD.WIDE.U32 R30, R30, -0x2daee0ad, RZ ;  /* 0xd2511f531e1e7825 */ /* 0x000fc600078e00ff */
[----:B------:R-:W-:Y:S02]  /*bb50*/  ISETP.LE.U32.AND P2, PT, R20, UR5, PT ;  /* 0x0000000514007c0c */ /* 0x000fe4000bf43070 */
[----:B------:R-:W-:-:S05]  /*bb60*/  LOP3.LUT R22, R31, UR35, R5, 0x96, !PT ;  /* 0x000000231f167c12 */ /* 0x000fca000f8e9605 */
[----:B------:R-:W-:Y:S02]  /*bb70*/  @!P1 HADD2 R3, -R0.H1_H1, -RZ.H0_H0 ;  /* 0xa00000ff00039230 */ /* 0x000fe40000000d00 */
[----:B------:R-:W-:Y:S01]  /*bb80*/  IMAD.WIDE.U32 R22, R22, -0x326172a9, RZ ;  /* 0xcd9e8d5716167825 */ /* 0x000fe200078e00ff */
[----:B------:R-:W-:Y:S02]  /*bb90*/  @P1 PRMT R188, R0, 0x7632, R188 ;  /* 0x0000763200bc1816 */ /* 0x000fe400000000bc */
[----:B------:R-:W-:Y:S02]  /*bba0*/  @!P1 PRMT R188, R3, 0x5410, RZ ;  /* 0x0000541003bc9816 */ /* 0x000fe400000000ff */
[----:B------:R-:W-:Y:S01]  /*bbb0*/  LOP3.LUT R3, R23, UR27, R240, 0x96, !PT ;  /* 0x0000001b17037c12 */ /* 0x000fe2000f8e96f0 */
[----:B------:R-:W-:-:S03]  /*bbc0*/  @!P2 HADD2 R4, -R192.H0_H0, -RZ.H0_H0 ;  /* 0xa00000ffc004a230 */ /* 0x000fc60000000900 */
[C---:B------:R-:W-:Y:S02]  /*bbd0*/  LOP3.LUT R5, R3.reuse, 0xffff, RZ, 0xc0, !PT ;  /* 0x0000ffff03057812 */ /* 0x040fe400078ec0ff */
[----:B------:R-:W-:Y:S02]  /*bbe0*/  @!P2 PRMT R192, R4, 0x5410, RZ ;  /* 0x0000541004c0a816 */ /* 0x000fe400000000ff */
[----:B------:R-:W-:Y:S02]  /*bbf0*/  SHF.R.U32.HI R5, RZ, 0x8, R5 ;  /* 0x00000008ff057819 */ /* 0x000fe40000011605 */
[----:B------:R-:W-:-:S04]  /*bc00*/  LOP3.LUT R4, R3, 0xff, RZ, 0xc0, !PT ;  /* 0x000000ff03047812 */ /* 0x000fc800078ec0ff */
[----:B------:R-:W-:Y:S02]  /*bc10*/  PRMT R4, R4, 0x5410, R5 ;  /* 0x0000541004047816 */ /* 0x000fe40000000005 */
[--C-:B------:R-:W-:Y:S01]  /*bc20*/  SHF.R.U32.HI R5, RZ, 0x10, R3.reuse ;  /* 0x00000010ff057819 */ /* 0x100fe20000011603 */
[----:B------:R-:W-:Y:S01]  /*bc30*/  IMAD.U32 R20, RZ, RZ, UR5 ;  /* 0x00000005ff147e24 */ /* 0x000fe2000f8e00ff */
[----:B------:R-:W-:Y:S01]  /*bc40*/  SHF.R.U32.HI R6, RZ, 0x18, R3 ;  /* 0x00000018ff067819 */ /* 0x000fe20000011603 */
[----:B------:R-:W-:Y:S01]  /*bc50*/  IMAD.MOV.U32 R3, RZ, RZ, 0x7054 ;  /* 0x00007054ff037424 */ /* 0x000fe200078e00ff */
[----:B------:R-:W-:-:S04]  /*bc60*/  LOP3.LUT R5, R5, 0xff, RZ, 0xc0, !PT ;  /* 0x000000ff05057812 */ /* 0x000fc800078ec0ff */
[----:B------:R-:W-:Y:S02]  /*bc70*/  PRMT R6, R5, 0x5410, R6 ;  /* 0x0000541005067816 */ /* 0x000fe40000000006 */
[----:B------:R-:W-:Y:S02]  /*bc80*/  PRMT R3, R20, R3, UR5 ;  /* 0x0000000514037e16 */ /* 0x000fe40008000003 */
[----:B------:R-:W-:Y:S01]  /*bc90*/  LOP3.LUT R5, R22, 0xffff, RZ, 0xc0, !PT ;  /* 0x0000ffff16057812 */ /* 0x000fe200078ec0ff */
[----:B------:R-:W-:Y:S01]  /*bca0*/  FADD.FTZ R218, R218, R21 ;  /* 0x00000015dada7221 */ /* 0x000fe20000010000 */
[----:B------:R-:W-:Y:S01]  /*bcb0*/  LOP3.LUT R20, R22, 0xff, RZ, 0xc0, !PT ;  /* 0x000000ff16147812 */ /* 0x000fe200078ec0ff */
[----:B------:R-:W-:Y:S01]  /*bcc0*/  FADD.FTZ R220, R220, R7 ;  /* 0x00000007dcdc7221 */ /* 0x000fe20000010000 */
[----:B------:R-:W-:Y:S02]  /*bcd0*/  SHF.R.U32.HI R5, RZ, 0x8, R5 ;  /* 0x00000008ff057819 */ /* 0x000fe40000011605 */
[----:B------:R-:W-:-:S02]  /*bce0*/  HSET2.LE.AND R21, R4, R3, PT ;  /* 0x0000000304157233 */ /* 0x000fc40003803000 */
[--C-:B------:R-:W-:Y:S02]  /*bcf0*/  SHF.R.U32.HI R7, RZ, 0x10, R22.reuse ;  /* 0x00000010ff077819 */ /* 0x100fe40000011616 */
[----:B------:R-:W-:Y:S02]  /*bd00*/  PRMT R20, R20, 0x5410, R5 ;  /* 0x0000541014147816 */ /* 0x000fe40000000005 */
[----:B------:R-:W-:Y:S02]  /*bd10*/  SHF.R.U32.HI R5, RZ, 0x18, R22 ;  /* 0x00000018ff057819 */ /* 0x000fe40000011616 */
[----:B------:R-:W-:Y:S02]  /*bd20*/  LOP3.LUT R4, R21, R242, RZ, 0xc0, !PT ;  /* 0x000000f215047212 */ /* 0x000fe400078ec0ff */
[----:B------:R-:W-:Y:S02]  /*bd30*/  LOP3.LUT R242, R7, 0xff, RZ, 0xc0, !PT ;  /* 0x000000ff07f27812 */ /* 0x000fe400078ec0ff */
[----:B------:R-:W-:-:S02]  /*bd40*/  HSET2.LE.AND R22, R6, R3, PT ;  /* 0x0000000306167233 */ /* 0x000fc40003803000 */
[----:B------:R-:W-:Y:S02]  /*bd50*/  PRMT R242, R242, 0x5410, R5 ;  /* 0x00005410f2f27816 */ /* 0x000fe40000000005 */
[--C-:B------:R-:W-:Y:S02]  /*bd60*/  HSET2.LE.AND R6, R20, R3.reuse, PT ;  /* 0x0000000314067233 */ /* 0x100fe40003803000 */
[----:B------:R-:W-:Y:S02]  /*bd70*/  LOP3.LUT R5, R22, R239, RZ, 0xc0, !PT ;  /* 0x000000ef16057212 */ /* 0x000fe400078ec0ff */
[----:B------:R-:W2:Y:S01]  /*bd80*/  LDSM.16.MT88.4 R20, [R208+0x18000] ;  /* 0x01800000d014783b */ /* 0x000ea20000004200 */
[----:B------:R-:W-:Y:S02]  /*bd90*/  HSET2.LE.AND R242, R242, R3, PT ;  /* 0x00000003f2f27233 */ /* 0x000fe40003803000 */
[----:B------:R-:W-:-:S03]  /*bda0*/  LOP3.LUT R6, R6, R237, RZ, 0xc0, !PT ;  /* 0x000000ed06067212 */ /* 0x000fc600078ec0ff */
[----:B------:R-:W-:-:S07]  /*bdb0*/  LOP3.LUT R7, R242, R35, RZ, 0xc0, !PT ;  /* 0x00000023f2077212 */ /* 0x000fce00078ec0ff */
[C---:B--2---:R-:W-:Y:S06]  /*bdc0*/  HMMA.16816.F32 R160, R4.reuse, R20, R160 ;  /* 0x0000001404a0723c */ /* 0x044fec00000018a0 */
[C---:B------:R-:W-:Y:S01]  /*bdd0*/  HMMA.16816.F32 R156, R4.reuse, R22, R156 ;  /* 0x00000016049c723c */ /* 0x040fe2000000189c */
[----:B------:R-:W2:Y:S05]  /*bde0*/  LDSM.16.MT88.4 R20, [R206+0x18000] ;  /* 0x01800000ce14783b */ /* 0x000eaa0000004200 */
        /* <DEDUP_REMOVED lines=37> */
[----:B------:R-:W-:Y:S01]  /*c040*/  HMMA.16816.F32 R112, R4, R22, R112 ;  /* 0x000000160470723c */ /* 0x000fe20000001870 */
[----:B------:R-:W2:Y:S01]  /*c050*/  LDSM.16.MT88.4 R20, [R205+0x1e000] ;  /* 0x01e00000cd14783b */ /* 0x000ea20000004200 */
[----:B------:R-:W-:-:S04]  /*c060*/  LOP3.LUT R28, R241, UR37, R248, 0x96, !PT ;  /* 0x00000025f11c7c12 */ /* 0x000fc8000f8e96f8 */
[C---:B--2---:R-:W-:Y:S06]  /*c070*/  HMMA.16816.F32 R116, R4.reuse, R20, R116 ;  /* 0x000000140474723c */ /* 0x044fec0000001874 */
[C---:B------:R-:W-:Y:S01]  /*c080*/  HMMA.16816.F32 R120, R4.reuse, R22, R120 ;  /* 0x000000160478723c */ /* 0x040fe20000001878 */
[----:B------:R-:W2:Y:S05]  /*c090*/  LDSM.16.MT88.4 R20, [R204+0x1e000] ;  /* 0x01e00000cc14783b */ /* 0x000eaa0000004200 */
[C---:B--2---:R-:W-:Y:S06]  /*c0a0*/  HMMA.16816.F32 R124, R4.reuse, R20, R124 ;  /* 0x00000014047c723c */ /* 0x044fec000000187c */
[----:B------:R-:W-:Y:S01]  /*c0b0*/  HMMA.16816.F32 R128, R4, R22, R128 ;  /* 0x000000160480723c */ /* 0x000fe20000001880 */
[----:B------:R-:W2:Y:S06]  /*c0c0*/  LDSM.16.MT88.4 R20, [R208+0x18800] ;  /* 0x01880000d014783b */ /* 0x000eac0000004200 */
[----:B------:R-:W-:-:S05]  /*c0d0*/  IMAD.WIDE.U32 R4, R28, -0x2daee0ad, RZ ;  /* 0xd2511f531c047825 */ /* 0x000fca00078e00ff */
[----:B------:R-:W-:Y:S02]  /*c0e0*/  LOP3.LUT R7, R5, UR30, R30, 0x96, !PT ;  /* 0x0000001e05077c12 */ /* 0x000fe4000f8e961e */
[C---:B------:R-:W-:Y:S02]  /*c0f0*/  LOP3.LUT R5, R4.reuse, 0xffff, RZ, 0xc0, !PT ;  /* 0x0000ffff04057812 */ /* 0x040fe400078ec0ff */
[----:B------:R-:W-:Y:S02]  /*c100*/  LOP3.LUT R28, R4, 0xff, RZ, 0xc0, !PT ;  /* 0x000000ff041c7812 */ /* 0x000fe400078ec0ff */
[----:B------:R-:W-:-:S04]  /*c110*/  SHF.R.U32.HI R5, RZ, 0x8, R5 ;  /* 0x00000008ff057819 */ /* 0x000fc80000011605 */
[----:B------:R-:W-:Y:S02]  /*c120*/  PRMT R28, R28, 0x5410, R5 ;  /* 0x000054101c1c7816 */ /* 0x000fe40000000005 */
[C---:B------:R-:W-:Y:S02]  /*c130*/  LOP3.LUT R5, R7.reuse, 0xffff, RZ, 0xc0, !PT ;  /* 0x0000ffff07057812 */ /* 0x040fe400078ec0ff */
[----:B------:R-:W-:Y:S02]  /*c140*/  LOP3.LUT R30, R7, 0xff, RZ, 0xc0, !PT ;  /* 0x000000ff071e7812 */ /* 0x000fe400078ec0ff */
[----:B------:R-:W-:Y:S02]  /*c150*/  SHF.R.U32.HI R5, RZ, 0x8, R5 ;  /* 0x00000008ff057819 */ /* 0x000fe40000011605 */
[--C-:B------:R-:W-:Y:S02]  /*c160*/  SHF.R.U32.HI R6, RZ, 0x10, R4.reuse ;  /* 0x00000010ff067819 */ /* 0x100fe40000011604 */
[----:B------:R-:W-:-:S02]  /*c170*/  SHF.R.U32.HI R29, RZ, 0x18, R4 ;  /* 0x00000018ff1d7819 */ /* 0x000fc40000011604 */
[----:B------:R-:W-:Y:S02]  /*c180*/  SHF.R.U32.HI R4, RZ, 0x10, R7 ;  /* 0x00000010ff047819 */ /* 0x000fe40000011607 */
[----:B------:R-:W-:Y:S02]  /*c190*/  PRMT R30, R30, 0x5410, R5 ;  /* 0x000054101e1e7816 */ /* 0x000fe40000000005 */
        /* <DEDUP_REMOVED lines=9> */
[----:B------:R-:W-:-:S02]  /*c230*/  HSET2.LE.AND R26, R6, R3, PT ;  /* 0x00000003061a7233 */ /* 0x000fc40003803000 */
[----:B------:R-:W-:Y:S02]  /*c240*/  LOP3.LUT R6, R7, R24, RZ, 0xc0, !PT ;  /* 0x0000001807067212 */ /* 0x000fe400078ec0ff */
[----:B------:R-:W-:Y:S02]  /*c250*/  LOP3.LUT R5, R30, R25, RZ, 0xc0, !PT ;  /* 0x000000191e057212 */ /* 0x000fe400078ec0ff */
[----:B------:R-:W-:Y:S01]  /*c260*/  LOP3.LUT R7, R26, R27, RZ, 0xc0, !PT ;  /* 0x0000001b1a077212 */ /* 0x000fe200078ec0ff */
[----:B------:R-:W3:Y:S04]  /*c270*/  LDSM.16.MT88.4 R28, [R206+0x18800] ;  /* 0x01880000ce1c783b */ /* 0x000ee80000004200 */
[----:B------:R-:W4:Y:S02]  /*c280*/  LDSM.16.MT88.4 R24, [R205+0x18800] ;  /* 0x01880000cd18783b */ /* 0x000f240000004200 */
        /* <DEDUP_REMOVED lines=39> */
[----:B------:R-:W-:Y:S01]  /*c500*/  IMAD.U32 R241, RZ, RZ, UR19 ;  /* 0x00000013fff17e24 */ /* 0x000fe2000f8e00ff */
[----:B------:R-:W-:-:S02]  /*c510*/  LOP3.LUT R34, R173, UR44, R34, 0x96, !PT ;  /* 0x0000002cad227c12 */ /* 0x000fc4000f8e9622 */
[----:B------:R-:W-:Y:S01]  /*c520*/  LOP3.LUT R172, R19, UR40, R172, 0x96, !PT ;  /* 0x0000002813ac7c12 */ /* 0x000fe2000f8e96ac */
[----:B------:R-:W-:-:S04]  /*c530*/  IMAD.WIDE R240, R241, 0x2, R16 ;  /* 0x00000002f1f07825 */ /* 0x000fc800078e0210 */
[----:B------:R-:W-:Y:S01]  /*c540*/  IMAD.WIDE.U32 R34, R34, -0x2daee0ad, RZ ;  /* 0xd2511f5322227825 */ /* 0x000fe200078e00ff */
[----:B------:R1:W-:Y:S04]  /*c550*/  STG.E.U16 desc[UR28][R240.64+-0x7e], R243 ;  /* 0xffff82f3f0007986 */ /* 0x0003e8000c10151c */
[----:B------:R4:W-:Y:S01]  /*c560*/  STG.E.U16 desc[UR28][R240.64+-0x80], R244 ;  /* 0xffff80f4f0007986 */ /* 0x0009e2000c10151c */
[----:B------:R-:W-:Y:S01]  /*c570*/  LOP3.LUT R32, R35, UR45, R32, 0x96, !PT ;  /* 0x0000002d23207c12 */ /* 0x000fe2000f8e9620 */
[----:B---3--:R-:W-:Y:S04]  /*c580*/  HMMA.16816.F32 R108, R4, R28, R108 ;  /* 0x0000001c046c723c */ /* 0x008fe8000000186c */
[----:B------:R-:W-:-:S02]  /*c590*/  IMAD.WIDE.U32 R32, R32, -0x326172a9, RZ ;  /* 0xcd9e8d5720207825 */ /* 0x000fc400078e00ff */
[----:B------:R-:W-:Y:S01]  /*c5a0*/  HMMA.16816.F32 R112, R4, R30, R112 ;  /* 0x0000001e0470723c */ /* 0x000fe20000001870 */
[----:B------:R-:W-:Y:S01]  /*c5b0*/  LDSM.16.MT88.4 R28, [R206+0x19000] ;  /* 0x01900000ce1c783b */ /* 0x000fe20000004200 */
[----:B-1----:R-:W-:-:S05]  /*c5c0*/  IMAD.WIDE.U32 R242, R172, -0x2daee0ad, RZ ;  /* 0xd2511f53acf27825 */ /* 0x002fca00078e00ff */
[----:B----4-:R-:W-:Y:S01]  /*c5d0*/  LOP3.LUT R244, R243, UR39, R34, 0x96, !PT ;  /* 0x00000027f3f47c12 */ /* 0x010fe2000f8e9622 */
[C---:B------:R-:W-:Y:S04]  /*c5e0*/  HMMA.16816.F32 R116, R4.reuse, R24, R116 ;  /* 0x000000180474723c */ /* 0x040fe80000001874 */
[----:B------:R-:W-:Y:S02]  /*c5f0*/  IMAD.WIDE.U32 R244, R244, -0x326172a9, RZ ;  /* 0xcd9e8d57f4f47825 */ /* 0x000fe400078e00ff */
[----:B------:R-:W-:Y:S01]  /*c600*/  HMMA.16816.F32 R120, R4, R26, R120 ;  /* 0x0000001a0478723c */ /* 0x000fe20000001878 */
[----:B------:R-:W-:Y:S02]  /*c610*/  LDSM.16.MT88.4 R24, [R205+0x19000] ;  /* 0x01900000cd18783b */ /* 0x000fe40000004200 */
[----:B------:R-:W-:-:S03]  /*c620*/  LOP3.LUT R172, R245, UR38, R32, 0x96, !PT ;  /* 0x00000026f5ac7c12 */ /* 0x000fc6000f8e9620 */
[C---:B--2---:R-:W-:Y:S06]  /*c630*/  HMMA.16816.F32 R124, R4.reuse, R20, R124 ;  /* 0x00000014047c723c */ /* 0x044fec000000187c */
[----:B------:R-:W-:Y:S01]  /*c640*/  HMMA.16816.F32 R128, R4, R22, R128 ;  /* 0x000000160480723c */ /* 0x000fe20000001880 */
[----:B------:R-:W-:-:S06]  /*c650*/  IMAD.WIDE.U32 R172, R172, -0x2daee0ad, RZ ;  /* 0xd2511f53acac7825 */ /* 0x000fcc00078e00ff */
[----:B------:R-:W-:Y:S02]  /*c660*/  LOP3.LUT R4, R33, UR6, R18, 0x96, !PT ;  /* 0x0000000621047c12 */ /* 0x000fe4000f8e9612 */
[----:B------:R-:W1:Y:S03]  /*c670*/  LDSM.16.MT88.4 R32, [R208+0x19000] ;  /* 0x01900000d020783b */ /* 0x000e660000004200 */
[----:B------:R-:W-:-:S03]  /*c680*/  IMAD.WIDE.U32 R4, R4, -0x2daee0ad, RZ ;  /* 0xd2511f5304047825 */ /* 0x000fc600078e00ff */
[----:B------:R-:W-:Y:S02]  /*c690*/  LOP3.LUT R20, R173, UR35, R4, 0x96, !PT ;  /* 0x00000023ad147c12 */ /* 0x000fe4000f8e9604 */
[----:B------:R-:W-:-:S03]  /*c6a0*/  LOP3.LUT R242, R5, UR7, R242, 0x96, !PT ;  /* 0x0000000705f27c12 */ /* 0x000fc6000f8e96f2 */
[----:B------:R-:W-:-:S04]  /*c6b0*/  IMAD.WIDE.U32 R20, R20, -0x326172a9, RZ ;  /* 0xcd9e8d5714147825 */ /* 0x000fc800078e00ff */
[----:B------:R-:W-:Y:S01]  /*c6c0*/  IMAD.WIDE.U32 R242, R242, -0x326172a9, RZ ;  /* 0xcd9e8d57f2f27825 */ /* 0x000fe200078e00ff */
[--C-:B------:R-:W-:Y:S02]  /*c6d0*/  SHF.R.U32.HI R4, RZ, 0x10, R20.reuse ;  /* 0x00000010ff047819 */ /* 0x100fe40000011614 */
[C---:B------:R-:W-:Y:S02]  /*c6e0*/  LOP3.LUT R7, R20.reuse, 0xffff, RZ, 0xc0, !PT ;  /* 0x0000ffff14077812 */ /* 0x040fe400078ec0ff */
[----:B------:R-:W-:Y:S02]  /*c6f0*/  LOP3.LUT R6, R20, 0xff, RZ, 0xc0, !PT ;  /* 0x000000ff14067812 */ /* 0x000fe400078ec0ff */
[----:B------:R-:W-:Y:S02]  /*c700*/  SHF.R.U32.HI R5, RZ, 0x18, R20 ;  /* 0x00000018ff057819 */ /* 0x000fe40000011614 */
[----:B------:R-:W-:Y:S02]  /*c710*/  LOP3.LUT R4, R4, 0xff, RZ, 0xc0, !PT ;  /* 0x000000ff04047812 */ /* 0x000fe400078ec0ff */
        /* <DEDUP_REMOVED lines=16> */
[----:B------:R-:W-:Y:S02]  /*c820*/  LOP3.LUT R7, R4, R175, RZ, 0xc0, !PT ;  /* 0x000000af04077212 */ /* 0x000fe400078ec0ff */
[----:B------:R-:W-:Y:S02]  /*c830*/  LOP3.LUT R4, R5, R174, RZ, 0xc0, !PT ;  /* 0x000000ae05047212 */ /* 0x000fe400078ec0ff */
[----:B------:R-:W-:-:S02]  /*c840*/  LOP3.LUT R6, R6, R235, RZ, 0xc0, !PT ;  /* 0x000000eb06067212 */ /* 0x000fc400078ec0ff */
[----:B------:R-:W-:Y:S02]  /*c850*/  LOP3.LUT R5, R20, R171, RZ, 0xc0, !PT ;  /* 0x000000ab14057212 */ /* 0x000fe400078ec0ff */
[----:B------:R-:W-:Y:S05]  /*c860*/  LDSM.16.MT88.4 R20, [R204+0x19000] ;  /* 0x01900000cc14783b */ /* 0x000fea0000004200 */
[C---:B-1----:R-:W-:Y:S06]  /*c870*/  HMMA.16816.F32 R160, R4.reuse, R32, R160 ;  /* 0x0000002004a0723c */ /* 0x042fec00000018a0 */
[C---:B------:R-:W-:Y:S01]  /*c880*/  HMMA.16816.F32 R156, R4.reuse, R34, R156 ;  /* 0x00000022049c723c */ /* 0x040fe2000000189c */
[----:B------:R-:W1:Y:S05]  /*c890*/  LDSM.16.MT88.4 R32, [R208+0x1b000] ;  /* 0x01b00000d020783b */ /* 0x000e6a0000004200 */
        /* <DEDUP_REMOVED lines=32> */
[----:B------:R-:W2:Y:S01]  /*caa0*/  LDSM.16.MT88.4 R28, [R205+0x1f000] ;  /* 0x01f00000cd1c783b */ /* 0x000ea20000004200 */
[----:B------:R-:W-:-:S05]  /*cab0*/  LOP3.LUT R242, R243, UR37, R244, 0x96, !PT ;  /* 0x00000025f3f27c12 */ /* 0x000fca000f8e96f4 */
[----:B------:R-:W-:Y:S01]  /*cac0*/  IMAD.WIDE.U32 R242, R242, -0x2daee0ad, RZ ;  /* 0xd2511f53f2f27825 */ /* 0x000fe200078e00ff */
[C---:B---3--:R-:W-:Y:S07]  /*cad0*/  HMMA.16816.F32 R124, R4.reuse, R20, R124 ;  /* 0x00000014047c723c */ /* 0x048fee000000187c */
[----:B------:R-:W-:Y:S01]  /*cae0*/  LOP3.LUT R21, R242, 0xffff, RZ, 0xc0, !PT ;  /* 0x0000fffff2157812 */ /* 0x000fe200078ec0ff */
[----:B------:R-:W-:Y:S03]  /*caf0*/  HMMA.16816.F32 R128, R4, R22, R128 ;  /* 0x000000160480723c */ /* 0x000fe60000001880 */
[----:B------:R-:W-:-:S03]  /*cb00*/  SHF.R.U32.HI R21, RZ, 0x8, R21 ;  /* 0x00000008ff157819 */ /* 0x000fc60000011615 */
[C---:B----4-:R-:W-:Y:S06]  /*cb10*/  HMMA.16816.F32 R100, R4.reuse, R24, R100 ;  /* 0x000000180464723c */ /* 0x050fec0000001864 */
[C---:B------:R-:W-:Y:S01]  /*cb20*/  HMMA.16816.F32 R104, R4.reuse, R26, R104 ;  /* 0x0000001a0468723c */ /* 0x040fe20000001868 */
[----:B------:R-:W-:Y:S05]  /*cb30*/  LDSM.16.MT88.4 R24, [R205+0x19800] ;  /* 0x01980000cd18783b */ /* 0x000fea0000004200 */
[C---:B-1----:R-:W-:Y:S06]  /*cb40*/  HMMA.16816.F32 R108, R4.reuse, R32, R108 ;  /* 0x00000020046c723c */ /* 0x042fec000000186c */
[C---:B------:R-:W-:Y:S01]  /*cb50*/  HMMA.16816.F32 R112, R4.reuse, R34, R112 ;  /* 0x000000220470723c */ /* 0x040fe20000001870 */
[----:B------:R-:W1:Y:S05]  /*cb60*/  LDSM.16.MT88.4 R32, [R208+0x19800] ;  /* 0x01980000d020783b */ /* 0x000e6a0000004200 */
[C---:B--2---:R-:W-:Y:S06]  /*cb70*/  HMMA.16816.F32 R116, R4.reuse, R28, R116 ;  /* 0x0000001c0474723c */ /* 0x044fec0000001874 */
[----:B------:R-:W-:Y:S01]  /*cb80*/  HMMA.16816.F32 R120, R4, R30, R120 ;  /* 0x0000001e0478723c */ /* 0x000fe20000001878 */
[----:B------:R-:W2:Y:S06]  /*cb90*/  LDSM.16.MT88.4 R28, [R206+0x19800] ;  /* 0x01980000ce1c783b */ /* 0x000eac0000004200 */
[----:B------:R-:W-:-:S04]  /*cba0*/  LOP3.LUT R4, R242, 0xff, RZ, 0xc0, !PT ;  /* 0x000000fff2047812 */ /* 0x000fc800078ec0ff */
[----:B------:R-:W-:Y:S02]  /*cbb0*/  PRMT R4, R4, 0x5410, R21 ;  /* 0x0000541004047816 */ /* 0x000fe40000000015 */
[----:B------:R-:W3:Y:S01]  /*cbc0*/  LDSM.16.MT88.4 R20, [R204+0x19800] ;  /* 0x01980000cc14783b */ /* 0x000ee20000004200 */
[----:B------:R-:W-:-:S04]  /*cbd0*/  LOP3.LUT R172, R243, UR30, R172, 0x96, !PT ;  /* 0x0000001ef3ac7c12 */ /* 0x000fc8000f8e96ac */
[C---:B------:R-:W-:Y:S02]  /*cbe0*/  LOP3.LUT R5, R172.reuse, 0xffff, RZ, 0xc0, !PT ;  /* 0x0000ffffac057812 */ /* 0x040fe400078ec0ff */
[----:B------:R-:W-:Y:S02]  /*cbf0*/  LOP3.LUT R6, R172, 0xff, RZ, 0xc0, !PT ;  /* 0x000000ffac067812 */ /* 0x000fe400078ec0ff */
[----:B------:R-:W-:Y:S02]  /*cc00*/  SHF.R.U32.HI R5, RZ, 0x8, R5 ;  /* 0x00000008ff057819 */ /* 0x000fe40000011605 */
[----:B------:R-:W-:Y:S02]  /*cc10*/  SHF.R.U32.HI R174, RZ, 0x10, R242 ;  /* 0x00000010ffae7819 */ /* 0x000fe400000116f2 */
[----:B------:R-:W-:Y:S02]  /*cc20*/  PRMT R6, R6, 0x5410, R5 ;  /* 0x0000541006067816 */ /* 0x000fe40000000005 */
[----:B------:R-:W-:-:S02]  /*cc30*/  SHF.R.U32.HI R5, RZ, 0x10, R172 ;  /* 0x00000010ff057819 */ /* 0x000fc400000116ac */
[----:B------:R-:W-:Y:S02]  /*cc40*/  SHF.R.U32.HI R7, RZ, 0x18, R242 ;  /* 0x00000018ff077819 */ /* 0x000fe400000116f2 */
[----:B------:R-:W-:Y:S02]  /*cc50*/  LOP3.LUT R174, R174, 0xff, RZ, 0xc0, !PT ;  /* 0x000000ffaeae7812 */ /* 0x000fe400078ec0ff */
[----:B------:R-:W-:Y:S02]  /*cc60*/  SHF.R.U32.HI R172, RZ, 0x18, R172 ;  /* 0x00000018ffac7819 */ /* 0x000fe400000116ac */
        /* <DEDUP_REMOVED lines=11> */
[----:B------:R-:W4:Y:S04]  /*cd20*/  LDSM.16.MT88.4 R172, [R208+0x1b800] ;  /* 0x01b80000d0ac783b */ /* 0x000f280000004200 */
[----:B------:R-:W4:Y:S02]  /*cd30*/  LDSM.16.MT88.4 R168, [R206+0x1b800] ;  /* 0x01b80000cea8783b */ /* 0x000f240000004200 */
        /* <DEDUP_REMOVED lines=10> */
[----:B------:R-:W-:Y:S01]  /*cde0*/  HMMA.16816.F32 R132, R4, R22, R132 ;  /* 0x000000160484723c */ /* 0x000fe20000001884 */
[----:B------:R-:W3:Y:S01]  /*cdf0*/  LDSM.16.MT88.4 R20, [R206+0x1d800] ;  /* 0x01d80000ce14783b */ /* 0x000ee20000004200 */
[----:B------:R-:W-:-:S04]  /*ce00*/  FADD.FTZ R187, R187, R218 ;  /* 0x000000dabbbb7221 */ /* 0x000fc80000010000 */
[----:B------:R-:W-:-:S04]  /*ce10*/  FADD.FTZ R187, R182, R187 ;  /* 0x000000bbb6bb7221 */ /* 0x000fc80000010000 */
[----:B------:R-:W-:-:S04]  /*ce20*/  FADD.FTZ R226, R226, R187 ;  /* 0x000000bbe2e27221 */ /* 0x000fc80000010000 */
[----:B------:R-:W-:Y:S01]  /*ce30*/  FADD.FTZ R225, R225, R226 ;  /* 0x000000e2e1e17221 */ /* 0x000fe20000010000 */
[----:B----4-:R-:W-:Y:S03]  /*ce40*/  HMMA.16816.F32 R36, R4, R172, R36 ;  /* 0x000000ac0424723c */ /* 0x010fe60000001824 */
[----:B------:R-:W-:-:S03]  /*ce50*/  FADD.FTZ R224, R224, R225 ;  /* 0x000000e1e0e07221 */ /* 0x000fc60000010000 */
[----:B------:R-:W-:Y:S01]  /*ce60*/  HMMA.16816.F32 R40, R4, R174, R40 ;  /* 0x000000ae0428723c */ /* 0x000fe20000001828 */
[----:B------:R-:W4:Y:S01]  /*ce70*/  LDSM.16.MT88.4 R172, [R205+0x1d800] ;  /* 0x01d80000cdac783b */ /* 0x000f220000004200 */
[----:B------:R-:W-:-:S04]  /*ce80*/  FADD.FTZ R223, R223, R224 ;  /* 0x000000e0dfdf7221 */ /* 0x000fc80000010000 */
        /* <DEDUP_REMOVED lines=15> */
[----:B------:R-:W-:Y:S01]  /*cf80*/  FADD.FTZ R222, R222, R223 ;  /* 0x000000dfdede7221 */ /* 0x000fe20000010000 */
[----:B------:R-:W-:-:S02]  /*cf90*/  FADD.FTZ R189, R189, R220 ;  /* 0x000000dcbdbd7221 */ /* 0x000fc40000010000 */
[----:B------:R-:W-:Y:S01]  /*cfa0*/  STG.E.U16 desc[UR28][R16.64+-0x70], R183 ;  /* 0xffff90b710007986 */ /* 0x000fe2000c10151c */
[----:B------:R-:W-:Y:S01]  /*cfb0*/  FADD.FTZ R222, R221, R222 ;  /* 0x000000deddde7221 */ /* 0x000fe20000010000 */
[----:B------:R-:W-:Y:S02]  /*cfc0*/  FADD.FTZ R189, R184, R189 ;  /* 0x000000bdb8bd7221 */ /* 0x000fe40000010000 */
        /* <DEDUP_REMOVED lines=10> */
[----:B------:R4:W-:Y:S01]  /*d070*/  STG.E.U16 desc[UR28][R16.64+-0x4e], R164 ;  /* 0xffffb2a410007986 */ /* 0x0009e2000c10151c */
[----:B------:R-:W-:-:S03]  /*d080*/  FADD.FTZ R249, R186, R219 ;  /* 0x000000dbbaf97221 */ /* 0x000fc60000010000 */
[----:B------:R-:W-:Y:S04]  /*d090*/  STG.E.U16 desc[UR28][R240.64+-0x50], R191 ;  /* 0xffffb0bff0007986 */ /* 0x000fe8000c10151c */
        /* <DEDUP_REMOVED lines=23> */
[----:B----4-:R-:W-:Y:S01]  /*d210*/  IADD3 R164, P1, R16, -0x100, RZ ;  /* 0xffffff0010a47810 */ /* 0x010fe20007f3e0ff */
[----:B------:R-:W-:Y:S02]  /*d220*/  HMMA.16816.F32 R84, R4, R172, R84 ;  /* 0x000000ac0454723c */ /* 0x000fe40000001854 */
[----:B------:R-:W-:Y:S01]  /*d230*/  FADD.FTZ R232, R232, R227 ;  /* 0x000000e3e8e87221 */ /* 0x000fe20000010000 */
[----:B------:R-:W-:-:S03]  /*d240*/  IADD3.X R166, R17, -0x1, RZ, P1, !PT ;  /* 0xffffffff11a67810 */ /* 0x000fc60000ffe4ff */
[----:B------:R-:W-:Y:S01]  /*d250*/  HMMA.16816.F32 R88, R4, R174, R88 ;  /* 0x000000ae0458723c */ /* 0x000fe20000001858 */
[----:B------:R-:W-:Y:S01]  /*d260*/  FADD.FTZ R167, R167, R232 ;  /* 0x000000e8a7a77221 */ /* 0x000fe20000010000 */
[----:B------:R-:W-:-:S04]  /*d270*/  IMAD.MOV.U32 R0, RZ, RZ, R229 ;  /* 0x000000ffff007224 */ /* 0x000fc800078e00e5 */
[----:B------:R-:W-:Y:S01]  /*d280*/  HMMA.16816.F32 R92, R4, R168, R92 ;  /* 0x000000a8045c723c */ /* 0x000fe2000000185c */
[----:B-1----:R-:W-:-:S05]  /*d290*/  IMAD.MOV.U32 R2, RZ, RZ, R230 ;  /* 0x000000ffff027224 */ /* 0x002fca00078e00e6 */
        /* <DEDUP_REMOVED lines=21> */
[----:B------:R-:W-:Y:S01]  /*d3f0*/  IMAD.U32 R20, RZ, RZ, UR38 ;  /* 0x00000026ff147e24 */ /* 0x000fe2000f8e00ff */
[----:B------:R-:W3:Y:S01]  /*d400*/  S2R R247, SR_TID.X ;  /* 0x0000000000f77919 */ /* 0x000ee20000002100 */
[----:B------:R-:W-:Y:S01]  /*d410*/  IMAD.U32 R21, RZ, RZ, UR39 ;  /* 0x00000027ff157e24 */ /* 0x000fe2000f8e00ff */
[----:B------:R-:W-:Y:S02]  /*d420*/  UIADD3 UR6, UR39, UR6, URZ ;  /* 0x0000000627067290 */ /* 0x000fe4000fffe03f */
[----:B-----5:R-:W-:Y:S01]  /*d430*/  LEA R29, P0, R20, R10, 0x6 ;  /* 0x0000000a141d7211 */ /* 0x020fe200078030ff */
[----:B------:R-:W4:Y:S03]  /*d440*/  @!P4 LDC.64 R26, c[0x0][0x220] ;  /* 0x00008800ff1acb82 */ /* 0x000f260000000a00 */
[----:B------:R-:W-:Y:S01]  /*d450*/  IMAD.U32 R21, RZ, RZ, UR6 ;  /* 0x00000006ff157e24 */ /* 0x000fe2000f8e00ff */
[----:B-1----:R-:W-:-:S02]  /*d460*/  @!P6 LEA R32, P1, R29, R6, 0x1 ;  /* 0x000000061d20e211 */ /* 0x002fc400078208ff */
[C---:B------:R-:W-:Y:S02]  /*d470*/  IADD3 R2, P2, R29.reuse, UR26, RZ ;  /* 0x0000001a1d027c10 */ /* 0x040fe4000ff5e0ff */
[----:B------:R-:W1:Y:S01]  /*d480*/  @!P3 LDC.64 R24, c[0x0][0x220] ;  /* 0x00008800ff18bb82 */ /* 0x000e620000000a00 */
[----:B------:R-:W-:Y:S01]  /*d490*/  LEA.HI.X R0, R20, R13, R21, 0x6, P0 ;  /* 0x0000000d14007211 */ /* 0x000fe200000f3415 */
[----:B------:R-:W-:Y:S03]  /*d4a0*/  @P6 STS.128 [R252+0x18000], RZ ;  /* 0x018000fffc006388 */ /* 0x000fe60000000c00 */
[----:B------:R-:W-:-:S03]  /*d4b0*/  @!P6 LEA.HI.X R33, R29, R7, R0, 0x1, P1 ;  /* 0x000000071d21e211 */ /* 0x000fc600008f0c00 */
[----:B------:R-:W1:Y:S01]  /*d4c0*/  @!P6 LDC.64 R22, c[0x0][0x220] ;  /* 0x00008800ff16eb82 */ /* 0x000e620000000a00 */
        /* <DEDUP_REMOVED lines=8> */
[----:B----4-:R-:W-:Y:S01]  /*d550*/  @!P4 LEA R26, P0, R29, R26, 0x1 ;  /* 0x0000001a1d1ac211 */ /* 0x010fe200078008ff */
[----:B------:R-:W-:Y:S01]  /*d560*/  @!PT LDS RZ, [RZ] ;  /* 0x00000000fffff984 */ /* 0x000fe20000000800 */
[----:B------:R-:W-:Y:S01]  /*d570*/  @!PT LDS RZ, [RZ] ;  /* 0x00000000fffff984 */ /* 0x000fe20000000800 */
[----:B------:R-:W-:Y:S01]  /*d580*/  @!PT LDS RZ, [RZ] ;  /* 0x00000000fffff984 */ /* 0x000fe20000000800 */
[----:B------:R-:W-:Y:S01]  /*d590*/  @!P5 LDGSTS.E.BYPASS.LTC128B.128 [R252+0x1a000], desc[UR28][R30.64+0x80] ;  /* 0x1a0000801efcdfae */ /* 0x000fe2000b901d5c */
[----:B---3--:R-:W-:-:S02]  /*d5a0*/  IMAD.SHL.U32 R247, R247, 0x2, RZ ;  /* 0x00000002f7f77824 */ /* 0x008fc400078e00ff */
        /* <DEDUP_REMOVED lines=8> */
[----:B------:R-:W-:Y:S02]  /*d630*/  LOP3.LUT R247, R247, 0x6, RZ, 0xc0, !PT ;  /* 0x00000006f7f77812 */ /* 0x000fe400078ec0ff */
[----:B------:R-:W-:Y:S01]  /*d640*/  @!P3 LEA.HI.X R25, R29, R25, R0, 0x1, P0 ;  /* 0x000000191d19b211 */ /* 0x000fe200000f0c00 */
[----:B------:R-:W-:Y:S02]  /*d650*/  @P3 STS.128 [R252+0x1e000], RZ ;  /* 0x01e000fffc003388 */ /* 0x000fe40000000c00 */
[----:B------:R-:W1:Y:S01]  /*d660*/  @!P3 LDC.64 R4, c[0x0][0x220] ;  /* 0x00008800ff04bb82 */ /* 0x000e620000000a00 */
[----:B------:R-:W-:Y:S01]  /*d670*/  @!P6 LEA R28, P1, R2, R22, 0x1 ;  /* 0x00000016021ce211 */ /* 0x000fe200078208ff */
[----:B------:R-:W-:Y:S01]  /*d680*/  @!PT LDS RZ, [RZ] ;  /* 0x00000000fffff984 */ /* 0x000fe20000000800 */
[----:B------:R-:W-:Y:S01]  /*d690*/  @!PT LDS RZ, [RZ] ;  /* 0x00000000fffff984 */ /* 0x000fe20000000800 */
[----:B------:R-:W-:Y:S01]  /*d6a0*/  @!PT LDS RZ, [RZ] ;  /* 0x00000000fffff984 */ /* 0x000fe20000000800 */
[----:B------:R4:W-:Y:S01]  /*d6b0*/  @!P3 LDGSTS.E.BYPASS.LTC128B.128 [R252+0x1e000], desc[UR28][R24.64+0x180] ;  /* 0x1e00018018fcbfae */ /* 0x0009e2000b901d5c */
[----:B------:R-:W-:Y:S01]  /*d6c0*/  IADD3.X R22, R0, UR25, RZ, P2, !PT ;  /* 0x0000001900167c10 */ /* 0x000fe200097fe4ff */
[----:B------:R-:W-:-:S02]  /*d6d0*/  IMAD.U32 R0, RZ, RZ, UR43 ;  /* 0x0000002bff007e24 */ /* 0x000fc4000f8e00ff */
[----:B------:R-:W-:Y:S01]  /*d6e0*/  @P6 STS.128 [R252+0x19000], RZ ;  /* 0x019000fffc006388 */ /* 0x000fe20000000c00 */
[----:B------:R-:W-:Y:S01]  /*d6f0*/  @!P6 LEA.HI.X R29, R2, R23, R22, 0x1, P1 ;  /* 0x00000017021de211 */ /* 0x000fe200008f0c16 */
[----:B------:R-:W-:Y:S01]  /*d700*/  IMAD R0, R0, 0x40, R247 ;  /* 0x0000004000007824 */ /* 0x000fe200078e02f7 */
[----:B--2---:R-:W-:-:S03]  /*d710*/  @!P5 LEA R20, P2, R2, R20, 0x1 ;  /* 0x000000140214d211 */ /* 0x004fc600078408ff */
[----:B------:R-:W-:Y:S01]  /*d720*/  @!PT LDS RZ, [RZ] ;  /* 0x00000000fffff984 */ /* 0x000fe20000000800 */
[----:B------:R-:W-:Y:S01]  /*d730*/  @!PT LDS RZ, [RZ] ;  /* 0x00000000fffff984 */ /* 0x000fe20000000800 */
[----:B------:R-:W-:Y:S01]  /*d740*/  @!PT LDS RZ, [RZ] ;  /* 0x00000000fffff984 */ /* 0x000fe20000000800 */
[----:B------:R2:W-:Y:S01]  /*d750*/  @!P6 LDGSTS.E.BYPASS.LTC128B.128 [R252+0x19000], desc[UR28][R28.64] ;  /* 0x190000001cfcefae */ /* 0x0005e2000b901d5c */
[--C-:B------:R-:W-:Y:S01]  /*d760*/  @!P5 LEA.HI.X R21, R2, R21, R22.reuse, 0x1, P2 ;  /* 0x000000150215d211 */ /* 0x100fe200010f0c16 */
[----:B------:R-:W-:Y:S01]  /*d770*/  VIADD R164, R0, 0x1 ;  /* 0x0000000100a47836 */ /* 0x000fe20000000000 */
[----:B---3--:R-:W-:Y:S01]  /*d780*/  @!P4 LEA R172, P1, R2, R6, 0x1 ;  /* 0x0000000602acc211 */ /* 0x008fe200078208ff */
[----:B------:R-:W-:Y:S01]  /*d790*/  @P5 STS.128 [R252+0x1b000], RZ ;  /* 0x01b000fffc005388 */ /* 0x000fe20000000c00 */
[----:B------:R-:W-:Y:S02]  /*d7a0*/  VIADD R166, R0, 0x8 ;  /* 0x0000000800a67836 */ /* 0x000fe40000000000 */
[----:B------:R-:W-:Y:S02]  /*d7b0*/  ISETP.GE.AND P2, PT, R164, R228, PT ;  /* 0x000000e4a400720c */ /* 0x000fe40003f46270 */
[----:B------:R-:W-:Y:S01]  /*d7c0*/  @!P4 LEA.HI.X R173, R2, R7, R22, 0x1, P1 ;  /* 0x0000000702adc211 */ /* 0x000fe200008f0c16 */
[----:B------:R-:W-:Y:S01]  /*d7d0*/  @!PT LDS RZ, [RZ] ;  /* 0x00000000fffff984 */ /* 0x000fe20000000800 */
[----:B------:R-:W-:Y:S01]  /*d7e0*/  @!PT LDS RZ, [RZ] ;  /* 0x00000000fffff984 */ /* 0x000fe20000000800 */
[----:B------:R-:W-:Y:S01]  /*d7f0*/  @!PT LDS RZ, [RZ] ;  /* 0x00000000fffff984 */ /* 0x000fe20000000800 */
[----:B------:R3:W-:Y:S01]  /*d800*/  @!P5 LDGSTS.E.BYPASS.LTC128B.128 [R252+0x1b000], desc[UR28][R20.64+0x80] ;  /* 0x1b00008014fcdfae */ /* 0x0007e2000b901d5c */
[----:B------:R-:W-:-:S02]  /*d810*/  ISETP.GE.AND P1, PT, R164, R165, PT ;  /* 0x000000a5a400720c */ /* 0x000fc40003f26270 */
[C---:B-1----:R-:W-:Y:S01]  /*d820*/  @!P3 LEA R174, P0, R2.reuse, R4, 0x1 ;  /* 0x0000000402aeb211 */ /* 0x042fe200078008ff */
[----:B------:R-:W-:Y:S03]  /*d830*/  @P4 STS.128 [R252+0x1d000], RZ ;  /* 0x01d000fffc004388 */ /* 0x000fe60000000c00 */
[----:B------:R-:W-:Y:S01]  /*d840*/  @!P3 LEA.HI.X R175, R2, R5, R22, 0x1, P0 ;  /* 0x0000000502afb211 */ /* 0x000fe200000f0c16 */
[----:B------:R-:W-:Y:S01]  /*d850*/  @!PT LDS RZ, [RZ] ;  /* 0x00000000fffff984 */ /* 0x000fe20000000800 */
[----:B------:R-:W-:Y:S01]  /*d860*/  @!PT LDS RZ, [RZ] ;  /* 0x00000000fffff984 */ /* 0x000fe20000000800 */
[----:B------:R-:W-:Y:S01]  /*d870*/  @!PT LDS RZ, [RZ] ;  /* 0x00000000fffff984 */ /* 0x000fe20000000800 */
[----:B------:R-:W-:Y:S01]  /*d880*/  @!P4 LDGSTS.E.BYPASS.LTC128B.128 [R252+0x1d000], desc[UR28][R172.64+0x100] ;  /* 0x1d000100acfccfae */ /* 0x000fe2000b901d5c */
[----:B------:R-:W-:Y:S02]  /*d890*/  I2FP.F32.S32 R2, R164 ;  /* 0x000000a400027245 */ /* 0x000fe40000201400 */
[----:B------:R-:W-:Y:S01]  /*d8a0*/  ISETP.GE.AND P0, PT, R166, R228, PT ;  /* 0x000000e4a600720c */ /* 0x000fe20003f06270 */
[----:B------:R-:W-:Y:S04]  /*d8b0*/  @P3 STS.128 [R252+0x1f000], RZ ;  /* 0x01f000fffc003388 */ /* 0x000fe80000000c00 */
[----:B------:R-:W-:Y:S01]  /*d8c0*/  @!PT LDS RZ, [RZ] ;  /* 0x00000000fffff984 */ /* 0x000fe20000000800 */
[----:B------:R-:W-:Y:S01]  /*d8d0*/  @!PT LDS RZ, [RZ] ;  /* 0x00000000fffff984 */ /* 0x000fe20000000800 */
[----:B------:R-:W-:Y:S01]  /*d8e0*/  @!PT LDS RZ, [RZ] ;  /* 0x00000000fffff984 */ /* 0x000fe20000000800 */
[----:B------:R1:W-:Y:S04]  /*d8f0*/  @!P3 LDGSTS.E.BYPASS.LTC128B.128 [R252+0x1f000], desc[UR28][R174.64+0x180] ;  /* 0x1f000180aefcbfae */ /* 0x0003e8000b901d5c */
[----:B------:R-:W-:Y:S04]  /*d900*/  LDSM.16.M88.4 R188, [R215] ;  /* 0x00000000d7bc783b */ /* 0x000fe80000000200 */
[----:B------:R-:W3:Y:S04]  /*d910*/  LDSM.16.M88.4 R4, [R214+0x10000] ;  /* 0x01000000d604783b */ /* 0x000ee80000000200 */
[----:B------:R-:W1:Y:S04]  /*d920*/  LDSM.16.M88.4 R168, [R214+0x10800] ;  /* 0x01080000d6a8783b */ /* 0x000e680000000200 */
[----:B------:R-:W1:Y:S04]  /*d930*/  LDSM.16.M88.4 R196, [R214+0x11000] ;  /* 0x01100000d6c4783b */ /* 0x000e680000000200 */
[----:B------:R-:W1:Y:S04]  /*d940*/  LDSM.16.M88.4 R184, [R214+0x11800] ;  /* 0x01180000d6b8783b */ /* 0x000e680000000200 */
[----:B------:R-:W-:Y:S04]  /*d950*/  LDSM.16.M88.4 R216, [R213] ;  /* 0x00000000d5d8783b */ /* 0x000fe80000000200 */
[----:B------:R-:W1:Y:S04]  /*d960*/  LDSM.16.M88.4 R180, [R212] ;  /* 0x00000000d4b4783b */ /* 0x000e680000000200 */
[----:B------:R-:W1:Y:S04]  /*d970*/  LDSM.16.M88.4 R32, [R212+0x800] ;  /* 0x00080000d420783b */ /* 0x000e680000000200 */
[----:B----4-:R-:W4:Y:S04]  /*d980*/  LDSM.16.M88.4 R24, [R212+0x1000] ;  /* 0x00100000d418783b */ /* 0x010f280000000200 */
[----:B------:R-:W4:Y:S04]  /*d990*/  LDSM.16.M88.4 R220, [R212+0x1800] ;  /* 0x00180000d4dc783b */ /* 0x000f280000000200 */
[----:B--2---:R-:W-:Y:S01]  /*d9a0*/  LDSM.16.M88.4 R28, [R211] ;  /* 0x00000000d31c783b */ /* 0x004fe20000000200 */
[C---:B---3--:R-:W-:Y:S03]  /*d9b0*/  HMMA.16816.F32 R20, R188.reuse, R4, RZ ;  /* 0x00000004bc14723c */ /* 0x048fe600000018ff */
[----:B------:R-:W2:Y:S04]  /*d9c0*/  LDSM.16.M88.4 R176, [R207+0x10000] ;  /* 0x01000000cfb0783b */ /* 0x000ea80000000200 */
[----:B------:R-:W3:Y:S01]  /*d9d0*/  LDSM.16.M88.4 R224, [R207+0x10800] ;  /* 0x01080000cfe0783b */ /* 0x000ee20000000200 */
[C---:B------:R-:W-:Y:S03]  /*d9e0*/  HMMA.16816.F32 R4, R188.reuse, R6, RZ ;  /* 0x00000006bc04723c */ /* 0x040fe600000018ff */
[----:B------:R-:W0:Y:S03]  /*d9f0*/  LDGDEPBAR ;  /* 0x00000000000079af */ /* 0x000e260000000000 */
[C---:B-1----:R-:W-:Y:S06]  /*da00*/  HMMA.16816.F32 R172, R188.reuse, R168, RZ ;  /* 0x000000a8bcac723c */ /* 0x042fec00000018ff */
[C---:B------:R-:W-:Y:S06]  /*da10*/  HMMA.16816.F32 R200, R188.reuse, R196, RZ ;  /* 0x000000c4bcc8723c */ /* 0x040fec00000018ff */
[C---:B------:R-:W-:Y:S06]  /*da20*/  HMMA.16816.F32 R168, R188.reuse, R170, RZ ;  /* 0x000000aabca8723c */ /* 0x040fec00000018ff */
[C---:B------:R-:W-:Y:S06]  /*da30*/  HMMA.16816.F32 R196, R188.reuse, R198, RZ ;  /* 0x000000c6bcc4723c */ /* 0x040fec00000018ff */
[C---:B------:R-:W-:Y:S06]  /*da40*/  HMMA.16816.F32 R192, R188.reuse, R184, RZ ;  /* 0x000000b8bcc0723c */ /* 0x040fec00000018ff */
[----:B------:R-:W-:Y:S01]  /*da50*/  HMMA.16816.F32 R188, R188, R186, RZ ;  /* 0x000000babcbc723c */ /* 0x000fe200000018ff */
[----:B------:R-:W1:Y:S05]  /*da60*/  LDSM.16.M88.4 R184, [R207+0x11000] ;  /* 0x01100000cfb8783b */ /* 0x000e6a0000000200 */
[C---:B------:R-:W-:Y:S06]  /*da70*/  HMMA.16816.F32 R20, R216.reuse, R180, R20 ;  /* 0x000000b4d814723c */ /* 0x040fec0000001814 */
[C---:B------:R-:W-:Y:S01]  /*da80*/  HMMA.16816.F32 R4, R216.reuse, R182, R4 ;  /* 0x000000b6d804723c */ /* 0x040fe20000001804 */
[----:B------:R-:W1:Y:S05]  /*da90*/  LDSM.16.M88.4 R180, [R207+0x11800] ;  /* 0x01180000cfb4783b */ /* 0x000e6a0000000200 */
[C---:B------:R-:W-:Y:S06]  /*daa0*/  HMMA.16816.F32 R172, R216.reuse, R32, R172 ;  /* 0x00000020d8ac723c */ /* 0x040fec00000018ac */
[C---:B------:R-:W-:Y:S01]  /*dab0*/  HMMA.16816.F32 R168, R216.reuse, R34, R168 ;  /* 0x00000022d8a8723c */ /* 0x040fe200000018a8 */
[----:B------:R-:W-:Y:S05]  /*dac0*/  LDSM.16.M88.4 R32, [R209] ;  /* 0x00000000d120783b */ /* 0x000fea0000000200 */
[C---:B----4-:R-:W-:Y:S06]  /*dad0*/  HMMA.16816.F32 R200, R216.reuse, R24, R200 ;  /* 0x00000018d8c8723c */ /* 0x050fec00000018c8 */
        /* <DEDUP_REMOVED lines=15> */
[C---:B------:R-:W-:Y:S06]  /*dbd0*/  HMMA.16816.F32 R192, R28.reuse, R180, R192 ;  /* 0x000000b41cc0723c */ /* 0x040fec00000018c0 */
        /* <DEDUP_REMOVED lines=9> */
[C---:B------:R-:W-:Y:S06]  /*dc70*/  HMMA.16816.F32 R200, R24.reuse, R216, R200 ;  /* 0x000000d818c8723c */ /* 0x040fec00000018c8 */
[C---:B------:R-:W-:Y:S01]  /*dc80*/  HMMA.16816.F32 R196, R24.reuse, R218, R196 ;  /* 0x000000da18c4723c */ /* 0x040fe200000018c4 */
[----:B------:R-:W4:Y:S05]  /*dc90*/  LDSM.16.M88.4 R216, [R213+0x4000] ;  /* 0x00400000d5d8783b */ /* 0x000f2a0000000200 */
[C---:B--2---:R-:W-:Y:S06]  /*dca0*/  HMMA.16816.F32 R192, R24.reuse, R176, R192 ;  /* 0x000000b018c0723c */ /* 0x044fec00000018c0 */
[----:B------:R-:W-:Y:S01]  /*dcb0*/  HMMA.16816.F32 R188, R24, R178, R188 ;  /* 0x000000b218bc723c */ /* 0x000fe200000018bc */
[----:B------:R-:W2:Y:S04]  /*dcc0*/  LDSM.16.M88.4 R176, [R212+0x2800] ;  /* 0x00280000d4b0783b */ /* 0x000ea80000000200 */
[----:B------:R-:W2:Y:S01]  /*dcd0*/  LDSM.16.M88.4 R24, [R212+0x3000] ;  /* 0x00300000d418783b */ /* 0x000ea20000000200 */
        /* <DEDUP_REMOVED lines=15> */
[----:B------:R-:W4:Y:S05]  /*ddd0*/  LDSM.16.M88.4 R220, [R207+0x13800] ;  /* 0x01380000cfdc783b */ /* 0x000f2a0000000200 */
[C---:B--2---:R-:W-:Y:S06]  /*dde0*/  HMMA.16816.F32 R172, R216.reuse, R176, R172 ;  /* 0x000000b0d8ac723c */ /* 0x044fec00000018ac */
[C---:B------:R-:W-:Y:S01]  /*ddf0*/  HMMA.16816.F32 R168, R216.reuse, R178, R168 ;  /* 0x000000b2d8a8723c */ /* 0x040fe200000018a8 */
[----:B------:R-:W-:Y:S05]  /*de00*/  LDSM.16.M88.4 R176, [R209+0x2000] ;  /* 0x00200000d1b0783b */ /* 0x000fea0000000200 */
[C---:B------:R-:W-:Y:S06]  /*de10*/  HMMA.16816.F32 R200, R216.reuse, R24, R200 ;  /* 0x00000018d8c8723c */ /* 0x040fec00000018c8 */
[C---:B------:R-:W-:Y:S01]  /*de20*/  HMMA.16816.F32 R196, R216.reuse, R26, R196 ;  /* 0x0000001ad8c4723c */ /* 0x040fe200000018c4 */
[----:B------:R-:W2:Y:S05]  /*de30*/  LDSM.16.M88.4 R24, [R210+0x4000] ;  /* 0x00400000d218783b */ /* 0x000eaa0000000200 */
[C---:B-1----:R-:W-:Y:S06]  /*de40*/  HMMA.16816.F32 R192, R216.reuse, R224, R192 ;  /* 0x000000e0d8c0723c */ /* 0x042fec00000018c0 */
[----:B------:R-:W-:Y:S01]  /*de50*/  HMMA.16816.F32 R188, R216, R226, R188 ;  /* 0x000000e2d8bc723c */ /* 0x000fe200000018bc */
[----:B------:R-:W1:Y:S04]  /*de60*/  LDSM.16.M88.4 R224, [R209+0x2800] ;  /* 0x00280000d1e0783b */ /* 0x000e680000000200 */
[----:B------:R-:W1:Y:S01]  /*de70*/  LDSM.16.M88.4 R216, [R209+0x3000] ;  /* 0x00300000d1d8783b */ /* 0x000e620000000200 */
        /* <DEDUP_REMOVED lines=8> */
[----:B------:R-:W4:Y:S05]  /*df00*/  LDSM.16.M88.4 R28, [R215+0x8000] ;  /* 0x00800000d71c783b */ /* 0x000f2a0000000200 */
[C---:B------:R-:W-:Y:S06]  /*df10*/  HMMA.16816.F32 R192, R184.reuse, R220, R192 ;  /* 0x000000dcb8c0723c */ /* 0x040fec00000018c0 */
[----:B------:R-:W-:Y:S01]  /*df20*/  HMMA.16816.F32 R188, R184, R222, R188 ;  /* 0x000000deb8bc723c */ /* 0x000fe200000018bc */
[----:B------:R-:W4:Y:S04]  /*df30*/  LDSM.16.M88.4 R220, [R214+0x14800] ;  /* 0x01480000d6dc783b */ /* 0x000f280000000200 */
[----:B------:R-:W4:Y:S01]  /*df40*/  LDSM.16.M88.4 R184, [R214+0x15000] ;  /* 0x01500000d6b8783b */ /* 0x000f220000000200 */
        /* <DEDUP_REMOVED lines=37> */
[----:B------:R-:W1:Y:S04]  /*e1a0*/  LDSM.16.M88.4 R24, [R210+0x8000] ;  /* 0x00800000d218783b */ /* 0x000e680000000200 */
[----:B------:R-:W3:Y:S01]  /*e1b0*/  LDSM.16.M88.4 R32, [R209+0x5000] ;  /* 0x00500000d120783b */ /* 0x000ee20000000200 */
[C---:B------:R-:W-:Y:S06]  /*e1c0*/  HMMA.16816.F32 R20, R220.reuse, R184, R20 ;  /* 0x000000b8dc14723c */ /* 0x040fec0000001814 */
[C---:B------:R-:W-:Y:S01]  /*e1d0*/  HMMA.16816.F32 R4, R220.reuse, R186, R4 ;  /* 0x000000badc04723c */ /* 0x040fe20000001804 */
[----:B------:R-:W-:Y:S05]  /*e1e0*/  LDSM.16.M88.4 R184, [R209+0x5800] ;  /* 0x00580000d1b8783b */ /* 0x000fea0000000200 */
[C---:B--2---:R-:W-:Y:S06]  /*e1f0*/  HMMA.16816.F32 R172, R220.reuse, R176, R172 ;  /* 0x000000b0dcac723c */ /* 0x044fec00000018ac */
[C---:B------:R-:W-:Y:S01]  /*e200*/  HMMA.16816.F32 R168, R220.reuse, R178, R168 ;  /* 0x000000b2dca8723c */ /* 0x040fe200000018a8 */
[----:B------:R-:W-:Y:S05]  /*e210*/  LDSM.16.M88.4 R176, [R214+0x16000] ;  /* 0x01600000d6b0783b */ /* 0x000fea0000000200 */
[C---:B------:R-:W-:Y:S06]  /*e220*/  HMMA.16816.F32 R200, R220.reuse, R28, R200 ;  /* 0x0000001cdcc8723c */ /* 0x040fec00000018c8 */
        /* <DEDUP_REMOVED lines=9> */
[C---:B------:R-:W-:Y:S06]  /*e2c0*/  HMMA.16816.F32 R172, R24.reuse, R180, R172 ;  /* 0x000000b418ac723c */ /* 0x040fec00000018ac */
[C---:B------:R-:W-:Y:S01]  /*e2d0*/  HMMA.16816.F32 R168, R24.reuse, R182, R168 ;  /* 0x000000b618a8723c */ /* 0x040fe200000018a8 */
[----:B------:R-:W1:Y:S05]  /*e2e0*/  LDSM.16.M88.4 R180, [R212+0x6000] ;  /* 0x00600000d4b4783b */ /* 0x000e6a0000000200 */
[C---:B---3--:R-:W-:Y:S06]  /*e2f0*/  HMMA.16816.F32 R200, R24.reuse, R32, R200 ;  /* 0x0000002018c8723c */ /* 0x048fec00000018c8 */
[----:B------:R-:W-:Y:S01]  /*e300*/  HMMA.16816.F32 R196, R24, R34, R196 ;  /* 0x0000002218c4723c */ /* 0x000fe200000018c4 */
[----:B------:R-:W3:Y:S05]  /*e310*/  LDSM.16.M88.4 R32, [R214+0x17800] ;  /* 0x01780000d620783b */ /* 0x000eea0000000200 */
[----:B--2---:R-:W-:Y:S06]  /*e320*/  HMMA.16816.F32 R20, R28, R176, R20 ;  /* 0x000000b01c14723c */ /* 0x004fec0000001814 */
[----:B------:R-:W-:Y:S06]  /*e330*/  HMMA.16816.F32 R192, R24, R184, R192 ;  /* 0x000000b818c0723c */ /* 0x000fec00000018c0 */
[----:B------:R-:W-:Y:S01]  /*e340*/  HMMA.16816.F32 R4, R28, R178, R4 ;  /* 0x000000b21c04723c */ /* 0x000fe20000001804 */
[----:B------:R-:W-:Y:S05]  /*e350*/  LDSM.16.M88.4 R176, [R207+0x16000] ;  /* 0x01600000cfb0783b */ /* 0x000fea0000000200 */
[----:B------:R-:W-:Y:S01]  /*e360*/  HMMA.16816.F32 R188, R24, R186, R188 ;  /* 0x000000ba18bc723c */ /* 0x000fe200000018bc */
[----:B------:R-:W2:Y:S04]  /*e370*/  LDSM.16.M88.4 R184, [R211+0xc000] ;  /* 0x00c00000d3b8783b */ /* 0x000ea80000000200 */
[----:B------:R-:W4:Y:S01]  /*e380*/  LDSM.16.M88.4 R24, [R212+0x6800] ;  /* 0x00680000d418783b */ /* 0x000f220000000200 */
[----:B-1----:R-:W-:Y:S06]  /*e390*/  HMMA.16816.F32 R20, R224, R180, R20 ;  /* 0x000000b4e014723c */ /* 0x002fec0000001814 */
[C---:B------:R-:W-:Y:S06]  /*e3a0*/  HMMA.16816.F32 R172, R28.reuse, R220, R172 ;  /* 0x000000dc1cac723c */ /* 0x040fec00000018ac */
[C---:B------:R-:W-:Y:S01]  /*e3b0*/  HMMA.16816.F32 R168, R28.reuse, R222, R168 ;  /* 0x000000de1ca8723c */ /* 0x040fe200000018a8 */
[----:B------:R-:W1:Y:S05]  /*e3c0*/  LDSM.16.M88.4 R220, [R212+0x7000] ;  /* 0x00700000d4dc783b */ /* 0x000e6a0000000200 */
[C---:B------:R-:W-:Y:S06]  /*e3d0*/  HMMA.16816.F32 R200, R28.reuse, R216, R200 ;  /* 0x000000d81cc8723c */ /* 0x040fec00000018c8 */
[C---:B------:R-:W-:Y:S01]  /*e3e0*/  HMMA.16816.F32 R196, R28.reuse, R218, R196 ;  /* 0x000000da1cc4723c */ /* 0x040fe200000018c4 */
[----:B------:R-:W-:Y:S05]  /*e3f0*/  LDSM.16.M88.4 R216, [R212+0x7800] ;  /* 0x00780000d4d8783b */ /* 0x000fea0000000200 */
[C---:B---3--:R-:W-:Y:S06]  /*e400*/  HMMA.16816.F32 R192, R28.reuse, R32, R192 ;  /* 0x000000201cc0723c */ /* 0x048fec00000018c0 */
[----:B------:R-:W-:Y:S01]  /*e410*/  HMMA.16816.F32 R188, R28, R34, R188 ;  /* 0x000000221cbc723c */ /* 0x000fe200000018bc */
[----:B------:R-:W-:Y:S04]  /*e420*/  LDSM.16.M88.4 R32, [R210+0xc000] ;  /* 0x00c00000d220783b */ /* 0x000fe80000000200 */
[----:B------:R-:W3:Y:S01]  /*e430*/  LDSM.16.M88.4 R28, [R209+0x6000] ;  /* 0x00600000d11c783b */ /* 0x000ee20000000200 */
[----:B------:R-:W-:Y:S03]  /*e440*/  HMMA.16816.F32 R4, R224, R182, R4 ;  /* 0x000000b6e004723c */ /* 0x000fe60000001804 */
[----:B------:R-:W3:Y:S03]  /*e450*/  LDSM.16.M88.4 R180, [R207+0x16800] ;  /* 0x01680000cfb4783b */ /* 0x000ee60000000200 */
[----:B--2---:R-:W-:Y:S06]  /*e460*/  HMMA.16816.F32 R20, R184, R176, R20 ;  /* 0x000000b0b814723c */ /* 0x004fec0000001814 */
[C---:B----4-:R-:W-:Y:S06]  /*e470*/  HMMA.16816.F32 R172, R224.reuse, R24, R172 ;  /* 0x00000018e0ac723c */ /* 0x050fec00000018ac */
[----:B------:R-:W-:Y:S01]  /*e480*/  HMMA.16816.F32 R168, R224, R26, R168 ;  /* 0x0000001ae0a8723c */ /* 0x000fe200000018a8 */
[----:B------:R-:W2:Y:S05]  /*e490*/  LDSM.16.M88.4 R24, [R209+0x6800] ;  /* 0x00680000d118783b */ /* 0x000eaa0000000200 */
[----:B------:R-:W-:Y:S01]  /*e4a0*/  HMMA.16816.F32 R4, R184, R178, R4 ;  /* 0x000000b2b804723c */ /* 0x000fe20000001804 */
[----:B------:R-:W4:Y:S05]  /*e4b0*/  LDSM.16.M88.4 R176, [R207+0x17000] ;  /* 0x01700000cfb0783b */ /* 0x000f2a0000000200 */
[C---:B-1----:R-:W-:Y:S06]  /*e4c0*/  HMMA.16816.F32 R200, R224.reuse, R220, R200 ;  /* 0x000000dce0c8723c */ /* 0x042fec00000018c8 */
[----:B------:R-:W-:Y:S06]  /*e4d0*/  HMMA.16816.F32 R196, R224, R222, R196 ;  /* 0x000000dee0c4723c */ /* 0x000fec00000018c4 */
[----:B---3--:R-:W-:Y:S06]  /*e4e0*/  HMMA.16816.F32 R20, R32, R28, R20 ;  /* 0x0000001c2014723c */ /* 0x008fec0000001814 */
[----:B------:R-:W-:Y:S06]  /*e4f0*/  HMMA.16816.F32 R172, R184, R180, R172 ;  /* 0x000000b4b8ac723c */ /* 0x000fec00000018ac */
[----:B------:R-:W-:Y:S01]  /*e500*/  HMMA.16816.F32 R4, R32, R30, R4 ;  /* 0x0000001e2004723c */ /* 0x000fe20000001804 */
[----:B------:R-:W1:Y:S05]  /*e510*/  LDSM.16.M88.4 R28, [R207+0x17800] ;  /* 0x01780000cf1c783b */ /* 0x000e6a0000000200 */
[----:B------:R-:W-:Y:S01]  /*e520*/  HMMA.16816.F32 R168, R184, R182, R168 ;  /* 0x000000b6b8a8723c */ /* 0x000fe200000018a8 */
[----:B------:R-:W3:Y:S05]  /*e530*/  LDSM.16.M88.4 R180, [R209+0x7000] ;  /* 0x00700000d1b4783b */ /* 0x000eea0000000200 */
[C---:B------:R-:W-:Y:S01]  /*e540*/  FFMA.FTZ R21, R2.reuse, UR20, R21 ;  /* 0x0000001402157c23 */ /* 0x040fe20008010015 */
[----:B------:R-:W-:Y:S01]  /*e550*/  FFMA.FTZ R23, R2, UR20, R23 ;  /* 0x0000001402177c23 */ /* 0x000fe20008010017 */
[----:B------:R-:W-:Y:S03]  /*e560*/  HMMA.16816.F32 R192, R224, R216, R192 ;  /* 0x000000d8e0c0723c */ /* 0x000fe600000018c0 */
[----:B------:R-:W-:Y:S01]  /*e570*/  FSEL R221, R21, -INF , !P2 ;  /* 0xff80000015dd7808 */ /* 0x000fe20005000000 */
[----:B------:R-:W-:Y:S01]  /*e580*/  VIADD R21, R0, 0x9 ;  /* 0x0000000900157836 */ /* 0x000fe20000000000 */
[----:B------:R-:W-:Y:S01]  /*e590*/  ISETP.GE.AND P2, PT, R166, R165, PT ;  /* 0x000000a5a600720c */ /* 0x000fe20003f46270 */
[----:B--2---:R-:W-:Y:S03]  /*e5a0*/  HMMA.16816.F32 R172, R32, R24, R172 ;  /* 0x0000001820ac723c */ /* 0x004fe600000018ac */
[----:B------:R-:W-:-:S03]  /*e5b0*/  I2FP.F32.S32 R2, R21 ;  /* 0x0000001500027245 */ /* 0x000fc60000201400 */
[----:B----4-:R-:W-:Y:S01]  /*e5c0*/  HMMA.16816.F32 R200, R184, R176, R200 ;  /* 0x000000b0b8c8723c */ /* 0x010fe200000018c8 */
[----:B------:R-:W-:Y:S01]  /*e5d0*/  I2FP.F32.S32 R25, R166 ;  /* 0x000000a600197245 */ /* 0x000fe20000201400 */
[C---:B------:R-:W-:Y:S01]  /*e5e0*/  FFMA.FTZ R5, R2.reuse, UR20, R5 ;  /* 0x0000001402057c23 */ /* 0x040fe20008010005 */
[----:B------:R-:W-:-:S03]  /*e5f0*/  FFMA.FTZ R2, R2, UR20, R7 ;  /* 0x0000001402027c23 */ /* 0x000fc60008010007 */
[C---:B------:R-:W-:Y:S01]  /*e600*/  FFMA.FTZ R4, R25.reuse, UR20, R4 ;  /* 0x0000001419047c23 */ /* 0x040fe20008010004 */
[----:B------:R-:W-:Y:S01]  /*e610*/  HMMA.16816.F32 R196, R184, R178, R196 ;  /* 0x000000b2b8c4723c */ /* 0x000fe200000018c4 */
[----:B------:R-:W-:-:S03]  /*e620*/  FFMA.FTZ R6, R25, UR20, R6 ;  /* 0x0000001419067c23 */ /* 0x000fc60008010006 */
[----:B------:R-:W-:Y:S01]  /*e630*/  FSEL R177, R4, -INF , !P0 ;  /* 0xff80000004b17808 */ /* 0x000fe20004000000 */
[----:B------:R-:W-:Y:S01]  /*e640*/  VIADD R4, R0, 0x10 ;  /* 0x0000001000047836 */ /* 0x000fe20000000000 */
[----:B------:R-:W-:Y:S01]  /*e650*/  HMMA.16816.F32 R188, R224, R218, R188 ;  /* 0x000000dae0bc723c */ /* 0x000fe200000018bc */
[----:B------:R-:W-:Y:S02]  /*e660*/  FSEL R178, R23, -INF , !P1 ;  /* 0xff80000017b27808 */ /* 0x000fe40004800000 */
[-C--:B------:R-:W-:Y:S02]  /*e670*/  ISETP.GE.AND P1, PT, R21, R228.reuse, PT ;  /* 0x000000e41500720c */ /* 0x080fe40003f26270 */
[----:B------:R-:W-:Y:S01]  /*e680*/  FSEL R232, R6, -INF , !P2 ;  /* 0xff80000006e87808 */ /* 0x000fe20005000000 */
[----:B------:R-:W-:Y:S01]  /*e690*/  HMMA.16816.F32 R168, R32, R26, R168 ;  /* 0x0000001a20a8723c */ /* 0x000fe200000018a8 */
[----:B------:R-:W-:Y:S02]  /*e6a0*/  FSEL R219, R5, -INF , !P1 ;  /* 0xff80000005db7808 */ /* 0x000fe40004800000 */
[----:B------:R-:W-:-:S02]  /*e6b0*/  ISETP.GE.AND P2, PT, R4, R228, PT ;  /* 0x000000e40400720c */ /* 0x000fc40003f46270 */
[----:B------:R-:W-:Y:S01]  /*e6c0*/  I2FP.F32.S32 R23, R4 ;  /* 0x0000000400177245 */ /* 0x000fe20000201400 */
[----:B-1----:R-:W-:Y:S01]  /*e6d0*/  HMMA.16816.F32 R192, R184, R28, R192 ;  /* 0x0000001cb8c0723c */ /* 0x002fe200000018c0 */
[-C--:B------:R-:W-:Y:S02]  /*e6e0*/  ISETP.GE.AND P1, PT, R4, R165.reuse, PT ;  /* 0x000000a50400720c */ /* 0x080fe40003f26270 */
[----:B------:R-:W1:Y:S01]  /*e6f0*/  LDSM.16.M88.4 R4, [R209+0x7800] ;  /* 0x00780000d104783b */ /* 0x000e620000000200 */
[----:B------:R-:W-:Y:S01]  /*e700*/  ISETP.GE.AND P0, PT, R21, R165, PT ;  /* 0x000000a51500720c */ /* 0x000fe20003f06270 */
[----:B------:R-:W-:Y:S01]  /*e710*/  VIADD R21, R0, 0x11 ;  /* 0x0000001100157836 */ /* 0x000fe20000000000 */
[----:B---3--:R-:W-:Y:S01]  /*e720*/  HMMA.16816.F32 R200, R32, R180, R200 ;  /* 0x000000b420c8723c */ /* 0x008fe200000018c8 */
[C---:B------:R-:W-:Y:S01]  /*e730*/  FFMA.FTZ R176, R23.reuse, UR20, R172 ;  /* 0x0000001417b07c23 */ /* 0x040fe200080100ac */
[----:B------:R-:W-:Y:S01]  /*e740*/  FSEL R172, R2, -INF , !P0 ;  /* 0xff80000002ac7808 */ /* 0x000fe20004000000 */
[----:B------:R-:W-:Y:S01]  /*e750*/  FFMA.FTZ R174, R23, UR20, R174 ;  /* 0x0000001417ae7c23 */ /* 0x000fe200080100ae */
[----:B------:R-:W-:Y:S01]  /*e760*/  I2FP.F32.S32 R24, R21 ;  /* 0x0000001500187245 */ /* 0x000fe20000201400 */
[C---:B------:R-:W-:Y:S01]  /*e770*/  VIADD R2, R0.reuse, 0x18 ;  /* 0x0000001800027836 */ /* 0x040fe20000000000 */
[----:B------:R-:W-:Y:S01]  /*e780*/  HMMA.16816.F32 R188, R184, R30, R188 ;  /* 0x0000001eb8bc723c */ /* 0x000fe200000018bc */
[----:B------:R-:W-:Y:S01]  /*e790*/  ISETP.GE.AND P0, PT, R21, R228, PT ;  /* 0x000000e41500720c */ /* 0x000fe20003f06270 */
[----:B------:R-:W-:-:S02]  /*e7a0*/  VIADD R23, R0, 0x19 ;  /* 0x0000001900177836 */ /* 0x000fc40000000000 */
[----:B------:R-:W-:Y:S01]  /*e7b0*/  FFMA.FTZ R173, R24, UR20, R173 ;  /* 0x0000001418ad7c23 */ /* 0x000fe200080100ad */
[----:B------:R-:W-:Y:S01]  /*e7c0*/  FSEL R176, R176, -INF , !P2 ;  /* 0xff800000b0b07808 */ /* 0x000fe20005000000 */
[----:B------:R-:W-:Y:S01]  /*e7d0*/  FFMA.FTZ R175, R24, UR20, R175 ;  /* 0x0000001418af7c23 */ /* 0x000fe200080100af */
[----:B------:R-:W-:Y:S01]  /*e7e0*/  ISETP.GE.AND P2, PT, R21, R165, PT ;  /* 0x000000a51500720c */ /* 0x000fe20003f46270 */
[----:B------:R-:W-:Y:S01]  /*e7f0*/  HMMA.16816.F32 R196, R32, R182, R196 ;  /* 0x000000b620c4723c */ /* 0x000fe200000018c4 */
[----:B------:R-:W-:Y:S01]  /*e800*/  FSEL R180, R174, -INF , !P1 ;  /* 0xff800000aeb47808 */ /* 0x000fe20004800000 */
[----:B------:R-:W-:-:S04]  /*e810*/  DEPBAR.LE SB0, 0x0 ;  /* 0x000080000000791a */ /* 0x000fc80000000000 */
[----:B------:R-:W-:Y:S02]  /*e820*/  I2FP.F32.S32 R21, R2 ;  /* 0x0000000200157245 */ /* 0x000fe40000201400 */
[----:B------:R-:W-:Y:S02]  /*e830*/  FSEL R181, R173, -INF , !P0 ;  /* 0xff800000adb57808 */ /* 0x000fe40004000000 */
[C---:B------:R-:W-:Y:S01]  /*e840*/  ISETP.GE.AND P1, PT, R2.reuse, R228, PT ;  /* 0x000000e40200720c */ /* 0x040fe20003f26270 */
[C---:B------:R-:W-:Y:S01]  /*e850*/  FFMA.FTZ R168, R21.reuse, UR20, R168 ;  /* 0x0000001415a87c23 */ /* 0x040fe200080100a8 */
[----:B------:R-:W-:Y:S01]  /*e860*/  BAR.SYNC.DEFER_BLOCKING 0x0 ;  /* 0x0000000000007b1d */ /* 0x000fe20000010000 */
[----:B------:R-:W-:Y:S01]  /*e870*/  ISETP.GE.AND P0, PT, R2, R165, PT ;  /* 0x000000a50200720c */ /* 0x000fe20003f06270 */
[----:B------:R-:W-:Y:S01]  /*e880*/  VIADD R2, R0, 0x20 ;  /* 0x0000002000027836 */ /* 0x000fe20000000000 */
[----:B------:R-:W-:Y:S01]  /*e890*/  I2FP.F32.S32 R24, R23 ;  /* 0x0000001700187245 */ /* 0x000fe20000201400 */
[----:B------:R-:W-:Y:S01]  /*e8a0*/  FFMA.FTZ R170, R21, UR20, R170 ;  /* 0x0000001415aa7c23 */ /* 0x000fe200080100aa */
[----:B------:R-:W-:-:S02]  /*e8b0*/  FSEL R222, R175, -INF , !P2 ;  /* 0xff800000afde7808 */ /* 0x000fc40005000000 */
[----:B------:R-:W-:Y:S01]  /*e8c0*/  I2FP.F32.S32 R21, R2 ;  /* 0x0000000200157245 */ /* 0x000fe20000201400 */
[----:B------:R-:W-:Y:S01]  /*e8d0*/  FFMA.FTZ R169, R24, UR20, R169 ;  /* 0x0000001418a97c23 */ /* 0x000fe200080100a9 */
[----:B------:R-:W-:Y:S01]  /*e8e0*/  FSEL R217, R168, -INF , !P1 ;  /* 0xff800000a8d97808 */ /* 0x000fe20004800000 */
[----:B------:R-:W-:Y:S01]  /*e8f0*/  FFMA.FTZ R171, R24, UR20, R171 ;  /* 0x0000001418ab7c23 */ /* 0x000fe200080100ab */
[----:B------:R-:W-:Y:S01]  /*e900*/  ISETP.GE.AND P2, PT, R23, R228, PT ;  /* 0x000000e41700720c */ /* 0x000fe20003f46270 */
[----:B------:R-:W-:Y:S01]  /*e910*/  FFMA.FTZ R31, R21, UR20, R200 ;  /* 0x00000014151f7c23 */ /* 0x000fe200080100c8 */
[----:B------:R-:W-:Y:S01]  /*e920*/  ISETP.GE.AND P1, PT, R23, R165, PT ;  /* 0x000000a51700720c */ /* 0x000fe20003f26270 */
[C---:B------:R-:W-:Y:S02]  /*e930*/  VIADD R23, R0.reuse, 0x21 ;  /* 0x0000002100177836 */ /* 0x040fe40000000000 */
[----:B------:R-:W-:Y:S01]  /*e940*/  FFMA.FTZ R30, R21, UR20, R202 ;  /* 0x00000014151e7c23 */ /* 0x000fe200080100ca */
[----:B-1----:R-:W-:Y:S01]  /*e950*/  HMMA.16816.F32 R192, R32, R4, R192 ;  /* 0x0000000420c0723c */ /* 0x002fe200000018c0 */
[----:B------:R-:W-:Y:S01]  /*e960*/  VIADD R21, R0, 0x28 ;  /* 0x0000002800157836 */ /* 0x000fe20000000000 */
[----:B------:R-:W-:-:S02]  /*e970*/  FSEL R170, R170, -INF , !P0 ;  /* 0xff800000aaaa7808 */ /* 0x000fc40004000000 */
[----:B------:R-:W-:Y:S02]  /*e980*/  FSEL R169, R169, -INF , !P2 ;  /* 0xff800000a9a97808 */ /* 0x000fe40005000000 */
[C---:B------:R-:W-:Y:S01]  /*e990*/  ISETP.GE.AND P0, PT, R2.reuse, R228, PT ;  /* 0x000000e40200720c */ /* 0x040fe20003f06270 */
[----:B------:R-:W-:Y:S01]  /*e9a0*/  HMMA.16816.F32 R188, R32, R6, R188 ;  /* 0x0000000620bc723c */ /* 0x000fe200000018bc */
[----:B------:R-:W-:Y:S01]  /*e9b0*/  ISETP.GE.AND P2, PT, R2, R165, PT ;  /* 0x000000a50200720c */ /* 0x000fe20003f46270 */
[----:B------:R-:W-:Y:S01]  /*e9c0*/  VIADD R4, R0, 0x29 ;  /* 0x0000002900047836 */ /* 0x000fe20000000000 */
[----:B------:R-:W-:Y:S02]  /*e9d0*/  I2FP.F32.S32 R2, R23 ;  /* 0x0000001700027245 */ /* 0x000fe40000201400 */
[----:B------:R-:W-:Y:S02]  /*e9e0*/  I2FP.F32.S32 R5, R21 ;  /* 0x0000001500057245 */ /* 0x000fe40000201400 */
[----:B------:R-:W-:Y:S01]  /*e9f0*/  FSEL R220, R171, -INF , !P1 ;  /* 0xff800000abdc7808 */ /* 0x000fe20004800000 */
[C---:B------:R-:W-:Y:S01]  /*ea00*/  FFMA.FTZ R168, R2.reuse, UR20, R201 ;  /* 0x0000001402a87c23 */ /* 0x040fe200080100c9 */
[----:B------:R-:W-:Y:S01]  /*ea10*/  FFMA.FTZ R164, R2, UR20, R203 ;  /* 0x0000001402a47c23 */ /* 0x000fe200080100cb */
[----:B------:R-:W-:Y:S01]  /*ea20*/  FSEL R31, R31, -INF , !P0 ;  /* 0xff8000001f1f7808 */ /* 0x000fe20004000000 */
[C---:B------:R-:W-:Y:S01]  /*ea30*/  FFMA.FTZ R196, R5.reuse, UR20, R196 ;  /* 0x0000001405c47c23 */ /* 0x040fe200080100c4 */
[----:B------:R-:W-:Y:S01]  /*ea40*/  FSEL R30, R30, -INF , !P2 ;  /* 0xff8000001e1e7808 */ /* 0x000fe20005000000 */
[----:B------:R-:W-:Y:S01]  /*ea50*/  FFMA.FTZ R198, R5, UR20, R198 ;  /* 0x0000001405c67c23 */ /* 0x000fe200080100c6 */
[----:B------:R-:W-:Y:S01]  /*ea60*/  I2FP.F32.S32 R2, R4 ;  /* 0x0000000400027245 */ /* 0x000fe20000201400 */
[----:B------:R-:W-:Y:S01]  /*ea70*/  VIADD R5, R0, 0x30 ;  /* 0x0000003000057836 */ /* 0x000fe20000000000 */
[----:B------:R-:W-:-:S02]  /*ea80*/  ISETP.GE.AND P1, PT, R23, R228, PT ;  /* 0x000000e41700720c */ /* 0x000fc40003f26270 */
[-C--:B------:R-:W-:Y:S01]  /*ea90*/  ISETP.GE.AND P0, PT, R23, R165.reuse, PT ;  /* 0x000000a51700720c */ /* 0x080fe20003f06270 */
[C---:B------:R-:W-:Y:S01]  /*eaa0*/  FFMA.FTZ R197, R2.reuse, UR20, R197 ;  /* 0x0000001402c57c23 */ /* 0x040fe200080100c5 */
[C---:B------:R-:W-:Y:S01]  /*eab0*/  ISETP.GE.AND P2, PT, R21.reuse, R228, PT ;  /* 0x000000e41500720c */ /* 0x040fe20003f46270 */
[----:B------:R-:W-:Y:S01]  /*eac0*/  FFMA.FTZ R166, R2, UR20, R199 ;  /* 0x0000001402a67c23 */ /* 0x000fe200080100c7 */
[----:B------:R-:W-:Y:S01]  /*ead0*/  FSEL R168, R168, -INF , !P1 ;  /* 0xff800000a8a87808 */ /* 0x000fe20004800000 */
[----:B------:R-:W-:Y:S01]  /*eae0*/  VIADD R2, R0, 0x31 ;  /* 0x0000003100027836 */ /* 0x000fe20000000000 */
[----:B------:R-:W-:Y:S02]  /*eaf0*/  FSEL R164, R164, -INF , !P0 ;  /* 0xff800000a4a47808 */ /* 0x000fe40004000000 */
[----:B------:R-:W-:Y:S02]  /*eb00*/  FSEL R237, R196, -INF , !P2 ;  /* 0xff800000c4ed7808 */ /* 0x000fe40005000000 */
[----:B------:R-:W-:-:S02]  /*eb10*/  ISETP.GE.AND P1, PT, R21, R165, PT ;  /* 0x000000a51500720c */ /* 0x000fc40003f26270 */
[CC--:B------:R-:W-:Y:S02]  /*eb20*/  ISETP.GE.AND P0, PT, R4.reuse, R228.reuse, PT ;  /* 0x000000e40400720c */ /* 0x0c0fe40003f06270 */
[----:B------:R-:W-:Y:S01]  /*eb30*/  ISETP.GE.AND P2, PT, R4, R165, PT ;  /* 0x000000a50400720c */ /* 0x000fe20003f46270 */
[----:B------:R-:W-:Y:S01]  /*eb40*/  VIADD R4, R0, 0x38 ;  /* 0x0000003800047836 */ /* 0x000fe20000000000 */
[----:B------:R-:W-:Y:S02]  /*eb50*/  I2FP.F32.S32 R7, R5 ;  /* 0x0000000500077245 */ /* 0x000fe40000201400 */
[----:B------:R-:W-:Y:S02]  /*eb60*/  FSEL R231, R198, -INF , !P1 ;  /* 0xff800000c6e77808 */ /* 0x000fe40004800000 */
[----:B------:R-:W-:Y:S01]  /*eb70*/  FSEL R236, R197, -INF , !P0 ;  /* 0xff800000c5ec7808 */ /* 0x000fe20004000000 */
[----:B------:R-:W-:Y:S01]  /*eb80*/  FFMA.FTZ R194, R7, UR20, R194 ;  /* 0x0000001407c27c23 */ /* 0x000fe200080100c2 */
[----:B------:R-:W-:Y:S01]  /*eb90*/  ISETP.GE.AND P1, PT, R5, R228, PT ;  /* 0x000000e40500720c */ /* 0x000fe20003f26270 */
[----:B------:R-:W-:Y:S01]  /*eba0*/  FFMA.FTZ R192, R7, UR20, R192 ;  /* 0x0000001407c07c23 */ /* 0x000fe200080100c0 */
[----:B------:R-:W-:-:S02]  /*ebb0*/  ISETP.GE.AND P0, PT, R5, R165, PT ;  /* 0x000000a50500720c */ /* 0x000fc40003f06270 */
[----:B------:R-:W-:Y:S02]  /*ebc0*/  I2FP.F32.S32 R5, R4 ;  /* 0x0000000400057245 */ /* 0x000fe40000201400 */
[----:B------:R-:W-:Y:S02]  /*ebd0*/  I2FP.F32.S32 R6, R2 ;  /* 0x0000000200067245 */ /* 0x000fe40000201400 */
[----:B------:R-:W-:Y:S01]  /*ebe0*/  FSEL R202, R194, -INF , !P0 ;  /* 0xff800000c2ca7808 */ /* 0x000fe20004000000 */
[C---:B------:R-:W-:Y:S01]  /*ebf0*/  FFMA.FTZ R33, R5.reuse, UR20, R188 ;  /* 0x0000001405217c23 */ /* 0x040fe200080100bc */
[----:B------:R-:W-:Y:S01]  /*ec00*/  FFMA.FTZ R190, R5, UR20, R190 ;  /* 0x0000001405be7c23 */ /* 0x000fe200080100be */
[----:B------:R-:W-:Y:S01]  /*ec10*/  I2FP.F32.S32 R5, R0 ;  /* 0x0000000000057245 */ /* 0x000fe20000201400 */
[----:B------:R-:W-:Y:S01]  /*ec20*/  FFMA.FTZ R195, R6, UR20, R195 ;  /* 0x0000001406c37c23 */ /* 0x000fe200080100c3 */
[----:B------:R-:W-:Y:S01]  /*ec30*/  ISETP.GE.AND P0, PT, R4, R228, PT ;  /* 0x000000e40400720c */ /* 0x000fe20003f06270 */
[----:B------:R-:W-:Y:S01]  /*ec40*/  FFMA.FTZ R193, R6, UR20, R193 ;  /* 0x0000001406c17c23 */ /* 0x000fe200080100c1 */
[----:B------:R-:W-:Y:S01]  /*ec50*/  FSEL R235, R192, -INF , !P1 ;  /* 0xff800000c0eb7808 */ /* 0x000fe20004800000 */
[C---:B------:R-:W-:Y:S01]  /*ec60*/  FFMA.FTZ R22, R5.reuse, UR20, R22 ;  /* 0x0000001405167c23 */ /* 0x040fe20008010016 */
[----:B------:R-:W-:Y:S01]  /*ec70*/  ISETP.GE.AND P1, PT, R2, R165, PT ;  /* 0x000000a50200720c */ /* 0x000fe20003f26270 */
[----:B------:R-:W-:Y:S01]  /*ec80*/  FFMA.FTZ R20, R5, UR20, R20 ;  /* 0x0000001405147c23 */ /* 0x000fe20008010014 */
[----:B------:R-:W-:-:S02]  /*ec90*/  FSEL R33, R33, -INF , !P0 ;  /* 0xff80000021217808 */ /* 0x000fc40004000000 */
[C---:B------:R-:W-:Y:S02]  /*eca0*/  ISETP.GE.AND P0, PT, R0.reuse, R165, PT ;  /* 0x000000a50000720c */ /* 0x040fe40003f06270 */
[----:B------:R-:W-:Y:S02]  /*ecb0*/  FSEL R226, R195, -INF , !P1 ;  /* 0xff800000c3e27808 */ /* 0x000fe40004800000 */
[C---:B------:R-:W-:Y:S01]  /*ecc0*/  ISETP.GE.AND P1, PT, R0.reuse, R228, PT ;  /* 0x000000e40000720c */ /* 0x040fe20003f26270 */
[----:B------:R-:W-:Y:S01]  /*ecd0*/  VIADD R0, R0, 0x39 ;  /* 0x0000003900007836 */ /* 0x000fe20000000000 */
[----:B------:R-:W-:Y:S02]  /*ece0*/  FSEL R216, R22, -INF , !P0 ;  /* 0xff80000016d87808 */ /* 0x000fe40004000000 */
[----:B------:R-:W-:Y:S02]  /*ecf0*/  FSEL R166, R166, -INF , !P2 ;  /* 0xff800000a6a67808 */ /* 0x000fe40005000000 */
[----:B------:R-:W-:-:S02]  /*ed00*/  PLOP3.LUT P0, PT, PT, PT, UP0, 0x80, 0x0 ;  /* 0x000000000000781c */ /* 0x000fc40003f0f008 */
[----:B------:R-:W-:Y:S02]  /*ed10*/  ISETP.GE.AND P2, PT, R2, R228, PT ;  /* 0x000000e40200720c */ /* 0x000fe40003f46270 */
[----:B------:R-:W-:Y:S02]  /*ed20*/  I2FP.F32.S32 R2, R0 ;  /* 0x0000000000027245 */ /* 0x000fe40000201400 */
[----:B------:R-:W-:Y:S02]  /*ed30*/  FSEL R234, R193, -INF , !P2 ;  /* 0xff800000c1ea7808 */ /* 0x000fe40005000000 */
[----:B------:R-:W-:Y:S01]  /*ed40*/  ISETP.GE.AND P2, PT, R4, R165, PT ;  /* 0x000000a50400720c */ /* 0x000fe20003f46270 */
[----:B------:R-:W-:Y:S01]  /*ed50*/  FFMA.FTZ R189, R2, UR20, R189 ;  /* 0x0000001402bd7c23 */ /* 0x000fe200080100bd */
[----:B------:R-:W-:Y:S01]  /*ed60*/  FSEL R171, R20, -INF , !P1 ;  /* 0xff80000014ab7808 */ /* 0x000fe20004800000 */
[----:B------:R-:W-:Y:S01]  /*ed70*/  FFMA.FTZ R191, R2, UR20, R191 ;  /* 0x0000001402bf7c23 */ /* 0x000fe200080100bf */
[----:B------:R-:W-:-:S02]  /*ed80*/  FSEL R227, R190, -INF , !P2 ;  /* 0xff800000bee37808 */ /* 0x000fc40005000000 */
[C---:B------:R-:W-:Y:S02]  /*ed90*/  ISETP.GE.AND P2, PT, R0.reuse, R228, PT ;  /* 0x000000e40000720c */ /* 0x040fe40003f46270 */
        /* <DEDUP_REMOVED lines=85> */
.L_x_1164:
[----:B------:R-:W-:Y:S05]  /*f2f0*/  BSYNC B0 ;  /* 0x0000000000007941 */ /* 0x000fea0003800000 */
.L_x_1163:
[----:B------:R-:W0:Y:S02]  /*f300*/  LDGDEPBAR ;  /* 0x00000000000079af */ /* 0x000e240000000000 */
.L_x_1162:
        /* <DEDUP_REMOVED lines=9> */
[----:B------:R-:W-:Y:S02]  /*f3a0*/  UIADD3 UR12, UR33, 0x76cf5d0a, URZ ;  /* 0x76cf5d0a210c7890 */ /* 0x000fe4000fffe03f */
[----:B------:R-:W-:Y:S01]  /*f3b0*/  LOP3.LUT R2, R189, UR6, RZ, 0x3c, !PT ;  /* 0x00000006bd027c12 */ /* 0x000fe2000f8e3cff */
[----:B------:R-:W-:Y:S01]  /*f3c0*/  UIADD3 UR11, UR33, 0x32370b8f, URZ ;  /* 0x32370b8f210b7890 */ /* 0x000fe2000fffe03f */
[----:B-1----:R-:W-:Y:S01]  /*f3d0*/  FMNMX.FTZ R35, R219, R0, !PT ;  /* 0x00000000db237209 */ /* 0x002fe20007810000 */
[----:B------:R-:W-:-:S02]  /*f3e0*/  UIADD3 UR7, UR32, -0x255992d5, URZ ;  /* 0xdaa66d2b20077890 */ /* 0x000fc4000fffe03f */
[----:B------:R-:W-:Y:S01]  /*f3f0*/  IMAD.WIDE.U32 R246, R2, -0x326172a9, RZ ;  /* 0xcd9e8d5702f67825 */ /* 0x000fe200078e00ff */
        /* <DEDUP_REMOVED lines=31> */
[----:B------:R-:W-:Y:S01]  /*f5f0*/  LOP3.LUT R246, R19, UR13, R246, 0x96, !PT ;  /* 0x0000000d13f67c12 */ /* 0x000fe2000f8e96f6 */
[----:B------:R-:W1:Y:S01]  /*f600*/  SHFL.BFLY PT, R183, R32, 0x2, 0x1f ;  /* 0x0c401f0020b77f89 */ /* 0x000e6200000e0000 */
[----:B------:R-:W-:-:S04]  /*f610*/  FMNMX.FTZ R35, R202, R35, !PT ;  /* 0x00000023ca237209 */ /* 0x000fc80007810000 */
[----:B------:R-:W-:-:S04]  /*f620*/  FMNMX.FTZ R0, R226, R35, !PT ;  /* 0x00000023e2007209 */ /* 0x000fc80007810000 */
[----:B------:R-:W-:-:S04]  /*f630*/  FMNMX.FTZ R35, R227, R0, !PT ;  /* 0x00000000e3237209 */ /* 0x000fc80007810000 */
[----:B------:R-:W-:Y:S01]  /*f640*/  FMNMX.FTZ R0, R248, R35, !PT ;  /* 0x00000023f8007209 */ /* 0x000fe20007810000 */
[----:B------:R-:W-:-:S04]  /*f650*/  IMAD.WIDE.U32 R34, R14, -0x326172a9, RZ ;  /* 0xcd9e8d570e227825 */ /* 0x000fc800078e00ff */
[----:B------:R-:W3:Y:S01]  /*f660*/  SHFL.BFLY PT, R175, R0, 0x2, 0x1f ;  /* 0x0c401f0000af7f89 */ /* 0x000ee200000e0000 */
[----:B------:R-:W-:Y:S01]  /*f670*/  LOP3.LUT R224, R247, UR27, R34, 0x96, !PT ;  /* 0x0000001bf7e07c12 */ /* 0x000fe2000f8e9622 */
[----:B------:R-:W-:Y:S01]  /*f680*/  IMAD.WIDE.U32 R246, R246, -0x2daee0ad, RZ ;  /* 0xd2511f53f6f67825 */ /* 0x000fe200078e00ff */
[----:B-1----:R-:W-:-:S03]  /*f690*/  FMNMX.FTZ R183, R32, R183, !PT ;  /* 0x000000b720b77209 */ /* 0x002fc60007810000 */
[----:B------:R-:W-:Y:S01]  /*f6a0*/  IMAD.WIDE.U32 R224, R224, -0x2daee0ad, RZ ;  /* 0xd2511f53e0e07825 */ /* 0x000fe200078e00ff */
[----:B------:R-:W-:Y:S01]  /*f6b0*/  LOP3.LUT R32, R35, R9, RZ, 0x3c, !PT ;  /* 0x0000000923207212 */ /* 0x000fe200078e3cff */
[----:B------:R-:W1:Y:S01]  /*f6c0*/  SHFL.BFLY PT, R2, R183, 0x1, 0x1f ;  /* 0x0c201f00b7027f89 */ /* 0x000e6200000e0000 */
[----:B------:R-:W-:-:S03]  /*f6d0*/  LOP3.LUT R184, R247, UR11, R224, 0x96, !PT ;  /* 0x0000000bf7b87c12 */ /* 0x000fc6000f8e96e0 */
[----:B------:R-:W-:Y:S02]  /*f6e0*/  IMAD R32, R32, -0x2daee0ad, RZ ;  /* 0xd2511f5320207824 */ /* 0x000fe400078e02ff */
[----:B------:R-:W-:-:S03]  /*f6f0*/  IMAD.WIDE.U32 R184, R184, -0x326172a9, RZ ;  /* 0xcd9e8d57b8b87825 */ /* 0x000fc600078e00ff */
[----:B------:R-:W-:-:S05]  /*f700*/  LOP3.LUT R35, R225, UR12, R32, 0x96, !PT ;  /* 0x0000000ce1237c12 */ /* 0x000fca000f8e9620 */
[----:B------:R-:W-:Y:S01]  /*f710*/  IMAD.WIDE.U32 R186, R35, -0x326172a9, RZ ;  /* 0xcd9e8d5723ba7825 */ /* 0x000fe200078e00ff */
[----:B---3--:R-:W-:-:S04]  /*f720*/  FMNMX.FTZ R175, R0, R175, !PT ;  /* 0x000000af00af7209 */ /* 0x008fc80007810000 */
[----:B------:R-:W-:Y:S01]  /*f730*/  LOP3.LUT R35, R187, UR7, R18, 0x96, !PT ;  /* 0x00000007bb237c12 */ /* 0x000fe2000f8e9612 */
[----:B------:R-:W3:Y:S01]  /*f740*/  SHFL.BFLY PT, R0, R175, 0x1, 0x1f ;  /* 0x0c201f00af007f89 */ /* 0x000ee200000e0000 */
[----:B------:R-:W-:Y:S02]  /*f750*/  LOP3.LUT R186, R185, UR6, R186, 0x96, !PT ;  /* 0x00000006b9ba7c12 */ /* 0x000fe4000f8e96ba */
[----:B-1----:R-:W-:Y:S01]  /*f760*/  FMNMX.FTZ R2, R183, R2, !PT ;  /* 0x00000002b7027209 */ /* 0x002fe20007810000 */
[----:B------:R-:W-:Y:S01]  /*f770*/  IMAD.WIDE.U32 R182, R35, -0x2daee0ad, RZ ;  /* 0xd2511f5323b67825 */ /* 0x000fe200078e00ff */
[----:B------:R-:W-:Y:S01]  /*f780*/  LOP3.LUT R35, R189, UR4, RZ, 0x3c, !PT ;  /* 0x00000004bd237c12 */ /* 0x000fe2000f8e3cff */
[----:B------:R-:W-:Y:S01]  /*f790*/  UIADD3 UR4, UR33, 0x646e171e, URZ ;  /* 0x646e171e21047890 */ /* 0x000fe2000fffe03f */
[----:B------:R-:W-:Y:S01]  /*f7a0*/  FSETP.NEU.FTZ.AND P6, PT, R2, -INF , PT ;  /* 0xff8000000200780b */ /* 0x000fe20003fdd000 */
[----:B------:R-:W-:-:S04]  /*f7b0*/  IMAD.WIDE.U32 R186, R186, -0x2daee0ad, RZ ;  /* 0xd2511f53baba7825 */ /* 0x000fc800078e00ff */
[----:B------:R-:W-:Y:S01]  /*f7c0*/  FMUL.FTZ R196, R2, UR31 ;  /* 0x0000001f02c47c20 */ /* 0x000fe20008410000 */
[----:B------:R-:W-:Y:S02]  /*f7d0*/  LOP3.LUT R183, R183, UR10, R246, 0x96, !PT ;  /* 0x0000000ab7b77c12 */ /* 0x000fe4000f8e96f6 */
[----:B------:R-:W-:Y:S02]  /*f7e0*/  LOP3.LUT R182, R187, UR30, R182, 0x96, !PT ;  /* 0x0000001ebbb67c12 */ /* 0x000fe4000f8e96b6 */
[----:B------:R-:W-:Y:S01]  /*f7f0*/  FSEL R196, R196, RZ, P6 ;  /* 0x000000ffc4c47208 */ /* 0x000fe20003000000 */
[----:B------:R-:W-:-:S04]  /*f800*/  IMAD.WIDE.U32 R190, R183, -0x326172a9, RZ ;  /* 0xcd9e8d57b7be7825 */ /* 0x000fc800078e00ff */
[----:B------:R-:W-:-:S04]  /*f810*/  IMAD.WIDE.U32 R188, R182, -0x326172a9, RZ ;  /* 0xcd9e8d57b6bc7825 */ /* 0x000fc800078e00ff */
[--C-:B------:R-:W-:Y:S01]  /*f820*/  FFMA.FTZ R218, R171, UR31, -R196.reuse ;  /* 0x0000001fabda7c23 */ /* 0x100fe200080108c4 */
[--C-:B------:R-:W-:Y:S01]  /*f830*/  FFMA.FTZ R200, R221, UR31, -R196.reuse ;  /* 0x0000001fddc87c23 */ /* 0x100fe200080108c4 */
[----:B---3--:R-:W-:Y:S01]  /*f840*/  FMNMX.FTZ R0, R175, R0, !PT ;  /* 0x00000000af007209 */ /* 0x008fe20007810000 */
[--C-:B------:R-:W-:Y:S01]  /*f850*/  FFMA.FTZ R194, R177, UR31, -R196.reuse ;  /* 0x0000001fb1c27c23 */ /* 0x100fe200080108c4 */
[----:B------:R-:W-:Y:S01]  /*f860*/  LOP3.LUT R187, R188, 0xff, RZ, 0xc0, !PT ;  /* 0x000000ffbcbb7812 */ /* 0x000fe200078ec0ff */
[----:B------:R-:W-:Y:S01]  /*f870*/  FFMA.FTZ R199, R219, UR31, -R196 ;  /* 0x0000001fdbc77c23 */ /* 0x000fe200080108c4 */
[----:B------:R-:W-:Y:S01]  /*f880*/  LOP3.LUT R185, R189, UR37, R190, 0x96, !PT ;  /* 0x00000025bdb97c12 */ /* 0x000fe2000f8e96be */
[----:B------:R-:W-:Y:S01]  /*f890*/  MUFU.EX2 R218, R218 ;  /* 0x000000da00da7308 */ /* 0x000fe20000000800 */
[----:B------:R-:W-:Y:S01]  /*f8a0*/  ISETP.LE.U32.AND P4, PT, R187, UR5, PT ;  /* 0x00000005bb007c0c */ /* 0x000fe2000bf83070 */
[----:B------:R-:W-:Y:S01]  /*f8b0*/  FMUL.FTZ R203, R0, UR31 ;  /* 0x0000001f00cb7c20 */ /* 0x000fe20008410000 */
[----:B------:R-:W-:Y:S01]  /*f8c0*/  LOP3.LUT R187, R185, 0xffff, RZ, 0xc0, !PT ;  /* 0x0000ffffb9bb7812 */ /* 0x000fe200078ec0ff */
[----:B------:R-:W-:Y:S01]  /*f8d0*/  FFMA.FTZ R238, R176, UR31, -R196 ;  /* 0x0000001fb0ee7c23 */ /* 0x000fe200080108c4 */
[----:B------:R-:W-:Y:S01]  /*f8e0*/  SHF.R.U32.HI R175, RZ, 0x18, R188 ;  /* 0x00000018ffaf7819 */ /* 0x000fe200000116bc */
[--C-:B------:R-:W-:Y:S01]  /*f8f0*/  FFMA.FTZ R193, R181, UR31, -R196.reuse ;  /* 0x0000001fb5c17c23 */ /* 0x100fe200080108c4 */
[----:B------:R-:W-:Y:S01]  /*f900*/  SHF.R.U32.HI R187, RZ, 0x8, R187 ;  /* 0x00000008ffbb7819 */ /* 0x000fe200000116bb */
[----:B------:R-:W1:Y:S01]  /*f910*/  MUFU.EX2 R200, R200 ;  /* 0x000000c800c87308 */ /* 0x000e620000000800 */
[----:B------:R-:W-:Y:S01]  /*f920*/  FSETP.NEU.FTZ.AND P5, PT, R0, -INF , PT ;  /* 0xff8000000000780b */ /* 0x000fe20003fbd000 */
[--C-:B------:R-:W-:Y:S01]  /*f930*/  FFMA.FTZ R192, R217, UR31, -R196.reuse ;  /* 0x0000001fd9c07c23 */ /* 0x100fe200080108c4 */
[----:B------:R-:W-:Y:S01]  /*f940*/  ISETP.LE.U32.AND P3, PT, R175, UR5, PT ;  /* 0x00000005af007c0c */ /* 0x000fe2000bf63070 */
[--C-:B------:R-:W-:Y:S01]  /*f950*/  FFMA.FTZ R195, R168, UR31, -R196.reuse ;  /* 0x0000001fa8c37c23 */ /* 0x100fe200080108c4 */
[----:B------:R-:W-:Y:S01]  /*f960*/  LOP3.LUT R175, R187, 0xffff, RZ, 0xc0, !PT ;  /* 0x0000ffffbbaf7812 */ /* 0x000fe200078ec0ff */
[--C-:B------:R-:W-:Y:S01]  /*f970*/  FFMA.FTZ R237, R237, UR31, -R196.reuse ;  /* 0x0000001feded7c23 */ /* 0x100fe200080108c4 */
[----:B------:R-:W-:Y:S01]  /*f980*/  FSEL R203, R203, RZ, P5 ;  /* 0x000000ffcbcb7208 */ /* 0x000fe20002800000 */
[----:B------:R-:W-:Y:S01]  /*f990*/  MUFU.EX2 R194, R194 ;  /* 0x000000c200c27308 */ /* 0x000fe20000000800 */
[----:B------:R-:W-:Y:S01]  /*f9a0*/  ISETP.LE.U32.AND P2, PT, R175, UR5, PT ;  /* 0x00000005af007c0c */ /* 0x000fe2000bf43070 */
[----:B------:R-:W-:Y:S01]  /*f9b0*/  FFMA.FTZ R236, R236, UR31, -R196 ;  /* 0x0000001fecec7c23 */ /* 0x000fe200080108c4 */
[----:B------:R-:W-:Y:S01]  /*f9c0*/  LOP3.LUT R182, R191, UR35, R184, 0x96, !PT ;  /* 0x00000023bfb67c12 */ /* 0x000fe2000f8e96b8 */
[--C-:B------:R-:W-:Y:S01]  /*f9d0*/  FFMA.FTZ R216, R216, UR31, -R203.reuse ;  /* 0x0000001fd8d87c23 */ /* 0x100fe200080108cb */
[----:B------:R-:W-:Y:S01]  /*f9e0*/  LOP3.LUT R183, R188, 0xffff, RZ, 0xc0, !PT ;  /* 0x0000ffffbcb77812 */ /* 0x000fe200078ec0ff */
[--C-:B------:R-:W-:Y:S01]  /*f9f0*/  FFMA.FTZ R197, R178, UR31, -R203.reuse ;  /* 0x0000001fb2c57c23 */ /* 0x100fe200080108cb */
[----:B------:R-:W-:Y:S01]  /*fa00*/  SHF.R.U32.HI R184, RZ, 0x10, R188 ;  /* 0x00000010ffb87819 */ /* 0x000fe200000116bc */
[----:B------:R-:W3:Y:S01]  /*fa10*/  MUFU.EX2 R199, R199 ;  /* 0x000000c700c77308 */ /* 0x000ee20000000800 */
[----:B------:R-:W-:Y:S01]  /*fa20*/  LOP3.LUT R188, R185, 0xff, RZ, 0xc0, !PT ;  /* 0x000000ffb9bc7812 */ /* 0x000fe200078ec0ff */
[--C-:B------:R-:W-:Y:S01]  /*fa30*/  FFMA.FTZ R201, R232, UR31, -R203.reuse ;  /* 0x0000001fe8c97c23 */ /* 0x100fe200080108cb */
[----:B-1----:R-:W-:Y:S01]  /*fa40*/  F2FP.F16.F32.PACK_AB R244, R200, R218 ;  /* 0x000000dac8f4723e */ /* 0x002fe200000000ff */
[----:B------:R-:W-:Y:S01]  /*fa50*/  FFMA.FTZ R198, R172, UR31, -R203 ;  /* 0x0000001facc67c23 */ /* 0x000fe200080108cb */
[----:B------:R-:W-:Y:S01]  /*fa60*/  ISETP.LE.U32.AND P1, PT, R188, UR5, PT ;  /* 0x00000005bc007c0c */ /* 0x000fe2000bf23070 */
[----:B------:R-:W-:Y:S01]  /*fa70*/  IMAD.WIDE.U32 R188, R182, -0x2daee0ad, RZ ;  /* 0xd2511f53b6bc7825 */ /* 0x000fe200078e00ff */
[----:B------:R-:W-:Y:S01]  /*fa80*/  PRMT R245, R244, 0x7632, R245 ;  /* 0x00007632f4f57816 */ /* 0x000fe200000000f5 */
[----:B------:R-:W-:Y:S01]  /*fa90*/  MUFU.EX2 R216, R216 ;  /* 0x000000d800d87308 */ /* 0x000fe20000000800 */
[----:B------:R-:W-:Y:S01]  /*faa0*/  SHF.R.U32.HI R187, RZ, 0x18, R185 ;  /* 0x00000018ffbb7819 */ /* 0x000fe200000116b9 */
[----:B------:R-:W-:Y:S01]  /*fab0*/  FFMA.FTZ R239, R180, UR31, -R203 ;  /* 0x0000001fb4ef7c23 */ /* 0x000fe200080108cb */
[----:B------:R-:W-:Y:S01]  /*fac0*/  SHF.R.U32.HI R185, RZ, 0x10, R185 ;  /* 0x00000010ffb97819 */ /* 0x000fe200000116b9 */
[----:B------:R-:W-:Y:S01]  /*fad0*/  @!P2 HADD2 R174, -R245.H0_H0, -RZ.H0_H0 ;  /* 0xa00000fff5aea230 */ /* 0x000fe20000000900 */
[----:B------:R-:W-:Y:S01]  /*fae0*/  PRMT R175, R244, 0x5410, R245 ;  /* 0x00005410f4af7816 */ /* 0x000fe200000000f5 */
[----:B------:R-:W-:Y:S01]  /*faf0*/  FFMA.FTZ R190, R222, UR31, -R203 ;  /* 0x0000001fdebe7c23 */ /* 0x000fe200080108cb */
[----:B------:R-:W-:Y:S01]  /*fb00*/  LOP3.LUT R185, R185, 0xff, RZ, 0xc0, !PT ;  /* 0x000000ffb9b97812 */ /* 0x000fe200078ec0ff */
[----:B------:R-:W1:Y:S01]  /*fb10*/  MUFU.EX2 R197, R197 ;  /* 0x000000c500c57308 */ /* 0x000e620000000800 */
[----:B------:R-:W-:Y:S01]  /*fb20*/  @!P2 PRMT R245, R174, 0x5410, RZ ;  /* 0x00005410aef5a816 */ /* 0x000fe200000000ff */
[----:B------:R-:W-:Y:S01]  /*fb30*/  @!P1 HADD2 R179, -R244.H0_H0, -RZ.H0_H0 ;  /* 0xa00000fff4b39230 */ /* 0x000fe20000000900 */
[----:B------:R-:W-:Y:S01]  /*fb40*/  ISETP.LE.U32.AND P2, PT, R185, UR5, PT ;  /* 0x00000005b9007c0c */ /* 0x000fe2000bf43070 */
[--C-:B------:R-:W-:Y:S01]  /*fb50*/  FFMA.FTZ R191, R169, UR31, -R196.reuse ;  /* 0x0000001fa9bf7c23 */ /* 0x100fe200080108c4 */
[----:B------:R-:W-:Y:S01]  /*fb60*/  SHF.R.U32.HI R183, RZ, 0x8, R183 ;  /* 0x00000008ffb77819 */ /* 0x000fe200000116b7 */
[--C-:B------:R-:W-:Y:S01]  /*fb70*/  FFMA.FTZ R232, R33, UR31, -R196.reuse ;  /* 0x0000001f21e87c23 */ /* 0x100fe200080108c4 */
[----:B------:R-:W-:Y:S01]  /*fb80*/  @!P1 PRMT R244, R179, 0x5410, RZ ;  /* 0x00005410b3f49816 */ /* 0x000fe200000000ff */
[----:B------:R-:W-:Y:S01]  /*fb90*/  MUFU.EX2 R201, R201 ;  /* 0x000000c900c97308 */ /* 0x000fe20000000800 */
[----:B------:R-:W-:Y:S01]  /*fba0*/  ISETP.LE.U32.AND P1, PT, R187, UR5, PT ;  /* 0x00000005bb007c0c */ /* 0x000fe2000bf23070 */
[--C-:B------:R-:W-:Y:S01]  /*fbb0*/  FFMA.FTZ R235, R235, UR31, -R196.reuse ;  /* 0x0000001febeb7c23 */ /* 0x100fe200080108c4 */
[----:B------:R-:W-:Y:S01]  /*fbc0*/  LOP3.LUT R183, R183, 0xffff, RZ, 0xc0, !PT ;  /* 0x0000ffffb7b77812 */ /* 0x000fe200078ec0ff */
[--C-:B------:R-:W-:Y:S01]  /*fbd0*/  FFMA.FTZ R234, R234, UR31, -R196.reuse ;  /* 0x0000001feaea7c23 */ /* 0x100fe200080108c4 */
[----:B------:R-:W-:Y:S01]  /*fbe0*/  LOP3.LUT R184, R184, 0xff, RZ, 0xc0, !PT ;  /* 0x000000ffb8b87812 */ /* 0x000fe200078ec0ff */
[----:B------:R-:W-:Y:S01]  /*fbf0*/  FFMA.FTZ R241, R241, UR31, -R196 ;  /* 0x0000001ff1f17c23 */ /* 0x000fe200080108c4 */
[----:B---3--:R-:W-:Y:S01]  /*fc00*/  F2FP.F16.F32.PACK_AB R185, R199, R194 ;  /* 0x000000c2c7b9723e */ /* 0x008fe200000000ff */
[----:B------:R-:W3:Y:S01]  /*fc10*/  MUFU.EX2 R198, R198 ;  /* 0x000000c600c67308 */ /* 0x000ee20000000800 */
[----:B-1----:R-:W-:Y:S01]  /*fc20*/  F2FP.F16.F32.PACK_AB R242, R197, R216 ;  /* 0x000000d8c5f2723e */ /* 0x002fe200000000ff */
[----:B------:R-:W-:Y:S01]  /*fc30*/  FFMA.FTZ R233, R30, UR31, -R203 ;  /* 0x0000001f1ee97c23 */ /* 0x000fe200080108cb */
[----:B------:R-:W-:Y:S01]  /*fc40*/  LOP3.LUT R182, R188, 0xffff, RZ, 0xc0, !PT ;  /* 0x0000ffffbcb67812 */ /* 0x000fe200078ec0ff */
[----:B------:R-:W-:Y:S01]  /*fc50*/  @!P4 HADD2 R177, -R185.H0_H0, -RZ.H0_H0 ;  /* 0xa00000ffb9b1c230 */ /* 0x000fe20000000900 */
[C---:B------:R-:W-:Y:S01]  /*fc60*/  PRMT R243, R242.reuse, 0x7632, R243 ;  /* 0x00007632f2f37816 */ /* 0x040fe200000000f3 */
[----:B------:R-:W-:Y:S01]  /*fc70*/  @!P2 HADD2 R173, -R242.H0_H0, -RZ.H0_H0 ;  /* 0xa00000fff2ada230 */ /* 0x000fe20000000900 */
[----:B------:R-:W-:Y:S01]  /*fc80*/  SHF.R.U32.HI R179, RZ, 0x18, R188 ;  /* 0x00000018ffb37819 */ /* 0x000fe200000116bc */
[----:B------:R-:W-:Y:S01]  /*fc90*/  MUFU.EX2 R238, R238 ;  /* 0x000000ee00ee7308 */ /* 0x000fe20000000800 */
[----:B------:R-:W-:Y:S01]  /*fca0*/  PRMT R174, R242, 0x5410, R243 ;  /* 0x00005410f2ae7816 */ /* 0x000fe200000000f3 */
[----:B------:R-:W-:Y:S01]  /*fcb0*/  @!P1 HADD2 R178, -R243.H0_H0, -RZ.H0_H0 ;  /* 0xa00000fff3b29230 */ /* 0x000fe20000000900 */
[----:B------:R-:W-:Y:S01]  /*fcc0*/  @!P2 PRMT R242, R173, 0x5410, RZ ;  /* 0x00005410adf2a816 */ /* 0x000fe200000000ff */
[--C-:B------:R-:W-:Y:S01]  /*fcd0*/  FFMA.FTZ R231, R231, UR31, -R203.reuse ;  /* 0x0000001fe7e77c23 */ /* 0x100fe200080108cb */
[----:B------:R-:W-:Y:S01]  /*fce0*/  ISETP.LE.U32.AND P2, PT, R183, UR5, PT ;  /* 0x00000005b7007c0c */ /* 0x000fe2000bf43070 */
[--C-:B------:R-:W-:Y:S01]  /*fcf0*/  FFMA.FTZ R226, R226, UR31, -R203.reuse ;  /* 0x0000001fe2e27c23 */ /* 0x100fe200080108cb */
[----:B------:R-:W-:Y:S01]  /*fd00*/  @!P1 PRMT R243, R178, 0x5410, RZ ;  /* 0x00005410b2f39816 */ /* 0x000fe200000000ff */
[----:B------:R-:W1:Y:S01]  /*fd10*/  MUFU.EX2 R193, R193 ;  /* 0x000000c100c17308 */ /* 0x000e620000000800 */
[----:B------:R-:W-:Y:S01]  /*fd20*/  ISETP.LE.U32.AND P1, PT, R184, UR5, PT ;  /* 0x00000005b8007c0c */ /* 0x000fe2000bf23070 */
[--C-:B------:R-:W-:Y:S01]  /*fd30*/  FFMA.FTZ R227, R227, UR31, -R203.reuse ;  /* 0x0000001fe3e37c23 */ /* 0x100fe200080108cb */
[----:B------:R-:W-:Y:S01]  /*fd40*/  PRMT R184, R185, 0x7632, R184 ;  /* 0x00007632b9b87816 */ /* 0x000fe200000000b8 */
[--C-:B------:R-:W-:Y:S01]  /*fd50*/  FFMA.FTZ R248, R248, UR31, -R203.reuse ;  /* 0x0000001ff8f87c23 */ /* 0x100fe200080108cb */
[----:B------:R-:W-:Y:S01]  /*fd60*/  LOP3.LUT R183, R189, UR4, R186, 0x96, !PT ;  /* 0x00000004bdb77c12 */ /* 0x000fe2000f8e96ba */
[----:B------:R-:W-:Y:S01]  /*fd70*/  FFMA.FTZ R189, R170, UR31, -R203 ;  /* 0x0000001faabd7c23 */ /* 0x000fe200080108cb */
[----:B------:R-:W-:Y:S01]  /*fd80*/  LOP3.LUT R186, R188, 0xff, RZ, 0xc0, !PT ;  /* 0x000000ffbcba7812 */ /* 0x000fe200078ec0ff */
[----:B------:R-:W-:Y:S01]  /*fd90*/  MUFU.EX2 R239, R239 ;  /* 0x000000ef00ef7308 */ /* 0x000fe20000000800 */
[----:B---3--:R-:W-:Y:S01]  /*fda0*/  F2FP.F16.F32.PACK_AB R187, R198, R201 ;  /* 0x000000c9c6bb723e */ /* 0x008fe200000000ff */
[----:B------:R-:W-:Y:S01]  /*fdb0*/  @!P2 HADD2 R172, -R184.H0_H0, -RZ.H0_H0 ;  /* 0xa00000ffb8aca230 */ /* 0x000fe20000000900 */
[----:B------:R-:W-:-:S02]  /*fdc0*/  PRMT R173, R185, 0x5410, R184 ;  /* 0x00005410b9ad7816 */ /* 0x000fc400000000b8 */
[----:B------:R-:W-:Y:S01]  /*fdd0*/  @!P4 PRMT R185, R177, 0x5410, RZ ;  /* 0x00005410b1b9c816 */ /* 0x000fe200000000ff */
[----:B------:R-:W-:Y:S01]  /*fde0*/  @!P1 HADD2 R27, -R187.H0_H0, -RZ.H0_H0 ;  /* 0xa00000ffbb1b9230 */ /* 0x000fe20000000900 */
[----:B------:R-:W-:Y:S01]  /*fdf0*/  ISETP.LE.U32.AND P4, PT, R186, UR5, PT ;  /* 0x00000005ba007c0c */ /* 0x000fe2000bf83070 */
[----:B------:R-:W3:Y:S01]  /*fe00*/  MUFU.EX2 R190, R190 ;  /* 0x000000be00be7308 */ /* 0x000ee20000000800 */
[----:B------:R-:W-:Y:S02]  /*fe10*/  @!P2 PRMT R184, R172, 0x5410, RZ ;  /* 0x00005410acb8a816 */ /* 0x000fe400000000ff */
[----:B------:R-:W-:Y:S02]  /*fe20*/  PRMT R186, R187, 0x7632, R186 ;  /* 0x00007632bbba7816 */ /* 0x000fe400000000ba */
[C---:B------:R-:W-:Y:S02]  /*fe30*/  LOP3.LUT R172, R183.reuse, 0xffff, RZ, 0xc0, !PT ;  /* 0x0000ffffb7ac7812 */ /* 0x040fe400078ec0ff */
[----:B------:R-:W-:Y:S01]  /*fe40*/  LOP3.LUT R177, R183, 0xff, RZ, 0xc0, !PT ;  /* 0x000000ffb7b17812 */ /* 0x000fe200078ec0ff */
[----:B------:R-:W-:Y:S01]  /*fe50*/  @!P3 HADD2 R176, -R186.H0_H0, -RZ.H0_H0 ;  /* 0xa00000ffbab0b230 */ /* 0x000fe20000000900 */
[----:B------:R-:W-:Y:S01]  /*fe60*/  SHF.R.U32.HI R172, RZ, 0x8, R172 ;  /* 0x00000008ffac7819 */ /* 0x000fe200000116ac */
[----:B------:R-:W-:Y:S01]  /*fe70*/  MUFU.EX2 R192, R192 ;  /* 0x000000c000c07308 */ /* 0x000fe20000000800 */
[----:B------:R-:W-:-:S02]  /*fe80*/  ISETP.LE.U32.AND P2, PT, R177, UR5, PT ;  /* 0x00000005b1007c0c */ /* 0x000fc4000bf43070 */
[----:B------:R-:W-:Y:S02]  /*fe90*/  LOP3.LUT R177, R172, 0xffff, RZ, 0xc0, !PT ;  /* 0x0000ffffacb17812 */ /* 0x000fe400078ec0ff */
[----:B------:R-:W-:Y:S02]  /*fea0*/  PRMT R172, R187, 0x5410, R186 ;  /* 0x00005410bbac7816 */ /* 0x000fe400000000ba */
[----:B------:R-:W-:Y:S01]  /*feb0*/  @!P3 PRMT R186, R176, 0x5410, RZ ;  /* 0x00005410b0bab816 */ /* 0x000fe200000000ff */
[----:B------:R-:W4:Y:S01]  /*fec0*/  MUFU.EX2 R191, R191 ;  /* 0x000000bf00bf7308 */ /* 0x000f220000000800 */
[----:B------:R-:W-:Y:S02]  /*fed0*/  SHF.R.U32.HI R176, RZ, 0x18, R183 ;  /* 0x00000018ffb07819 */ /* 0x000fe400000116b7 */
[----:B-1----:R-:W-:Y:S02]  /*fee0*/  F2FP.F16.F32.PACK_AB R181, R193, R238 ;  /* 0x000000eec1b5723e */ /* 0x002fe400000000ff */
[----:B------:R-:W-:-:S02]  /*fef0*/  @!P1 PRMT R187, R27, 0x5410, RZ ;  /* 0x000054101bbb9816 */ /* 0x000fc400000000ff */
[----:B------:R-:W-:Y:S01]  /*ff00*/  ISETP.LE.U32.AND P1, PT, R176, UR5, PT ;  /* 0x00000005b0007c0c */ /* 0x000fe2000bf23070 */
[----:B------:R-:W-:Y:S01]  /*ff10*/  @!P2 HADD2 R171, -R181.H0_H0, -RZ.H0_H0 ;  /* 0xa00000ffb5aba230 */ /* 0x000fe20000000900 */
[----:B------:R-:W-:Y:S01]  /*ff20*/  SHF.R.U32.HI R176, RZ, 0x10, R183 ;  /* 0x00000010ffb07819 */ /* 0x000fe200000116b7 */
[----:B------:R-:W-:Y:S01]  /*ff30*/  MUFU.EX2 R189, R189 ;  /* 0x000000bd00bd7308 */ /* 0x000fe20000000800 */
[----:B------:R-:W-:Y:S02]  /*ff40*/  ISETP.LE.U32.AND P3, PT, R177, UR5, PT ;  /* 0x00000005b1007c0c */ /* 0x000fe4000bf63070 */
[C---:B------:R-:W-:Y:S02]  /*ff50*/  PRMT R180, R181.reuse, 0x7632, R180 ;  /* 0x00007632b5b47816 */ /* 0x040fe400000000b4 */
[----:B------:R-:W-:Y:S02]  /*ff60*/  LOP3.LUT R176, R176, 0xff, RZ, 0xc0, !PT ;  /* 0x000000ffb0b07812 */ /* 0x000fe400078ec0ff */
[----:B------:R-:W-:Y:S01]  /*ff70*/  PRMT R27, R181, 0x5410, R180 ;  /* 0x00005410b51b7816 */ /* 0x000fe200000000b4 */
[----:B------:R-:W-:Y:S01]  /*ff80*/  MUFU.EX2 R195, R195 ;  /* 0x000000c300c37308 */ /* 0x000fe20000000800 */
[----:B------:R-:W-:-:S02]  /*ff90*/  @!P2 PRMT R181, R171, 0x5410, RZ ;  /* 0x00005410abb5a816 */ /* 0x000fc400000000ff */
[----:B------:R-:W-:Y:S02]  /*ffa0*/  ISETP.LE.U32.AND P2, PT, R176, UR5, PT ;  /* 0x00000005b0007c0c */ /* 0x000fe4000bf43070 */
[----:B------:R-:W-:Y:S01]  /*ffb0*/  SHF.R.U32.HI R178, RZ, 0x10, R188 ;  /* 0x00000010ffb27819 */ /* 0x000fe200000116bc */
[----:B------:R-:W-:Y:S01]  /*ffc0*/  FFMA.FTZ R188, R220, UR31, -R203 ;  /* 0x0000001fdcbc7c23 */ /* 0x000fe200080108cb */
[----:B------:R-:W-:Y:S01]  /*ffd0*/  SHF.R.U32.HI R182, RZ, 0x8, R182 ;  /* 0x00000008ffb67819 */ /* 0x000fe200000116b6 */
[----:B------:R-:W-:Y:S01]  /*ffe0*/  @!P3 HADD2 R26, -R180.H0_H0, -RZ.H0_H0 ;  /* 0xa00000ffb41ab230 */ /* 0x000fe20000000900 */
[----:B---3--:R-:W-:Y:S02]  /*fff0*/  F2FP.F16.F32.PACK_AB R183, R190, R239 ;  /* 0x000000efbeb7723e */ /* 0x008fe400000000ff */
[----:B------:R-:W-:Y:S01]  /*10000*/  LOP3.LUT R182, R182, 0xffff, RZ, 0xc0, !PT ;  /* 0x0000ffffb6b67812 */ /* 0x000fe200078ec0ff */
[----:B------:R-:W1:Y:S01]  /*10010*/  MUFU.EX2 R188, R188 ;  /* 0x000000bc00bc7308 */ /* 0x000e620000000800 */
[----:B------:R-:W-:-:S02]  /*10020*/  @!P3 PRMT R180, R26, 0x5410, RZ ;  /* 0x000054101ab4b816 */ /* 0x000fc400000000ff */
[----:B------:R-:W-:Y:S01]  /*10030*/  ISETP.LE.U32.AND P3, PT, R182, UR5, PT ;  /* 0x00000005b6007c0c */ /* 0x000fe2000bf63070 */
[----:B------:R-:W-:Y:S01]  /*10040*/  @!P2 HADD2 R25, -R183.H0_H0, -RZ.H0_H0 ;  /* 0xa00000ffb719a230 */ /* 0x000fe20000000900 */
[C---:B------:R-:W-:Y:S02]  /*10050*/  PRMT R182, R183.reuse, 0x7632, R182 ;  /* 0x00007632b7b67816 */ /* 0x040fe400000000b6 */
[----:B------:R-:W-:Y:S02]  /*10060*/  LOP3.LUT R178, R178, 0xff, RZ, 0xc0, !PT ;  /* 0x000000ffb2b27812 */ /* 0x000fe400078ec0ff */
[----:B------:R-:W-:Y:S01]  /*10070*/  PRMT R26, R183, 0x5410, R182 ;  /* 0x00005410b71a7816 */ /* 0x000fe200000000b6 */
[----:B------:R-:W-:Y:S01]  /*10080*/  @!P1 HADD2 R170, -R182.H0_H0, -RZ.H0_H0 ;  /* 0xa00000ffb6aa9230 */ /* 0x000fe20000000900 */
[----:B------:R-:W-:Y:S02]  /*10090*/  @!P2 PRMT R183, R25, 0x5410, RZ ;  /* 0x0000541019b7a816 */ /* 0x000fe400000000ff */
[----:B------:R-:W-:-:S02]  /*100a0*/  ISETP.LE.U32.AND P2, PT, R178, UR5, PT ;  /* 0x00000005b2007c0c */ /* 0x000fc4000bf43070 */
[----:B----4-:R-:W-:Y:S02]  /*100b0*/  F2FP.F16.F32.PACK_AB R177, R191, R192 ;  /* 0x000000c0bfb1723e */ /* 0x010fe400000000ff */
[----:B------:R-:W-:Y:S01]  /*100c0*/  @!P1 PRMT R182, R170, 0x5410, RZ ;  /* 0x00005410aab69816 */ /* 0x000fe200000000ff */
[----:B------:R-:W-:Y:S01]  /*100d0*/  FFMA.FTZ R170, R31, UR31, -R196 ;  /* 0x0000001f1faa7c23 */ /* 0x000fe200080108c4 */
[----:B------:R-:W-:Y:S01]  /*100e0*/  ISETP.LE.U32.AND P1, PT, R179, UR5, PT ;  /* 0x00000005b3007c0c */ /* 0x000fe2000bf23070 */
[----:B------:R-:W-:Y:S01]  /*100f0*/  @!P4 HADD2 R169, -R177.H0_H0, -RZ.H0_H0 ;  /* 0xa00000ffb1a9c230 */ /* 0x000fe20000000900 */
[C---:B------:R-:W-:Y:S02]  /*10100*/  PRMT R176, R177.reuse, 0x7632, R176 ;  /* 0x00007632b1b07816 */ /* 0x040fe400000000b0 */
[----:B-1----:R-:W-:Y:S02]  /*10110*/  F2FP.F16.F32.PACK_AB R179, R188, R189 ;  /* 0x000000bdbcb3723e */ /* 0x002fe400000000ff */
[----:B------:R-:W-:Y:S01]  /*10120*/  PRMT R25, R177, 0x5410, R176 ;  /* 0x00005410b1197816 */ /* 0x000fe200000000b0 */
[----:B------:R-:W-:Y:S01]  /*10130*/  @!P3 HADD2 R24, -R176.H0_H0, -RZ.H0_H0 ;  /* 0xa00000ffb018b230 */ /* 0x000fe20000000900 */
[----:B------:R-:W-:Y:S01]  /*10140*/  PRMT R178, R179, 0x7632, R178 ;  /* 0x00007632b3b27816 */ /* 0x000fe200000000b2 */
[----:B------:R-:W-:Y:S01]  /*10150*/  @!P2 HADD2 R168, -R179.H0_H0, -RZ.H0_H0 ;  /* 0xa00000ffb3a8a230 */ /* 0x000fe20000000900 */
[----:B------:R-:W-:-:S02]  /*10160*/  @!P4 PRMT R177, R169, 0x5410, RZ ;  /* 0x00005410a9b1c816 */ /* 0x000fc400000000ff */
[----:B------:R-:W-:Y:S01]  /*10170*/  @!P3 PRMT R176, R24, 0x5410, RZ ;  /* 0x0000541018b0b816 */ /* 0x000fe200000000ff */
[----:B------:R-:W-:Y:S01]  /*10180*/  @!P1 HADD2 R33, -R178.H0_H0, -RZ.H0_H0 ;  /* 0xa00000ffb2219230 */ /* 0x000fe20000000900 */
[----:B------:R-:W-:Y:S02]  /*10190*/  PRMT R24, R179, 0x5410, R178 ;  /* 0x00005410b3187816 */ /* 0x000fe400000000b2 */
[----:B------:R-:W-:Y:S01]  /*101a0*/  @!P2 PRMT R179, R168, 0x5410, RZ ;  /* 0x00005410a8b3a816 */ /* 0x000fe200000000ff */
[----:B------:R-:W-:Y:S01]  /*101b0*/  IMAD.WIDE.U32 R168, R35, -0x326172a9, RZ ;  /* 0xcd9e8d5723a87825 */ /* 0x000fe200078e00ff */
[----:B------:R-:W-:-:S04]  /*101c0*/  @!P1 PRMT R178, R33, 0x5410, RZ ;  /* 0x0000541021b29816 */ /* 0x000fc800000000ff */
[----:B------:R-:W-:Y:S02]  /*101d0*/  LOP3.LUT R35, R169, UR27, R34, 0x96, !PT ;  /* 0x0000001ba9237c12 */ /* 0x000fe4000f8e9622 */
[----:B------:R-:W-:-:S03]  /*101e0*/  LOP3.LUT R33, R19, UR13, R168, 0x96, !PT ;  /* 0x0000000d13217c12 */ /* 0x000fc6000f8e96a8 */
[----:B------:R-:W-:Y:S01]  /*101f0*/  IMAD.WIDE.U32 R220, R35, -0x2daee0ad, RZ ;  /* 0xd2511f5323dc7825 */ /* 0x000fe200078e00ff */
[----:B------:R-:W-:-:S03]  /*10200*/  FSEL R35, R2, RZ, P6 ;  /* 0x000000ff02237208 */ /* 0x000fc60003000000 */
[----:B------:R-:W-:Y:S01]  /*10210*/  IMAD.WIDE.U32 R222, R33, -0x2daee0ad, RZ ;  /* 0xd2511f5321de7825 */ /* 0x000fe200078e00ff */
[----:B------:R-:W-:-:S03]  /*10220*/  LOP3.LUT R33, R221, UR12, R32, 0x96, !PT ;  /* 0x0000000cdd217c12 */ /* 0x000fc6000f8e9620 */
[----:B------:R-:W-:Y:S01]  /*10230*/  FADD.FTZ R35, R230, -R35 ;  /* 0x80000023e6237221 */ /* 0x000fe20000010000 */
[----:B------:R-:W-:Y:S01]  /*10240*/  FFMA.FTZ R230, R164, UR31, -R203 ;  /* 0x0000001fa4e67c23 */ /* 0x000fe200080108cb */
[----:B------:R-:W-:Y:S01]  /*10250*/  LOP3.LUT R196, R223, UR11, R220, 0x96, !PT ;  /* 0x0000000bdfc47c12 */ /* 0x000fe2000f8e96dc */
[----:B------:R-:W-:Y:S01]  /*10260*/  IMAD.WIDE.U32 R250, R33, -0x326172a9, RZ ;  /* 0xcd9e8d5721fa7825 */ /* 0x000fe200078e00ff */
[----:B------:R-:W-:-:S04]  /*10270*/  FSEL R220, R0, RZ, P5 ;  /* 0x000000ff00dc7208 */ /* 0x000fc80002800000 */
[----:B------:R-:W-:Y:S01]  /*10280*/  LOP3.LUT R171, R251, UR7, R18, 0x96, !PT ;  /* 0x00000007fbab7c12 */ /* 0x000fe2000f8e9612 */
[----:B------:R-:W-:Y:S01]  /*10290*/  FADD.FTZ R33, R229, -R220 ;  /* 0x800000dce5217221 */ /* 0x000fe20000010000 */
[----:B------:R-:W-:-:S04]  /*102a0*/  IMAD.WIDE.U32 R228, R196, -0x326172a9, RZ ;  /* 0xcd9e8d57c4e47825 */ /* 0x000fc800078e00ff */
[----:B------:R-:W-:Y:S01]  /*102b0*/  IMAD.WIDE.U32 R220, R171, -0x2daee0ad, RZ ;  /* 0xd2511f53abdc7825 */ /* 0x000fe200078e00ff */
[----:B------:R-:W-:Y:S01]  /*102c0*/  LOP3.LUT R250, R229, UR6, R250, 0x96, !PT ;  /* 0x00000006e5fa7c12 */ /* 0x000fe2000f8e96fa */
[----:B------:R-:W-:Y:S02]  /*102d0*/  MUFU.EX2 R233, R233 ;  /* 0x000000e900e97308 */ /* 0x000fe40000000800 */
[----:B------:R-:W-:Y:S01]  /*102e0*/  FFMA.FTZ R229, R202, UR31, -R203 ;  /* 0x0000001fcae57c23 */ /* 0x000fe200080108cb */
[----:B------:R-:W-:Y:S01]  /*102f0*/  LOP3.LUT R171, R221, UR10, R222, 0x96, !PT ;  /* 0x0000000addab7c12 */ /* 0x000fe2000f8e96de */
[----:B------:R-:W-:-:S05]  /*10300*/  IMAD.WIDE.U32 R250, R250, -0x2daee0ad, RZ ;  /* 0xd2511f53fafa7825 */ /* 0x000fca00078e00ff */
[----:B------:R-:W-:Y:S01]  /*10310*/  LOP3.LUT R222, R251, UR30, R220, 0x96, !PT ;  /* 0x0000001efbde7c12 */ /* 0x000fe2000f8e96dc */
[----:B------:R-:W-:-:S04]  /*10320*/  IMAD.WIDE.U32 R220, R171, -0x326172a9, RZ ;  /* 0xcd9e8d57abdc7825 */ /* 0x000fc800078e00ff */
[----:B------:R-:W-:Y:S01]  /*10330*/  IMAD.WIDE.U32 R222, R222, -0x326172a9, RZ ;  /* 0xcd9e8d57dede7825 */ /* 0x000fe200078e00ff */
[----:B------:R-:W-:Y:S01]  /*10340*/  MUFU.EX2 R230, R230 ;  /* 0x000000e600e67308 */ /* 0x000fe20000000800 */
[----:B------:R-:W-:Y:S02]  /*10350*/  LOP3.LUT R219, R221, UR35, R228, 0x96, !PT ;  /* 0x00000023dddb7c12 */ /* 0x000fe4000f8e96e4 */
[----:B------:R-:W-:Y:S01]  /*10360*/  FFMA.FTZ R228, R166, UR31, -R203 ;  /* 0x0000001fa6e47c23 */ /* 0x000fe200080108cb */
[----:B------:R-:W-:Y:S01]  /*10370*/  LOP3.LUT R171, R223, UR37, R220, 0x96, !PT ;  /* 0x00000025dfab7c12 */ /* 0x000fe2000f8e96dc */
[----:B------:R-:W-:Y:S01]  /*10380*/  FMUL.FTZ R220, R35, UR31 ;  /* 0x0000001f23dc7c20 */ /* 0x000fe20008410000 */
[----:B------:R-:W-:Y:S01]  /*10390*/  LOP3.LUT R35, R222, 0xffff, RZ, 0xc0, !PT ;  /* 0x0000ffffde237812 */ /* 0x000fe200078ec0ff */
[----:B------:R-:W-:Y:S01]  /*103a0*/  IMAD.WIDE.U32 R10, R219, -0x2daee0ad, RZ ;  /* 0xd2511f53db0a7825 */ /* 0x000fe200078e00ff */
[C---:B------:R-:W-:Y:S02]  /*103b0*/  LOP3.LUT R196, R171.reuse, 0xff, RZ, 0xc0, !PT ;  /* 0x000000ffabc47812 */ /* 0x040fe400078ec0ff */
[----:B------:R-:W-:Y:S01]  /*103c0*/  SHF.R.U32.HI R217, RZ, 0x18, R171 ;  /* 0x00000018ffd97819 */ /* 0x000fe200000116ab */
[----:B------:R-:W1:Y:S01]  /*103d0*/  MUFU.EX2 R220, R220 ;  /* 0x000000dc00dc7308 */ /* 0x000e620000000800 */
[----:B------:R-:W-:Y:S01]  /*103e0*/  ISETP.LE.U32.AND P3, PT, R196, UR5, PT ;  /* 0x00000005c4007c0c */ /* 0x000fe2000bf63070 */
[----:B------:R-:W-:Y:S01]  /*103f0*/  IMAD.MOV.U32 R251, RZ, RZ, R11 ;  /* 0x000000fffffb7224 */ /* 0x000fe200078e000b */
[----:B------:R-:W-:-:S02]  /*10400*/  LOP3.LUT R196, R171, 0xffff, RZ, 0xc0, !PT ;  /* 0x0000ffffabc47812 */ /* 0x000fc400078ec0ff */
[----:B------:R-:W-:Y:S02]  /*10410*/  SHF.R.U32.HI R171, RZ, 0x10, R171 ;  /* 0x00000010ffab7819 */ /* 0x000fe400000116ab */
[----:B------:R-:W-:Y:S02]  /*10420*/  SHF.R.U32.HI R196, RZ, 0x8, R196 ;  /* 0x00000008ffc47819 */ /* 0x000fe400000116c4 */
[----:B------:R-:W-:Y:S01]  /*10430*/  ISETP.LE.U32.AND P4, PT, R217, UR5, PT ;  /* 0x00000005d9007c0c */ /* 0x000fe2000bf83070 */
[----:B------:R-:W-:Y:S01]  /*10440*/  FMUL.FTZ R217, R33, UR31 ;  /* 0x0000001f21d97c20 */ /* 0x000fe20008410000 */
[----:B------:R-:W-:Y:S02]  /*10450*/  LOP3.LUT R196, R196, 0xffff, RZ, 0xc0, !PT ;  /* 0x0000ffffc4c47812 */ /* 0x000fe400078ec0ff */
[----:B------:R-:W-:Y:S02]  /*10460*/  LOP3.LUT R33, R222, 0xff, RZ, 0xc0, !PT ;  /* 0x000000ffde217812 */ /* 0x000fe400078ec0ff */
[----:B------:R-:W-:Y:S01]  /*10470*/  ISETP.LE.U32.AND P5, PT, R196, UR5, PT ;  /* 0x00000005c4007c0c */ /* 0x000fe2000bfa3070 */
[----:B------:R-:W-:Y:S01]  /*10480*/  MUFU.EX2 R237, R237 ;  /* 0x000000ed00ed7308 */ /* 0x000fe20000000800 */
[----:B------:R-:W-:-:S02]  /*10490*/  LOP3.LUT R171, R171, 0xff, RZ, 0xc0, !PT ;  /* 0x000000ffabab7812 */ /* 0x000fc400078ec0ff */
[----:B------:R-:W-:Y:S02]  /*104a0*/  ISETP.LE.U32.AND P2, PT, R33, UR5, PT ;  /* 0x0000000521007c0c */ /* 0x000fe4000bf43070 */
[----:B------:R-:W-:Y:S01]  /*104b0*/  ISETP.LE.U32.AND P6, PT, R171, UR5, PT ;  /* 0x00000005ab007c0c */ /* 0x000fe2000bfc3070 */
[----:B-1----:R-:W-:Y:S01]  /*104c0*/  FFMA.FTZ R171, R167, R220, R218 ;  /* 0x000000dca7ab7223 */ /* 0x002fe200000100da */
[----:B------:R-:W-:Y:S01]  /*104d0*/  SHF.R.U32.HI R33, RZ, 0x10, R222 ;  /* 0x00000010ff217819 */ /* 0x000fe200000116de */
[----:B------:R-:W1:Y:S01]  /*104e0*/  MUFU.EX2 R196, R170 ;  /* 0x000000aa00c47308 */ /* 0x000e620000000800 */
[----:B------:R-:W-:Y:S02]  /*104f0*/  LOP3.LUT R240, R225, UR12, R32, 0x96, !PT ;  /* 0x0000000ce1f07c12 */ /* 0x000fe4000f8e9620 */
[----:B------:R-:W-:-:S05]  /*10500*/  LOP3.LUT R202, R33, 0xff, RZ, 0xc0, !PT ;  /* 0x000000ff21ca7812 */ /* 0x000fca00078ec0ff */
[----:B------:R-:W3:Y:S01]  /*10510*/  MUFU.EX2 R236, R236 ;  /* 0x000000ec00ec7308 */ /* 0x000ee20000000800 */
[----:B------:R-:W-:Y:S02]  /*10520*/  F2FP.F16.F32.PACK_AB R225, R230, R233 ;  /* 0x000000e9e6e1723e */ /* 0x000fe400000000ff */
[----:B------:R-:W-:Y:S02]  /*10530*/  SHF.R.U32.HI R35, RZ, 0x8, R35 ;  /* 0x00000008ff237819 */ /* 0x000fe40000011623 */
[----:B------:R-:W-:-:S03]  /*10540*/  LOP3.LUT R247, R247, UR11, R224, 0x96, !PT ;  /* 0x0000000bf7f77c12 */ /* 0x000fc6000f8e96e0 */
[----:B------:R-:W-:Y:S01]  /*10550*/  MUFU.EX2 R231, R231 ;  /* 0x000000e700e77308 */ /* 0x000fe20000000800 */
[----:B-1----:R-:W-:Y:S02]  /*10560*/  F2FP.F16.F32.PACK_AB R223, R195, R196 ;  /* 0x000000c4c3df723e */ /* 0x002fe400000000ff */
[--C-:B------:R-:W-:Y:S02]  /*10570*/  SHF.R.U32.HI R170, RZ, 0x18, R222.reuse ;  /* 0x00000018ffaa7819 */ /* 0x100fe400000116de */
[----:B------:R-:W-:Y:S01]  /*10580*/  PRMT R222, R223, 0x7632, R222 ;  /* 0x00007632dfde7816 */ /* 0x000fe200000000de */
[----:B------:R-:W-:Y:S01]  /*10590*/  @!P3 HADD2 R167, -R223.H0_H0, -RZ.H0_H0 ;  /* 0xa00000ffdfa7b230 */ /* 0x000fe20000000900 */
[----:B------:R-:W-:Y:S01]  /*105a0*/  PRMT R224, R225, 0x7632, R224 ;  /* 0x00007632e1e07816 */ /* 0x000fe200000000e0 */
[----:B------:R-:W-:Y:S01]  /*105b0*/  MUFU.EX2 R228, R228 ;  /* 0x000000e400e47308 */ /* 0x000fe20000000800 */
[----:B------:R-:W-:Y:S01]  /*105c0*/  PRMT R33, R223, 0x5410, R222 ;  /* 0x00005410df217816 */ /* 0x000fe200000000de */
[----:B------:R-:W-:Y:S01]  /*105d0*/  @!P5 HADD2 R166, -R222.H0_H0, -RZ.H0_H0 ;  /* 0xa00000ffdea6d230 */ /* 0x000fe20000000900 */
[----:B------:R-:W-:-:S02]  /*105e0*/  @!P3 PRMT R223, R167, 0x5410, RZ ;  /* 0x00005410a7dfb816 */ /* 0x000fc400000000ff */
[----:B------:R-:W-:Y:S02]  /*105f0*/  ISETP.LE.U32.AND P3, PT, R202, UR5, PT ;  /* 0x00000005ca007c0c */ /* 0x000fe4000bf63070 */
[----:B------:R-:W-:Y:S01]  /*10600*/  LOP3.LUT R35, R35, 0xffff, RZ, 0xc0, !PT ;  /* 0x0000ffff23237812 */ /* 0x000fe200078ec0ff */
[----:B------:R-:W1:Y:S01]  /*10610*/  MUFU.EX2 R217, R217 ;  /* 0x000000d900d97308 */ /* 0x000e620000000800 */
[----:B------:R-:W-:Y:S01]  /*10620*/  LOP3.LUT R202, R11, UR4, R250, 0x96, !PT ;  /* 0x000000040bca7c12 */ /* 0x000fe2000f8e96fa */
[----:B------:R-:W-:Y:S01]  /*10630*/  IMAD.MOV.U32 R250, RZ, RZ, R10 ;  /* 0x000000fffffa7224 */ /* 0x000fe200078e000a */
[----:B------:R-:W-:Y:S01]  /*10640*/  @!P5 PRMT R222, R166, 0x5410, RZ ;  /* 0x00005410a6ded816 */ /* 0x000fe200000000ff */
[----:B------:R-:W-:Y:S01]  /*10650*/  @!P4 HADD2 R165, -R224.H0_H0, -RZ.H0_H0 ;  /* 0xa00000ffe0a5c230 */ /* 0x000fe20000000900 */
[----:B------:R-:W-:Y:S02]  /*10660*/  ISETP.LE.U32.AND P5, PT, R35, UR5, PT ;  /* 0x0000000523007c0c */ /* 0x000fe4000bfa3070 */
[----:B---3--:R-:W-:Y:S01]  /*10670*/  F2FP.F16.F32.PACK_AB R219, R236, R237 ;  /* 0x000000edecdb723e */ /* 0x008fe200000000ff */
[----:B------:R-:W-:Y:S01]  /*10680*/  @!P6 HADD2 R164, -R225.H0_H0, -RZ.H0_H0 ;  /* 0xa00000ffe1a4e230 */ /* 0x000fe20000000900 */
[----:B------:R-:W-:Y:S01]  /*10690*/  LOP3.LUT R218, R250, 0xff, RZ, 0xc0, !PT ;  /* 0x000000fffada7812 */ /* 0x000fe200078ec0ff */
[----:B------:R-:W-:Y:S01]  /*106a0*/  MUFU.EX2 R235, R235 ;  /* 0x000000eb00eb7308 */ /* 0x000fe20000000800 */
[----:B------:R-:W-:Y:S01]  /*106b0*/  PRMT R35, R225, 0x5410, R224 ;  /* 0x00005410e1237816 */ /* 0x000fe200000000e0 */
[-C--:B------:R-:W-:Y:S01]  /*106c0*/  FMUL.FTZ R160, R160, R220.reuse ;  /* 0x000000dca0a07220 */ /* 0x080fe20000410000 */
[----:B------:R-:W-:Y:S01]  /*106d0*/  @!P4 PRMT R224, R165, 0x5410, RZ ;  /* 0x00005410a5e0c816 */ /* 0x000fe200000000ff */
[-C--:B------:R-:W-:Y:S01]  /*106e0*/  FMUL.FTZ R161, R161, R220.reuse ;  /* 0x000000dca1a17220 */ /* 0x080fe20000410000 */
[----:B------:R-:W-:Y:S01]  /*106f0*/  ISETP.LE.U32.AND P4, PT, R218, UR5, PT ;  /* 0x00000005da007c0c */ /* 0x000fe2000bf83070 */
[----:B------:R-:W-:Y:S01]  /*10700*/  FMUL.FTZ R156, R156, R220 ;  /* 0x000000dc9c9c7220 */ /* 0x000fe20000410000 */
[----:B------:R-:W-:-:S02]  /*10710*/  SHF.R.U32.HI R165, RZ, 0x10, R202 ;  /* 0x00000010ffa57819 */ /* 0x000fc400000116ca */
[----:B------:R-:W-:Y:S01]  /*10720*/  ISETP.LE.U32.AND P1, PT, R170, UR5, PT ;  /* 0x00000005aa007c0c */ /* 0x000fe2000bf23070 */
[----:B------:R-:W-:Y:S01]  /*10730*/  @!P2 HADD2 R31, -R219.H0_H0, -RZ.H0_H0 ;  /* 0xa00000ffdb1fa230 */ /* 0x000fe20000000900 */
[----:B------:R-:W-:Y:S01]  /*10740*/  PRMT R218, R219, 0x7632, R218 ;  /* 0x00007632dbda7816 */ /* 0x000fe200000000da */
[----:B------:R-:W3:Y:S01]  /*10750*/  MUFU.EX2 R234, R234 ;  /* 0x000000ea00ea7308 */ /* 0x000ee20000000800 */
[----:B------:R-:W-:Y:S01]  /*10760*/  LOP3.LUT R165, R165, 0xff, RZ, 0xc0, !PT ;  /* 0x000000ffa5a57812 */ /* 0x000fe200078ec0ff */
[----:B-1----:R-:W-:Y:S01]  /*10770*/  FFMA.FTZ R170, R249, R217, R216 ;  /* 0x000000d9f9aa7223 */ /* 0x002fe200000100d8 */
[----:B------:R-:W-:Y:S01]  /*10780*/  @!P6 PRMT R225, R164, 0x5410, RZ ;  /* 0x00005410a4e1e816 */ /* 0x000fe200000000ff */
[----:B------:R-:W-:Y:S01]  /*10790*/  @!P5 HADD2 R30, -R218.H0_H0, -RZ.H0_H0 ;  /* 0xa00000ffda1ed230 */ /* 0x000fe20000000900 */
[----:B------:R-:W-:Y:S01]  /*107a0*/  ISETP.LE.U32.AND P6, PT, R165, UR5, PT ;  /* 0x00000005a5007c0c */ /* 0x000fe2000bfc3070 */
[----:B------:R-:W-:Y:S01]  /*107b0*/  FADD.FTZ R165, R200, R171 ;  /* 0x000000abc8a57221 */ /* 0x000fe20000010000 */
[----:B------:R-:W-:-:S02]  /*107c0*/  PRMT R171, R219, 0x5410, R218 ;  /* 0x00005410dbab7816 */ /* 0x000fc400000000da */
[----:B------:R-:W-:Y:S01]  /*107d0*/  F2FP.F16.F32.PACK_AB R221, R228, R231 ;  /* 0x000000e7e4dd723e */ /* 0x000fe200000000ff */
[-C--:B------:R-:W-:Y:S01]  /*107e0*/  FMUL.FTZ R157, R157, R220.reuse ;  /* 0x000000dc9d9d7220 */ /* 0x080fe20000410000 */
[----:B------:R-:W-:Y:S01]  /*107f0*/  @!P2 PRMT R219, R31, 0x5410, RZ ;  /* 0x000054101fdba816 */ /* 0x000fe200000000ff */
[-C--:B------:R-:W-:Y:S01]  /*10800*/  FMUL.FTZ R152, R152, R220.reuse ;  /* 0x000000dc98987220 */ /* 0x080fe20000410000 */
[----:B------:R-:W-:Y:S01]  /*10810*/  @!P5 PRMT R218, R30, 0x5410, RZ ;  /* 0x000054101edad816 */ /* 0x000fe200000000ff */
[-C--:B------:R-:W-:Y:S01]  /*10820*/  FMUL.FTZ R153, R153, R220.reuse ;  /* 0x000000dc99997220 */ /* 0x080fe20000410000 */
[----:B------:R-:W-:Y:S01]  /*10830*/  LOP3.LUT R31, R202, 0xff, RZ, 0xc0, !PT ;  /* 0x000000ffca1f7812 */ /* 0x000fe200078ec0ff */
[-C--:B------:R-:W-:Y:S01]  /*10840*/  FMUL.FTZ R148, R148, R220.reuse ;  /* 0x000000dc94947220 */ /* 0x080fe20000410000 */
[----:B------:R-:W-:Y:S01]  /*10850*/  SHF.R.U32.HI R30, RZ, 0x18, R202 ;  /* 0x00000018ff1e7819 */ /* 0x000fe200000116ca */
[-C--:B------:R-:W-:Y:S01]  /*10860*/  FMUL.FTZ R149, R149, R220.reuse ;  /* 0x000000dc95957220 */ /* 0x080fe20000410000 */
[----:B------:R-:W-:Y:S01]  /*10870*/  LOP3.LUT R202, R202, 0xffff, RZ, 0xc0, !PT ;  /* 0x0000ffffcaca7812 */ /* 0x000fe200078ec0ff */
        /* <DEDUP_REMOVED lines=57> */
[----:B------:R-:W-:Y:S01]  /*10c10*/  @!P3 HADD2 R28, -R221.H0_H0, -RZ.H0_H0 ;  /* 0xa00000ffdd1cb230 */ /* 0x000fe20000000900 */
[----:B------:R-:W-:Y:S01]  /*10c20*/  SHF.R.U32.HI R202, RZ, 0x8, R202 ;  /* 0x00000008ffca7819 */ /* 0x000fe200000116ca */
[----:B------:R-:W-:Y:S01]  /*10c30*/  FADD.FTZ R164, R197, R170 ;  /* 0x000000aac5a47221 */ /* 0x000fe20000010000 */
[----:B------:R-:W-:Y:S01]  /*10c40*/  PRMT R170, R221, 0x5410, R220 ;  /* 0x00005410ddaa7816 */ /* 0x000fe200000000dc */
[----:B------:R-:W-:Y:S01]  /*10c50*/  MUFU.EX2 R227, R227 ;  /* 0x000000e300e37308 */ /* 0x000fe20000000800 */
[----:B------:R-:W-:Y:S01]  /*10c60*/  @!P3 PRMT R221, R28, 0x5410, RZ ;  /* 0x000054101cddb816 */ /* 0x000fe200000000ff */
[----:B------:R-:W-:Y:S01]  /*10c70*/  @!P1 HADD2 R29, -R220.H0_H0, -RZ.H0_H0 ;  /* 0xa00000ffdc1d9230 */ /* 0x000fe20000000900 */
[----:B------:R-:W-:-:S05]  /*10c80*/  LOP3.LUT R28, R202, 0xffff, RZ, 0xc0, !PT ;  /* 0x0000ffffca1c7812 */ /* 0x000fca00078ec0ff */
[----:B------:R-:W-:Y:S01]  /*10c90*/  MUFU.EX2 R232, R232 ;  /* 0x000000e800e87308 */ /* 0x000fe20000000800 */
[----:B------:R-:W-:-:S07]  /*10ca0*/  SHF.R.U32.HI R203, RZ, 0x18, R250 ;  /* 0x00000018ffcb7819 */ /* 0x000fce00000116fa */
[----:B------:R-:W-:Y:S01]  /*10cb0*/  MUFU.EX2 R229, R229 ;  /* 0x000000e500e57308 */ /* 0x000fe20000000800 */
[----:B------:R-:W-:-:S07]  /*10cc0*/  ISETP.LE.U32.AND P3, PT, R28, UR5, PT ;  /* 0x000000051c007c0c */ /* 0x000fce000bf63070 */
[----:B------:R-:W-:Y:S01]  /*10cd0*/  MUFU.EX2 R226, R226 ;  /* 0x000000e200e27308 */ /* 0x000fe20000000800 */
[----:B------:R-:W-:Y:S01]  /*10ce0*/  @!P1 PRMT R220, R29, 0x5410, RZ ;  /* 0x000054101ddc9816 */ /* 0x000fe200000000ff */
[-C--:B------:R-:W-:Y:S01]  /*10cf0*/  FMUL.FTZ R162, R162, R217.reuse ;  /* 0x000000d9a2a27220 */ /* 0x080fe20000410000 */
[----:B------:R-:W-:Y:S01]  /*10d00*/  ISETP.LE.U32.AND P1, PT, R203, UR5, PT ;  /* 0x00000005cb007c0c */ /* 0x000fe2000bf23070 */
[----:B------:R-:W-:Y:S01]  /*10d10*/  FMUL.FTZ R163, R163, R217 ;  /* 0x000000d9a3a37220 */ /* 0x000fe20000410000 */
[----:B---3--:R-:W-:Y:S01]  /*10d20*/  F2FP.F16.F32.PACK_AB R203, R234, R235 ;  /* 0x000000ebeacb723e */ /* 0x008fe200000000ff */
[----:B------:R-:W-:Y:S01]  /*10d30*/  FADD.FTZ R28, R194, R165 ;  /* 0x000000a5c21c7221 */ /* 0x000fe20000010000 */
[----:B------:R-:W-:Y:S01]  /*10d40*/  ISETP.LE.U32.AND P2, PT, R31, UR5, PT ;  /* 0x000000051f007c0c */ /* 0x000fe2000bf43070 */
[----:B------:R-:W1:Y:S01]  /*10d50*/  MUFU.EX2 R194, R248 ;  /* 0x000000f800c27308 */ /* 0x000e620000000800 */
[----:B------:R-:W-:Y:S01]  /*10d60*/  PRMT R202, R203, 0x7632, R202 ;  /* 0x00007632cbca7816 */ /* 0x000fe200000000ca */
[-C--:B------:R-:W-:Y:S01]  /*10d70*/  FMUL.FTZ R158, R158, R217.reuse ;  /* 0x000000d99e9e7220 */ /* 0x080fe20000410000 */
[----:B------:R-:W-:Y:S01]  /*10d80*/  LOP3.LUT R216, R250, 0xffff, RZ, 0xc0, !PT ;  /* 0x0000fffffad87812 */ /* 0x000fe200078ec0ff */
[-C--:B------:R-:W-:Y:S01]  /*10d90*/  FMUL.FTZ R159, R159, R217.reuse ;  /* 0x000000d99f9f7220 */ /* 0x080fe20000410000 */
[----:B------:R-:W-:Y:S01]  /*10da0*/  SHF.R.U32.HI R167, RZ, 0x10, R250 ;  /* 0x00000010ffa77819 */ /* 0x000fe200000116fa */
[----:B------:R-:W-:Y:S01]  /*10db0*/  @!P3 HADD2 R22, -R202.H0_H0, -RZ.H0_H0 ;  /* 0xa00000ffca16b230 */ /* 0x000fe20000000900 */
[----:B------:R-:W-:Y:S01]  /*10dc0*/  SHF.R.U32.HI R216, RZ, 0x8, R216 ;  /* 0x00000008ffd87819 */ /* 0x000fe200000116d8 */
[-C--:B------:R-:W-:Y:S01]  /*10dd0*/  FMUL.FTZ R154, R154, R217.reuse ;  /* 0x000000d99a9a7220 */ /* 0x080fe20000410000 */
[----:B------:R-:W-:Y:S01]  /*10de0*/  LOP3.LUT R29, R167, 0xff, RZ, 0xc0, !PT ;  /* 0x000000ffa71d7812 */ /* 0x000fe200078ec0ff */
[-C--:B------:R-:W-:Y:S01]  /*10df0*/  FMUL.FTZ R155, R155, R217.reuse ;  /* 0x000000d99b9b7220 */ /* 0x080fe20000410000 */
[----:B------:R-:W-:Y:S01]  /*10e00*/  PRMT R167, R203, 0x5410, R202 ;  /* 0x00005410cba77816 */ /* 0x000fe200000000ca */
[-C--:B------:R-:W-:Y:S01]  /*10e10*/  FMUL.FTZ R150, R150, R217.reuse ;  /* 0x000000d996967220 */ /* 0x080fe20000410000 */
[----:B------:R-:W-:Y:S01]  /*10e20*/  @!P3 PRMT R202, R22, 0x5410, RZ ;  /* 0x0000541016cab816 */ /* 0x000fe200000000ff */
[----:B------:R-:W-:Y:S01]  /*10e30*/  @!P2 HADD2 R23, -R203.H0_H0, -RZ.H0_H0 ;  /* 0xa00000ffcb17a230 */ /* 0x000fe20000000900 */
[----:B------:R-:W-:Y:S01]  /*10e40*/  LOP3.LUT R22, R216, 0xffff, RZ, 0xc0, !PT ;  /* 0x0000ffffd8167812 */ /* 0x000fe200078ec0ff */
[----:B------:R-:W-:Y:S01]  /*10e50*/  FADD.FTZ R201, R201, R164 ;  /* 0x000000a4c9c97221 */ /* 0x000fe20000010000 */
[-C--:B------:R-:W-:Y:S01]  /*10e60*/  FMUL.FTZ R151, R151, R217.reuse ;  /* 0x000000d997977220 */ /* 0x080fe20000410000 */
[-C--:B------:R-:W-:Y:S01]  /*10e70*/  FMUL.FTZ R146, R146, R217.reuse ;  /* 0x000000d992927220 */ /* 0x080fe20000410000 */
[----:B------:R-:W-:Y:S01]  /*10e80*/  ISETP.LE.U32.AND P3, PT, R22, UR5, PT ;  /* 0x0000000516007c0c */ /* 0x000fe2000bf63070 */
[----:B------:R-:W-:Y:S01]  /*10e90*/  FADD.FTZ R22, R198, R201 ;  /* 0x000000c9c6167221 */ /* 0x000fe20000010000 */
[----:B------:R-:W-:Y:S01]  /*10ea0*/  @!P2 PRMT R203, R23, 0x5410, RZ ;  /* 0x0000541017cba816 */ /* 0x000fe200000000ff */
[----:B------:R-:W-:Y:S01]  /*10eb0*/  FMUL.FTZ R147, R147, R217 ;  /* 0x000000d993937220 */ /* 0x000fe20000410000 */
[----:B-1----:R-:W-:Y:S01]  /*10ec0*/  F2FP.F16.F32.PACK_AB R201, R194, R227 ;  /* 0x000000e3c2c9723e */ /* 0x002fe200000000ff */
[-C--:B------:R-:W-:Y:S01]  /*10ed0*/  FMUL.FTZ R142, R142, R217.reuse ;  /* 0x000000d98e8e7220 */ /* 0x080fe20000410000 */
[----:B------:R-:W-:Y:S01]  /*10ee0*/  ISETP.LE.U32.AND P2, PT, R29, UR5, PT ;  /* 0x000000051d007c0c */ /* 0x000fe2000bf43070 */
[----:B------:R-:W-:Y:S01]  /*10ef0*/  FMUL.FTZ R143, R143, R217 ;  /* 0x000000d98f8f7220 */ /* 0x000fe20000410000 */
[----:B------:R-:W-:Y:S01]  /*10f00*/  PRMT R200, R201, 0x7632, R200 ;  /* 0x00007632c9c87816 */ /* 0x000fe200000000c8 */
[----:B------:R-:W1:Y:S01]  /*10f10*/  MUFU.EX2 R197, R241 ;  /* 0x000000f100c57308 */ /* 0x000e620000000800 */
[----:B------:R-:W-:Y:S01]  /*10f20*/  ISETP.LE.U32.AND P5, PT, R30, UR5, PT ;  /* 0x000000051e007c0c */ /* 0x000fe2000bfa3070 */
[----:B------:R-:W-:Y:S01]  /*10f30*/  FADD.FTZ R23, R199, R28 ;  /* 0x0000001cc7177221 */ /* 0x000fe20000010000 */
[----:B------:R-:W-:-:S04]  /*10f40*/  IMAD.WIDE.U32 R30, R240, -0x326172a9, RZ ;  /* 0xcd9e8d57f01e7825 */ /* 0x000fc800078e00ff */
[----:B--2---:R-:W-:Y:S02]  /*10f50*/  @!P1 HADD2 R4, -R200.H0_H0, -RZ.H0_H0 ;  /* 0xa00000ffc8049230 */ /* 0x004fe40000000900 */
[-C--:B------:R-:W-:Y:S01]  /*10f60*/  FMUL.FTZ R138, R138, R217.reuse ;  /* 0x000000d98a8a7220 */ /* 0x080fe20000410000 */
[----:B------:R-:W-:Y:S01]  /*10f70*/  FMUL.FTZ R139, R139, R217 ;  /* 0x000000d98b8b7220 */ /* 0x000fe20000410000 */
[----:B------:R-:W-:Y:S01]  /*10f80*/  IMAD.WIDE.U32 R28, R247, -0x326172a9, RZ ;  /* 0xcd9e8d57f71c7825 */ /* 0x000fe200078e00ff */
[----:B------:R-:W-:-:S03]  /*10f90*/  PRMT R164, R201, 0x5410, R200 ;  /* 0x00005410c9a47816 */ /* 0x000fc600000000c8 */
[-C--:B------:R-:W-:Y:S01]  /*10fa0*/  FMUL.FTZ R134, R134, R217.reuse ;  /* 0x000000d986867220 */ /* 0x080fe20000410000 */
[----:B------:R-:W-:Y:S01]  /*10fb0*/  @!P2 HADD2 R5, -R201.H0_H0, -RZ.H0_H0 ;  /* 0xa00000ffc905a230 */ /* 0x000fe20000000900 */
[----:B------:R-:W-:Y:S01]  /*10fc0*/  @!P1 PRMT R200, R4, 0x5410, RZ ;  /* 0x0000541004c89816 */ /* 0x000fe200000000ff */
[-C--:B------:R-:W-:Y:S01]  /*10fd0*/  FMUL.FTZ R135, R135, R217.reuse ;  /* 0x000000d987877220 */ /* 0x080fe20000410000 */
[----:B------:R-:W-:Y:S01]  /*10fe0*/  LOP3.LUT R4, R31, UR7, R18, 0x96, !PT ;  /* 0x000000071f047c12 */ /* 0x000fe2000f8e9612 */
[-C--:B------:R-:W-:Y:S01]  /*10ff0*/  FMUL.FTZ R38, R38, R217.reuse ;  /* 0x000000d926267220 */ /* 0x080fe20000410000 */
[----:B------:R-:W-:Y:S01]  /*11000*/  LOP3.LUT R30, R29, UR6, R30, 0x96, !PT ;  /* 0x000000061d1e7c12 */ /* 0x000fe2000f8e961e */
[----:B------:R-:W-:Y:S01]  /*11010*/  FMUL.FTZ R39, R39, R217 ;  /* 0x000000d927277220 */ /* 0x000fe20000410000 */
[----:B------:R-:W-:Y:S01]  /*11020*/  @!P2 PRMT R201, R5, 0x5410, RZ ;  /* 0x0000541005c9a816 */ /* 0x000fe200000000ff */
[----:B------:R-:W-:-:S04]  /*11030*/  IMAD.WIDE.U32 R4, R4, -0x2daee0ad, RZ ;  /* 0xd2511f5304047825 */ /* 0x000fc800078e00ff */
[-C--:B------:R-:W-:Y:S01]  /*11040*/  FMUL.FTZ R42, R42, R217.reuse ;  /* 0x000000d92a2a7220 */ /* 0x080fe20000410000 */
[-C--:B------:R-:W-:Y:S01]  /*11050*/  FMUL.FTZ R43, R43, R217.reuse ;  /* 0x000000d92b2b7220 */ /* 0x080fe20000410000 */
[----:B------:R-:W-:Y:S01]  /*11060*/  FMUL.FTZ R46, R46, R217 ;  /* 0x000000d92e2e7220 */ /* 0x000fe20000410000 */
[----:B------:R-:W-:Y:S01]  /*11070*/  IMAD.WIDE.U32 R30, R30, -0x2daee0ad, RZ ;  /* 0xd2511f531e1e7825 */ /* 0x000fe200078e00ff */
[----:B-1----:R-:W-:-:S03]  /*11080*/  F2FP.F16.F32.PACK_AB R199, R197, R232 ;  /* 0x000000e8c5c7723e */ /* 0x002fc600000000ff */
[----:B------:R-:W-:Y:S01]  /*11090*/  FADD.FTZ R239, R239, R22 ;  /* 0x00000016efef7221 */ /* 0x000fe20000010000 */
[----:B------:R-:W-:Y:S01]  /*110a0*/  LOP3.LUT R246, R5, UR10, R246, 0x96, !PT ;  /* 0x0000000a05f67c12 */ /* 0x000fe2000f8e96f6 */
[-C--:B------:R-:W-:Y:S01]  /*110b0*/  FMUL.FTZ R47, R47, R217.reuse ;  /* 0x000000d92f2f7220 */ /* 0x080fe20000410000 */
[----:B------:R-:W-:Y:S01]  /*110c0*/  LOP3.LUT R22, R31, UR30, R4, 0x96, !PT ;  /* 0x0000001e1f167c12 */ /* 0x000fe2000f8e9604 */
        /* <DEDUP_REMOVED lines=42> */
[----:B------:R-:W-:Y:S01]  /*11370*/  F2FP.F16.F32.PACK_AB R217, R226, R229 ;  /* 0x000000e5e2d9723e */ /* 0x000fe200000000ff */
[----:B------:R-:W-:Y:S01]  /*11380*/  FADD.FTZ R238, R238, R23 ;  /* 0x00000017eeee7221 */ /* 0x000fe20000010000 */
[----:B------:R-:W-:Y:S01]  /*11390*/  PRMT R198, R199, 0x7632, R198 ;  /* 0x00007632c7c67816 */ /* 0x000fe200000000c6 */
[----:B------:R-:W-:Y:S01]  /*113a0*/  IMAD.WIDE.U32 R246, R246, -0x326172a9, RZ ;  /* 0xcd9e8d57f6f67825 */ /* 0x000fe200078e00ff */
[----:B------:R-:W-:Y:S01]  /*113b0*/  PRMT R216, R217, 0x7632, R216 ;  /* 0x00007632d9d87816 */ /* 0x000fe200000000d8 */
[----:B------:R-:W-:Y:S02]  /*113c0*/  STG.E.U16 desc[UR28][R16.64+-0x100], R244 ;  /* 0xffff00f410007986 */ /* 0x000fe4000c10151c */
[----:B------:R-:W-:-:S04]  /*113d0*/  IMAD.WIDE.U32 R22, R22, -0x326172a9, RZ ;  /* 0xcd9e8d5716167825 */ /* 0x000fc800078e00ff */
[----:B------:R-:W-:Y:S01]  /*113e0*/  @!P3 HADD2 R6, -R198.H0_H0, -RZ.H0_H0 ;  /* 0xa00000ffc606b230 */ /* 0x000fe20000000900 */
[----:B------:R-:W-:Y:S01]  /*113f0*/  PRMT R165, R199, 0x5410, R198 ;  /* 0x00005410c7a57816 */ /* 0x000fe200000000c6 */
[----:B------:R-:W-:Y:S01]  /*11400*/  @!P5 HADD2 R20, -R216.H0_H0, -RZ.H0_H0 ;  /* 0xa00000ffd814d230 */ /* 0x000fe20000000900 */
[----:B------:R-:W-:Y:S01]  /*11410*/  STG.E.U16 desc[UR28][R16.64+-0xfe], R245 ;  /* 0xffff02f510007986 */ /* 0x000fe2000c10151c */
[----:B------:R-:W-:Y:S01]  /*11420*/  LOP3.LUT R5, R23, UR37, R246, 0x96, !PT ;  /* 0x0000002517057c12 */ /* 0x000fe2000f8e96f6 */
[----:B------:R-:W-:Y:S01]  /*11430*/  @!P4 HADD2 R7, -R199.H0_H0, -RZ.H0_H0 ;  /* 0xa00000ffc707c230 */ /* 0x000fe20000000900 */
[----:B------:R-:W-:Y:S01]  /*11440*/  @!P3 PRMT R198, R6, 0x5410, RZ ;  /* 0x0000541006c6b816 */ /* 0x000fe200000000ff */
[----:B------:R1:W5:Y:S01]  /*11450*/  LDL.LU.64 R10, [R1+0x68] ;  /* 0x00006800010a7983 */ /* 0x0003620000300a00 */
[----:B------:R-:W-:Y:S01]  /*11460*/  SHF.R.U32.HI R6, RZ, 0x10, R5 ;  /* 0x00000010ff067819 */ /* 0x000fe20000011605 */
[----:B------:R-:W-:Y:S01]  /*11470*/  IMAD.U32 R241, RZ, RZ, UR19 ;  /* 0x00000013fff17e24 */ /* 0x000fe2000f8e00ff */
[----:B------:R-:W-:Y:S01]  /*11480*/  PRMT R166, R217, 0x5410, R216 ;  /* 0x00005410d9a67816 */ /* 0x000fe200000000d8 */
[----:B------:R-:W-:Y:S01]  /*11490*/  @!P6 HADD2 R21, -R217.H0_H0, -RZ.H0_H0 ;  /* 0xa00000ffd915e230 */ /* 0x000fe20000000900 */
[----:B------:R-:W-:Y:S01]  /*114a0*/  @!P5 PRMT R216, R20, 0x5410, RZ ;  /* 0x0000541014d8d816 */ /* 0x000fe200000000ff */
[----:B------:R-:W-:Y:S01]  /*114b0*/  IMAD.WIDE R240, R241, 0x2, R16 ;  /* 0x00000002f1f07825 */ /* 0x000fe200078e0210 */
[----:B------:R-:W-:-:S03]  /*114c0*/  @!P4 PRMT R199, R7, 0x5410, RZ ;  /* 0x0000541007c7c816 */ /* 0x000fc600000000ff */
[----:B------:R-:W-:Y:S01]  /*114d0*/  FADD.FTZ R190, R190, R239 ;  /* 0x000000efbebe7221 */ /* 0x000fe20000010000 */
[----:B------:R-:W-:Y:S01]  /*114e0*/  LOP3.LUT R7, R5, 0xffff, RZ, 0xc0, !PT ;  /* 0x0000ffff05077812 */ /* 0x000fe200078ec0ff */
[----:B------:R-:W-:Y:S01]  /*114f0*/  FADD.FTZ R193, R193, R238 ;  /* 0x000000eec1c17221 */ /* 0x000fe20000010000 */
[----:B------:R-:W-:Y:S01]  /*11500*/  LOP3.LUT R4, R5, 0xff, RZ, 0xc0, !PT ;  /* 0x000000ff05047812 */ /* 0x000fe200078ec0ff */
[----:B------:R2:W-:Y:S01]  /*11510*/  STG.E.U16 desc[UR28][R240.64+-0x100], R242 ;  /* 0xffff00f2f0007986 */ /* 0x0005e2000c10151c */
[----:B------:R-:W-:Y:S01]  /*11520*/  SHF.R.U32.HI R20, RZ, 0x18, R5 ;  /* 0x00000018ff147819 */ /* 0x000fe20000011605 */
[----:B------:R-:W-:Y:S01]  /*11530*/  FADD.FTZ R189, R189, R190 ;  /* 0x000000bebdbd7221 */ /* 0x000fe20000010000 */
[----:B------:R-:W-:Y:S01]  /*11540*/  LOP3.LUT R5, R6, 0xff, RZ, 0xc0, !PT ;  /* 0x000000ff06057812 */ /* 0x000fe200078ec0ff */
[----:B------:R-:W-:Y:S01]  /*11550*/  FADD.FTZ R192, R192, R193 ;  /* 0x000000c1c0c07221 */ /* 0x000fe20000010000 */
[----:B------:R-:W-:Y:S01]  /*11560*/  SHF.R.U32.HI R7, RZ, 0x8, R7 ;  /* 0x00000008ff077819 */ /* 0x000fe20000011607 */
[----:B------:R-:W-:Y:S01]  /*11570*/  FADD.FTZ R188, R188, R189 ;  /* 0x000000bdbcbc7221 */ /* 0x000fe20000010000 */
[----:B------:R-:W-:Y:S01]  /*11580*/  PRMT R20, R5, 0x5410, R20 ;  /* 0x0000541005147816 */ /* 0x000fe20000000014 */
[----:B------:R-:W-:Y:S01]  /*11590*/  STG.E.U16 desc[UR28][R240.64+-0xfe], R243 ;  /* 0xffff02f3f0007986 */ /* 0x000fe2000c10151c */
[C---:B------:R-:W-:Y:S01]  /*115a0*/  LOP3.LUT R5, R22.reuse, 0xffff, RZ, 0xc0, !PT ;  /* 0x0000ffff16057812 */ /* 0x040fe200078ec0ff */
[----:B------:R-:W-:Y:S01]  /*115b0*/  FADD.FTZ R233, R233, R188 ;  /* 0x000000bce9e97221 */ /* 0x000fe20000010000 */
[----:B------:R-:W-:Y:S01]  /*115c0*/  LOP3.LUT R6, R22, 0xff, RZ, 0xc0, !PT ;  /* 0x000000ff16067812 */ /* 0x000fe200078ec0ff */
[----:B------:R-:W-:Y:S01]  /*115d0*/  STG.E.U16 desc[UR28][R16.64+-0xf0], R185 ;  /* 0xffff10b910007986 */ /* 0x000fe2000c10151c */
[----:B------:R-:W-:Y:S01]  /*115e0*/  SHF.R.U32.HI R5, RZ, 0x8, R5 ;  /* 0x00000008ff057819 */ /* 0x000fe20000011605 */
[----:B------:R-:W-:Y:S01]  /*115f0*/  FADD.FTZ R230, R230, R233 ;  /* 0x000000e9e6e67221 */ /* 0x000fe20000010000 */
[----:B------:R-:W-:Y:S01]  /*11600*/  PRMT R4, R4, 0x5410, R7 ;  /* 0x0000541004047816 */ /* 0x000fe20000000007 */
[----:B------:R-:W-:Y:S01]  /*11610*/  STG.E.U16 desc[UR28][R16.64+-0xee], R184 ;  /* 0xffff12b810007986 */ /* 0x000fe2000c10151c */
[----:B------:R-:W-:Y:S01]  /*11620*/  PRMT R6, R6, 0x5410, R5 ;  /* 0x0000541006067816 */ /* 0x000fe20000000005 */
[----:B------:R-:W-:Y:S01]  /*11630*/  FADD.FTZ R231, R231, R230 ;  /* 0x000000e6e7e77221 */ /* 0x000fe20000010000 */
[----:B------:R-:W-:Y:S01]  /*11640*/  @!P6 PRMT R217, R21, 0x5410, RZ ;  /* 0x0000541015d9e816 */ /* 0x000fe200000000ff */
[----:B------:R-:W-:Y:S01]  /*11650*/  STG.E.U16 desc[UR28][R240.64+-0xf0], R187 ;  /* 0xffff10bbf0007986 */ /* 0x000fe2000c10151c */
[----:B------:R-:W-:Y:S01]  /*11660*/  SHF.R.U32.HI R7, RZ, 0x10, R22 ;  /* 0x00000010ff077819 */ /* 0x000fe20000011616 */
[----:B------:R-:W-:Y:S01]  /*11670*/  FADD.FTZ R228, R228, R231 ;  /* 0x000000e7e4e47221 */ /* 0x000fe20000010000 */
[--C-:B------:R-:W-:Y:S01]  /*11680*/  HSET2.LE.AND R5, R20, R3.reuse, PT ;  /* 0x0000000314057233 */ /* 0x100fe20003803000 */
[----:B------:R-:W-:Y:S01]  /*11690*/  STG.E.U16 desc[UR28][R240.64+-0xee], R186 ;  /* 0xffff12baf0007986 */ /* 0x000fe2000c10151c */
[----:B------:R-:W-:Y:S01]  /*116a0*/  LOP3.LUT R7, R7, 0xff, RZ, 0xc0, !PT ;  /* 0x000000ff07077812 */ /* 0x000fe200078ec0ff */
[----:B------:R-:W-:Y:S01]  /*116b0*/  FADD.FTZ R229, R229, R228 ;  /* 0x000000e4e5e57221 */ /* 0x000fe20000010000 */
[----:B--2---:R-:W-:Y:S01]  /*116c0*/  SHF.R.U32.HI R242, RZ, 0x18, R22 ;  /* 0x00000018fff27819 */ /* 0x004fe20000011616 */
[----:B------:R-:W-:Y:S01]  /*116d0*/  FADD.FTZ R191, R191, R192 ;  /* 0x000000c0bfbf7221 */ /* 0x000fe20000010000 */
[----:B------:R-:W2:Y:S01]  /*116e0*/  LDSM.16.MT88.4 R20, [R208+0x18000] ;  /* 0x01800000d014783b */ /* 0x000ea20000004200 */
[--C-:B------:R-:W-:Y:S01]  /*116f0*/  HSET2.LE.AND R4, R4, R3.reuse, PT ;  /* 0x0000000304047233 */ /* 0x100fe20003803000 */
[----:B------:R-:W-:Y:S01]  /*11700*/  FADD.FTZ R226, R226, R229 ;  /* 0x000000e5e2e27221 */ /* 0x000fe20000010000 */
[----:B------:R-:W-:Y:S01]  /*11710*/  PRMT R242, R7, 0x5410, R242 ;  /* 0x0000541007f27816 */ /* 0x000fe200000000f2 */
[----:B------:R-:W-:Y:S01]  /*11720*/  STG.E.U16 desc[UR28][R16.64+-0xe0], R181 ;  /* 0xffff20b510007986 */ /* 0x000fe2000c10151c */
[--C-:B------:R-:W-:Y:S01]  /*11730*/  HSET2.LE.AND R6, R6, R3.reuse, PT ;  /* 0x0000000306067233 */ /* 0x100fe20003803000 */
[----:B------:R-:W-:Y:S01]  /*11740*/  FADD.FTZ R227, R227, R226 ;  /* 0x000000e2e3e37221 */ /* 0x000fe20000010000 */
[----:B------:R-:W-:Y:S01]  /*11750*/  LOP3.LUT R4, R4, R175, RZ, 0xc0, !PT ;  /* 0x000000af04047212 */ /* 0x000fe200078ec0ff */
[----:B------:R-:W-:Y:S01]  /*11760*/  STG.E.U16 desc[UR28][R16.64+-0xde], R180 ;  /* 0xffff22b410007986 */ /* 0x000fe2000c10151c */
[----:B------:R-:W-:Y:S01]  /*11770*/  HSET2.LE.AND R7, R242, R3, PT ;  /* 0x00000003f2077233 */ /* 0x000fe20003803000 */
[----:B------:R-:W-:Y:S01]  /*11780*/  FADD.FTZ R196, R196, R191 ;  /* 0x000000bfc4c47221 */ /* 0x000fe20000010000 */
[----:B------:R-:W-:Y:S01]  /*11790*/  LOP3.LUT R5, R5, R174, RZ, 0xc0, !PT ;  /* 0x000000ae05057212 */ /* 0x000fe200078ec0ff */
[----:B------:R-:W-:Y:S01]  /*117a0*/  STG.E.U16 desc[UR28][R240.64+-0xe0], R183 ;  /* 0xffff20b7f0007986 */ /* 0x000fe2000c10151c */
[----:B------:R-:W-:Y:S01]  /*117b0*/  LOP3.LUT R6, R6, R173, RZ, 0xc0, !PT ;  /* 0x000000ad06067212 */ /* 0x000fe200078ec0ff */
[----:B------:R-:W-:Y:S01]  /*117c0*/  FADD.FTZ R196, R195, R196 ;  /* 0x000000c4c3c47221 */ /* 0x000fe20000010000 */
[----:B------:R-:W-:Y:S01]  /*117d0*/  LOP3.LUT R7, R7, R172, RZ, 0xc0, !PT ;  /* 0x000000ac07077212 */ /* 0x000fe200078ec0ff */
[----:B------:R-:W-:Y:S01]  /*117e0*/  STG.E.U16 desc[UR28][R240.64+-0xde], R182 ;  /* 0xffff22b6f0007986 */ /* 0x000fe2000c10151c */
[----:B------:R-:W-:Y:S01]  /*117f0*/  LOP3.LUT R28, R247, UR35, R28, 0x96, !PT ;  /* 0x00000023f71c7c12 */ /* 0x000fe2000f8e961c */
[----:B------:R-:W-:Y:S01]  /*11800*/  FADD.FTZ R237, R237, R196 ;  /* 0x000000c4eded7221 */ /* 0x000fe20000010000 */
[----:B------:R-:W-:Y:S01]  /*11810*/  LOP3.LUT R34, R169, UR27, R34, 0x96, !PT ;  /* 0x0000001ba9227c12 */ /* 0x000fe2000f8e9622 */
[----:B------:R-:W-:Y:S01]  /*11820*/  STG.E.U16 desc[UR28][R16.64+-0xd0], R177 ;  /* 0xffff30b110007986 */ /* 0x000fe2000c10151c */
[----:B------:R-:W-:Y:S01]  /*11830*/  LOP3.LUT R168, R19, UR13, R168, 0x96, !PT ;  /* 0x0000000d13a87c12 */ /* 0x000fe2000f8e96a8 */
[----:B------:R-:W-:Y:S01]  /*11840*/  FADD.FTZ R236, R236, R237 ;  /* 0x000000edecec7221 */ /* 0x000fe20000010000 */
[----:B------:R-:W-:Y:S01]  /*11850*/  @UP0 UIADD3 UR18, UR18, -0x4, URZ ;  /* 0xfffffffc12120890 */ /* 0x000fe2000fffe03f */
[----:B------:R-:W-:Y:S02]  /*11860*/  STG.E.U16 desc[UR28][R16.64+-0xce], R176 ;  /* 0xffff32b010007986 */ /* 0x000fe4000c10151c */
[----:B------:R-:W-:-:S04]  /*11870*/  IMAD.WIDE.U32 R172, R168, -0x2daee0ad, RZ ;  /* 0xd2511f53a8ac7825 */ /* 0x000fc800078e00ff */
[----:B------:R-:W-:Y:S01]  /*11880*/  FADD.FTZ R235, R235, R236 ;  /* 0x000000ecebeb7221 */ /* 0x000fe20000010000 */
[----:B------:R-:W-:Y:S03]  /*11890*/  STG.E.U16 desc[UR28][R240.64+-0xd0], R179 ;  /* 0xffff30b3f0007986 */ /* 0x000fe6000c10151c */
[----:B------:R-:W-:Y:S01]  /*118a0*/  FADD.FTZ R235, R234, R235 ;  /* 0x000000ebeaeb7221 */ /* 0x000fe20000010000 */
[----:B------:R-:W-:Y:S03]  /*118b0*/  STG.E.U16 desc[UR28][R240.64+-0xce], R178 ;  /* 0xffff32b2f0007986 */ /* 0x000fe6000c10151c */
[----:B------:R-:W-:Y:S01]  /*118c0*/  FADD.FTZ R232, R232, R235 ;  /* 0x000000ebe8e87221 */ /* 0x000fe20000010000 */
[----:B------:R-:W-:Y:S01]  /*118d0*/  STG.E.U16 desc[UR28][R16.64+-0xc0], R223 ;  /* 0xffff40df10007986 */ /* 0x000fe2000c10151c */
[C---:B--2---:R-:W-:Y:S03]  /*118e0*/  HMMA.16816.F32 R160, R4.reuse, R20, R160 ;  /* 0x0000001404a0723c */ /* 0x044fe600000018a0 */
[----:B------:R-:W-:Y:S04]  /*118f0*/  STG.E.U16 desc[UR28][R16.64+-0xbe], R222 ;  /* 0xffff42de10007986 */ /* 0x000fe8000c10151c */
[----:B------:R-:W-:Y:S01]  /*11900*/  STG.E.U16 desc[UR28][R240.64+-0xc0], R225 ;  /* 0xffff40e1f0007986 */ /* 0x000fe2000c10151c */
[C---:B------:R-:W-:Y:S03]  /*11910*/  HMMA.16816.F32 R156, R4.reuse, R22, R156 ;  /* 0x00000016049c723c */ /* 0x040fe6000000189c */
[----:B------:R-:W2:Y:S04]  /*11920*/  LDSM.16.MT88.4 R20, [R206+0x18000] ;  /* 0x01800000ce14783b */ /* 0x000ea80000004200 */
        /* <DEDUP_REMOVED lines=9> */
[C---:B--2---:R-:W-:Y:S03]  /*119c0*/  HMMA.16816.F32 R152, R4.reuse, R20, R152 ;  /* 0x000000140498723c */ /* 0x044fe60000001898 */
[----:B------:R-:W-:Y:S04]  /*119d0*/  STG.E.U16 desc[UR28][R16.64+-0x90], R199 ;  /* 0xffff70c710007986 */ /* 0x000fe8000c10151c */
[----:B------:R-:W-:Y:S01]  /*119e0*/  STG.E.U16 desc[UR28][R16.64+-0x8e], R198 ;  /* 0xffff72c610007986 */ /* 0x000fe2000c10151c */
[C---:B------:R-:W-:Y:S03]  /*119f0*/  HMMA.16816.F32 R148, R4.reuse, R22, R148 ;  /* 0x000000160494723c */ /* 0x040fe60000001894 */
[----:B------:R-:W2:Y:S04]  /*11a00*/  LDSM.16.MT88.4 R20, [R205+0x18000] ;  /* 0x01800000cd14783b */ /* 0x000ea80000004200 */
[----:B------:R-:W-:Y:S04]  /*11a10*/  STG.E.U16 desc[UR28][R240.64+-0x90], R201 ;  /* 0xffff70c9f0007986 */ /* 0x000fe8000c10151c */
[----:B------:R-:W-:Y:S01]  /*11a20*/  STG.E.U16 desc[UR28][R240.64+-0x8e], R200 ;  /* 0xffff72c8f0007986 */ /* 0x000fe2000c10151c */
        /* <DEDUP_REMOVED lines=46> */
[----:B------:R-:W-:Y:S02]  /*11d10*/  SHF.R.U32.HI R5, RZ, 0x8, R5 ;  /* 0x00000008ff057819 */ /* 0x000fe40000011605 */
[----:B------:R-:W-:Y:S02]  /*11d20*/  SHF.R.U32.HI R6, RZ, 0x10, R4 ;  /* 0x00000010ff067819 */ /* 0x000fe40000011604 */
[----:B------:R-:W-:-:S02]  /*11d30*/  PRMT R28, R28, 0x5410, R5 ;  /* 0x000054101c1c7816 */ /* 0x000fc40000000005 */
[C---:B------:R-:W-:Y:S02]  /*11d40*/  LOP3.LUT R5, R30.reuse, 0xffff, RZ, 0xc0, !PT ;  /* 0x0000ffff1e057812 */ /* 0x040fe400078ec0ff */
[----:B------:R-:W-:Y:S02]  /*11d50*/  SHF.R.U32.HI R7, RZ, 0x18, R4 ;  /* 0x00000018ff077819 */ /* 0x000fe40000011604 */
[----:B------:R-:W-:Y:S02]  /*11d60*/  SHF.R.U32.HI R5, RZ, 0x8, R5 ;  /* 0x00000008ff057819 */ /* 0x000fe40000011605 */
[----:B------:R-:W-:Y:S02]  /*11d70*/  LOP3.LUT R4, R30, 0xff, RZ, 0xc0, !PT ;  /* 0x000000ff1e047812 */ /* 0x000fe400078ec0ff */
[----:B------:R-:W-:Y:S02]  /*11d80*/  LOP3.LUT R6, R6, 0xff, RZ, 0xc0, !PT ;  /* 0x000000ff06067812 */ /* 0x000fe400078ec0ff */
[----:B------:R-:W-:-:S02]  /*11d90*/  PRMT R4, R4, 0x5410, R5 ;  /* 0x0000541004047816 */ /* 0x000fc40000000005 */
[--C-:B------:R-:W-:Y:S02]  /*11da0*/  SHF.R.U32.HI R5, RZ, 0x10, R30.reuse ;  /* 0x00000010ff057819 */ /* 0x100fe4000001161e */
        /* <DEDUP_REMOVED lines=59> */
[C---:B--2---:R-:W-:Y:S06]  /*12160*/  HMMA.16816.F32 R124, R4.reuse, R20, R124 ;  /* 0x00000014047c723c */ /* 0x044fec000000187c */
[----:B------:R-:W-:Y:S07]  /*12170*/  HMMA.16816.F32 R128, R4, R22, R128 ;  /* 0x000000160480723c */ /* 0x000fee0000001880 */
[----:B------:R-:W-:-:S05]  /*12180*/  IMAD.WIDE.U32 R4, R34, -0x2daee0ad, RZ ;  /* 0xd2511f5322047825 */ /* 0x000fca00078e00ff */
[----:B------:R-:W-:Y:S02]  /*12190*/  LOP3.LUT R32, R5, UR12, R32, 0x96, !PT ;  /* 0x0000000c05207c12 */ /* 0x000fe4000f8e9620 */
[----:B------:R-:W-:-:S03]  /*121a0*/  LOP3.LUT R168, R173, UR11, R4, 0x96, !PT ;  /* 0x0000000bada87c12 */ /* 0x000fc6000f8e9604 */
        /* <DEDUP_REMOVED lines=10> */
[----:B------:R-:W-:Y:S02]  /*12250*/  LOP3.LUT R168, R173, UR35, R168, 0x96, !PT ;  /* 0x00000023ada87c12 */ /* 0x000fe4000f8e96a8 */
[----:B------:R-:W-:-:S03]  /*12260*/  LOP3.LUT R5, R20, 0xffff, RZ, 0xc0, !PT ;  /* 0x0000ffff14057812 */ /* 0x000fc600078ec0ff */
[----:B------:R-:W-:Y:S01]  /*12270*/  IMAD.WIDE.U32 R168, R168, -0x2daee0ad, RZ ;  /* 0xd2511f53a8a87825 */ /* 0x000fe200078e00ff */
[----:B------:R-:W-:Y:S02]  /*12280*/  LOP3.LUT R4, R20, 0xff, RZ, 0xc0, !PT ;  /* 0x000000ff14047812 */ /* 0x000fe400078ec0ff */
[----:B------:R-:W-:Y:S02]  /*12290*/  SHF.R.U32.HI R5, RZ, 0x8, R5 ;  /* 0x00000008ff057819 */ /* 0x000fe40000011605 */
[----:B------:R-:W-:Y:S02]  /*122a0*/  LOP3.LUT R6, R21, UR37, R172, 0x96, !PT ;  /* 0x0000002515067c12 */ /* 0x000fe4000f8e96ac */
[--C-:B------:R-:W-:Y:S02]  /*122b0*/  SHF.R.U32.HI R172, RZ, 0x10, R20.reuse ;  /* 0x00000010ffac7819 */ /* 0x100fe40000011614 */
[----:B------:R-:W-:Y:S02]  /*122c0*/  SHF.R.U32.HI R19, RZ, 0x18, R20 ;  /* 0x00000018ff137819 */ /* 0x000fe40000011614 */
[----:B------:R-:W-:-:S02]  /*122d0*/  PRMT R4, R4, 0x5410, R5 ;  /* 0x0000541004047816 */ /* 0x000fc40000000005 */
[C---:B------:R-:W-:Y:S02]  /*122e0*/  LOP3.LUT R20, R6.reuse, 0xffff, RZ, 0xc0, !PT ;  /* 0x0000ffff06147812 */ /* 0x040fe400078ec0ff */
[----:B------:R-:W-:Y:S02]  /*122f0*/  SHF.R.U32.HI R5, RZ, 0x10, R6 ;  /* 0x00000010ff057819 */ /* 0x000fe40000011606 */
[----:B------:R-:W-:Y:S02]  /*12300*/  LOP3.LUT R7, R6, 0xff, RZ, 0xc0, !PT ;  /* 0x000000ff06077812 */ /* 0x000fe400078ec0ff */
[----:B------:R-:W-:Y:S02]  /*12310*/  SHF.R.U32.HI R20, RZ, 0x8, R20 ;  /* 0x00000008ff147819 */ /* 0x000fe40000011614 */
[----:B------:R-:W-:Y:S02]  /*12320*/  SHF.R.U32.HI R6, RZ, 0x18, R6 ;  /* 0x00000018ff067819 */ /* 0x000fe40000011606 */
[----:B------:R-:W-:-:S02]  /*12330*/  LOP3.LUT R5, R5, 0xff, RZ, 0xc0, !PT ;  /* 0x000000ff05057812 */ /* 0x000fc400078ec0ff */
[----:B------:R-:W-:Y:S02]  /*12340*/  PRMT R20, R7, 0x5410, R20 ;  /* 0x0000541007147816 */ /* 0x000fe40000000014 */
[----:B------:R-:W-:Y:S02]  /*12350*/  PRMT R6, R5, 0x5410, R6 ;  /* 0x0000541005067816 */ /* 0x000fe40000000006 */
[----:B------:R-:W-:Y:S02]  /*12360*/  LOP3.LUT R172, R172, 0xff, RZ, 0xc0, !PT ;  /* 0x000000ffacac7812 */ /* 0x000fe400078ec0ff */
[--C-:B------:R-:W-:Y:S02]  /*12370*/  HSET2.LE.AND R22, R20, R3.reuse, PT ;  /* 0x0000000314167233 */ /* 0x100fe40003803000 */
[--C-:B------:R-:W-:Y:S02]  /*12380*/  HSET2.LE.AND R20, R6, R3.reuse, PT ;  /* 0x0000000306147233 */ /* 0x100fe40003803000 */
[----:B------:R-:W-:-:S02]  /*12390*/  HSET2.LE.AND R6, R4, R3, PT ;  /* 0x0000000304067233 */ /* 0x000fc40003803000 */
[----:B------:R-:W-:Y:S02]  /*123a0*/  LOP3.LUT R4, R22, R33, RZ, 0xc0, !PT ;  /* 0x0000002116047212 */ /* 0x000fe400078ec0ff */
[----:B------:R-:W-:Y:S02]  /*123b0*/  LOP3.LUT R5, R20, R35, RZ, 0xc0, !PT ;  /* 0x0000002314057212 */ /* 0x000fe400078ec0ff */
[----:B------:R-:W2:Y:S01]  /*123c0*/  LDSM.16.MT88.4 R20, [R204+0x19000] ;  /* 0x01900000cc14783b */ /* 0x000ea20000004200 */
[----:B------:R-:W-:Y:S02]  /*123d0*/  PRMT R172, R172, 0x5410, R19 ;  /* 0x00005410acac7816 */ /* 0x000fe40000000013 */
[----:B------:R-:W-:Y:S01]  /*123e0*/  LOP3.LUT R6, R6, R171, RZ, 0xc0, !PT ;  /* 0x000000ab06067212 */ /* 0x000fe200078ec0ff */
[----:B------:R-:W4:Y:S01]  /*123f0*/  LDSM.16.MT88.4 R32, [R208+0x19000] ;  /* 0x01900000d020783b */ /* 0x000f220000004200 */
[----:B------:R-:W-:Y:S02]  /*12400*/  LOP3.LUT R18, R169, UR4, R18, 0x96, !PT ;  /* 0x00000004a9127c12 */ /* 0x000fe4000f8e9612 */
[----:B------:R-:W-:-:S02]  /*12410*/  HSET2.LE.AND R7, R172, R3, PT ;  /* 0x00000003ac077233 */ /* 0x000fc40003803000 */
[----:B------:R-:W-:Y:S01]  /*12420*/  SHF.R.U32.HI R19, RZ, 0x10, R18 ;  /* 0x00000010ff137819 */ /* 0x000fe20000011612 */
[----:B------:R-:W-:Y:S02]  /*12430*/  LDSM.16.MT88.4 R172, [R205+0x19800] ;  /* 0x01980000cdac783b */ /* 0x000fe40000004200 */
[----:B------:R-:W-:Y:S02]  /*12440*/  LOP3.LUT R7, R7, R170, RZ, 0xc0, !PT ;  /* 0x000000aa07077212 */ /* 0x000fe400078ec0ff */
[----:B------:R-:W-:-:S05]  /*12450*/  LOP3.LUT R19, R19, 0xff, RZ, 0xc0, !PT ;  /* 0x000000ff13137812 */ /* 0x000fca00078ec0ff */
[C---:B---3--:R-:W-:Y:S06]  /*12460*/  HMMA.16816.F32 R144, R4.reuse, R24, R144 ;  /* 0x000000180490723c */ /* 0x048fec0000001890 */
[C---:B------:R-:W-:Y:S01]  /*12470*/  HMMA.16816.F32 R140, R4.reuse, R26, R140 ;  /* 0x0000001a048c723c */ /* 0x040fe2000000188c */
[----:B------:R-:W3:Y:S05]  /*12480*/  LDSM.16.MT88.4 R24, [R205+0x1b000] ;  /* 0x01b00000cd18783b */ /* 0x000eea0000004200 */
        /* <DEDUP_REMOVED lines=38> */
[----:B------:R-:W-:-:S05]  /*126f0*/  LOP3.LUT R28, R18, 0xff, RZ, 0xc0, !PT ;  /* 0x000000ff121c7812 */ /* 0x000fca00078ec0ff */
[C---:B--2---:R-:W-:Y:S06]  /*12700*/  HMMA.16816.F32 R124, R4.reuse, R20, R124 ;  /* 0x00000014047c723c */ /* 0x044fec000000187c */
[C---:B------:R-:W-:Y:S01]  /*12710*/  HMMA.16816.F32 R128, R4.reuse, R22, R128 ;  /* 0x000000160480723c */ /* 0x040fe20000001880 */
[----:B------:R-:W1:Y:S05]  /*12720*/  LDSM.16.MT88.4 R20, [R206+0x19800] ;  /* 0x01980000ce14783b */ /* 0x000e6a0000004200 */
[C---:B----4-:R-:W-:Y:S06]  /*12730*/  HMMA.16816.F32 R100, R4.reuse, R32, R100 ;  /* 0x000000200464723c */ /* 0x050fec0000001864 */
[----:B------:R-:W-:Y:S01]  /*12740*/  HMMA.16816.F32 R104, R4, R34, R104 ;  /* 0x000000220468723c */ /* 0x000fe20000001868 */
[----:B------:R-:W-:Y:S06]  /*12750*/  LDSM.16.MT88.4 R32, [R206+0x1b800] ;  /* 0x01b80000ce20783b */ /* 0x000fec0000004200 */
[----:B------:R-:W-:-:S02]  /*12760*/  LOP3.LUT R5, R168, 0xffff, RZ, 0xc0, !PT ;  /* 0x0000ffffa8057812 */ /* 0x000fc400078ec0ff */
[----:B------:R-:W-:Y:S02]  /*12770*/  LOP3.LUT R4, R168, 0xff, RZ, 0xc0, !PT ;  /* 0x000000ffa8047812 */ /* 0x000fe400078ec0ff */
[----:B------:R-:W-:Y:S02]  /*12780*/  SHF.R.U32.HI R5, RZ, 0x8, R5 ;  /* 0x00000008ff057819 */ /* 0x000fe40000011605 */
[----:B------:R-:W-:Y:S02]  /*12790*/  SHF.R.U32.HI R7, RZ, 0x10, R168 ;  /* 0x00000010ff077819 */ /* 0x000fe400000116a8 */
[----:B------:R-:W-:Y:S02]  /*127a0*/  PRMT R4, R4, 0x5410, R5 ;  /* 0x0000541004047816 */ /* 0x000fe40000000005 */
[----:B------:R-:W-:Y:S02]  /*127b0*/  LOP3.LUT R5, R18, 0xffff, RZ, 0xc0, !PT ;  /* 0x0000ffff12057812 */ /* 0x000fe400078ec0ff */
[----:B------:R-:W-:-:S02]  /*127c0*/  SHF.R.U32.HI R18, RZ, 0x18, R18 ;  /* 0x00000018ff127819 */ /* 0x000fc40000011612 */
[----:B------:R-:W-:Y:S02]  /*127d0*/  SHF.R.U32.HI R5, RZ, 0x8, R5 ;  /* 0x00000008ff057819 */ /* 0x000fe40000011605 */
[----:B------:R-:W-:Y:S02]  /*127e0*/  SHF.R.U32.HI R6, RZ, 0x18, R168 ;  /* 0x00000018ff067819 */ /* 0x000fe400000116a8 */
[----:B------:R-:W-:Y:S01]  /*127f0*/  LOP3.LUT R7, R7, 0xff, RZ, 0xc0, !PT ;  /* 0x000000ff07077812 */ /* 0x000fe200078ec0ff */
[----:B------:R-:W-:Y:S01]  /*12800*/  LDSM.16.MT88.4 R168, [R204+0x19800] ;  /* 0x01980000cca8783b */ /* 0x000fe20000004200 */
[----:B------:R-:W-:Y:S02]  /*12810*/  PRMT R18, R19, 0x5410, R18 ;  /* 0x0000541013127816 */ /* 0x000fe40000000012 */
[----:B------:R-:W-:Y:S02]  /*12820*/  PRMT R28, R28, 0x5410, R5 ;  /* 0x000054101c1c7816 */ /* 0x000fe40000000005 */
[----:B------:R-:W-:-:S02]  /*12830*/  PRMT R6, R7, 0x5410, R6 ;  /* 0x0000541007067816 */ /* 0x000fc40000000006 */
[--C-:B------:R-:W-:Y:S02]  /*12840*/  HSET2.LE.AND R5, R18, R3.reuse, PT ;  /* 0x0000000312057233 */ /* 0x100fe40003803000 */
[--C-:B------:R-:W-:Y:S02]  /*12850*/  HSET2.LE.AND R28, R28, R3.reuse, PT ;  /* 0x000000031c1c7233 */ /* 0x100fe40003803000 */
[--C-:B------:R-:W-:Y:S02]  /*12860*/  HSET2.LE.AND R18, R4, R3.reuse, PT ;  /* 0x0000000304127233 */ /* 0x100fe40003803000 */
[----:B------:R-:W-:Y:S02]  /*12870*/  HSET2.LE.AND R3, R6, R3, PT ;  /* 0x0000000306037233 */ /* 0x000fe40003803000 */
[----:B------:R-:W-:Y:S02]  /*12880*/  LOP3.LUT R4, R28, R167, RZ, 0xc0, !PT ;  /* 0x000000a71c047212 */ /* 0x000fe400078ec0ff */
[----:B------:R-:W-:Y:S01]  /*12890*/  LOP3.LUT R5, R5, R166, RZ, 0xc0, !PT ;  /* 0x000000a605057212 */ /* 0x000fe200078ec0ff */
[----:B------:R-:W-:Y:S01]  /*128a0*/  LDSM.16.MT88.4 R28, [R205+0x1b800] ;  /* 0x01b80000cd1c783b */ /* 0x000fe20000004200 */
[----:B------:R-:W-:-:S02]  /*128b0*/  LOP3.LUT R6, R18, R165, RZ, 0xc0, !PT ;  /* 0x000000a512067212 */ /* 0x000fc400078ec0ff */
[----:B------:R-:W-:Y:S01]  /*128c0*/  LOP3.LUT R7, R3, R164, RZ, 0xc0, !PT ;  /* 0x000000a403077212 */ /* 0x000fe200078ec0ff */
[----:B------:R-:W-:Y:S01]  /*128d0*/  FADD.FTZ R3, R194, R227 ;  /* 0x000000e3c2037221 */ /* 0x000fe20000010000 */
[----:B------:R-:W2:Y:S04]  /*128e0*/  LDSM.16.MT88.4 R164, [R208+0x1b800] ;  /* 0x01b80000d0a4783b */ /* 0x000ea80000004200 */
[----:B------:R-:W-:Y:S01]  /*128f0*/  STL [R1+0x38], R3 ;  /* 0x0000380301007387 */ /* 0x000fe20000100800 */
        /* <DEDUP_REMOVED lines=29> */
[----:B------:R-:W-:-:S05]  /*12ad0*/  IADD3 R164, P1, R16, -0x180, RZ ;  /* 0xfffffe8010a47810 */ /* 0x000fca0007f3e0ff */
[C---:B------:R-:W-:Y:S06]  /*12ae0*/  HMMA.16816.F32 R80, R4.reuse, R174, R80 ;  /* 0x000000ae0450723c */ /* 0x040fec0000001850 */
[C---:B----4-:R-:W-:Y:S06]  /*12af0*/  HMMA.16816.F32 R84, R4.reuse, R168, R84 ;  /* 0x000000a80454723c */ /* 0x050fec0000001854 */
[C---:B------:R-:W-:Y:S06]  /*12b00*/  HMMA.16816.F32 R88, R4.reuse, R170, R88 ;  /* 0x000000aa0458723c */ /* 0x040fec0000001858 */
[C---:B------:R-:W-:Y:S06]  /*12b10*/  HMMA.16816.F32 R96, R4.reuse, R166, R96 ;  /* 0x000000a60460723c */ /* 0x040fec0000001860 */
[----:B------:R-:W-:Y:S01]  /*12b20*/  HMMA.16816.F32 R100, R4, R32, R100 ;  /* 0x000000200464723c */ /* 0x000fe20000001864 */
[----:B------:R-:W-:Y:S01]  /*12b30*/  FADD.FTZ R167, R197, R232 ;  /* 0x000000e8c5a77221 */ /* 0x000fe20000010000 */
[----:B------:R-:W-:-:S04]  /*12b40*/  IADD3.X R166, R17, -0x1, RZ, P1, !PT ;  /* 0xffffffff11a67810 */ /* 0x000fc80000ffe4ff */
        /* <DEDUP_REMOVED lines=8> */
[----:B------:R-:W-:-:S15]  /*12bd0*/  @P0 BRA `(.L_x_1165) ;  /* 0x0000000000040947 */ /* 0x000fde0003800000 */
.L_x_1158:
[----:B------:R-:W-:-:S12]  /*12be0*/  UIADD3 UR18, UR43, -0x1, URZ ;  /* 0xffffffff2b127890 */ /* 0x000fd8000fffe03f */
.L_x_1165:
[----:B------:R-:W-:-:S13]  /*12bf0*/  ISETP.LE.AND P0, PT, RZ, UR18, PT ;  /* 0x00000012ff007c0c */ /* 0x000fda000bf03270 */
[----:B------:R-:W-:Y:S05]  /*12c00*/  @!P0 BRA `(.L_x_1166) ;  /* 0x0000005c00908947 */ /* 0x000fea0003800000 */
[----:B------:R-:W1:Y:S01]  /*12c10*/  S2R R6, SR_TID.X ;  /* 0x0000000000067919 */ /* 0x000e620000002100 */
[----:B------:R-:W-:Y:S01]  /*12c20*/  ULDC UR4, c[0x0][0x260] ;  /* 0x0000980000047ab9 */ /* 0x000fe20000000800 */
[----:B------:R-:W-:Y:S01]  /*12c30*/  IMAD.U32 R5, RZ, RZ, UR21 ;  /* 0x00000015ff057e24 */ /* 0x000fe2000f8e00ff */
[----:B------:R-:W-:Y:S01]  /*12c40*/  ULDC.64 UR6, c[0x0][0x218] ;  /* 0x0000860000067ab9 */ /* 0x000fe20000000a00 */
[----:B----4-:R-:W-:Y:S01]  /*12c50*/  IMAD.U32 R16, RZ, RZ, UR4 ;  /* 0x00000004ff107e24 */ /* 0x010fe2000f8e00ff */
[----:B------:R-:W-:Y:S01]  /*12c60*/  ULDC UR4, c[0x0][0x2d0] ;  /* 0x0000b40000047ab9 */ /* 0x000fe20000000800 */
[----:B------:R-:W-:Y:S01]  /*12c70*/  IMAD.U32 R18, RZ, RZ, UR5 ;  /* 0x00000005ff127e24 */ /* 0x000fe2000f8e00ff */
[----:B------:R-:W-:Y:S01]  /*12c80*/  ULDC.64 UR10, c[0x0][0x220] ;  /* 0x00008800000a7ab9 */ /* 0x000fe20000000a00 */
[----:B------:R-:W-:Y:S01]  /*12c90*/  IMAD.MOV.U32 R7, RZ, RZ, 0x7054 ;  /* 0x00007054ff077424 */ /* 0x000fe200078e00ff */
[----:B------:R-:W-:Y:S01]  /*12ca0*/  USHF.R.S32.HI UR40, URZ, 0x1f, UR19 ;  /* 0x0000001f3f287899 */ /* 0x000fe20008011413 */
[----:B------:R-:W-:Y:S01]  /*12cb0*/  IMAD.MOV.U32 R165, RZ, RZ, R0 ;  /* 0x000000ffffa57224 */ /* 0x000fe200078e0000 */
[----:B------:R-:W-:-:S02]  /*12cc0*/  UIADD3 UR12, UR18, -0x1, URZ ;  /* 0xffffffff120c7890 */ /* 0x000fc4000fffe03f */
[----:B------:R-:W-:Y:S01]  /*12cd0*/  PRMT R7, R18, R7, UR5 ;  /* 0x0000000512077e16 */ /* 0x000fe20008000007 */
[----:B------:R-:W-:Y:S01]  /*12ce0*/  UMOV UR21, URZ ;  /* 0x0000003f00157c82 */ /* 0x000fe20008000000 */
[----:B------:R-:W-:Y:S01]  /*12cf0*/  ULDC UR13, c[0x0][0x2d0] ;  /* 0x0000b400000d7ab9 */ /* 0x000fe20000000800 */
[----:B------:R-:W-:Y:S01]  /*12d00*/  USHF.L.U64.HI UR40, UR19, 0x1, UR40 ;  /* 0x0000000113287899 */ /* 0x000fe20008010228 */
        /* <DEDUP_REMOVED lines=9> */
[----:B------:R-:W-:Y:S01]  /*12da0*/  ULDC UR4, c[0x0][0x2ec] ;  /* 0x0000bb0000047ab9 */ /* 0x000fe20000000800 */
[----:B------:R-:W-:-:S04]  /*12db0*/  IMAD.WIDE.U32 R16, R16, UR17, R20 ;  /* 0x0000001110107c25 */ /* 0x000fc8000f8e0014 */
[----:B------:R-:W-:Y:S01]  /*12dc0*/  IMAD.WIDE.U32 R20, R15, UR17, R20 ;  /* 0x000000110f147c25 */ /* 0x000fe2000f8e0014 */
[----:B------:R-:W-:Y:S01]  /*12dd0*/  IADD3 R16, P1, R16, UR22, RZ ;  /* 0x0000001610107c10 */ /* 0x000fe2000ff3e0ff */
[----:B------:R-:W-:-:S03]  /*12de0*/  USHF.L.U32 UR17, UR19, 0x1, URZ ;  /* 0x0000000113117899 */ /* 0x000fc6000800063f */
[----:B------:R-:W-:Y:S02]  /*12df0*/  IADD3.X R5, R5, UR34, R17, P1, !PT ;  /* 0x0000002205057c10 */ /* 0x000fe40008ffe411 */
[----:B------:R-:W1:Y:S01]  /*12e00*/  @!P3 LDC.64 R218, c[0x0][0x220] ;  /* 0x00008800ffdabb82 */ /* 0x000e620000000a00 */
[----:B------:R-:W-:Y:S02]  /*12e10*/  LEA R15, P1, R16, UR6, 0x1 ;  /* 0x00000006100f7c11 */ /* 0x000fe4000f8208ff */
[----:B------:R-:W-:-:S03]  /*12e20*/  IADD3 R6, P0, R20, UR24, RZ ;  /* 0x0000001814067c10 */ /* 0x000fc6000ff1e0ff */
[----:B------:R2:W-:Y:S01]  /*12e30*/  STL [R1+0x34], R15 ;  /* 0x0000340f01007387 */ /* 0x0005e20000100800 */
[----:B------:R-:W-:Y:S01]  /*12e40*/  IADD3.X R3, R3, UR36, R21, P0, !PT ;  /* 0x0000002403037c10 */ /* 0x000fe200087fe415 */
[----:B------:R-:W3:Y:S01]  /*12e50*/  @!P3 LDC.64 R216, c[0x0][0x220] ;  /* 0x00008800ffd8bb82 */ /* 0x000ee20000000a00 */
[----:B------:R-:W-:-:S04]  /*12e60*/  LEA R7, P0, R6, UR10, 0x1 ;  /* 0x0000000a06077c11 */ /* 0x000fc8000f8008ff */
[----:B------:R-:W-:Y:S01]  /*12e70*/  LEA.HI.X R3, R6, UR11, R3, 0x1, P0 ;  /* 0x0000000b06037c11 */ /* 0x000fe200080f0c03 */
[----:B------:R-:W-:Y:S01]  /*12e80*/  ULDC.64 UR10, c[0x0][0x248] ;  /* 0x00009200000a7ab9 */ /* 0x000fe20000000a00 */
[----:B------:R-:W-:Y:S02]  /*12e90*/  IADD3 R4, P0, R0, 0x20, RZ ;  /* 0x0000002000047810 */ /* 0x000fe40007f1e0ff */
[----:B------:R-:W-:Y:S02]  /*12ea0*/  SHF.R.S32.HI R0, RZ, 0x1f, R0 ;  /* 0x0000001fff007819 */ /* 0x000fe40000011400 */
[----:B--2---:R-:W-:-:S03]  /*12eb0*/  LEA.HI.X R15, R16, UR7, R5, 0x1, P1 ;  /* 0x00000007100f7c11 */ /* 0x004fc600088f0c05 */
[----:B------:R-:W-:Y:S01]  /*12ec0*/  IMAD.X R5, RZ, RZ, R0, P0 ;  /* 0x000000ffff057224 */ /* 0x000fe200000e0600 */
[----:B------:R-:W-:Y:S01]  /*12ed0*/  ULDC.64 UR6, c[0x0][0x250] ;  /* 0x0000940000067ab9 */ /* 0x000fe20000000a00 */
[----:B------:R2:W-:Y:S04]  /*12ee0*/  STL [R1+0x30], R15 ;  /* 0x0000300f01007387 */ /* 0x0005e80000100800 */
[----:B------:R4:W-:Y:S04]  /*12ef0*/  STL [R1+0x2c], R7 ;  /* 0x00002c0701007387 */ /* 0x0009e80000100800 */
[----:B------:R1:W-:Y:S01]  /*12f00*/  STL [R1+0x28], R3 ;  /* 0x0000280301007387 */ /* 0x0003e20000100800 */
[----:B--2---:R-:W-:-:S04]  /*12f10*/  IMAD.WIDE.U32 R14, R14, -0x326172a9, RZ ;  /* 0xcd9e8d570e0e7825 */ /* 0x004fc800078e00ff */
[----:B----4-:R-:W-:Y:S01]  /*12f20*/  IMAD.WIDE.U32 R6, R8, -0x2daee0ad, RZ ;  /* 0xd2511f5308067825 */ /* 0x010fe200078e00ff */
[----:B------:R-:W-:Y:S01]  /*12f30*/  LOP3.LUT R9, R15, R9, RZ, 0x3c, !PT ;  /* 0x000000090f097212 */ /* 0x000fe200078e3cff */
[----:B------:R-:W-:Y:S02]  /*12f40*/  STL.64 [R1+0x48], R14 ;  /* 0x0000480e01007387 */ /* 0x000fe40000100a00 */
[----:B-1----:R-:W-:Y:S02]  /*12f50*/  IMAD.MOV.U32 R3, RZ, RZ, R2 ;  /* 0x000000ffff037224 */ /* 0x002fe400078e0002 */
[----:B------:R1:W-:Y:S04]  /*12f60*/  STL [R1+0x60], R4 ;  /* 0x0000600401007387 */ /* 0x0003e80000100800 */
[----:B------:R2:W-:Y:S01]  /*12f70*/  STL.64 [R1+0x50], R6 ;  /* 0x0000500601007387 */ /* 0x0005e20000100a00 */
[----:B-1---5:R-:W-:-:S02]  /*12f80*/  IMAD.MOV.U32 R4, RZ, RZ, R10 ;  /* 0x000000ffff047224 */ /* 0x022fc400078e000a */
[----:B--2---:R-:W-:-:S05]  /*12f90*/  IMAD.WIDE.U32 R6, R9, -0x2daee0ad, RZ ;  /* 0xd2511f5309067825 */ /* 0x004fca00078e00ff */
[----:B------:R-:W-:Y:S04]  /*12fa0*/  STL.64 [R1+0x40], R6 ;  /* 0x0000400601007387 */ /* 0x000fe80000100a00 */
[----:B------:R1:W-:Y:S02]  /*12fb0*/  STL [R1+0x64], R5 ;  /* 0x0000640501007387 */ /* 0x0003e40000100800 */
[----:B-1----:R-:W-:-:S05]  /*12fc0*/  IMAD.MOV.U32 R5, RZ, RZ, R13 ;  /* 0x000000ffff057224 */ /* 0x002fca00078e000d */
[----:B------:R1:W-:Y:S01]  /*12fd0*/  STL.64 [R1+0x58], R4 ;  /* 0x0000580401007387 */ /* 0x0003e20000100a00 */
[----:B---3--:R-:W-:Y:S05]  /*12fe0*/  BRA `(.L_x_1167) ;  /* 0x0000000000f87947 */ /* 0x008fea0003800000 */
.L_x_1169:
        /* <DEDUP_REMOVED lines=18> */
[C---:B-----5:R-:W-:Y:S02]  /*13110*/  @!P3 LEA R176, P4, R173.reuse, R168, 0x1 ;  /* 0x000000a8adb0b211 */ /* 0x060fe400078808ff */
        /* <DEDUP_REMOVED lines=43> */
.L_x_1167:
[----:B------:R-:W2:Y:S01]  /*133d0*/  LDL.64 R32, [R1+0x20] ;  /* 0x0000200001207983 */ /* 0x000ea20000100a00 */
[----:B------:R-:W-:Y:S01]  /*133e0*/  UIADD3 UR39, -UR21, UR18, URZ ;  /* 0x0000001215277290 */ /* 0x000fe2000fffe13f */
[----:B------:R-:W-:Y:S04]  /*133f0*/  DEPBAR.LE SB0, 0x0 ;  /* 0x000080000000791a */ /* 0x000fe80000000000 */
[----:B------:R-:W3:Y:S01]  /*13400*/  LDL.64 R16, [R1+0x60] ;  /* 0x0000600001107983 */ /* 0x000ee20000100a00 */
[----:B------:R-:W-:Y:S01]  /*13410*/  IMAD.U32 R15, RZ, RZ, UR39 ;  /* 0x00000027ff0f7e24 */ /* 0x000fe2000f8e00ff */
[----:B------:R-:W-:Y:S01]  /*13420*/  USHF.R.S32.HI UR22, URZ, 0x1f, UR39 ;  /* 0x0000001f3f167899 */ /* 0x000fe20008011427 */
[----:B------:R-:W-:Y:S01]  /*13430*/  IMAD.U32 R14, RZ, RZ, UR39 ;  /* 0x00000027ff0e7e24 */ /* 0x000fe2000f8e00ff */
[----:B------:R-:W4:Y:S01]  /*13440*/  LDL.64 R10, [R1+0x58] ;  /* 0x00005800010a7983 */ /* 0x000f220000100a00 */
[----:B------:R-:W-:Y:S01]  /*13450*/  IMAD.U32 R13, RZ, RZ, UR39 ;  /* 0x00000027ff0d7e24 */ /* 0x000fe2000f8e00ff */
[----:B------:R-:W-:Y:S01]  /*13460*/  UIMAD UR19, UR8, UR39, URZ ;  /* 0x00000027081372a4 */ /* 0x000fe2000f8e023f */
[----:B------:R-:W-:Y:S01]  /*13470*/  IMAD.U32 R0, RZ, RZ, UR39 ;  /* 0x00000027ff007e24 */ /* 0x000fe2000f8e00ff */
[----:B-----5:R-:W5:Y:S01]  /*13480*/  LDL R8, [R1+0x2c] ;  /* 0x00002c0001087983 */ /* 0x020f620000100800 */
[----:B------:R-:W-:Y:S01]  /*13490*/  MOV R2, UR39 ;  /* 0x0000002700027c02 */ /* 0x000fe20008000f00 */
[----:B------:R-:W-:Y:S02]  /*134a0*/  UIMAD UR19, UR22, UR9, UR19 ;  /* 0x00000009161372a4 */ /* 0x000fe4000f8e0213 */
[----:B------:R-:W5:Y:S01]  /*134b0*/  LDL R6, [R1+0x28] ;  /* 0x0000280001067983 */ /* 0x000f620000100800 */
[----:B------:R-:W-:Y:S02]  /*134c0*/  UIADD3 UR23, UR12, -UR21, URZ ;  /* 0x800000150c177290 */ /* 0x000fe4000fffe03f */
[----:B------:R-:W-:Y:S01]  /*134d0*/  UISETP.GE.AND UP0, UPT, UR39, 0x1, UPT ;  /* 0x000000012700788c */ /* 0x000fe2000bf06270 */
[----:B------:R-:W5:Y:S01]  /*134e0*/  LDL R7, [R1+0x8] ;  /* 0x0000080001077983 */ /* 0x000f620000100800 */
[----:B------:R-:W-:Y:S03]  /*134f0*/  USHF.L.U32 UR38, UR39, 0x1, URZ ;  /* 0x0000000127267899 */ /* 0x000fe6000800063f */
[----:B-1----:R-:W5:Y:S01]  /*13500*/  LDL R5, [R1+0x4] ;  /* 0x0000040001057983 */ /* 0x002f620000100800 */
[----:B------:R-:W-:Y:S03]  /*13510*/  ULOP3.LUT UR22, UR38, UR33, URZ, 0x3c, !UPT ;  /* 0x0000002126167292 */ /* 0x000fe6000f8e3c3f */
[----:B------:R-:W5:Y:S01]  /*13520*/  LDL R4, [R1] ;  /* 0x0000000001047983 */ /* 0x000f620000100800 */
[----:B------:R-:W-:Y:S06]  /*13530*/  BAR.SYNC.DEFER_BLOCKING 0x0 ;  /* 0x0000000000007b1d */ /* 0x000fec0000010000 */
[----:B------:R-:W-:Y:S01]  /*13540*/  @P3 STS.128 [R252+0x18000], RZ ;  /* 0x018000fffc003388 */ /* 0x000fe20000000c00 */
[----:B--2---:R-:W-:Y:S04]  /*13550*/  LEA R26, P1, R15, R32, 0x6 ;  /* 0x000000200f1a7211 */ /* 0x004fe800078230ff */
[----:B------:R-:W-:Y:S02]  /*13560*/  LEA.HI.X.SX32 R27, R14, R33, 0x6, P1 ;  /* 0x000000210e1b7211 */ /* 0x000fe400008f36ff */
[----:B---3--:R-:W-:Y:S03]  /*13570*/  LEA R22, P0, R13, R16, 0x6 ;  /* 0x000000100d167211 */ /* 0x008fe600078030ff */
[----:B------:R-:W-:Y:S01]  /*13580*/  IMAD R13, R27, UR6, RZ ;  /* 0x000000061b0d7c24 */ /* 0x000fe2000f8e02ff */
[----:B------:R-:W-:Y:S01]  /*13590*/  LEA.HI.X.SX32 R23, R2, R17, 0x6, P0 ;  /* 0x0000001102177211 */ /* 0x000fe200000f36ff */
[----:B----4-:R-:W-:Y:S04]  /*135a0*/  IMAD.WIDE.U32 R30, R0, UR9, R10 ;  /* 0x00000009001e7c25 */ /* 0x010fe8000f8e000a */
[----:B------:R-:W-:Y:S01]  /*135b0*/  VIADD R0, R31, UR19 ;  /* 0x000000131f007c36 */ /* 0x000fe20008000000 */
[----:B------:R-:W-:Y:S01]  /*135c0*/  @!P3 LEA R18, P1, R30, R218, 0x1 ;  /* 0x000000da1e12b211 */ /* 0x000fe200078208ff */
[----:B------:R-:W-:Y:S01]  /*135d0*/  IMAD R13, R26, UR7, R13 ;  /* 0x000000071a0d7c24 */ /* 0x000fe2000f8e020d */
[----:B------:R-:W-:Y:S01]  /*135e0*/  @!P3 IADD3 R14, P0, R30, UR26, RZ ;  /* 0x0000001a1e0ebc10 */ /* 0x000fe2000ff1e0ff */
[----:B------:R-:W-:Y:S01]  /*135f0*/  IMAD.WIDE.U32 R26, R26, UR6, RZ ;  /* 0x000000061a1a7c25 */ /* 0x000fe2000f8e00ff */
[----:B------:R-:W-:Y:S01]  /*13600*/  @!P3 LEA.HI.X R19, R30, R219, R0, 0x1, P1 ;  /* 0x000000db1e13b211 */ /* 0x000fe200008f0c00 */
[----:B------:R-:W-:Y:S01]  /*13610*/  UIADD3 UR19, UR33, -0x4498517b, URZ ;  /* 0xbb67ae8521137890 */ /* 0x000fe2000fffe03f */
[----:B------:R-:W-:Y:S01]  /*13620*/  @!P3 LEA R34, P1, R14, R216, 0x1 ;  /* 0x000000d80e22b211 */ /* 0x000fe200078208ff */
[----:B------:R-:W-:Y:S01]  /*13630*/  IMAD.IADD R13, R27, 0x1, R13 ;  /* 0x000000011b0d7824 */ /* 0x000fe200078e020d */
[----:B-----5:R-:W-:Y:S01]  /*13640*/  LEA R30, P2, R26, R8, 0x1 ;  /* 0x000000081a1e7211 */ /* 0x020fe200078408ff */
[----:B------:R-:W-:Y:S01]  /*13650*/  IMAD R2, R23, UR6, RZ ;  /* 0x0000000617027c24 */ /* 0x000fe2000f8e02ff */
[----:B------:R-:W-:Y:S01]  /*13660*/  @!P3 IADD3.X R0, R0, UR25, RZ, P0, !PT ;  /* 0x000000190000bc10 */ /* 0x000fe200087fe4ff */
[----:B------:R-:W-:Y:S01]  /*13670*/  @!PT LDS RZ, [RZ] ;  /* 0x00000000fffff984 */ /* 0x000fe20000000800 */
[----:B------:R-:W-:Y:S01]  /*13680*/  @!PT LDS RZ, [RZ] ;  /* 0x00000000fffff984 */ /* 0x000fe20000000800 */
[----:B------:R-:W-:Y:S01]  /*13690*/  @!PT LDS RZ, [RZ] ;  /* 0x00000000fffff984 */ /* 0x000fe20000000800 */
[----:B------:R-:W-:Y:S01]  /*136a0*/  @!P3 LDGSTS.E.BYPASS.LTC128B.128 [R252+0x18000], desc[UR28][R18.64] ;  /* 0x1800000012fcbfae */ /* 0x000fe2000b901d5c */
[----:B------:R-:W-:Y:S01]  /*136b0*/  LEA.HI.X R31, R26, R6, R13, 0x1, P2 ;  /* 0x000000061a1f7211 */ /* 0x000fe200010f0c0d */
[C---:B------:R-:W-:Y:S01]  /*136c0*/  IMAD R2, R22.reuse, UR7, R2 ;  /* 0x0000000716027c24 */ /* 0x040fe2000f8e0202 */
[----:B------:R-:W-:Y:S01]  /*136d0*/  ISETP.GE.AND P2, PT, R7, UR13, PT ;  /* 0x0000000d07007c0c */ /* 0x000fe2000bf46270 */
[----:B------:R-:W-:Y:S01]  /*136e0*/  IMAD.WIDE.U32 R22, R22, UR6, RZ ;  /* 0x0000000616167c25 */ /* 0x000fe2000f8e00ff */
[----:B------:R-:W-:Y:S02]  /*136f0*/  @!P3 LEA.HI.X R35, R14, R217, R0, 0x1, P1 ;  /* 0x000000d90e23b211 */ /* 0x000fe400008f0c00 */
[----:B------:R-:W-:Y:S01]  /*13700*/  ISETP.GE.AND P1, PT, R5, UR13, PT ;  /* 0x0000000d05007c0c */ /* 0x000fe2000bf26270 */
[----:B------:R-:W-:Y:S01]  /*13710*/  IMAD.IADD R2, R23, 0x1, R2 ;  /* 0x0000000117027824 */ /* 0x000fe200078e0202 */
[C---:B------:R-:W-:Y:S01]  /*13720*/  LEA R202, P0, R22.reuse, R8, 0x1 ;  /* 0x0000000816ca7211 */ /* 0x040fe200078008ff */
[----:B------:R-:W-:Y:S03]  /*13730*/  IMAD.U32 R0, RZ, RZ, UR23 ;  /* 0x00000017ff007e24 */ /* 0x000fe6000f8e00ff */
[----:B------:R-:W-:Y:S02]  /*13740*/  LEA.HI.X R203, R22, R6, R2, 0x1, P0 ;  /* 0x0000000616cb7211 */ /* 0x000fe400000f0c02 */
[----:B------:R-:W-:Y:S01]  /*13750*/  ISETP.GE.AND P0, PT, R4, UR13, PT ;  /* 0x0000000d04007c0c */ /* 0x000fe2000bf06270 */
[----:B------:R-:W-:Y:S01]  /*13760*/  @P2 STS.128 [R252+0x1a000], RZ ;  /* 0x01a000fffc002388 */ /* 0x000fe20000000c00 */
[----:B------:R-:W-:Y:S03]  /*13770*/  MOV R2, UR23 ;  /* 0x0000001700027c02 */ /* 0x000fe60008000f00 */
        /* <DEDUP_REMOVED lines=38> */
[----:B------:R-:W5:Y:S04]  /*139e0*/  LDSM.16.M88.4 R184, [R214+0x11800] ;  /* 0x01180000d6b8783b */ /* 0x000f680000000200 */
[----:B------:R-:W0:Y:S04]  /*139f0*/  LDGDEPBAR ;  /* 0x00000000000079af */ /* 0x000e280000000000 */
[----:B------:R-:W-:Y:S04]  /*13a00*/  LDSM.16.M88.4 R188, [R213] ;  /* 0x00000000d5bc783b */ /* 0x000fe80000000200 */
[----:B------:R-:W5:Y:S04]  /*13a10*/  LDSM.16.M88.4 R192, [R212] ;  /* 0x00000000d4c0783b */ /* 0x000f680000000200 */
[----:B------:R-:W5:Y:S04]  /*13a20*/  LDSM.16.M88.4 R196, [R212+0x800] ;  /* 0x00080000d4c4783b */ /* 0x000f680000000200 */
[----:B-1----:R-:W1:Y:S01]  /*13a30*/  LDSM.16.M88.4 R200, [R212+0x1000] ;  /* 0x00100000d4c8783b */ /* 0x002e620000000200 */
[C---:B--2---:R-:W-:Y:S06]  /*13a40*/  HMMA.16816.F32 R4, R168.reuse, R172, RZ ;  /* 0x000000aca804723c */ /* 0x044fec00000018ff */
[C---:B------:R-:W-:Y:S01]  /*13a50*/  HMMA.16816.F32 R8, R168.reuse, R174, RZ ;  /* 0x000000aea808723c */ /* 0x040fe200000018ff */
[----:B------:R-:W2:Y:S05]  /*13a60*/  LDSM.16.M88.4 R172, [R212+0x1800] ;  /* 0x00180000d4ac783b */ /* 0x000eaa0000000200 */
[C---:B---3--:R-:W-:Y:S07]  /*13a70*/  HMMA.16816.F32 R12, R168.reuse, R176, RZ ;  /* 0x000000b0a80c723c */ /* 0x048fee00000018ff */
[----:B------:R-:W-:Y:S01]  /*13a80*/  MOV R176, R16 ;  /* 0x0000001000b07202 */ /* 0x000fe20000000f00 */
[----:B------:R-:W-:Y:S02]  /*13a90*/  IMAD.MOV.U32 R177, RZ, RZ, R17 ;  /* 0x000000ffffb17224 */ /* 0x000fe400078e0011 */
[C---:B------:R-:W-:Y:S06]  /*13aa0*/  HMMA.16816.F32 R16, R168.reuse, R178, RZ ;  /* 0x000000b2a810723c */ /* 0x040fec00000018ff */
[C---:B----4-:R-:W-:Y:S06]  /*13ab0*/  HMMA.16816.F32 R20, R168.reuse, R180, RZ ;  /* 0x000000b4a814723c */ /* 0x050fec00000018ff */
[C---:B------:R-:W-:Y:S01]  /*13ac0*/  HMMA.16816.F32 R24, R168.reuse, R182, RZ ;  /* 0x000000b6a818723c */ /* 0x040fe200000018ff */
[----:B------:R-:W-:Y:S05]  /*13ad0*/  LDSM.16.M88.4 R180, [R207+0x10800] ;  /* 0x01080000cfb4783b */ /* 0x000fea0000000200 */
[C---:B-----5:R-:W-:Y:S07]  /*13ae0*/  HMMA.16816.F32 R28, R168.reuse, R184, RZ ;  /* 0x000000b8a81c723c */ /* 0x060fee00000018ff */
[----:B------:R-:W-:Y:S04]  /*13af0*/  IMAD.MOV.U32 R184, RZ, RZ, R32 ;  /* 0x000000ffffb87224 */ /* 0x000fe800078e0020 */
[----:B------:R-:W-:Y:S02]  /*13b00*/  IMAD.MOV.U32 R185, RZ, RZ, R33 ;  /* 0x000000ffffb97224 */ /* 0x000fe400078e0021 */
[----:B------:R-:W-:Y:S01]  /*13b10*/  HMMA.16816.F32 R32, R168, R186, RZ ;  /* 0x000000baa820723c */ /* 0x000fe200000018ff */
[----:B------:R-:W-:Y:S05]  /*13b20*/  LDSM.16.M88.4 R168, [R211] ;  /* 0x00000000d3a8783b */ /* 0x000fea0000000200 */
[C---:B------:R-:W-:Y:S06]  /*13b30*/  HMMA.16816.F32 R4, R188.reuse, R192, R4 ;  /* 0x000000c0bc04723c */ /* 0x040fec0000001804 */
[C---:B------:R-:W-:Y:S05]  /*13b40*/  HMMA.16816.F32 R8, R188.reuse, R194, R8 ;  /* 0x000000c2bc08723c */ /* 0x040fea0000001808 */
[----:B------:R-:W-:Y:S01]  /*13b50*/  MOV R192, R176 ;  /* 0x000000b000c07202 */ /* 0x000fe20000000f00 */
[C---:B------:R-:W-:Y:S01]  /*13b60*/  HMMA.16816.F32 R12, R188.reuse, R196, R12 ;  /* 0x000000c4bc0c723c */ /* 0x040fe2000000180c */
[----:B------:R-:W3:Y:S04]  /*13b70*/  LDL R196, [R1+0x30] ;  /* 0x0000300001c47983 */ /* 0x000ee80000100800 */
[----:B------:R-:W-:Y:S01]  /*13b80*/  IMAD.MOV.U32 R193, RZ, RZ, R177 ;  /* 0x000000ffffc17224 */ /* 0x000fe200078e00b1 */
[C---:B------:R-:W-:Y:S01]  /*13b90*/  HMMA.16816.F32 R16, R188.reuse, R198, R16 ;  /* 0x000000c6bc10723c */ /* 0x040fe20000001810 */
[----:B------:R-:W4:Y:S05]  /*13ba0*/  LDSM.16.M88.4 R176, [R207+0x10000] ;  /* 0x01000000cfb0783b */ /* 0x000f2a0000000200 */
[C---:B-1----:R-:W-:Y:S01]  /*13bb0*/  HMMA.16816.F32 R20, R188.reuse, R200, R20 ;  /* 0x000000c8bc14723c */ /* 0x042fe20000001814 */
[----:B------:R-:W5:Y:S04]  /*13bc0*/  LDL R201, [R1+0x34] ;  /* 0x0000340001c97983 */ /* 0x000f680000100800 */
[----:B------:R-:W-:Y:S01]  /*13bd0*/  IMAD.MOV.U32 R198, RZ, RZ, R184 ;  /* 0x000000ffffc67224 */ /* 0x000fe200078e00b8 */
[C---:B------:R-:W-:Y:S01]  /*13be0*/  HMMA.16816.F32 R24, R188.reuse, R202, R24 ;  /* 0x000000cabc18723c */ /* 0x040fe20000001818 */
[----:B------:R-:W1:Y:S04]  /*13bf0*/  S2R R200, SR_TID.X ;  /* 0x0000000000c87919 */ /* 0x000e680000002100 */
[----:B------:R-:W-:Y:S01]  /*13c00*/  IMAD.MOV.U32 R199, RZ, RZ, R185 ;  /* 0x000000ffffc77224 */ /* 0x000fe200078e00b9 */
[C---:B--2---:R-:W-:Y:S01]  /*13c10*/  HMMA.16816.F32 R28, R188.reuse, R172, R28 ;  /* 0x000000acbc1c723c */ /* 0x044fe2000000181c */
[----:B------:R-:W2:Y:S04]  /*13c20*/  LDSM.16.M88.4 R184, [R207+0x11000] ;  /* 0x01100000cfb8783b */ /* 0x000ea80000000200 */
[----:B------:R-:W-:Y:S01]  /*13c30*/  MOV R202, R192 ;  /* 0x000000c000ca7202 */ /* 0x000fe20000000f00 */
[----:B------:R-:W-:Y:S01]  /*13c40*/  HMMA.16816.F32 R32, R188, R174, R32 ;  /* 0x000000aebc20723c */ /* 0x000fe20000001820 */
[----:B------:R-:W-:Y:S04]  /*13c50*/  LDSM.16.M88.4 R172, [R210] ;  /* 0x00000000d2ac783b */ /* 0x000fe80000000200 */
[----:B------:R-:W-:Y:S01]  /*13c60*/  IMAD.MOV.U32 R203, RZ, RZ, R193 ;  /* 0x000000ffffcb7224 */ /* 0x000fe200078e00c1 */
[----:B------:R-:W-:Y:S04]  /*13c70*/  LDSM.16.M88.4 R188, [R209] ;  /* 0x00000000d1bc783b */ /* 0x000fe80000000200 */
[----:B------:R-:W2:Y:S01]  /*13c80*/  LDSM.16.M88.4 R192, [R207+0x11800] ;  /* 0x01180000cfc0783b */ /* 0x000ea20000000200 */
[C---:B----4-:R-:W-:Y:S05]  /*13c90*/  HMMA.16816.F32 R4, R168.reuse, R176, R4 ;  /* 0x000000b0a804723c */ /* 0x050fea0000001804 */
[----:B-1----:R-:W-:Y:S01]  /*13ca0*/  IMAD.SHL.U32 R200, R200, 0x2, RZ ;  /* 0x00000002c8c87824 */ /* 0x002fe200078e00ff */
[C---:B------:R-:W-:Y:S01]  /*13cb0*/  HMMA.16816.F32 R8, R168.reuse, R178, R8 ;  /* 0x000000b2a808723c */ /* 0x040fe20000001808 */
[----:B------:R-:W1:Y:S04]  /*13cc0*/  LDSM.16.M88.4 R176, [R209+0x800] ;  /* 0x00080000d1b0783b */ /* 0x000e680000000200 */
[----:B------:R-:W-:Y:S01]  /*13cd0*/  LOP3.LUT R200, R200, 0x6, RZ, 0xc0, !PT ;  /* 0x00000006c8c87812 */ /* 0x000fe200078ec0ff */
        /* <DEDUP_REMOVED lines=15> */
[----:B------:R-:W1:Y:S05]  /*13dd0*/  LDSM.16.M88.4 R176, [R214+0x13000] ;  /* 0x01300000d6b0783b */ /* 0x000e6a0000000200 */
[C---:B----4-:R-:W-:Y:S06]  /*13de0*/  HMMA.16816.F32 R20, R172.reuse, R180, R20 ;  /* 0x000000b4ac14723c */ /* 0x050fec0000001814 */
[C---:B------:R-:W-:Y:S01]  /*13df0*/  HMMA.16816.F32 R24, R172.reuse, R182, R24 ;  /* 0x000000b6ac18723c */ /* 0x040fe20000001818 */
[----:B------:R-:W4:Y:S05]  /*13e00*/  LDSM.16.M88.4 R180, [R214+0x13800] ;  /* 0x01380000d6b4783b */ /* 0x000f2a0000000200 */
[C---:B--2---:R-:W-:Y:S06]  /*13e10*/  HMMA.16816.F32 R28, R172.reuse, R184, R28 ;  /* 0x000000b8ac1c723c */ /* 0x044fec000000181c */
[----:B------:R-:W-:Y:S01]  /*13e20*/  HMMA.16816.F32 R32, R172, R186, R32 ;  /* 0x000000baac20723c */ /* 0x000fe20000001820 */
[----:B------:R-:W-:Y:S04]  /*13e30*/  LDSM.16.M88.4 R172, [R213+0x4000] ;  /* 0x00400000d5ac783b */ /* 0x000fe80000000200 */
[----:B------:R-:W2:Y:S01]  /*13e40*/  LDSM.16.M88.4 R184, [R212+0x2000] ;  /* 0x00200000d4b8783b */ /* 0x000ea20000000200 */
[C---:B------:R-:W-:Y:S06]  /*13e50*/  HMMA.16816.F32 R4, R168.reuse, R192, R4 ;  /* 0x000000c0a804723c */ /* 0x040fec0000001804 */
        /* <DEDUP_REMOVED lines=17> */
[----:B------:R-:W2:Y:S05]  /*13f70*/  LDSM.16.M88.4 R192, [R207+0x13000] ;  /* 0x01300000cfc0783b */ /* 0x000eaa0000000200 */
[C---:B------:R-:W-:Y:S06]  /*13f80*/  HMMA.16816.F32 R20, R172.reuse, R188, R20 ;  /* 0x000000bcac14723c */ /* 0x040fec0000001814 */
[C---:B------:R-:W-:Y:S01]  /*13f90*/  HMMA.16816.F32 R24, R172.reuse, R190, R24 ;  /* 0x000000beac18723c */ /* 0x040fe20000001818 */
[----:B------:R-:W2:Y:S05]  /*13fa0*/  LDSM.16.M88.4 R188, [R207+0x13800] ;  /* 0x01380000cfbc783b */ /* 0x000eaa0000000200 */
[C---:B-1----:R-:W-:Y:S06]  /*13fb0*/  HMMA.16816.F32 R28, R172.reuse, R176, R28 ;  /* 0x000000b0ac1c723c */ /* 0x042fec000000181c */
[----:B------:R-:W-:Y:S01]  /*13fc0*/  HMMA.16816.F32 R32, R172, R178, R32 ;  /* 0x000000b2ac20723c */ /* 0x000fe20000001820 */
[----:B------:R-:W-:Y:S04]  /*13fd0*/  LDSM.16.M88.4 R172, [R210+0x4000] ;  /* 0x00400000d2ac783b */ /* 0x000fe80000000200 */
[----:B------:R-:W1:Y:S01]  /*13fe0*/  LDSM.16.M88.4 R176, [R209+0x2000] ;  /* 0x00200000d1b0783b */ /* 0x000e620000000200 */
        /* <DEDUP_REMOVED lines=8> */
[----:B------:R-:W3:Y:S05]  /*14070*/  LDSM.16.M88.4 R192, [R209+0x3800] ;  /* 0x00380000d1c0783b */ /* 0x000eea0000000200 */
[C---:B------:R-:W-:Y:S06]  /*14080*/  HMMA.16816.F32 R28, R168.reuse, R188, R28 ;  /* 0x000000bca81c723c */ /* 0x040fec000000181c */
[----:B------:R-:W-:Y:S01]  /*14090*/  HMMA.16816.F32 R32, R168, R190, R32 ;  /* 0x000000bea820723c */ /* 0x000fe20000001820 */
[----:B------:R-:W-:Y:S04]  /*140a0*/  LDSM.16.M88.4 R168, [R215+0x8000] ;  /* 0x00800000d7a8783b */ /* 0x000fe80000000200 */
[----:B------:R-:W5:Y:S01]  /*140b0*/  LDSM.16.M88.4 R188, [R214+0x14000] ;  /* 0x01400000d6bc783b */ /* 0x000f620000000200 */
        /* <DEDUP_REMOVED lines=13> */
[C---:B-----5:R-:W-:Y:S06]  /*14190*/  HMMA.16816.F32 R4, R168.reuse, R188, R4 ;  /* 0x000000bca804723c */ /* 0x060fec0000001804 */
[C---:B------:R-:W-:Y:S01]  /*141a0*/  HMMA.16816.F32 R8, R168.reuse, R190, R8 ;  /* 0x000000bea808723c */ /* 0x040fe20000001808 */
[----:B------:R-:W5:Y:S05]  /*141b0*/  LDSM.16.M88.4 R188, [R212+0x4800] ;  /* 0x00480000d4bc783b */ /* 0x000f6a0000000200 */
        /* <DEDUP_REMOVED lines=15> */
[----:B------:R-:W5:Y:S05]  /*142b0*/  LDSM.16.M88.4 R188, [R207+0x15000] ;  /* 0x01500000cfbc783b */ /* 0x000f6a0000000200 */
        /* <DEDUP_REMOVED lines=26> */
[C---:B---3--:R-:W-:Y:S06]  /*14460*/  HMMA.16816.F32 R20, R172.reuse, R192, R20 ;  /* 0x000000c0ac14723c */ /* 0x048fec0000001814 */
[C---:B------:R-:W-:Y:S01]  /*14470*/  HMMA.16816.F32 R24, R172.reuse, R194, R24 ;  /* 0x000000c2ac18723c */ /* 0x040fe20000001818 */
[----:B------:R-:W3:Y:S05]  /*14480*/  LDSM.16.M88.4 R192, [R214+0x17800] ;  /* 0x01780000d6c0783b */ /* 0x000eea0000000200 */
[C---:B-----5:R-:W-:Y:S06]  /*14490*/  HMMA.16816.F32 R28, R172.reuse, R188, R28 ;  /* 0x000000bcac1c723c */ /* 0x060fec000000181c */
        /* <DEDUP_REMOVED lines=33> */
[C---:B------:R-:W-:Y:S05]  /*146b0*/  HMMA.16816.F32 R16, R168.reuse, R182, R16 ;  /* 0x000000b6a810723c */ /* 0x040fea0000001810 */
[----:B------:R-:W-:Y:S01]  /*146c0*/  IMAD.MOV.U32 R180, RZ, RZ, R202 ;  /* 0x000000ffffb47224 */ /* 0x000fe200078e00ca */
[C---:B------:R-:W-:Y:S05]  /*146d0*/  HMMA.16816.F32 R20, R168.reuse, R192, R20 ;  /* 0x000000c0a814723c */ /* 0x040fea0000001814 */
[----:B------:R-:W-:Y:S01]  /*146e0*/  MOV R182, R198 ;  /* 0x000000c600b67202 */ /* 0x000fe20000000f00 */
[C---:B------:R-:W-:Y:S01]  /*146f0*/  HMMA.16816.F32 R24, R168.reuse, R194, R24 ;  /* 0x000000c2a818723c */ /* 0x040fe20000001818 */
[----:B------:R-:W-:Y:S04]  /*14700*/  IMAD.U32 R198, RZ, RZ, UR23 ;  /* 0x00000017ffc67e24 */ /* 0x000fe8000f8e00ff */
[----:B------:R-:W-:Y:S01]  /*14710*/  LEA R202, P5, R0, R182, 0x6 ;  /* 0x000000b600ca7211 */ /* 0x000fe200078a30ff */
[C---:B----4-:R-:W-:Y:S05]  /*14720*/  HMMA.16816.F32 R28, R168.reuse, R188, R28 ;  /* 0x000000bca81c723c */ /* 0x050fea000000181c */
[----:B------:R-:W-:Y:S01]  /*14730*/  LEA R198, P4, R198, R180, 0x6 ;  /* 0x000000b4c6c67211 */ /* 0x000fe200078830ff */
[----:B------:R-:W-:Y:S01]  /*14740*/  HMMA.16816.F32 R32, R168, R190, R32 ;  /* 0x000000bea820723c */ /* 0x000fe20000001820 */
[----:B------:R-:W3:Y:S04]  /*14750*/  LDSM.16.M88.4 R168, [R209+0x7000] ;  /* 0x00700000d1a8783b */ /* 0x000ee80000000200 */
[----:B------:R-:W-:Y:S01]  /*14760*/  IMAD.MOV.U32 R183, RZ, RZ, R199 ;  /* 0x000000ffffb77224 */ /* 0x000fe200078e00c7 */
[C---:B--2---:R-:W-:Y:S05]  /*14770*/  HMMA.16816.F32 R4, R172.reuse, R184, R4 ;  /* 0x000000b8ac04723c */ /* 0x044fea0000001804 */
[----:B------:R-:W-:Y:S01]  /*14780*/  IMAD.MOV.U32 R181, RZ, RZ, R203 ;  /* 0x000000ffffb57224 */ /* 0x000fe200078e00cb */
[----:B------:R-:W-:Y:S01]  /*14790*/  LEA.HI.X.SX32 R203, R2, R183, 0x6, P5 ;  /* 0x000000b702cb7211 */ /* 0x000fe200028f36ff */
[C---:B------:R-:W-:Y:S04]  /*147a0*/  HMMA.16816.F32 R8, R172.reuse, R186, R8 ;  /* 0x000000baac08723c */ /* 0x040fe80000001808 */
[----:B------:R-:W-:Y:S01]  /*147b0*/  LEA.HI.X.SX32 R199, R0, R181, 0x6, P4 ;  /* 0x000000b500c77211 */ /* 0x000fe200020f36ff */
[----:B------:R-:W-:Y:S01]  /*147c0*/  IMAD R2, R203, UR10, RZ ;  /* 0x0000000acb027c24 */ /* 0x000fe2000f8e02ff */
[C---:B-1----:R-:W-:Y:S01]  /*147d0*/  HMMA.16816.F32 R12, R172.reuse, R176, R12 ;  /* 0x000000b0ac0c723c */ /* 0x042fe2000000180c */
[----:B------:R-:W-:Y:S04]  /*147e0*/  IMAD.U32 R0, RZ, RZ, UR39 ;  /* 0x00000027ff007e24 */ /* 0x000fe8000f8e00ff */
[----:B------:R-:W-:Y:S01]  /*147f0*/  IMAD R197, R199, UR10, RZ ;  /* 0x0000000ac7c57c24 */ /* 0x000fe2000f8e02ff */
[C---:B------:R-:W-:Y:S01]  /*14800*/  HMMA.16816.F32 R16, R172.reuse, R178, R16 ;  /* 0x000000b2ac10723c */ /* 0x040fe20000001810 */
[----:B------:R-:W1:Y:S01]  /*14810*/  LDSM.16.M88.4 R176, [R209+0x7800] ;  /* 0x00780000d1b0783b */ /* 0x000e620000000200 */
[----:B------:R-:W-:Y:S04]  /*14820*/  DEPBAR.LE SB0, 0x0 ;  /* 0x000080000000791a */ /* 0x000fe80000000000 */
[----:B------:R-:W-:Y:S01]  /*14830*/  BAR.SYNC.DEFER_BLOCKING 0x0 ;  /* 0x0000000000007b1d */ /* 0x000fe20000010000 */
[C---:B------:R-:W-:Y:S04]  /*14840*/  IMAD R2, R202.reuse, UR11, R2 ;  /* 0x0000000bca027c24 */ /* 0x040fe8000f8e0202 */
[----:B------:R-:W-:Y:S04]  /*14850*/  IMAD.WIDE.U32 R182, R202, UR10, RZ ;  /* 0x0000000acab67c25 */ /* 0x000fe8000f8e00ff */
[----:B------:R-:W-:Y:S01]  /*14860*/  IMAD.WIDE.U32 R186, R198, UR10, RZ ;  /* 0x0000000ac6ba7c25 */ /* 0x000fe2000f8e00ff */
[-C--:B------:R-:W-:Y:S01]  /*14870*/  LEA R202, P5, R182, R201.reuse, 0x1 ;  /* 0x000000c9b6ca7211 */ /* 0x080fe200078a08ff */
[C---:B---3--:R-:W-:Y:S05]  /*14880*/  HMMA.16816.F32 R20, R172.reuse, R168, R20 ;  /* 0x000000a8ac14723c */ /* 0x048fea0000001814 */
[----:B------:R-:W-:Y:S01]  /*14890*/  IADD3 R199, R183, R2, RZ ;  /* 0x00000002b7c77210 */ /* 0x000fe20007ffe0ff */
[----:B------:R-:W-:Y:S01]  /*148a0*/  IMAD R197, R198, UR11, R197 ;  /* 0x0000000bc6c57c24 */ /* 0x000fe2000f8e02c5 */
[----:B------:R-:W-:Y:S01]  /*148b0*/  LEA R198, P4, R186, R201, 0x1 ;  /* 0x000000c9bac67211 */ /* 0x000fe200078808ff */
[----:B------:R-:W-:Y:S01]  /*148c0*/  IMAD R0, R0, 0x40, R200 ;  /* 0x0000004000007824 */ /* 0x000fe200078e02c8 */
[C---:B------:R-:W-:Y:S03]  /*148d0*/  HMMA.16816.F32 R24, R172.reuse, R170, R24 ;  /* 0x000000aaac18723c */ /* 0x040fe60000001818 */
[----:B------:R-:W-:Y:S01]  /*148e0*/  LEA.HI.X R203, R182, R196, R199, 0x1, P5 ;  /* 0x000000c4b6cb7211 */ /* 0x000fe200028f0cc7 */
[----:B------:R-:W-:Y:S01]  /*148f0*/  IMAD.IADD R197, R187, 0x1, R197 ;  /* 0x00000001bbc57824 */ /* 0x000fe200078e02c5 */
[----:B------:R-:W-:Y:S01]  /*14900*/  I2FP.F32.S32 R2, R0 ;  /* 0x0000000000027245 */ /* 0x000fe20000201400 */
[C---:B------:R-:W-:Y:S01]  /*14910*/  VIADD R201, R0.reuse, 0x8 ;  /* 0x0000000800c97836 */ /* 0x040fe20000000000 */
[C---:B------:R-:W-:Y:S01]  /*14920*/  IADD3 R181, R0.reuse, 0x9, RZ ;  /* 0x0000000900b57810 */ /* 0x040fe20007ffe0ff */
[----:B------:R-:W-:Y:S03]  /*14930*/  VIADD R182, R0, 0x21 ;  /* 0x0000002100b67836 */ /* 0x000fe60000000000 */
[----:B------:R-:W-:Y:S01]  /*14940*/  LEA.HI.X R199, R186, R196, R197, 0x1, P4 ;  /* 0x000000c4bac77211 */ /* 0x000fe200020f0cc5 */
[----:B------:R-:W-:Y:S01]  /*14950*/  VIADD R197, R0, 0x1 ;  /* 0x0000000100c57836 */ /* 0x000fe20000000000 */
[----:B------:R-:W-:Y:S01]  /*14960*/  I2FP.F32.S32 R201, R201 ;  /* 0x000000c900c97245 */ /* 0x000fe20000201400 */
[C---:B------:R-:W-:Y:S01]  /*14970*/  FFMA.FTZ R4, R2.reuse, UR20, R4 ;  /* 0x0000001402047c23 */ /* 0x040fe20008010004 */
[----:B------:R-:W-:Y:S01]  /*14980*/  I2FP.F32.S32 R182, R182 ;  /* 0x000000b600b67245 */ /* 0x000fe20000201400 */
[----:B------:R-:W-:Y:S01]  /*14990*/  FFMA.FTZ R6, R2, UR20, R6 ;  /* 0x0000001402067c23 */ /* 0x000fe20008010006 */
[----:B------:R-:W-:Y:S01]  /*149a0*/  I2FP.F32.S32 R2, R197 ;  /* 0x000000c500027245 */ /* 0x000fe20000201400 */
[----:B------:R-:W-:Y:S01]  /*149b0*/  VIADD R197, R0, 0x10 ;  /* 0x0000001000c57836 */ /* 0x000fe20000000000 */
[----:B------:R-:W-:Y:S01]  /*149c0*/  PLOP3.LUT P4, PT, PT, PT, UP0, 0x80, 0x0 ;  /* 0x000000000000781c */ /* 0x000fe20003f8f008 */
[C---:B------:R-:W-:Y:S01]  /*149d0*/  FFMA.FTZ R8, R201.reuse, UR20, R8 ;  /* 0x00000014c9087c23 */ /* 0x040fe20008010008 */
[----:B------:R-:W-:Y:S01]  /*149e0*/  FFMA.FTZ R10, R201, UR20, R10 ;  /* 0x00000014c90a7c23 */ /* 0x000fe2000801000a */
[C---:B------:R-:W-:Y:S01]  /*149f0*/  FFMA.FTZ R5, R2.reuse, UR20, R5 ;  /* 0x0000001402057c23 */ /* 0x040fe20008010005 */
[----:B------:R-:W-:Y:S01]  /*14a00*/  I2FP.F32.S32 R201, R197 ;  /* 0x000000c500c97245 */ /* 0x000fe20000201400 */
[----:B------:R-:W-:Y:S01]  /*14a10*/  FFMA.FTZ R7, R2, UR20, R7 ;  /* 0x0000001402077c23 */ /* 0x000fe20008010007 */
[----:B------:R-:W-:Y:S01]  /*14a20*/  I2FP.F32.S32 R2, R181 ;  /* 0x000000b500027245 */ /* 0x000fe20000201400 */
[C---:B------:R-:W-:Y:S01]  /*14a30*/  VIADD R181, R0.reuse, 0x11 ;  /* 0x0000001100b57836 */ /* 0x040fe20000000000 */
[C---:B-1----:R-:W-:Y:S03]  /*14a40*/  HMMA.16816.F32 R28, R172.reuse, R176, R28 ;  /* 0x000000b0ac1c723c */ /* 0x042fe6000000181c */
[----:B------:R-:W-:Y:S02]  /*14a50*/  VIADD R197, R0, 0x18 ;  /* 0x0000001800c57836 */ /* 0x000fe40000000000 */
[C---:B------:R-:W-:Y:S01]  /*14a60*/  FFMA.FTZ R9, R2.reuse, UR20, R9 ;  /* 0x0000001402097c23 */ /* 0x040fe20008010009 */
[----:B------:R-:W-:Y:S01]  /*14a70*/  FFMA.FTZ R11, R2, UR20, R11 ;  /* 0x00000014020b7c23 */ /* 0x000fe2000801000b */
[----:B------:R-:W-:Y:S01]  /*14a80*/  I2FP.F32.S32 R2, R181 ;  /* 0x000000b500027245 */ /* 0x000fe20000201400 */
[----:B------:R-:W-:Y:S03]  /*14a90*/  FFMA.FTZ R12, R201, UR20, R12 ;  /* 0x00000014c90c7c23 */ /* 0x000fe6000801000c */
[----:B------:R-:W-:Y:S01]  /*14aa0*/  I2FP.F32.S32 R197, R197 ;  /* 0x000000c500c57245 */ /* 0x000fe20000201400 */
[----:B------:R-:W-:Y:S03]  /*14ab0*/  HMMA.16816.F32 R32, R172, R178, R32 ;  /* 0x000000b2ac20723c */ /* 0x000fe60000001820 */
[----:B------:R-:W-:Y:S01]  /*14ac0*/  IADD3 R181, R0, 0x19, RZ ;  /* 0x0000001900b57810 */ /* 0x000fe20007ffe0ff */
[C---:B------:R-:W-:Y:S01]  /*14ad0*/  FFMA.FTZ R13, R2.reuse, UR20, R13 ;  /* 0x00000014020d7c23 */ /* 0x040fe2000801000d */
[----:B------:R-:W-:Y:S01]  /*14ae0*/  FFMA.FTZ R15, R2, UR20, R15 ;  /* 0x00000014020f7c23 */ /* 0x000fe2000801000f */
[C---:B------:R-:W-:Y:S01]  /*14af0*/  FFMA.FTZ R16, R197.reuse, UR20, R16 ;  /* 0x00000014c5107c23 */ /* 0x040fe20008010010 */
[----:B------:R-:W-:Y:S01]  /*14b00*/  I2FP.F32.S32 R2, R181 ;  /* 0x000000b500027245 */ /* 0x000fe20000201400 */
[----:B------:R-:W-:Y:S03]  /*14b10*/  FFMA.FTZ R18, R197, UR20, R18 ;  /* 0x00000014c5127c23 */ /* 0x000fe60008010012 */
[----:B------:R-:W-:Y:S01]  /*14b20*/  FMNMX.FTZ R197, R4, R3, !PT ;  /* 0x0000000304c57209 */ /* 0x000fe20007810000 */
[C---:B------:R-:W-:Y:S01]  /*14b30*/  FFMA.FTZ R17, R2.reuse, UR20, R17 ;  /* 0x0000001402117c23 */ /* 0x040fe20008010011 */
[----:B------:R-:W-:Y:S01]  /*14b40*/  FFMA.FTZ R19, R2, UR20, R19 ;  /* 0x0000001402137c23 */ /* 0x000fe20008010013 */
[C---:B------:R-:W-:Y:S01]  /*14b50*/  VIADD R2, R0.reuse, 0x28 ;  /* 0x0000002800027836 */ /* 0x040fe20000000000 */
[----:B------:R-:W-:Y:S01]  /*14b60*/  FMNMX.FTZ R197, R5, R197, !PT ;  /* 0x000000c505c57209 */ /* 0x000fe20007810000 */
[----:B------:R-:W-:Y:S01]  /*14b70*/  FFMA.FTZ R14, R201, UR20, R14 ;  /* 0x00000014c90e7c23 */ /* 0x000fe2000801000e */
[----:B------:R-:W-:Y:S02]  /*14b80*/  VIADD R201, R0, 0x20 ;  /* 0x0000002000c97836 */ /* 0x000fe40000000000 */
[----:B------:R-:W-:Y:S01]  /*14b90*/  FFMA.FTZ R21, R182, UR20, R21 ;  /* 0x00000014b6157c23 */ /* 0x000fe20008010015 */
[----:B------:R-:W-:Y:S01]  /*14ba0*/  FMNMX.FTZ R197, R8, R197, !PT ;  /* 0x000000c508c57209 */ /* 0x000fe20007810000 */
[----:B------:R-:W-:Y:S01]  /*14bb0*/  FFMA.FTZ R23, R182, UR20, R23 ;  /* 0x00000014b6177c23 */ /* 0x000fe20008010017 */
[----:B------:R-:W-:Y:S02]  /*14bc0*/  I2FP.F32.S32 R2, R2 ;  /* 0x0000000200027245 */ /* 0x000fe40000201400 */
[----:B------:R-:W-:Y:S02]  /*14bd0*/  FMNMX.FTZ R197, R9, R197, !PT ;  /* 0x000000c509c57209 */ /* 0x000fe40007810000 */
        /* <DEDUP_REMOVED lines=9> */
[----:B------:R-:W-:Y:S02]  /*14c70*/  IADD3 R201, R0, 0x29, RZ ;  /* 0x0000002900c97810 */ /* 0x000fe40007ffe0ff */
[----:B------:R-:W-:Y:S01]  /*14c80*/  FMNMX.FTZ R197, R16, R2, !PT ;  /* 0x0000000210c57209 */ /* 0x000fe20007810000 */
[----:B------:R-:W-:Y:S01]  /*14c90*/  VIADD R2, R0, 0x31 ;  /* 0x0000003100027836 */ /* 0x000fe20000000000 */
[----:B------:R-:W-:Y:S02]  /*14ca0*/  I2FP.F32.S32 R201, R201 ;  /* 0x000000c900c97245 */ /* 0x000fe40000201400 */
[----:B------:R-:W-:Y:S02]  /*14cb0*/  FMNMX.FTZ R183, R17, R197, !PT ;  /* 0x000000c511b77209 */ /* 0x000fe40007810000 */
[----:B------:R-:W-:Y:S01]  /*14cc0*/  FMNMX.FTZ R182, R10, R181, !PT ;  /* 0x000000b50ab67209 */ /* 0x000fe20007810000 */
[C---:B------:R-:W-:Y:S01]  /*14cd0*/  FFMA.FTZ R25, R201.reuse, UR20, R25 ;  /* 0x00000014c9197c23 */ /* 0x040fe20008010019 */
[----:B------:R-:W-:Y:S01]  /*14ce0*/  FMNMX.FTZ R186, R20, R183, !PT ;  /* 0x000000b714ba7209 */ /* 0x000fe20007810000 */
[----:B------:R-:W-:Y:S01]  /*14cf0*/  FFMA.FTZ R27, R201, UR20, R27 ;  /* 0x00000014c91b7c23 */ /* 0x000fe2000801001b */
[----:B------:R-:W-:Y:S01]  /*14d00*/  FMNMX.FTZ R181, R11, R182, !PT ;  /* 0x000000b60bb57209 */ /* 0x000fe20007810000 */
[C---:B------:R-:W-:Y:S01]  /*14d10*/  VIADD R201, R0.reuse, 0x30 ;  /* 0x0000003000c97836 */ /* 0x040fe20000000000 */
[----:B------:R-:W-:Y:S02]  /*14d20*/  FMNMX.FTZ R183, R21, R186, !PT ;  /* 0x000000ba15b77209 */ /* 0x000fe40007810000 */
[C---:B------:R-:W-:Y:S01]  /*14d30*/  IADD3 R197, R0.reuse, 0x38, RZ ;  /* 0x0000003800c57810 */ /* 0x040fe20007ffe0ff */
[----:B------:R-:W-:Y:S01]  /*14d40*/  VIADD R0, R0, 0x39 ;  /* 0x0000003900007836 */ /* 0x000fe20000000000 */
[----:B------:R-:W-:Y:S02]  /*14d50*/  I2FP.F32.S32 R201, R201 ;  /* 0x000000c900c97245 */ /* 0x000fe40000201400 */
[----:B------:R-:W-:Y:S02]  /*14d60*/  FMNMX.FTZ R186, R24, R183, !PT ;  /* 0x000000b718ba7209 */ /* 0x000fe40007810000 */
[----:B------:R-:W-:Y:S01]  /*14d70*/  I2FP.F32.S32 R2, R2 ;  /* 0x0000000200027245 */ /* 0x000fe20000201400 */
[----:B------:R-:W-:Y:S01]  /*14d80*/  FFMA.FTZ R28, R201, UR20, R28 ;  /* 0x00000014c91c7c23 */ /* 0x000fe2000801001c */
[----:B------:R-:W-:Y:S02]  /*14d90*/  FMNMX.FTZ R182, R14, R181, !PT ;  /* 0x000000b50eb67209 */ /* 0x000fe40007810000 */
[----:B------:R-:W-:Y:S01]  /*14da0*/  FMNMX.FTZ R183, R25, R186, !PT ;  /* 0x000000ba19b77209 */ /* 0x000fe20007810000 */
[----:B------:R-:W-:Y:S01]  /*14db0*/  FFMA.FTZ R29, R2, UR20, R29 ;  /* 0x00000014021d7c23 */ /* 0x000fe2000801001d */
[----:B------:R-:W-:Y:S02]  /*14dc0*/  I2FP.F32.S32 R197, R197 ;  /* 0x000000c500c57245 */ /* 0x000fe40000201400 */
[----:B------:R-:W-:Y:S02]  /*14dd0*/  FMNMX.FTZ R181, R15, R182, !PT ;  /* 0x000000b60fb57209 */ /* 0x000fe40007810000 */
[----:B------:R-:W-:Y:S01]  /*14de0*/  FMNMX.FTZ R186, R28, R183, !PT ;  /* 0x000000b71cba7209 */ /* 0x000fe20007810000 */
[----:B------:R-:W-:Y:S01]  /*14df0*/  FFMA.FTZ R32, R197, UR20, R32 ;  /* 0x00000014c5207c23 */ /* 0x000fe20008010020 */
[----:B------:R-:W-:Y:S02]  /*14e00*/  I2FP.F32.S32 R0, R0 ;  /* 0x0000000000007245 */ /* 0x000fe40000201400 */
[----:B------:R-:W-:Y:S02]  /*14e10*/  FMNMX.FTZ R182, R18, R181, !PT ;  /* 0x000000b512b67209 */ /* 0x000fe40007810000 */
[----:B------:R-:W-:Y:S01]  /*14e20*/  FMNMX.FTZ R183, R29, R186, !PT ;  /* 0x000000ba1db77209 */ /* 0x000fe20007810000 */
[----:B------:R-:W-:Y:S01]  /*14e30*/  FFMA.FTZ R33, R0, UR20, R33 ;  /* 0x0000001400217c23 */ /* 0x000fe20008010021 */
[----:B------:R-:W-:Y:S02]  /*14e40*/  FMNMX.FTZ R181, R19, R182, !PT ;  /* 0x000000b613b57209 */ /* 0x000fe40007810000 */
[----:B------:R-:W-:Y:S01]  /*14e50*/  FMNMX.FTZ R182, R32, R183, !PT ;  /* 0x000000b720b67209 */ /* 0x000fe20007810000 */
[----:B------:R-:W-:Y:S06]  /*14e60*/  @P4 BRA `(.L_x_1169) ;  /* 0xffffffe000604947 */ /* 0x000fec000383ffff */
.L_x_1168:
[----:B------:R-:W2:Y:S01]  /*14e70*/  LDL.64 R186, [R1+0x50] ;  /* 0x0000500001ba7983 */ /* 0x000ea20000100a00 */
[----:B----4-:R-:W-:Y:S01]  /*14e80*/  FMNMX.FTZ R170, R22, R181, !PT ;  /* 0x000000b516aa7209 */ /* 0x010fe20007810000 */
[----:B------:R-:W-:Y:S01]  /*14e90*/  UIADD3 UR36, UR32, 0x3c6ef372, URZ ;  /* 0x3c6ef37220247890 */ /* 0x000fe2000fffe03f */
[----:B------:R-:W-:Y:S01]  /*14ea0*/  FFMA.FTZ R30, R201, UR20, R30 ;  /* 0x00000014c91e7c23 */ /* 0x000fe2000801001e */
[----:B------:R-:W-:Y:S01]  /*14eb0*/  UIADD3 UR34, UR32, -0x61c88647, URZ ;  /* 0x9e3779b920227890 */ /* 0x000fe2000fffe03f */
[----:B------:R-:W-:Y:S01]  /*14ec0*/  FMNMX.FTZ R171, R23, R170, !PT ;  /* 0x000000aa17ab7209 */ /* 0x000fe20007810000 */
[----:B------:R-:W3:Y:S01]  /*14ed0*/  LDL.64 R194, [R1+0x40] ;  /* 0x0000400001c27983 */ /* 0x000ee20000100a00 */
[----:B------:R-:W-:Y:S01]  /*14ee0*/  FFMA.FTZ R31, R2, UR20, R31 ;  /* 0x00000014021f7c23 */ /* 0x000fe2000801001f */
[----:B------:R-:W-:Y:S01]  /*14ef0*/  FFMA.FTZ R34, R197, UR20, R34 ;  /* 0x00000014c5227c23 */ /* 0x000fe20008010022 */
[----:B------:R-:W-:Y:S01]  /*14f00*/  UIADD3 UR30, UR33, 0x32370b8f, URZ ;  /* 0x32370b8f211e7890 */ /* 0x000fe2000fffe03f */
[----:B------:R-:W-:Y:S01]  /*14f10*/  FMNMX.FTZ R182, R33, R182, !PT ;  /* 0x000000b621b67209 */ /* 0x000fe20007810000 */
[----:B------:R-:W-:Y:S01]  /*14f20*/  FFMA.FTZ R35, R0, UR20, R35 ;  /* 0x0000001400237c23 */ /* 0x000fe20008010023 */
[----:B------:R-:W4:Y:S01]  /*14f30*/  LDL.64 R184, [R1+0x48] ;  /* 0x0000480001b87983 */ /* 0x000f220000100a00 */
[----:B------:R-:W-:Y:S01]  /*14f40*/  UIADD3 UR23, UR33, 0x76cf5d0a, URZ ;  /* 0x76cf5d0a21177890 */ /* 0x000fe2000fffe03f */
[----:B------:R-:W-:Y:S01]  /*14f50*/  IMAD.MOV.U32 R198, RZ, RZ, R164 ;  /* 0x000000ffffc67224 */ /* 0x000fe200078e00a4 */
[----:B------:R-:W-:Y:S01]  /*14f60*/  UIADD3 UR27, UR32, -0x255992d5, URZ ;  /* 0xdaa66d2b201b7890 */ /* 0x000fe2000fffe03f */
[----:B------:R-:W-:Y:S01]  /*14f70*/  IMAD.MOV.U32 R199, RZ, RZ, R166 ;  /* 0x000000ffffc77224 */ /* 0x000fe200078e00a6 */
[----:B------:R-:W-:Y:S01]  /*14f80*/  UIADD3 UR31, UR33, -0x56f99767, URZ ;  /* 0xa9066899211f7890 */ /* 0x000fe2000fffe03f */
[----:B------:R-:W1:Y:S01]  /*14f90*/  SHFL.BFLY PT, R169, R182, 0x2, 0x1f ;  /* 0x0c401f00b6a97f89 */ /* 0x000e6200000e0000 */
[----:B------:R-:W-:Y:S01]  /*14fa0*/  UIADD3 UR37, UR33, -0x126145ec, URZ ;  /* 0xed9eba1421257890 */ /* 0x000fe2000fffe03f */
[----:B------:R-:W-:Y:S01]  /*14fb0*/  IADD3 R200, P4, R198, UR17, RZ ;  /* 0x00000011c6c87c10 */ /* 0x000fe2000ff9e0ff */
[----:B------:R-:W-:Y:S05]  /*14fc0*/  UIADD3 UR35, UR32, 0x1715609d, URZ ;  /* 0x1715609d20237890 */ /* 0x000fea000fffe03f */
[----:B------:R-:W-:Y:S01]  /*14fd0*/  STL [R1+0x7c], R213 ;  /* 0x00007cd501007387 */ /* 0x000fe20000100800 */
[----:B------:R-:W-:Y:S01]  /*14fe0*/  UIADD3 UR24, UR33, 0x646e171e, URZ ;  /* 0x646e171e21187890 */ /* 0x000fe2000fffe03f */
[----:B------:R-:W-:Y:S01]  /*14ff0*/  IADD3.X R201, R199, UR40, RZ, P4, !PT ;  /* 0x00000028c7c97c10 */ /* 0x000fe2000a7fe4ff */
[----:B------:R-:W-:Y:S01]  /*15000*/  UIADD3 UR38, UR38, 0x1, URZ ;  /* 0x0000000126267890 */ /* 0x000fe2000fffe03f */
[----:B------:R-:W-:Y:S01]  /*15010*/  STL [R1+0x78], R212 ;  /* 0x000078d401007387 */ /* 0x000fe20000100800 */
[----:B------:R-:W-:Y:S02]  /*15020*/  UIADD3 UR21, UR21, 0x1, URZ ;  /* 0x0000000115157890 */ /* 0x000fe4000fffe03f */
[----:B------:R-:W-:Y:S01]  /*15030*/  ULOP3.LUT UR38, UR38, UR33, URZ, 0x3c, !UPT ;  /* 0x0000002126267292 */ /* 0x000fe2000f8e3c3f */
[----:B------:R-:W-:Y:S04]  /*15040*/  STL [R1+0x74], R209 ;  /* 0x000074d101007387 */ /* 0x000fe80000100800 */
[----:B------:R-:W-:Y:S04]  /*15050*/  STL [R1+0x70], R207 ;  /* 0x000070cf01007387 */ /* 0x000fe80000100800 */
[----:B------:R-:W-:Y:S01]  /*15060*/  STL.64 [R1+0x68], R210 ;  /* 0x000068d201007387 */ /* 0x000fe20000100a00 */
[----:B-1----:R-:W-:Y:S02]  /*15070*/  FMNMX.FTZ R169, R182, R169, !PT ;  /* 0x000000a9b6a97209 */ /* 0x002fe40007810000 */
[----:B--2---:R-:W-:Y:S01]  /*15080*/  LOP3.LUT R168, R187, UR22, RZ, 0x3c, !PT ;  /* 0x00000016bba87c12 */ /* 0x004fe2000f8e3cff */
[----:B------:R-:W-:Y:S04]  /*15090*/  UIADD3 UR22, UR32, -0x4ab325aa, URZ ;  /* 0xb54cda5620167890 */ /* 0x000fe8000fffe03f */
[----:B------:R-:W-:Y:S01]  /*150a0*/  IMAD.WIDE.U32 R172, R168, -0x326172a9, RZ ;  /* 0xcd9e8d57a8ac7825 */ /* 0x000fe200078e00ff */
[----:B---3--:R-:W-:Y:S01]  /*150b0*/  LOP3.LUT R202, R195, UR19, R186, 0x96, !PT ;  /* 0x00000013c3ca7c12 */ /* 0x008fe2000f8e96ba */
[----:B------:R-:W-:Y:S01]  /*150c0*/  UIADD3 UR19, UR32, 0x78dde6e4, URZ ;  /* 0x78dde6e420137890 */ /* 0x000fe2000fffe03f */
[----:B------:R-:W-:Y:S03]  /*150d0*/  FMNMX.FTZ R168, R26, R171, !PT ;  /* 0x000000ab1aa87209 */ /* 0x000fe60007810000 */
[----:B------:R-:W-:Y:S01]  /*150e0*/  IMAD.WIDE.U32 R202, R202, -0x326172a9, RZ ;  /* 0xcd9e8d57caca7825 */ /* 0x000fe200078e00ff */
[----:B------:R-:W-:Y:S02]  /*150f0*/  FMNMX.FTZ R171, R27, R168, !PT ;  /* 0x000000a81bab7209 */ /* 0x000fe40007810000 */
[----:B----4-:R-:W-:Y:S02]  /*15100*/  LOP3.LUT R170, R173, UR34, R184, 0x96, !PT ;  /* 0x00000022adaa7c12 */ /* 0x010fe4000f8e96b8 */
[----:B------:R-:W-:Y:S02]  /*15110*/  FMNMX.FTZ R2, R30, R171, !PT ;  /* 0x000000ab1e027209 */ /* 0x000fe40007810000 */
[----:B------:R-:W-:Y:S01]  /*15120*/  LOP3.LUT R168, R203, UR36, R172, 0x96, !PT ;  /* 0x00000024cba87c12 */ /* 0x000fe2000f8e96ac */
[----:B------:R-:W-:Y:S01]  /*15130*/  IMAD.WIDE.U32 R174, R170, -0x2daee0ad, RZ ;  /* 0xd2511f53aaae7825 */ /* 0x000fe200078e00ff */
[----:B------:R-:W-:Y:S03]  /*15140*/  FMNMX.FTZ R171, R31, R2, !PT ;  /* 0x000000021fab7209 */ /* 0x000fe60007810000 */
[----:B------:R-:W-:Y:S01]  /*15150*/  IMAD.WIDE.U32 R172, R168, -0x2daee0ad, RZ ;  /* 0xd2511f53a8ac7825 */ /* 0x000fe200078e00ff */
[----:B------:R-:W-:Y:S02]  /*15160*/  FMNMX.FTZ R168, R34, R171, !PT ;  /* 0x000000ab22a87209 */ /* 0x000fe40007810000 */
[----:B------:R-:W-:Y:S02]  /*15170*/  LOP3.LUT R2, R175, UR23, R194, 0x96, !PT ;  /* 0x00000017af027c12 */ /* 0x000fe4000f8e96c2 */
[----:B------:R-:W-:Y:S02]  /*15180*/  LOP3.LUT R0, R173, UR30, R174, 0x96, !PT ;  /* 0x0000001ead007c12 */ /* 0x000fe4000f8e96ae */
[----:B------:R-:W-:Y:S01]  /*15190*/  FMNMX.FTZ R171, R35, R168, !PT ;  /* 0x000000a823ab7209 */ /* 0x000fe20007810000 */
[----:B------:R-:W-:Y:S02]  /*151a0*/  IMAD.WIDE.U32 R176, R2, -0x326172a9, RZ ;  /* 0xcd9e8d5702b07825 */ /* 0x000fe400078e00ff */
[----:B------:R-:W1:Y:S02]  /*151b0*/  SHFL.BFLY PT, R2, R169, 0x1, 0x1f ;  /* 0x0c201f00a9027f89 */ /* 0x000e6400000e0000 */
[----:B------:R-:W-:Y:S01]  /*151c0*/  IMAD.WIDE.U32 R174, R0, -0x326172a9, RZ ;  /* 0xcd9e8d5700ae7825 */ /* 0x000fe200078e00ff */
[----:B------:R-:W-:Y:S05]  /*151d0*/  LOP3.LUT R168, R177, UR27, R202, 0x96, !PT ;  /* 0x0000001bb1a87c12 */ /* 0x000fea000f8e96ca */
[----:B------:R-:W2:Y:S01]  /*151e0*/  SHFL.BFLY PT, R0, R171, 0x2, 0x1f ;  /* 0x0c401f00ab007f89 */ /* 0x000ea200000e0000 */
[----:B------:R-:W-:Y:S01]  /*151f0*/  LOP3.LUT R176, R175, UR19, R176, 0x96, !PT ;  /* 0x00000013afb07c12 */ /* 0x000fe2000f8e96b0 */
[----:B------:R-:W-:Y:S04]  /*15200*/  IMAD.WIDE.U32 R182, R168, -0x2daee0ad, RZ ;  /* 0xd2511f53a8b67825 */ /* 0x000fe800078e00ff */
[----:B------:R-:W-:Y:S01]  /*15210*/  IMAD.WIDE.U32 R176, R176, -0x2daee0ad, RZ ;  /* 0xd2511f53b0b07825 */ /* 0x000fe200078e00ff */
[----:B------:R-:W-:Y:S04]  /*15220*/  LOP3.LUT R168, R183, UR37, R172, 0x96, !PT ;  /* 0x00000025b7a87c12 */ /* 0x000fe8000f8e96ac */
[----:B------:R-:W-:Y:S01]  /*15230*/  LOP3.LUT R182, R177, UR31, R182, 0x96, !PT ;  /* 0x0000001fb1b67c12 */ /* 0x000fe2000f8e96b6 */
[----:B------:R-:W-:Y:S04]  /*15240*/  IMAD.WIDE.U32 R172, R168, -0x326172a9, RZ ;  /* 0xcd9e8d57a8ac7825 */ /* 0x000fe800078e00ff */
[----:B------:R-:W-:Y:S01]  /*15250*/  IMAD.WIDE.U32 R182, R182, -0x326172a9, RZ ;  /* 0xcd9e8d57b6b67825 */ /* 0x000fe200078e00ff */
[----:B------:R-:W-:Y:S02]  /*15260*/  LOP3.LUT R173, R173, UR35, R174, 0x96, !PT ;  /* 0x00000023adad7c12 */ /* 0x000fe4000f8e96ae */
[----:B-1----:R-:W-:Y:S02]  /*15270*/  FMNMX.FTZ R2, R169, R2, !PT ;  /* 0x00000002a9027209 */ /* 0x002fe40007810000 */
[----:B------:R-:W-:Y:S01]  /*15280*/  LOP3.LUT R170, R182, 0xff, RZ, 0xc0, !PT ;  /* 0x000000ffb6aa7812 */ /* 0x000fe200078ec0ff */
[----:B------:R-:W-:Y:S01]  /*15290*/  IMAD.WIDE.U32 R210, R173, -0x2daee0ad, RZ ;  /* 0xd2511f53add27825 */ /* 0x000fe200078e00ff */
[----:B--2---:R-:W-:Y:S03]  /*152a0*/  FMNMX.FTZ R177, R171, R0, !PT ;  /* 0x00000000abb17209 */ /* 0x004fe60007810000 */
[----:B------:R-:W-:Y:S01]  /*152b0*/  FMUL.FTZ R193, R2, UR4 ;  /* 0x0000000402c17c20 */ /* 0x000fe20008410000 */
[----:B------:R-:W-:Y:S01]  /*152c0*/  LOP3.LUT R171, R182, 0xffff, RZ, 0xc0, !PT ;  /* 0x0000ffffb6ab7812 */ /* 0x000fe200078ec0ff */
[C---:B------:R-:W-:Y:S01]  /*152d0*/  FADD.FTZ R3, -R2.reuse, R3 ;  /* 0x0000000302037221 */ /* 0x040fe20000010100 */
[----:B------:R-:W1:Y:S01]  /*152e0*/  SHFL.BFLY PT, R0, R177, 0x1, 0x1f ;  /* 0x0c201f00b1007f89 */ /* 0x000e6200000e0000 */
[----:B------:R-:W-:Y:S02]  /*152f0*/  FSETP.NEU.FTZ.AND P2, PT, R2, -INF , PT ;  /* 0xff8000000200780b */ /* 0x000fe40003f5d000 */
[----:B------:R-:W-:Y:S01]  /*15300*/  SHF.R.U32.HI R171, RZ, 0x8, R171 ;  /* 0x00000008ffab7819 */ /* 0x000fe200000116ab */
[----:B------:R-:W-:Y:S01]  /*15310*/  FMUL.FTZ R164, R3, UR4 ;  /* 0x0000000403a47c20 */ /* 0x000fe20008410000 */
[----:B------:R-:W-:Y:S02]  /*15320*/  FSEL R193, R193, RZ, P2 ;  /* 0x000000ffc1c17208 */ /* 0x000fe40001000000 */
[----:B------:R-:W-:Y:S02]  /*15330*/  LOP3.LUT R168, R183, UR22, R172, 0x96, !PT ;  /* 0x00000016b7a87c12 */ /* 0x000fe4000f8e96ac */
[----:B------:R-:W-:Y:S01]  /*15340*/  PRMT R170, R170, 0x5410, R171 ;  /* 0x00005410aaaa7816 */ /* 0x000fe200000000ab */
[--C-:B------:R-:W-:Y:S01]  /*15350*/  FFMA.FTZ R171, R4, UR4, -R193.reuse ;  /* 0x0000000404ab7c23 */ /* 0x100fe200080108c1 */
[----:B------:R-:W-:Y:S01]  /*15360*/  LOP3.LUT R4, R168, 0xffff, RZ, 0xc0, !PT ;  /* 0x0000ffffa8047812 */ /* 0x000fe200078ec0ff */
[--C-:B------:R-:W-:Y:S01]  /*15370*/  FFMA.FTZ R9, R9, UR4, -R193.reuse ;  /* 0x0000000409097c23 */ /* 0x100fe200080108c1 */
[----:B------:R-:W-:Y:S01]  /*15380*/  LOP3.LUT R179, R182, 0xff, RZ, 0xc0, !PT ;  /* 0x000000ffb6b37812 */ /* 0x000fe200078ec0ff */
[--C-:B------:R-:W-:Y:S01]  /*15390*/  FFMA.FTZ R8, R8, UR4, -R193.reuse ;  /* 0x0000000408087c23 */ /* 0x100fe200080108c1 */
[----:B------:R-:W-:Y:S01]  /*153a0*/  SHF.R.U32.HI R4, RZ, 0x8, R4 ;  /* 0x00000008ff047819 */ /* 0x000fe20000011604 */
[----:B------:R-:W-:Y:S01]  /*153b0*/  MUFU.EX2 R171, R171 ;  /* 0x000000ab00ab7308 */ /* 0x000fe20000000800 */
[----:B------:R-:W-:Y:S01]  /*153c0*/  LOP3.LUT R174, R183, UR22, R172, 0x96, !PT ;  /* 0x00000016b7ae7c12 */ /* 0x000fe2000f8e96ac */
[--C-:B------:R-:W-:Y:S01]  /*153d0*/  FFMA.FTZ R196, R28, UR4, -R193.reuse ;  /* 0x000000041cc47c23 */ /* 0x100fe200080108c1 */
[----:B------:R-:W-:Y:S01]  /*153e0*/  LOP3.LUT R4, R4, 0xffff, RZ, 0xc0, !PT ;  /* 0x0000ffff04047812 */ /* 0x000fe200078ec0ff */
[--C-:B------:R-:W-:Y:S01]  /*153f0*/  FFMA.FTZ R188, R21, UR4, -R193.reuse ;  /* 0x0000000415bc7c23 */ /* 0x100fe200080108c1 */
[----:B------:R-:W-:Y:S01]  /*15400*/  ISETP.LE.U32.AND P0, PT, R179, UR5, PT ;  /* 0x00000005b3007c0c */ /* 0x000fe2000bf03070 */
[--C-:B------:R-:W-:Y:S01]  /*15410*/  FFMA.FTZ R13, R13, UR4, -R193.reuse ;  /* 0x000000040d0d7c23 */ /* 0x100fe200080108c1 */
[----:B------:R-:W-:Y:S03]  /*15420*/  LOP3.LUT R179, R168, 0xff, RZ, 0xc0, !PT ;  /* 0x000000ffa8b37812 */ /* 0x000fe600078ec0ff */
[----:B------:R2:W-:Y:S01]  /*15430*/  MUFU.EX2 R209, R8 ;  /* 0x0000000800d17308 */ /* 0x0005e20000000800 */
[----:B-1----:R-:W-:Y:S01]  /*15440*/  FMNMX.FTZ R0, R177, R0, !PT ;  /* 0x00000000b1007209 */ /* 0x002fe20007810000 */
[----:B------:R-:W-:Y:S01]  /*15450*/  FFMA.FTZ R177, R5, UR4, -R193 ;  /* 0x0000000405b17c23 */ /* 0x000fe200080108c1 */
[----:B------:R-:W-:Y:S01]  /*15460*/  ISETP.LE.U32.AND P5, PT, R179, UR5, PT ;  /* 0x00000005b3007c0c */ /* 0x000fe2000bfa3070 */
[----:B------:R-:W-:Y:S01]  /*15470*/  IMAD.MOV.U32 R21, RZ, RZ, R195 ;  /* 0x000000ffff157224 */ /* 0x000fe200078e00c3 */
[C---:B------:R-:W-:Y:S01]  /*15480*/  FSETP.NEU.FTZ.AND P6, PT, R0.reuse, -INF , PT ;  /* 0xff8000000000780b */ /* 0x040fe20003fdd000 */
[----:B------:R-:W-:Y:S01]  /*15490*/  FMUL.FTZ R191, R0, UR4 ;  /* 0x0000000400bf7c20 */ /* 0x000fe20008410000 */
[----:B------:R-:W-:Y:S03]  /*154a0*/  SHF.R.U32.HI R3, RZ, 0x18, R174 ;  /* 0x00000018ff037819 */ /* 0x000fe600000116ae */
[----:B------:R-:W1:Y:S01]  /*154b0*/  MUFU.EX2 R189, R177 ;  /* 0x000000b100bd7308 */ /* 0x000e620000000800 */
[----:B------:R-:W-:Y:S01]  /*154c0*/  SHF.R.U32.HI R178, RZ, 0x18, R182 ;  /* 0x00000018ffb27819 */ /* 0x000fe200000116b6 */
[--C-:B------:R-:W-:Y:S01]  /*154d0*/  FFMA.FTZ R197, R20, UR4, -R193.reuse ;  /* 0x0000000414c57c23 */ /* 0x100fe200080108c1 */
[----:B------:R-:W-:Y:S01]  /*154e0*/  FSEL R191, R191, RZ, P6 ;  /* 0x000000ffbfbf7208 */ /* 0x000fe20003000000 */
[----:B------:R-:W-:Y:S01]  /*154f0*/  FFMA.FTZ R195, R29, UR4, -R193 ;  /* 0x000000041dc37c23 */ /* 0x000fe200080108c1 */
[----:B------:R-:W-:Y:S02]  /*15500*/  ISETP.LE.U32.AND P6, PT, R4, UR5, PT ;  /* 0x0000000504007c0c */ /* 0x000fe4000bfc3070 */
[----:B------:R-:W-:Y:S01]  /*15510*/  SHF.R.U32.HI R4, RZ, 0x10, R174 ;  /* 0x00000010ff047819 */ /* 0x000fe200000116ae */
[--C-:B------:R-:W-:Y:S01]  /*15520*/  FFMA.FTZ R6, R6, UR4, -R191.reuse ;  /* 0x0000000406067c23 */ /* 0x100fe200080108bf */
[--C-:B------:R-:W-:Y:S01]  /*15530*/  SHF.R.U32.HI R180, RZ, 0x18, R182.reuse ;  /* 0x00000018ffb47819 */ /* 0x100fe200000116b6 */
[--C-:B------:R-:W-:Y:S01]  /*15540*/  FFMA.FTZ R10, R10, UR4, -R191.reuse ;  /* 0x000000040a0a7c23 */ /* 0x100fe200080108bf */
[----:B------:R-:W-:Y:S01]  /*15550*/  LOP3.LUT R4, R4, 0xff, RZ, 0xc0, !PT ;  /* 0x000000ff04047812 */ /* 0x000fe200078ec0ff */
[----:B------:R3:W4:Y:S01]  /*15560*/  MUFU.EX2 R181, R6 ;  /* 0x0000000600b57308 */ /* 0x0007220000000800 */
[--C-:B------:R-:W-:Y:S01]  /*15570*/  SHF.R.U32.HI R169, RZ, 0x10, R182.reuse ;  /* 0x00000010ffa97819 */ /* 0x100fe200000116b6 */
[--C-:B------:R-:W-:Y:S01]  /*15580*/  FFMA.FTZ R7, R7, UR4, -R191.reuse ;  /* 0x0000000407077c23 */ /* 0x100fe200080108bf */
[----:B------:R-:W-:Y:S01]  /*15590*/  SHF.R.U32.HI R175, RZ, 0x10, R182 ;  /* 0x00000010ffaf7819 */ /* 0x000fe200000116b6 */
[--C-:B--2---:R-:W-:Y:S01]  /*155a0*/  FFMA.FTZ R8, R14, UR4, -R191.reuse ;  /* 0x000000040e087c23 */ /* 0x104fe200080108bf */
[----:B------:R-:W-:Y:S01]  /*155b0*/  LOP3.LUT R172, R182, 0xffff, RZ, 0xc0, !PT ;  /* 0x0000ffffb6ac7812 */ /* 0x000fe200078ec0ff */
[--C-:B------:R-:W-:Y:S01]  /*155c0*/  FFMA.FTZ R192, R34, UR4, -R191.reuse ;  /* 0x0000000422c07c23 */ /* 0x100fe200080108bf */
[----:B-1----:R-:W-:Y:S03]  /*155d0*/  F2FP.F16.F32.PACK_AB R182, R189, R171 ;  /* 0x000000abbdb6723e */ /* 0x002fe600000000ff */
[----:B------:R1:W-:Y:S01]  /*155e0*/  MUFU.EX2 R207, R10 ;  /* 0x0000000a00cf7308 */ /* 0x0003e20000000800 */
[----:B------:R-:W-:Y:S01]  /*155f0*/  ISETP.LE.U32.AND P1, PT, R178, UR5, PT ;  /* 0x00000005b2007c0c */ /* 0x000fe2000bf23070 */
[--C-:B------:R-:W-:Y:S01]  /*15600*/  FFMA.FTZ R212, R19, UR4, -R191.reuse ;  /* 0x0000000413d47c23 */ /* 0x100fe200080108bf */
[--C-:B------:R-:W-:Y:S01]  /*15610*/  SHF.R.U32.HI R178, RZ, 0x18, R168.reuse ;  /* 0x00000018ffb27819 */ /* 0x100fe200000116a8 */
[----:B------:R-:W-:Y:S01]  /*15620*/  @!P5 HADD2 R251, -R182.H0_H0, -RZ.H0_H0 ;  /* 0xa00000ffb6fbd230 */ /* 0x000fe20000000900 */
[----:B------:R-:W-:Y:S01]  /*15630*/  SHF.R.U32.HI R168, RZ, 0x10, R168 ;  /* 0x00000010ffa87819 */ /* 0x000fe200000116a8 */
[----:B------:R-:W-:Y:S01]  /*15640*/  FFMA.FTZ R183, R27, UR4, -R191 ;  /* 0x000000041bb77c23 */ /* 0x000fe200080108bf */
[----:B------:R-:W-:Y:S03]  /*15650*/  PRMT R179, R182, 0x7632, R179 ;  /* 0x00007632b6b37816 */ /* 0x000fe600000000b3 */
[----:B------:R-:W-:Y:S01]  /*15660*/  MUFU.EX2 R213, R7 ;  /* 0x0000000700d57308 */ /* 0x000fe20000000800 */
[----:B---3--:R-:W-:Y:S02]  /*15670*/  PRMT R6, R4, 0x5410, R3 ;  /* 0x0000541004067816 */ /* 0x008fe40000000003 */
[----:B------:R-:W-:Y:S01]  /*15680*/  LOP3.LUT R169, R169, 0xff, RZ, 0xc0, !PT ;  /* 0x000000ffa9a97812 */ /* 0x000fe200078ec0ff */
[----:B------:R-:W-:Y:S01]  /*15690*/  @!P6 HADD2 R250, -R179.H0_H0, -RZ.H0_H0 ;  /* 0xa00000ffb3fae230 */ /* 0x000fe20000000900 */
[----:B------:R-:W-:Y:S02]  /*156a0*/  LOP3.LUT R175, R175, 0xff, RZ, 0xc0, !PT ;  /* 0x000000ffafaf7812 */ /* 0x000fe400078ec0ff */
[----:B------:R-:W-:Y:S03]  /*156b0*/  LOP3.LUT R3, R168, 0xff, RZ, 0xc0, !PT ;  /* 0x000000ffa8037812 */ /* 0x000fe600078ec0ff */
[----:B------:R-:W2:Y:S01]  /*156c0*/  MUFU.EX2 R4, R9 ;  /* 0x0000000900047308 */ /* 0x000ea20000000800 */
[----:B------:R-:W-:Y:S01]  /*156d0*/  SHF.R.U32.HI R172, RZ, 0x8, R172 ;  /* 0x00000008ffac7819 */ /* 0x000fe200000116ac */
[----:B-1----:R-:W-:Y:S01]  /*156e0*/  FFMA.FTZ R10, R18, UR4, -R191 ;  /* 0x00000004120a7c23 */ /* 0x002fe200080108bf */
[----:B------:R-:W-:Y:S02]  /*156f0*/  PRMT R169, R169, 0x5410, R180 ;  /* 0x00005410a9a97816 */ /* 0x000fe400000000b4 */
[----:B------:R-:W-:Y:S01]  /*15700*/  PRMT R168, R182, 0x5410, R179 ;  /* 0x00005410b6a87816 */ /* 0x000fe200000000b3 */
[----:B------:R-:W-:Y:S01]  /*15710*/  IMAD.MOV.U32 R27, RZ, RZ, R10 ;  /* 0x000000ffff1b7224 */ /* 0x000fe200078e000a */
[----:B------:R-:W-:Y:S03]  /*15720*/  LOP3.LUT R180, R211, UR24, R176, 0x96, !PT ;  /* 0x00000018d3b47c12 */ /* 0x000fe6000f8e96b0 */
[----:B------:R-:W-:Y:S01]  /*15730*/  MUFU.EX2 R164, R164 ;  /* 0x000000a400a47308 */ /* 0x000fe20000000800 */
[----:B------:R-:W-:Y:S02]  /*15740*/  @!P5 PRMT R182, R251, 0x5410, RZ ;  /* 0x00005410fbb6d816 */ /* 0x000fe400000000ff */
[----:B------:R-:W-:Y:S01]  /*15750*/  ISETP.LE.U32.AND P4, PT, R175, UR5, PT ;  /* 0x00000005af007c0c */ /* 0x000fe2000bf83070 */
[----:B------:R-:W-:Y:S01]  /*15760*/  IMAD.MOV.U32 R175, RZ, RZ, R185 ;  /* 0x000000ffffaf7224 */ /* 0x000fe200078e00b9 */
[C---:B------:R-:W-:Y:S01]  /*15770*/  LOP3.LUT R166, R174.reuse, 0xffff, RZ, 0xc0, !PT ;  /* 0x0000ffffaea67812 */ /* 0x040fe200078ec0ff */
[--C-:B------:R-:W-:Y:S01]  /*15780*/  FFMA.FTZ R185, R25, UR4, -R193.reuse ;  /* 0x0000000419b97c23 */ /* 0x100fe200080108c1 */
[----:B------:R-:W-:Y:S01]  /*15790*/  LOP3.LUT R5, R174, 0xff, RZ, 0xc0, !PT ;  /* 0x000000ffae057812 */ /* 0x000fe200078ec0ff */
[----:B------:R-:W-:Y:S01]  /*157a0*/  IMAD.MOV.U32 R174, RZ, RZ, R184 ;  /* 0x000000ffffae7224 */ /* 0x000fe200078e00b8 */
[----:B------:R-:W-:Y:S01]  /*157b0*/  ISETP.LE.U32.AND P5, PT, R3, UR5, PT ;  /* 0x0000000503007c0c */ /* 0x000fe2000bfa3070 */
[--C-:B------:R-:W-:Y:S01]  /*157c0*/  FFMA.FTZ R3, R16, UR4, -R193.reuse ;  /* 0x0000000410037c23 */ /* 0x100fe200080108c1 */
[----:B------:R-:W-:Y:S01]  /*157d0*/  LOP3.LUT R172, R172, 0xffff, RZ, 0xc0, !PT ;  /* 0x0000ffffacac7812 */ /* 0x000fe200078ec0ff */
[--C-:B------:R-:W-:Y:S01]  /*157e0*/  FFMA.FTZ R16, R17, UR4, -R193.reuse ;  /* 0x0000000411107c23 */ /* 0x100fe200080108c1 */
[----:B------:R-:W-:Y:S01]  /*157f0*/  FFMA.FTZ R184, R12, UR4, -R193 ;  /* 0x000000040cb87c23 */ /* 0x000fe200080108c1 */
[----:B----4-:R-:W-:Y:S01]  /*15800*/  IMAD.MOV.U32 R17, RZ, RZ, R181 ;  /* 0x000000ffff117224 */ /* 0x010fe200078e00b5 */
[----:B------:R-:W-:Y:S01]  /*15810*/  MOV R12, R180 ;  /* 0x000000b4000c7202 */ /* 0x000fe20000000f00 */
[----:B------:R-:W-:Y:S01]  /*15820*/  FFMA.FTZ R181, R24, UR4, -R193 ;  /* 0x0000000418b57c23 */ /* 0x000fe200080108c1 */
[----:B------:R-:W-:Y:S01]  /*15830*/  @!P6 PRMT R179, R250, 0x5410, RZ ;  /* 0x00005410fab3e816 */ /* 0x000fe200000000ff */
[----:B------:R-:W-:Y:S01]  /*15840*/  FFMA.FTZ R180, R11, UR4, -R191 ;  /* 0x000000040bb47c23 */ /* 0x000fe200080108bf */
[----:B------:R-:W-:Y:S01]  /*15850*/  ISETP.LE.U32.AND P6, PT, R172, UR5, PT ;  /* 0x00000005ac007c0c */ /* 0x000fe2000bfc3070 */
[----:B------:R-:W-:Y:S01]  /*15860*/  IMAD.MOV.U32 R24, RZ, RZ, R174 ;  /* 0x000000ffff187224 */ /* 0x000fe200078e00ae */
[----:B------:R-:W-:Y:S01]  /*15870*/  SHF.R.U32.HI R166, RZ, 0x8, R166 ;  /* 0x00000008ffa67819 */ /* 0x000fe200000116a6 */
[----:B------:R-:W-:Y:S01]  /*15880*/  IMAD.MOV.U32 R25, RZ, RZ, R175 ;  /* 0x000000ffff197224 */ /* 0x000fe200078e00af */
[----:B------:R-:W-:Y:S01]  /*15890*/  LOP3.LUT R190, R211, UR24, R176, 0x96, !PT ;  /* 0x00000018d3be7c12 */ /* 0x000fe2000f8e96b0 */
[----:B------:R-:W1:Y:S01]  /*158a0*/  LDSM.16.MT88.4 R172, [R208+0x18000] ;  /* 0x01800000d0ac783b */ /* 0x000e620000004200 */
[----:B--2---:R-:W-:Y:S01]  /*158b0*/  IMAD.MOV.U32 R28, RZ, RZ, R4 ;  /* 0x000000ffff1c7224 */ /* 0x004fe200078e0004 */
[----:B------:R-:W2:Y:S01]  /*158c0*/  MUFU.EX2 R180, R180 ;  /* 0x000000b400b47308 */ /* 0x000ea20000000800 */
[----:B------:R-:W-:Y:S01]  /*158d0*/  IMAD.MOV.U32 R4, RZ, RZ, R189 ;  /* 0x000000ffff047224 */ /* 0x000fe200078e00bd */
[----:B------:R-:W-:Y:S01]  /*158e0*/  MOV R18, R24 ;  /* 0x0000001800127202 */ /* 0x000fe20000000f00 */
[--C-:B------:R-:W-:Y:S01]  /*158f0*/  FFMA.FTZ R189, R32, UR4, -R193.reuse ;  /* 0x0000000420bd7c23 */ /* 0x100fe200080108c1 */
[----:B------:R-:W-:Y:S01]  /*15900*/  FFMA.FTZ R193, R33, UR4, -R193 ;  /* 0x0000000421c17c23 */ /* 0x000fe200080108c1 */
[----:B------:R-:W-:Y:S02]  /*15910*/  IMAD.MOV.U32 R24, RZ, RZ, R4 ;  /* 0x000000ffff187224 */ /* 0x000fe400078e0004 */
[----:B------:R-:W-:Y:S01]  /*15920*/  FADD.FTZ R4, -R0, R165 ;  /* 0x000000a500047221 */ /* 0x000fe20000010100 */
[----:B------:R-:W-:Y:S02]  /*15930*/  IMAD.MOV.U32 R33, RZ, RZ, R187 ;  /* 0x000000ffff217224 */ /* 0x000fe400078e00bb */
[----:B------:R-:W-:Y:S01]  /*15940*/  FFMA.FTZ R187, R22, UR4, -R191 ;  /* 0x0000000416bb7c23 */ /* 0x000fe200080108bf */
[----:B------:R-:W-:Y:S02]  /*15950*/  IMAD.MOV.U32 R9, RZ, RZ, R13 ;  /* 0x000000ffff097224 */ /* 0x000fe400078e000d */
[----:B------:R-:W-:Y:S01]  /*15960*/  FFMA.FTZ R13, R15, UR4, -R191 ;  /* 0x000000040f0d7c23 */ /* 0x000fe200080108bf */
[----:B------:R-:W-:Y:S02]  /*15970*/  IMAD.MOV.U32 R14, RZ, RZ, R3 ;  /* 0x000000ffff0e7224 */ /* 0x000fe400078e0003 */
[----:B------:R-:W-:Y:S01]  /*15980*/  FMUL.FTZ R3, R4, UR4 ;  /* 0x0000000404037c20 */ /* 0x000fe20008410000 */
[----:B------:R-:W-:Y:S01]  /*15990*/  IMAD.MOV.U32 R22, RZ, RZ, 0x7054 ;  /* 0x00007054ff167424 */ /* 0x000fe200078e00ff */
[----:B------:R-:W-:Y:S01]  /*159a0*/  PRMT R5, R5, 0x5410, R166 ;  /* 0x0000541005057816 */ /* 0x000fe200000000a6 */
[----:B------:R-:W-:Y:S01]  /*159b0*/  IMAD.U32 R15, RZ, RZ, UR5 ;  /* 0x00000005ff0f7e24 */ /* 0x000fe2000f8e00ff */
[----:B------:R-:W-:Y:S01]  /*159c0*/  ISETP.LE.U32.AND P2, PT, R178, UR5, PT ;  /* 0x00000005b2007c0c */ /* 0x000fe2000bf43070 */
[----:B------:R-:W-:Y:S01]  /*159d0*/  IMAD.MOV.U32 R29, RZ, RZ, R184 ;  /* 0x000000ffff1d7224 */ /* 0x000fe200078e00b8 */
[----:B------:R-:W3:Y:S01]  /*159e0*/  MUFU.EX2 R3, R3 ;  /* 0x0000000300037308 */ /* 0x000ee20000000800 */
[----:B------:R-:W-:Y:S01]  /*159f0*/  F2FP.F16.F32.PACK_AB R178, R213, R17 ;  /* 0x00000011d5b2723e */ /* 0x000fe200000000ff */
[----:B------:R-:W-:Y:S01]  /*15a00*/  IMAD.MOV.U32 R7, RZ, RZ, R190 ;  /* 0x000000ffff077224 */ /* 0x000fe200078e00be */
[----:B------:R-:W-:Y:S01]  /*15a10*/  PRMT R15, R15, R22, UR5 ;  /* 0x000000050f0f7e16 */ /* 0x000fe20008000016 */
[----:B------:R-:W-:Y:S01]  /*15a20*/  IMAD.MOV.U32 R34, RZ, RZ, R29 ;  /* 0x000000ffff227224 */ /* 0x000fe200078e001d */
[----:B------:R-:W-:Y:S01]  /*15a30*/  F2FP.F16.F32.PACK_AB R176, R28, R209 ;  /* 0x000000d11cb0723e */ /* 0x000fe200000000ff */
[----:B------:R-:W-:Y:S01]  /*15a40*/  IMAD.MOV.U32 R29, RZ, RZ, R16 ;  /* 0x000000ffff1d7224 */ /* 0x000fe200078e0010 */
[----:B--2---:R-:W-:Y:S01]  /*15a50*/  F2FP.F16.F32.PACK_AB R166, R180, R207 ;  /* 0x000000cfb4a6723e */ /* 0x004fe200000000ff */
[----:B------:R-:W-:Y:S01]  /*15a60*/  IMAD.MOV.U32 R16, RZ, RZ, R12 ;  /* 0x000000ffff107224 */ /* 0x000fe200078e000c */
[----:B------:R-:W-:Y:S01]  /*15a70*/  MOV R20, R194 ;  /* 0x000000c200147202 */ /* 0x000fe20000000f00 */
[----:B------:R-:W-:Y:S01]  /*15a80*/  FFMA.FTZ R194, R30, UR4, -R191 ;  /* 0x000000041ec27c23 */ /* 0x000fe200080108bf */
[--C-:B------:R-:W-:Y:S01]  /*15a90*/  HSET2.LE.AND R5, R5, R15.reuse, PT ;  /* 0x0000000f05057233 */ /* 0x100fe20003803000 */
[----:B------:R-:W-:Y:S01]  /*15aa0*/  FFMA.FTZ R30, R164, R167, R171 ;  /* 0x000000a7a41e7223 */ /* 0x000fe200000100ab */
[----:B------:R-:W-:Y:S01]  /*15ab0*/  PRMT R177, R178, 0x7632, R177 ;  /* 0x00007632b2b17816 */ /* 0x000fe200000000b1 */
[----:B------:R-:W-:Y:S01]  /*15ac0*/  IMAD.MOV.U32 R19, RZ, RZ, R25 ;  /* 0x000000ffff137224 */ /* 0x000fe200078e0019 */
[----:B------:R-:W-:Y:S01]  /*15ad0*/  PRMT R167, R176, 0x7632, R167 ;  /* 0x00007632b0a77816 */ /* 0x000fe200000000a7 */
[----:B------:R-:W-:Y:S01]  /*15ae0*/  IMAD.MOV.U32 R25, RZ, RZ, R21 ;  /* 0x000000ffff197224 */ /* 0x000fe200078e0015 */
[----:B------:R-:W-:Y:S01]  /*15af0*/  PRMT R165, R166, 0x7632, R165 ;  /* 0x00007632a6a57816 */ /* 0x000fe200000000a5 */
[--C-:B------:R-:W-:Y:S01]  /*15b00*/  FFMA.FTZ R184, R26, UR4, -R191.reuse ;  /* 0x000000041ab87c23 */ /* 0x100fe200080108bf */
[----:B------:R-:W-:Y:S01]  /*15b10*/  LOP3.LUT R168, R5, R168, RZ, 0xc0, !PT ;  /* 0x000000a805a87212 */ /* 0x000fe200078ec0ff */
[----:B------:R-:W-:Y:S01]  /*15b20*/  FFMA.FTZ R190, R31, UR4, -R191 ;  /* 0x000000041fbe7c23 */ /* 0x000fe200080108bf */
[--C-:B------:R-:W-:Y:S01]  /*15b30*/  HSET2.LE.AND R6, R6, R15.reuse, PT ;  /* 0x0000000f06067233 */ /* 0x100fe20003803000 */
[C---:B---3--:R-:W-:Y:S01]  /*15b40*/  FMUL.FTZ R10, R3.reuse, R158 ;  /* 0x0000009e030a7220 */ /* 0x048fe20000410000 */
[--C-:B------:R-:W-:Y:S01]  /*15b50*/  HSET2.LE.AND R5, R170, R15.reuse, PT ;  /* 0x0000000faa057233 */ /* 0x100fe20003803000 */
[C---:B------:R-:W-:Y:S01]  /*15b60*/  FMUL.FTZ R11, R3.reuse, R159 ;  /* 0x0000009f030b7220 */ /* 0x040fe20000410000 */
[----:B------:R-:W-:Y:S01]  /*15b70*/  HSET2.LE.AND R4, R169, R15, PT ;  /* 0x0000000fa9047233 */ /* 0x000fe20003803000 */
[----:B------:R-:W-:Y:S01]  /*15b80*/  FMUL.FTZ R36, R164, R36 ;  /* 0x00000024a4247220 */ /* 0x000fe20000410000 */
[----:B------:R-:W-:Y:S01]  /*15b90*/  PRMT R169, R178, 0x5410, R177 ;  /* 0x00005410b2a97816 */ /* 0x000fe200000000b1 */
[----:B------:R-:W-:Y:S01]  /*15ba0*/  FMUL.FTZ R37, R164, R37 ;  /* 0x00000025a4257220 */ /* 0x000fe20000410000 */
[----:B------:R-:W-:Y:S01]  /*15bb0*/  PRMT R170, R176, 0x5410, R167 ;  /* 0x00005410b0aa7816 */ /* 0x000fe200000000a7 */
[C---:B------:R-:W-:Y:S01]  /*15bc0*/  FMUL.FTZ R38, R3.reuse, R38 ;  /* 0x0000002603267220 */ /* 0x040fe20000410000 */
[----:B------:R-:W-:Y:S01]  /*15bd0*/  PRMT R171, R166, 0x5410, R165 ;  /* 0x00005410a6ab7816 */ /* 0x000fe200000000a5 */
[C---:B------:R-:W-:Y:S01]  /*15be0*/  FMUL.FTZ R39, R3.reuse, R39 ;  /* 0x0000002703277220 */ /* 0x040fe20000410000 */
[----:B------:R-:W-:Y:S01]  /*15bf0*/  LOP3.LUT R169, R6, R169, RZ, 0xc0, !PT ;  /* 0x000000a906a97212 */ /* 0x000fe200078ec0ff */
[----:B------:R-:W-:Y:S01]  /*15c00*/  FMUL.FTZ R6, R3, R162 ;  /* 0x000000a203067220 */ /* 0x000fe20000410000 */
[----:B------:R-:W-:Y:S01]  /*15c10*/  LOP3.LUT R170, R5, R170, RZ, 0xc0, !PT ;  /* 0x000000aa05aa7212 */ /* 0x000fe200078ec0ff */
[----:B------:R-:W-:Y:S01]  /*15c20*/  FMUL.FTZ R5, R164, R161 ;  /* 0x000000a1a4057220 */ /* 0x000fe20000410000 */
[----:B------:R-:W-:Y:S01]  /*15c30*/  LOP3.LUT R171, R4, R171, RZ, 0xc0, !PT ;  /* 0x000000ab04ab7212 */ /* 0x000fe200078ec0ff */
[C---:B------:R-:W-:Y:S01]  /*15c40*/  FMUL.FTZ R4, R164.reuse, R160 ;  /* 0x000000a0a4047220 */ /* 0x040fe20000410000 */
[----:B------:R-:W-:Y:S01]  /*15c50*/  MOV R12, R7 ;  /* 0x00000007000c7202 */ /* 0x000fe20000000f00 */
[----:B------:R-:W-:Y:S01]  /*15c60*/  FMUL.FTZ R7, R3, R163 ;  /* 0x000000a303077220 */ /* 0x000fe20000410000 */
[----:B------:R2:W-:Y:S01]  /*15c70*/  STG.E.U16 desc[UR28][R198.64+0x2], R179 ;  /* 0x000002b3c6007986 */ /* 0x0005e2000c10151c */
[----:B------:R-:W-:Y:S01]  /*15c80*/  IMAD.MOV.U32 R162, RZ, RZ, R28 ;  /* 0x000000ffffa27224 */ /* 0x000fe200078e001c */
[----:B------:R-:W-:Y:S01]  /*15c90*/  MOV R32, R186 ;  /* 0x000000ba00207202 */ /* 0x000fe20000000f00 */
[----:B------:R-:W-:Y:S01]  /*15ca0*/  FFMA.FTZ R186, R23, UR4, -R191 ;  /* 0x0000000417ba7c23 */ /* 0x000fe200080108bf */
[----:B------:R-:W-:Y:S01]  /*15cb0*/  STG.E.U16 desc[UR28][R198.64], R182 ;  /* 0x000000b6c6007986 */ /* 0x000fe2000c10151c */
[----:B------:R-:W-:Y:S01]  /*15cc0*/  IMAD.MOV.U32 R26, RZ, RZ, R12 ;  /* 0x000000ffff1a7224 */ /* 0x000fe200078e000c */
[C---:B-1----:R-:W-:Y:S05]  /*15cd0*/  HMMA.16816.F32 R4, R168.reuse, R172, R4 ;  /* 0x000000aca804723c */ /* 0x042fea0000001804 */
[C---:B------:R-:W-:Y:S01]  /*15ce0*/  FMUL.FTZ R12, R164.reuse, R152 ;  /* 0x00000098a40c7220 */ /* 0x040fe20000410000 */
[----:B------:R-:W-:Y:S01]  /*15cf0*/  MOV R152, R13 ;  /* 0x0000000d00987202 */ /* 0x000fe20000000f00 */
[----:B------:R-:W-:Y:S04]  /*15d00*/  IMAD.MOV.U32 R172, RZ, RZ, R24 ;  /* 0x000000ffffac7224 */ /* 0x000fe800078e0018 */
[C---:B------:R-:W-:Y:S01]  /*15d10*/  FMUL.FTZ R13, R164.reuse, R153 ;  /* 0x00000099a40d7220 */ /* 0x040fe20000410000 */
[----:B------:R-:W-:Y:S01]  /*15d20*/  IMAD.MOV.U32 R24, RZ, RZ, R20 ;  /* 0x000000ffff187224 */ /* 0x000fe200078e0014 */
[----:B------:R-:W-:Y:S01]  /*15d30*/  MOV R173, R15 ;  /* 0x0000000f00ad7202 */ /* 0x000fe20000000f00 */
[----:B------:R-:W1:Y:S01]  /*15d40*/  LDSM.16.MT88.4 R20, [R206+0x18000] ;  /* 0x01800000ce14783b */ /* 0x000e620000004200 */
[----:B------:R-:W-:Y:S02]  /*15d50*/  IMAD.MOV.U32 R153, RZ, RZ, R14 ;  /* 0x000000ffff997224 */ /* 0x000fe400078e000e */
[C---:B------:R-:W-:Y:S01]  /*15d60*/  FMUL.FTZ R14, R3.reuse, R154 ;  /* 0x0000009a030e7220 */ /* 0x040fe20000410000 */
[----:B------:R-:W-:Y:S01]  /*15d70*/  FMUL.FTZ R15, R3, R155 ;  /* 0x0000009b030f7220 */ /* 0x000fe20000410000 */
[----:B------:R-:W-:Y:S02]  /*15d80*/  IMAD.MOV.U32 R154, RZ, RZ, R17 ;  /* 0x000000ffff9a7224 */ /* 0x000fe400078e0011 */
[C---:B------:R-:W-:Y:S01]  /*15d90*/  FMUL.FTZ R17, R164.reuse, R149 ;  /* 0x00000095a4117220 */ /* 0x040fe20000410000 */
[----:B------:R-:W-:Y:S02]  /*15da0*/  IMAD.MOV.U32 R155, RZ, RZ, R16 ;  /* 0x000000ffff9b7224 */ /* 0x000fe400078e0010 */
[C---:B------:R-:W-:Y:S01]  /*15db0*/  FMUL.FTZ R16, R164.reuse, R148 ;  /* 0x00000094a4107220 */ /* 0x040fe20000410000 */
[----:B------:R-:W-:Y:S01]  /*15dc0*/  IMAD.MOV.U32 R149, RZ, RZ, R30 ;  /* 0x000000ffff957224 */ /* 0x000fe200078e001e */
[----:B------:R-:W-:Y:S01]  /*15dd0*/  MOV R148, R29 ;  /* 0x0000001d00947202 */ /* 0x000fe20000000f00 */
[----:B------:R-:W-:Y:S01]  /*15de0*/  FFMA.FTZ R191, R35, UR4, -R191 ;  /* 0x0000000423bf7c23 */ /* 0x000fe200080108bf */
[----:B------:R-:W3:Y:S01]  /*15df0*/  LDSM.16.MT88.4 R28, [R205+0x18000] ;  /* 0x01800000cd1c783b */ /* 0x000ee20000004200 */
[----:B------:R-:W-:Y:S02]  /*15e00*/  IMAD.MOV.U32 R35, RZ, RZ, R9 ;  /* 0x000000ffff237224 */ /* 0x000fe400078e0009 */
[C---:B------:R-:W-:Y:S01]  /*15e10*/  FMUL.FTZ R9, R164.reuse, R157 ;  /* 0x0000009da4097220 */ /* 0x040fe20000410000 */
[----:B------:R-:W-:Y:S02]  /*15e20*/  IMAD.MOV.U32 R163, RZ, RZ, R8 ;  /* 0x000000ffffa37224 */ /* 0x000fe400078e0008 */
[C---:B------:R-:W-:Y:S01]  /*15e30*/  FMUL.FTZ R8, R164.reuse, R156 ;  /* 0x0000009ca4087220 */ /* 0x040fe20000410000 */
[----:B--2---:R-:W-:Y:S01]  /*15e40*/  MOV R179, R173 ;  /* 0x000000ad00b37202 */ /* 0x004fe20000000f00 */
[C---:B------:R-:W-:Y:S01]  /*15e50*/  FMUL.FTZ R40, R164.reuse, R40 ;  /* 0x00000028a4287220 */ /* 0x040fe20000410000 */
[C---:B------:R-:W-:Y:S01]  /*15e60*/  FMUL.FTZ R41, R164.reuse, R41 ;  /* 0x00000029a4297220 */ /* 0x040fe20000410000 */
[C---:B------:R-:W-:Y:S01]  /*15e70*/  FMUL.FTZ R42, R3.reuse, R42 ;  /* 0x0000002a032a7220 */ /* 0x040fe20000410000 */
[C---:B------:R-:W-:Y:S01]  /*15e80*/  FMUL.FTZ R43, R3.reuse, R43 ;  /* 0x0000002b032b7220 */ /* 0x040fe20000410000 */
[C---:B------:R-:W-:Y:S01]  /*15e90*/  FMUL.FTZ R44, R164.reuse, R44 ;  /* 0x0000002ca42c7220 */ /* 0x040fe20000410000 */
[C---:B------:R-:W-:Y:S01]  /*15ea0*/  HMMA.16816.F32 R8, R168.reuse, R174, R8 ;  /* 0x000000aea808723c */ /* 0x040fe20000001808 */
[----:B------:R-:W-:Y:S02]  /*15eb0*/  MUFU.EX2 R148, R148 ;  /* 0x0000009400947308 */ /* 0x000fe40000000800 */
[C---:B------:R-:W-:Y:S01]  /*15ec0*/  FMUL.FTZ R45, R164.reuse, R45 ;  /* 0x0000002da42d7220 */ /* 0x040fe20000410000 */
[C---:B------:R-:W-:Y:S01]  /*15ed0*/  FMUL.FTZ R46, R3.reuse, R46 ;  /* 0x0000002e032e7220 */ /* 0x040fe20000410000 */
[C---:B------:R-:W-:Y:S01]  /*15ee0*/  FMUL.FTZ R47, R3.reuse, R47 ;  /* 0x0000002f032f7220 */ /* 0x040fe20000410000 */
[C---:B------:R-:W-:Y:S01]  /*15ef0*/  FMUL.FTZ R48, R164.reuse, R48 ;  /* 0x00000030a4307220 */ /* 0x040fe20000410000 */
[----:B------:R-:W-:Y:S04]  /*15f00*/  IMAD.MOV.U32 R174, RZ, RZ, R18 ;  /* 0x000000ffffae7224 */ /* 0x000fe800078e0012 */
[C---:B------:R-:W-:Y:S01]  /*15f10*/  FMUL.FTZ R18, R3.reuse, R150 ;  /* 0x0000009603127220 */ /* 0x040fe20000410000 */
[----:B------:R-:W-:Y:S01]  /*15f20*/  MUFU.EX2 R152, R152 ;  /* 0x0000009800987308 */ /* 0x000fe20000000800 */
[----:B------:R-:W-:Y:S02]  /*15f30*/  IMAD.MOV.U32 R175, RZ, RZ, R19 ;  /* 0x000000ffffaf7224 */ /* 0x000fe400078e0013 */
[C---:B------:R-:W-:Y:S01]  /*15f40*/  FMUL.FTZ R19, R3.reuse, R151 ;  /* 0x0000009703137220 */ /* 0x040fe20000410000 */
[----:B------:R-:W-:Y:S01]  /*15f50*/  MOV R150, R154 ;  /* 0x0000009a00967202 */ /* 0x000fe20000000f00 */
[----:B------:R-:W-:Y:S02]  /*15f60*/  IMAD.MOV.U32 R154, RZ, RZ, R34 ;  /* 0x000000ffff9a7224 */ /* 0x000fe400078e0022 */
        /* <DEDUP_REMOVED lines=8> */
[C---:B------:R-:W-:Y:S05]  /*15ff0*/  HMMA.16816.F32 R16, R168.reuse, R22, R16 ;  /* 0x00000016a810723c */ /* 0x040fea0000001810 */
[C---:B------:R-:W-:Y:S01]  /*16000*/  FMUL.FTZ R20, R164.reuse, R144 ;  /* 0x00000090a4147220 */ /* 0x040fe20000410000 */
[C---:B------:R-:W-:Y:S01]  /*16010*/  FMUL.FTZ R21, R164.reuse, R145 ;  /* 0x00000091a4157220 */ /* 0x040fe20000410000 */
[C---:B------:R-:W-:Y:S01]  /*16020*/  FMUL.FTZ R22, R3.reuse, R146 ;  /* 0x0000009203167220 */ /* 0x040fe20000410000 */
[C---:B------:R-:W-:Y:S03]  /*16030*/  FMUL.FTZ R23, R3.reuse, R147 ;  /* 0x0000009303177220 */ /* 0x040fe60000410000 */
[----:B------:R-:W-:Y:S02]  /*16040*/  IMAD.MOV.U32 R144, RZ, RZ, R155 ;  /* 0x000000ffff907224 */ /* 0x000fe400078e009b */
[C---:B------:R-:W-:Y:S01]  /*16050*/  FMUL.FTZ R54, R3.reuse, R54 ;  /* 0x0000003603367220 */ /* 0x040fe20000410000 */
[----:B------:R-:W-:Y:S01]  /*16060*/  IMAD.MOV.U32 R155, RZ, RZ, R163 ;  /* 0x000000ffff9b7224 */ /* 0x000fe200078e00a3 */
[----:B------:R-:W-:Y:S01]  /*16070*/  MOV R163, R27 ;  /* 0x0000001b00a37202 */ /* 0x000fe20000000f00 */
[C---:B---3--:R-:W-:Y:S03]  /*16080*/  HMMA.16816.F32 R20, R168.reuse, R28, R20 ;  /* 0x0000001ca814723c */ /* 0x048fe60000001814 */
[----:B------:R-:W-:Y:S02]  /*16090*/  IMAD.MOV.U32 R145, RZ, RZ, R26 ;  /* 0x000000ffff917224 */ /* 0x000fe400078e001a */
[C---:B------:R-:W-:Y:S01]  /*160a0*/  FMUL.FTZ R26, R3.reuse, R142 ;  /* 0x0000008e031a7220 */ /* 0x040fe20000410000 */
[----:B------:R-:W-:Y:S02]  /*160b0*/  IMAD.MOV.U32 R146, RZ, RZ, R24 ;  /* 0x000000ffff927224 */ /* 0x000fe400078e0018 */
[C---:B------:R-:W-:Y:S03]  /*160c0*/  FMUL.FTZ R24, R164.reuse, R140 ;  /* 0x0000008ca4187220 */ /* 0x040fe60000410000 */
[----:B------:R-:W-:Y:S02]  /*160d0*/  IMAD.MOV.U32 R147, RZ, RZ, R25 ;  /* 0x000000ffff937224 */ /* 0x000fe400078e0019 */
[C---:B------:R-:W-:Y:S01]  /*160e0*/  FMUL.FTZ R25, R164.reuse, R141 ;  /* 0x0000008da4197220 */ /* 0x040fe20000410000 */
[----:B------:R-:W-:Y:S01]  /*160f0*/  MUFU.EX2 R155, R155 ;  /* 0x0000009b009b7308 */ /* 0x000fe20000000800 */
[C---:B------:R-:W-:Y:S01]  /*16100*/  FMUL.FTZ R27, R3.reuse, R143 ;  /* 0x0000008f031b7220 */ /* 0x040fe20000410000 */
[C---:B------:R-:W-:Y:S01]  /*16110*/  FMUL.FTZ R28, R164.reuse, R136 ;  /* 0x00000088a41c7220 */ /* 0x040fe20000410000 */
[----:B------:R-:W1:Y:S01]  /*16120*/  LDSM.16.MT88.4 R140, [R204+0x18000] ;  /* 0x01800000cc8c783b */ /* 0x000e620000004200 */
[C---:B------:R-:W-:Y:S01]  /*16130*/  FMUL.FTZ R29, R164.reuse, R137 ;  /* 0x00000089a41d7220 */ /* 0x040fe20000410000 */
[----:B------:R-:W-:Y:S01]  /*16140*/  IMAD.MOV.U32 R151, RZ, RZ, R153 ;  /* 0x000000ffff977224 */ /* 0x000fe200078e0099 */
[----:B------:R-:W-:Y:S01]  /*16150*/  MOV R137, R33 ;  /* 0x0000002100897202 */ /* 0x000fe20000000f00 */
[----:B------:R-:W-:Y:S01]  /*16160*/  IMAD.MOV.U32 R136, RZ, RZ, R32 ;  /* 0x000000ffff887224 */ /* 0x000fe200078e0020 */
[C---:B------:R-:W-:Y:S03]  /*16170*/  HMMA.16816.F32 R24, R168.reuse, R30, R24 ;  /* 0x0000001ea818723c */ /* 0x040fe60000001818 */
[----:B------:R-:W-:Y:S02]  /*16180*/  IMAD.MOV.U32 R153, RZ, RZ, R35 ;  /* 0x000000ffff997224 */ /* 0x000fe400078e0023 */
[C---:B------:R-:W-:Y:S01]  /*16190*/  FMUL.FTZ R32, R164.reuse, R132 ;  /* 0x00000084a4207220 */ /* 0x040fe20000410000 */
[C---:B------:R-:W-:Y:S01]  /*161a0*/  FMUL.FTZ R33, R164.reuse, R133 ;  /* 0x00000085a4217220 */ /* 0x040fe20000410000 */
[C---:B------:R-:W-:Y:S01]  /*161b0*/  FMUL.FTZ R35, R3.reuse, R135 ;  /* 0x0000008703237220 */ /* 0x040fe20000410000 */
[C---:B------:R-:W-:Y:S01]  /*161c0*/  FMUL.FTZ R30, R3.reuse, R138 ;  /* 0x0000008a031e7220 */ /* 0x040fe20000410000 */
[----:B------:R-:W2:Y:S01]  /*161d0*/  LDSM.16.MT88.4 R132, [R208+0x1a000] ;  /* 0x01a00000d084783b */ /* 0x000ea20000004200 */
[----:B------:R-:W3:Y:S01]  /*161e0*/  MUFU.EX2 R153, R153 ;  /* 0x0000009900997308 */ /* 0x000ee20000000800 */
        /* <DEDUP_REMOVED lines=25> */
[----:B------:R-:W1:Y:S02]  /*16380*/  MUFU.EX2 R151, R151 ;  /* 0x0000009700977308 */ /* 0x000e640000000800 */
[C---:B------:R-:W-:Y:S01]  /*16390*/  FMUL.FTZ R78, R3.reuse, R78 ;  /* 0x0000004e034e7220 */ /* 0x040fe20000410000 */
[----:B------:R-:W-:Y:S01]  /*163a0*/  FMUL.FTZ R79, R3, R79 ;  /* 0x0000004f034f7220 */ /* 0x000fe20000410000 */
[----:B------:R-:W-:Y:S01]  /*163b0*/  @!P5 HADD2 R247, -R178.H0_H0, -RZ.H0_H0 ;  /* 0xa00000ffb2f7d230 */ /* 0x000fe20000000900 */
[C---:B------:R-:W-:Y:S05]  /*163c0*/  HMMA.16816.F32 R32, R168.reuse, R142, R32 ;  /* 0x0000008ea820723c */ /* 0x040fea0000001820 */
[----:B------:R-:W-:Y:S01]  /*163d0*/  @!P5 PRMT R178, R247, 0x5410, RZ ;  /* 0x00005410f7b2d816 */ /* 0x000fe200000000ff */
[----:B------:R-:W-:Y:S01]  /*163e0*/  IMAD.MOV.U32 R141, RZ, RZ, R147 ;  /* 0x000000ffff8d7224 */ /* 0x000fe200078e0093 */
[C---:B--2---:R-:W-:Y:S03]  /*163f0*/  HMMA.16816.F32 R36, R168.reuse, R132, R36 ;  /* 0x00000084a824723c */ /* 0x044fe60000001824 */
[----:B------:R-:W-:Y:S01]  /*16400*/  STG.E.U16 desc[UR28][R200.64], R178 ;  /* 0x000000b2c8007986 */ /* 0x000fe2000c10151c */
[----:B------:R-:W-:Y:S02]  /*16410*/  IMAD.MOV.U32 R142, RZ, RZ, R136 ;  /* 0x000000ffff8e7224 */ /* 0x000fe400078e0088 */
[C---:B------:R-:W-:Y:S01]  /*16420*/  FMUL.FTZ R80, R164.reuse, R80 ;  /* 0x00000050a4507220 */ /* 0x040fe20000410000 */
[C---:B------:R-:W-:Y:S01]  /*16430*/  HMMA.16816.F32 R40, R168.reuse, R134, R40 ;  /* 0x00000086a828723c */ /* 0x040fe20000001828 */
[----:B------:R-:W2:Y:S03]  /*16440*/  LDSM.16.MT88.4 R132, [R206+0x1a000] ;  /* 0x01a00000ce84783b */ /* 0x000ea60000004200 */
[----:B------:R-:W-:Y:S02]  /*16450*/  IMAD.MOV.U32 R143, RZ, RZ, R137 ;  /* 0x000000ffff8f7224 */ /* 0x000fe400078e0089 */
[C---:B------:R-:W-:Y:S01]  /*16460*/  FMUL.FTZ R81, R164.reuse, R81 ;  /* 0x00000051a4517220 */ /* 0x040fe20000410000 */
[C---:B------:R-:W-:Y:S01]  /*16470*/  FMUL.FTZ R82, R3.reuse, R82 ;  /* 0x0000005203527220 */ /* 0x040fe20000410000 */
[C---:B------:R-:W-:Y:S01]  /*16480*/  FMUL.FTZ R83, R3.reuse, R83 ;  /* 0x0000005303537220 */ /* 0x040fe20000410000 */
[----:B------:R-:W-:Y:S02]  /*16490*/  LDSM.16.MT88.4 R136, [R206+0x1c000] ;  /* 0x01c00000ce88783b */ /* 0x000fe40000004200 */
[----:B------:R-:W-:Y:S02]  /*164a0*/  @!P2 HADD2 R246, -R177.H0_H0, -RZ.H0_H0 ;  /* 0xa00000ffb1f6a230 */ /* 0x000fe40000000900 */
[C---:B------:R-:W-:Y:S01]  /*164b0*/  FMUL.FTZ R84, R164.reuse, R84 ;  /* 0x00000054a4547220 */ /* 0x040fe20000410000 */
[----:B------:R-:W-:Y:S01]  /*164c0*/  FMUL.FTZ R85, R164, R85 ;  /* 0x00000055a4557220 */ /* 0x000fe20000410000 */
[C---:B------:R-:W-:Y:S01]  /*164d0*/  FMUL.FTZ R86, R3.reuse, R86 ;  /* 0x0000005603567220 */ /* 0x040fe20000410000 */
[C---:B------:R-:W-:Y:S01]  /*164e0*/  FMUL.FTZ R87, R3.reuse, R87 ;  /* 0x0000005703577220 */ /* 0x040fe20000410000 */
[----:B------:R-:W-:Y:S01]  /*164f0*/  @!P2 PRMT R177, R246, 0x5410, RZ ;  /* 0x00005410f6b1a816 */ /* 0x000fe200000000ff */
[C---:B------:R-:W-:Y:S01]  /*16500*/  FMUL.FTZ R88, R164.reuse, R88 ;  /* 0x00000058a4587220 */ /* 0x040fe20000410000 */
[C---:B------:R-:W-:Y:S01]  /*16510*/  FMUL.FTZ R89, R164.reuse, R89 ;  /* 0x00000059a4597220 */ /* 0x040fe20000410000 */
[C---:B------:R-:W-:Y:S01]  /*16520*/  FMUL.FTZ R90, R3.reuse, R90 ;  /* 0x0000005a035a7220 */ /* 0x040fe20000410000 */
[----:B------:R-:W-:Y:S01]  /*16530*/  FMUL.FTZ R91, R3, R91 ;  /* 0x0000005b035b7220 */ /* 0x000fe20000410000 */
[----:B------:R-:W-:Y:S01]  /*16540*/  STG.E.U16 desc[UR28][R200.64+0x2], R177 ;  /* 0x000002b1c8007986 */ /* 0x000fe2000c10151c */
[----:B------:R-:W-:Y:S02]  /*16550*/  @!P6 HADD2 R244, -R167.H0_H0, -RZ.H0_H0 ;  /* 0xa00000ffa7f4e230 */ /* 0x000fe40000000900 */
[C---:B------:R-:W-:Y:S01]  /*16560*/  FMUL.FTZ R100, R164.reuse, R100 ;  /* 0x00000064a4647220 */ /* 0x040fe20000410000 */
[----:B------:R-:W-:Y:S02]  /*16570*/  @!P4 HADD2 R243, -R166.H0_H0, -RZ.H0_H0 ;  /* 0xa00000ffa6f3c230 */ /* 0x000fe40000000900 */
[C---:B------:R-:W-:Y:S01]  /*16580*/  FMUL.FTZ R101, R164.reuse, R101 ;  /* 0x00000065a4657220 */ /* 0x040fe20000410000 */
[----:B------:R-:W-:Y:S01]  /*16590*/  FMUL.FTZ R104, R164, R104 ;  /* 0x00000068a4687220 */ /* 0x000fe20000410000 */
[----:B------:R-:W-:Y:S01]  /*165a0*/  @!P6 PRMT R167, R244, 0x5410, RZ ;  /* 0x00005410f4a7e816 */ /* 0x000fe200000000ff */
[C---:B------:R-:W-:Y:S01]  /*165b0*/  FMUL.FTZ R105, R164.reuse, R105 ;  /* 0x00000069a4697220 */ /* 0x040fe20000410000 */
[----:B------:R-:W-:Y:S01]  /*165c0*/  @!P4 PRMT R166, R243, 0x5410, RZ ;  /* 0x00005410f3a6c816 */ /* 0x000fe200000000ff */
[C---:B------:R-:W-:Y:S01]  /*165d0*/  FMUL.FTZ R108, R164.reuse, R108 ;  /* 0x0000006ca46c7220 */ /* 0x040fe20000410000 */
[C---:B------:R-:W-:Y:S01]  /*165e0*/  FMUL.FTZ R109, R164.reuse, R109 ;  /* 0x0000006da46d7220 */ /* 0x040fe20000410000 */
[----:B------:R-:W-:Y:S01]  /*165f0*/  STG.E.U16 desc[UR28][R198.64+0x12], R167 ;  /* 0x000012a7c6007986 */ /* 0x000fe2000c10151c */
[C---:B------:R-:W-:Y:S01]  /*16600*/  FMUL.FTZ R112, R164.reuse, R112 ;  /* 0x00000070a4707220 */ /* 0x040fe20000410000 */
[C---:B------:R-:W-:Y:S01]  /*16610*/  FMUL.FTZ R113, R164.reuse, R113 ;  /* 0x00000071a4717220 */ /* 0x040fe20000410000 */
[C---:B------:R-:W-:Y:S01]  /*16620*/  FMUL.FTZ R116, R164.reuse, R116 ;  /* 0x00000074a4747220 */ /* 0x040fe20000410000 */
[C---:B------:R-:W-:Y:S01]  /*16630*/  FMUL.FTZ R117, R164.reuse, R117 ;  /* 0x00000075a4757220 */ /* 0x040fe20000410000 */
[C---:B------:R-:W-:Y:S01]  /*16640*/  FMUL.FTZ R120, R164.reuse, R120 ;  /* 0x00000078a4787220 */ /* 0x040fe20000410000 */
[C---:B------:R-:W-:Y:S01]  /*16650*/  FMUL.FTZ R121, R164.reuse, R121 ;  /* 0x00000079a4797220 */ /* 0x040fe20000410000 */
[----:B------:R-:W-:Y:S02]  /*16660*/  IMAD.MOV.U32 R140, RZ, RZ, R146 ;  /* 0x000000ffff8c7224 */ /* 0x000fe400078e0092 */
[----:B------:R-:W-:Y:S01]  /*16670*/  @!P0 HADD2 R245, -R176.H0_H0, -RZ.H0_H0 ;  /* 0xa00000ffb0f58230 */ /* 0x000fe20000000900 */
[C---:B--2---:R-:W-:Y:S03]  /*16680*/  HMMA.16816.F32 R44, R168.reuse, R132, R44 ;  /* 0x00000084a82c723c */ /* 0x044fe6000000182c */
[----:B------:R-:W-:Y:S01]  /*16690*/  FMUL.FTZ R102, R3, R102 ;  /* 0x0000006603667220 */ /* 0x000fe20000410000 */
[----:B------:R-:W-:Y:S01]  /*166a0*/  @!P0 PRMT R176, R245, 0x5410, RZ ;  /* 0x00005410f5b08816 */ /* 0x000fe200000000ff */
[C---:B------:R-:W-:Y:S01]  /*166b0*/  FMUL.FTZ R103, R3.reuse, R103 ;  /* 0x0000006703677220 */ /* 0x040fe20000410000 */
[C---:B------:R-:W-:Y:S01]  /*166c0*/  HMMA.16816.F32 R48, R168.reuse, R134, R48 ;  /* 0x00000086a830723c */ /* 0x040fe20000001830 */
[----:B------:R-:W2:Y:S04]  /*166d0*/  LDSM.16.MT88.4 R132, [R205+0x1a000] ;  /* 0x01a00000cd84783b */ /* 0x000ea80000004200 */
[C---:B------:R-:W-:Y:S01]  /*166e0*/  FMUL.FTZ R106, R3.reuse, R106 ;  /* 0x0000006a036a7220 */ /* 0x040fe20000410000 */
[C---:B------:R-:W-:Y:S01]  /*166f0*/  FMUL.FTZ R107, R3.reuse, R107 ;  /* 0x0000006b036b7220 */ /* 0x040fe20000410000 */
[C---:B------:R-:W-:Y:S01]  /*16700*/  FMUL.FTZ R110, R3.reuse, R110 ;  /* 0x0000006e036e7220 */ /* 0x040fe20000410000 */
[C---:B------:R-:W-:Y:S01]  /*16710*/  FMUL.FTZ R111, R3.reuse, R111 ;  /* 0x0000006f036f7220 */ /* 0x040fe20000410000 */
[----:B------:R4:W-:Y:S02]  /*16720*/  STG.E.U16 desc[UR28][R198.64+0x10], R176 ;  /* 0x000010b0c6007986 */ /* 0x0009e4000c10151c */
[C---:B------:R-:W-:Y:S01]  /*16730*/  FMUL.FTZ R114, R3.reuse, R114 ;  /* 0x0000007203727220 */ /* 0x040fe20000410000 */
[C---:B------:R-:W-:Y:S01]  /*16740*/  FMUL.FTZ R115, R3.reuse, R115 ;  /* 0x0000007303737220 */ /* 0x040fe20000410000 */
[----:B------:R-:W-:Y:S01]  /*16750*/  STG.E.U16 desc[UR28][R200.64+0x10], R166 ;  /* 0x000010a6c8007986 */ /* 0x000fe2000c10151c */
[C---:B------:R-:W-:Y:S01]  /*16760*/  FMUL.FTZ R118, R3.reuse, R118 ;  /* 0x0000007603767220 */ /* 0x040fe20000410000 */
[C---:B------:R-:W-:Y:S01]  /*16770*/  FMUL.FTZ R119, R3.reuse, R119 ;  /* 0x0000007703777220 */ /* 0x040fe20000410000 */
[C---:B------:R-:W-:Y:S01]  /*16780*/  FMUL.FTZ R122, R3.reuse, R122 ;  /* 0x0000007a037a7220 */ /* 0x040fe20000410000 */
[----:B------:R-:W-:Y:S01]  /*16790*/  FMUL.FTZ R123, R3, R123 ;  /* 0x0000007b037b7220 */ /* 0x000fe20000410000 */
[----:B------:R-:W-:Y:S01]  /*167a0*/  @!P1 HADD2 R249, -R165.H0_H0, -RZ.H0_H0 ;  /* 0xa00000ffa5f99230 */ /* 0x000fe20000000900 */
[----:B---3--:R-:W-:Y:S01]  /*167b0*/  F2FP.F16.F32.PACK_AB R159, R153, R154 ;  /* 0x0000009a999f723e */ /* 0x008fe200000000ff */
[----:B------:R-:W-:Y:S01]  /*167c0*/  FMUL.FTZ R92, R164, R92 ;  /* 0x0000005ca45c7220 */ /* 0x000fe20000410000 */
[----:B------:R-:W-:Y:S01]  /*167d0*/  F2FP.F16.F32.PACK_AB R157, R152, R155 ;  /* 0x0000009b989d723e */ /* 0x000fe200000000ff */
[----:B------:R-:W-:Y:S01]  /*167e0*/  FMUL.FTZ R93, R164, R93 ;  /* 0x0000005da45d7220 */ /* 0x000fe20000410000 */
[----:B------:R-:W-:Y:S01]  /*167f0*/  @!P1 PRMT R165, R249, 0x5410, RZ ;  /* 0x00005410f9a59816 */ /* 0x000fe200000000ff */
[----:B------:R-:W-:Y:S01]  /*16800*/  FMUL.FTZ R94, R3, R94 ;  /* 0x0000005e035e7220 */ /* 0x000fe20000410000 */
[----:B------:R-:W-:Y:S01]  /*16810*/  PRMT R158, R159, 0x7632, R158 ;  /* 0x000076329f9e7816 */ /* 0x000fe2000000009e */
[----:B------:R-:W-:Y:S01]  /*16820*/  FMUL.FTZ R95, R3, R95 ;  /* 0x0000005f035f7220 */ /* 0x000fe20000410000 */
[----:B------:R-:W-:Y:S01]  /*16830*/  PRMT R156, R157, 0x7632, R156 ;  /* 0x000076329d9c7816 */ /* 0x000fe2000000009c */
[----:B------:R-:W-:Y:S01]  /*16840*/  STG.E.U16 desc[UR28][R200.64+0x12], R165 ;  /* 0x000012a5c8007986 */ /* 0x000fe2000c10151c */
[----:B-1----:R-:W-:Y:S01]  /*16850*/  F2FP.F16.F32.PACK_AB R161, R148, R151 ;  /* 0x0000009794a1723e */ /* 0x002fe200000000ff */
[C---:B------:R-:W-:Y:S01]  /*16860*/  FMUL.FTZ R96, R164.reuse, R96 ;  /* 0x00000060a4607220 */ /* 0x040fe20000410000 */
[C---:B------:R-:W-:Y:S01]  /*16870*/  FMUL.FTZ R97, R164.reuse, R97 ;  /* 0x00000061a4617220 */ /* 0x040fe20000410000 */
[----:B------:R-:W-:Y:S01]  /*16880*/  FMUL.FTZ R98, R3, R98 ;  /* 0x0000006203627220 */ /* 0x000fe20000410000 */
[----:B------:R-:W-:Y:S01]  /*16890*/  PRMT R160, R161, 0x7632, R160 ;  /* 0x00007632a1a07816 */ /* 0x000fe200000000a0 */
[C---:B------:R-:W-:Y:S01]  /*168a0*/  FMUL.FTZ R99, R3.reuse, R99 ;  /* 0x0000006303637220 */ /* 0x040fe20000410000 */
[C---:B------:R-:W-:Y:S01]  /*168b0*/  FMUL.FTZ R124, R164.reuse, R124 ;  /* 0x0000007ca47c7220 */ /* 0x040fe20000410000 */
[----:B----4-:R-:W-:Y:S01]  /*168c0*/  MUFU.EX2 R176, R191 ;  /* 0x000000bf00b07308 */ /* 0x010fe20000000800 */
[C---:B------:R-:W-:Y:S01]  /*168d0*/  FMUL.FTZ R125, R164.reuse, R125 ;  /* 0x0000007da47d7220 */ /* 0x040fe20000410000 */
[C---:B------:R-:W-:Y:S01]  /*168e0*/  FMUL.FTZ R128, R164.reuse, R128 ;  /* 0x00000080a4807220 */ /* 0x040fe20000410000 */
[----:B------:R-:W-:Y:S01]  /*168f0*/  FMUL.FTZ R129, R164, R129 ;  /* 0x00000081a4817220 */ /* 0x000fe20000410000 */
[----:B------:R-:W-:Y:S01]  /*16900*/  MOV R164, R145 ;  /* 0x0000009100a47202 */ /* 0x000fe20000000f00 */
[C---:B--2---:R-:W-:Y:S03]  /*16910*/  HMMA.16816.F32 R52, R168.reuse, R132, R52 ;  /* 0x00000084a834723c */ /* 0x044fe60000001834 */
[----:B------:R-:W-:Y:S01]  /*16920*/  SHF.R.U32.HI R145, RZ, 0x10, R210 ;  /* 0x00000010ff917819 */ /* 0x000fe200000116d2 */
[----:B------:R-:W-:Y:S01]  /*16930*/  FMUL.FTZ R126, R3, R126 ;  /* 0x0000007e037e7220 */ /* 0x000fe20000410000 */
[----:B------:R-:W-:Y:S01]  /*16940*/  LOP3.LUT R146, R164, 0xff, RZ, 0xc0, !PT ;  /* 0x000000ffa4927812 */ /* 0x000fe200078ec0ff */
[C---:B------:R-:W-:Y:S01]  /*16950*/  HMMA.16816.F32 R56, R168.reuse, R134, R56 ;  /* 0x00000086a838723c */ /* 0x040fe20000001838 */
[----:B------:R-:W1:Y:S04]  /*16960*/  LDSM.16.MT88.4 R132, [R204+0x1a000] ;  /* 0x01a00000cc84783b */ /* 0x000e680000004200 */
[----:B------:R-:W-:Y:S01]  /*16970*/  LOP3.LUT R145, R145, 0xff, RZ, 0xc0, !PT ;  /* 0x000000ff91917812 */ /* 0x000fe200078ec0ff */
[C---:B------:R-:W-:Y:S01]  /*16980*/  FMUL.FTZ R127, R3.reuse, R127 ;  /* 0x0000007f037f7220 */ /* 0x040fe20000410000 */
[----:B------:R-:W-:Y:S01]  /*16990*/  SHF.R.U32.HI R147, RZ, 0x10, R164 ;  /* 0x00000010ff937819 */ /* 0x000fe200000116a4 */
[----:B------:R-:W-:Y:S03]  /*169a0*/  FMUL.FTZ R130, R3, R130 ;  /* 0x0000008203827220 */ /* 0x000fe60000410000 */
[----:B------:R-:W-:Y:S01]  /*169b0*/  LOP3.LUT R147, R147, 0xff, RZ, 0xc0, !PT ;  /* 0x000000ff93937812 */ /* 0x000fe200078ec0ff */
[----:B------:R-:W-:Y:S01]  /*169c0*/  FMUL.FTZ R131, R3, R131 ;  /* 0x0000008303837220 */ /* 0x000fe20000410000 */
        /* <DEDUP_REMOVED lines=15> */
[----:B------:R-:W2:Y:S11]  /*16ac0*/  LDSM.16.MT88.4 R136, [R204+0x1c000] ;  /* 0x01c00000cc88783b */ /* 0x000eb60000004200 */
[----:B------:R-:W-:Y:S01]  /*16ad0*/  @!P2 HADD2 R233, -R158.H0_H0, -RZ.H0_H0 ;  /* 0xa00000ff9ee9a230 */ /* 0x000fe20000000900 */
[C---:B-1----:R-:W-:Y:S06]  /*16ae0*/  HMMA.16816.F32 R84, R168.reuse, R132, R84 ;  /* 0x00000084a854723c */ /* 0x042fec0000001854 */
[C---:B------:R-:W-:Y:S05]  /*16af0*/  HMMA.16816.F32 R88, R168.reuse, R134, R88 ;  /* 0x00000086a858723c */ /* 0x040fea0000001858 */
[--C-:B------:R-:W-:Y:S04]  /*16b00*/  SHF.R.U32.HI R132, RZ, 0x18, R144.reuse ;  /* 0x00000018ff847819 */ /* 0x100fe80000011690 */
[----:B------:R-:W-:Y:S02]  /*16b10*/  ISETP.LE.U32.AND P0, PT, R132, UR5, PT ;  /* 0x0000000584007c0c */ /* 0x000fe4000bf03070 */
[----:B------:R-:W1:Y:S01]  /*16b20*/  LDSM.16.MT88.4 R132, [R208+0x1e000] ;  /* 0x01e00000d084783b */ /* 0x000e620000004200 */
[C---:B--2---:R-:W-:Y:S06]  /*16b30*/  HMMA.16816.F32 R92, R168.reuse, R136, R92 ;  /* 0x00000088a85c723c */ /* 0x044fec000000185c */
[C---:B------:R-:W-:Y:S05]  /*16b40*/  HMMA.16816.F32 R96, R168.reuse, R138, R96 ;  /* 0x0000008aa860723c */ /* 0x040fea0000001860 */
[C---:B------:R-:W-:Y:S01]  /*16b50*/  LOP3.LUT R137, R210.reuse, 0xff, RZ, 0xc0, !PT ;  /* 0x000000ffd2897812 */ /* 0x040fe200078ec0ff */
[----:B------:R-:W-:Y:S01]  /*16b60*/  @!P0 HADD2 R237, -R156.H0_H0, -RZ.H0_H0 ;  /* 0xa00000ff9ced8230 */ /* 0x000fe20000000900 */
[C---:B------:R-:W-:Y:S01]  /*16b70*/  LOP3.LUT R136, R210.reuse, 0xffff, RZ, 0xc0, !PT ;  /* 0x0000ffffd2887812 */ /* 0x040fe200078ec0ff */
[----:B------:R-:W-:Y:S01]  /*16b80*/  IMAD.MOV.U32 R139, RZ, RZ, R144 ;  /* 0x000000ffff8b7224 */ /* 0x000fe200078e0090 */
[----:B------:R-:W-:Y:S02]  /*16b90*/  ISETP.LE.U32.AND P6, PT, R137, UR5, PT ;  /* 0x0000000589007c0c */ /* 0x000fe4000bfc3070 */
[----:B------:R-:W-:Y:S02]  /*16ba0*/  LOP3.LUT R144, R210, 0xff, RZ, 0xc0, !PT ;  /* 0x000000ffd2907812 */ /* 0x000fe400078ec0ff */
[----:B------:R-:W-:Y:S02]  /*16bb0*/  SHF.R.U32.HI R137, RZ, 0x8, R136 ;  /* 0x00000008ff897819 */ /* 0x000fe40000011688 */
[--C-:B------:R-:W-:Y:S02]  /*16bc0*/  SHF.R.U32.HI R136, RZ, 0x18, R210.reuse ;  /* 0x00000018ff887819 */ /* 0x100fe400000116d2 */
[----:B------:R-:W-:Y:S02]  /*16bd0*/  PRMT R144, R144, 0x5410, R137 ;  /* 0x0000541090907816 */ /* 0x000fe40000000089 */
[----:B------:R-:W-:Y:S02]  /*16be0*/  SHF.R.U32.HI R137, RZ, 0x10, R210 ;  /* 0x00000010ff897819 */ /* 0x000fe400000116d2 */
[----:B------:R-:W-:Y:S01]  /*16bf0*/  PRMT R145, R145, 0x5410, R136 ;  /* 0x0000541091917816 */ /* 0x000fe20000000088 */
[----:B------:R-:W-:Y:S01]  /*16c00*/  @!P6 HADD2 R240, -R161.H0_H0, -RZ.H0_H0 ;  /* 0xa00000ffa1f0e230 */ /* 0x000fe20000000900 */
[----:B------:R-:W-:Y:S02]  /*16c10*/  LOP3.LUT R137, R137, 0xff, RZ, 0xc0, !PT ;  /* 0x000000ff89897812 */ /* 0x000fe400078ec0ff */
[----:B------:R-:W-:Y:S02]  /*16c20*/  SHF.R.U32.HI R138, RZ, 0x18, R164 ;  /* 0x00000018ff8a7819 */ /* 0x000fe400000116a4 */
[----:B------:R-:W-:Y:S01]  /*16c30*/  ISETP.LE.U32.AND P4, PT, R137, UR5, PT ;  /* 0x0000000589007c0c */ /* 0x000fe2000bf83070 */
[C---:B-1----:R-:W-:Y:S03]  /*16c40*/  HMMA.16816.F32 R100, R168.reuse, R132, R100 ;  /* 0x00000084a864723c */ /* 0x042fe60000001864 */
[----:B------:R-:W-:Y:S02]  /*16c50*/  LOP3.LUT R137, R164, 0xffff, RZ, 0xc0, !PT ;  /* 0x0000ffffa4897812 */ /* 0x000fe400078ec0ff */
[----:B------:R-:W-:Y:S01]  /*16c60*/  PRMT R147, R147, 0x5410, R138 ;  /* 0x0000541093937816 */ /* 0x000fe2000000008a */
[C---:B------:R-:W-:Y:S01]  /*16c70*/  HMMA.16816.F32 R104, R168.reuse, R134, R104 ;  /* 0x00000086a868723c */ /* 0x040fe20000001868 */
[----:B------:R-:W1:Y:S04]  /*16c80*/  LDSM.16.MT88.4 R132, [R206+0x1e000] ;  /* 0x01e00000ce84783b */ /* 0x000e680000004200 */
[----:B------:R-:W-:Y:S01]  /*16c90*/  SHF.R.U32.HI R137, RZ, 0x8, R137 ;  /* 0x00000008ff897819 */ /* 0x000fe20000011689 */
[----:B------:R-:W-:Y:S01]  /*16ca0*/  IMAD.MOV.U32 R138, RZ, RZ, R140 ;  /* 0x000000ffff8a7224 */ /* 0x000fe200078e008c */
[----:B------:R-:W-:Y:S01]  /*16cb0*/  SHF.R.U32.HI R136, RZ, 0x10, R139 ;  /* 0x00000010ff887819 */ /* 0x000fe2000001168b */
[----:B------:R-:W-:Y:S03]  /*16cc0*/  IMAD.MOV.U32 R139, RZ, RZ, R141 ;  /* 0x000000ffff8b7224 */ /* 0x000fe600078e008d */
[----:B------:R-:W-:Y:S02]  /*16cd0*/  PRMT R146, R146, 0x5410, R137 ;  /* 0x0000541092927816 */ /* 0x000fe40000000089 */
[----:B------:R-:W2:Y:S01]  /*16ce0*/  LDL.LU R137, [R1+0x38] ;  /* 0x0000380001897983 */ /* 0x000ea20000300800 */
[----:B------:R-:W-:Y:S04]  /*16cf0*/  LOP3.LUT R136, R136, 0xff, RZ, 0xc0, !PT ;  /* 0x000000ff88887812 */ /* 0x000fe800078ec0ff */
[----:B------:R-:W-:Y:S11]  /*16d00*/  ISETP.LE.U32.AND P1, PT, R136, UR5, PT ;  /* 0x0000000588007c0c */ /* 0x000ff6000bf23070 */
[----:B------:R-:W-:Y:S02]  /*16d10*/  @!UPT UIADD3 URZ, URZ, URZ, URZ ;  /* 0x0000003f3f3ff290 */ /* 0x000fe4000fffe03f */
[----:B------:R-:W-:Y:S01]  /*16d20*/  @!P1 HADD2 R232, -R157.H0_H0, -RZ.H0_H0 ;  /* 0xa00000ff9de89230 */ /* 0x000fe20000000900 */
[C---:B-1----:R-:W-:Y:S06]  /*16d30*/  HMMA.16816.F32 R108, R168.reuse, R132, R108 ;  /* 0x00000084a86c723c */ /* 0x042fec000000186c */
[C---:B------:R-:W-:Y:S01]  /*16d40*/  HMMA.16816.F32 R112, R168.reuse, R134, R112 ;  /* 0x00000086a870723c */ /* 0x040fe20000001870 */
[----:B------:R-:W1:Y:S05]  /*16d50*/  LDSM.16.MT88.4 R132, [R205+0x1e000] ;  /* 0x01e00000cd84783b */ /* 0x000e6a0000004200 */
[C---:B-1----:R-:W-:Y:S06]  /*16d60*/  HMMA.16816.F32 R116, R168.reuse, R132, R116 ;  /* 0x00000084a874723c */ /* 0x042fec0000001874 */
[C---:B------:R-:W-:Y:S01]  /*16d70*/  HMMA.16816.F32 R120, R168.reuse, R134, R120 ;  /* 0x00000086a878723c */ /* 0x040fe20000001878 */
[----:B------:R-:W1:Y:S05]  /*16d80*/  LDSM.16.MT88.4 R132, [R204+0x1e000] ;  /* 0x01e00000cc84783b */ /* 0x000e6a0000004200 */
[C---:B-1----:R-:W-:Y:S06]  /*16d90*/  HMMA.16816.F32 R124, R168.reuse, R132, R124 ;  /* 0x00000084a87c723c */ /* 0x042fec000000187c */
[----:B------:R-:W-:Y:S05]  /*16da0*/  HMMA.16816.F32 R128, R168, R134, R128 ;  /* 0x00000086a880723c */ /* 0x000fea0000001880 */
[----:B------:R-:W-:Y:S02]  /*16db0*/  LOP3.LUT R132, R210, 0xffff, RZ, 0xc0, !PT ;  /* 0x0000ffffd2847812 */ /* 0x000fe400078ec0ff */
[----:B------:R-:W-:Y:S01]  /*16dc0*/  IMAD.MOV.U32 R170, RZ, RZ, R138 ;  /* 0x000000ffffaa7224 */ /* 0x000fe200078e008a */
[----:B------:R-:W-:Y:S03]  /*16dd0*/  MOV R171, R139 ;  /* 0x0000008b00ab7202 */ /* 0x000fe60000000f00 */
[----:B------:R-:W-:Y:S01]  /*16de0*/  SHF.R.U32.HI R132, RZ, 0x8, R132 ;  /* 0x00000008ff847819 */ /* 0x000fe20000011684 */
[----:B------:R-:W-:Y:S01]  /*16df0*/  IMAD.MOV.U32 R168, RZ, RZ, R142 ;  /* 0x000000ffffa87224 */ /* 0x000fe200078e008e */
[--C-:B------:R-:W-:Y:S01]  /*16e00*/  HSET2.LE.AND R135, R144, R173.reuse, PT ;  /* 0x000000ad90877233 */ /* 0x100fe20003803000 */
[----:B------:R-:W-:Y:S01]  /*16e10*/  IMAD.MOV.U32 R169, RZ, RZ, R143 ;  /* 0x000000ffffa97224 */ /* 0x000fe200078e008f */
[----:B------:R-:W-:Y:S02]  /*16e20*/  LOP3.LUT R134, R132, 0xffff, RZ, 0xc0, !PT ;  /* 0x0000ffff84867812 */ /* 0x000fe400078ec0ff */
[----:B------:R-:W-:Y:S02]  /*16e30*/  PRMT R132, R159, 0x5410, R158 ;  /* 0x000054109f847816 */ /* 0x000fe4000000009e */
[----:B------:R-:W-:Y:S02]  /*16e40*/  @!P5 PRMT R159, R248, 0x5410, RZ ;  /* 0x00005410f89fd816 */ /* 0x000fe400000000ff */
[----:B------:R-:W-:Y:S02]  /*16e50*/  ISETP.LE.U32.AND P5, PT, R134, UR5, PT ;  /* 0x0000000586007c0c */ /* 0x000fe4000bfa3070 */
[--C-:B------:R-:W-:Y:S01]  /*16e60*/  HSET2.LE.AND R134, R147, R173.reuse, PT ;  /* 0x000000ad93867233 */ /* 0x100fe20003803000 */
[----:B------:R-:W-:Y:S01]  /*16e70*/  STG.E.U16 desc[UR28][R198.64+0x20], R159 ;  /* 0x0000209fc6007986 */ /* 0x000fe2000c10151c */
[--C-:B------:R-:W-:Y:S02]  /*16e80*/  HSET2.LE.AND R144, R145, R173.reuse, PT ;  /* 0x000000ad91907233 */ /* 0x100fe40003803000 */
[----:B------:R-:W-:Y:S05]  /*16e90*/  @!P2 PRMT R158, R233, 0x5410, RZ ;  /* 0x00005410e99ea816 */ /* 0x000fea00000000ff */
[----:B------:R-:W-:Y:S02]  /*16ea0*/  STG.E.U16 desc[UR28][R198.64+0x22], R158 ;  /* 0x0000229ec6007986 */ /* 0x000fe4000c10151c */
[----:B------:R-:W-:Y:S02]  /*16eb0*/  @!P5 HADD2 R239, -R160.H0_H0, -RZ.H0_H0 ;  /* 0xa00000ffa0efd230 */ /* 0x000fe40000000900 */
[----:B--2---:R-:W-:Y:S01]  /*16ec0*/  FFMA.FTZ R140, R3, R137, R150 ;  /* 0x00000089038c7223 */ /* 0x004fe20000010096 */
[----:B------:R-:W-:Y:S01]  /*16ed0*/  FADD.FTZ R3, R172, R149 ;  /* 0x00000095ac037221 */ /* 0x000fe20000010000 */
[----:B------:R1:W-:Y:S01]  /*16ee0*/  MUFU.EX2 R150, R163 ;  /* 0x000000a300967308 */ /* 0x0003e20000000800 */
[----:B------:R-:W2:Y:S01]  /*16ef0*/  LDSM.16.MT88.4 R136, [R208+0x18800] ;  /* 0x01880000d088783b */ /* 0x000ea20000004200 */
[----:B------:R-:W-:Y:S01]  /*16f00*/  FADD.FTZ R133, R213, R140 ;  /* 0x0000008cd5857221 */ /* 0x000fe20000010000 */
[----:B------:R-:W-:Y:S03]  /*16f10*/  FADD.FTZ R3, R209, R3 ;  /* 0x00000003d1037221 */ /* 0x000fe60000010000 */
[----:B------:R-:W-:Y:S04]  /*16f20*/  FADD.FTZ R133, R207, R133 ;  /* 0x00000085cf857221 */ /* 0x000fe80000010000 */
[----:B------:R-:W3:Y:S01]  /*16f30*/  MUFU.EX2 R149, R212 ;  /* 0x000000d400957308 */ /* 0x000ee20000000800 */
[----:B------:R-:W4:Y:S01]  /*16f40*/  LDSM.16.MT88.4 R140, [R206+0x18800] ;  /* 0x01880000ce8c783b */ /* 0x000f220000004200 */
[----:B-1----:R-:W-:Y:S01]  /*16f50*/  FADD.FTZ R163, R162, R3 ;  /* 0x00000003a2a37221 */ /* 0x002fe20000010000 */
[----:B------:R-:W-:Y:S01]  /*16f60*/  HSET2.LE.AND R3, R146, R173, PT ;  /* 0x000000ad92037233 */ /* 0x000fe20003803000 */
[----:B------:R-:W-:Y:S01]  /*16f70*/  FADD.FTZ R146, R180, R133 ;  /* 0x00000085b4927221 */ /* 0x000fe20000010000 */
[----:B------:R-:W-:Y:S01]  /*16f80*/  PRMT R133, R157, 0x5410, R156 ;  /* 0x000054109d857816 */ /* 0x000fe2000000009c */
[----:B------:R-:W-:Y:S02]  /*16f90*/  IMAD.MOV.U32 R162, RZ, RZ, R210 ;  /* 0x000000ffffa27224 */ /* 0x000fe400078e00d2 */
[----:B------:R-:W-:Y:S01]  /*16fa0*/  FADD.FTZ R154, R154, R163 ;  /* 0x000000a39a9a7221 */ /* 0x000fe20000010000 */
[----:B------:R-:W-:Y:S01]  /*16fb0*/  LOP3.LUT R132, R3, R132, RZ, 0xc0, !PT ;  /* 0x0000008403847212 */ /* 0x000fe200078ec0ff */
[----:B------:R-:W-:Y:S01]  /*16fc0*/  FADD.FTZ R155, R155, R146 ;  /* 0x000000929b9b7221 */ /* 0x000fe20000010000 */
[----:B---3--:R-:W-:Y:S01]  /*16fd0*/  F2FP.F16.F32.PACK_AB R180, R149, R150 ;  /* 0x0000009695b4723e */ /* 0x008fe200000000ff */
[----:B------:R3:W5:Y:S01]  /*16fe0*/  LDL.LU R213, [R1+0x7c] ;  /* 0x00007c0001d57983 */ /* 0x0007620000300800 */
[----:B------:R-:W-:Y:S01]  /*16ff0*/  LOP3.LUT R133, R134, R133, RZ, 0xc0, !PT ;  /* 0x0000008586857212 */ /* 0x000fe200078ec0ff */
[----:B------:R-:W-:Y:S01]  /*17000*/  IMAD.MOV.U32 R163, RZ, RZ, R211 ;  /* 0x000000ffffa37224 */ /* 0x000fe200078e00d3 */
[----:B------:R-:W-:Y:S01]  /*17010*/  PRMT R134, R161, 0x5410, R160 ;  /* 0x00005410a1867816 */ /* 0x000fe200000000a0 */
[----:B------:R3:W5:Y:S01]  /*17020*/  LDL.LU R212, [R1+0x78] ;  /* 0x0000780001d47983 */ /* 0x0007620000300800 */
[C---:B------:R-:W-:Y:S01]  /*17030*/  PRMT R3, R180.reuse, 0x7632, R3 ;  /* 0x00007632b4037816 */ /* 0x040fe20000000003 */
[----:B------:R-:W-:Y:S01]  /*17040*/  @!P4 HADD2 R238, -R180.H0_H0, -RZ.H0_H0 ;  /* 0xa00000ffb4eec230 */ /* 0x000fe20000000900 */
[----:B------:R-:W-:Y:S01]  /*17050*/  LOP3.LUT R134, R135, R134, RZ, 0xc0, !PT ;  /* 0x0000008687867212 */ /* 0x000fe200078ec0ff */
[----:B------:R3:W5:Y:S01]  /*17060*/  LDL.LU R209, [R1+0x74] ;  /* 0x0000740001d17983 */ /* 0x0007620000300800 */
[----:B------:R-:W-:Y:S01]  /*17070*/  PRMT R135, R180, 0x5410, R3 ;  /* 0x00005410b4877816 */ /* 0x000fe20000000003 */
[----:B------:R-:W-:Y:S01]  /*17080*/  MUFU.EX2 R163, R185 ;  /* 0x000000b900a37308 */ /* 0x000fe20000000800 */
[----:B------:R-:W-:Y:S01]  /*17090*/  SHF.R.U32.HI R162, RZ, 0x18, R162 ;  /* 0x00000018ffa27819 */ /* 0x000fe200000116a2 */
[----:B------:R3:W5:Y:S01]  /*170a0*/  LDL.LU R207, [R1+0x70] ;  /* 0x0000700001cf7983 */ /* 0x0007620000300800 */
[----:B------:R-:W-:Y:S02]  /*170b0*/  LOP3.LUT R135, R144, R135, RZ, 0xc0, !PT ;  /* 0x0000008790877212 */ /* 0x000fe400078ec0ff */
[----:B------:R-:W-:Y:S01]  /*170c0*/  @!P1 PRMT R157, R232, 0x5410, RZ ;  /* 0x00005410e89d9816 */ /* 0x000fe200000000ff */
[----:B------:R-:W1:Y:S01]  /*170d0*/  LDSM.16.MT88.4 R144, [R205+0x18800] ;  /* 0x01880000cd90783b */ /* 0x000e620000004200 */
[----:B------:R-:W-:Y:S02]  /*170e0*/  @!P4 PRMT R180, R238, 0x5410, RZ ;  /* 0x00005410eeb4c816 */ /* 0x000fe400000000ff */
[----:B------:R-:W-:Y:S01]  /*170f0*/  @!P0 PRMT R156, R237, 0x5410, RZ ;  /* 0x00005410ed9c8816 */ /* 0x000fe200000000ff */
[C---:B--2---:R-:W-:Y:S04]  /*17100*/  HMMA.16816.F32 R4, R132.reuse, R136, R4 ;  /* 0x000000888404723c */ /* 0x044fe80000001804 */
[----:B------:R3:W5:Y:S01]  /*17110*/  LDL.LU.64 R210, [R1+0x68] ;  /* 0x0000680001d27983 */ /* 0x0007620000300a00 */
[----:B------:R-:W-:Y:S01]  /*17120*/  @!P6 PRMT R161, R240, 0x5410, RZ ;  /* 0x00005410f0a1e816 */ /* 0x000fe200000000ff */
[C---:B------:R-:W-:Y:S03]  /*17130*/  HMMA.16816.F32 R8, R132.reuse, R138, R8 ;  /* 0x0000008a8408723c */ /* 0x040fe60000001808 */
[----:B------:R-:W-:Y:S01]  /*17140*/  ISETP.LE.U32.AND P2, PT, R162, UR5, PT ;  /* 0x00000005a2007c0c */ /* 0x000fe2000bf43070 */
[----:B------:R-:W2:Y:S01]  /*17150*/  LDSM.16.MT88.4 R136, [R204+0x18800] ;  /* 0x01880000cc88783b */ /* 0x000ea20000004200 */
[----:B------:R-:W-:Y:S01]  /*17160*/  @!P5 PRMT R160, R239, 0x5410, RZ ;  /* 0x00005410efa0d816 */ /* 0x000fe200000000ff */
[C---:B----4-:R-:W-:Y:S05]  /*17170*/  HMMA.16816.F32 R12, R132.reuse, R140, R12 ;  /* 0x0000008c840c723c */ /* 0x050fea000000180c */
[----:B------:R-:W-:Y:S01]  /*17180*/  LOP3.LUT R162, R169, UR38, RZ, 0x3c, !PT ;  /* 0x00000026a9a27c12 */ /* 0x000fe2000f8e3cff */
[C---:B------:R-:W-:Y:S01]  /*17190*/  HMMA.16816.F32 R16, R132.reuse, R142, R16 ;  /* 0x0000008e8410723c */ /* 0x040fe20000001810 */
[----:B------:R-:W4:Y:S04]  /*171a0*/  LDSM.16.MT88.4 R140, [R208+0x1a800] ;  /* 0x01a80000d08c783b */ /* 0x000f280000004200 */
[----:B------:R-:W-:Y:S06]  /*171b0*/  IMAD.WIDE.U32 R168, R162, -0x326172a9, RZ ;  /* 0xcd9e8d57a2a87825 */ /* 0x000fec00078e00ff */
[----:B------:R-:W-:Y:S02]  /*171c0*/  @!P2 HADD2 R242, -R3.H0_H0, -RZ.H0_H0 ;  /* 0xa00000ff03f2a230 */ /* 0x000fe40000000900 */
[----:B------:R-:W-:Y:S01]  /*171d0*/  FADD.FTZ R162, R153, R154 ;  /* 0x0000009a99a27221 */ /* 0x000fe20000010000 */
[----:B------:R-:W-:Y:S02]  /*171e0*/  STG.E.U16 desc[UR28][R200.64+0x20], R157 ;  /* 0x0000209dc8007986 */ /* 0x000fe4000c10151c */
[----:B------:R-:W-:Y:S01]  /*171f0*/  @!P2 PRMT R3, R242, 0x5410, RZ ;  /* 0x00005410f203a816 */ /* 0x000fe200000000ff */
[----:B------:R-:W-:Y:S01]  /*17200*/  FADD.FTZ R153, R152, R155 ;  /* 0x0000009b98997221 */ /* 0x000fe20000010000 */
[----:B------:R-:W-:Y:S01]  /*17210*/  STG.E.U16 desc[UR28][R200.64+0x22], R156 ;  /* 0x0000229cc8007986 */ /* 0x000fe2000c10151c */
[----:B------:R-:W-:Y:S02]  /*17220*/  LOP3.LUT R154, R169, UR34, R174, 0x96, !PT ;  /* 0x00000022a99a7c12 */ /* 0x000fe4000f8e96ae */
[----:B------:R-:W-:Y:S01]  /*17230*/  FADD.FTZ R178, R150, R153 ;  /* 0x0000009996b27221 */ /* 0x000fe20000010000 */
[----:B------:R-:W-:Y:S01]  /*17240*/  STG.E.U16 desc[UR28][R198.64+0x30], R161 ;  /* 0x000030a1c6007986 */ /* 0x000fe2000c10151c */
[C---:B-1----:R-:W-:Y:S03]  /*17250*/  HMMA.16816.F32 R20, R132.reuse, R144, R20 ;  /* 0x000000908414723c */ /* 0x042fe60000001814 */
[----:B------:R-:W-:Y:S01]  /*17260*/  STG.E.U16 desc[UR28][R198.64+0x32], R160 ;  /* 0x000032a0c6007986 */ /* 0x000fe2000c10151c */
[----:B------:R-:W-:Y:S01]  /*17270*/  FADD.FTZ R149, R149, R178 ;  /* 0x000000b295957221 */ /* 0x000fe20000010000 */
[----:B------:R-:W-:Y:S01]  /*17280*/  IMAD.WIDE.U32 R154, R154, -0x2daee0ad, RZ ;  /* 0xd2511f539a9a7825 */ /* 0x000fe200078e00ff */
[C---:B------:R-:W-:Y:S01]  /*17290*/  HMMA.16816.F32 R24, R132.reuse, R146, R24 ;  /* 0x000000928418723c */ /* 0x040fe20000001818 */
[----:B------:R-:W1:Y:S05]  /*172a0*/  LDSM.16.MT88.4 R144, [R206+0x1a800] ;  /* 0x01a80000ce90783b */ /* 0x000e6a0000004200 */
[C---:B--2---:R-:W-:Y:S03]  /*172b0*/  HMMA.16816.F32 R28, R132.reuse, R136, R28 ;  /* 0x00000088841c723c */ /* 0x044fe6000000181c */
[----:B------:R-:W-:Y:S04]  /*172c0*/  STG.E.U16 desc[UR28][R200.64+0x32], R3 ;  /* 0x00003203c8007986 */ /* 0x000fe8000c10151c */
[----:B------:R2:W-:Y:S01]  /*172d0*/  STG.E.U16 desc[UR28][R200.64+0x30], R180 ;  /* 0x000030b4c8007986 */ /* 0x0005e2000c10151c */
[C---:B------:R-:W-:Y:S03]  /*172e0*/  HMMA.16816.F32 R32, R132.reuse, R138, R32 ;  /* 0x0000008a8420723c */ /* 0x040fe60000001820 */
[----:B------:R-:W3:Y:S03]  /*172f0*/  LDSM.16.MT88.4 R136, [R205+0x1a800] ;  /* 0x01a80000cd88783b */ /* 0x000ee60000004200 */
[C---:B----4-:R-:W-:Y:S06]  /*17300*/  HMMA.16816.F32 R36, R132.reuse, R140, R36 ;  /* 0x0000008c8424723c */ /* 0x050fec0000001824 */
[C---:B------:R-:W-:Y:S01]  /*17310*/  HMMA.16816.F32 R40, R132.reuse, R142, R40 ;  /* 0x0000008e8428723c */ /* 0x040fe20000001828 */
[----:B------:R-:W4:Y:S04]  /*17320*/  LDSM.16.MT88.4 R140, [R204+0x1a800] ;  /* 0x01a80000cc8c783b */ /* 0x000f280000004200 */
[----:B--2---:R-:W-:Y:S01]  /*17330*/  IMAD.MOV.U32 R180, RZ, RZ, R176 ;  /* 0x000000ffffb47224 */ /* 0x004fe200078e00b0 */
[C---:B-1----:R-:W-:Y:S06]  /*17340*/  HMMA.16816.F32 R44, R132.reuse, R144, R44 ;  /* 0x00000090842c723c */ /* 0x042fec000000182c */
[C---:B------:R-:W-:Y:S05]  /*17350*/  HMMA.16816.F32 R48, R132.reuse, R146, R48 ;  /* 0x000000928430723c */ /* 0x040fea0000001830 */
[----:B------:R-:W-:Y:S02]  /*17360*/  LOP3.LUT R144, R203, UR36, R168, 0x96, !PT ;  /* 0x00000024cb907c12 */ /* 0x000fe4000f8e96a8 */
[----:B------:R-:W-:Y:S01]  /*17370*/  LOP3.LUT R168, R155, UR23, R170, 0x96, !PT ;  /* 0x000000179ba87c12 */ /* 0x000fe2000f8e96aa */
[----:B------:R-:W-:Y:S01]  /*17380*/  FADD.FTZ R155, R151, R162 ;  /* 0x000000a2979b7221 */ /* 0x000fe20000010000 */
[C---:B---3--:R-:W-:Y:S03]  /*17390*/  HMMA.16816.F32 R52, R132.reuse, R136, R52 ;  /* 0x000000888434723c */ /* 0x048fe60000001834 */
[----:B------:R-:W-:Y:S04]  /*173a0*/  IMAD.WIDE.U32 R174, R144, -0x2daee0ad, RZ ;  /* 0xd2511f5390ae7825 */ /* 0x000fe800078e00ff */
[----:B------:R-:W-:Y:S01]  /*173b0*/  FADD.FTZ R155, R148, R155 ;  /* 0x0000009b949b7221 */ /* 0x000fe20000010000 */
[----:B------:R-:W1:Y:S01]  /*173c0*/  LDSM.16.MT88.4 R144, [R208+0x1c800] ;  /* 0x01c80000d090783b */ /* 0x000e620000004200 */
[C---:B------:R-:W-:Y:S03]  /*173d0*/  HMMA.16816.F32 R56, R132.reuse, R138, R56 ;  /* 0x0000008a8438723c */ /* 0x040fe60000001838 */
[----:B------:R-:W-:Y:S03]  /*173e0*/  LOP3.LUT R152, R175, UR30, R154, 0x96, !PT ;  /* 0x0000001eaf987c12 */ /* 0x000fe6000f8e969a */
[C---:B----4-:R-:W-:Y:S01]  /*173f0*/  HMMA.16816.F32 R60, R132.reuse, R140, R60 ;  /* 0x0000008c843c723c */ /* 0x050fe2000000183c */
[----:B------:R-:W2:Y:S04]  /*17400*/  LDSM.16.MT88.4 R136, [R206+0x1c800] ;  /* 0x01c80000ce88783b */ /* 0x000ea80000004200 */
[----:B------:R-:W-:Y:S01]  /*17410*/  IMAD.WIDE.U32 R168, R168, -0x326172a9, RZ ;  /* 0xcd9e8d57a8a87825 */ /* 0x000fe200078e00ff */
[C---:B------:R-:W-:Y:S03]  /*17420*/  HMMA.16816.F32 R64, R132.reuse, R142, R64 ;  /* 0x0000008e8440723c */ /* 0x040fe60000001840 */
[----:B------:R-:W3:Y:S02]  /*17430*/  LDSM.16.MT88.4 R140, [R205+0x1c800] ;  /* 0x01c80000cd8c783b */ /* 0x000ee40000004200 */
[----:B------:R-:W-:Y:S01]  /*17440*/  IMAD.WIDE.U32 R170, R152, -0x326172a9, RZ ;  /* 0xcd9e8d5798aa7825 */ /* 0x000fe200078e00ff */
[----:B------:R-:W-:Y:S01]  /*17450*/  LOP3.LUT R172, R169, UR27, R202, 0x96, !PT ;  /* 0x0000001ba9ac7c12 */ /* 0x000fe2000f8e96ca */
[----:B------:R-:W4:Y:S04]  /*17460*/  MUFU.EX2 R152, R197 ;  /* 0x000000c500987308 */ /* 0x000f280000000800 */
[----:B------:R-:W-:Y:S01]  /*17470*/  LOP3.LUT R168, R171, UR19, R168, 0x96, !PT ;  /* 0x00000013aba87c12 */ /* 0x000fe2000f8e96a8 */
[----:B------:R-:W-:Y:S05]  /*17480*/  IMAD.WIDE.U32 R172, R172, -0x2daee0ad, RZ ;  /* 0xd2511f53acac7825 */ /* 0x000fea00078e00ff */
[----:B------:R-:W3:Y:S01]  /*17490*/  MUFU.EX2 R171, R188 ;  /* 0x000000bc00ab7308 */ /* 0x000ee20000000800 */
[----:B------:R-:W-:Y:S01]  /*174a0*/  IMAD.WIDE.U32 R168, R168, -0x2daee0ad, RZ ;  /* 0xd2511f53a8a87825 */ /* 0x000fe200078e00ff */
[----:B------:R-:W-:Y:S04]  /*174b0*/  LOP3.LUT R174, R173, UR37, R174, 0x96, !PT ;  /* 0x00000025adae7c12 */ /* 0x000fe8000f8e96ae */
[----:B------:R-:W-:Y:S01]  /*174c0*/  LOP3.LUT R172, R169, UR31, R172, 0x96, !PT ;  /* 0x0000001fa9ac7c12 */ /* 0x000fe2000f8e96ac */
[----:B------:R-:W-:Y:S03]  /*174d0*/  IMAD.WIDE.U32 R174, R174, -0x326172a9, RZ ;  /* 0xcd9e8d57aeae7825 */ /* 0x000fe600078e00ff */
[----:B------:R-:W-:Y:S01]  /*174e0*/  MUFU.EX2 R169, R184 ;  /* 0x000000b800a97308 */ /* 0x000fe20000000800 */
[----:B----4-:R-:W-:Y:S01]  /*174f0*/  FADD.FTZ R166, R152, R155 ;  /* 0x0000009b98a67221 */ /* 0x010fe20000010000 */
[----:B------:R-:W-:Y:S01]  /*17500*/  IMAD.WIDE.U32 R172, R172, -0x326172a9, RZ ;  /* 0xcd9e8d57acac7825 */ /* 0x000fe200078e00ff */
[C---:B-1----:R-:W-:Y:S03]  /*17510*/  HMMA.16816.F32 R68, R132.reuse, R144, R68 ;  /* 0x000000908444723c */ /* 0x042fe60000001844 */
[----:B------:R-:W-:Y:S04]  /*17520*/  LOP3.LUT R170, R175, UR35, R170, 0x96, !PT ;  /* 0x00000023afaa7c12 */ /* 0x000fe8000f8e96aa */
[----:B------:R-:W-:Y:S01]  /*17530*/  MUFU.EX2 R197, R195 ;  /* 0x000000c300c57308 */ /* 0x000fe20000000800 */
[C-C-:B------:R-:W-:Y:S01]  /*17540*/  LOP3.LUT R154, R173.reuse, UR22, R174.reuse, 0x96, !PT ;  /* 0x00000016ad9a7c12 */ /* 0x140fe2000f8e96ae */
[C---:B------:R-:W-:Y:S01]  /*17550*/  HMMA.16816.F32 R72, R132.reuse, R146, R72 ;  /* 0x000000928448723c */ /* 0x040fe20000001848 */
[----:B------:R-:W1:Y:S02]  /*17560*/  LDSM.16.MT88.4 R144, [R204+0x1c800] ;  /* 0x01c80000cc90783b */ /* 0x000e640000004200 */
[----:B------:R-:W-:Y:S03]  /*17570*/  LOP3.LUT R162, R173, UR22, R174, 0x96, !PT ;  /* 0x00000016ada27c12 */ /* 0x000fe6000f8e96ae */
[C---:B--2---:R-:W-:Y:S02]  /*17580*/  HMMA.16816.F32 R76, R132.reuse, R136, R76 ;  /* 0x00000088844c723c */ /* 0x044fe4000000184c */
[----:B------:R-:W-:Y:S03]  /*17590*/  MUFU.EX2 R174, R187 ;  /* 0x000000bb00ae7308 */ /* 0x000fe60000000800 */
[----:B------:R-:W-:Y:S01]  /*175a0*/  LOP3.LUT R177, R162, 0xff, RZ, 0xc0, !PT ;  /* 0x000000ffa2b17812 */ /* 0x000fe200078ec0ff */
[C---:B------:R-:W-:Y:S05]  /*175b0*/  HMMA.16816.F32 R80, R132.reuse, R138, R80 ;  /* 0x0000008a8450723c */ /* 0x040fea0000001850 */
[----:B------:R-:W-:Y:S01]  /*175c0*/  LOP3.LUT R136, R154, 0xff, RZ, 0xc0, !PT ;  /* 0x000000ff9a887812 */ /* 0x000fe200078ec0ff */
[C---:B---3--:R-:W-:Y:S03]  /*175d0*/  HMMA.16816.F32 R84, R132.reuse, R140, R84 ;  /* 0x0000008c8454723c */ /* 0x048fe60000001854 */
[----:B------:R-:W-:Y:S02]  /*175e0*/  ISETP.LE.U32.AND P1, PT, R136, UR5, PT ;  /* 0x0000000588007c0c */ /* 0x000fe4000bf23070 */
[----:B------:R-:W2:Y:S01]  /*175f0*/  LDSM.16.MT88.4 R136, [R208+0x1e800] ;  /* 0x01e80000d088783b */ /* 0x000ea20000004200 */
[C---:B------:R-:W-:Y:S05]  /*17600*/  HMMA.16816.F32 R88, R132.reuse, R142, R88 ;  /* 0x0000008e8458723c */ /* 0x040fea0000001858 */
[C---:B------:R-:W-:Y:S01]  /*17610*/  F2FP.F16.F32.PACK_AB R182, R171.reuse, R152 ;  /* 0x00000098abb6723e */ /* 0x040fe200000000ff */
[----:B------:R-:W-:Y:S01]  /*17620*/  FADD.FTZ R171, R171, R166 ;  /* 0x000000a6abab7221 */ /* 0x000fe20000010000 */
[----:B------:R-:W3:Y:S01]  /*17630*/  LDSM.16.MT88.4 R140, [R206+0x1e800] ;  /* 0x01e80000ce8c783b */ /* 0x000ee20000004200 */
[----:B------:R-:W-:Y:S03]  /*17640*/  SHF.R.U32.HI R175, RZ, 0x10, R172 ;  /* 0x00000010ffaf7819 */ /* 0x000fe600000116ac */
[----:B------:R-:W-:Y:S02]  /*17650*/  @!P1 HADD2 R241, -R182.H0_H0, -RZ.H0_H0 ;  /* 0xa00000ffb6f19230 */ /* 0x000fe40000000900 */
[----:B------:R-:W-:Y:S01]  /*17660*/  IMAD.WIDE.U32 R202, R170, -0x2daee0ad, RZ ;  /* 0xd2511f53aaca7825 */ /* 0x000fe200078e00ff */
[----:B------:R-:W-:Y:S01]  /*17670*/  LOP3.LUT R175, R175, 0xff, RZ, 0xc0, !PT ;  /* 0x000000ffafaf7812 */ /* 0x000fe200078ec0ff */
[----:B------:R-:W-:Y:S01]  /*17680*/  MUFU.EX2 R170, R189 ;  /* 0x000000bd00aa7308 */ /* 0x000fe20000000800 */
[C---:B------:R-:W-:Y:S01]  /*17690*/  LOP3.LUT R164, R172.reuse, 0xffff, RZ, 0xc0, !PT ;  /* 0x0000ffffaca47812 */ /* 0x040fe200078ec0ff */
[C---:B-1----:R-:W-:Y:S03]  /*176a0*/  HMMA.16816.F32 R92, R132.reuse, R144, R92 ;  /* 0x00000090845c723c */ /* 0x042fe6000000185c */
[----:B------:R-:W-:Y:S02]  /*176b0*/  LOP3.LUT R159, R203, UR24, R168, 0x96, !PT ;  /* 0x00000018cb9f7c12 */ /* 0x000fe4000f8e96a8 */
[----:B------:R-:W-:Y:S01]  /*176c0*/  SHF.R.U32.HI R164, RZ, 0x8, R164 ;  /* 0x00000008ffa47819 */ /* 0x000fe200000116a4 */
[C---:B------:R-:W-:Y:S05]  /*176d0*/  HMMA.16816.F32 R96, R132.reuse, R146, R96 ;  /* 0x000000928460723c */ /* 0x040fea0000001860 */
[----:B------:R-:W-:Y:S01]  /*176e0*/  LOP3.LUT R144, R172, 0xffff, RZ, 0xc0, !PT ;  /* 0x0000ffffac907812 */ /* 0x000fe200078ec0ff */
[----:B------:R-:W1:Y:S01]  /*176f0*/  MUFU.EX2 R173, R186 ;  /* 0x000000ba00ad7308 */ /* 0x000e620000000800 */
[----:B------:R-:W-:Y:S04]  /*17700*/  SHF.R.U32.HI R151, RZ, 0x10, R154 ;  /* 0x00000010ff977819 */ /* 0x000fe8000001169a */
[----:B------:R-:W-:Y:S02]  /*17710*/  SHF.R.U32.HI R144, RZ, 0x8, R144 ;  /* 0x00000008ff907819 */ /* 0x000fe40000011690 */
[----:B------:R-:W-:Y:S02]  /*17720*/  LOP3.LUT R151, R151, 0xff, RZ, 0xc0, !PT ;  /* 0x000000ff97977812 */ /* 0x000fe400078ec0ff */
[----:B------:R-:W-:Y:S01]  /*17730*/  LOP3.LUT R144, R144, 0xffff, RZ, 0xc0, !PT ;  /* 0x0000ffff90907812 */ /* 0x000fe200078ec0ff */
[C---:B--2---:R-:W-:Y:S03]  /*17740*/  HMMA.16816.F32 R100, R132.reuse, R136, R100 ;  /* 0x000000888464723c */ /* 0x044fe60000001864 */
[----:B------:R-:W-:Y:S02]  /*17750*/  ISETP.LE.U32.AND P4, PT, R144, UR5, PT ;  /* 0x0000000590007c0c */ /* 0x000fe4000bf83070 */
[----:B------:R-:W2:Y:S01]  /*17760*/  LDSM.16.MT88.4 R144, [R205+0x1e800] ;  /* 0x01e80000cd90783b */ /* 0x000ea20000004200 */
[C---:B------:R-:W-:Y:S03]  /*17770*/  HMMA.16816.F32 R104, R132.reuse, R138, R104 ;  /* 0x0000008a8468723c */ /* 0x040fe60000001868 */
[----:B------:R-:W-:Y:S02]  /*17780*/  ISETP.LE.U32.AND P0, PT, R151, UR5, PT ;  /* 0x0000000597007c0c */ /* 0x000fe4000bf03070 */
[--C-:B------:R-:W-:Y:S01]  /*17790*/  SHF.R.U32.HI R136, RZ, 0x18, R172.reuse ;  /* 0x00000018ff887819 */ /* 0x100fe200000116ac */
[C---:B---3--:R-:W-:Y:S05]  /*177a0*/  HMMA.16816.F32 R108, R132.reuse, R140, R108 ;  /* 0x0000008c846c723c */ /* 0x048fea000000186c */
[----:B------:R-:W-:Y:S01]  /*177b0*/  SHF.R.U32.HI R137, RZ, 0x10, R172 ;  /* 0x00000010ff897819 */ /* 0x000fe200000116ac */
[C---:B------:R-:W-:Y:S05]  /*177c0*/  HMMA.16816.F32 R112, R132.reuse, R142, R112 ;  /* 0x0000008e8470723c */ /* 0x040fea0000001870 */
[----:B------:R-:W-:Y:S02]  /*177d0*/  PRMT R175, R175, 0x5410, R136 ;  /* 0x00005410afaf7816 */ /* 0x000fe40000000088 */
[----:B------:R-:W-:Y:S04]  /*177e0*/  LOP3.LUT R137, R137, 0xff, RZ, 0xc0, !PT ;  /* 0x000000ff89897812 */ /* 0x000fe800078ec0ff */
[----:B------:R-:W-:Y:S02]  /*177f0*/  LOP3.LUT R136, R162, 0xffff, RZ, 0xc0, !PT ;  /* 0x0000ffffa2887812 */ /* 0x000fe400078ec0ff */
[----:B------:R-:W-:Y:S02]  /*17800*/  ISETP.LE.U32.AND P2, PT, R137, UR5, PT ;  /* 0x0000000589007c0c */ /* 0x000fe4000bf43070 */
[----:B------:R-:W-:Y:S02]  /*17810*/  SHF.R.U32.HI R140, RZ, 0x8, R136 ;  /* 0x00000008ff8c7819 */ /* 0x000fe40000011688 */
[----:B------:R-:W3:Y:S01]  /*17820*/  LDSM.16.MT88.4 R136, [R204+0x1e800] ;  /* 0x01e80000cc88783b */ /* 0x000ee20000004200 */
[----:B------:R-:W-:Y:S02]  /*17830*/  SHF.R.U32.HI R151, RZ, 0x18, R154 ;  /* 0x00000018ff977819 */ /* 0x000fe4000001169a */
[----:B------:R-:W-:Y:S02]  /*17840*/  PRMT R177, R177, 0x5410, R140 ;  /* 0x00005410b1b17816 */ /* 0x000fe4000000008c */
[----:B------:R-:W-:Y:S02]  /*17850*/  ISETP.LE.U32.AND P6, PT, R151, UR5, PT ;  /* 0x0000000597007c0c */ /* 0x000fe4000bfc3070 */
[----:B------:R-:W-:Y:S02]  /*17860*/  LOP3.LUT R151, R172, 0xff, RZ, 0xc0, !PT ;  /* 0x000000ffac977812 */ /* 0x000fe400078ec0ff */
[--C-:B------:R-:W-:Y:S01]  /*17870*/  SHF.R.U32.HI R140, RZ, 0x10, R162.reuse ;  /* 0x00000010ff8c7819 */ /* 0x100fe200000116a2 */
[C---:B--2---:R-:W-:Y:S03]  /*17880*/  HMMA.16816.F32 R116, R132.reuse, R144, R116 ;  /* 0x000000908474723c */ /* 0x044fe60000001874 */
[----:B------:R-:W-:Y:S02]  /*17890*/  SHF.R.U32.HI R141, RZ, 0x18, R162 ;  /* 0x00000018ff8d7819 */ /* 0x000fe400000116a2 */
[----:B------:R-:W-:Y:S01]  /*178a0*/  LOP3.LUT R140, R140, 0xff, RZ, 0xc0, !PT ;  /* 0x000000ff8c8c7812 */ /* 0x000fe200078ec0ff */
[C---:B------:R-:W-:Y:S01]  /*178b0*/  HMMA.16816.F32 R120, R132.reuse, R146, R120 ;  /* 0x000000928478723c */ /* 0x040fe20000001878 */
[----:B------:R-:W2:Y:S01]  /*178c0*/  MUFU.EX2 R162, R183 ;  /* 0x000000b700a27308 */ /* 0x000ea20000000800 */
[----:B------:R-:W-:Y:S01]  /*178d0*/  LDSM.16.MT88.4 R144, [R206+0x19000] ;  /* 0x01900000ce90783b */ /* 0x000fe20000004200 */
[C---:B------:R-:W-:Y:S02]  /*178e0*/  ISETP.LE.U32.AND P5, PT, R151.reuse, UR5, PT ;  /* 0x0000000597007c0c */ /* 0x040fe4000bfa3070 */
[----:B------:R-:W-:Y:S02]  /*178f0*/  PRMT R151, R151, 0x5410, R164 ;  /* 0x0000541097977816 */ /* 0x000fe400000000a4 */
[----:B------:R-:W-:Y:S04]  /*17900*/  PRMT R150, R140, 0x5410, R141 ;  /* 0x000054108c967816 */ /* 0x000fe8000000008d */
[----:B------:R4:W4:Y:S01]  /*17910*/  MUFU.EX2 R164, R181 ;  /* 0x000000b500a47308 */ /* 0x0009220000000800 */
[----:B------:R-:W4:Y:S01]  /*17920*/  LDSM.16.MT88.4 R140, [R208+0x19000] ;  /* 0x01900000d08c783b */ /* 0x000f220000004200 */
[--C-:B------:R-:W-:Y:S02]  /*17930*/  HSET2.LE.AND R153, R151, R179.reuse, PT ;  /* 0x000000b397997233 */ /* 0x100fe40003803000 */
[C---:B-1----:R-:W-:Y:S01]  /*17940*/  F2FP.F16.F32.PACK_AB R184, R173.reuse, R174 ;  /* 0x000000aeadb8723e */ /* 0x042fe200000000ff */
[----:B------:R-:W-:Y:S01]  /*17950*/  FADD.FTZ R174, R174, R149 ;  /* 0x00000095aeae7221 */ /* 0x000fe20000010000 */
[----:B------:R-:W-:Y:S02]  /*17960*/  SHF.R.U32.HI R172, RZ, 0x18, R172 ;  /* 0x00000018ffac7819 */ /* 0x000fe400000116ac */
[----:B------:R-:W-:Y:S01]  /*17970*/  LOP3.LUT R154, R154, 0xffff, RZ, 0xc0, !PT ;  /* 0x0000ffff9a9a7812 */ /* 0x000fe200078ec0ff */
[----:B------:R-:W-:Y:S01]  /*17980*/  FADD.FTZ R174, R173, R174 ;  /* 0x000000aeadae7221 */ /* 0x000fe20000010000 */
[----:B--2---:R-:W-:Y:S01]  /*17990*/  F2FP.F16.F32.PACK_AB R187, R162, R169 ;  /* 0x000000a9a2bb723e */ /* 0x004fe200000000ff */
[----:B------:R-:W-:Y:S01]  /*179a0*/  IMAD.MOV.U32 R173, RZ, RZ, R203 ;  /* 0x000000ffffad7224 */ /* 0x000fe200078e00cb */
[----:B------:R-:W-:Y:S01]  /*179b0*/  PRMT R183, R184, 0x7632, R183 ;  /* 0x00007632b8b77816 */ /* 0x000fe200000000b7 */
[----:B------:R-:W-:Y:S01]  /*179c0*/  @!P0 HADD2 R231, -R184.H0_H0, -RZ.H0_H0 ;  /* 0xa00000ffb8e78230 */ /* 0x000fe20000000900 */
[C---:B------:R-:W-:Y:S01]  /*179d0*/  PRMT R186, R187.reuse, 0x7632, R186 ;  /* 0x00007632bbba7816 */ /* 0x040fe200000000ba */
[C---:B---3--:R-:W-:Y:S01]  /*179e0*/  HMMA.16816.F32 R124, R132.reuse, R136, R124 ;  /* 0x00000088847c723c */ /* 0x048fe2000000187c */
[----:B------:R-:W-:Y:S02]  /*179f0*/  MUFU.EX2 R203, R190 ;  /* 0x000000be00cb7308 */ /* 0x000fe40000000800 */
[C---:B----4-:R-:W-:Y:S01]  /*17a00*/  PRMT R181, R182.reuse, 0x7632, R181 ;  /* 0x00007632b6b57816 */ /* 0x050fe200000000b5 */
[----:B------:R-:W-:Y:S01]  /*17a10*/  @!P6 HADD2 R230, -R183.H0_H0, -RZ.H0_H0 ;  /* 0xa00000ffb7e6e230 */ /* 0x000fe20000000900 */
[----:B------:R-:W-:Y:S01]  /*17a20*/  PRMT R152, R187, 0x5410, R186 ;  /* 0x00005410bb987816 */ /* 0x000fe200000000ba */
[----:B------:R-:W-:Y:S01]  /*17a30*/  HMMA.16816.F32 R128, R132, R138, R128 ;  /* 0x0000008a8480723c */ /* 0x000fe20000001880 */
[----:B------:R-:W1:Y:S04]  /*17a40*/  LDSM.16.MT88.4 R132, [R205+0x19000] ;  /* 0x01900000cd84783b */ /* 0x000e680000004200 */
[--C-:B------:R-:W-:Y:S01]  /*17a50*/  HSET2.LE.AND R137, R177, R179.reuse, PT ;  /* 0x000000b3b1897233 */ /* 0x100fe20003803000 */
[----:B------:R-:W-:Y:S01]  /*17a60*/  @!P2 HADD2 R235, -R187.H0_H0, -RZ.H0_H0 ;  /* 0xa00000ffbbeba230 */ /* 0x000fe20000000900 */
[----:B------:R-:W-:Y:S04]  /*17a70*/  PRMT R148, R182, 0x5410, R181 ;  /* 0x00005410b6947816 */ /* 0x000fe800000000b5 */
[----:B------:R-:W-:Y:S02]  /*17a80*/  F2FP.F16.F32.PACK_AB R188, R163, R164 ;  /* 0x000000a4a3bc723e */ /* 0x000fe400000000ff */
[----:B------:R-:W-:Y:S02]  /*17a90*/  LOP3.LUT R136, R137, R148, RZ, 0xc0, !PT ;  /* 0x0000009489887212 */ /* 0x000fe400078ec0ff */
[--C-:B------:R-:W-:Y:S01]  /*17aa0*/  HSET2.LE.AND R137, R150, R179.reuse, PT ;  /* 0x000000b396897233 */ /* 0x100fe20003803000 */
[----:B------:R-:W-:Y:S01]  /*17ab0*/  @!P5 HADD2 R236, -R188.H0_H0, -RZ.H0_H0 ;  /* 0xa00000ffbcecd230 */ /* 0x000fe20000000900 */
[----:B------:R-:W-:Y:S01]  /*17ac0*/  PRMT R138, R184, 0x5410, R183 ;  /* 0x00005410b88a7816 */ /* 0x000fe200000000b7 */
[----:B------:R-:W2:Y:S01]  /*17ad0*/  LDSM.16.MT88.4 R148, [R204+0x19000] ;  /* 0x01900000cc94783b */ /* 0x000ea20000004200 */
[C---:B------:R-:W-:Y:S02]  /*17ae0*/  PRMT R185, R188.reuse, 0x7632, R185 ;  /* 0x00007632bcb97816 */ /* 0x040fe400000000b9 */
[--C-:B------:R-:W-:Y:S02]  /*17af0*/  HSET2.LE.AND R139, R175, R179.reuse, PT ;  /* 0x000000b3af8b7233 */ /* 0x100fe40003803000 */
[----:B------:R-:W-:Y:S01]  /*17b00*/  LOP3.LUT R137, R137, R138, RZ, 0xc0, !PT ;  /* 0x0000008a89897212 */ /* 0x000fe200078ec0ff */
[----:B------:R-:W-:Y:S01]  /*17b10*/  MUFU.EX2 R175, R192 ;  /* 0x000000c000af7308 */ /* 0x000fe20000000800 */
[----:B------:R-:W-:Y:S01]  /*17b20*/  PRMT R138, R188, 0x5410, R185 ;  /* 0x00005410bc8a7816 */ /* 0x000fe200000000b9 */
[----:B------:R-:W-:Y:S01]  /*17b30*/  @!P4 HADD2 R229, -R185.H0_H0, -RZ.H0_H0 ;  /* 0xa00000ffb9e5c230 */ /* 0x000fe20000000900 */
[----:B------:R-:W-:Y:S02]  /*17b40*/  LOP3.LUT R139, R139, R152, RZ, 0xc0, !PT ;  /* 0x000000988b8b7212 */ /* 0x000fe400078ec0ff */
[----:B------:R-:W-:Y:S02]  /*17b50*/  LOP3.LUT R138, R153, R138, RZ, 0xc0, !PT ;  /* 0x0000008a998a7212 */ /* 0x000fe400078ec0ff */
[----:B------:R-:W-:Y:S02]  /*17b60*/  SHF.R.U32.HI R154, RZ, 0x8, R154 ;  /* 0x00000008ff9a7819 */ /* 0x000fe4000001169a */
[----:B------:R-:W-:Y:S02]  /*17b70*/  @!P1 PRMT R182, R241, 0x5410, RZ ;  /* 0x00005410f1b69816 */ /* 0x000fe400000000ff */
[----:B------:R-:W-:Y:S01]  /*17b80*/  LOP3.LUT R154, R154, 0xffff, RZ, 0xc0, !PT ;  /* 0x0000ffff9a9a7812 */ /* 0x000fe200078ec0ff */
[C---:B------:R-:W-:Y:S02]  /*17b90*/  HMMA.16816.F32 R4, R136.reuse, R140, R4 ;  /* 0x0000008c8804723c */ /* 0x040fe40000001804 */
[----:B------:R-:W-:Y:S03]  /*17ba0*/  STG.E.U16 desc[UR28][R198.64+0x40], R182 ;  /* 0x000040b6c6007986 */ /* 0x000fe6000c10151c */
[----:B------:R-:W-:Y:S01]  /*17bb0*/  ISETP.LE.U32.AND P1, PT, R154, UR5, PT ;  /* 0x000000059a007c0c */ /* 0x000fe2000bf23070 */
[C---:B------:R-:W-:Y:S01]  /*17bc0*/  HMMA.16816.F32 R8, R136.reuse, R142, R8 ;  /* 0x0000008e8808723c */ /* 0x040fe20000001808 */
[----:B------:R-:W3:Y:S04]  /*17bd0*/  LDSM.16.MT88.4 R152, [R208+0x1b000] ;  /* 0x01b00000d098783b */ /* 0x000ee80000004200 */
[----:B------:R-:W-:Y:S01]  /*17be0*/  @!P0 PRMT R184, R231, 0x5410, RZ ;  /* 0x00005410e7b88816 */ /* 0x000fe200000000ff */
[C---:B------:R-:W-:Y:S03]  /*17bf0*/  HMMA.16816.F32 R12, R136.reuse, R144, R12 ;  /* 0x00000090880c723c */ /* 0x040fe6000000180c */
[----:B------:R-:W4:Y:S02]  /*17c00*/  LDSM.16.MT88.4 R140, [R206+0x1b000] ;  /* 0x01b00000ce8c783b */ /* 0x000f240000004200 */
[----:B------:R-:W-:Y:S01]  /*17c10*/  @!P4 PRMT R185, R229, 0x5410, RZ ;  /* 0x00005410e5b9c816 */ /* 0x000fe200000000ff */
[C---:B------:R-:W-:Y:S05]  /*17c20*/  HMMA.16816.F32 R16, R136.reuse, R146, R16 ;  /* 0x000000928810723c */ /* 0x040fea0000001810 */
[----:B------:R-:W-:Y:S01]  /*17c30*/  LDSM.16.MT88.4 R144, [R204+0x1b000] ;  /* 0x01b00000cc90783b */ /* 0x000fe20000004200 */
[C---:B-1----:R-:W-:Y:S05]  /*17c40*/  HMMA.16816.F32 R20, R136.reuse, R132, R20 ;  /* 0x000000848814723c */ /* 0x042fea0000001814 */
[----:B------:R-:W-:Y:S01]  /*17c50*/  @!P6 PRMT R183, R230, 0x5410, RZ ;  /* 0x00005410e6b7e816 */ /* 0x000fe200000000ff */
[C---:B------:R-:W-:Y:S01]  /*17c60*/  HMMA.16816.F32 R24, R136.reuse, R134, R24 ;  /* 0x000000868818723c */ /* 0x040fe20000001818 */
[----:B------:R-:W1:Y:S04]  /*17c70*/  LDSM.16.MT88.4 R132, [R205+0x1b000] ;  /* 0x01b00000cd84783b */ /* 0x000e680000004200 */
[----:B------:R-:W-:Y:S01]  /*17c80*/  @!P5 PRMT R188, R236, 0x5410, RZ ;  /* 0x00005410ecbcd816 */ /* 0x000fe200000000ff */
[C---:B--2---:R-:W-:Y:S05]  /*17c90*/  HMMA.16816.F32 R28, R136.reuse, R148, R28 ;  /* 0x00000094881c723c */ /* 0x044fea000000181c */
[----:B------:R-:W-:Y:S01]  /*17ca0*/  LOP3.LUT R168, R173, UR24, R168, 0x96, !PT ;  /* 0x00000018ada87c12 */ /* 0x000fe2000f8e96a8 */
[C---:B------:R-:W-:Y:S01]  /*17cb0*/  HMMA.16816.F32 R32, R136.reuse, R150, R32 ;  /* 0x000000968820723c */ /* 0x040fe20000001820 */
[----:B------:R-:W2:Y:S04]  /*17cc0*/  LDSM.16.MT88.4 R148, [R208+0x1d000] ;  /* 0x01d00000d094783b */ /* 0x000ea80000004200 */
[----:B------:R-:W-:Y:S01]  /*17cd0*/  @!P2 PRMT R187, R235, 0x5410, RZ ;  /* 0x00005410ebbba816 */ /* 0x000fe200000000ff */
[C---:B---3--:R-:W-:Y:S05]  /*17ce0*/  HMMA.16816.F32 R36, R136.reuse, R152, R36 ;  /* 0x000000988824723c */ /* 0x048fea0000001824 */
[----:B------:R-:W-:Y:S01]  /*17cf0*/  @!P1 HADD2 R221, -R181.H0_H0, -RZ.H0_H0 ;  /* 0xa00000ffb5dd9230 */ /* 0x000fe20000000900 */
[C---:B------:R-:W-:Y:S01]  /*17d00*/  HMMA.16816.F32 R40, R136.reuse, R154, R40 ;  /* 0x0000009a8828723c */ /* 0x040fe20000001828 */
[----:B------:R-:W3:Y:S04]  /*17d10*/  LDSM.16.MT88.4 R152, [R206+0x1d000] ;  /* 0x01d00000ce98783b */ /* 0x000ee80000004200 */
[----:B------:R-:W-:Y:S01]  /*17d20*/  @!P1 PRMT R181, R221, 0x5410, RZ ;  /* 0x00005410ddb59816 */ /* 0x000fe200000000ff */
[C---:B----4-:R-:W-:Y:S03]  /*17d30*/  HMMA.16816.F32 R44, R136.reuse, R140, R44 ;  /* 0x0000008c882c723c */ /* 0x050fe6000000182c */
[----:B------:R-:W-:Y:S01]  /*17d40*/  ISETP.LE.U32.AND P1, PT, R172, UR5, PT ;  /* 0x00000005ac007c0c */ /* 0x000fe2000bf23070 */
[----:B------:R-:W-:Y:S01]  /*17d50*/  STG.E.U16 desc[UR28][R198.64+0x42], R181 ;  /* 0x000042b5c6007986 */ /* 0x000fe2000c10151c */
[----:B------:R-:W-:Y:S01]  /*17d60*/  IMAD.MOV.U32 R172, RZ, RZ, R202 ;  /* 0x000000ffffac7224 */ /* 0x000fe200078e00ca */
[C---:B------:R-:W-:Y:S01]  /*17d70*/  HMMA.16816.F32 R48, R136.reuse, R142, R48 ;  /* 0x0000008e8830723c */ /* 0x040fe20000001830 */
[----:B------:R-:W-:Y:S01]  /*17d80*/  MUFU.EX2 R202, R194 ;  /* 0x000000c200ca7308 */ /* 0x000fe20000000800 */
[----:B------:R-:W-:Y:S03]  /*17d90*/  LDSM.16.MT88.4 R140, [R204+0x1d000] ;  /* 0x01d00000cc8c783b */ /* 0x000fe60000004200 */
[----:B------:R-:W-:Y:S01]  /*17da0*/  SHF.R.U32.HI R167, RZ, 0x10, R172 ;  /* 0x00000010ffa77819 */ /* 0x000fe200000116ac */
[C---:B-1----:R-:W-:Y:S04]  /*17db0*/  HMMA.16816.F32 R52, R136.reuse, R132, R52 ;  /* 0x000000848834723c */ /* 0x042fe80000001834 */
[----:B------:R-:W-:Y:S01]  /*17dc0*/  STG.E.U16 desc[UR28][R200.64+0x40], R184 ;  /* 0x000040b8c8007986 */ /* 0x000fe2000c10151c */
[----:B------:R-:W-:Y:S01]  /*17dd0*/  LOP3.LUT R166, R172, 0xff, RZ, 0xc0, !PT ;  /* 0x000000ffaca67812 */ /* 0x000fe200078ec0ff */
[C---:B------:R-:W-:Y:S02]  /*17de0*/  HMMA.16816.F32 R56, R136.reuse, R134, R56 ;  /* 0x000000868838723c */ /* 0x040fe40000001838 */
[----:B------:R-:W1:Y:S03]  /*17df0*/  LDSM.16.MT88.4 R132, [R205+0x1d000] ;  /* 0x01d00000cd84783b */ /* 0x000e660000004200 */
[----:B------:R-:W-:Y:S01]  /*17e00*/  LOP3.LUT R167, R167, 0xff, RZ, 0xc0, !PT ;  /* 0x000000ffa7a77812 */ /* 0x000fe200078ec0ff */
[C---:B------:R-:W-:Y:S04]  /*17e10*/  HMMA.16816.F32 R60, R136.reuse, R144, R60 ;  /* 0x00000090883c723c */ /* 0x040fe8000000183c */
[----:B------:R-:W-:Y:S01]  /*17e20*/  STG.E.U16 desc[UR28][R200.64+0x42], R183 ;  /* 0x000042b7c8007986 */ /* 0x000fe2000c10151c */
[----:B------:R-:W-:Y:S01]  /*17e30*/  SHF.R.U32.HI R165, RZ, 0x10, R168 ;  /* 0x00000010ffa57819 */ /* 0x000fe200000116a8 */
[C---:B------:R-:W-:Y:S02]  /*17e40*/  HMMA.16816.F32 R64, R136.reuse, R146, R64 ;  /* 0x000000928840723c */ /* 0x040fe40000001840 */
[----:B------:R-:W-:Y:S03]  /*17e50*/  STG.E.U16 desc[UR28][R198.64+0x50], R188 ;  /* 0x000050bcc6007986 */ /* 0x000fe6000c10151c */
[----:B------:R-:W-:Y:S01]  /*17e60*/  LOP3.LUT R144, R159, 0xff, RZ, 0xc0, !PT ;  /* 0x000000ff9f907812 */ /* 0x000fe200078ec0ff */
[C---:B--2---:R-:W-:Y:S01]  /*17e70*/  HMMA.16816.F32 R68, R136.reuse, R148, R68 ;  /* 0x000000948844723c */ /* 0x044fe20000001844 */
[----:B------:R-:W-:Y:S02]  /*17e80*/  STG.E.U16 desc[UR28][R198.64+0x52], R185 ;  /* 0x000052b9c6007986 */ /* 0x000fe4000c10151c */
[----:B------:R-:W-:Y:S02]  /*17e90*/  ISETP.LE.U32.AND P0, PT, R144, UR5, PT ;  /* 0x0000000590007c0c */ /* 0x000fe4000bf03070 */
[----:B------:R-:W-:Y:S01]  /*17ea0*/  STG.E.U16 desc[UR28][R200.64+0x50], R187 ;  /* 0x000050bbc8007986 */ /* 0x000fe2000c10151c */
[C---:B------:R-:W-:Y:S05]  /*17eb0*/  HMMA.16816.F32 R72, R136.reuse, R150, R72 ;  /* 0x000000968848723c */ /* 0x040fea0000001848 */
[--C-:B------:R-:W-:Y:S01]  /*17ec0*/  SHF.R.U32.HI R144, RZ, 0x10, R159.reuse ;  /* 0x00000010ff907819 */ /* 0x100fe2000001169f */
[C---:B---3--:R-:W-:Y:S01]  /*17ed0*/  HMMA.16816.F32 R76, R136.reuse, R152, R76 ;  /* 0x00000098884c723c */ /* 0x048fe2000000184c */
[----:B------:R-:W2:Y:S04]  /*17ee0*/  MUFU.EX2 R152, R196 ;  /* 0x000000c400987308 */ /* 0x000ea80000000800 */
[----:B------:R-:W-:Y:S01]  /*17ef0*/  LOP3.LUT R148, R144, 0xff, RZ, 0xc0, !PT ;  /* 0x000000ff90947812 */ /* 0x000fe200078ec0ff */
[C---:B------:R-:W-:Y:S01]  /*17f00*/  HMMA.16816.F32 R80, R136.reuse, R154, R80 ;  /* 0x0000009a8850723c */ /* 0x040fe20000001850 */
[----:B------:R-:W3:Y:S02]  /*17f10*/  LDSM.16.MT88.4 R144, [R208+0x1f000] ;  /* 0x01f00000d090783b */ /* 0x000ee40000004200 */
[----:B------:R-:W-:Y:S02]  /*17f20*/  ISETP.LE.U32.AND P6, PT, R148, UR5, PT ;  /* 0x0000000594007c0c */ /* 0x000fe4000bfc3070 */
[----:B------:R-:W-:Y:S01]  /*17f30*/  SHF.R.U32.HI R148, RZ, 0x18, R159 ;  /* 0x00000018ff947819 */ /* 0x000fe2000001169f */
[C---:B-1----:R-:W-:Y:S03]  /*17f40*/  HMMA.16816.F32 R84, R136.reuse, R132, R84 ;  /* 0x000000848854723c */ /* 0x042fe60000001854 */
[----:B------:R-:W-:Y:S02]  /*17f50*/  ISETP.LE.U32.AND P5, PT, R148, UR5, PT ;  /* 0x0000000594007c0c */ /* 0x000fe4000bfa3070 */
[C---:B------:R-:W-:Y:S01]  /*17f60*/  LOP3.LUT R149, R172.reuse, 0xffff, RZ, 0xc0, !PT ;  /* 0x0000ffffac957812 */ /* 0x040fe200078ec0ff */
[C---:B------:R-:W-:Y:S05]  /*17f70*/  HMMA.16816.F32 R88, R136.reuse, R134, R88 ;  /* 0x000000868858723c */ /* 0x040fea0000001858 */
[----:B------:R-:W-:Y:S01]  /*17f80*/  LOP3.LUT R132, R172, 0xff, RZ, 0xc0, !PT ;  /* 0x000000ffac847812 */ /* 0x000fe200078ec0ff */
[C---:B------:R-:W-:Y:S03]  /*17f90*/  HMMA.16816.F32 R92, R136.reuse, R140, R92 ;  /* 0x0000008c885c723c */ /* 0x040fe6000000185c */
[----:B------:R-:W-:Y:S02]  /*17fa0*/  ISETP.LE.U32.AND P4, PT, R132, UR5, PT ;  /* 0x0000000584007c0c */ /* 0x000fe4000bf83070 */
[----:B------:R-:W1:Y:S01]  /*17fb0*/  LDSM.16.MT88.4 R132, [R206+0x1f000] ;  /* 0x01f00000ce84783b */ /* 0x000e620000004200 */
[C---:B------:R-:W-:Y:S05]  /*17fc0*/  HMMA.16816.F32 R96, R136.reuse, R142, R96 ;  /* 0x0000008e8860723c */ /* 0x040fea0000001860 */
[----:B------:R-:W-:Y:S01]  /*17fd0*/  LOP3.LUT R150, R172, 0xffff, RZ, 0xc0, !PT ;  /* 0x0000ffffac967812 */ /* 0x000fe200078ec0ff */
[----:B------:R-:W-:Y:S01]  /*17fe0*/  @!P1 HADD2 R228, -R186.H0_H0, -RZ.H0_H0 ;  /* 0xa00000ffbae49230 */ /* 0x000fe20000000900 */
[----:B------:R-:W-:Y:S01]  /*17ff0*/  SHF.R.U32.HI R148, RZ, 0x18, R172 ;  /* 0x00000018ff947819 */ /* 0x000fe200000116ac */
[----:B--2---:R-:W-:Y:S03]  /*18000*/  IMAD.MOV.U32 R3, RZ, RZ, R152 ;  /* 0x000000ffff037224 */ /* 0x004fe600078e0098 */
[----:B------:R-:W-:Y:S02]  /*18010*/  SHF.R.U32.HI R149, RZ, 0x8, R149 ;  /* 0x00000008ff957819 */ /* 0x000fe40000011695 */
[----:B------:R-:W-:Y:S02]  /*18020*/  SHF.R.U32.HI R140, RZ, 0x8, R150 ;  /* 0x00000008ff8c7819 */ /* 0x000fe40000011696 */
[----:B------:R-:W-:Y:S01]  /*18030*/  PRMT R166, R166, 0x5410, R149 ;  /* 0x00005410a6a67816 */ /* 0x000fe20000000095 */
[C---:B---3--:R-:W-:Y:S03]  /*18040*/  HMMA.16816.F32 R100, R136.reuse, R144, R100 ;  /* 0x000000908864723c */ /* 0x048fe60000001864 */
[----:B------:R-:W-:Y:S02]  /*18050*/  PRMT R167, R167, 0x5410, R148 ;  /* 0x00005410a7a77816 */ /* 0x000fe40000000094 */
[----:B------:R-:W2:Y:S01]  /*18060*/  LDSM.16.MT88.4 R148, [R205+0x1f000] ;  /* 0x01f00000cd94783b */ /* 0x000ea20000004200 */
[C---:B------:R-:W-:Y:S01]  /*18070*/  HMMA.16816.F32 R104, R136.reuse, R146, R104 ;  /* 0x000000928868723c */ /* 0x040fe20000001868 */
[----:B------:R-:W3:Y:S04]  /*18080*/  MUFU.EX2 R146, R193 ;  /* 0x000000c100927308 */ /* 0x000ee80000000800 */
[----:B------:R-:W-:Y:S02]  /*18090*/  LOP3.LUT R140, R140, 0xffff, RZ, 0xc0, !PT ;  /* 0x0000ffff8c8c7812 */ /* 0x000fe400078ec0ff */
[----:B------:R-:W-:Y:S02]  /*180a0*/  LOP3.LUT R141, R168, 0xffff, RZ, 0xc0, !PT ;  /* 0x0000ffffa88d7812 */ /* 0x000fe400078ec0ff */
[----:B------:R-:W-:Y:S02]  /*180b0*/  ISETP.LE.U32.AND P2, PT, R140, UR5, PT ;  /* 0x000000058c007c0c */ /* 0x000fe4000bf43070 */
[----:B------:R-:W-:Y:S02]  /*180c0*/  SHF.R.U32.HI R140, RZ, 0x10, R172 ;  /* 0x00000010ff8c7819 */ /* 0x000fe400000116ac */
[----:B------:R-:W-:Y:S02]  /*180d0*/  SHF.R.U32.HI R153, RZ, 0x8, R141 ;  /* 0x00000008ff997819 */ /* 0x000fe4000001168d */
[----:B------:R-:W-:Y:S01]  /*180e0*/  LOP3.LUT R145, R140, 0xff, RZ, 0xc0, !PT ;  /* 0x000000ff8c917812 */ /* 0x000fe200078ec0ff */
[C---:B-1----:R-:W-:Y:S01]  /*180f0*/  HMMA.16816.F32 R108, R136.reuse, R132, R108 ;  /* 0x00000084886c723c */ /* 0x042fe2000000186c */
[----:B------:R-:W1:Y:S02]  /*18100*/  LDSM.16.MT88.4 R140, [R204+0x1f000] ;  /* 0x01f00000cc8c783b */ /* 0x000e640000004200 */
[----:B---3--:R-:W-:Y:S02]  /*18110*/  F2FP.F16.F32.PACK_AB R192, R146, R170 ;  /* 0x000000aa92c0723e */ /* 0x008fe400000000ff */
[--C-:B------:R-:W-:Y:S01]  /*18120*/  HSET2.LE.AND R166, R166, R179.reuse, PT ;  /* 0x000000b3a6a67233 */ /* 0x100fe20003803000 */
[C---:B------:R-:W-:Y:S05]  /*18130*/  HMMA.16816.F32 R112, R136.reuse, R134, R112 ;  /* 0x000000868870723c */ /* 0x040fea0000001870 */
[----:B------:R-:W-:Y:S01]  /*18140*/  LOP3.LUT R133, R159, 0xffff, RZ, 0xc0, !PT ;  /* 0x0000ffff9f857812 */ /* 0x000fe200078ec0ff */
[----:B------:R-:W-:Y:S01]  /*18150*/  FADD.FTZ R132, R164, R171 ;  /* 0x000000aba4847221 */ /* 0x000fe20000010000 */
[----:B------:R-:W3:Y:S01]  /*18160*/  LDSM.16.MT88.4 R156, [R208+0x19800] ;  /* 0x01980000d09c783b */ /* 0x000ee20000004200 */
[--C-:B------:R-:W-:Y:S03]  /*18170*/  HSET2.LE.AND R167, R167, R179.reuse, PT ;  /* 0x000000b3a7a77233 */ /* 0x100fe60003803000 */
[----:B------:R-:W-:Y:S01]  /*18180*/  FADD.FTZ R147, R163, R132 ;  /* 0x00000084a3937221 */ /* 0x000fe20000010000 */
[----:B------:R-:W-:Y:S01]  /*18190*/  @!P1 PRMT R186, R228, 0x5410, RZ ;  /* 0x00005410e4ba9816 */ /* 0x000fe200000000ff */
[----:B------:R-:W-:Y:S01]  /*181a0*/  @!P4 HADD2 R226, -R192.H0_H0, -RZ.H0_H0 ;  /* 0xa00000ffc0e2c230 */ /* 0x000fe20000000900 */
[----:B------:R-:W-:Y:S02]  /*181b0*/  LOP3.LUT R144, R168, 0xff, RZ, 0xc0, !PT ;  /* 0x000000ffa8907812 */ /* 0x000fe400078ec0ff */
[----:B------:R-:W-:Y:S01]  /*181c0*/  SHF.R.U32.HI R168, RZ, 0x18, R168 ;  /* 0x00000018ffa87819 */ /* 0x000fe200000116a8 */
[C---:B--2---:R-:W-:Y:S01]  /*181d0*/  HMMA.16816.F32 R116, R136.reuse, R148, R116 ;  /* 0x000000948874723c */ /* 0x044fe20000001874 */
[----:B------:R-:W-:Y:S02]  /*181e0*/  STG.E.U16 desc[UR28][R200.64+0x52], R186 ;  /* 0x000052bac8007986 */ /* 0x000fe4000c10151c */
[----:B------:R-:W-:Y:S02]  /*181f0*/  F2FP.F16.F32.PACK_AB R190, R197, R152 ;  /* 0x00000098c5be723e */ /* 0x000fe400000000ff */
[----:B------:R-:W-:Y:S01]  /*18200*/  LOP3.LUT R165, R165, 0xff, RZ, 0xc0, !PT ;  /* 0x000000ffa5a57812 */ /* 0x000fe200078ec0ff */
[C---:B------:R-:W-:Y:S01]  /*18210*/  HMMA.16816.F32 R120, R136.reuse, R150, R120 ;  /* 0x000000968878723c */ /* 0x040fe20000001878 */
[----:B------:R-:W2:Y:S02]  /*18220*/  LDSM.16.MT88.4 R148, [R206+0x19800] ;  /* 0x01980000ce94783b */ /* 0x000ea40000004200 */
[----:B------:R-:W-:Y:S02]  /*18230*/  ISETP.LE.U32.AND P1, PT, R145, UR5, PT ;  /* 0x0000000591007c0c */ /* 0x000fe4000bf23070 */
[----:B------:R-:W-:Y:S01]  /*18240*/  PRMT R165, R165, 0x5410, R168 ;  /* 0x00005410a5a57816 */ /* 0x000fe200000000a8 */
[----:B------:R-:W-:Y:S01]  /*18250*/  FADD.FTZ R145, R169, R174 ;  /* 0x000000aea9917221 */ /* 0x000fe20000010000 */
[----:B------:R-:W-:Y:S01]  /*18260*/  @!P0 HADD2 R234, -R190.H0_H0, -RZ.H0_H0 ;  /* 0xa00000ffbeea8230 */ /* 0x000fe20000000900 */
[----:B------:R-:W-:Y:S03]  /*18270*/  F2FP.F16.F32.PACK_AB R194, R203, R202 ;  /* 0x000000cacbc2723e */ /* 0x000fe600000000ff */
[--C-:B------:R-:W-:Y:S01]  /*18280*/  HSET2.LE.AND R165, R165, R179.reuse, PT ;  /* 0x000000b3a5a57233 */ /* 0x100fe20003803000 */
[C---:B-1----:R-:W-:Y:S03]  /*18290*/  HMMA.16816.F32 R124, R136.reuse, R140, R124 ;  /* 0x0000008c887c723c */ /* 0x042fe6000000187c */
[----:B------:R-:W-:Y:S01]  /*182a0*/  SHF.R.U32.HI R133, RZ, 0x8, R133 ;  /* 0x00000008ff857819 */ /* 0x000fe20000011685 */
[----:B------:R-:W-:Y:S01]  /*182b0*/  FADD.FTZ R145, R162, R145 ;  /* 0x00000091a2917221 */ /* 0x000fe20000010000 */
[----:B------:R-:W-:Y:S01]  /*182c0*/  PRMT R189, R190, 0x7632, R189 ;  /* 0x00007632bebd7816 */ /* 0x000fe200000000bd */
[----:B------:R-:W-:Y:S05]  /*182d0*/  HMMA.16816.F32 R128, R136, R142, R128 ;  /* 0x0000008e8880723c */ /* 0x000fea0000001880 */
[----:B------:R-:W-:Y:S01]  /*182e0*/  IMAD.MOV.U32 R140, RZ, RZ, R175 ;  /* 0x000000ffff8c7224 */ /* 0x000fe200078e00af */
[----:B------:R-:W-:Y:S01]  /*182f0*/  PRMT R193, R194, 0x7632, R193 ;  /* 0x00007632c2c17816 */ /* 0x000fe200000000c1 */
[----:B------:R-:W-:Y:S01]  /*18300*/  IMAD.MOV.U32 R143, RZ, RZ, R173 ;  /* 0x000000ffff8f7224 */ /* 0x000fe200078e00ad */
[----:B------:R-:W-:Y:S03]  /*18310*/  LOP3.LUT R133, R133, 0xffff, RZ, 0xc0, !PT ;  /* 0x0000ffff85857812 */ /* 0x000fe600078ec0ff */
[----:B------:R-:W-:Y:S01]  /*18320*/  F2FP.F16.F32.PACK_AB R196, R176, R140 ;  /* 0x0000008cb0c4723e */ /* 0x000fe200000000ff */
[----:B------:R-:W-:Y:S01]  /*18330*/  @!P6 HADD2 R222, -R194.H0_H0, -RZ.H0_H0 ;  /* 0xa00000ffc2dee230 */ /* 0x000fe20000000900 */
[----:B------:R-:W-:Y:S01]  /*18340*/  PRMT R144, R144, 0x5410, R153 ;  /* 0x0000541090907816 */ /* 0x000fe20000000099 */
[----:B------:R-:W-:Y:S01]  /*18350*/  @!P5 HADD2 R227, -R193.H0_H0, -RZ.H0_H0 ;  /* 0xa00000ffc1e3d230 */ /* 0x000fe20000000900 */
[----:B------:R-:W-:Y:S01]  /*18360*/  PRMT R164, R190, 0x5410, R189 ;  /* 0x00005410bea47816 */ /* 0x000fe200000000bd */
[----:B------:R-:W-:Y:S01]  /*18370*/  @!P1 HADD2 R224, -R196.H0_H0, -RZ.H0_H0 ;  /* 0xa00000ffc4e09230 */ /* 0x000fe20000000900 */
[----:B------:R-:W-:Y:S02]  /*18380*/  @!P0 PRMT R190, R234, 0x5410, RZ ;  /* 0x00005410eabe8816 */ /* 0x000fe400000000ff */
[----:B------:R-:W-:Y:S02]  /*18390*/  PRMT R136, R194, 0x5410, R193 ;  /* 0x00005410c2887816 */ /* 0x000fe400000000c1 */
[----:B------:R-:W-:Y:S01]  /*183a0*/  ISETP.LE.U32.AND P0, PT, R133, UR5, PT ;  /* 0x0000000585007c0c */ /* 0x000fe2000bf03070 */
[----:B------:R-:W-:Y:S01]  /*183b0*/  STG.E.U16 desc[UR28][R198.64+0x60], R190 ;  /* 0x000060bec6007986 */ /* 0x000fe2000c10151c */
[----:B------:R-:W-:Y:S02]  /*183c0*/  PRMT R191, R192, 0x7632, R191 ;  /* 0x00007632c0bf7816 */ /* 0x000fe400000000bf */
[----:B------:R-:W-:Y:S01]  /*183d0*/  PRMT R195, R196, 0x7632, R195 ;  /* 0x00007632c4c37816 */ /* 0x000fe200000000c3 */
[----:B------:R-:W1:Y:S01]  /*183e0*/  LDSM.16.MT88.4 R132, [R205+0x19800] ;  /* 0x01980000cd84783b */ /* 0x000e620000004200 */
[----:B------:R-:W-:Y:S01]  /*183f0*/  HSET2.LE.AND R141, R144, R179, PT ;  /* 0x000000b3908d7233 */ /* 0x000fe20003803000 */
[----:B------:R-:W-:Y:S01]  /*18400*/  IMAD.MOV.U32 R144, RZ, RZ, R170 ;  /* 0x000000ffff907224 */ /* 0x000fe200078e00aa */
[----:B------:R-:W-:Y:S01]  /*18410*/  LOP3.LUT R165, R165, R136, RZ, 0xc0, !PT ;  /* 0x00000088a5a57212 */ /* 0x000fe200078ec0ff */
[----:B------:R-:W-:Y:S01]  /*18420*/  @!P2 HADD2 R225, -R191.H0_H0, -RZ.H0_H0 ;  /* 0xa00000ffbfe1a230 */ /* 0x000fe20000000900 */
[----:B------:R-:W-:Y:S02]  /*18430*/  PRMT R137, R192, 0x5410, R191 ;  /* 0x00005410c0897816 */ /* 0x000fe400000000bf */
[----:B------:R-:W-:Y:S01]  /*18440*/  PRMT R136, R196, 0x5410, R195 ;  /* 0x00005410c4887816 */ /* 0x000fe200000000c3 */
[----:B------:R-:W4:Y:S01]  /*18450*/  LDSM.16.MT88.4 R168, [R204+0x19800] ;  /* 0x01980000cca8783b */ /* 0x000f220000004200 */
[----:B------:R-:W-:Y:S01]  /*18460*/  LOP3.LUT R164, R141, R164, RZ, 0xc0, !PT ;  /* 0x000000a48da47212 */ /* 0x000fe200078ec0ff */
[----:B------:R-:W-:Y:S01]  /*18470*/  @!P0 HADD2 R220, -R189.H0_H0, -RZ.H0_H0 ;  /* 0xa00000ffbddc8230 */ /* 0x000fe20000000900 */
[----:B------:R-:W-:Y:S02]  /*18480*/  LOP3.LUT R166, R166, R137, RZ, 0xc0, !PT ;  /* 0x00000089a6a67212 */ /* 0x000fe400078ec0ff */
[----:B------:R-:W-:Y:S02]  /*18490*/  LOP3.LUT R167, R167, R136, RZ, 0xc0, !PT ;  /* 0x00000088a7a77212 */ /* 0x000fe400078ec0ff */
[----:B------:R-:W-:Y:S01]  /*184a0*/  MOV R142, R172 ;  /* 0x000000ac008e7202 */ /* 0x000fe20000000f00 */
[----:B------:R-:W-:Y:S01]  /*184b0*/  LDSM.16.MT88.4 R176, [R206+0x1b800] ;  /* 0x01b80000ceb0783b */ /* 0x000fe20000004200 */
[----:B------:R-:W-:Y:S02]  /*184c0*/  @!P0 PRMT R189, R220, 0x5410, RZ ;  /* 0x00005410dcbd8816 */ /* 0x000fe400000000ff */
[----:B------:R-:W-:Y:S01]  /*184d0*/  @!P6 PRMT R194, R222, 0x5410, RZ ;  /* 0x00005410dec2e816 */ /* 0x000fe200000000ff */
[C---:B---3--:R-:W-:Y:S04]  /*184e0*/  HMMA.16816.F32 R160, R164.reuse, R156, R4 ;  /* 0x0000009ca4a0723c */ /* 0x048fe80000001804 */
[----:B------:R-:W3:Y:S01]  /*184f0*/  LDSM.16.MT88.4 R172, [R208+0x1b800] ;  /* 0x01b80000d0ac783b */ /* 0x000ee20000004200 */
[----:B------:R-:W-:Y:S01]  /*18500*/  @!P5 PRMT R193, R227, 0x5410, RZ ;  /* 0x00005410e3c1d816 */ /* 0x000fe200000000ff */
[C---:B------:R-:W-:Y:S05]  /*18510*/  HMMA.16816.F32 R156, R164.reuse, R158, R8 ;  /* 0x0000009ea49c723c */ /* 0x040fea0000001808 */
[----:B------:R-:W-:Y:S01]  /*18520*/  @!P4 PRMT R192, R226, 0x5410, RZ ;  /* 0x00005410e2c0c816 */ /* 0x000fe200000000ff */
[C---:B--2---:R-:W-:Y:S01]  /*18530*/  HMMA.16816.F32 R152, R164.reuse, R148, R12 ;  /* 0x00000094a498723c */ /* 0x044fe2000000180c */
[----:B------:R-:W2:Y:S04]  /*18540*/  LDSM.16.MT88.4 R4, [R205+0x1b800] ;  /* 0x01b80000cd04783b */ /* 0x000ea80000004200 */
[----:B------:R-:W-:Y:S01]  /*18550*/  @!P2 PRMT R191, R225, 0x5410, RZ ;  /* 0x00005410e1bfa816 */ /* 0x000fe200000000ff */
[C---:B------:R-:W-:Y:S03]  /*18560*/  HMMA.16816.F32 R148, R164.reuse, R150, R16 ;  /* 0x00000096a494723c */ /* 0x040fe60000001810 */
[----:B------:R-:W2:Y:S02]  /*18570*/  LDSM.16.MT88.4 R8, [R204+0x1b800] ;  /* 0x01b80000cc08783b */ /* 0x000ea40000004200 */
[----:B------:R-:W-:Y:S01]  /*18580*/  IMAD.MOV.U32 R14, RZ, RZ, R144 ;  /* 0x000000ffff0e7224 */ /* 0x000fe200078e0090 */
[----:B------:R-:W-:Y:S01]  /*18590*/  MOV R13, R143 ;  /* 0x0000008f000d7202 */ /* 0x000fe20000000f00 */
[----:B------:R-:W-:Y:S01]  /*185a0*/  IMAD.MOV.U32 R15, RZ, RZ, R145 ;  /* 0x000000ffff0f7224 */ /* 0x000fe200078e0091 */
[----:B------:R-:W-:Y:S03]  /*185b0*/  MOV R18, R146 ;  /* 0x0000009200127202 */ /* 0x000fe60000000f00 */
[----:B------:R-:W-:Y:S01]  /*185c0*/  IMAD.MOV.U32 R19, RZ, RZ, R147 ;  /* 0x000000ffff137224 */ /* 0x000fe200078e0093 */
[----:B------:R-:W-:Y:S01]  /*185d0*/  STG.E.U16 desc[UR28][R198.64+0x62], R189 ;  /* 0x000062bdc6007986 */ /* 0x000fe2000c10151c */
[C---:B-1----:R-:W-:Y:S03]  /*185e0*/  HMMA.16816.F32 R144, R164.reuse, R132, R20 ;  /* 0x00000084a490723c */ /* 0x042fe60000001814 */
[----:B------:R-:W-:Y:S01]  /*185f0*/  IMAD.MOV.U32 R12, RZ, RZ, R142 ;  /* 0x000000ffff0c7224 */ /* 0x000fe200078e008e */
[----:B------:R-:W-:Y:S01]  /*18600*/  LDSM.16.MT88.4 R20, [R205+0x1d800] ;  /* 0x01d80000cd14783b */ /* 0x000fe20000004200 */
[----:B------:R-:W-:Y:S01]  /*18610*/  IMAD.MOV.U32 R17, RZ, RZ, R140 ;  /* 0x000000ffff117224 */ /* 0x000fe200078e008c */
[----:B------:R-:W-:Y:S01]  /*18620*/  @!P1 PRMT R196, R224, 0x5410, RZ ;  /* 0x00005410e0c49816 */ /* 0x000fe200000000ff */
[C---:B------:R-:W-:Y:S01]  /*18630*/  HMMA.16816.F32 R140, R164.reuse, R134, R24 ;  /* 0x00000086a48c723c */ /* 0x040fe20000001818 */
[----:B------:R-:W-:Y:S04]  /*18640*/  ISETP.LT.AND P1, PT, RZ, UR39, PT ;  /* 0x00000027ff007c0c */ /* 0x000fe8000bf21270 */
[----:B------:R-:W-:Y:S01]  /*18650*/  LDSM.16.MT88.4 R24, [R204+0x1d800] ;  /* 0x01d80000cc18783b */ /* 0x000fe20000004200 */
[C---:B----4-:R-:W-:Y:S06]  /*18660*/  HMMA.16816.F32 R136, R164.reuse, R168, R28 ;  /* 0x000000a8a488723c */ /* 0x050fec000000181c */
[C---:B------:R-:W-:Y:S01]  /*18670*/  HMMA.16816.F32 R132, R164.reuse, R170, R32 ;  /* 0x000000aaa484723c */ /* 0x040fe20000001820 */
[----:B------:R-:W-:Y:S04]  /*18680*/  LDSM.16.MT88.4 R28, [R206+0x1f800] ;  /* 0x01f80000ce1c783b */ /* 0x000fe80000004200 */
[----:B------:R-:W-:Y:S01]  /*18690*/  IMAD.MOV.U32 R168, RZ, RZ, R17 ;  /* 0x000000ffffa87224 */ /* 0x000fe200078e0011 */
[C---:B---3--:R-:W-:Y:S03]  /*186a0*/  HMMA.16816.F32 R36, R164.reuse, R172, R36 ;  /* 0x000000aca424723c */ /* 0x048fe60000001824 */
[----:B------:R-:W-:Y:S02]  /*186b0*/  STG.E.U16 desc[UR28][R200.64+0x60], R194 ;  /* 0x000060c2c8007986 */ /* 0x000fe4000c10151c */
[----:B------:R-:W-:Y:S01]  /*186c0*/  MOV R34, R15 ;  /* 0x0000000f00227202 */ /* 0x000fe20000000f00 */
[C---:B------:R-:W-:Y:S01]  /*186d0*/  HMMA.16816.F32 R40, R164.reuse, R174, R40 ;  /* 0x000000aea428723c */ /* 0x040fe20000001828 */
[----:B------:R-:W-:Y:S04]  /*186e0*/  STG.E.U16 desc[UR28][R200.64+0x62], R193 ;  /* 0x000062c1c8007986 */ /* 0x000fe8000c10151c */
[----:B------:R-:W-:Y:S01]  /*186f0*/  IMAD.MOV.U32 R32, RZ, RZ, R12 ;  /* 0x000000ffff207224 */ /* 0x000fe200078e000c */
[C---:B------:R-:W-:Y:S01]  /*18700*/  HMMA.16816.F32 R44, R164.reuse, R176, R44 ;  /* 0x000000b0a42c723c */ /* 0x040fe2000000182c */
[----:B------:R-:W-:Y:S04]  /*18710*/  STG.E.U16 desc[UR28][R198.64+0x70], R192 ;  /* 0x000070c0c6007986 */ /* 0x000fe8000c10151c */
[----:B------:R-:W-:Y:S01]  /*18720*/  IMAD.MOV.U32 R33, RZ, RZ, R13 ;  /* 0x000000ffff217224 */ /* 0x000fe200078e000d */
[C---:B------:R-:W-:Y:S01]  /*18730*/  HMMA.16816.F32 R48, R164.reuse, R178, R48 ;  /* 0x000000b2a430723c */ /* 0x040fe20000001830 */
[----:B------:R-:W-:Y:S04]  /*18740*/  STG.E.U16 desc[UR28][R198.64+0x72], R191 ;  /* 0x000072bfc6007986 */ /* 0x000fe8000c10151c */
[----:B------:R-:W-:Y:S01]  /*18750*/  IMAD.MOV.U32 R35, RZ, RZ, R14 ;  /* 0x000000ffff237224 */ /* 0x000fe200078e000e */
[C---:B--2---:R-:W-:Y:S01]  /*18760*/  HMMA.16816.F32 R52, R164.reuse, R4, R52 ;  /* 0x00000004a434723c */ /* 0x044fe20000001834 */
[----:B------:R-:W1:Y:S04]  /*18770*/  LDSM.16.MT88.4 R12, [R208+0x1d800] ;  /* 0x01d80000d00c783b */ /* 0x000e680000004200 */
[----:B------:R-:W-:Y:S01]  /*18780*/  IMAD.MOV.U32 R169, RZ, RZ, R18 ;  /* 0x000000ffffa97224 */ /* 0x000fe200078e0012 */
[C---:B------:R-:W-:Y:S03]  /*18790*/  HMMA.16816.F32 R56, R164.reuse, R6, R56 ;  /* 0x00000006a438723c */ /* 0x040fe60000001838 */
[----:B------:R-:W-:Y:S02]  /*187a0*/  LDSM.16.MT88.4 R4, [R208+0x1f800] ;  /* 0x01f80000d004783b */ /* 0x000fe40000004200 */
[----:B------:R-:W-:Y:S01]  /*187b0*/  MOV R171, R19 ;  /* 0x0000001300ab7202 */ /* 0x000fe20000000f00 */
[C---:B------:R-:W-:Y:S05]  /*187c0*/  HMMA.16816.F32 R60, R164.reuse, R8, R60 ;  /* 0x00000008a43c723c */ /* 0x040fea000000183c */
[----:B------:R-:W2:Y:S01]  /*187d0*/  LDSM.16.MT88.4 R16, [R206+0x1d800] ;  /* 0x01d80000ce10783b */ /* 0x000ea20000004200 */
[C---:B------:R-:W-:Y:S05]  /*187e0*/  HMMA.16816.F32 R64, R164.reuse, R10, R64 ;  /* 0x0000000aa440723c */ /* 0x040fea0000001840 */
[----:B------:R-:W-:Y:S02]  /*187f0*/  FADD.FTZ R202, R202, R34 ;  /* 0x00000022caca7221 */ /* 0x000fe40000010000 */
[----:B------:R-:W3:Y:S04]  /*18800*/  LDSM.16.MT88.4 R8, [R205+0x1f800] ;  /* 0x01f80000cd08783b */ /* 0x000ee80000004200 */
[----:B------:R-:W-:Y:S04]  /*18810*/  FADD.FTZ R202, R203, R202 ;  /* 0x000000cacbca7221 */ /* 0x000fe80000010000 */
[----:B------:R-:W-:Y:S01]  /*18820*/  STG.E.U16 desc[UR28][R200.64+0x70], R196 ;  /* 0x000070c4c8007986 */ /* 0x000fe2000c10151c */
[----:B------:R-:W-:Y:S01]  /*18830*/  FADD.FTZ R202, R168, R202 ;  /* 0x000000caa8ca7221 */ /* 0x000fe20000010000 */
[C---:B-1----:R-:W-:Y:S06]  /*18840*/  HMMA.16816.F32 R68, R164.reuse, R12, R68 ;  /* 0x0000000ca444723c */ /* 0x042fec0000001844 */
[C---:B------:R-:W-:Y:S01]  /*18850*/  HMMA.16816.F32 R72, R164.reuse, R14, R72 ;  /* 0x0000000ea448723c */ /* 0x040fe20000001848 */
[----:B------:R-:W1:Y:S05]  /*18860*/  LDSM.16.MT88.4 R12, [R204+0x1f800] ;  /* 0x01f80000cc0c783b */ /* 0x000e6a0000004200 */
[C---:B--2---:R-:W-:Y:S06]  /*18870*/  HMMA.16816.F32 R76, R164.reuse, R16, R76 ;  /* 0x00000010a44c723c */ /* 0x044fec000000184c */
[C---:B------:R-:W-:Y:S05]  /*18880*/  HMMA.16816.F32 R80, R164.reuse, R18, R80 ;  /* 0x00000012a450723c */ /* 0x040fea0000001850 */
[----:B------:R-:W-:Y:S01]  /*18890*/  FADD.FTZ R16, R3, R171 ;  /* 0x000000ab03107221 */ /* 0x000fe20000010000 */
[C---:B------:R-:W-:Y:S05]  /*188a0*/  HMMA.16816.F32 R84, R164.reuse, R20, R84 ;  /* 0x00000014a454723c */ /* 0x040fea0000001854 */
[----:B------:R-:W-:Y:S01]  /*188b0*/  SHF.R.U32.HI R3, RZ, 0x18, R32 ;  /* 0x00000018ff037819 */ /* 0x000fe20000011620 */
[C---:B------:R-:W-:Y:S03]  /*188c0*/  HMMA.16816.F32 R88, R164.reuse, R22, R88 ;  /* 0x00000016a458723c */ /* 0x040fe60000001858 */
[----:B------:R-:W-:Y:S02]  /*188d0*/  ISETP.LE.U32.AND P0, PT, R3, UR5, PT ;  /* 0x0000000503007c0c */ /* 0x000fe4000bf03070 */
[----:B------:R-:W-:Y:S01]  /*188e0*/  IMAD.MOV.U32 R3, RZ, RZ, R2 ;  /* 0x000000ffff037224 */ /* 0x000fe200078e0002 */
[C---:B------:R-:W-:Y:S05]  /*188f0*/  HMMA.16816.F32 R92, R164.reuse, R24, R92 ;  /* 0x00000018a45c723c */ /* 0x040fea000000185c */
[----:B------:R-:W-:Y:S01]  /*18900*/  FADD.FTZ R16, R197, R16 ;  /* 0x00000010c5107221 */ /* 0x000fe20000010000 */
[C---:B------:R-:W-:Y:S05]  /*18910*/  HMMA.16816.F32 R96, R164.reuse, R26, R96 ;  /* 0x0000001aa460723c */ /* 0x040fea0000001860 */
[----:B------:R-:W-:Y:S01]  /*18920*/  @!P0 HADD2 R223, -R195.H0_H0, -RZ.H0_H0 ;  /* 0xa00000ffc3df8230 */ /* 0x000fe20000000900 */
[C---:B------:R-:W-:Y:S05]  /*18930*/  HMMA.16816.F32 R100, R164.reuse, R4, R100 ;  /* 0x00000004a464723c */ /* 0x040fea0000001864 */
[----:B------:R-:W-:Y:S01]  /*18940*/  @!P0 PRMT R195, R223, 0x5410, RZ ;  /* 0x00005410dfc38816 */ /* 0x000fe200000000ff */
[C---:B------:R-:W-:Y:S04]  /*18950*/  HMMA.16816.F32 R104, R164.reuse, R6, R104 ;  /* 0x00000006a468723c */ /* 0x040fe80000001868 */
[----:B------:R2:W-:Y:S01]  /*18960*/  STG.E.U16 desc[UR28][R200.64+0x72], R195 ;  /* 0x000072c3c8007986 */ /* 0x0005e2000c10151c */
[----:B------:R-:W-:Y:S01]  /*18970*/  FADD.FTZ R4, R180, R202 ;  /* 0x000000cab4047221 */ /* 0x000fe20000010000 */
[C---:B------:R-:W-:Y:S04]  /*18980*/  HMMA.16816.F32 R108, R164.reuse, R28, R108 ;  /* 0x0000001ca46c723c */ /* 0x040fe8000000186c */
[----:B------:R2:W-:Y:S01]  /*18990*/  STL [R1+0x38], R4 ;  /* 0x0000380401007387 */ /* 0x0005e20000100800 */
[----:B------:R-:W-:Y:S01]  /*189a0*/  FADD.FTZ R16, R35, R16 ;  /* 0x0000001023107221 */ /* 0x000fe20000010000 */
[C---:B------:R-:W-:Y:S06]  /*189b0*/  HMMA.16816.F32 R112, R164.reuse, R30, R112 ;  /* 0x0000001ea470723c */ /* 0x040fec0000001870 */
[C---:B---3--:R-:W-:Y:S06]  /*189c0*/  HMMA.16816.F32 R116, R164.reuse, R8, R116 ;  /* 0x00000008a474723c */ /* 0x048fec0000001874 */
[C---:B------:R-:W-:Y:S06]  /*189d0*/  HMMA.16816.F32 R120, R164.reuse, R10, R120 ;  /* 0x0000000aa478723c */ /* 0x040fec0000001878 */
[C---:B-1----:R-:W-:Y:S06]  /*189e0*/  HMMA.16816.F32 R124, R164.reuse, R12, R124 ;  /* 0x0000000ca47c723c */ /* 0x042fec000000187c */
[----:B------:R-:W-:Y:S07]  /*189f0*/  HMMA.16816.F32 R128, R164, R14, R128 ;  /* 0x0000000ea480723c */ /* 0x000fee0000001880 */
[----:B------:R-:W-:Y:S01]  /*18a00*/  IADD3 R164, P0, R198, -0x80, RZ ;  /* 0xffffff80c6a47810 */ /* 0x000fe20007f1e0ff */
[----:B------:R-:W-:Y:S03]  /*18a10*/  FADD.FTZ R167, R169, R16 ;  /* 0x00000010a9a77221 */ /* 0x000fe60000010000 */
[----:B------:R-:W-:Y:S01]  /*18a20*/  IADD3.X R166, R199, -0x1, RZ, P0, !PT ;  /* 0xffffffffc7a67810 */ /* 0x000fe200007fe4ff */
[----:B------:R-:W-:Y:S01]  /*18a30*/  IMAD.MOV.U32 R165, RZ, RZ, R0 ;  /* 0x000000ffffa57224 */ /* 0x000fe200078e0000 */
[----:B--2---:R-:W-:Y:S11]  /*18a40*/  @P1 BRA `(.L_x_1167) ;  /* 0xffffffa800601947 */ /* 0x004ff6000383ffff */
.L_x_1166:
[----:B------:R-:W2:Y:S01]  /*18a50*/  LDL.LU R5, [R1+0x38] ;  /* 0x0000380001057983 */ /* 0x000ea20000300800 */
[----:B------:R-:W-:Y:S01]  /*18a60*/  MOV R12, 0x3f800000 ;  /* 0x3f800000000c7802 */ /* 0x000fe20000000f00 */
[----:B------:R-:W-:Y:S01]  /*18a70*/  ULDC UR4, c[0x0][0x38c] ;  /* 0x0000e30000047ab9 */ /* 0x000fe20000000800 */
[----:B------:R-:W-:Y:S01]  /*18a80*/  MOV R13, 0x3f800000 ;  /* 0x3f800000000d7802 */ /* 0x000fe20000000f00 */
[----:B------:R-:W4:Y:S01]  /*18a90*/  SHFL.BFLY PT, R6, R167, 0x2, 0x1f ;  /* 0x0c401f00a7067f89 */ /* 0x000f2200000e0000 */
[----:B------:R-:W-:Y:S01]  /*18aa0*/  UMOV UR5, 0x400 ;  /* 0x0000040000057882 */ /* 0x000fe20000000000 */
[----:B------:R-:W-:Y:S01]  /*18ab0*/  UISETP.NE.AND UP0, UPT, UR14, -0x1, UPT ;  /* 0xffffffff0e00788c */ /* 0x000fe2000bf05270 */
[----:B----4-:R-:W-:Y:S02]  /*18ac0*/  FADD.FTZ R3, R6, R167 ;  /* 0x000000a706037221 */ /* 0x010fe40000010000 */
[----:B------:R-:W1:Y:S03]  /*18ad0*/  S2R R6, SR_TID.X ;  /* 0x0000000000067919 */ /* 0x000e660000002100 */
[----:B------:R-:W3:Y:S02]  /*18ae0*/  SHFL.BFLY PT, R8, R3, 0x1, 0x1f ;  /* 0x0c201f0003087f89 */ /* 0x000ee400000e0000 */
[----:B---3--:R-:W-:-:S05]  /*18af0*/  FADD.FTZ R8, R3, R8 ;  /* 0x0000000803087221 */ /* 0x008fca0000010000 */
[----:B------:R-:W-:-:S13]  /*18b00*/  FSETP.NE.FTZ.AND P3, PT, R8, RZ, PT ;  /* 0x000000ff0800720b */ /* 0x000fda0003f75000 */
[----:B------:R-:W3:Y:S02]  /*18b10*/  @P3 MUFU.RCP R12, R8 ;  /* 0x00000008000c3308 */ /* 0x000ee40000001000 */
[----:B---3--:R-:W-:-:S04]  /*18b20*/  FMUL.FTZ R12, R12, UR4 ;  /* 0x000000040c0c7c20 */ /* 0x008fc80008410000 */
        /* <DEDUP_REMOVED lines=92> */
[----:B--2---:R-:W2:Y:S02]  /*190f0*/  SHFL.BFLY PT, R4, R5, 0x2, 0x1f ;  /* 0x0c401f0005047f89 */ /* 0x004ea400000e0000 */
[----:B--2---:R-:W-:Y:S01]  /*19100*/  FADD.FTZ R4, R4, R5 ;  /* 0x0000000504047221 */ /* 0x004fe20000010000 */
[----:B-1----:R-:W-:-:S04]  /*19110*/  SHF.R.S32.HI R5, RZ, 0x1f, R6 ;  /* 0x0000001fff057819 */ /* 0x002fc80000011406 */
[----:B------:R-:W1:Y:S01]  /*19120*/  SHFL.BFLY PT, R7, R4, 0x1, 0x1f ;  /* 0x0c201f0004077f89 */ /* 0x000e6200000e0000 */
[----:B------:R-:W-:-:S04]  /*19130*/  LEA.HI R15, R5, R6, RZ, 0x2 ;  /* 0x00000006050f7211 */ /* 0x000fc800078f10ff */
[--C-:B-----5:R-:W-:Y:S02]  /*19140*/  SHF.R.S32.HI R11, RZ, 0x2, R15.reuse ;  /* 0x00000002ff0b7819 */ /* 0x120fe4000001140f */
[----:B------:R-:W-:Y:S02]  /*19150*/  SHF.R.S32.HI R10, RZ, 0x1f, R15 ;  /* 0x0000001fff0a7819 */ /* 0x000fe4000001140f */
[----:B------:R-:W-:Y:S02]  /*19160*/  LOP3.LUT R15, R15, 0x3ffffffc, RZ, 0xc0, !PT ;  /* 0x3ffffffc0f0f7812 */ /* 0x000fe400078ec0ff */
[----:B------:R-:W-:Y:S02]  /*19170*/  LEA.HI R9, R10, R11, RZ, 0x3 ;  /* 0x0000000b0a097211 */ /* 0x000fe400078f18ff */
[----:B------:R-:W-:Y:S02]  /*19180*/  IADD3 R10, -R15, R6, RZ ;  /* 0x000000060f0a7210 */ /* 0x000fe40007ffe1ff */
[----:B------:R-:W-:-:S04]  /*19190*/  LOP3.LUT R14, R9, 0xfffffff8, RZ, 0xc0, !PT ;  /* 0xfffffff8090e7812 */ /* 0x000fc800078ec0ff */
[----:B------:R-:W-:-:S04]  /*191a0*/  IADD3 R14, R11, -R14, RZ ;  /* 0x8000000e0b0e7210 */ /* 0x000fc80007ffe0ff */
[----:B------:R-:W-:Y:S01]  /*191b0*/  SHF.L.U32 R9, R14, 0x6, RZ ;  /* 0x000000060e097819 */ /* 0x000fe200000006ff */
[----:B-1----:R-:W-:Y:S01]  /*191c0*/  FADD.FTZ R7, R4, R7 ;  /* 0x0000000704077221 */ /* 0x002fe20000010000 */
[----:B------:R-:W-:Y:S02]  /*191d0*/  LEA.HI R4, R5, R6, RZ, 0x5 ;  /* 0x0000000605047211 */ /* 0x000fe400078f28ff */
[----:B------:R-:W-:Y:S02]  /*191e0*/  LOP3.LUT R9, R9, 0x1c0, RZ, 0xc0, !PT ;  /* 0x000001c009097812 */ /* 0x000fe400078ec0ff */
[----:B------:R-:W-:Y:S02]  /*191f0*/  FSETP.NE.FTZ.AND P0, PT, R7, RZ, PT ;  /* 0x000000ff0700720b */ /* 0x000fe40003f15000 */
[----:B------:R-:W-:Y:S02]  /*19200*/  SHF.R.S32.HI R3, RZ, 0x5, R4 ;  /* 0x00000005ff037819 */ /* 0x000fe40000011404 */
[----:B------:R-:W-:-:S02]  /*19210*/  R2P PR, R14, 0x6 ;  /* 0x000000060e007804 */ /* 0x000fc40000000000 */
[----:B------:R-:W-:Y:S02]  /*19220*/  LOP3.LUT R14, R14, 0x1, RZ, 0xc0, !PT ;  /* 0x000000010e0e7812 */ /* 0x000fe400078ec0ff */
[----:B------:R-:W-:Y:S02]  /*19230*/  LEA R3, R3, R10, 0x9 ;  /* 0x0000000a03037211 */ /* 0x000fe400078e48ff */
[----:B------:R-:W-:Y:S02]  /*19240*/  LEA.HI R10, R9, R9, RZ, 0x1d ;  /* 0x00000009090a7211 */ /* 0x000fe400078fe8ff */
[----:B------:R-:W-:Y:S01]  /*19250*/  ISETP.NE.U32.AND P4, PT, R14, 0x1, PT ;  /* 0x000000010e00780c */ /* 0x000fe20003f85070 */
[----:B------:R-:W1:Y:S01]  /*19260*/  @P0 MUFU.RCP R13, R7 ;  /* 0x00000007000d0308 */ /* 0x000e620000001000 */
[----:B------:R-:W-:Y:S02]  /*19270*/  LEA R3, R3, R10, 0x1 ;  /* 0x0000000a03037211 */ /* 0x000fe400078e08ff */
[----:B------:R-:W-:-:S04]  /*19280*/  MOV R9, 0x20 ;  /* 0x0000002000097802 */ /* 0x000fc80000000f00 */
[----:B------:R-:W-:Y:S02]  /*19290*/  SEL R10, R9, 0xffffffe0, !P1 ;  /* 0xffffffe0090a7807 */ /* 0x000fe40004800000 */
[----:B------:R-:W-:Y:S02]  /*192a0*/  MOV R9, 0x40 ;  /* 0x0000004000097802 */ /* 0x000fe40000000f00 */
[----:B------:R-:W-:Y:S02]  /*192b0*/  PLOP3.LUT P1, PT, PT, PT, UP0, 0x80, 0x0 ;  /* 0x000000000000781c */ /* 0x000fe40003f2f008 */
[----:B------:R-:W-:Y:S01]  /*192c0*/  SEL R12, R9, 0xffffffc0, !P2 ;  /* 0xffffffc0090c7807 */ /* 0x000fe20005000000 */
        /* <DEDUP_REMOVED lines=23> */
[----:B-1----:R-:W-:Y:S01]  /*19440*/  ULEA UR4, UR4, UR5, 0x18 ;  /* 0x0000000504047291 */ /* 0x002fe2000f8ec03f */
[----:B------:R-:W-:Y:S01]  /*19450*/  F2FP.F16.F32.PACK_AB R150, R151, R150 ;  /* 0x000000969796723e */ /* 0x000fe200000000ff */
[C---:B------:R-:W-:Y:S01]  /*19460*/  FMUL.FTZ R42, R13.reuse, R42 ;  /* 0x0000002a0d2a7220 */ /* 0x040fe20000410000 */
[----:B------:R-:W-:Y:S01]  /*19470*/  FMUL.FTZ R43, R13, R43 ;  /* 0x0000002b0d2b7220 */ /* 0x000fe20000410000 */
[----:B------:R-:W-:Y:S01]  /*19480*/  F2FP.F16.F32.PACK_AB R146, R147, R146 ;  /* 0x000000929392723e */ /* 0x000fe200000000ff */
[----:B------:R-:W-:Y:S01]  /*19490*/  FMUL.FTZ R46, R13, R46 ;  /* 0x0000002e0d2e7220 */ /* 0x000fe20000410000 */
[----:B------:R-:W-:Y:S01]  /*194a0*/  LEA R3, R3, UR4, 0x1 ;  /* 0x0000000403037c11 */ /* 0x000fe2000f8e08ff */
[----:B------:R-:W-:Y:S01]  /*194b0*/  FMUL.FTZ R47, R13, R47 ;  /* 0x0000002f0d2f7220 */ /* 0x000fe20000410000 */
[----:B------:R-:W-:Y:S01]  /*194c0*/  F2FP.F16.F32.PACK_AB R142, R143, R142 ;  /* 0x0000008e8f8e723e */ /* 0x000fe200000000ff */
[----:B------:R-:W-:Y:S01]  /*194d0*/  FMUL.FTZ R50, R13, R50 ;  /* 0x000000320d327220 */ /* 0x000fe20000410000 */
[C---:B------:R-:W-:Y:S01]  /*194e0*/  IADD3 R11, R3.reuse, -0x10, RZ ;  /* 0xfffffff0030b7810 */ /* 0x040fe20007ffe0ff */
[----:B------:R1:W-:Y:S01]  /*194f0*/  STS [R3], R160 ;  /* 0x000000a003007388 */ /* 0x0003e20000000800 */
[----:B------:R-:W-:Y:S01]  /*19500*/  @P4 IADD3 R11, R3, 0x10, RZ ;  /* 0x00000010030b4810 */ /* 0x000fe20007ffe0ff */
[----:B------:R-:W-:Y:S01]  /*19510*/  FMUL.FTZ R51, R13, R51 ;  /* 0x000000330d337220 */ /* 0x000fe20000410000 */
[----:B------:R-:W-:Y:S01]  /*19520*/  IADD3 R15, R3, R10, RZ ;  /* 0x0000000a030f7210 */ /* 0x000fe20007ffe0ff */
[----:B------:R1:W-:Y:S01]  /*19530*/  STS [R3+0x400], R162 ;  /* 0x000400a203007388 */ /* 0x0003e20000000800 */
[-C--:B------:R-:W-:Y:S01]  /*19540*/  IADD3 R9, R10, R11.reuse, RZ ;  /* 0x0000000b0a097210 */ /* 0x080fe20007ffe0ff */
[----:B------:R-:W-:Y:S01]  /*19550*/  FMUL.FTZ R54, R13, R54 ;  /* 0x000000360d367220 */ /* 0x000fe20000410000 */
[----:B------:R-:W-:Y:S01]  /*19560*/  IADD3 R17, R3, R12, RZ ;  /* 0x0000000c03117210 */ /* 0x000fe20007ffe0ff */
[----:B------:R1:W-:Y:S01]  /*19570*/  STS [R11], R156 ;  /* 0x0000009c0b007388 */ /* 0x0003e20000000800 */
[----:B------:R-:W-:Y:S01]  /*19580*/  IADD3 R19, R12, R11, RZ ;  /* 0x0000000b0c137210 */ /* 0x000fe20007ffe0ff */
[----:B------:R-:W-:Y:S01]  /*19590*/  FMUL.FTZ R55, R13, R55 ;  /* 0x000000370d377220 */ /* 0x000fe20000410000 */
[----:B------:R-:W-:Y:S01]  /*195a0*/  F2FP.F16.F32.PACK_AB R138, R139, R138 ;  /* 0x0000008a8b8a723e */ /* 0x000fe200000000ff */
[----:B------:R1:W-:Y:S01]  /*195b0*/  STS [R11+0x400], R158 ;  /* 0x0004009e0b007388 */ /* 0x0003e20000000800 */
[----:B------:R-:W-:Y:S01]  /*195c0*/  IADD3 R21, R15, R12, RZ ;  /* 0x0000000c0f157210 */ /* 0x000fe20007ffe0ff */
        /* <DEDUP_REMOVED lines=8> */
[----:B------:R-:W-:Y:S01]  /*19650*/  @UP0 ULDC.64 UR4, c[0x0][0x298] ;  /* 0x0000a60000040ab9 */ /* 0x000fe20000000a00 */
[----:B------:R-:W-:Y:S01]  /*19660*/  F2FP.F16.F32.PACK_AB R46, R47, R46 ;  /* 0x0000002e2f2e723e */ /* 0x000fe200000000ff */
[----:B------:R1:W-:Y:S01]  /*19670*/  STS [R9], R148 ;  /* 0x0000009409007388 */ /* 0x0003e20000000800 */
[----:B------:R-:W-:Y:S01]  /*19680*/  F2FP.F16.F32.PACK_AB R50, R51, R50 ;  /* 0x000000323332723e */ /* 0x000fe200000000ff */
[----:B------:R-:W-:Y:S01]  /*19690*/  @UP0 UIMAD.WIDE.U32 UR8, UR14, UR4, URZ ;  /* 0x000000040e0802a5 */ /* 0x000fe2000f8e003f */
[----:B------:R-:W-:Y:S01]  /*196a0*/  F2FP.F16.F32.PACK_AB R54, R55, R54 ;  /* 0x000000363736723e */ /* 0x000fe200000000ff */
[----:B------:R1:W-:Y:S01]  /*196b0*/  STS [R9+0x400], R150 ;  /* 0x0004009609007388 */ /* 0x0003e20000000800 */
[----:B------:R-:W-:Y:S01]  /*196c0*/  F2FP.F16.F32.PACK_AB R58, R59, R58 ;  /* 0x0000003a3b3a723e */ /* 0x000fe200000000ff */
        /* <DEDUP_REMOVED lines=35> */
[----:B------:R-:W-:Y:S01]  /*19900*/  @UP0 UIMAD UR7, UR14, UR5, UR9 ;  /* 0x000000050e0702a4 */ /* 0x000fe2000f8e0209 */
        /* <DEDUP_REMOVED lines=43> */
.L_x_1170:
        /* <DEDUP_REMOVED lines=24> */
.L_x_1171:
[----:B------:R-:W-:Y:S01]  /*19d40*/  ISETP.NE.AND P4, PT, RZ, UR6, PT ;  /* 0x00000006ff007c0c */ /* 0x000fe2000bf85270 */
[----:B------:R-:W-:Y:S01]  /*19d50*/  STS [R21+0x4400], R62 ;  /* 0x0044003e15007388 */ /* 0x000fe20000000800 */
[----:B------:R-:W-:Y:S01]  /*19d60*/  PLOP3.LUT P1, PT, PT, PT, PT, 0x8, 0x0 ;  /* 0x000000000000781c */ /* 0x000fe20003f2e170 */
[----:B------:R-:W2:Y:S01]  /*19d70*/  S2UR UR4, SR_CTAID.X ;  /* 0x00000000000479c3 */ /* 0x000ea20000002500 */
        /* <DEDUP_REMOVED lines=14> */
[----:B------:R-:W4:Y:S01]  /*19e60*/  @!P4 LDC R25, c[0x0][0x270] ;  /* 0x00009c00ff19cb82 */ /* 0x000f220000000800 */
[----:B--2---:R-:W-:Y:S01]  /*19e70*/  UIMAD UR6, UR4, -0x80, UR16 ;  /* 0xffffff80040678a4 */ /* 0x004fe2000f8e0210 */
[----:B------:R-:W-:Y:S04]  /*19e80*/  STS [R15+0x8000], R76 ;  /* 0x0080004c0f007388 */ /* 0x000fe80000000800 */
[----:B------:R-:W-:Y:S04]  /*19e90*/  STS [R15+0x8400], R78 ;  /* 0x0084004e0f007388 */ /* 0x000fe80000000800 */
[----:B------:R-:W-:Y:S04]  /*19ea0*/  STS [R9+0x8000], R80 ;  /* 0x0080005009007388 */ /* 0x000fe80000000800 */
[----:B------:R-:W-:Y:S01]  /*19eb0*/  STS [R9+0x8400], R82 ;  /* 0x0084005209007388 */ /* 0x000fe20000000800 */
[----:B-----5:R-:W4:Y:S01]  /*19ec0*/  @P1 LDC R14, c[0x0][0x2e4] ;  /* 0x0000b900ff0e1b82 */ /* 0x020f220000000800 */
        /* <DEDUP_REMOVED lines=22> */
[----:B--2---:R-:W-:-:S02]  /*1a030*/  LOP3.LUT R15, R4, 0xffffffe0, RZ, 0xc0, !PT ;  /* 0xffffffe0040f7812 */ /* 0x004fc400078ec0ff */
[----:B------:R-:W-:Y:S01]  /*1a040*/  SHF.R.S32.HI R4, RZ, 0x3, R5 ;  /* 0x00000003ff047819 */ /* 0x000fe20000011405 */
[----:B------:R-:W-:Y:S02]  /*1a050*/  STS [R21+0xc000], R124 ;  /* 0x00c0007c15007388 */ /* 0x000fe40000000800 */
[----:B------:R-:W-:Y:S01]  /*1a060*/  IMAD.IADD R15, R6, 0x1, -R15 ;  /* 0x00000001060f7824 */ /* 0x000fe200078e0a0f */
[----:B------:R-:W-:Y:S01]  /*1a070*/  ISETP.GE.AND P2, PT, R4, UR6, PT ;  /* 0x0000000604007c0c */ /* 0x000fe2000bf46270 */
[----:B------:R2:W-:Y:S01]  /*1a080*/  STS [R21+0xc400], R126 ;  /* 0x00c4007e15007388 */ /* 0x0005e20000000800 */
[----:B-----5:R-:W5:Y:S01]  /*1a090*/  @P4 LDC R9, c[0x0][0x2c0] ;  /* 0x0000b000ff094b82 */ /* 0x020f620000000800 */
        /* <DEDUP_REMOVED lines=8> */
[----:B--2---:R-:W-:-:S02]  /*1a120*/  @P4 IMAD.MOV.U32 R21, RZ, RZ, 0x1 ;  /* 0x00000001ff154424 */ /* 0x004fc400078e00ff */
[----:B----4-:R-:W-:Y:S01]  /*1a130*/  @!P4 IMAD R21, R14, R25, RZ ;  /* 0x000000190e15c224 */ /* 0x010fe200078e02ff */
[----:B------:R-:W2:Y:S01]  /*1a140*/  S2R R24, SR_CTAID.Z ;  /* 0x0000000000187919 */ /* 0x000ea20000002700 */
[----:B------:R-:W-:Y:S02]  /*1a150*/  @!P4 IMAD.MOV.U32 R9, RZ, RZ, 0x1 ;  /* 0x00000001ff09c424 */ /* 0x000fe400078e00ff */
[----:B-1----:R-:W-:Y:S02]  /*1a160*/  @P4 IMAD R23, R11, R10, RZ ;  /* 0x0000000a0b174224 */ /* 0x002fe400078e02ff */
[----:B------:R-:W1:Y:S01]  /*1a170*/  @P0 LDC R11, c[0x0][0x2e8] ;  /* 0x0000ba00ff0b0b82 */ /* 0x000e620000000800 */
[----:B------:R4:W1:Y:S01]  /*1a180*/  LDS.128 R16, [R252+0x3000] ;  /* 0x00300000fc107984 */ /* 0x0008620000000c00 */
[----:B------:R-:W-:Y:S01]  /*1a190*/  @!P4 IMAD.MOV.U32 R23, RZ, RZ, R14 ;  /* 0x000000ffff17c224 */ /* 0x000fe200078e000e */
[----:B------:R-:W-:Y:S01]  /*1a1a0*/  LOP3.LUT P4, RZ, R15, 0x3, RZ, 0xc0, !PT ;  /* 0x000000030fff7812 */ /* 0x000fe2000788c0ff */
[----:B-----5:R-:W-:-:S02]  /*1a1b0*/  IMAD R10, R9, UR4, RZ ;  /* 0x00000004090a7c24 */ /* 0x020fc4000f8e02ff */
        /* <DEDUP_REMOVED lines=17> */
[----:B----4-:R-:W-:Y:S06]  /*1a2d0*/  @P4 BRA `(.L_x_1173) ;  /* 0x0000000000804947 */ /* 0x010fec0003800000 */
        /* <DEDUP_REMOVED lines=32> */
.L_x_1173:
[----:B------:R-:W-:Y:S05]  /*1a4e0*/  BSYNC B0 ;  /* 0x0000000000007941 */ /* 0x000fea0003800000 */
.L_x_1172:
[----:B------:R2:W5:Y:S04]  /*1a4f0*/  LDL R34, [R1] ;  /* 0x0000000001227983 */ /* 0x0005680000100800 */
[----:B------:R2:W5:Y:S04]  /*1a500*/  LDL R35, [R1+0x4] ;  /* 0x0000040001237983 */ /* 0x0005680000100800 */
        /* <DEDUP_REMOVED lines=41> */
.L_x_1175:
[----:B------:R-:W-:Y:S05]  /*1a7a0*/  BSYNC B0 ;  /* 0x0000000000007941 */ /* 0x000fea0003800000 */
.L_x_1174:
        /* <DEDUP_REMOVED lines=27> */
.L_x_1177:
[----:B------:R-:W-:Y:S05]  /*1a960*/  BSYNC B0 ;  /* 0x0000000000007941 */ /* 0x000fea0003800000 */
.L_x_1176:
        /* <DEDUP_REMOVED lines=27> */
.L_x_1179:
[----:B------:R-:W-:Y:S05]  /*1ab20*/  BSYNC B0 ;  /* 0x0000000000007941 */ /* 0x000fea0003800000 */
.L_x_1178:
        /* <DEDUP_REMOVED lines=27> */
.L_x_1136:
        /* <DEDUP_REMOVED lines=39> */
.L_x_1180:
[C---:B------:R-:W-:Y:S01]  /*1af50*/  IMAD.SHL.U32 R9, R3.reuse, 0x8, RZ ;  /* 0x0000000803097824 */ /* 0x040fe200078e00ff */
[----:B------:R-:W-:Y:S01]  /*1af60*/  USHF.R.S32.HI UR6, URZ, 0x1f, UR26 ;  /* 0x0000001f3f067899 */ /* 0x000fe2000801141a */
[----:B------:R-:W-:Y:S01]  /*1af70*/  SHF.R.S32.HI R12, RZ, 0x3, R12 ;  /* 0x00000003ff0c7819 */ /* 0x000fe2000001140c */
[----:B------:R-:W-:Y:S01]  /*1af80*/  UIADD3 UR16, -UR30, UR16, URZ ;  /* 0x000000101e107290 */ /* 0x000fe2000fffe13f */
[----:B------:R-:W-:Y:S01]  /*1af90*/  ISETP.NE.AND P3, PT, R3, RZ, PT ;  /* 0x000000ff0300720c */ /* 0x000fe20003f65270 */
[----:B------:R-:W-:Y:S01]  /*1afa0*/  ULDC.64 UR4, c[0x0][0x2a0] ;  /* 0x0000a80000047ab9 */ /* 0x000fe20000000a00 */
[----:B------:R-:W-:Y:S01]  /*1afb0*/  UIMAD UR9, UR27, UR9, URZ ;  /* 0x000000091b0972a4 */ /* 0x000fe2000f8e023f */
[C---:B------:R-:W-:Y:S01]  /*1afc0*/  IADD3 R2, P0, R9.reuse, UR10, RZ ;  /* 0x0000000a09027c10 */ /* 0x040fe2000ff1e0ff */
        /* <DEDUP_REMOVED lines=13> */
[----:B------:R-:W-:Y:S01]  /*1b0a0*/  IMAD.U32 R11, RZ, RZ, UR15 ;  /* 0x0000000fff0b7e24 */ /* 0x000fe2000f8e00ff */
[----:B------:R-:W-:Y:S01]  /*1b0b0*/  UIADD3 UR6, UP1, UP0, UR6, UR20, UR9 ;  /* 0x0000001406067290 */ /* 0x000fe2000f83e009 */
[----:B------:R-:W-:Y:S01]  /*1b0c0*/  IADD3 R17, R15, UR5, RZ ;  /* 0x000000050f117c10 */ /* 0x000fe2000fffe0ff */
[----:B------:R-:W-:Y:S01]  /*1b0d0*/  BSSY B0, `(.L_x_1181) ;  /* 0x000001b000007945 */ /* 0x000fe20003800000 */
[----:B------:R-:W-:Y:S01]  /*1b0e0*/  IMAD.WIDE R10, R11, 0x80, R12 ;  /* 0x000000800b0a7825 */ /* 0x000fe200078e020c */
[----:B------:R-:W-:Y:S01]  /*1b0f0*/  UIADD3.X UR20, UR4, UR21, UR7, UP1, UP0 ;  /* 0x0000001504147290 */ /* 0x000fe20008fe0407 */
[----:B------:R-:W-:-:S02]  /*1b100*/  ISETP.GE.AND P0, PT, R5, UR16, PT ;  /* 0x0000001005007c0c */ /* 0x000fc4000bf06270 */
        /* <DEDUP_REMOVED lines=23> */
.L_x_1182:
[----:B------:R-:W-:Y:S05]  /*1b280*/  BSYNC B0 ;  /* 0x0000000000007941 */ /* 0x000fea0003800000 */
.L_x_1181:
        /* <DEDUP_REMOVED lines=25> */
.L_x_1184:
[----:B------:R-:W-:Y:S05]  /*1b420*/  BSYNC B0 ;  /* 0x0000000000007941 */ /* 0x000fea0003800000 */
.L_x_1183:
        /* <DEDUP_REMOVED lines=24> */
.L_x_1186:
[----:B------:R-:W-:Y:S05]  /*1b5b0*/  BSYNC B0 ;  /* 0x0000000000007941 */ /* 0x000fea0003800000 */
.L_x_1185:
        /* <DEDUP_REMOVED lines=27> */
.L_x_1188:
[----:B------:R-:W-:Y:S05]  /*1b770*/  BSYNC B0 ;  /* 0x0000000000007941 */ /* 0x000fea0003800000 */
.L_x_1187:
        /* <DEDUP_REMOVED lines=10> */
.L_x_1190:
[----:B------:R-:W-:Y:S05]  /*1b820*/  BSYNC B0 ;  /* 0x0000000000007941 */ /* 0x000fea0003800000 */
.L_x_1189:
        /* <DEDUP_REMOVED lines=10> */
.L_x_1192:
[----:B------:R-:W-:Y:S05]  /*1b8d0*/  BSYNC B0 ;  /* 0x0000000000007941 */ /* 0x000fea0003800000 */
.L_x_1191:
        /* <DEDUP_REMOVED lines=10> */
.L_x_1194:
[----:B------:R-:W-:Y:S05]  /*1b980*/  BSYNC B0 ;  /* 0x0000000000007941 */ /* 0x000fea0003800000 */
.L_x_1193:
        /* <DEDUP_REMOVED lines=10> */
.L_x_1195:
        /* <DEDUP_REMOVED lines=13> */
.L_x_1277:


//--------------------- .text._ZN5flash16flash_fwd_kernelI23Flash_fwd_kernel_traitsILi256ELi128ELi64ELi8ELb0ELb0EN7cutlass6half_tE19Flash_kernel_traitsILi256ELi128ELi64ELi8ES3_EELb0ELb1ELb0ELb1ELb0ELb0ELb1ELb0EEEvNS_16Flash_fwd_paramsE --------------------------
	.section	.text._ZN5flash16flash_fwd_kernelI23Flash_fwd_kernel_traitsILi256ELi128ELi64ELi8ELb0ELb0EN7cutlass6half_tE19Flash_kernel_traitsILi256ELi128ELi64ELi8ES3_EELb0ELb1ELb0ELb1ELb0ELb0ELb1ELb0EEEvNS_16Flash_fwd_paramsE,"ax",@progbits
	.align	128
        .global         _ZN5flash16flash_fwd_kernelI23Flash_fwd_kernel_traitsILi256ELi128ELi64ELi8ELb0ELb0EN7cutlass6half_tE19Flash_kernel_traitsILi256ELi128ELi64ELi8ES3_EELb0ELb1ELb0ELb1ELb0ELb0ELb1ELb0EEEvNS_16Flash_fwd_paramsE
        .type           _ZN5flash16flash_fwd_kernelI23Flash_fwd_kernel_traitsILi256ELi128ELi64ELi8ELb0ELb0EN7cutlass6half_tE19Flash_kernel_traitsILi256ELi128ELi64ELi8ES3_EELb0ELb1ELb0ELb1ELb0ELb0ELb1ELb0EEEvNS_16Flash_fwd_paramsE,@function
        .size           _ZN5flash16flash_fwd_kernelI23Flash_fwd_kernel_traitsILi256ELi128ELi64ELi8ELb0ELb0EN7cutlass6half_tE19Flash_kernel_traitsILi256ELi128ELi64ELi8ES3_EELb0ELb1ELb0ELb1ELb0ELb0ELb1ELb0EEEvNS_16Flash_fwd_paramsE,(.L_x_1278 - _ZN5flash16flash_fwd_kernelI23Flash_fwd_kernel_traitsILi256ELi128ELi64ELi8ELb0ELb0EN7cutlass6half_tE19Flash_kernel_traitsILi256ELi128ELi64ELi8ES3_EELb0ELb1ELb0ELb1ELb0ELb0ELb1ELb0EEEvNS_16Flash_fwd_paramsE)
        .other          _ZN5flash16flash_fwd_kernelI23Flash_fwd_kernel_traitsILi256ELi128ELi64ELi8ELb0ELb0EN7cutlass6half_tE19Flash_kernel_traitsILi256ELi128ELi64ELi8ES3_EELb0ELb1ELb0ELb1ELb0ELb0ELb1ELb0EEEvNS_16Flash_fwd_paramsE,@"STO_CUDA_ENTRY STV_DEFAULT"
_ZN5flash16flash_fwd_kernelI23Flash_fwd_kernel_traitsILi256ELi128ELi64ELi8ELb0ELb0EN7cutlass6half_tE19Flash_kernel_traitsILi256ELi128ELi64ELi8ES3_EELb0ELb1ELb0ELb1ELb0ELb0ELb1ELb0EEEvNS_16Flash_fwd_paramsE:
.text._ZN5flash16flash_fwd_kernelI23Flash_fwd_kernel_traitsILi256ELi128ELi64ELi8ELb0ELb0EN7cutlass6half_tE19Flash_kernel_traitsILi256ELi128ELi64ELi8ES3_EELb0ELb1ELb0ELb1ELb0ELb0ELb1ELb0EEEvNS_16Flash_fwd_paramsE:
        /* <DEDUP_REMOVED lines=55> */
.L_x_1196:
[----:B------:R-:W-:-:S05]  /*0370*/  ULDC UR7, c[0x0][0x2c8] ;  /* 0x0000b20000077ab9 */ /* 0x000fca0000000800 */
.L_x_1197:
        /* <DEDUP_REMOVED lines=70> */
.L_x_1199:
        /* <DEDUP_REMOVED lines=8> */
[----:B------:R-:W-:-:S02]  /*0860*/  R2UR UR7, R0 ;  /* 0x00000000000772ca */ /* 0x000fc400000e0000 */
[----:B------:R-:W-:Y:S02]  /*0870*/  LOP3.LUT R12, R240, 0xfffffff8, RZ, 0xc0, !PT ;  /* 0xfffffff8f00c7812 */ /* 0x000fe400078ec0ff */
[----:B------:R-:W-:-:S03]  /*0880*/  SHF.R.S32.HI R240, RZ, 0x3, R240 ;  /* 0x00000003fff07819 */ /* 0x000fc600000114f0 */
[----:B------:R-:W-:Y:S02]  /*0890*/  IMAD.IADD R12, R6, 0x1, -R12 ;  /* 0x00000001060c7824 */ /* 0x000fe400078e0a0c */
[----:B------:R-:W-:Y:S02]  /*08a0*/  IMAD.SHL.U32 R227, R240, 0x40, RZ ;  /* 0x00000040f0e37824 */ /* 0x000fe400078e00ff */
[----:B------:R-:W-:Y:S02]  /*08b0*/  IMAD.SHL.U32 R166, R12, 0x8, RZ ;  /* 0x000000080ca67824 */ /* 0x000fe400078e00ff */
[----:B------:R-:W2:Y:S01]  /*08c0*/  I2F.RP R0, UR7 ;  /* 0x0000000700007d06 */ /* 0x000ea20008209400 */
[----:B------:R-:W-:Y:S02]  /*08d0*/  LOP3.LUT R227, R227, 0x1c0, RZ, 0xc0, !PT ;  /* 0x000001c0e3e37812 */ /* 0x000fe400078ec0ff */
[----:B------:R-:W-:Y:S02]  /*08e0*/  SHF.R.S32.HI R167, RZ, 0x1f, R166 ;  /* 0x0000001fffa77819 */ /* 0x000fe400000114a6 */
[----:B-1----:R-:W-:-:S04]  /*08f0*/  IABS R2, R2 ;  /* 0x0000000200027213 */ /* 0x002fc80000000000 */
[----:B------:R-:W-:Y:S01]  /*0900*/  R2UR UR5, R2 ;  /* 0x00000000020572ca */ /* 0x000fe200000e0000 */
[----:B--2---:R-:W1:Y:S01]  /*0910*/  MUFU.RCP R0, R0 ;  /* 0x0000000000007308 */ /* 0x004e620000001000 */
[----:B------:R-:W-:-:S05]  /*0920*/  LEA.HI R2, R96, R6, RZ, 0x6 ;  /* 0x0000000660027211 */ /* 0x000fca00078f30ff */
[----:B------:R-:W-:Y:S02]  /*0930*/  IMAD.SHL.U32 R2, R2, 0x8, RZ ;  /* 0x0000000802027824 */ /* 0x000fe400078e00ff */
[----:B-1----:R-:W-:-:S06]  /*0940*/  VIADD R0, R0, 0xffffffe ;  /* 0x0ffffffe00007836 */ /* 0x002fcc0000000000 */
[----:B------:R-:W1:Y:S02]  /*0950*/  F2I.FTZ.U32.TRUNC.NTZ R0, R0 ;  /* 0x0000000000007305 */ /* 0x000e64000021f000 */
[----:B-1----:R-:W-:Y:S01]  /*0960*/  R2UR UR15, R0 ;  /* 0x00000000000f72ca */ /* 0x002fe200000e0000 */
[----:B------:R-:W-:-:S05]  /*0970*/  VIADD R0, R240, 0x40 ;  /* 0x00000040f0007836 */ /* 0x000fca0000000000 */
[----:B------:R-:W-:Y:S02]  /*0980*/  ISETP.GE.AND P4, PT, R0, UR16, PT ;  /* 0x0000001000007c0c */ /* 0x000fe4000bf86270 */
[----:B------:R-:W-:Y:S02]  /*0990*/  LOP3.LUT R0, R227, 0x38, R166, 0xf8, !PT ;  /* 0x00000038e3007812 */ /* 0x000fe400078ef8a6 */
[----:B------:R-:W-:-:S03]  /*09a0*/  SHF.R.U32.HI R227, RZ, 0x3, R227 ;  /* 0x00000003ffe37819 */ /* 0x000fc600000116e3 */
[----:B------:R-:W-:Y:S01]  /*09b0*/  UIADD3 UR11, URZ, -UR15, URZ ;  /* 0x8000000f3f0b7290 */ /* 0x000fe2000fffe03f */
[----:B------:R-:W-:-:S03]  /*09c0*/  LOP3.LUT R227, R0, R227, RZ, 0x3c, !PT ;  /* 0x000000e300e37212 */ /* 0x000fc600078e3cff */
[----:B------:R-:W-:-:S04]  /*09d0*/  UIMAD UR11, UR11, UR7, URZ ;  /* 0x000000070b0b72a4 */ /* 0x000fc8000f8e023f */
[----:B------:R-:W-:-:S07]  /*09e0*/  UIMAD.WIDE.U32 UR14, UR15, UR11, UR14 ;  /* 0x0000000b0f0e72a5 */ /* 0x000fce000f8e000e */
[----:B------:R-:W-:Y:S02]  /*09f0*/  UMOV UR11, UR15 ;  /* 0x0000000f000b7c82 */ /* 0x000fe40008000000 */
[----:B------:R-:W-:-:S07]  /*0a00*/  UIMAD.WIDE.U32 UR14, UR11, UR5, URZ ;  /* 0x000000050b0e72a5 */ /* 0x000fce000f8e003f */
        /* <DEDUP_REMOVED lines=35> */
.L_x_1200:
[----:B------:R-:W1:Y:S01]  /*0c40*/  S2UR UR4, SR_CgaCtaId ;  /* 0x00000000000479c3 */ /* 0x000e620000008800 */
[----:B------:R-:W-:Y:S01]  /*0c50*/  IADD3 R4, P0, R166, UR20, RZ ;  /* 0x00000014a6047c10 */ /* 0x000fe2000ff1e0ff */
[----:B------:R-:W-:Y:S01]  /*0c60*/  ULDC.64 UR10, c[0x0][0x258] ;  /* 0x00009600000a7ab9 */ /* 0x000fe20000000a00 */
[----:B------:R-:W-:Y:S01]  /*0c70*/  UMOV UR35, 0x400 ;  /* 0x0000040000237882 */ /* 0x000fe20000000000 */
[----:B------:R-:W-:Y:S01]  /*0c80*/  UIMAD UR15, UR5, UR10, URZ ;  /* 0x0000000a050f72a4 */ /* 0x000fe2000f8e023f */
[----:B------:R-:W-:Y:S01]  /*0c90*/  IADD3.X R5, R167, UR12, RZ, P0, !PT ;  /* 0x0000000ca7057c10 */ /* 0x000fe200087fe4ff */
[----:B------:R-:W-:Y:S01]  /*0ca0*/  IMAD.U32 R10, RZ, RZ, UR10 ;  /* 0x0000000aff0a7e24 */ /* 0x000fe2000f8e00ff */
[C---:B------:R-:W-:Y:S01]  /*0cb0*/  ISETP.GE.AND P0, PT, R240.reuse, UR16, PT ;  /* 0x00000010f0007c0c */ /* 0x040fe2000bf06270 */
[----:B------:R-:W-:Y:S01]  /*0cc0*/  UIMAD UR15, UR34, UR11, UR15 ;  /* 0x0000000b220f72a4 */ /* 0x000fe2000f8e020f */
[----:B------:R-:W-:Y:S01]  /*0cd0*/  VIADD R0, R240, 0x60 ;  /* 0x00000060f0007836 */ /* 0x000fe20000000000 */
[----:B------:R-:W-:Y:S01]  /*0ce0*/  ULDC.64 UR12, c[0x0][0x260] ;  /* 0x00009800000c7ab9 */ /* 0x000fe20000000a00 */
[----:B------:R-:W-:Y:S01]  /*0cf0*/  ULDC.64 UR10, c[0x0][0x268] ;  /* 0x00009a00000a7ab9 */ /* 0x000fe20000000a00 */
[----:B------:R-:W-:Y:S01]  /*0d00*/  IMAD.WIDE.U32 R10, R10, UR34, R4 ;  /* 0x000000220a0a7c25 */ /* 0x000fe2000f8e0004 */
[----:B------:R-:W-:Y:S01]  /*0d10*/  UIMAD UR32, UR14, UR12, URZ ;  /* 0x0000000c0e2072a4 */ /* 0x000fe2000f8e023f */
[----:B------:R-:W-:Y:S01]  /*0d20*/  SHF.R.S32.HI R241, RZ, 0x1f, R240 ;  /* 0x0000001ffff17819 */ /* 0x000fe200000114f0 */
[----:B------:R-:W-:Y:S01]  /*0d30*/  UIADD3 UR20, UR22, -0x1, URZ ;  /* 0xffffffff16147890 */ /* 0x000fe2000fffe03f */
[----:B------:R-:W-:Y:S01]  /*0d40*/  MOV R16, UR18 ;  /* 0x0000001200107c02 */ /* 0x000fe20008000f00 */
[----:B------:R-:W-:Y:S01]  /*0d50*/  UIMAD UR32, UR21, UR13, UR32 ;  /* 0x0000000d152072a4 */ /* 0x000fe2000f8e0220 */
[----:B------:R-:W-:Y:S01]  /*0d60*/  LOP3.LUT R227, R227, 0xfffffe00, R2, 0xf8, !PT ;  /* 0xfffffe00e3e37812 */ /* 0x000fe200078ef802 */
[----:B------:R-:W-:Y:S01]  /*0d70*/  BSSY B0, `(.L_x_1201) ;  /* 0x000003c000007945 */ /* 0x000fe20003800000 */
[----:B------:R-:W-:Y:S01]  /*0d80*/  IADD3 R15, R11, UR15, RZ ;  /* 0x0000000f0b0f7c10 */ /* 0x000fe2000fffe0ff */
[----:B------:R-:W-:Y:S01]  /*0d90*/  VIADD R7, R240, 0x20 ;  /* 0x00000020f0077836 */ /* 0x000fe20000000000 */
[----:B------:R-:W-:Y:S01]  /*0da0*/  ISETP.GE.AND P5, PT, R0, UR16, PT ;  /* 0x0000001000007c0c */ /* 0x000fe2000bfa6270 */
[C---:B------:R-:W-:Y:S01]  /*0db0*/  VIADD R234, R166.reuse, 0x40 ;  /* 0x00000040a6ea7836 */ /* 0x040fe20000000000 */
[----:B-1----:R-:W-:Y:S01]  /*0dc0*/  ULEA UR4, UR4, UR35, 0x18 ;  /* 0x0000002304047291 */ /* 0x002fe2000f8ec03f */
[C---:B------:R-:W-:Y:S01]  /*0dd0*/  IADD3 R233, R166.reuse, 0x80, RZ ;  /* 0x00000080a6e97810 */ /* 0x040fe20007ffe0ff */
[----:B------:R-:W-:Y:S01]  /*0de0*/  UIMAD UR35, UR14, UR10, URZ ;  /* 0x0000000a0e2372a4 */ /* 0x000fe2000f8e023f */
[----:B------:R-:W-:Y:S01]  /*0df0*/  VIADD R232, R166, 0xc0 ;  /* 0x000000c0a6e87836 */ /* 0x000fe20000000000 */
[----:B------:R-:W-:Y:S01]  /*0e00*/  MOV R189, UR12 ;  /* 0x0000000c00bd7c02 */ /* 0x000fe20008000f00 */
[----:B------:R-:W-:Y:S01]  /*0e10*/  IMAD.WIDE R16, R16, 0x80, R240 ;  /* 0x0000008010107825 */ /* 0x000fe200078e02f0 */
[----:B------:R-:W-:Y:S01]  /*0e20*/  UIMAD UR35, UR21, UR11, UR35 ;  /* 0x0000000b152372a4 */ /* 0x000fe2000f8e0223 */
[----:B------:R-:W-:-:S02]  /*0e30*/  LEA R227, R227, UR4, 0x1 ;  /* 0x00000004e3e37c11 */ /* 0x000fc4000f8e08ff */
        /* <DEDUP_REMOVED lines=47> */
.L_x_1202:
[----:B------:R-:W-:Y:S05]  /*1130*/  BSYNC B0 ;  /* 0x0000000000007941 */ /* 0x000fea0003800000 */
.L_x_1201:
        /* <DEDUP_REMOVED lines=54> */
.L_x_1204:
[----:B------:R-:W-:Y:S05]  /*14a0*/  BSYNC B0 ;  /* 0x0000000000007941 */ /* 0x000fea0003800000 */
.L_x_1203:
        /* <DEDUP_REMOVED lines=49> */
.L_x_1206:
[----:B------:R-:W-:Y:S05]  /*17c0*/  BSYNC B0 ;  /* 0x0000000000007941 */ /* 0x000fea0003800000 */
.L_x_1205:
[----:B------:R-:W-:Y:S01]  /*17d0*/  IADD3.X R237, R19, UR24, R0, P6, !PT ;  /* 0x0000001813ed7c10 */ /* 0x000fe2000b7fe400 */
[----:B------:R-:W-:Y:S01]  /*17e0*/  USHF.L.U64.HI UR15, UR8, 0x6, UR9 ;  /* 0x00000006080f7899 */ /* 0x000fe20008010209 */
[----:B------:R-:W-:Y:S01]  /*17f0*/  BSSY B0, `(.L_x_1207) ;  /* 0x0000032000007945 */ /* 0x000fe20003800000 */
[----:B------:R-:W-:Y:S01]  /*1800*/  USHF.L.U32 UR36, UR8, 0x6, URZ ;  /* 0x0000000608247899 */ /* 0x000fe2000800063f */
[----:B------:R-:W-:Y:S02]  /*1810*/  IMAD.WIDE.U32 R236, R189, UR21, R236 ;  /* 0x00000015bdec7c25 */ /* 0x000fe4000f8e00ec */
[----:B------:R-:W-:Y:S09]  /*1820*/  @P5 BRA `(.L_x_1208) ;  /* 0x0000000000b85947 */ /* 0x000ff20003800000 */
        /* <DEDUP_REMOVED lines=46> */
.L_x_1208:
[----:B------:R-:W-:Y:S05]  /*1b10*/  BSYNC B0 ;  /* 0x0000000000007941 */ /* 0x000fea0003800000 */
.L_x_1207:
[----:B------:R-:W-:Y:S01]  /*1b20*/  ISETP.GE.AND P0, PT, R240, UR14, PT ;  /* 0x0000000ef0007c0c */ /* 0x000fe2000bf06270 */
[----:B------:R-:W-:Y:S01]  /*1b30*/  USHF.R.S32.HI UR39, URZ, 0x1f, UR20 ;  /* 0x0000001f3f277899 */ /* 0x000fe20008011414 */
[----:B------:R-:W-:Y:S01]  /*1b40*/  MOV R238, R236 ;  /* 0x000000ec00ee7202 */ /* 0x000fe20000000f00 */
[----:B------:R-:W-:Y:S01]  /*1b50*/  UIMAD UR10, UR15, UR20, URZ ;  /* 0x000000140f0a72a4 */ /* 0x000fe2000f8e023f */
[----:B------:R-:W-:Y:S01]  /*1b60*/  VIADD R239, R237, UR32 ;  /* 0x00000020edef7c36 */ /* 0x000fe20008000000 */
[----:B------:R-:W-:Y:S01]  /*1b70*/  BSSY B0, `(.L_x_1209) ;  /* 0x000002d000007945 */ /* 0x000fe20003800000 */
[----:B--23--:R-:W-:Y:S01]  /*1b80*/  IMAD.U32 R5, RZ, RZ, UR36 ;  /* 0x00000024ff057e24 */ /* 0x00cfe2000f8e00ff */
[----:B------:R-:W-:Y:S01]  /*1b90*/  UIMAD UR10, UR39, UR36, UR10 ;  /* 0x00000024270a72a4 */ /* 0x000fe2000f8e020a */
[----:B------:R-:W-:Y:S02]  /*1ba0*/  ISETP.GE.AND P6, PT, R7, UR14, PT ;  /* 0x0000000e07007c0c */ /* 0x000fe4000bfc6270 */
[----:B------:R-:W-:-:S05]  /*1bb0*/  IMAD.WIDE.U32 R14, R5, UR20, R238 ;  /* 0x00000014050e7c25 */ /* 0x000fca000f8e00ee */
[----:B------:R-:W-:Y:S01]  /*1bc0*/  IADD3 R0, R15, UR10, RZ ;  /* 0x0000000a0f007c10 */ /* 0x000fe2000fffe0ff */
[----:B------:R-:W-:Y:S06]  /*1bd0*/  @P0 BRA `(.L_x_1210) ;  /* 0x0000000000980947 */ /* 0x000fec0003800000 */
[----:B------:R-:W-:Y:S02]  /*1be0*/  ULDC UR10, c[0x0][0x2d0] ;  /* 0x0000b400000a7ab9 */ /* 0x000fe40000000800 */
[----:B------:R-:W-:Y:S02]  /*1bf0*/  ISETP.GE.AND P5, PT, R166, UR10, PT ;  /* 0x0000000aa6007c0c */ /* 0x000fe4000bfa6270 */
[----:B------:R-:W-:Y:S02]  /*1c00*/  ISETP.GE.AND P4, PT, R234, UR10, PT ;  /* 0x0000000aea007c0c */ /* 0x000fe4000bf86270 */
[----:B------:R-:W-:-:S09]  /*1c10*/  ISETP.GE.AND P2, PT, R233, UR10, PT ;  /* 0x0000000ae9007c0c */ /* 0x000fd2000bf46270 */
[----:B------:R-:W2:Y:S01]  /*1c20*/  @!P5 LDC.64 R10, c[0x0][0x218] ;  /* 0x00008600ff0adb82 */ /* 0x000ea20000000a00 */
        /* <DEDUP_REMOVED lines=33> */
.L_x_1210:
[----:B------:R-:W-:Y:S05]  /*1e40*/  BSYNC B0 ;  /* 0x0000000000007941 */ /* 0x000fea0003800000 */
.L_x_1209:
        /* <DEDUP_REMOVED lines=13> */
[----:B-12-4-:R-:W1:Y:S01]  /*1f20*/  @!P2 LDC.64 R2, c[0x0][0x218] ;  /* 0x00008600ff02ab82 */ /* 0x016e620000000a00 */
        /* <DEDUP_REMOVED lines=30> */
.L_x_1212:
[----:B------:R-:W-:Y:S05]  /*2110*/  BSYNC B0 ;  /* 0x0000000000007941 */ /* 0x000fea0003800000 */
.L_x_1211:
        /* <DEDUP_REMOVED lines=10> */
[----:B------:R-:W-:Y:S01]  /*21c0*/  LEA.HI R4, R96, R6, RZ, 0x4 ;  /* 0x0000000660047211 */ /* 0x000fe200078f20ff */
[----:B------:R-:W-:Y:S01]  /*21d0*/  @UP1 UIMAD.WIDE.U32 UR42, UR33, UR10, UR42 ;  /* 0x0000000a212a12a5 */ /* 0x000fe2000f8e002a */
[----:B------:R-:W-:-:S04]  /*21e0*/  DEPBAR.LE SB0, 0x0 ;  /* 0x000080000000791a */ /* 0x000fc80000000000 */
[----:B------:R-:W-:Y:S02]  /*21f0*/  @UP1 UIMAD UR11, UR33, UR11, UR40 ;  /* 0x0000000b210b12a4 */ /* 0x000fe4000f8e0228 */
[----:B------:R-:W-:Y:S02]  /*2200*/  @UP1 ULEA UR12, UP0, UR42, UR12, 0x2 ;  /* 0x0000000c2a0c1291 */ /* 0x000fe4000f80103f */
[----:B------:R-:W-:Y:S01]  /*2210*/  @UP1 UIADD3 UR11, UR43, UR11, URZ ;  /* 0x0000000b2b0b1290 */ /* 0x000fe2000fffe03f */
[----:B--23--:R-:W-:Y:S01]  /*2220*/  IMAD R11, R241, UR6, RZ ;  /* 0x00000006f10b7c24 */ /* 0x00cfe2000f8e02ff */
[----:B------:R-:W-:Y:S02]  /*2230*/  @UP1 ULDC UR5, c[0x0][0x2e8] ;  /* 0x0000ba0000051ab9 */ /* 0x000fe40000000800 */
[----:B------:R-:W-:Y:S01]  /*2240*/  @UP1 ULEA.HI.X UR13, UR42, UR13, UR11, 0x2, UP0 ;  /* 0x0000000d2a0d1291 */ /* 0x000fe200080f140b */
[----:B-1--4-:R-:W-:-:S05]  /*2250*/  IMAD.U32 R2, RZ, RZ, UR12 ;  /* 0x0000000cff027e24 */ /* 0x012fca000f8e00ff */
[----:B------:R-:W-:-:S06]  /*2260*/  IMAD.U32 R3, RZ, RZ, UR13 ;  /* 0x0000000dff037e24 */ /* 0x000fcc000f8e00ff */
[----:B------:R1:W2:Y:S01]  /*2270*/  @P0 LDG.E R3, desc[UR30][R2.64] ;  /* 0x0000001e02030981 */ /* 0x0002a2000c1e1900 */
[----:B------:R-:W-:Y:S01]  /*2280*/  LOP3.LUT R8, R4, 0xfffffff0, RZ, 0xc0, !PT ;  /* 0xfffffff004087812 */ /* 0x000fe200078ec0ff */
[----:B------:R-:W-:Y:S01]  /*2290*/  IMAD.WIDE.U32 R14, R240, UR6, R166 ;  /* 0x00000006f00e7c25 */ /* 0x000fe2000f8e00a6 */
[----:B------:R-:W-:Y:S01]  /*22a0*/  USHF.L.U64.HI UR12, UR6, 0x6, UR7 ;  /* 0x00000006060c7899 */ /* 0x000fe20008010207 */
[----:B------:R-:W-:Y:S01]  /*22b0*/  LEA.HI R96, R96, R6, RZ, 0x5 ;  /* 0x0000000660607211 */ /* 0x000fe200078f28ff */
[----:B------:R-:W-:Y:S01]  /*22c0*/  USHF.L.U32 UR13, UR6, 0x6, URZ ;  /* 0x00000006060d7899 */ /* 0x000fe2000800063f */
[----:B------:R-:W-:Y:S01]  /*22d0*/  IMAD.IADD R8, R6, 0x1, -R8 ;  /* 0x0000000106087824 */ /* 0x000fe200078e0a08 */
[----:B------:R-:W-:Y:S01]  /*22e0*/  IADD3 R184, P1, R14, UR28, RZ ;  /* 0x0000001c0eb87c10 */ /* 0x000fe2000ff3e0ff */
[----:B------:R-:W-:Y:S01]  /*22f0*/  IMAD R11, R240, UR7, R11 ;  /* 0x00000007f00b7c24 */ /* 0x000fe2000f8e020b */
[----:B------:R-:W-:Y:S01]  /*2300*/  ISETP.GE.AND P6, PT, R7, UR14, PT ;  /* 0x0000000e07007c0c */ /* 0x000fe2000bfc6270 */
[----:B------:R-:W-:Y:S01]  /*2310*/  IMAD.SHL.U32 R13, R12, 0x40, RZ ;  /* 0x000000400c0d7824 */ /* 0x000fe200078e00ff */
[----:B------:R-:W-:Y:S01]  /*2320*/  SHF.R.S32.HI R10, RZ, 0x1f, R8 ;  /* 0x0000001fff0a7819 */ /* 0x000fe20000011408 */
[----:B------:R-:W-:Y:S01]  /*2330*/  IMAD.SHL.U32 R225, R240, 0x8, RZ ;  /* 0x00000008f0e17824 */ /* 0x000fe200078e00ff */
[----:B------:R-:W-:Y:S01]  /*2340*/  IADD3.X R185, R15, UR25, R11, P1, !PT ;  /* 0x000000190fb97c10 */ /* 0x000fe20008ffe40b */
[----:B------:R-:W-:Y:S01]  /*2350*/  IMAD.U32 R14, RZ, RZ, UR20 ;  /* 0x00000014ff0e7e24 */ /* 0x000fe2000f8e00ff */
[----:B------:R-:W-:Y:S01]  /*2360*/  LEA.HI R10, R10, R8, RZ, 0x3 ;  /* 0x000000080a0a7211 */ /* 0x000fe200078f18ff */
[----:B------:R-:W-:Y:S01]  /*2370*/  BSSY B0, `(.L_x_1213) ;  /* 0x0000050000007945 */ /* 0x000fe20003800000 */
[----:B------:R-:W-:Y:S01]  /*2380*/  BAR.SYNC.DEFER_BLOCKING 0x0 ;  /* 0x0000000000007b1d */ /* 0x000fe20000010000 */
[----:B------:R-:W-:Y:S01]  /*2390*/  ISETP.GE.AND P1, PT, R240, UR14, PT ;  /* 0x0000000ef0007c0c */ /* 0x000fe2000bf26270 */
[----:B------:R-:W-:Y:S01]  /*23a0*/  IMAD.WIDE.U32 R184, R188, UR21, R184 ;  /* 0x00000015bcb87c25 */ /* 0x000fe2000f8e00b8 */
[----:B------:R-:W-:-:S02]  /*23b0*/  LOP3.LUT R0, R10, 0xfffffff8, RZ, 0xc0, !PT ;  /* 0xfffffff80a007812 */ /* 0x000fc400078ec0ff */
[----:B------:R-:W-:Y:S01]  /*23c0*/  LOP3.LUT R13, R13, 0x1c0, RZ, 0xc0, !PT ;  /* 0x000001c00d0d7812 */ /* 0x000fe200078ec0ff */
[----:B------:R-:W-:Y:S01]  /*23d0*/  VIADD R187, R185, UR35 ;  /* 0x00000023b9bb7c36 */ /* 0x000fe20008000000 */
[----:B------:R-:W-:Y:S01]  /*23e0*/  SHF.R.S32.HI R7, RZ, 0x5, R96 ;  /* 0x00000005ff077819 */ /* 0x000fe20000011460 */
[----:B------:R-:W-:Y:S01]  /*23f0*/  IMAD.IADD R0, R8, 0x1, -R0 ;  /* 0x0000000108007824 */ /* 0x000fe200078e0a00 */
[----:B-1----:R-:W-:Y:S01]  /*2400*/  SHF.R.S32.HI R2, RZ, 0x4, R4 ;  /* 0x00000004ff027819 */ /* 0x002fe20000011404 */
[----:B------:R-:W-:Y:S01]  /*2410*/  IMAD.MOV.U32 R186, RZ, RZ, R184 ;  /* 0x000000ffffba7224 */ /* 0x000fe200078e00b8 */
[----:B------:R-:W-:Y:S01]  /*2420*/  LOP3.LUT R225, R13, 0x8, R225, 0xf8, !PT ;  /* 0x000000080de17812 */ /* 0x000fe200078ef8e1 */
[----:B------:R-:W-:Y:S01]  /*2430*/  IMAD.SHL.U32 R8, R0, 0x40, RZ ;  /* 0x0000004000087824 */ /* 0x000fe200078e00ff */
[----:B------:R-:W-:Y:S01]  /*2440*/  LEA.HI R4, R4, R2, RZ, 0x1 ;  /* 0x0000000204047211 */ /* 0x000fe200078f08ff */
[----:B------:R-:W-:Y:S01]  /*2450*/  IMAD.SHL.U32 R10, R10, 0x40, RZ ;  /* 0x000000400a0a7824 */ /* 0x000fe200078e00ff */
[----:B------:R-:W-:Y:S01]  /*2460*/  SHF.R.U32.HI R13, RZ, 0x3, R13 ;  /* 0x00000003ff0d7819 */ /* 0x000fe2000001160d */
[----:B------:R-:W-:Y:S01]  /*2470*/  IMAD.WIDE.U32 R14, R14, UR13, R186 ;  /* 0x0000000d0e0e7c25 */ /* 0x000fe2000f8e00ba */
[----:B------:R-:W-:-:S02]  /*2480*/  LOP3.LUT R4, R4, 0xfffffffe, RZ, 0xc0, !PT ;  /* 0xfffffffe04047812 */ /* 0x000fc400078ec0ff */
[----:B------:R-:W-:Y:S02]  /*2490*/  LOP3.LUT R8, R8, 0x1c0, RZ, 0xc0, !PT ;  /* 0x000001c008087812 */ /* 0x000fe400078ec0ff */
[----:B------:R-:W-:Y:S01]  /*24a0*/  LOP3.LUT R225, R225, R13, RZ, 0x3c, !PT ;  /* 0x0000000de1e17212 */ /* 0x000fe200078e3cff */
[----:B------:R-:W-:Y:S02]  /*24b0*/  IMAD.IADD R4, R2, 0x1, -R4 ;  /* 0x0000000102047824 */ /* 0x000fe400078e0a04 */
[----:B------:R-:W2:Y:S01]  /*24c0*/  @P0 MUFU.RCP R2, UR5 ;  /* 0x0000000500020d08 */ /* 0x000ea20008001000 */
[----:B------:R1:W-:Y:S01]  /*24d0*/  @P1 STS.128 [R227+0x18000], RZ ;  /* 0x018000ffe3001388 */ /* 0x0003e20000000c00 */
[C---:B------:R-:W-:Y:S01]  /*24e0*/  IMAD.SHL.U32 R9, R4.reuse, 0x8, RZ ;  /* 0x0000000804097824 */ /* 0x040fe200078e00ff */
[----:B------:R-:W-:Y:S01]  /*24f0*/  UIMAD UR5, UR12, UR20, URZ ;  /* 0x000000140c0572a4 */ /* 0x000fe2000f8e023f */
[----:B------:R-:W-:Y:S01]  /*2500*/  IMAD R225, R4, 0x200, R225 ;  /* 0x0000020004e17824 */ /* 0x000fe200078e02e1 */
[----:B------:R1:W-:Y:S02]  /*2510*/  @P1 STS.128 [R227+0x1a000], RZ ;  /* 0x01a000ffe3001388 */ /* 0x0003e40000000c00 */
[----:B------:R-:W-:Y:S01]  /*2520*/  LOP3.LUT R9, R8, 0x8, R9, 0xf8, !PT ;  /* 0x0000000808097812 */ /* 0x000fe200078ef809 */
[----:B------:R-:W-:Y:S01]  /*2530*/  UIMAD UR39, UR39, UR13, UR5 ;  /* 0x0000000d272772a4 */ /* 0x000fe2000f8e0205 */
[----:B------:R1:W-:Y:S01]  /*2540*/  @P1 STS.128 [R227+0x1c000], RZ ;  /* 0x01c000ffe3001388 */ /* 0x0003e20000000c00 */
[----:B------:R-:W-:Y:S01]  /*2550*/  SHF.R.U32.HI R8, RZ, 0x3, R8 ;  /* 0x00000003ff087819 */ /* 0x000fe20000011608 */
[----:B------:R-:W-:Y:S01]  /*2560*/  UMOV UR5, URZ ;  /* 0x0000003f00057c82 */ /* 0x000fe20008000000 */
[----:B------:R-:W-:Y:S01]  /*2570*/  LEA R225, R225, UR4, 0x1 ;  /* 0x00000004e1e17c11 */ /* 0x000fe2000f8e08ff */
[----:B------:R1:W-:Y:S01]  /*2580*/  @P1 STS.128 [R227+0x1e000], RZ ;  /* 0x01e000ffe3001388 */ /* 0x0003e20000000c00 */
[----:B------:R-:W-:Y:S01]  /*2590*/  LOP3.LUT R8, R9, R8, RZ, 0x3c, !PT ;  /* 0x0000000809087212 */ /* 0x000fe200078e3cff */
[----:B------:R-:W-:-:S03]  /*25a0*/  VIADD R13, R15, UR39 ;  /* 0x000000270f0d7c36 */ /* 0x000fc60008000000 */
[----:B------:R-:W-:-:S05]  /*25b0*/  LOP3.LUT R4, R8, 0xfffffe00, R10, 0xf8, !PT ;  /* 0xfffffe0008047812 */ /* 0x000fca00078ef80a */
        /* <DEDUP_REMOVED lines=43> */
.L_x_1214:
[----:B------:R-:W-:Y:S05]  /*2870*/  BSYNC B0 ;  /* 0x0000000000007941 */ /* 0x000fea0003800000 */
.L_x_1213:
        /* <DEDUP_REMOVED lines=49> */
.L_x_1216:
[----:B------:R-:W-:Y:S05]  /*2b90*/  BSYNC B0 ;  /* 0x0000000000007941 */ /* 0x000fea0003800000 */
.L_x_1215:
[----:B--2-4-:R-:W-:Y:S01]  /*2ba0*/  LDSM.16.M88.4 R8, [R226] ;  /* 0x00000000e208783b */ /* 0x014fe20000000200 */
[----:B------:R-:W-:Y:S01]  /*2bb0*/  R2P PR, R12, 0x6 ;  /* 0x000000060c007804 */ /* 0x000fe20000000000 */
[----:B-1----:R-:W-:Y:S01]  /*2bc0*/  IMAD.MOV.U32 R2, RZ, RZ, 0x10 ;  /* 0x00000010ff027424 */ /* 0x002fe200078e00ff */
[----:B------:R-:W-:Y:S01]  /*2bd0*/  LOP3.LUT P0, RZ, R0, 0x2, RZ, 0xc0, !PT ;  /* 0x0000000200ff7812 */ /* 0x000fe2000780c0ff */
[----:B------:R-:W1:Y:S01]  /*2be0*/  LDSM.16.M88.4 R28, [R225+0x10000] ;  /* 0x01000000e11c783b */ /* 0x000e620000000200 */
[C---:B------:R-:W-:Y:S01]  /*2bf0*/  VIADD R3, R225.reuse, 0x10000 ;  /* 0x00010000e1037836 */ /* 0x040fe20000000000 */
[----:B------:R-:W-:Y:S01]  /*2c00*/  ULDC UR34, c[0x0][0x39c] ;  /* 0x0000e70000227ab9 */ /* 0x000fe20000000800 */
[----:B------:R-:W-:Y:S01]  /*2c10*/  SEL R2, R2, 0xfffffff0, !P0 ;  /* 0xfffffff002027807 */ /* 0x000fe20004000000 */
[----:B------:R-:W-:Y:S01]  /*2c20*/  VIADD R223, R225, 0x10020 ;  /* 0x00010020e1df7836 */ /* 0x000fe20000000000 */
[----:B------:R-:W-:Y:S01]  /*2c30*/  LOP3.LUT P0, RZ, R0, 0x4, RZ, 0xc0, !PT ;  /* 0x0000000400ff7812 */ /* 0x000fe2000780c0ff */
[----:B------:R-:W2:Y:S01]  /*2c40*/  LDSM.16.M88.4 R40, [R225+0x10800] ;  /* 0x01080000e128783b */ /* 0x000ea20000000200 */
[----:B------:R-:W-:Y:S01]  /*2c50*/  MOV R0, 0x20 ;  /* 0x0000002000007802 */ /* 0x000fe20000000f00 */
[--C-:B------:R-:W-:Y:S01]  /*2c60*/  IMAD R224, R2, 0x2, R226.reuse ;  /* 0x0000000202e07824 */ /* 0x100fe200078e02e2 */
[----:B------:R-:W-:Y:S01]  /*2c70*/  UISETP.GE.AND UP0, UPT, UR22, 0x2, UPT ;  /* 0x000000021600788c */ /* 0x000fe2000bf06270 */
[----:B------:R-:W-:Y:S01]  /*2c80*/  @P1 VIADD R223, R3, 0xffffffe0 ;  /* 0xffffffe003df1836 */ /* 0x000fe20000000000 */
[----:B------:R-:W-:Y:S01]  /*2c90*/  SEL R0, R0, 0xffffffe0, !P0 ;  /* 0xffffffe000007807 */ /* 0x000fe20004000000 */
[----:B------:R-:W-:Y:S01]  /*2ca0*/  IMAD.MOV.U32 R3, RZ, RZ, 0x40 ;  /* 0x00000040ff037424 */ /* 0x000fe200078e00ff */
[----:B------:R-:W-:Y:S01]  /*2cb0*/  LDSM.16.M88.4 R24, [R224] ;  /* 0x00000000e018783b */ /* 0x000fe20000000200 */
[----:B------:R-:W-:Y:S01]  /*2cc0*/  IMAD.U32 R190, RZ, RZ, UR29 ;  /* 0x0000001dffbe7e24 */ /* 0x000fe2000f8e00ff */
[----:B------:R-:W-:Y:S01]  /*2cd0*/  IADD3 R214, R223, 0x1000, RZ ;  /* 0x00001000dfd67810 */ /* 0x000fe20007ffe0ff */
[C---:B------:R-:W-:Y:S01]  /*2ce0*/  IMAD R222, R0.reuse, 0x2, R226 ;  /* 0x0000000200de7824 */ /* 0x040fe200078e02e2 */
[----:B------:R-:W4:Y:S01]  /*2cf0*/  LDSM.16.M88.4 R32, [R223] ;  /* 0x00000000df20783b */ /* 0x000f220000000200 */
[----:B------:R-:W-:Y:S01]  /*2d00*/  SEL R3, R3, 0xffffffc0, !P2 ;  /* 0xffffffc003037807 */ /* 0x000fe20005000000 */
[----:B------:R-:W-:Y:S01]  /*2d10*/  IMAD R221, R0, 0x2, R224 ;  /* 0x0000000200dd7824 */ /* 0x000fe200078e02e0 */
[C---:B------:R-:W-:Y:S01]  /*2d20*/  IADD3 R208, R223.reuse, 0x3800, RZ ;  /* 0x00003800dfd07810 */ /* 0x040fe20007ffe0ff */
[----:B------:R-:W-:Y:S01]  /*2d30*/  LDSM.16.M88.4 R64, [R222] ;  /* 0x00000000de40783b */ /* 0x000fe20000000200 */
[----:B------:R-:W-:Y:S01]  /*2d40*/  IMAD.SHL.U32 R235, R6, 0x2, RZ ;  /* 0x0000000206eb7824 */ /* 0x000fe200078e00ff */
[----:B------:R-:W-:Y:S01]  /*2d50*/  IADD3 R203, R223, 0x6000, RZ ;  /* 0x00006000dfcb7810 */ /* 0x000fe20007ffe0ff */
[----:B------:R-:W-:Y:S01]  /*2d60*/  IMAD.IADD R219, R225, 0x1, R3 ;  /* 0x00000001e1db7824 */ /* 0x000fe200078e0203 */
[----:B------:R-:W5:Y:S01]  /*2d70*/  LDSM.16.M88.4 R72, [R225+0x11000] ;  /* 0x01100000e148783b */ /* 0x000f620000000200 */
[----:B------:R-:W-:Y:S01]  /*2d80*/  IMAD.IADD R212, R3, 0x1, R223 ;  /* 0x0000000103d47824 */ /* 0x000fe200078e02df */
[----:B------:R-:W-:Y:S01]  /*2d90*/  LOP3.LUT R235, R235, 0x6, RZ, 0xc0, !PT ;  /* 0x00000006ebeb7812 */ /* 0x000fe200078ec0ff */
[C---:B------:R-:W-:Y:S01]  /*2da0*/  VIADD R215, R223.reuse, 0x800 ;  /* 0x00000800dfd77836 */ /* 0x040fe20000000000 */
[----:B------:R-:W3:Y:S01]  /*2db0*/  LDSM.16.M88.4 R48, [R219+0x10000] ;  /* 0x01000000db30783b */ /* 0x000ee20000000200 */
[----:B------:R-:W-:-:S02]  /*2dc0*/  VIADD R213, R223, 0x1800 ;  /* 0x00001800dfd57836 */ /* 0x000fc40000000000 */
[C---:B------:R-:W-:Y:S01]  /*2dd0*/  VIADD R211, R223.reuse, 0x2000 ;  /* 0x00002000dfd37836 */ /* 0x040fe20000000000 */
[----:B------:R-:W-:Y:S01]  /*2de0*/  LDSM.16.M88.4 R12, [R221] ;  /* 0x00000000dd0c783b */ /* 0x000fe20000000200 */
[C---:B------:R-:W-:Y:S02]  /*2df0*/  VIADD R210, R223.reuse, 0x2800 ;  /* 0x00002800dfd27836 */ /* 0x040fe40000000000 */
[C---:B------:R-:W-:Y:S01]  /*2e00*/  VIADD R209, R223.reuse, 0x3000 ;  /* 0x00003000dfd17836 */ /* 0x040fe20000000000 */
[----:B------:R-:W-:Y:S01]  /*2e10*/  LDSM.16.M88.4 R84, [R212] ;  /* 0x00000000d454783b */ /* 0x000fe20000000200 */
[C---:B------:R-:W-:Y:S01]  /*2e20*/  VIADD R207, R223.reuse, 0x4000 ;  /* 0x00004000dfcf7836 */ /* 0x040fe20000000000 */
[----:B-1----:R-:W-:Y:S02]  /*2e30*/  HMMA.16816.F32 R16, R8, R28, RZ ;  /* 0x0000001c0810723c */ /* 0x002fe400000018ff */
[----:B------:R-:W1:Y:S01]  /*2e40*/  LDSM.16.M88.4 R20, [R225+0x11800] ;  /* 0x01180000e114783b */ /* 0x000e620000000200 */
[----:B------:R-:W-:-:S02]  /*2e50*/  VIADD R206, R223, 0x4800 ;  /* 0x00004800dfce7836 */ /* 0x000fc40000000000 */
[C---:B------:R-:W-:Y:S01]  /*2e60*/  VIADD R205, R223.reuse, 0x5000 ;  /* 0x00005000dfcd7836 */ /* 0x040fe20000000000 */
[----:B------:R-:W1:Y:S01]  /*2e70*/  LDSM.16.M88.4 R52, [R223+0x800] ;  /* 0x00080000df34783b */ /* 0x000e620000000200 */
[C---:B------:R-:W-:Y:S01]  /*2e80*/  HMMA.16816.F32 R28, R8.reuse, R30, RZ ;  /* 0x0000001e081c723c */ /* 0x040fe200000018ff */
[C---:B------:R-:W-:Y:S02]  /*2e90*/  VIADD R204, R223.reuse, 0x5800 ;  /* 0x00005800dfcc7836 */ /* 0x040fe40000000000 */
[----:B------:R-:W1:Y:S01]  /*2ea0*/  LDSM.16.M88.4 R60, [R223+0x1000] ;  /* 0x00100000df3c783b */ /* 0x000e620000000200 */
[C---:B------:R-:W-:Y:S02]  /*2eb0*/  VIADD R202, R223.reuse, 0x6800 ;  /* 0x00006800dfca7836 */ /* 0x040fe40000000000 */
[----:B--2---:R-:W-:Y:S01]  /*2ec0*/  HMMA.16816.F32 R44, R8, R40, RZ ;  /* 0x00000028082c723c */ /* 0x004fe200000018ff */
[----:B------:R-:W-:Y:S01]  /*2ed0*/  LDSM.16.M88.4 R36, [R226+0x4000] ;  /* 0x00400000e224783b */ /* 0x000fe20000000200 */
[----:B------:R-:W-:-:S02]  /*2ee0*/  VIADD R201, R223, 0x7000 ;  /* 0x00007000dfc97836 */ /* 0x000fc40000000000 */
[----:B------:R-:W-:Y:S01]  /*2ef0*/  VIADD R200, R223, 0x7800 ;  /* 0x00007800dfc87836 */ /* 0x000fe20000000000 */
[----:B------:R-:W2:Y:S01]  /*2f00*/  LDSM.16.M88.4 R92, [R225+0x12000] ;  /* 0x01200000e15c783b */ /* 0x000ea20000000200 */
[----:B------:R-:W-:Y:S03]  /*2f10*/  HMMA.16816.F32 R40, R8, R42, RZ ;  /* 0x0000002a0828723c */ /* 0x000fe600000018ff */
[----:B------:R-:W2:Y:S03]  /*2f20*/  LDSM.16.M88.4 R56, [R223+0x1800] ;  /* 0x00180000df38783b */ /* 0x000ea60000000200 */
[C---:B----4-:R-:W-:Y:S01]  /*2f30*/  HMMA.16816.F32 R16, R24.reuse, R32, R16 ;  /* 0x000000201810723c */ /* 0x050fe20000001810 */
[----:B------:R-:W-:Y:S04]  /*2f40*/  LDSM.16.M88.4 R80, [R219+0x11000] ;  /* 0x01100000db50783b */ /* 0x000fe80000000200 */
[----:B------:R-:W-:Y:S01]  /*2f50*/  LDSM.16.M88.4 R88, [R223+0x2000] ;  /* 0x00200000df58783b */ /* 0x000fe20000000200 */
[----:B------:R-:W-:Y:S03]  /*2f60*/  HMMA.16816.F32 R28, R24, R34, R28 ;  /* 0x00000022181c723c */ /* 0x000fe6000000181c */
[----:B------:R-:W4:Y:S03]  /*2f70*/  LDSM.16.M88.4 R32, [R219+0x10800] ;  /* 0x01080000db20783b */ /* 0x000f260000000200 */
[C---:B-----5:R-:W-:Y:S01]  /*2f80*/  HMMA.16816.F32 R76, R8.reuse, R72, RZ ;  /* 0x00000048084c723c */ /* 0x060fe200000018ff */
[----:B------:R-:W0:Y:S05]  /*2f90*/  LDGDEPBAR ;  /* 0x00000000000079af */ /* 0x000e2a0000000000 */
[----:B------:R-:W-:Y:S06]  /*2fa0*/  HMMA.16816.F32 R72, R8, R74, RZ ;  /* 0x0000004a0848723c */ /* 0x000fec00000018ff */
[----:B---3--:R-:W-:Y:S06]  /*2fb0*/  HMMA.16816.F32 R16, R64, R48, R16 ;  /* 0x000000304010723c */ /* 0x008fec0000001810 */
[C---:B-1----:R-:W-:Y:S06]  /*2fc0*/  HMMA.16816.F32 R68, R8.reuse, R20, RZ ;  /* 0x000000140844723c */ /* 0x042fec00000018ff */
[----:B------:R-:W-:Y:S01]  /*2fd0*/  HMMA.16816.F32 R8, R8, R22, RZ ;  /* 0x000000160808723c */ /* 0x000fe200000018ff */
[----:B------:R-:W-:Y:S05]  /*2fe0*/  LDSM.16.M88.4 R20, [R212+0x800] ;  /* 0x00080000d414783b */ /* 0x000fea0000000200 */
[----:B------:R-:W-:Y:S06]  /*2ff0*/  HMMA.16816.F32 R44, R24, R52, R44 ;  /* 0x00000034182c723c */ /* 0x000fec000000182c */
[----:B------:R-:W-:Y:S06]  /*3000*/  HMMA.16816.F32 R16, R12, R84, R16 ;  /* 0x000000540c10723c */ /* 0x000fec0000001810 */
[----:B------:R-:W-:Y:S01]  /*3010*/  HMMA.16816.F32 R28, R64, R50, R28 ;  /* 0x00000032401c723c */ /* 0x000fe2000000181c */
[----:B------:R-:W-:Y:S05]  /*3020*/  LDSM.16.M88.4 R48, [R219+0x11800] ;  /* 0x01180000db30783b */ /* 0x000fea0000000200 */
[C---:B------:R-:W-:Y:S01]  /*3030*/  HMMA.16816.F32 R40, R24.reuse, R54, R40 ;  /* 0x000000361828723c */ /* 0x040fe20000001828 */
[----:B------:R-:W1:Y:S05]  /*3040*/  LDSM.16.M88.4 R52, [R224+0x4000] ;  /* 0x00400000e034783b */ /* 0x000e6a0000000200 */
[----:B------:R-:W-:Y:S06]  /*3050*/  HMMA.16816.F32 R76, R24, R60, R76 ;  /* 0x0000003c184c723c */ /* 0x000fec000000184c */
[----:B--2---:R-:W-:Y:S06]  /*3060*/  HMMA.16816.F32 R16, R36, R92, R16 ;  /* 0x0000005c2410723c */ /* 0x004fec0000001810 */
[C---:B------:R-:W-:Y:S01]  /*3070*/  HMMA.16816.F32 R72, R24.reuse, R62, R72 ;  /* 0x0000003e1848723c */ /* 0x040fe20000001848 */
[----:B------:R-:W2:Y:S05]  /*3080*/  LDSM.16.M88.4 R60, [R212+0x1000] ;  /* 0x00100000d43c783b */ /* 0x000eaa0000000200 */
[C---:B------:R-:W-:Y:S06]  /*3090*/  HMMA.16816.F32 R68, R24.reuse, R56, R68 ;  /* 0x000000381844723c */ /* 0x040fec0000001844 */
[----:B------:R-:W-:Y:S01]  /*30a0*/  HMMA.16816.F32 R24, R24, R58, R8 ;  /* 0x0000003a1818723c */ /* 0x000fe20000001808 */
[----:B------:R-:W-:Y:S04]  /*30b0*/  LDSM.16.M88.4 R56, [R212+0x1800] ;  /* 0x00180000d438783b */ /* 0x000fe80000000200 */
[----:B------:R-:W-:Y:S01]  /*30c0*/  LDSM.16.M88.4 R8, [R225+0x12800] ;  /* 0x01280000e108783b */ /* 0x000fe20000000200 */
[----:B----4-:R-:W-:Y:S06]  /*30d0*/  HMMA.16816.F32 R44, R64, R32, R44 ;  /* 0x00000020402c723c */ /* 0x010fec000000182c */
[----:B------:R-:W-:Y:S01]  /*30e0*/  HMMA.16816.F32 R28, R12, R86, R28 ;  /* 0x000000560c1c723c */ /* 0x000fe2000000181c */
[----:B------:R-:W-:Y:S05]  /*30f0*/  LDSM.16.M88.4 R84, [R219+0x12000] ;  /* 0x01200000db54783b */ /* 0x000fea0000000200 */
[C---:B------:R-:W-:Y:S01]  /*3100*/  HMMA.16816.F32 R40, R64.reuse, R34, R40 ;  /* 0x000000224028723c */ /* 0x040fe20000001828 */
[----:B------:R-:W3:Y:S05]  /*3110*/  LDSM.16.M88.4 R32, [R222+0x4000] ;  /* 0x00400000de20783b */ /* 0x000eea0000000200 */
[----:B------:R-:W-:Y:S06]  /*3120*/  HMMA.16816.F32 R76, R64, R80, R76 ;  /* 0x00000050404c723c */ /* 0x000fec000000184c */
[----:B-1----:R-:W-:Y:S06]  /*3130*/  HMMA.16816.F32 R16, R52, R88, R16 ;  /* 0x000000583410723c */ /* 0x002fec0000001810 */
[C---:B------:R-:W-:Y:S01]  /*3140*/  HMMA.16816.F32 R72, R64.reuse, R82, R72 ;  /* 0x000000524048723c */ /* 0x040fe20000001848 */
[----:B------:R-:W1:Y:S05]  /*3150*/  LDSM.16.M88.4 R80, [R225+0x13000] ;  /* 0x01300000e150783b */ /* 0x000e6a0000000200 */
[C---:B------:R-:W-:Y:S06]  /*3160*/  HMMA.16816.F32 R68, R64.reuse, R48, R68 ;  /* 0x000000304044723c */ /* 0x040fec0000001844 */
[----:B------:R-:W-:Y:S01]  /*3170*/  HMMA.16816.F32 R64, R64, R50, R24 ;  /* 0x000000324040723c */ /* 0x000fe20000001818 */
[----:B------:R-:W-:Y:S04]  /*3180*/  LDSM.16.M88.4 R48, [R225+0x13800] ;  /* 0x01380000e130783b */ /* 0x000fe80000000200 */
[----:B------:R-:W-:Y:S01]  /*3190*/  LDSM.16.M88.4 R24, [R223+0x2800] ;  /* 0x00280000df18783b */ /* 0x000fe20000000200 */
[----:B------:R-:W-:Y:S06]  /*31a0*/  HMMA.16816.F32 R44, R12, R20, R44 ;  /* 0x000000140c2c723c */ /* 0x000fec000000182c */
[----:B------:R-:W-:Y:S01]  /*31b0*/  HMMA.16816.F32 R28, R36, R94, R28 ;  /* 0x0000005e241c723c */ /* 0x000fe2000000181c */
[----:B------:R-:W-:Y:S05]  /*31c0*/  LDSM.16.M88.4 R92, [R212+0x2000] ;  /* 0x00200000d45c783b */ /* 0x000fea0000000200 */
[C---:B------:R-:W-:Y:S01]  /*31d0*/  HMMA.16816.F32 R40, R12.reuse, R22, R40 ;  /* 0x000000160c28723c */ /* 0x040fe20000001828 */
[----:B------:R-:W4:Y:S05]  /*31e0*/  LDSM.16.M88.4 R20, [R221+0x4000] ;  /* 0x00400000dd14783b */ /* 0x000f2a0000000200 */
[----:B--2---:R-:W-:Y:S06]  /*31f0*/  HMMA.16816.F32 R76, R12, R60, R76 ;  /* 0x0000003c0c4c723c */ /* 0x004fec000000184c */
[----:B---3--:R-:W-:Y:S06]  /*3200*/  HMMA.16816.F32 R16, R32, R84, R16 ;  /* 0x000000542010723c */ /* 0x008fec0000001810 */
[C---:B------:R-:W-:Y:S01]  /*3210*/  HMMA.16816.F32 R72, R12.reuse, R62, R72 ;  /* 0x0000003e0c48723c */ /* 0x040fe20000001848 */
[----:B------:R-:W2:Y:S05]  /*3220*/  LDSM.16.M88.4 R60, [R223+0x3000] ;  /* 0x00300000df3c783b */ /* 0x000eaa0000000200 */
        /* <DEDUP_REMOVED lines=8> */
[----:B------:R-:W3:Y:S05]  /*32b0*/  LDSM.16.M88.4 R8, [R226+0x8000] ;  /* 0x00800000e208783b */ /* 0x000eea0000000200 */
[----:B-1----:R-:W-:Y:S06]  /*32c0*/  HMMA.16816.F32 R76, R36, R80, R76 ;  /* 0x00000050244c723c */ /* 0x002fec000000184c */
[----:B----4-:R-:W-:Y:S06]  /*32d0*/  HMMA.16816.F32 R16, R20, R92, R16 ;  /* 0x0000005c1410723c */ /* 0x010fec0000001810 */
[C---:B------:R-:W-:Y:S01]  /*32e0*/  HMMA.16816.F32 R72, R36.reuse, R82, R72 ;  /* 0x000000522448723c */ /* 0x040fe20000001848 */
[----:B------:R-:W-:Y:S05]  /*32f0*/  LDSM.16.M88.4 R80, [R223+0x4000] ;  /* 0x00400000df50783b */ /* 0x000fea0000000200 */
[C---:B------:R-:W-:Y:S06]  /*3300*/  HMMA.16816.F32 R68, R36.reuse, R48, R68 ;  /* 0x000000302444723c */ /* 0x040fec0000001844 */
[----:B------:R-:W-:Y:S01]  /*3310*/  HMMA.16816.F32 R64, R36, R50, R64 ;  /* 0x000000322440723c */ /* 0x000fe20000001840 */
[----:B------:R-:W1:Y:S04]  /*3320*/  LDSM.16.M88.4 R48, [R219+0x13000] ;  /* 0x01300000db30783b */ /* 0x000e680000000200 */
        /* <DEDUP_REMOVED lines=8> */
[----:B------:R-:W-:Y:S01]  /*33b0*/  HMMA.16816.F32 R72, R52, R62, R72 ;  /* 0x0000003e3448723c */ /* 0x000fe20000001848 */
[----:B------:R-:W2:Y:S05]  /*33c0*/  LDSM.16.M88.4 R60, [R212+0x3000] ;  /* 0x00300000d43c783b */ /* 0x000eaa0000000200 */
[----:B------:R-:W-:Y:S06]  /*33d0*/  HMMA.16816.F32 R44, R32, R12, R44 ;  /* 0x0000000c202c723c */ /* 0x000fec000000182c */
[----:B------:R-:W-:Y:S01]  /*33e0*/  HMMA.16816.F32 R28, R20, R94, R28 ;  /* 0x0000005e141c723c */ /* 0x000fe2000000181c */
[----:B------:R-:W-:Y:S05]  /*33f0*/  LDSM.16.M88.4 R92, [R219+0x14000] ;  /* 0x01400000db5c783b */ /* 0x000fea0000000200 */
[----:B------:R-:W-:Y:S01]  /*3400*/  HMMA.16816.F32 R40, R32, R14, R40 ;  /* 0x0000000e2028723c */ /* 0x000fe20000001828 */
[----:B------:R-:W3:Y:S05]  /*3410*/  LDSM.16.M88.4 R12, [R222+0x8000] ;  /* 0x00800000de0c783b */ /* 0x000eea0000000200 */
[C---:B------:R-:W-:Y:S06]  /*3420*/  HMMA.16816.F32 R68, R52.reuse, R56, R68 ;  /* 0x000000383444723c */ /* 0x040fec0000001844 */
[----:B------:R-:W-:Y:S01]  /*3430*/  HMMA.16816.F32 R64, R52, R58, R64 ;  /* 0x0000003a3440723c */ /* 0x000fe20000001840 */
[----:B------:R-:W5:Y:S04]  /*3440*/  LDSM.16.M88.4 R52, [R225+0x14800] ;  /* 0x01480000e134783b */ /* 0x000f680000000200 */
[----:B------:R-:W5:Y:S01]  /*3450*/  LDSM.16.M88.4 R56, [R212+0x3800] ;  /* 0x00380000d438783b */ /* 0x000f620000000200 */
[----:B-1----:R-:W-:Y:S06]  /*3460*/  HMMA.16816.F32 R76, R32, R48, R76 ;  /* 0x00000030204c723c */ /* 0x002fec000000184c */
[----:B----4-:R-:W-:Y:S06]  /*3470*/  HMMA.16816.F32 R16, R24, R80, R16 ;  /* 0x000000501810723c */ /* 0x010fec0000001810 */
[----:B------:R-:W-:Y:S01]  /*3480*/  HMMA.16816.F32 R72, R32, R50, R72 ;  /* 0x000000322048723c */ /* 0x000fe20000001848 */
[----:B------:R-:W1:Y:S05]  /*3490*/  LDSM.16.M88.4 R48, [R225+0x15000] ;  /* 0x01500000e130783b */ /* 0x000e6a0000000200 */
[----:B------:R-:W-:Y:S06]  /*34a0*/  HMMA.16816.F32 R44, R20, R84, R44 ;  /* 0x00000054142c723c */ /* 0x000fec000000182c */
[----:B------:R-:W-:Y:S01]  /*34b0*/  HMMA.16816.F32 R28, R8, R90, R28 ;  /* 0x0000005a081c723c */ /* 0x000fe2000000181c */
[----:B------:R-:W-:Y:S05]  /*34c0*/  LDSM.16.M88.4 R88, [R221+0x8000] ;  /* 0x00800000dd58783b */ /* 0x000fea0000000200 */
[----:B------:R-:W-:Y:S01]  /*34d0*/  HMMA.16816.F32 R40, R20, R86, R40 ;  /* 0x000000561428723c */ /* 0x000fe20000001828 */
[----:B------:R-:W4:Y:S05]  /*34e0*/  LDSM.16.M88.4 R84, [R212+0x4000] ;  /* 0x00400000d454783b */ /* 0x000f2a0000000200 */
[C---:B------:R-:W-:Y:S06]  /*34f0*/  HMMA.16816.F32 R68, R32.reuse, R36, R68 ;  /* 0x000000242044723c */ /* 0x040fec0000001844 */
[----:B------:R-:W-:Y:S01]  /*3500*/  HMMA.16816.F32 R64, R32, R38, R64 ;  /* 0x000000262040723c */ /* 0x000fe20000001840 */
[----:B------:R-:W4:Y:S04]  /*3510*/  LDSM.16.M88.4 R36, [R223+0x4800] ;  /* 0x00480000df24783b */ /* 0x000f280000000200 */
[----:B------:R-:W4:Y:S01]  /*3520*/  LDSM.16.M88.4 R32, [R225+0x15800] ;  /* 0x01580000e120783b */ /* 0x000f220000000200 */
[----:B--2---:R-:W-:Y:S06]  /*3530*/  HMMA.16816.F32 R76, R20, R60, R76 ;  /* 0x0000003c144c723c */ /* 0x004fec000000184c */
[----:B---3--:R-:W-:Y:S06]  /*3540*/  HMMA.16816.F32 R16, R12, R92, R16 ;  /* 0x0000005c0c10723c */ /* 0x008fec0000001810 */
[----:B------:R-:W-:Y:S01]  /*3550*/  HMMA.16816.F32 R72, R20, R62, R72 ;  /* 0x0000003e1448723c */ /* 0x000fe20000001848 */
[----:B------:R-:W-:Y:S05]  /*3560*/  LDSM.16.M88.4 R60, [R226+0xc000] ;  /* 0x00c00000e23c783b */ /* 0x000fea0000000200 */
[----:B-----5:R-:W-:Y:S06]  /*3570*/  HMMA.16816.F32 R44, R8, R52, R44 ;  /* 0x00000034082c723c */ /* 0x020fec000000182c */
[----:B------:R-:W-:Y:S01]  /*3580*/  HMMA.16816.F32 R28, R24, R82, R28 ;  /* 0x00000052181c723c */ /* 0x000fe2000000181c */
[----:B------:R-:W2:Y:S05]  /*3590*/  LDSM.16.M88.4 R80, [R223+0x5000] ;  /* 0x00500000df50783b */ /* 0x000eaa0000000200 */
        /* <DEDUP_REMOVED lines=27> */
[----:B------:R-:W-:Y:S05]  /*3750*/  LDSM.16.M88.4 R20, [R219+0x16000] ;  /* 0x01600000db14783b */ /* 0x000fea0000000200 */
[C---:B------:R-:W-:Y:S06]  /*3760*/  HMMA.16816.F32 R68, R24.reuse, R56, R68 ;  /* 0x000000381844723c */ /* 0x040fec0000001844 */
[----:B------:R-:W-:Y:S01]  /*3770*/  HMMA.16816.F32 R64, R24, R58, R64 ;  /* 0x0000003a1840723c */ /* 0x000fe20000001840 */
[----:B------:R-:W3:Y:S04]  /*3780*/  LDSM.16.M88.4 R24, [R222+0xc000] ;  /* 0x00c00000de18783b */ /* 0x000ee80000000200 */
[----:B------:R-:W5:Y:S01]  /*3790*/  LDSM.16.M88.4 R56, [R225+0x16800] ;  /* 0x01680000e138783b */ /* 0x000f620000000200 */
[----:B-1----:R-:W-:Y:S06]  /*37a0*/  HMMA.16816.F32 R76, R12, R48, R76 ;  /* 0x000000300c4c723c */ /* 0x002fec000000184c */
[----:B----4-:R-:W-:Y:S06]  /*37b0*/  HMMA.16816.F32 R16, R36, R92, R16 ;  /* 0x0000005c2410723c */ /* 0x010fec0000001810 */
[----:B------:R-:W-:Y:S01]  /*37c0*/  HMMA.16816.F32 R72, R12, R50, R72 ;  /* 0x000000320c48723c */ /* 0x000fe20000001848 */
[----:B------:R-:W-:Y:S05]  /*37d0*/  LDSM.16.M88.4 R48, [R225+0x17800] ;  /* 0x01780000e130783b */ /* 0x000fea0000000200 */
[----:B------:R-:W-:Y:S06]  /*37e0*/  HMMA.16816.F32 R44, R88, R8, R44 ;  /* 0x00000008582c723c */ /* 0x000fec000000182c */
[----:B------:R-:W-:Y:S01]  /*37f0*/  HMMA.16816.F32 R28, R60, R54, R28 ;  /* 0x000000363c1c723c */ /* 0x000fe2000000181c */
[----:B------:R-:W1:Y:S05]  /*3800*/  LDSM.16.M88.4 R52, [R225+0x17000] ;  /* 0x01700000e134783b */ /* 0x000e6a0000000200 */
[----:B------:R-:W-:Y:S01]  /*3810*/  HMMA.16816.F32 R40, R88, R10, R40 ;  /* 0x0000000a5828723c */ /* 0x000fe20000001828 */
[----:B------:R-:W-:Y:S05]  /*3820*/  LDSM.16.M88.4 R8, [R212+0x6000] ;  /* 0x00600000d408783b */ /* 0x000fea0000000200 */
[C---:B------:R-:W-:Y:S06]  /*3830*/  HMMA.16816.F32 R68, R12.reuse, R32, R68 ;  /* 0x000000200c44723c */ /* 0x040fec0000001844 */
[----:B------:R-:W-:Y:S01]  /*3840*/  HMMA.16816.F32 R64, R12, R34, R64 ;  /* 0x000000220c40723c */ /* 0x000fe20000001840 */
[----:B------:R-:W4:Y:S04]  /*3850*/  LDSM.16.M88.4 R12, [R221+0xc000] ;  /* 0x00c00000dd0c783b */ /* 0x000f280000000200 */
[----:B------:R-:W4:Y:S01]  /*3860*/  LDSM.16.M88.4 R32, [R223+0x6800] ;  /* 0x00680000df20783b */ /* 0x000f220000000200 */
[----:B--2---:R-:W-:Y:S06]  /*3870*/  HMMA.16816.F32 R76, R88, R84, R76 ;  /* 0x00000054584c723c */ /* 0x004fec000000184c */
[----:B---3--:R-:W-:Y:S06]  /*3880*/  HMMA.16816.F32 R16, R24, R20, R16 ;  /* 0x000000141810723c */ /* 0x008fec0000001810 */
[----:B------:R-:W-:Y:S01]  /*3890*/  HMMA.16816.F32 R72, R88, R86, R72 ;  /* 0x000000565848723c */ /* 0x000fe20000001848 */
[----:B------:R-:W2:Y:S05]  /*38a0*/  LDSM.16.M88.4 R84, [R223+0x7000] ;  /* 0x00700000df54783b */ /* 0x000eaa0000000200 */
[C---:B-----5:R-:W-:Y:S06]  /*38b0*/  HMMA.16816.F32 R44, R60.reuse, R56, R44 ;  /* 0x000000383c2c723c */ /* 0x060fec000000182c */
[----:B------:R-:W-:Y:S01]  /*38c0*/  HMMA.16816.F32 R40, R60, R58, R40 ;  /* 0x0000003a3c28723c */ /* 0x000fe20000001828 */
[----:B------:R-:W-:Y:S05]  /*38d0*/  LDSM.16.M88.4 R56, [R223+0x7800] ;  /* 0x00780000df38783b */ /* 0x000fea0000000200 */
[----:B------:R-:W-:Y:S06]  /*38e0*/  HMMA.16816.F32 R28, R36, R94, R28 ;  /* 0x0000005e241c723c */ /* 0x000fec000000181c */
[----:B-1----:R-:W-:Y:S06]  /*38f0*/  HMMA.16816.F32 R76, R60, R52, R76 ;  /* 0x000000343c4c723c */ /* 0x002fec000000184c */
[C---:B------:R-:W-:Y:S06]  /*3900*/  HMMA.16816.F32 R68, R88.reuse, R80, R68 ;  /* 0x000000505844723c */ /* 0x040fec0000001844 */
[----:B------:R-:W-:Y:S01]  /*3910*/  HMMA.16816.F32 R80, R88, R82, R64 ;  /* 0x000000525850723c */ /* 0x000fe20000001840 */
[----:B------:R-:W-:Y:S05]  /*3920*/  LDSM.16.M88.4 R64, [R219+0x16800] ;  /* 0x01680000db40783b */ /* 0x000fea0000000200 */
[----:B----4-:R-:W-:Y:S06]  /*3930*/  HMMA.16816.F32 R16, R12, R8, R16 ;  /* 0x000000080c10723c */ /* 0x010fec0000001810 */
[C---:B------:R-:W-:Y:S06]  /*3940*/  HMMA.16816.F32 R44, R36.reuse, R32, R44 ;  /* 0x00000020242c723c */ /* 0x040fec000000182c */
[----:B------:R-:W-:Y:S01]  /*3950*/  HMMA.16816.F32 R40, R36, R34, R40 ;  /* 0x000000222428723c */ /* 0x000fe20000001828 */
[----:B------:R-:W1:Y:S05]  /*3960*/  LDSM.16.M88.4 R32, [R219+0x17000] ;  /* 0x01700000db20783b */ /* 0x000e6a0000000200 */
[----:B------:R-:W-:Y:S06]  /*3970*/  HMMA.16816.F32 R72, R60, R54, R72 ;  /* 0x000000363c48723c */ /* 0x000fec0000001848 */
[----:B------:R-:W-:Y:S01]  /*3980*/  HMMA.16816.F32 R28, R24, R22, R28 ;  /* 0x00000016181c723c */ /* 0x000fe2000000181c */
[----:B------:R-:W-:Y:S01]  /*3990*/  FMUL.FTZ R17, R17, UR34 ;  /* 0x0000002211117c20 */ /* 0x000fe20008410000 */
[----:B------:R-:W-:Y:S01]  /*39a0*/  FMUL.FTZ R18, R18, UR34 ;  /* 0x0000002212127c20 */ /* 0x000fe20008410000 */
[----:B------:R-:W-:Y:S01]  /*39b0*/  FMUL.FTZ R3, R16, UR34 ;  /* 0x0000002210037c20 */ /* 0x000fe20008410000 */
[----:B------:R-:W-:Y:S02]  /*39c0*/  LDSM.16.M88.4 R20, [R212+0x6800] ;  /* 0x00680000d414783b */ /* 0x000fe40000000200 */
[----:B--2---:R-:W-:Y:S03]  /*39d0*/  HMMA.16816.F32 R76, R36, R84, R76 ;  /* 0x00000054244c723c */ /* 0x004fe6000000184c */
[----:B------:R-:W-:Y:S03]  /*39e0*/  MUFU.TANH R3, R3 ;  /* 0x0000000300037308 */ /* 0x000fe60000002400 */
[C---:B------:R-:W-:Y:S05]  /*39f0*/  HMMA.16816.F32 R68, R60.reuse, R48, R68 ;  /* 0x000000303c44723c */ /* 0x040fea0000001844 */
[----:B------:R-:W2:Y:S01]  /*3a00*/  MUFU.TANH R49, R17 ;  /* 0x0000001100317308 */ /* 0x000ea20000002400 */
[----:B------:R-:W-:Y:S06]  /*3a10*/  HMMA.16816.F32 R80, R60, R50, R80 ;  /* 0x000000323c50723c */ /* 0x000fec0000001850 */
[----:B------:R-:W-:Y:S01]  /*3a20*/  HMMA.16816.F32 R72, R36, R86, R72 ;  /* 0x000000562448723c */ /* 0x000fe20000001848 */
[----:B------:R3:W-:Y:S01]  /*3a30*/  MUFU.TANH R48, R18 ;  /* 0x0000001200307308 */ /* 0x0007e20000002400 */
[----:B------:R-:W-:-:S04]  /*3a40*/  FMUL.FTZ R50, R19, UR34 ;  /* 0x0000002213327c20 */ /* 0x000fc80008410000 */
[----:B------:R-:W-:Y:S01]  /*3a50*/  HMMA.16816.F32 R28, R12, R10, R28 ;  /* 0x0000000a0c1c723c */ /* 0x000fe2000000181c */
[----:B------:R-:W4:Y:S02]  /*3a60*/  LDSM.16.M88.4 R8, [R219+0x17800] ;  /* 0x01780000db08783b */ /* 0x000f240000000200 */
[----:B------:R-:W5:Y:S03]  /*3a70*/  MUFU.TANH R50, R50 ;  /* 0x0000003200327308 */ /* 0x000f660000002400 */
[----:B-1----:R-:W-:Y:S01]  /*3a80*/  HMMA.16816.F32 R76, R24, R32, R76 ;  /* 0x00000020184c723c */ /* 0x002fe2000000184c */
[----:B---3--:R-:W1:Y:S05]  /*3a90*/  LDSM.16.M88.4 R16, [R212+0x7000] ;  /* 0x00700000d410783b */ /* 0x008e6a0000000200 */
[C---:B------:R-:W-:Y:S06]  /*3aa0*/  HMMA.16816.F32 R68, R36.reuse, R56, R68 ;  /* 0x000000382444723c */ /* 0x040fec0000001844 */
[----:B------:R-:W-:Y:S01]  /*3ab0*/  HMMA.16816.F32 R80, R36, R58, R80 ;  /* 0x0000003a2450723c */ /* 0x000fe20000001850 */
[----:B------:R-:W3:Y:S01]  /*3ac0*/  LDSM.16.M88.4 R36, [R212+0x7800] ;  /* 0x00780000d424783b */ /* 0x000ee20000000200 */
[----:B------:R-:W-:-:S04]  /*3ad0*/  DEPBAR.LE SB0, 0x0 ;  /* 0x000080000000791a */ /* 0x000fc80000000000 */
[C---:B------:R-:W-:Y:S06]  /*3ae0*/  HMMA.16816.F32 R72, R24.reuse, R34, R72 ;  /* 0x000000221848723c */ /* 0x040fec0000001848 */
[C---:B------:R-:W-:Y:S06]  /*3af0*/  HMMA.16816.F32 R44, R24.reuse, R64, R44 ;  /* 0x00000040182c723c */ /* 0x040fec000000182c */
[C---:B------:R-:W-:Y:S06]  /*3b00*/  HMMA.16816.F32 R40, R24.reuse, R66, R40 ;  /* 0x000000421828723c */ /* 0x040fec0000001828 */
[C---:B----4-:R-:W-:Y:S06]  /*3b10*/  HMMA.16816.F32 R68, R24.reuse, R8, R68 ;  /* 0x000000081844723c */ /* 0x050fec0000001844 */
[----:B------:R-:W-:Y:S01]  /*3b20*/  HMMA.16816.F32 R80, R24, R10, R80 ;  /* 0x0000000a1850723c */ /* 0x000fe20000001850 */
[----:B------:R-:W-:-:S05]  /*3b30*/  FMUL.FTZ R8, R31, UR34 ;  /* 0x000000221f087c20 */ /* 0x000fca0008410000 */
[C---:B-1----:R-:W-:Y:S01]  /*3b40*/  HMMA.16816.F32 R76, R12.reuse, R16, R76 ;  /* 0x000000100c4c723c */ /* 0x042fe2000000184c */
[----:B------:R-:W-:Y:S05]  /*3b50*/  MUFU.TANH R8, R8 ;  /* 0x0000000800087308 */ /* 0x000fea0000002400 */
[----:B------:R-:W-:Y:S01]  /*3b60*/  HMMA.16816.F32 R72, R12, R18, R72 ;  /* 0x000000120c48723c */ /* 0x000fe20000001848 */
[----:B------:R-:W-:-:S04]  /*3b70*/  LOP3.LUT R17, R96, 0xffffffe0, RZ, 0xc0, !PT ;  /* 0xffffffe060117812 */ /* 0x000fc800078ec0ff */
[----:B------:R-:W-:Y:S01]  /*3b80*/  IADD3 R17, -R17, R6, RZ ;  /* 0x0000000611117210 */ /* 0x000fe20007ffe1ff */
[----:B------:R-:W-:Y:S03]  /*3b90*/  HMMA.16816.F32 R44, R12, R20, R44 ;  /* 0x000000140c2c723c */ /* 0x000fe6000000182c */
[----:B------:R-:W-:-:S03]  /*3ba0*/  SHF.R.S32.HI R18, RZ, 0x1f, R17 ;  /* 0x0000001fff127819 */ /* 0x000fc60000011411 */
[C---:B------:R-:W-:Y:S01]  /*3bb0*/  HMMA.16816.F32 R40, R12.reuse, R22, R40 ;  /* 0x000000160c28723c */ /* 0x040fe20000001828 */
[----:B------:R-:W-:Y:S01]  /*3bc0*/  LEA.HI R17, R18, R17, RZ, 0x2 ;  /* 0x0000001112117211 */ /* 0x000fe200078f10ff */
[----:B------:R-:W-:Y:S01]  /*3bd0*/  FMUL.FTZ R20, R28, UR34 ;  /* 0x000000221c147c20 */ /* 0x000fe20008410000 */
[----:B------:R-:W-:Y:S01]  /*3be0*/  LEA R18, R7, UR27, 0x4 ;  /* 0x0000001b07127c11 */ /* 0x000fe2000f8e20ff */
[----:B------:R-:W-:Y:S01]  /*3bf0*/  FMUL.FTZ R28, R30, UR34 ;  /* 0x000000221e1c7c20 */ /* 0x000fe20008410000 */
[----:B------:R-:W-:Y:S01]  /*3c00*/  SHF.R.S32.HI R17, RZ, 0x2, R17 ;  /* 0x00000002ff117819 */ /* 0x000fe20000011411 */
[C---:B---3--:R-:W-:Y:S01]  /*3c10*/  HMMA.16816.F32 R68, R12.reuse, R36, R68 ;  /* 0x000000240c44723c */ /* 0x048fe20000001844 */
[----:B------:R-:W-:Y:S01]  /*3c20*/  FMUL.FTZ R21, R29, UR34 ;  /* 0x000000221d157c20 */ /* 0x000fe20008410000 */
[----:B------:R-:W1:Y:S01]  /*3c30*/  MUFU.TANH R20, R20 ;  /* 0x0000001400147308 */ /* 0x000e620000002400 */
[----:B------:R-:W-:Y:S01]  /*3c40*/  IADD3 R17, R18, 0x1, R17 ;  /* 0x0000000112117810 */ /* 0x000fe20007ffe011 */
[----:B------:R-:W-:Y:S01]  /*3c50*/  FMUL.FTZ R77, R77, UR34 ;  /* 0x000000224d4d7c20 */ /* 0x000fe20008410000 */
[----:B------:R-:W-:Y:S01]  /*3c60*/  FMUL.FTZ R79, R79, UR34 ;  /* 0x000000224f4f7c20 */ /* 0x000fe20008410000 */
[----:B------:R-:W-:Y:S01]  /*3c70*/  HMMA.16816.F32 R80, R12, R38, R80 ;  /* 0x000000260c50723c */ /* 0x000fe20000001850 */
[----:B------:R-:W-:Y:S01]  /*3c80*/  IADD3 R17, R190, -UR19, R17 ;  /* 0x80000013be117c10 */ /* 0x000fe2000fffe011 */
[----:B------:R-:W-:Y:S01]  /*3c90*/  FMUL.FTZ R72, R72, UR34 ;  /* 0x0000002248487c20 */ /* 0x000fe20008410000 */
[----:B------:R-:W-:Y:S01]  /*3ca0*/  FMUL.FTZ R78, R78, UR34 ;  /* 0x000000224e4e7c20 */ /* 0x000fe20008410000 */
[----:B------:R-:W3:Y:S01]  /*3cb0*/  MUFU.TANH R28, R28 ;  /* 0x0000001c001c7308 */ /* 0x000ee20000002400 */
[----:B------:R-:W-:Y:S01]  /*3cc0*/  FMUL.FTZ R74, R74, UR34 ;  /* 0x000000224a4a7c20 */ /* 0x000fe20008410000 */
[----:B------:R-:W-:-:S02]  /*3cd0*/  VIADD R191, R17, UR23 ;  /* 0x0000001711bf7c36 */ /* 0x000fc40008000000 */
[----:B------:R-:W-:Y:S01]  /*3ce0*/  FMUL.FTZ R9, R44, UR34 ;  /* 0x000000222c097c20 */ /* 0x000fe20008410000 */
[----:B------:R-:W-:Y:S02]  /*3cf0*/  IMAD.U32 R14, RZ, RZ, UR20 ;  /* 0x00000014ff0e7e24 */ /* 0x000fe4000f8e00ff */
[----:B------:R-:W-:Y:S01]  /*3d00*/  FMUL.FTZ R11, R46, UR34 ;  /* 0x000000222e0b7c20 */ /* 0x000fe20008410000 */
[----:B------:R-:W-:Y:S01]  /*3d10*/  FMUL.FTZ R10, R45, UR34 ;  /* 0x000000222d0a7c20 */ /* 0x000fe20008410000 */
[C---:B------:R-:W-:Y:S01]  /*3d20*/  VIADDMNMX R190, R191.reuse, 0x8, R190, PT ;  /* 0x00000008bfbe7846 */ /* 0x040fe200038001be */
[----:B------:R-:W-:Y:S01]  /*3d30*/  IMAD R14, R14, 0x40, R235 ;  /* 0x000000400e0e7824 */ /* 0x000fe200078e02eb */
[----:B------:R-:W-:Y:S01]  /*3d40*/  VIMNMX R191, R191, UR29, PT ;  /* 0x0000001dbfbf7c48 */ /* 0x000fe2000bfe0100 */
[----:B------:R-:W4:Y:S01]  /*3d50*/  MUFU.TANH R21, R21 ;  /* 0x0000001500157308 */ /* 0x000f220000002400 */
[----:B------:R-:W-:Y:S01]  /*3d60*/  FMUL.FTZ R16, R47, UR34 ;  /* 0x000000222f107c20 */ /* 0x000fe20008410000 */
[C---:B------:R-:W-:Y:S01]  /*3d70*/  VIADD R29, R14.reuse, 0x8 ;  /* 0x000000080e1d7836 */ /* 0x040fe20000000000 */
[C---:B------:R-:W-:Y:S01]  /*3d80*/  IADD3 R17, R14.reuse, 0x1, RZ ;  /* 0x000000010e117810 */ /* 0x040fe20007ffe0ff */
[----:B------:R-:W-:-:S02]  /*3d90*/  VIADD R18, R14, 0x10 ;  /* 0x000000100e127836 */ /* 0x000fc40000000000 */
[----:B------:R-:W-:Y:S01]  /*3da0*/  FMUL.FTZ R12, R42, UR34 ;  /* 0x000000222a0c7c20 */ /* 0x000fe20008410000 */
[----:B------:R-:W-:Y:S01]  /*3db0*/  FMUL.FTZ R7, R40, UR34 ;  /* 0x0000002228077c20 */ /* 0x000fe20008410000 */
[C---:B------:R-:W-:Y:S01]  /*3dc0*/  ISETP.GE.AND P5, PT, R17.reuse, R191, PT ;  /* 0x000000bf1100720c */ /* 0x040fe20003fa6270 */
[----:B------:R-:W4:Y:S01]  /*3dd0*/  MUFU.TANH R9, R9 ;  /* 0x0000000900097308 */ /* 0x000f220000002400 */
[-C--:B------:R-:W-:Y:S01]  /*3de0*/  ISETP.GE.AND P2, PT, R17, R190.reuse, PT ;  /* 0x000000be1100720c */ /* 0x080fe20003f46270 */
[----:B------:R-:W-:Y:S01]  /*3df0*/  FMUL.FTZ R6, R41, UR34 ;  /* 0x0000002229067c20 */ /* 0x000fe20008410000 */
[----:B------:R-:W-:Y:S01]  /*3e00*/  I2FP.F32.S32 R17, R17 ;  /* 0x0000001100117245 */ /* 0x000fe20000201400 */
[----:B------:R-:W-:Y:S01]  /*3e10*/  FMUL.FTZ R13, R43, UR34 ;  /* 0x000000222b0d7c20 */ /* 0x000fe20008410000 */
[C---:B------:R-:W-:Y:S01]  /*3e20*/  ISETP.GE.AND P4, PT, R29.reuse, R191, PT ;  /* 0x000000bf1d00720c */ /* 0x040fe20003f86270 */
[----:B------:R-:W-:Y:S01]  /*3e30*/  FMUL.FTZ R15, R76, UR34 ;  /* 0x000000224c0f7c20 */ /* 0x000fe20008410000 */
[-C--:B------:R-:W-:Y:S01]  /*3e40*/  ISETP.GE.AND P1, PT, R29, R190.reuse, PT ;  /* 0x000000be1d00720c */ /* 0x080fe20003f26270 */
[----:B------:R-:W4:Y:S01]  /*3e50*/  MUFU.TANH R11, R11 ;  /* 0x0000000b000b7308 */ /* 0x000f220000002400 */
[C---:B--2---:R-:W-:Y:S01]  /*3e60*/  FFMA.FTZ R31, R17.reuse, UR5, R49 ;  /* 0x00000005111f7c23 */ /* 0x044fe20008010031 */
[----:B-----5:R-:W-:Y:S01]  /*3e70*/  FFMA.FTZ R30, R17, UR5, R50 ;  /* 0x00000005111e7c23 */ /* 0x020fe20008010032 */
[----:B------:R-:W-:Y:S01]  /*3e80*/  VIADD R17, R14, 0x9 ;  /* 0x000000090e117836 */ /* 0x000fe20000000000 */
[----:B------:R-:W-:Y:S01]  /*3e90*/  I2FP.F32.S32 R29, R29 ;  /* 0x0000001d001d7245 */ /* 0x000fe20000201400 */
[----:B------:R-:W-:Y:S01]  /*3ea0*/  FMUL.FTZ R73, R73, UR34 ;  /* 0x0000002249497c20 */ /* 0x000fe20008410000 */
[----:B------:R-:W-:Y:S01]  /*3eb0*/  FSEL R31, R31, -INF , !P5 ;  /* 0xff8000001f1f7808 */ /* 0x000fe20006800000 */
[----:B------:R-:W-:Y:S01]  /*3ec0*/  FMUL.FTZ R71, R71, UR34 ;  /* 0x0000002247477c20 */ /* 0x000fe20008410000 */
[C---:B------:R-:W-:Y:S01]  /*3ed0*/  ISETP.GE.AND P0, PT, R17.reuse, R191, PT ;  /* 0x000000bf1100720c */ /* 0x040fe20003f06270 */
[----:B------:R-:W2:Y:S01]  /*3ee0*/  MUFU.TANH R10, R10 ;  /* 0x0000000a000a7308 */ /* 0x000ea20000002400 */
[-C--:B------:R-:W-:Y:S01]  /*3ef0*/  ISETP.GE.AND P6, PT, R17, R190.reuse, PT ;  /* 0x000000be1100720c */ /* 0x080fe20003fc6270 */
[C---:B-1----:R-:W-:Y:S01]  /*3f00*/  FFMA.FTZ R20, R29.reuse, UR5, R20 ;  /* 0x000000051d147c23 */ /* 0x042fe20008010014 */
[----:B------:R-:W-:Y:S01]  /*3f10*/  I2FP.F32.S32 R17, R17 ;  /* 0x0000001100117245 */ /* 0x000fe20000201400 */
[----:B---3--:R-:W-:Y:S01]  /*3f20*/  FFMA.FTZ R29, R29, UR5, R28 ;  /* 0x000000051d1d7c23 */ /* 0x008fe2000801001c */
[CC--:B------:R-:W-:Y:S01]  /*3f30*/  ISETP.GE.AND P3, PT, R18.reuse, R191.reuse, PT ;  /* 0x000000bf1200720c */ /* 0x0c0fe20003f66270 */
[----:B------:R-:W-:Y:S01]  /*3f40*/  FMUL.FTZ R69, R69, UR34 ;  /* 0x0000002245457c20 */ /* 0x000fe20008410000 */
[----:B------:R-:W-:Y:S01]  /*3f50*/  ISETP.GE.AND P5, PT, R18, R190, PT ;  /* 0x000000be1200720c */ /* 0x000fe20003fa6270 */
[----:B------:R-:W1:Y:S01]  /*3f60*/  MUFU.TANH R16, R16 ;  /* 0x0000001000107308 */ /* 0x000e620000002400 */
[----:B------:R-:W-:Y:S01]  /*3f70*/  I2FP.F32.S32 R18, R18 ;  /* 0x0000001200127245 */ /* 0x000fe20000201400 */
[C---:B----4-:R-:W-:Y:S01]  /*3f80*/  FFMA.FTZ R21, R17.reuse, UR5, R21 ;  /* 0x0000000511157c23 */ /* 0x050fe20008010015 */
[----:B------:R-:W-:Y:S01]  /*3f90*/  FFMA.FTZ R28, R17, UR5, R8 ;  /* 0x00000005111c7c23 */ /* 0x000fe20008010008 */
[----:B------:R-:W-:Y:S01]  /*3fa0*/  VIADD R8, R14, 0x11 ;  /* 0x000000110e087836 */ /* 0x000fe20000000000 */
[----:B------:R-:W-:Y:S01]  /*3fb0*/  FSEL R30, R30, -INF , !P2 ;  /* 0xff8000001e1e7808 */ /* 0x000fe20005000000 */
[C---:B------:R-:W-:Y:S01]  /*3fc0*/  FFMA.FTZ R17, R18.reuse, UR5, R9 ;  /* 0x0000000512117c23 */ /* 0x040fe20008010009 */
[----:B------:R-:W-:Y:S01]  /*3fd0*/  FFMA.FTZ R9, R18, UR5, R11 ;  /* 0x0000000512097c23 */ /* 0x000fe2000801000b */
[----:B------:R-:W3:Y:S01]  /*3fe0*/  MUFU.TANH R12, R12 ;  /* 0x0000000c000c7308 */ /* 0x000ee20000002400 */
[----:B------:R-:W-:Y:S01]  /*3ff0*/  VIADD R18, R14, 0x18 ;  /* 0x000000180e127836 */ /* 0x000fe20000000000 */
[----:B------:R-:W-:Y:S01]  /*4000*/  FSEL R33, R20, -INF , !P4 ;  /* 0xff80000014217808 */ /* 0x000fe20006000000 */
[----:B------:R-:W-:Y:S01]  /*4010*/  FMUL.FTZ R75, R75, UR34 ;  /* 0x000000224b4b7c20 */ /* 0x000fe20008410000 */
[----:B------:R-:W-:Y:S01]  /*4020*/  IADD3 R19, R14, 0x19, RZ ;  /* 0x000000190e137810 */ /* 0x000fe20007ffe0ff */
[----:B------:R-:W-:Y:S01]  /*4030*/  FMUL.FTZ R68, R68, UR34 ;  /* 0x0000002244447c20 */ /* 0x000fe20008410000 */
[-C--:B------:R-:W-:Y:S01]  /*4040*/  ISETP.GE.AND P2, PT, R8, R191.reuse, PT ;  /* 0x000000bf0800720c */ /* 0x080fe20003f46270 */
[----:B------:R-:W-:Y:S01]  /*4050*/  FMUL.FTZ R70, R70, UR34 ;  /* 0x0000002246467c20 */ /* 0x000fe20008410000 */
[----:B------:R-:W4:Y:S01]  /*4060*/  MUFU.TANH R7, R7 ;  /* 0x0000000700077308 */ /* 0x000f220000002400 */
[----:B------:R-:W-:Y:S01]  /*4070*/  ISETP.GE.AND P4, PT, R8, R190, PT ;  /* 0x000000be0800720c */ /* 0x000fe20003f86270 */
[----:B------:R-:W-:Y:S01]  /*4080*/  FMUL.FTZ R80, R80, UR34 ;  /* 0x0000002250507c20 */ /* 0x000fe20008410000 */
[----:B------:R-:W-:Y:S01]  /*4090*/  I2FP.F32.S32 R8, R8 ;  /* 0x0000000800087245 */ /* 0x000fe20000201400 */
[----:B------:R-:W-:Y:S01]  /*40a0*/  FMUL.FTZ R81, R81, UR34 ;  /* 0x0000002251517c20 */ /* 0x000fe20008410000 */
[----:B------:R-:W-:Y:S01]  /*40b0*/  FSEL R29, R29, -INF , !P1 ;  /* 0xff8000001d1d7808 */ /* 0x000fe20004800000 */
[----:B------:R-:W-:Y:S01]  /*40c0*/  FMUL.FTZ R82, R82, UR34 ;  /* 0x0000002252527c20 */ /* 0x000fe20008410000 */
[----:B------:R-:W-:Y:S01]  /*40d0*/  FSEL R36, R21, -INF , !P0 ;  /* 0xff80000015247808 */ /* 0x000fe20004000000 */
[----:B------:R-:W5:Y:S01]  /*40e0*/  MUFU.TANH R6, R6 ;  /* 0x0000000600067308 */ /* 0x000f620000002400 */
[----:B------:R-:W-:Y:S01]  /*40f0*/  ISETP.GE.AND P1, PT, R18, R191, PT ;  /* 0x000000bf1200720c */ /* 0x000fe20003f26270 */
[----:B--2---:R-:W-:Y:S01]  /*4100*/  FFMA.FTZ R10, R8, UR5, R10 ;  /* 0x00000005080a7c23 */ /* 0x004fe2000801000a */
[----:B------:R-:W-:Y:S01]  /*4110*/  ISETP.GE.AND P0, PT, R18, R190, PT ;  /* 0x000000be1200720c */ /* 0x000fe20003f06270 */
[----:B-1----:R-:W-:Y:S01]  /*4120*/  FFMA.FTZ R8, R8, UR5, R16 ;  /* 0x0000000508087c23 */ /* 0x002fe20008010010 */
[----:B------:R-:W-:Y:S01]  /*4130*/  I2FP.F32.S32 R18, R18 ;  /* 0x0000001200127245 */ /* 0x000fe20000201400 */
[----:B------:R-:W-:Y:S01]  /*4140*/  FMUL.FTZ R83, R83, UR34 ;  /* 0x0000002253537c20 */ /* 0x000fe20008410000 */
[----:B------:R-:W-:Y:S01]  /*4150*/  FSEL R11, R17, -INF , !P3 ;  /* 0xff800000110b7808 */ /* 0x000fe20005800000 */
[----:B------:R-:W1:Y:S01]  /*4160*/  MUFU.TANH R13, R13 ;  /* 0x0000000d000d7308 */ /* 0x000e620000002400 */
[----:B------:R-:W-:Y:S01]  /*4170*/  I2FP.F32.S32 R17, R19 ;  /* 0x0000001300117245 */ /* 0x000fe20000201400 */
[----:B---3--:R-:W-:Y:S01]  /*4180*/  FFMA.FTZ R16, R18, UR5, R12 ;  /* 0x0000000512107c23 */ /* 0x008fe2000801000c */
[----:B------:R-:W-:Y:S01]  /*4190*/  FSEL R28, R28, -INF , !P6 ;  /* 0xff8000001c1c7808 */ /* 0x000fe20007000000 */
[----:B----4-:R-:W-:Y:S01]  /*41a0*/  FFMA.FTZ R7, R18, UR5, R7 ;  /* 0x0000000512077c23 */ /* 0x010fe20008010007 */
[C---:B------:R-:W-:Y:S01]  /*41b0*/  ISETP.GE.AND P6, PT, R19.reuse, R191, PT ;  /* 0x000000bf1300720c */ /* 0x040fe20003fc6270 */
[C---:B------:R-:W-:Y:S01]  /*41c0*/  VIADD R18, R14.reuse, 0x28 ;  /* 0x000000280e127836 */ /* 0x040fe20000000000 */
[----:B------:R-:W-:Y:S01]  /*41d0*/  ISETP.GE.AND P3, PT, R19, R190, PT ;  /* 0x000000be1300720c */ /* 0x000fe20003f66270 */
[----:B------:R-:W2:Y:S01]  /*41e0*/  MUFU.TANH R15, R15 ;  /* 0x0000000f000f7308 */ /* 0x000ea20000002400 */
[----:B-----5:R-:W-:Y:S01]  /*41f0*/  FFMA.FTZ R6, R17, UR5, R6 ;  /* 0x0000000511067c23 */ /* 0x020fe20008010006 */
[----:B------:R-:W-:Y:S01]  /*4200*/  VIADD R19, R14, 0x20 ;  /* 0x000000200e137836 */ /* 0x000fe20000000000 */
[----:B------:R-:W-:-:S02]  /*4210*/  FSEL R9, R9, -INF , !P5 ;  /* 0xff80000009097808 */ /* 0x000fc40006800000 */
[----:B------:R-:W-:Y:S02]  /*4220*/  FSEL R10, R10, -INF , !P2 ;  /* 0xff8000000a0a7808 */ /* 0x000fe40005000000 */
[----:B------:R-:W-:Y:S01]  /*4230*/  FSEL R8, R8, -INF , !P4 ;  /* 0xff80000008087808 */ /* 0x000fe20006000000 */
[----:B------:R-:W3:Y:S01]  /*4240*/  MUFU.TANH R77, R77 ;  /* 0x0000004d004d7308 */ /* 0x000ee20000002400 */
[----:B-1----:R-:W-:Y:S01]  /*4250*/  FFMA.FTZ R12, R17, UR5, R13 ;  /* 0x00000005110c7c23 */ /* 0x002fe2000801000d */
[----:B------:R-:W-:Y:S01]  /*4260*/  VIADD R17, R14, 0x21 ;  /* 0x000000210e117836 */ /* 0x000fe20000000000 */
[----:B------:R-:W-:Y:S02]  /*4270*/  FSEL R7, R7, -INF , !P1 ;  /* 0xff80000007077808 */ /* 0x000fe40004800000 */
[CC--:B------:R-:W-:Y:S02]  /*4280*/  ISETP.GE.AND P5, PT, R19.reuse, R191.reuse, PT ;  /* 0x000000bf1300720c */ /* 0x0c0fe40003fa6270 */
[----:B------:R-:W-:Y:S01]  /*4290*/  ISETP.GE.AND P2, PT, R19, R190, PT ;  /* 0x000000be1300720c */ /* 0x000fe20003f46270 */
[----:B------:R-:W1:Y:S01]  /*42a0*/  MUFU.TANH R79, R79 ;  /* 0x0000004f004f7308 */ /* 0x000e620000002400 */
[----:B------:R-:W-:-:S02]  /*42b0*/  ISETP.GE.AND P4, PT, R17, R191, PT ;  /* 0x000000bf1100720c */ /* 0x000fc40003f86270 */
[----:B------:R-:W-:Y:S02]  /*42c0*/  ISETP.GE.AND P1, PT, R17, R190, PT ;  /* 0x000000be1100720c */ /* 0x000fe40003f26270 */
[----:B------:R-:W-:Y:S02]  /*42d0*/  I2FP.F32.S32 R19, R19 ;  /* 0x0000001300137245 */ /* 0x000fe40000201400 */
[----:B------:R-:W-:Y:S01]  /*42e0*/  I2FP.F32.S32 R17, R17 ;  /* 0x0000001100117245 */ /* 0x000fe20000201400 */
[----:B------:R-:W4:Y:S01]  /*42f0*/  MUFU.TANH R72, R72 ;  /* 0x0000004800487308 */ /* 0x000f220000002400 */
[----:B------:R-:W-:Y:S01]  /*4300*/  FSEL R13, R16, -INF , !P0 ;  /* 0xff800000100d7808 */ /* 0x000fe20004000000 */
[----:B--2---:R-:W-:Y:S01]  /*4310*/  FFMA.FTZ R181, R19, UR5, R15 ;  /* 0x0000000513b57c23 */ /* 0x004fe2000801000f */
[----:B------:R-:W-:Y:S01]  /*4320*/  I2FP.F32.S32 R16, R18 ;  /* 0x0000001200107245 */ /* 0x000fe20000201400 */
[C---:B---3--:R-:W-:Y:S01]  /*4330*/  FFMA.FTZ R77, R17.reuse, UR5, R77 ;  /* 0x00000005114d7c23 */ /* 0x048fe2000801004d */
[----:B------:R-:W-:Y:S01]  /*4340*/  ISETP.GE.AND P0, PT, R18, R191, PT ;  /* 0x000000bf1200720c */ /* 0x000fe20003f06270 */
[----:B------:R-:W-:Y:S01]  /*4350*/  VIADD R15, R14, 0x31 ;  /* 0x000000310e0f7836 */ /* 0x000fe20000000000 */
[----:B------:R-:W-:Y:S01]  /*4360*/  FSEL R12, R12, -INF , !P3 ;  /* 0xff8000000c0c7808 */ /* 0x000fe20005800000 */
[----:B------:R-:W2:Y:S01]  /*4370*/  MUFU.TANH R78, R78 ;  /* 0x0000004e004e7308 */ /* 0x000ea20000002400 */
[----:B-1----:R-:W-:Y:S01]  /*4380*/  FFMA.FTZ R79, R17, UR5, R79 ;  /* 0x00000005114f7c23 */ /* 0x002fe2000801004f */
[----:B------:R-:W-:Y:S01]  /*4390*/  VIADD R17, R14, 0x29 ;  /* 0x000000290e117836 */ /* 0x000fe20000000000 */
[----:B------:R-:W-:-:S02]  /*43a0*/  FSEL R181, R181, -INF , !P5 ;  /* 0xff800000b5b57808 */ /* 0x000fc40006800000 */
[----:B------:R-:W-:Y:S02]  /*43b0*/  FSEL R182, R77, -INF , !P4 ;  /* 0xff8000004db67808 */ /* 0x000fe40006000000 */
[C---:B------:R-:W-:Y:S01]  /*43c0*/  ISETP.GE.AND P3, PT, R17.reuse, R191, PT ;  /* 0x000000bf1100720c */ /* 0x040fe20003f66270 */
[----:B------:R-:W1:Y:S01]  /*43d0*/  MUFU.TANH R74, R74 ;  /* 0x0000004a004a7308 */ /* 0x000e620000002400 */
[----:B----4-:R-:W-:Y:S01]  /*43e0*/  FFMA.FTZ R72, R16, UR5, R72 ;  /* 0x0000000510487c23 */ /* 0x010fe20008010048 */
[----:B------:R-:W-:Y:S02]  /*43f0*/  ISETP.GE.AND P5, PT, R17, R190, PT ;  /* 0x000000be1100720c */ /* 0x000fe40003fa6270 */
[----:B------:R-:W-:Y:S02]  /*4400*/  I2FP.F32.S32 R17, R17 ;  /* 0x0000001100117245 */ /* 0x000fe40000201400 */
[----:B------:R-:W-:Y:S02]  /*4410*/  FSEL R194, R79, -INF , !P1 ;  /* 0xff8000004fc27808 */ /* 0x000fe40004800000 */
[----:B------:R-:W3:Y:S01]  /*4420*/  MUFU.TANH R73, R73 ;  /* 0x0000004900497308 */ /* 0x000ee20000002400 */
[----:B--2---:R-:W-:Y:S01]  /*4430*/  FFMA.FTZ R78, R19, UR5, R78 ;  /* 0x00000005134e7c23 */ /* 0x004fe2000801004e */
[----:B------:R-:W-:-:S02]  /*4440*/  FSEL R183, R72, -INF , !P0 ;  /* 0xff80000048b77808 */ /* 0x000fc40004000000 */
[C---:B------:R-:W-:Y:S02]  /*4450*/  ISETP.GE.AND P1, PT, R15.reuse, R191, PT ;  /* 0x000000bf0f00720c */ /* 0x040fe40003f26270 */
[----:B------:R-:W-:Y:S02]  /*4460*/  ISETP.GE.AND P0, PT, R15, R190, PT ;  /* 0x000000be0f00720c */ /* 0x000fe40003f06270 */
[----:B------:R-:W2:Y:S01]  /*4470*/  MUFU.TANH R71, R71 ;  /* 0x0000004700477308 */ /* 0x000ea20000002400 */
[----:B-1----:R-:W-:Y:S01]  /*4480*/  FFMA.FTZ R74, R16, UR5, R74 ;  /* 0x00000005104a7c23 */ /* 0x002fe2000801004a */
[----:B------:R-:W-:Y:S02]  /*4490*/  IADD3 R16, R14, 0x30, RZ ;  /* 0x000000300e107810 */ /* 0x000fe40007ffe0ff */
[----:B------:R-:W-:Y:S02]  /*44a0*/  I2FP.F32.S32 R15, R15 ;  /* 0x0000000f000f7245 */ /* 0x000fe40000201400 */
[----:B------:R-:W-:-:S02]  /*44b0*/  FSEL R193, R78, -INF , !P2 ;  /* 0xff8000004ec17808 */ /* 0x000fc40005000000 */
[----:B------:R-:W1:Y:S01]  /*44c0*/  MUFU.TANH R69, R69 ;  /* 0x0000004500457308 */ /* 0x000e620000002400 */
[----:B------:R-:W-:Y:S01]  /*44d0*/  FSEL R6, R6, -INF , !P6 ;  /* 0xff80000006067808 */ /* 0x000fe20007000000 */
[----:B---3--:R-:W-:Y:S01]  /*44e0*/  FFMA.FTZ R73, R17, UR5, R73 ;  /* 0x0000000511497c23 */ /* 0x008fe20008010049 */
[C---:B------:R-:W-:Y:S02]  /*44f0*/  ISETP.GE.AND P2, PT, R16.reuse, R191, PT ;  /* 0x000000bf1000720c */ /* 0x040fe40003f46270 */
[-C--:B------:R-:W-:Y:S02]  /*4500*/  ISETP.GE.AND P4, PT, R16, R190.reuse, PT ;  /* 0x000000be1000720c */ /* 0x080fe40003f86270 */
[----:B------:R-:W-:Y:S01]  /*4510*/  ISETP.GE.AND P6, PT, R18, R190, PT ;  /* 0x000000be1200720c */ /* 0x000fe20003fc6270 */
[----:B------:R-:W3:Y:S01]  /*4520*/  MUFU.TANH R75, R75 ;  /* 0x0000004b004b7308 */ /* 0x000ee20000002400 */
[----:B------:R-:W-:Y:S01]  /*4530*/  I2FP.F32.S32 R16, R16 ;  /* 0x0000001000107245 */ /* 0x000fe20000201400 */
[----:B--2---:R-:W-:Y:S01]  /*4540*/  FFMA.FTZ R35, R15, UR5, R71 ;  /* 0x000000050f237c23 */ /* 0x004fe20008010047 */
[----:B------:R-:W-:-:S02]  /*4550*/  FSEL R195, R74, -INF , !P6 ;  /* 0xff8000004ac37808 */ /* 0x000fc40007000000 */
[----:B------:R-:W-:Y:S02]  /*4560*/  FSEL R192, R73, -INF , !P3 ;  /* 0xff80000049c07808 */ /* 0x000fe40005800000 */
[----:B------:R-:W-:Y:S01]  /*4570*/  I2FP.F32.S32 R37, R14 ;  /* 0x0000000e00257245 */ /* 0x000fe20000201400 */
[----:B------:R-:W2:Y:S01]  /*4580*/  MUFU.TANH R68, R68 ;  /* 0x0000004400447308 */ /* 0x000ea20000002400 */
[----:B-1----:R-:W-:Y:S01]  /*4590*/  FFMA.FTZ R69, R15, UR5, R69 ;  /* 0x000000050f457c23 */ /* 0x002fe20008010045 */
[C---:B------:R-:W-:Y:S01]  /*45a0*/  VIADD R15, R14.reuse, 0x38 ;  /* 0x000000380e0f7836 */ /* 0x040fe20000000000 */
[C---:B------:R-:W-:Y:S01]  /*45b0*/  ISETP.GE.AND P6, PT, R14.reuse, R191, PT ;  /* 0x000000bf0e00720c */ /* 0x040fe20003fc6270 */
[----:B------:R-:W-:Y:S01]  /*45c0*/  FFMA.FTZ R3, R37, UR5, R3 ;  /* 0x0000000525037c23 */ /* 0x000fe20008010003 */
[C---:B------:R-:W-:Y:S01]  /*45d0*/  ISETP.GE.AND P3, PT, R14.reuse, R190, PT ;  /* 0x000000be0e00720c */ /* 0x040fe20003f66270 */
[----:B------:R-:W-:Y:S01]  /*45e0*/  VIADD R14, R14, 0x39 ;  /* 0x000000390e0e7836 */ /* 0x000fe20000000000 */
[----:B------:R-:W-:Y:S01]  /*45f0*/  FSEL R35, R35, -INF , !P0 ;  /* 0xff80000023237808 */ /* 0x000fe20004000000 */
[----:B------:R-:W1:Y:S01]  /*4600*/  MUFU.TANH R70, R70 ;  /* 0x0000004600467308 */ /* 0x000e620000002400 */
[----:B---3--:R-:W-:Y:S01]  /*4610*/  FFMA.FTZ R75, R17, UR5, R75 ;  /* 0x00000005114b7c23 */ /* 0x008fe2000801004b */
[----:B------:R-:W-:Y:S01]  /*4620*/  PLOP3.LUT P0, PT, PT, PT, UP0, 0x80, 0x0 ;  /* 0x000000000000781c */ /* 0x000fe20003f0f008 */
[----:B------:R-:W-:Y:S01]  /*4630*/  FFMA.FTZ R37, R37, UR5, R48 ;  /* 0x0000000525257c23 */ /* 0x000fe20008010030 */
[----:B------:R-:W-:-:S02]  /*4640*/  FSEL R229, R69, -INF , !P1 ;  /* 0xff80000045e57808 */ /* 0x000fc40004800000 */
[----:B------:R-:W-:Y:S02]  /*4650*/  FSEL R196, R75, -INF , !P5 ;  /* 0xff8000004bc47808 */ /* 0x000fe40006800000 */
[----:B------:R-:W3:Y:S01]  /*4660*/  MUFU.TANH R80, R80 ;  /* 0x0000005000507308 */ /* 0x000ee20000002400 */
[----:B--2---:R-:W-:Y:S01]  /*4670*/  FFMA.FTZ R68, R16, UR5, R68 ;  /* 0x0000000510447c23 */ /* 0x004fe20008010044 */
[C---:B------:R-:W-:Y:S02]  /*4680*/  ISETP.GE.AND P5, PT, R15.reuse, R191, PT ;  /* 0x000000bf0f00720c */ /* 0x040fe40003fa6270 */
[-C--:B------:R-:W-:Y:S02]  /*4690*/  ISETP.GE.AND P1, PT, R14, R190.reuse, PT ;  /* 0x000000be0e00720c */ /* 0x080fe40003f26270 */
[----:B------:R-:W-:Y:S02]  /*46a0*/  FSEL R230, R68, -INF , !P2 ;  /* 0xff80000044e67808 */ /* 0x000fe40005000000 */
[----:B------:R-:W2:Y:S01]  /*46b0*/  MUFU.TANH R81, R81 ;  /* 0x0000005100517308 */ /* 0x000ea20000002400 */
[----:B-1----:R-:W-:Y:S01]  /*46c0*/  FFMA.FTZ R70, R16, UR5, R70 ;  /* 0x0000000510467c23 */ /* 0x002fe20008010046 */
[----:B------:R-:W-:Y:S01]  /*46d0*/  BAR.SYNC.DEFER_BLOCKING 0x0 ;  /* 0x0000000000007b1d */ /* 0x000fe20000010000 */
[----:B------:R-:W-:-:S02]  /*46e0*/  ISETP.GE.AND P2, PT, R15, R190, PT ;  /* 0x000000be0f00720c */ /* 0x000fc40003f46270 */
[----:B------:R-:W-:Y:S02]  /*46f0*/  I2FP.F32.S32 R15, R15 ;  /* 0x0000000f000f7245 */ /* 0x000fe40000201400 */
[----:B------:R-:W-:Y:S01]  /*4700*/  FSEL R197, R70, -INF , !P4 ;  /* 0xff80000046c57808 */ /* 0x000fe20006000000 */
[----:B------:R-:W1:Y:S01]  /*4710*/  MUFU.TANH R34, R82 ;  /* 0x0000005200227308 */ /* 0x000e620000002400 */
[----:B------:R-:W-:Y:S01]  /*4720*/  ISETP.GE.AND P4, PT, R14, R191, PT ;  /* 0x000000bf0e00720c */ /* 0x000fe20003f86270 */
[----:B---3--:R-:W-:Y:S01]  /*4730*/  FFMA.FTZ R199, R15, UR5, R80 ;  /* 0x000000050fc77c23 */ /* 0x008fe20008010050 */
[----:B------:R-:W-:Y:S02]  /*4740*/  I2FP.F32.S32 R14, R14 ;  /* 0x0000000e000e7245 */ /* 0x000fe40000201400 */
[----:B------:R-:W-:Y:S02]  /*4750*/  FSEL R3, R3, -INF , !P6 ;  /* 0xff80000003037808 */ /* 0x000fe40007000000 */
[----:B------:R-:W-:Y:S01]  /*4760*/  FSEL R199, R199, -INF , !P5 ;  /* 0xff800000c7c77808 */ /* 0x000fe20006800000 */
[----:B------:R-:W3:Y:S01]  /*4770*/  MUFU.TANH R32, R83 ;  /* 0x0000005300207308 */ /* 0x000ee20000002400 */
[----:B--2---:R-:W-:Y:S01]  /*4780*/  FFMA.FTZ R198, R14, UR5, R81 ;  /* 0x000000050ec67c23 */ /* 0x004fe20008010051 */
[----:B------:R-:W-:-:S04]  /*4790*/  FSEL R37, R37, -INF , !P3 ;  /* 0xff80000025257808 */ /* 0x000fc80005800000 */
[----:B------:R-:W-:Y:S01]  /*47a0*/  FSEL R198, R198, -INF , !P4 ;  /* 0xff800000c6c67808 */ /* 0x000fe20006000000 */
[----:B-1----:R-:W-:-:S05]  /*47b0*/  FFMA.FTZ R34, R15, UR5, R34 ;  /* 0x000000050f227c23 */ /* 0x002fca0008010022 */
[----:B------:R-:W-:Y:S01]  /*47c0*/  FSEL R34, R34, -INF , !P2 ;  /* 0xff80000022227808 */ /* 0x000fe20005000000 */
[----:B---3--:R-:W-:-:S05]  /*47d0*/  FFMA.FTZ R32, R14, UR5, R32 ;  /* 0x000000050e207c23 */ /* 0x008fca0008010020 */
        /* <DEDUP_REMOVED lines=81> */
.L_x_1219:
[----:B------:R-:W-:Y:S05]  /*4cf0*/  BSYNC B0 ;  /* 0x0000000000007941 */ /* 0x000fea0003800000 */
.L_x_1218:
[----:B------:R-:W0:Y:S02]  /*4d00*/  LDGDEPBAR ;  /* 0x00000000000079af */ /* 0x000e240000000000 */
.L_x_1217:
[----:B------:R-:W-:Y:S01]  /*4d10*/  FMNMX.FTZ R16, R3, R31, !PT ;  /* 0x0000001f03107209 */ /* 0x000fe20007810000 */
        /* <DEDUP_REMOVED lines=31> */
[----:B-12---:R-:W1:Y:S03]  /*4f10*/  SHFL.BFLY PT, R15, R16, 0x2, 0x1f ;  /* 0x0c401f00100f7f89 */ /* 0x006e6600000e0000 */
        /* <DEDUP_REMOVED lines=19> */
[C---:B------:R-:W-:Y:S01]  /*5050*/  FSETP.NEU.FTZ.AND P1, PT, R164.reuse, -INF , PT ;  /* 0xff800000a400780b */ /* 0x040fe20003f3d000 */
[----:B------:R-:W-:Y:S02]  /*5060*/  FMUL.FTZ R228, R164, UR15 ;  /* 0x0000000fa4e47c20 */ /* 0x000fe40008410000 */
[----:B------:R-:W1:Y:S03]  /*5070*/  LDSM.16.MT88.4 R88, [R217+0x1c000] ;  /* 0x01c00000d958783b */ /* 0x000e660000004200 */
[----:B------:R-:W-:Y:S01]  /*5080*/  FSEL R228, R228, RZ, P1 ;  /* 0x000000ffe4e47208 */ /* 0x000fe20000800000 */
[----:B------:R-:W1:Y:S04]  /*5090*/  LDSM.16.MT88.4 R96, [R216+0x1c000] ;  /* 0x01c00000d860783b */ /* 0x000e680000004200 */
[--C-:B------:R-:W-:Y:S01]  /*50a0*/  FFMA.FTZ R178, R3, UR15, -R228.reuse ;  /* 0x0000000f03b27c23 */ /* 0x100fe200080108e4 */
[----:B--2---:R-:W-:Y:S01]  /*50b0*/  FMNMX.FTZ R3, R14, R5, !PT ;  /* 0x000000050e037209 */ /* 0x004fe20007810000 */
[--C-:B------:R-:W-:Y:S01]  /*50c0*/  FFMA.FTZ R175, R33, UR15, -R228.reuse ;  /* 0x0000000f21af7c23 */ /* 0x100fe200080108e4 */
[--C-:B------:R-:W-:Y:S01]  /*50d0*/  FFMA.FTZ R177, R31, UR15, -R228.reuse ;  /* 0x0000000f1fb17c23 */ /* 0x100fe200080108e4 */
[--C-:B------:R-:W-:Y:S01]  /*50e0*/  FFMA.FTZ R173, R36, UR15, -R228.reuse ;  /* 0x0000000f24ad7c23 */ /* 0x100fe200080108e4 */
[C---:B------:R-:W-:Y:S01]  /*50f0*/  FSETP.NEU.FTZ.AND P1, PT, R3.reuse, -INF , PT ;  /* 0xff8000000300780b */ /* 0x040fe20003f3d000 */
[----:B------:R-:W-:Y:S01]  /*5100*/  FMUL.FTZ R5, R3, UR15 ;  /* 0x0000000f03057c20 */ /* 0x000fe20008410000 */
[----:B------:R-:W2:Y:S01]  /*5110*/  LDSM.16.MT88.4 R104, [R220+0x1e000] ;  /* 0x01e00000dc68783b */ /* 0x000ea20000004200 */
[--C-:B------:R-:W-:Y:S01]  /*5120*/  FFMA.FTZ R169, R7, UR15, -R228.reuse ;  /* 0x0000000f07a97c23 */ /* 0x100fe200080108e4 */
[--C-:B------:R-:W-:Y:S01]  /*5130*/  FFMA.FTZ R2, R6, UR15, -R228.reuse ;  /* 0x0000000f06027c23 */ /* 0x100fe200080108e4 */
[----:B------:R-:W-:Y:S01]  /*5140*/  MUFU.EX2 R178, R178 ;  /* 0x000000b200b27308 */ /* 0x000fe20000000800 */
[----:B------:R-:W-:Y:S01]  /*5150*/  FSEL R33, R5, RZ, P1 ;  /* 0x000000ff05217208 */ /* 0x000fe20000800000 */
[----:B------:R-:W2:Y:S01]  /*5160*/  LDSM.16.MT88.4 R112, [R218+0x1e000] ;  /* 0x01e00000da70783b */ /* 0x000ea20000004200 */
[--C-:B------:R-:W-:Y:S01]  /*5170*/  FFMA.FTZ R172, R11, UR15, -R228.reuse ;  /* 0x0000000f0bac7c23 */ /* 0x100fe200080108e4 */
[--C-:B------:R-:W-:Y:S01]  /*5180*/  FFMA.FTZ R170, R10, UR15, -R228.reuse ;  /* 0x0000000f0aaa7c23 */ /* 0x100fe200080108e4 */
[--C-:B------:R-:W-:Y:S01]  /*5190*/  FFMA.FTZ R181, R181, UR15, -R228.reuse ;  /* 0x0000000fb5b57c23 */ /* 0x100fe200080108e4 */
[--C-:B------:R-:W-:Y:S01]  /*51a0*/  FFMA.FTZ R179, R37, UR15, -R33.reuse ;  /* 0x0000000f25b37c23 */ /* 0x100fe20008010821 */
        /* <DEDUP_REMOVED lines=23> */
[----:B------:R-:W3:Y:S01]  /*5320*/  LDSM.16.MT88.4 R28, [R218+0x18800] ;  /* 0x01880000da1c783b */ /* 0x000ee20000004200 */
        /* <DEDUP_REMOVED lines=12> */
[----:B------:R-:W5:Y:S01]  /*53f0*/  MUFU.EX2 R180, R180 ;  /* 0x000000b400b47308 */ /* 0x000f620000000800 */
[----:B----4-:R-:W-:Y:S01]  /*5400*/  F2FP.F16.F32.PACK_AB R130, R173, R175 ;  /* 0x000000afad82723e */ /* 0x010fe200000000ff */
[----:B------:R-:W-:Y:S01]  /*5410*/  LDSM.16.MT88.4 R32, [R217+0x19800] ;  /* 0x01980000d920783b */ /* 0x000fe20000004200 */
[----:B------:R-:W-:-:S04]  /*5420*/  FADD.FTZ R177, R175, R177 ;  /* 0x000000b1afb17221 */ /* 0x000fc80000010000 */
[----:B------:R-:W-:Y:S01]  /*5430*/  FADD.FTZ R177, R173, R177 ;  /* 0x000000b1adb17221 */ /* 0x000fe20000010000 */
[----:B------:R-:W4:Y:S08]  /*5440*/  MUFU.EX2 R176, R176 ;  /* 0x000000b000b07308 */ /* 0x000f300000000800 */
[----:B------:R-:W1:Y:S01]  /*5450*/  MUFU.EX2 R174, R174 ;  /* 0x000000ae00ae7308 */ /* 0x000e620000000800 */
[----:B-----5:R-:W-:Y:S01]  /*5460*/  F2FP.F16.F32.PACK_AB R129, R180, R179 ;  /* 0x000000b3b481723e */ /* 0x020fe200000000ff */
[----:B------:R-:W-:-:S06]  /*5470*/  FADD.FTZ R179, R179, R180 ;  /* 0x000000b4b3b37221 */ /* 0x000fcc0000010000 */
[----:B------:R-:W5:Y:S01]  /*5480*/  MUFU.EX2 R172, R172 ;  /* 0x000000ac00ac7308 */ /* 0x000f620000000800 */
[----:B----4-:R-:W-:-:S07]  /*5490*/  FADD.FTZ R179, R176, R179 ;  /* 0x000000b3b0b37221 */ /* 0x010fce0000010000 */
[----:B------:R-:W4:Y:S01]  /*54a0*/  MUFU.EX2 R170, R170 ;  /* 0x000000aa00aa7308 */ /* 0x000f220000000800 */
[C---:B-1----:R-:W-:Y:S01]  /*54b0*/  F2FP.F16.F32.PACK_AB R131, R174.reuse, R176 ;  /* 0x000000b0ae83723e */ /* 0x042fe200000000ff */
[----:B------:R-:W-:-:S06]  /*54c0*/  FADD.FTZ R179, R174, R179 ;  /* 0x000000b3aeb37221 */ /* 0x000fcc0000010000 */
[----:B------:R-:W-:Y:S01]  /*54d0*/  HMMA.16816.F32 R160, R128, R156, RZ ;  /* 0x0000009c80a0723c */ /* 0x000fe200000018ff */
[----:B------:R-:W-:Y:S01]  /*54e0*/  MUFU.EX2 R169, R169 ;  /* 0x000000a900a97308 */ /* 0x000fe20000000800 */
[----:B-----5:R-:W-:-:S04]  /*54f0*/  FADD.FTZ R177, R172, R177 ;  /* 0x000000b1acb17221 */ /* 0x020fc80000010000 */
[C---:B------:R-:W-:Y:S03]  /*5500*/  HMMA.16816.F32 R156, R128.reuse, R158, RZ ;  /* 0x0000009e809c723c */ /* 0x040fe600000018ff */
[----:B------:R-:W-:Y:S01]  /*5510*/  MUFU.EX2 R2, R2 ;  /* 0x0000000200027308 */ /* 0x000fe20000000800 */
[----:B----4-:R-:W-:Y:S02]  /*5520*/  FADD.FTZ R177, R170, R177 ;  /* 0x000000b1aab17221 */ /* 0x010fe40000010000 */
[C---:B------:R-:W-:Y:S05]  /*5530*/  HMMA.16816.F32 R152, R128.reuse, R148, RZ ;  /* 0x000000948098723c */ /* 0x040fea00000018ff */
[----:B------:R-:W1:Y:S01]  /*5540*/  MUFU.EX2 R171, R171 ;  /* 0x000000ab00ab7308 */ /* 0x000e620000000800 */
[C---:B------:R-:W-:Y:S06]  /*5550*/  HMMA.16816.F32 R144, R128.reuse, R140, RZ ;  /* 0x0000008c8090723c */ /* 0x040fec00000018ff */
[C---:B------:R-:W-:Y:S01]  /*5560*/  HMMA.16816.F32 R136, R128.reuse, R132, RZ ;  /* 0x000000848088723c */ /* 0x040fe200000018ff */
[----:B------:R-:W4:Y:S05]  /*5570*/  MUFU.EX2 R168, R168 ;  /* 0x000000a800a87308 */ /* 0x000f2a0000000800 */
[----:B------:R-:W-:Y:S03]  /*5580*/  HMMA.16816.F32 R36, R128, R40, RZ ;  /* 0x000000288024723c */ /* 0x000fe600000018ff */
[----:B------:R-:W-:Y:S01]  /*5590*/  MUFU.EX2 R165, R165 ;  /* 0x000000a500a57308 */ /* 0x000fe20000000800 */
[----:B-1----:R-:W-:-:S02]  /*55a0*/  FADD.FTZ R179, R171, R179 ;  /* 0x000000b3abb37221 */ /* 0x002fc40000010000 */
[C---:B------:R-:W-:Y:S05]  /*55b0*/  HMMA.16816.F32 R44, R128.reuse, R48, RZ ;  /* 0x00000030802c723c */ /* 0x040fea00000018ff */
[----:B------:R-:W1:Y:S01]  /*55c0*/  MUFU.EX2 R0, R0 ;  /* 0x0000000000007308 */ /* 0x000e620000000800 */
[----:B------:R-:W-:Y:S01]  /*55d0*/  HMMA.16816.F32 R52, R128, R56, RZ ;  /* 0x000000388034723c */ /* 0x000fe200000018ff */
[----:B----4-:R-:W-:-:S05]  /*55e0*/  FADD.FTZ R179, R168, R179 ;  /* 0x000000b3a8b37221 */ /* 0x010fca0000010000 */
        /* <DEDUP_REMOVED lines=9> */
[C---:B--2---:R-:W-:Y:S03]  /*5680*/  HMMA.16816.F32 R100, R128.reuse, R104, RZ ;  /* 0x000000688064723c */ /* 0x044fe600000018ff */
[----:B------:R-:W-:Y:S03]  /*5690*/  MUFU.EX2 R193, R193 ;  /* 0x000000c100c17308 */ /* 0x000fe60000000800 */
[C---:B------:R-:W-:Y:S05]  /*56a0*/  HMMA.16816.F32 R108, R128.reuse, R112, RZ ;  /* 0x00000070806c723c */ /* 0x040fea00000018ff */
[----:B------:R-:W2:Y:S01]  /*56b0*/  MUFU.EX2 R194, R194 ;  /* 0x000000c200c27308 */ /* 0x000ea20000000800 */
[C---:B------:R-:W-:Y:S06]  /*56c0*/  HMMA.16816.F32 R116, R128.reuse, R120, RZ ;  /* 0x000000788074723c */ /* 0x040fec00000018ff */
[C---:B------:R-:W-:Y:S01]  /*56d0*/  HMMA.16816.F32 R148, R128.reuse, R150, RZ ;  /* 0x000000968094723c */ /* 0x040fe200000018ff */
[----:B------:R-:W-:Y:S05]  /*56e0*/  MUFU.EX2 R195, R195 ;  /* 0x000000c300c37308 */ /* 0x000fea0000000800 */
[C---:B------:R-:W-:Y:S03]  /*56f0*/  HMMA.16816.F32 R140, R128.reuse, R142, RZ ;  /* 0x0000008e808c723c */ /* 0x040fe600000018ff */
[----:B------:R-:W5:Y:S03]  /*5700*/  MUFU.EX2 R196, R196 ;  /* 0x000000c400c47308 */ /* 0x000f660000000800 */
[C---:B------:R-:W-:Y:S05]  /*5710*/  HMMA.16816.F32 R132, R128.reuse, R134, RZ ;  /* 0x000000868084723c */ /* 0x040fea00000018ff */
[----:B------:R-:W5:Y:S01]  /*5720*/  MUFU.EX2 R230, R230 ;  /* 0x000000e600e67308 */ /* 0x000f620000000800 */
        /* <DEDUP_REMOVED lines=11> */
[----:B------:R-:W5:Y:S03]  /*57e0*/  MUFU.EX2 R198, R198 ;  /* 0x000000c600c67308 */ /* 0x000f660000000800 */
[C---:B------:R-:W-:Y:S05]  /*57f0*/  HMMA.16816.F32 R96, R128.reuse, R98, RZ ;  /* 0x000000628060723c */ /* 0x040fea00000018ff */
[----:B------:R-:W5:Y:S01]  /*5800*/  MUFU.EX2 R228, R228 ;  /* 0x000000e400e47308 */ /* 0x000f620000000800 */
[C---:B------:R-:W-:Y:S06]  /*5810*/  HMMA.16816.F32 R104, R128.reuse, R106, RZ ;  /* 0x0000006a8068723c */ /* 0x040fec00000018ff */
[C---:B------:R-:W-:Y:S01]  /*5820*/  HMMA.16816.F32 R112, R128.reuse, R114, RZ ;  /* 0x000000728070723c */ /* 0x040fe200000018ff */
[----:B------:R-:W5:Y:S05]  /*5830*/  MUFU.EX2 R248, R248 ;  /* 0x000000f800f87308 */ /* 0x000f6a0000000800 */
[C---:B------:R-:W-:Y:S06]  /*5840*/  HMMA.16816.F32 R120, R128.reuse, R122, RZ ;  /* 0x0000007a8078723c */ /* 0x040fec00000018ff */
[C---:B------:R-:W-:Y:S06]  /*5850*/  HMMA.16816.F32 R124, R128.reuse, R4, RZ ;  /* 0x00000004807c723c */ /* 0x040fec00000018ff */
        /* <DEDUP_REMOVED lines=14> */
[----:B------:R-:W4:Y:S05]  /*5940*/  LDSM.16.MT88.4 R12, [R220+0x1c800] ;  /* 0x01c80000dc0c783b */ /* 0x000f2a0000004200 */
[C---:B------:R-:W-:Y:S06]  /*5950*/  HMMA.16816.F32 R36, R4.reuse, R16, R36 ;  /* 0x000000100424723c */ /* 0x040fec0000001824 */
[C---:B------:R-:W-:Y:S01]  /*5960*/  HMMA.16816.F32 R40, R4.reuse, R18, R40 ;  /* 0x000000120428723c */ /* 0x040fe20000001828 */
[----:B------:R-:W2:Y:S05]  /*5970*/  LDSM.16.MT88.4 R16, [R217+0x1c800] ;  /* 0x01c80000d910783b */ /* 0x000eaa0000004200 */
[C---:B---3--:R-:W-:Y:S06]  /*5980*/  HMMA.16816.F32 R152, R4.reuse, R28, R152 ;  /* 0x0000001c0498723c */ /* 0x048fec0000001898 */
[C---:B------:R-:W-:Y:S01]  /*5990*/  HMMA.16816.F32 R148, R4.reuse, R30, R148 ;  /* 0x0000001e0494723c */ /* 0x040fe20000001894 */
[----:B------:R-:W-:Y:S05]  /*59a0*/  LDSM.16.MT88.4 R28, [R216+0x1a800] ;  /* 0x01a80000d81c783b */ /* 0x000fea0000004200 */
        /* <DEDUP_REMOVED lines=27> */
[C---:B----4-:R-:W-:Y:S06]  /*5b60*/  HMMA.16816.F32 R108, R4.reuse, R12, R108 ;  /* 0x0000000c046c723c */ /* 0x050fec000000186c */
[C---:B------:R-:W-:Y:S01]  /*5b70*/  HMMA.16816.F32 R112, R4.reuse, R14, R112 ;  /* 0x0000000e0470723c */ /* 0x040fe20000001870 */
[----:B------:R-:W4:Y:S05]  /*5b80*/  LDSM.16.MT88.4 R12, [R218+0x19000] ;  /* 0x01900000da0c783b */ /* 0x000f2a0000004200 */
        /* <DEDUP_REMOVED lines=16> */
[----:B---3--:R-:W-:Y:S01]  /*5c90*/  HMMA.16816.F32 R160, R8, R24, R160 ;  /* 0x0000001808a0723c */ /* 0x008fe200000018a0 */
[----:B------:R-:W-:Y:S01]  /*5ca0*/  FADD.FTZ R183, R192, R183 ;  /* 0x000000b7c0b77221 */ /* 0x000fe20000010000 */
[----:B------:R-:W-:-:S03]  /*5cb0*/  FADD.FTZ R195, R196, R195 ;  /* 0x000000c3c4c37221 */ /* 0x000fc60000010000 */
[----:B------:R-:W-:Y:S01]  /*5cc0*/  FADD.FTZ R183, R230, R183 ;  /* 0x000000b7e6b77221 */ /* 0x000fe20000010000 */
[----:B------:R-:W-:Y:S01]  /*5cd0*/  HMMA.16816.F32 R156, R8, R26, R156 ;  /* 0x0000001a089c723c */ /* 0x000fe2000000189c */
[----:B------:R-:W-:Y:S01]  /*5ce0*/  LDSM.16.MT88.4 R24, [R216+0x1b000] ;  /* 0x01b00000d818783b */ /* 0x000fe20000004200 */
[----:B------:R-:W-:Y:S01]  /*5cf0*/  FADD.FTZ R195, R197, R195 ;  /* 0x000000c3c5c37221 */ /* 0x000fe20000010000 */
[----:B------:R-:W-:-:S03]  /*5d00*/  FADD.FTZ R183, R229, R183 ;  /* 0x000000b7e5b77221 */ /* 0x000fc60000010000 */
[----:B----4-:R-:W-:Y:S01]  /*5d10*/  HMMA.16816.F32 R152, R8, R12, R152 ;  /* 0x0000000c0898723c */ /* 0x010fe20000001898 */
        /* <DEDUP_REMOVED lines=142> */
[----:B------:R-:W-:Y:S04]  /*6600*/  @!P4 LDGSTS.E.BYPASS.LTC128B.128 [R227+0x1c000], desc[UR30][R14.64+0x100] ;  /* 0x1c0001000ee3cfae */ /* 0x000fe8000b901d5e */
        /* <DEDUP_REMOVED lines=39> */
[----:B-1----:R-:W2:Y:S04]  /*6880*/  LDSM.16.M88.4 R8, [R225+0x10000] ;  /* 0x01000000e108783b */ /* 0x002ea80000000200 */
[----:B------:R-:W1:Y:S04]  /*6890*/  LDSM.16.M88.4 R196, [R225+0x11000] ;  /* 0x01100000e1c4783b */ /* 0x000e680000000200 */
[----:B------:R-:W4:Y:S04]  /*68a0*/  LDSM.16.M88.4 R16, [R225+0x11800] ;  /* 0x01180000e110783b */ /* 0x000f280000000200 */
[----:B------:R-:W-:Y:S04]  /*68b0*/  LDSM.16.M88.4 R12, [R224] ;  /* 0x00000000e00c783b */ /* 0x000fe80000000200 */
[----:B------:R-:W4:Y:S04]  /*68c0*/  LDSM.16.M88.4 R176, [R223] ;  /* 0x00000000dfb0783b */ /* 0x000f280000000200 */
[----:B------:R-:W4:Y:S04]  /*68d0*/  LDSM.16.M88.4 R172, [R215] ;  /* 0x00000000d7ac783b */ /* 0x000f280000000200 */
[----:B------:R-:W4:Y:S04]  /*68e0*/  LDSM.16.M88.4 R32, [R214] ;  /* 0x00000000d620783b */ /* 0x000f280000000200 */
[----:B------:R-:W4:Y:S04]  /*68f0*/  LDSM.16.M88.4 R28, [R213] ;  /* 0x00000000d51c783b */ /* 0x000f280000000200 */
[----:B------:R-:W-:Y:S01]  /*6900*/  LDSM.16.M88.4 R228, [R219+0x10000] ;  /* 0x01000000dbe4783b */ /* 0x000fe20000000200 */
[C---:B---3--:R-:W-:Y:S03]  /*6910*/  HMMA.16816.F32 R24, R180.reuse, R20, RZ ;  /* 0x00000014b418723c */ /* 0x048fe600000018ff */
[----:B------:R-:W-:Y:S04]  /*6920*/  LDSM.16.M88.4 R244, [R212+0x800] ;  /* 0x00080000d4f4783b */ /* 0x000fe80000000200 */
[----:B------:R-:W-:Y:S01]  /*6930*/  LDSM.16.M88.4 R36, [R225+0x17000] ;  /* 0x01700000e124783b */ /* 0x000fe20000000200 */
[C---:B--2---:R-:W-:Y:S03]  /*6940*/  HMMA.16816.F32 R4, R180.reuse, R8, RZ ;  /* 0x00000008b404723c */ /* 0x044fe600000018ff */
[----:B------:R-:W0:Y:S03]  /*6950*/  LDGDEPBAR ;  /* 0x00000000000079af */ /* 0x000e260000000000 */
[C---:B------:R-:W-:Y:S06]  /*6960*/  HMMA.16816.F32 R8, R180.reuse, R10, RZ ;  /* 0x0000000ab408723c */ /* 0x040fec00000018ff */
[C---:B-1----:R-:W-:Y:S06]  /*6970*/  HMMA.16816.F32 R168, R180.reuse, R196, RZ ;  /* 0x000000c4b4a8723c */ /* 0x042fec00000018ff */
[C---:B------:R-:W-:Y:S06]  /*6980*/  HMMA.16816.F32 R20, R180.reuse, R22, RZ ;  /* 0x00000016b414723c */ /* 0x040fec00000018ff */
[C---:B------:R-:W-:Y:S06]  /*6990*/  HMMA.16816.F32 R196, R180.reuse, R198, RZ ;  /* 0x000000c6b4c4723c */ /* 0x040fec00000018ff */
[C---:B----4-:R-:W-:Y:S06]  /*69a0*/  HMMA.16816.F32 R192, R180.reuse, R16, RZ ;  /* 0x00000010b4c0723c */ /* 0x050fec00000018ff */
[----:B------:R-:W-:Y:S01]  /*69b0*/  HMMA.16816.F32 R180, R180, R18, RZ ;  /* 0x00000012b4b4723c */ /* 0x000fe200000018ff */
[----:B------:R-:W1:Y:S05]  /*69c0*/  LDSM.16.M88.4 R16, [R222] ;  /* 0x00000000de10783b */ /* 0x000e6a0000000200 */
[C---:B------:R-:W-:Y:S06]  /*69d0*/  HMMA.16816.F32 R4, R12.reuse, R176, R4 ;  /* 0x000000b00c04723c */ /* 0x040fec0000001804 */
[C---:B------:R-:W-:Y:S01]  /*69e0*/  HMMA.16816.F32 R8, R12.reuse, R178, R8 ;  /* 0x000000b20c08723c */ /* 0x040fe20000001808 */
[----:B------:R-:W2:Y:S05]  /*69f0*/  LDSM.16.M88.4 R176, [R219+0x10800] ;  /* 0x01080000dbb0783b */ /* 0x000eaa0000000200 */
[C---:B------:R-:W-:Y:S06]  /*6a00*/  HMMA.16816.F32 R24, R12.reuse, R172, R24 ;  /* 0x000000ac0c18723c */ /* 0x040fec0000001818 */
[C---:B------:R-:W-:Y:S01]  /*6a10*/  HMMA.16816.F32 R20, R12.reuse, R174, R20 ;  /* 0x000000ae0c14723c */ /* 0x040fe20000001814 */
[----:B------:R-:W3:Y:S05]  /*6a20*/  LDSM.16.M88.4 R172, [R219+0x11000] ;  /* 0x01100000dbac783b */ /* 0x000eea0000000200 */
[C---:B------:R-:W-:Y:S06]  /*6a30*/  HMMA.16816.F32 R168, R12.reuse, R32, R168 ;  /* 0x000000200ca8723c */ /* 0x040fec00000018a8 */
[C---:B------:R-:W-:Y:S01]  /*6a40*/  HMMA.16816.F32 R196, R12.reuse, R34, R196 ;  /* 0x000000220cc4723c */ /* 0x040fe200000018c4 */
[----:B------:R-:W4:Y:S05]  /*6a50*/  LDSM.16.M88.4 R32, [R219+0x11800] ;  /* 0x01180000db20783b */ /* 0x000f2a0000000200 */
        /* <DEDUP_REMOVED lines=15> */
[----:B------:R-:W2:Y:S04]  /*6b50*/  LDSM.16.M88.4 R16, [R212+0x1800] ;  /* 0x00180000d410783b */ /* 0x000ea80000000200 */
[----:B------:R-:W3:Y:S01]  /*6b60*/  LDSM.16.M88.4 R32, [R225+0x12800] ;  /* 0x01280000e120783b */ /* 0x000ee20000000200 */
[C---:B------:R-:W-:Y:S06]  /*6b70*/  HMMA.16816.F32 R4, R12.reuse, R28, R4 ;  /* 0x0000001c0c04723c */ /* 0x040fec0000001804 */
[C---:B------:R-:W-:Y:S01]  /*6b80*/  HMMA.16816.F32 R8, R12.reuse, R30, R8 ;  /* 0x0000001e0c08723c */ /* 0x040fe20000001808 */
[----:B------:R-:W4:Y:S05]  /*6b90*/  LDSM.16.M88.4 R28, [R225+0x13000] ;  /* 0x01300000e11c783b */ /* 0x000f2a0000000200 */
[C---:B------:R-:W-:Y:S06]  /*6ba0*/  HMMA.16816.F32 R24, R12.reuse, R244, R24 ;  /* 0x000000f40c18723c */ /* 0x040fec0000001818 */
[C---:B------:R-:W-:Y:S01]  /*6bb0*/  HMMA.16816.F32 R20, R12.reuse, R246, R20 ;  /* 0x000000f60c14723c */ /* 0x040fe20000001814 */
[----:B------:R-:W-:Y:S05]  /*6bc0*/  LDSM.16.M88.4 R244, [R205] ;  /* 0x00000000cdf4783b */ /* 0x000fea0000000200 */
        /* <DEDUP_REMOVED lines=12> */
[----:B------:R-:W3:Y:S05]  /*6c90*/  LDSM.16.M88.4 R172, [R209] ;  /* 0x00000000d1ac783b */ /* 0x000eea0000000200 */
[C---:B----4-:R-:W-:Y:S06]  /*6ca0*/  HMMA.16816.F32 R168, R176.reuse, R28, R168 ;  /* 0x0000001cb0a8723c */ /* 0x050fec00000018a8 */
[C---:B------:R-:W-:Y:S01]  /*6cb0*/  HMMA.16816.F32 R196, R176.reuse, R30, R196 ;  /* 0x0000001eb0c4723c */ /* 0x040fe200000018c4 */
[----:B------:R-:W4:Y:S05]  /*6cc0*/  LDSM.16.M88.4 R28, [R208] ;  /* 0x00000000d01c783b */ /* 0x000f2a0000000200 */
[C---:B-1----:R-:W-:Y:S06]  /*6cd0*/  HMMA.16816.F32 R192, R176.reuse, R228, R192 ;  /* 0x000000e4b0c0723c */ /* 0x042fec00000018c0 */
[----:B------:R-:W-:Y:S01]  /*6ce0*/  HMMA.16816.F32 R180, R176, R230, R180 ;  /* 0x000000e6b0b4723c */ /* 0x000fe200000018b4 */
[----:B------:R-:W-:Y:S04]  /*6cf0*/  LDSM.16.M88.4 R176, [R219+0x12000] ;  /* 0x01200000dbb0783b */ /* 0x000fe80000000200 */
[----:B------:R-:W-:Y:S01]  /*6d00*/  LDSM.16.M88.4 R228, [R212+0x2000] ;  /* 0x00200000d4e4783b */ /* 0x000fe20000000200 */
[C---:B--2---:R-:W-:Y:S06]  /*6d10*/  HMMA.16816.F32 R4, R16.reuse, R12, R4 ;  /* 0x0000000c1004723c */ /* 0x044fec0000001804 */
[C---:B------:R-:W-:Y:S01]  /*6d20*/  HMMA.16816.F32 R8, R16.reuse, R14, R8 ;  /* 0x0000000e1008723c */ /* 0x040fe20000001808 */
[----:B------:R-:W1:Y:S05]  /*6d30*/  LDSM.16.M88.4 R12, [R222+0x4000] ;  /* 0x00400000de0c783b */ /* 0x000e6a0000000200 */
        /* <DEDUP_REMOVED lines=26> */
[C---:B-1----:R-:W-:Y:S06]  /*6ee0*/  HMMA.16816.F32 R24, R16.reuse, R32, R24 ;  /* 0x000000201018723c */ /* 0x042fec0000001818 */
[C---:B------:R-:W-:Y:S01]  /*6ef0*/  HMMA.16816.F32 R20, R16.reuse, R34, R20 ;  /* 0x000000221014723c */ /* 0x040fe20000001814 */
[----:B------:R-:W1:Y:S05]  /*6f00*/  LDSM.16.M88.4 R32, [R225+0x15000] ;  /* 0x01500000e120783b */ /* 0x000e6a0000000200 */
[C---:B------:R-:W-:Y:S06]  /*6f10*/  HMMA.16816.F32 R168, R16.reuse, R176, R168 ;  /* 0x000000b010a8723c */ /* 0x040fec00000018a8 */
[C---:B------:R-:W-:Y:S01]  /*6f20*/  HMMA.16816.F32 R196, R16.reuse, R178, R196 ;  /* 0x000000b210c4723c */ /* 0x040fe200000018c4 */
[----:B------:R-:W1:Y:S05]  /*6f30*/  LDSM.16.M88.4 R176, [R225+0x15800] ;  /* 0x01580000e1b0783b */ /* 0x000e6a0000000200 */
[C---:B--2---:R-:W-:Y:S06]  /*6f40*/  HMMA.16816.F32 R192, R16.reuse, R28, R192 ;  /* 0x0000001c10c0723c */ /* 0x044fec00000018c0 */
[----:B------:R-:W-:Y:S01]  /*6f50*/  HMMA.16816.F32 R180, R16, R30, R180 ;  /* 0x0000001e10b4723c */ /* 0x000fe200000018b4 */
[----:B------:R-:W-:Y:S04]  /*6f60*/  LDSM.16.M88.4 R16, [R206] ;  /* 0x00000000ce10783b */ /* 0x000fe80000000200 */
[----:B------:R-:W-:Y:S01]  /*6f70*/  LDSM.16.M88.4 R28, [R207] ;  /* 0x00000000cf1c783b */ /* 0x000fe20000000200 */
[C---:B---3--:R-:W-:Y:S06]  /*6f80*/  HMMA.16816.F32 R4, R172.reuse, R12, R4 ;  /* 0x0000000cac04723c */ /* 0x048fec0000001804 */
[C---:B------:R-:W-:Y:S01]  /*6f90*/  HMMA.16816.F32 R8, R172.reuse, R14, R8 ;  /* 0x0000000eac08723c */ /* 0x040fe20000001808 */
[----:B------:R-:W2:Y:S05]  /*6fa0*/  LDSM.16.M88.4 R12, [R224+0x8000] ;  /* 0x00800000e00c783b */ /* 0x000eaa0000000200 */
[C---:B----4-:R-:W-:Y:S06]  /*6fb0*/  HMMA.16816.F32 R24, R172.reuse, R228, R24 ;  /* 0x000000e4ac18723c */ /* 0x050fec0000001818 */
[C---:B------:R-:W-:Y:S01]  /*6fc0*/  HMMA.16816.F32 R20, R172.reuse, R230, R20 ;  /* 0x000000e6ac14723c */ /* 0x040fe20000001814 */
[----:B------:R-:W-:Y:S05]  /*6fd0*/  LDSM.16.M88.4 R228, [R219+0x15800] ;  /* 0x01580000dbe4783b */ /* 0x000fea0000000200 */
[C---:B-1----:R-:W-:Y:S06]  /*6fe0*/  HMMA.16816.F32 R168, R172.reuse, R32, R168 ;  /* 0x00000020aca8723c */ /* 0x042fec00000018a8 */
[C---:B------:R-:W-:Y:S01]  /*6ff0*/  HMMA.16816.F32 R196, R172.reuse, R34, R196 ;  /* 0x00000022acc4723c */ /* 0x040fe200000018c4 */
[----:B------:R-:W1:Y:S05]  /*7000*/  LDSM.16.M88.4 R32, [R204] ;  /* 0x00000000cc20783b */ /* 0x000e6a0000000200 */
        /* <DEDUP_REMOVED lines=10> */
[C---:B------:R-:W-:Y:S06]  /*70b0*/  HMMA.16816.F32 R4, R12.reuse, R28, R4 ;  /* 0x0000001c0c04723c */ /* 0x040fec0000001804 */
[C---:B------:R-:W-:Y:S01]  /*70c0*/  HMMA.16816.F32 R8, R12.reuse, R30, R8 ;  /* 0x0000001e0c08723c */ /* 0x040fe20000001808 */
[----:B------:R-:W3:Y:S05]  /*70d0*/  LDSM.16.M88.4 R28, [R219+0x14800] ;  /* 0x01480000db1c783b */ /* 0x000eea0000000200 */
[C---:B-1----:R-:W-:Y:S06]  /*70e0*/  HMMA.16816.F32 R192, R12.reuse, R32, R192 ;  /* 0x000000200cc0723c */ /* 0x042fec00000018c0 */
[----:B------:R-:W-:Y:S01]  /*70f0*/  HMMA.16816.F32 R180, R12, R34, R180 ;  /* 0x000000220cb4723c */ /* 0x000fe200000018b4 */
[----:B------:R-:W-:Y:S04]  /*7100*/  LDSM.16.M88.4 R12, [R221+0x8000] ;  /* 0x00800000dd0c783b */ /* 0x000fe80000000200 */
[----:B------:R-:W-:Y:S01]  /*7110*/  LDSM.16.M88.4 R32, [R212+0x4000] ;  /* 0x00400000d420783b */ /* 0x000fe20000000200 */
[C---:B--2---:R-:W-:Y:S06]  /*7120*/  HMMA.16816.F32 R168, R172.reuse, R16, R168 ;  /* 0x00000010aca8723c */ /* 0x044fec00000018a8 */
[C---:B------:R-:W-:Y:S01]  /*7130*/  HMMA.16816.F32 R196, R172.reuse, R18, R196 ;  /* 0x00000012acc4723c */ /* 0x040fe200000018c4 */
[----:B------:R-:W1:Y:S05]  /*7140*/  LDSM.16.M88.4 R16, [R212+0x5000] ;  /* 0x00500000d410783b */ /* 0x000e6a0000000200 */
[C---:B------:R-:W-:Y:S06]  /*7150*/  HMMA.16816.F32 R4, R172.reuse, R176, R4 ;  /* 0x000000b0ac04723c */ /* 0x040fec0000001804 */
[C---:B------:R-:W-:Y:S01]  /*7160*/  HMMA.16816.F32 R8, R172.reuse, R178, R8 ;  /* 0x000000b2ac08723c */ /* 0x040fe20000001808 */
[----:B------:R-:W2:Y:S05]  /*7170*/  LDSM.16.M88.4 R176, [R212+0x4800] ;  /* 0x00480000d4b0783b */ /* 0x000eaa0000000200 */
[C---:B---3--:R-:W-:Y:S06]  /*7180*/  HMMA.16816.F32 R24, R172.reuse, R28, R24 ;  /* 0x0000001cac18723c */ /* 0x048fec0000001818 */
[C---:B------:R-:W-:Y:S01]  /*7190*/  HMMA.16816.F32 R20, R172.reuse, R30, R20 ;  /* 0x0000001eac14723c */ /* 0x040fe20000001814 */
[----:B------:R-:W-:Y:S05]  /*71a0*/  LDSM.16.M88.4 R28, [R225+0x16000] ;  /* 0x01600000e11c783b */ /* 0x000fea0000000200 */
[C---:B------:R-:W-:Y:S06]  /*71b0*/  HMMA.16816.F32 R192, R172.reuse, R228, R192 ;  /* 0x000000e4acc0723c */ /* 0x040fec00000018c0 */
        /* <DEDUP_REMOVED lines=10> */
[----:B------:R-:W-:Y:S01]  /*7260*/  HMMA.16816.F32 R20, R12, R178, R20 ;  /* 0x000000b20c14723c */ /* 0x000fe20000001814 */
[----:B------:R-:W2:Y:S05]  /*7270*/  LDSM.16.M88.4 R176, [R224+0xc000] ;  /* 0x00c00000e0b0783b */ /* 0x000eaa0000000200 */
[----:B------:R-:W-:Y:S01]  /*7280*/  HMMA.16816.F32 R196, R244, R38, R196 ;  /* 0x00000026f4c4723c */ /* 0x000fe200000018c4 */
[----:B------:R4:W5:Y:S01]  /*7290*/  LDL.LU.64 R38, [R1+0x8] ;  /* 0x0000080001267983 */ /* 0x0009620000300a00 */
[----:B---3--:R-:W-:-:S02]  /*72a0*/  IMAD.MOV.U32 R2, RZ, RZ, R230 ;  /* 0x000000ffff027224 */ /* 0x008fc400078e00e6 */
[----:B------:R-:W-:Y:S02]  /*72b0*/  IMAD.MOV.U32 R0, RZ, RZ, R231 ;  /* 0x000000ffff007224 */ /* 0x000fe400078e00e7 */
[C---:B------:R-:W-:Y:S01]  /*72c0*/  HMMA.16816.F32 R168, R244.reuse, R36, R168 ;  /* 0x00000024f4a8723c */ /* 0x040fe200000018a8 */
[----:B------:R4:W5:Y:S05]  /*72d0*/  LDL.LU.64 R36, [R1] ;  /* 0x0000000001247983 */ /* 0x00096a0000300a00 */
[C---:B------:R-:W-:Y:S06]  /*72e0*/  HMMA.16816.F32 R4, R244.reuse, R28, R4 ;  /* 0x0000001cf404723c */ /* 0x040fec0000001804 */
[----:B------:R-:W-:Y:S01]  /*72f0*/  HMMA.16816.F32 R8, R244, R30, R8 ;  /* 0x0000001ef408723c */ /* 0x000fe20000001808 */
[----:B------:R-:W3:Y:S05]  /*7300*/  LDSM.16.M88.4 R28, [R202] ;  /* 0x00000000ca1c783b */ /* 0x000eea0000000200 */
[----:B-1----:R-:W-:Y:S06]  /*7310*/  HMMA.16816.F32 R192, R12, R32, R192 ;  /* 0x000000200cc0723c */ /* 0x002fec00000018c0 */
[----:B------:R-:W-:Y:S06]  /*7320*/  HMMA.16816.F32 R24, R244, R172, R24 ;  /* 0x000000acf418723c */ /* 0x000fec0000001818 */
[----:B------:R-:W-:Y:S01]  /*7330*/  HMMA.16816.F32 R180, R12, R34, R180 ;  /* 0x000000220cb4723c */ /* 0x000fe200000018b4 */
[----:B------:R-:W-:Y:S04]  /*7340*/  LDSM.16.M88.4 R32, [R222+0xc000] ;  /* 0x00c00000de20783b */ /* 0x000fe80000000200 */
[----:B------:R-:W1:Y:S01]  /*7350*/  LDSM.16.M88.4 R12, [R219+0x16000] ;  /* 0x01600000db0c783b */ /* 0x000e620000000200 */
[----:B------:R-:W-:Y:S03]  /*7360*/  HMMA.16816.F32 R20, R244, R174, R20 ;  /* 0x000000aef414723c */ /* 0x000fe60000001814 */
[----:B------:R-:W-:Y:S03]  /*7370*/  LDSM.16.M88.4 R172, [R201] ;  /* 0x00000000c9ac783b */ /* 0x000fe60000000200 */
[C---:B--2---:R-:W-:Y:S06]  /*7380*/  HMMA.16816.F32 R4, R176.reuse, R16, R4 ;  /* 0x00000010b004723c */ /* 0x044fec0000001804 */
[C---:B------:R-:W-:Y:S01]  /*7390*/  HMMA.16816.F32 R8, R176.reuse, R18, R8 ;  /* 0x00000012b008723c */ /* 0x040fe20000001808 */
[----:B------:R-:W2:Y:S05]  /*73a0*/  LDSM.16.M88.4 R16, [R221+0xc000] ;  /* 0x00c00000dd10783b */ /* 0x000eaa0000000200 */
[C---:B---3--:R-:W-:Y:S06]  /*73b0*/  HMMA.16816.F32 R24, R176.reuse, R28, R24 ;  /* 0x0000001cb018723c */ /* 0x048fec0000001818 */
[----:B------:R-:W-:Y:S01]  /*73c0*/  HMMA.16816.F32 R20, R176, R30, R20 ;  /* 0x0000001eb014723c */ /* 0x000fe20000001814 */
[----:B------:R-:W3:Y:S05]  /*73d0*/  LDSM.16.M88.4 R28, [R219+0x16800] ;  /* 0x01680000db1c783b */ /* 0x000eea0000000200 */
[C---:B-1----:R-:W-:Y:S06]  /*73e0*/  HMMA.16816.F32 R4, R32.reuse, R12, R4 ;  /* 0x0000000c2004723c */ /* 0x042fec0000001804 */
[----:B------:R-:W-:Y:S01]  /*73f0*/  HMMA.16816.F32 R8, R32, R14, R8 ;  /* 0x0000000e2008723c */ /* 0x000fe20000001808 */
[----:B------:R-:W1:-:S15]  /*7400*/  LDSM.16.M88.4 R12, [R212+0x6800] ;  /* 0x00680000d40c783b */ /* 0x000e5e0000000200 */
[----:B------:R-:W-:-:S02]  /*7410*/  NOP ;  /* 0x0000000000007918 */ /* 0x000fc40000000000 */
[----:B--2---:R-:W-:Y:S01]  /*7420*/  HMMA.16816.F32 R4, R16, R228, R4 ;  /* 0x000000e41004723c */ /* 0x004fe20000001804 */
[----:B------:R-:W2:Y:S05]  /*7430*/  LDSM.16.M88.4 R228, [R225+0x17800] ;  /* 0x01780000e1e4783b */ /* 0x000eaa0000000200 */
[C---:B---3--:R-:W-:Y:S06]  /*7440*/  HMMA.16816.F32 R24, R32.reuse, R28, R24 ;  /* 0x0000001c2018723c */ /* 0x048fec0000001818 */
[----:B------:R-:W-:Y:S07]  /*7450*/  HMMA.16816.F32 R20, R32, R30, R20 ;  /* 0x0000001e2014723c */ /* 0x000fee0000001814 */
[----:B------:R-:W-:-:S02]  /*7460*/  IMAD.MOV.U32 R30, RZ, RZ, R2 ;  /* 0x000000ffff1e7224 */ /* 0x000fc400078e0002 */
[----:B------:R-:W-:-:S09]  /*7470*/  IMAD.MOV.U32 R31, RZ, RZ, R0 ;  /* 0x000000ffff1f7224 */ /* 0x000fd200078e0000 */
[C---:B-1----:R-:W-:Y:S06]  /*7480*/  HMMA.16816.F32 R24, R16.reuse, R12, R24 ;  /* 0x0000000c1018723c */ /* 0x042fec0000001818 */
[C---:B------:R-:W-:Y:S01]  /*7490*/  HMMA.16816.F32 R20, R16.reuse, R14, R20 ;  /* 0x0000000e1014723c */ /* 0x040fe20000001814 */
[----:B------:R-:W1:Y:S05]  /*74a0*/  LDSM.16.M88.4 R12, [R200] ;  /* 0x00000000c80c783b */ /* 0x000e6a0000000200 */
[----:B------:R-:W-:Y:S01]  /*74b0*/  HMMA.16816.F32 R8, R16, R30, R8 ;  /* 0x0000001e1008723c */ /* 0x000fe20000001808 */
[----:B------:R-:W3:Y:S05]  /*74c0*/  LDSM.16.M88.4 R28, [R219+0x17000] ;  /* 0x01700000db1c783b */ /* 0x000eea0000000200 */
[----:B--2---:R-:W-:Y:S01]  /*74d0*/  HMMA.16816.F32 R192, R244, R228, R192 ;  /* 0x000000e4f4c0723c */ /* 0x004fe200000018c0 */
[----:B------:R-:W-:-:S05]  /*74e0*/  FMUL.FTZ R5, R5, UR34 ;  /* 0x0000002205057c20 */ /* 0x000fca0008410000 */
[----:B------:R-:W-:Y:S01]  /*74f0*/  HMMA.16816.F32 R168, R176, R172, R168 ;  /* 0x000000acb0a8723c */ /* 0x000fe200000018a8 */
[----:B------:R2:W4:Y:S01]  /*7500*/  MUFU.TANH R165, R5 ;  /* 0x0000000500a57308 */ /* 0x0005220000002400 */
[----:B------:R-:W-:-:S04]  /*7510*/  FMUL.FTZ R26, R26, UR34 ;  /* 0x000000221a1a7c20 */ /* 0x000fc80008410000 */
[----:B------:R-:W-:Y:S01]  /*7520*/  HMMA.16816.F32 R180, R244, R230, R180 ;  /* 0x000000e6f4b4723c */ /* 0x000fe200000018b4 */
[----:B------:R-:W4:Y:S01]  /*7530*/  LDSM.16.M88.4 R228, [R212+0x7000] ;  /* 0x00700000d4e4783b */ /* 0x000f220000000200 */
[----:B------:R-:W-:-:S04]  /*7540*/  FMUL.FTZ R20, R20, UR34 ;  /* 0x0000002214147c20 */ /* 0x000fc80008410000 */
[----:B------:R-:W-:Y:S01]  /*7550*/  FMUL.FTZ R10, R10, UR34 ;  /* 0x000000220a0a7c20 */ /* 0x000fe20008410000 */
[----:B------:R-:W-:Y:S01]  /*7560*/  FMUL.FTZ R11, R11, UR34 ;  /* 0x000000220b0b7c20 */ /* 0x000fe20008410000 */
[----:B------:R-:W-:Y:S01]  /*7570*/  HMMA.16816.F32 R196, R176, R174, R196 ;  /* 0x000000aeb0c4723c */ /* 0x000fe200000018c4 */
[----:B--2---:R-:W-:Y:S02]  /*7580*/  IMAD.U32 R5, RZ, RZ, UR20 ;  /* 0x00000014ff057e24 */ /* 0x004fe4000f8e00ff */
[----:B------:R-:W-:Y:S01]  /*7590*/  FMUL.FTZ R0, R4, UR34 ;  /* 0x0000002204007c20 */ /* 0x000fe20008410000 */
[----:B------:R-:W-:Y:S01]  /*75a0*/  FMUL.FTZ R2, R7, UR34 ;  /* 0x0000002207027c20 */ /* 0x000fe20008410000 */
[----:B------:R2:W-:Y:S01]  /*75b0*/  MUFU.TANH R172, R26 ;  /* 0x0000001a00ac7308 */ /* 0x0005e20000002400 */
[----:B------:R-:W-:Y:S02]  /*75c0*/  IMAD R5, R5, 0x40, R235 ;  /* 0x0000004005057824 */ /* 0x000fe400078e02eb */
[----:B------:R-:W-:Y:S01]  /*75d0*/  FMUL.FTZ R4, R8, UR34 ;  /* 0x0000002208047c20 */ /* 0x000fe20008410000 */
[----:B------:R-:W-:-:S04]  /*75e0*/  FMUL.FTZ R7, R9, UR34 ;  /* 0x0000002209077c20 */ /* 0x000fc80008410000 */
[----:B------:R-:W-:Y:S01]  /*75f0*/  MUFU.TANH R167, R10 ;  /* 0x0000000a00a77308 */ /* 0x000fe20000002400 */
[----:B-1----:R-:W-:Y:S07]  /*7600*/  HMMA.16816.F32 R192, R176, R12, R192 ;  /* 0x0000000cb0c0723c */ /* 0x002fee00000018c0 */
[----:B------:R1:W-:Y:S01]  /*7610*/  MUFU.TANH R166, R11 ;  /* 0x0000000b00a67308 */ /* 0x0003e20000002400 */
[----:B--2---:R-:W-:-:S07]  /*7620*/  FMUL.FTZ R26, R27, UR34 ;  /* 0x000000221b1a7c20 */ /* 0x004fce0008410000 */
[----:B------:R2:W-:Y:S01]  /*7630*/  MUFU.TANH R27, R20 ;  /* 0x00000014001b7308 */ /* 0x0005e20000002400 */
[----:B-1----:R-:W1:Y:S07]  /*7640*/  LDSM.16.M88.4 R8, [R219+0x17800] ;  /* 0x01780000db08783b */ /* 0x002e6e0000000200 */
[----:B------:R-:W-:Y:S01]  /*7650*/  MUFU.TANH R2, R2 ;  /* 0x0000000200027308 */ /* 0x000fe20000002400 */
[----:B--2---:R-:W-:-:S07]  /*7660*/  VIADD R20, R5, 0x1 ;  /* 0x0000000105147836 */ /* 0x004fce0000000000 */
[----:B------:R-:W2:Y:S01]  /*7670*/  MUFU.TANH R4, R4 ;  /* 0x0000000400047308 */ /* 0x000ea20000002400 */
[----:B---3--:R-:W-:Y:S01]  /*7680*/  HMMA.16816.F32 R168, R32, R28, R168 ;  /* 0x0000001c20a8723c */ /* 0x008fe200000018a8 */
[----:B------:R-:W-:Y:S02]  /*7690*/  I2FP.F32.S32 R12, R20 ;  /* 0x00000014000c7245 */ /* 0x000fe40000201400 */
[C---:B------:R-:W-:Y:S02]  /*76a0*/  ISETP.GE.AND P2, PT, R20.reuse, R191, PT ;  /* 0x000000bf1400720c */ /* 0x040fe40003f46270 */
[----:B------:R-:W-:Y:S01]  /*76b0*/  ISETP.GE.AND P1, PT, R20, R190, PT ;  /* 0x000000be1400720c */ /* 0x000fe20003f26270 */
[----:B----4-:R-:W-:Y:S01]  /*76c0*/  FFMA.FTZ R20, R12, UR5, R165 ;  /* 0x000000050c147c23 */ /* 0x010fe200080100a5 */
[----:B------:R-:W-:Y:S01]  /*76d0*/  VIADD R13, R5, 0x8 ;  /* 0x00000008050d7836 */ /* 0x000fe20000000000 */
[----:B------:R-:W3:Y:S01]  /*76e0*/  MUFU.TANH R7, R7 ;  /* 0x0000000700077308 */ /* 0x000ee20000002400 */
[----:B------:R-:W-:-:S02]  /*76f0*/  FMUL.FTZ R24, R24, UR34 ;  /* 0x0000002218187c20 */ /* 0x000fc40008410000 */
[----:B------:R-:W-:Y:S01]  /*7700*/  FSEL R20, R20, -INF , !P2 ;  /* 0xff80000014147808 */ /* 0x000fe20005000000 */
[----:B------:R-:W-:Y:S01]  /*7710*/  FMUL.FTZ R21, R21, UR34 ;  /* 0x0000002215157c20 */ /* 0x000fe20008410000 */
[C---:B------:R-:W-:Y:S02]  /*7720*/  ISETP.GE.AND P0, PT, R13.reuse, R191, PT ;  /* 0x000000bf0d00720c */ /* 0x040fe40003f06270 */
[----:B------:R-:W-:Y:S02]  /*7730*/  ISETP.GE.AND P2, PT, R13, R190, PT ;  /* 0x000000be0d00720c */ /* 0x000fe40003f46270 */
[----:B------:R-:W-:Y:S01]  /*7740*/  I2FP.F32.S32 R13, R13 ;  /* 0x0000000d000d7245 */ /* 0x000fe20000201400 */
[----:B------:R-:W-:Y:S01]  /*7750*/  FMUL.FTZ R22, R22, UR34 ;  /* 0x0000002216167c20 */ /* 0x000fe20008410000 */
[----:B------:R-:W-:Y:S01]  /*7760*/  HMMA.16816.F32 R196, R32, R30, R196 ;  /* 0x0000001e20c4723c */ /* 0x000fe200000018c4 */
[----:B------:R4:W3:Y:S02]  /*7770*/  MUFU.TANH R29, R24 ;  /* 0x00000018001d7308 */ /* 0x0008e40000002400 */
[----:B--2---:R-:W-:-:S03]  /*7780*/  FFMA.FTZ R4, R13, UR5, R4 ;  /* 0x000000050d047c23 */ /* 0x004fc60008010004 */
[----:B------:R-:W-:Y:S03]  /*7790*/  HMMA.16816.F32 R180, R176, R14, R180 ;  /* 0x0000000eb0b4723c */ /* 0x000fe600000018b4 */
[----:B------:R2:W-:Y:S01]  /*77a0*/  MUFU.TANH R30, R21 ;  /* 0x00000015001e7308 */ /* 0x0005e20000002400 */
[----:B------:R-:W-:-:S07]  /*77b0*/  FMUL.FTZ R23, R23, UR34 ;  /* 0x0000002217177c20 */ /* 0x000fce0008410000 */
[----:B------:R1:W-:Y:S01]  /*77c0*/  MUFU.TANH R31, R22 ;  /* 0x00000016001f7308 */ /* 0x0003e20000002400 */
[----:B----4-:R-:W-:Y:S01]  /*77d0*/  FFMA.FTZ R24, R13, UR5, R167 ;  /* 0x000000050d187c23 */ /* 0x010fe200080100a7 */
[----:B--2---:R-:W-:Y:S02]  /*77e0*/  FFMA.FTZ R21, R12, UR5, R2 ;  /* 0x000000050c157c23 */ /* 0x004fe40008010002 */
[----:B------:R-:W2:Y:S04]  /*77f0*/  LDSM.16.M88.4 R12, [R212+0x7800] ;  /* 0x00780000d40c783b */ /* 0x000ea80000000200 */
[----:B------:R4:W-:Y:S01]  /*7800*/  MUFU.TANH R2, R23 ;  /* 0x0000001700027308 */ /* 0x0009e20000002400 */
[----:B-1----:R-:W-:Y:S02]  /*7810*/  VIADD R22, R5, 0x9 ;  /* 0x0000000905167836 */ /* 0x002fe40000000000 */
[----:B------:R-:W-:Y:S01]  /*7820*/  FMUL.FTZ R25, R25, UR34 ;  /* 0x0000002219197c20 */ /* 0x000fe20008410000 */
[----:B------:R-:W-:Y:S01]  /*7830*/  HMMA.16816.F32 R168, R16, R228, R168 ;  /* 0x000000e410a8723c */ /* 0x000fe200000018a8 */
[----:B------:R-:W-:Y:S01]  /*7840*/  FSEL R21, R21, -INF , !P1 ;  /* 0xff80000015157808 */ /* 0x000fe20004800000 */
[----:B------:R-:W-:-:S02]  /*7850*/  VIADD R167, R5, 0x10 ;  /* 0x0000001005a77836 */ /* 0x000fc40000000000 */
[----:B------:R1:W-:Y:S01]  /*7860*/  MUFU.TANH R28, R25 ;  /* 0x00000019001c7308 */ /* 0x0003e20000002400 */
[----:B------:R-:W-:Y:S01]  /*7870*/  ISETP.GE.AND P1, PT, R22, R191, PT ;  /* 0x000000bf1600720c */ /* 0x000fe20003f26270 */
[----:B------:R-:W-:Y:S01]  /*7880*/  FMUL.FTZ R6, R6, UR34 ;  /* 0x0000002206067c20 */ /* 0x000fe20008410000 */
[----:B------:R-:W-:Y:S01]  /*7890*/  HMMA.16816.F32 R192, R32, R8, R192 ;  /* 0x0000000820c0723c */ /* 0x000fe200000018c0 */
[----:B------:R-:W-:Y:S01]  /*78a0*/  UISETP.GE.AND UP0, UPT, UR22, 0x3, UPT ;  /* 0x000000031600788c */ /* 0x000fe2000bf06270 */
[----:B------:R-:W-:-:S04]  /*78b0*/  DEPBAR.LE SB0, 0x0 ;  /* 0x000080000000791a */ /* 0x000fc80000000000 */
[----:B----4-:R-:W-:-:S05]  /*78c0*/  I2FP.F32.S32 R23, R22 ;  /* 0x0000001600177245 */ /* 0x010fca0000201400 */
[----:B---3--:R-:W-:Y:S01]  /*78d0*/  FFMA.FTZ R7, R23, UR5, R7 ;  /* 0x0000000517077c23 */ /* 0x008fe20008010007 */
[----:B-1----:R-:W-:Y:S02]  /*78e0*/  FSEL R25, R4, -INF , !P0 ;  /* 0xff80000004197808 */ /* 0x002fe40004000000 */
[----:B------:R-:W-:Y:S01]  /*78f0*/  ISETP.GE.AND P0, PT, R22, R190, PT ;  /* 0x000000be1600720c */ /* 0x000fe20003f06270 */
[----:B------:R-:W1:Y:S01]  /*7900*/  MUFU.TANH R26, R26 ;  /* 0x0000001a001a7308 */ /* 0x000e620000002400 */
[----:B------:R-:W-:Y:S02]  /*7910*/  FSEL R22, R24, -INF , !P2 ;  /* 0xff80000018167808 */ /* 0x000fe40005000000 */
[----:B------:R-:W-:Y:S02]  /*7920*/  FSEL R24, R7, -INF , !P1 ;  /* 0xff80000007187808 */ /* 0x000fe40004800000 */
[----:B------:R-:W-:Y:S01]  /*7930*/  I2FP.F32.S32 R7, R167 ;  /* 0x000000a700077245 */ /* 0x000fe20000201400 */
[----:B------:R-:W-:Y:S01]  /*7940*/  HMMA.16816.F32 R196, R16, R230, R196 ;  /* 0x000000e610c4723c */ /* 0x000fe200000018c4 */
[----:B------:R-:W-:Y:S01]  /*7950*/  ISETP.GE.AND P2, PT, R167, R191, PT ;  /* 0x000000bfa700720c */ /* 0x000fe20003f46270 */
[----:B------:R-:W-:-:S02]  /*7960*/  VIADD R9, R5, 0x11 ;  /* 0x0000001105097836 */ /* 0x000fc40000000000 */
[C---:B------:R-:W-:Y:S02]  /*7970*/  FFMA.FTZ R29, R7.reuse, UR5, R29 ;  /* 0x00000005071d7c23 */ /* 0x040fe4000801001d */
[----:B------:R-:W-:Y:S01]  /*7980*/  HMMA.16816.F32 R180, R32, R10, R180 ;  /* 0x0000000a20b4723c */ /* 0x000fe200000018b4 */
[----:B------:R-:W-:Y:S02]  /*7990*/  FFMA.FTZ R172, R7, UR5, R172 ;  /* 0x0000000507ac7c23 */ /* 0x000fe400080100ac */
[----:B------:R-:W-:-:S04]  /*79a0*/  FSEL R179, R29, -INF , !P2 ;  /* 0xff8000001db37808 */ /* 0x000fc80005000000 */
[----:B------:R-:W-:Y:S01]  /*79b0*/  VIADD R10, R5, 0x18 ;  /* 0x00000018050a7836 */ /* 0x000fe20000000000 */
[----:B------:R-:W-:Y:S02]  /*79c0*/  I2FP.F32.S32 R29, R9 ;  /* 0x00000009001d7245 */ /* 0x000fe40000201400 */
[----:B------:R-:W-:Y:S02]  /*79d0*/  ISETP.GE.AND P1, PT, R167, R190, PT ;  /* 0x000000bea700720c */ /* 0x000fe40003f26270 */
[----:B------:R-:W-:Y:S01]  /*79e0*/  I2FP.F32.S32 R11, R10 ;  /* 0x0000000a000b7245 */ /* 0x000fe20000201400 */
[----:B------:R-:W-:Y:S01]  /*79f0*/  FMUL.FTZ R165, R168, UR34 ;  /* 0x00000022a8a57c20 */ /* 0x000fe20008410000 */
[----:B------:R-:W-:Y:S01]  /*7a00*/  FSEL R175, R172, -INF , !P1 ;  /* 0xff800000acaf7808 */ /* 0x000fe20004800000 */
[----:B-1----:R-:W-:Y:S01]  /*7a10*/  FFMA.FTZ R176, R29, UR5, R26 ;  /* 0x000000051db07c23 */ /* 0x002fe2000801001a */
[----:B------:R-:W-:Y:S01]  /*7a20*/  ISETP.GE.AND P2, PT, R9, R190, PT ;  /* 0x000000be0900720c */ /* 0x000fe20003f46270 */
[----:B------:R-:W-:Y:S01]  /*7a30*/  FFMA.FTZ R27, R11, UR5, R27 ;  /* 0x000000050b1b7c23 */ /* 0x000fe2000801001b */
[----:B------:R-:W-:Y:S01]  /*7a40*/  ISETP.GE.AND P1, PT, R10, R191, PT ;  /* 0x000000bf0a00720c */ /* 0x000fe20003f26270 */
[----:B------:R-:W-:-:S02]  /*7a50*/  VIADD R26, R5, 0x19 ;  /* 0x00000019051a7836 */ /* 0x000fc40000000000 */
[----:B------:R-:W-:Y:S01]  /*7a60*/  FFMA.FTZ R23, R23, UR5, R166 ;  /* 0x0000000517177c23 */ /* 0x000fe200080100a6 */
[----:B------:R-:W-:Y:S01]  /*7a70*/  FMUL.FTZ R169, R169, UR34 ;  /* 0x00000022a9a97c20 */ /* 0x000fe20008410000 */
[----:B------:R-:W-:Y:S01]  /*7a80*/  FMUL.FTZ R170, R170, UR34 ;  /* 0x00000022aaaa7c20 */ /* 0x000fe20008410000 */
[----:B------:R-:W-:Y:S01]  /*7a90*/  FSEL R176, R176, -INF , !P2 ;  /* 0xff800000b0b07808 */ /* 0x000fe20005000000 */
[----:B------:R-:W1:Y:S01]  /*7aa0*/  MUFU.TANH R165, R165 ;  /* 0x000000a500a57308 */ /* 0x000e620000002400 */
[----:B------:R-:W-:Y:S01]  /*7ab0*/  FSEL R178, R27, -INF , !P1 ;  /* 0xff8000001bb27808 */ /* 0x000fe20004800000 */
[----:B------:R-:W-:Y:S01]  /*7ac0*/  FFMA.FTZ R28, R29, UR5, R28 ;  /* 0x000000051d1c7c23 */ /* 0x000fe2000801001c */
[C---:B------:R-:W-:Y:S01]  /*7ad0*/  ISETP.GE.AND P2, PT, R26.reuse, R191, PT ;  /* 0x000000bf1a00720c */ /* 0x040fe20003f46270 */
[----:B--2---:R-:W-:Y:S01]  /*7ae0*/  HMMA.16816.F32 R192, R16, R12, R192 ;  /* 0x0000000c10c0723c */ /* 0x004fe200000018c0 */
[----:B------:R-:W-:Y:S02]  /*7af0*/  ISETP.GE.AND P1, PT, R26, R190, PT ;  /* 0x000000be1a00720c */ /* 0x000fe40003f26270 */
[----:B------:R-:W-:Y:S01]  /*7b00*/  FSEL R23, R23, -INF , !P0 ;  /* 0xff80000017177808 */ /* 0x000fe20004000000 */
[----:B------:R-:W-:Y:S01]  /*7b10*/  MUFU.TANH R4, R169 ;  /* 0x000000a900047308 */ /* 0x000fe20000002400 */
[----:B------:R-:W-:-:S02]  /*7b20*/  I2FP.F32.S32 R26, R26 ;  /* 0x0000001a001a7245 */ /* 0x000fc40000201400 */
[----:B------:R-:W-:-:S05]  /*7b30*/  ISETP.GE.AND P0, PT, R9, R191, PT ;  /* 0x000000bf0900720c */ /* 0x000fca0003f06270 */
[----:B------:R-:W2:Y:S01]  /*7b40*/  MUFU.TANH R8, R170 ;  /* 0x000000aa00087308 */ /* 0x000ea20000002400 */
[----:B------:R-:W-:Y:S01]  /*7b50*/  FSEL R245, R28, -INF , !P0 ;  /* 0xff8000001cf57808 */ /* 0x000fe20004000000 */
[----:B------:R-:W-:Y:S01]  /*7b60*/  FFMA.FTZ R31, R11, UR5, R31 ;  /* 0x000000050b1f7c23 */ /* 0x000fe2000801001f */
[----:B------:R-:W-:Y:S01]  /*7b70*/  FFMA.FTZ R30, R26, UR5, R30 ;  /* 0x000000051a1e7c23 */ /* 0x000fe2000801001e */
[----:B------:R-:W-:Y:S01]  /*7b80*/  FMUL.FTZ R9, R196, UR34 ;  /* 0x00000022c4097c20 */ /* 0x000fe20008410000 */
[----:B------:R-:W-:Y:S01]  /*7b90*/  ISETP.GE.AND P0, PT, R10, R190, PT ;  /* 0x000000be0a00720c */ /* 0x000fe20003f06270 */
[----:B------:R-:W-:Y:S02]  /*7ba0*/  VIADD R13, R5, 0x20 ;  /* 0x00000020050d7836 */ /* 0x000fe40000000000 */
[----:B------:R-:W-:Y:S01]  /*7bb0*/  FMUL.FTZ R171, R171, UR34 ;  /* 0x00000022abab7c20 */ /* 0x000fe20008410000 */
[----:B------:R-:W-:Y:S01]  /*7bc0*/  VIADD R11, R5, 0x21 ;  /* 0x00000021050b7836 */ /* 0x000fe20000000000 */
[----:B------:R-:W-:-:S02]  /*7bd0*/  FSEL R174, R31, -INF , !P0 ;  /* 0xff8000001fae7808 */ /* 0x000fc40004000000 */
[----:B------:R-:W-:Y:S01]  /*7be0*/  FSEL R177, R30, -INF , !P2 ;  /* 0xff8000001eb17808 */ /* 0x000fe20005000000 */
[----:B------:R-:W3:Y:S01]  /*7bf0*/  MUFU.TANH R7, R171 ;  /* 0x000000ab00077308 */ /* 0x000ee20000002400 */
[----:B------:R-:W-:Y:S01]  /*7c00*/  I2FP.F32.S32 R168, R13 ;  /* 0x0000000d00a87245 */ /* 0x000fe20000201400 */
[----:B------:R-:W-:Y:S01]  /*7c10*/  FFMA.FTZ R173, R26, UR5, R2 ;  /* 0x000000051aad7c23 */ /* 0x000fe20008010002 */
[C---:B------:R-:W-:Y:S02]  /*7c20*/  ISETP.GE.AND P0, PT, R13.reuse, R191, PT ;  /* 0x000000bf0d00720c */ /* 0x040fe40003f06270 */
[----:B------:R-:W-:Y:S02]  /*7c30*/  ISETP.GE.AND P2, PT, R13, R190, PT ;  /* 0x000000be0d00720c */ /* 0x000fe40003f46270 */
[----:B------:R-:W-:Y:S01]  /*7c40*/  I2FP.F32.S32 R13, R11 ;  /* 0x0000000b000d7245 */ /* 0x000fe20000201400 */
[----:B------:R-:W4:Y:S01]  /*7c50*/  MUFU.TANH R9, R9 ;  /* 0x0000000900097308 */ /* 0x000f220000002400 */
[----:B------:R-:W-:Y:S01]  /*7c60*/  FMUL.FTZ R10, R197, UR34 ;  /* 0x00000022c50a7c20 */ /* 0x000fe20008410000 */
[----:B------:R-:W-:Y:S01]  /*7c70*/  FMUL.FTZ R12, R198, UR34 ;  /* 0x00000022c60c7c20 */ /* 0x000fe20008410000 */
[C---:B-1----:R-:W-:Y:S01]  /*7c80*/  FFMA.FTZ R165, R168.reuse, UR5, R165 ;  /* 0x00000005a8a57c23 */ /* 0x042fe200080100a5 */
[----:B------:R-:W-:Y:S01]  /*7c90*/  FSEL R173, R173, -INF , !P1 ;  /* 0xff800000adad7808 */ /* 0x000fe20004800000 */
[----:B--2---:R-:W-:Y:S01]  /*7ca0*/  FFMA.FTZ R168, R168, UR5, R8 ;  /* 0x00000005a8a87c23 */ /* 0x004fe20008010008 */
[----:B------:R-:W-:Y:S01]  /*7cb0*/  FFMA.FTZ R4, R13, UR5, R4 ;  /* 0x000000050d047c23 */ /* 0x000fe20008010004 */
[----:B------:R-:W-:Y:S01]  /*7cc0*/  HMMA.16816.F32 R180, R16, R14, R180 ;  /* 0x0000000e10b4723c */ /* 0x000fe200000018b4 */
[----:B------:R-:W-:Y:S01]  /*7cd0*/  ISETP.GE.AND P1, PT, R11, R191, PT ;  /* 0x000000bf0b00720c */ /* 0x000fe20003f26270 */
[----:B------:R-:W-:-:S02]  /*7ce0*/  VIADD R8, R5, 0x28 ;  /* 0x0000002805087836 */ /* 0x000fc40000000000 */
[----:B------:R-:W-:Y:S01]  /*7cf0*/  FMUL.FTZ R199, R199, UR34 ;  /* 0x00000022c7c77c20 */ /* 0x000fe20008410000 */
[----:B------:R-:W-:Y:S01]  /*7d00*/  MUFU.TANH R10, R10 ;  /* 0x0000000a000a7308 */ /* 0x000fe20000002400 */
[----:B------:R-:W-:Y:S02]  /*7d10*/  FSEL R168, R168, -INF , !P2 ;  /* 0xff800000a8a87808 */ /* 0x000fe40005000000 */
[----:B------:R-:W-:Y:S01]  /*7d20*/  FSEL R172, R4, -INF , !P1 ;  /* 0xff80000004ac7808 */ /* 0x000fe20004800000 */
[----:B------:R-:W-:Y:S01]  /*7d30*/  FMUL.FTZ R192, R192, UR34 ;  /* 0x00000022c0c07c20 */ /* 0x000fe20008410000 */
[C---:B------:R-:W-:Y:S02]  /*7d40*/  ISETP.GE.AND P2, PT, R8.reuse, R191, PT ;  /* 0x000000bf0800720c */ /* 0x040fe40003f46270 */
[----:B------:R-:W-:Y:S01]  /*7d50*/  ISETP.GE.AND P1, PT, R8, R190, PT ;  /* 0x000000be0800720c */ /* 0x000fe20003f26270 */
[----:B------:R-:W1:Y:S01]  /*7d60*/  MUFU.TANH R12, R12 ;  /* 0x0000000c000c7308 */ /* 0x000e620000002400 */
[----:B------:R-:W-:-:S02]  /*7d70*/  I2FP.F32.S32 R8, R8 ;  /* 0x0000000800087245 */ /* 0x000fc40000201400 */
[----:B------:R-:W-:-:S05]  /*7d80*/  FSEL R169, R165, -INF , !P0 ;  /* 0xff800000a5a97808 */ /* 0x000fca0004000000 */
[----:B------:R-:W2:Y:S01]  /*7d90*/  MUFU.TANH R2, R199 ;  /* 0x000000c700027308 */ /* 0x000ea20000002400 */
[----:B------:R-:W-:Y:S01]  /*7da0*/  ISETP.GE.AND P0, PT, R11, R190, PT ;  /* 0x000000be0b00720c */ /* 0x000fe20003f06270 */
[----:B---3--:R-:W-:Y:S01]  /*7db0*/  FFMA.FTZ R167, R13, UR5, R7 ;  /* 0x000000050da77c23 */ /* 0x008fe20008010007 */
[----:B------:R-:W-:Y:S02]  /*7dc0*/  VIADD R13, R5, 0x29 ;  /* 0x00000029050d7836 */ /* 0x000fe40000000000 */
[----:B----4-:R-:W-:Y:S01]  /*7dd0*/  FFMA.FTZ R9, R8, UR5, R9 ;  /* 0x0000000508097c23 */ /* 0x010fe20008010009 */
[----:B------:R-:W-:Y:S02]  /*7de0*/  FMUL.FTZ R7, R194, UR34 ;  /* 0x00000022c2077c20 */ /* 0x000fe40008410000 */
[----:B------:R-:W3:Y:S01]  /*7df0*/  MUFU.TANH R11, R192 ;  /* 0x000000c0000b7308 */ /* 0x000ee20000002400 */
[----:B------:R-:W-:Y:S01]  /*7e00*/  FMUL.FTZ R193, R193, UR34 ;  /* 0x00000022c1c17c20 */ /* 0x000fe20008410000 */
[----:B------:R-:W-:-:S02]  /*7e10*/  I2FP.F32.S32 R165, R13 ;  /* 0x0000000d00a57245 */ /* 0x000fc40000201400 */
[----:B------:R-:W-:Y:S01]  /*7e20*/  FSEL R171, R9, -INF , !P2 ;  /* 0xff80000009ab7808 */ /* 0x000fe20005000000 */
[----:B------:R-:W-:Y:S02]  /*7e30*/  VIADD R9, R5, 0x30 ;  /* 0x0000003005097836 */ /* 0x000fe40000000000 */
[----:B------:R-:W-:Y:S01]  /*7e40*/  FMUL.FTZ R4, R195, UR34 ;  /* 0x00000022c3047c20 */ /* 0x000fe20008410000 */
[----:B------:R-:W4:Y:S01]  /*7e50*/  MUFU.TANH R7, R7 ;  /* 0x0000000700077308 */ /* 0x000f220000002400 */
[----:B-1----:R-:W-:Y:S01]  /*7e60*/  FFMA.FTZ R12, R8, UR5, R12 ;  /* 0x00000005080c7c23 */ /* 0x002fe2000801000c */
[C---:B------:R-:W-:Y:S01]  /*7e70*/  FFMA.FTZ R170, R165.reuse, UR5, R10 ;  /* 0x00000005a5aa7c23 */ /* 0x040fe2000801000a */
[----:B--2---:R-:W-:Y:S01]  /*7e80*/  FFMA.FTZ R165, R165, UR5, R2 ;  /* 0x00000005a5a57c23 */ /* 0x004fe20008010002 */
[----:B------:R-:W-:Y:S01]  /*7e90*/  I2FP.F32.S32 R8, R9 ;  /* 0x0000000900087245 */ /* 0x000fe20000201400 */
[----:B------:R-:W-:-:S03]  /*7ea0*/  FMUL.FTZ R2, R180, UR34 ;  /* 0x00000022b4027c20 */ /* 0x000fc60008410000 */
[----:B------:R-:W1:Y:S01]  /*7eb0*/  MUFU.TANH R193, R193 ;  /* 0x000000c100c17308 */ /* 0x000e620000002400 */
[----:B------:R-:W-:Y:S01]  /*7ec0*/  FSEL R166, R12, -INF , !P1 ;  /* 0xff8000000ca67808 */ /* 0x000fe20004800000 */
[----:B---3--:R-:W-:Y:S01]  /*7ed0*/  FFMA.FTZ R11, R8, UR5, R11 ;  /* 0x00000005080b7c23 */ /* 0x008fe2000801000b */
[----:B------:R-:W-:Y:S01]  /*7ee0*/  ISETP.GE.AND P2, PT, R13, R190, PT ;  /* 0x000000be0d00720c */ /* 0x000fe20003f46270 */
[----:B------:R-:W-:Y:S01]  /*7ef0*/  VIADD R10, R5, 0x31 ;  /* 0x00000031050a7836 */ /* 0x000fe20000000000 */
[----:B------:R-:W-:-:S03]  /*7f00*/  ISETP.GE.AND P1, PT, R9, R191, PT ;  /* 0x000000bf0900720c */ /* 0x000fc60003f26270 */
[----:B------:R-:W2:Y:S01]  /*7f10*/  MUFU.TANH R4, R4 ;  /* 0x0000000400047308 */ /* 0x000ea20000002400 */
[----:B------:R-:W-:Y:S02]  /*7f20*/  FSEL R167, R167, -INF , !P0 ;  /* 0xff800000a7a77808 */ /* 0x000fe40004000000 */
[----:B------:R-:W-:Y:S02]  /*7f30*/  FSEL R165, R165, -INF , !P2 ;  /* 0xff800000a5a57808 */ /* 0x000fe40005000000 */
[----:B------:R-:W-:-:S03]  /*7f40*/  FSEL R244, R11, -INF , !P1 ;  /* 0xff8000000bf47808 */ /* 0x000fc60004800000 */
[----:B------:R-:W3:Y:S01]  /*7f50*/  MUFU.TANH R2, R2 ;  /* 0x0000000200027308 */ /* 0x000ee20000002400 */
[----:B------:R-:W-:Y:S01]  /*7f60*/  BAR.SYNC.DEFER_BLOCKING 0x0 ;  /* 0x0000000000007b1d */ /* 0x000fe20000010000 */
[-C--:B------:R-:W-:Y:S02]  /*7f70*/  ISETP.GE.AND P0, PT, R13, R191.reuse, PT ;  /* 0x000000bf0d00720c */ /* 0x080fe40003f06270 */
[C---:B------:R-:W-:Y:S02]  /*7f80*/  ISETP.GE.AND P2, PT, R10.reuse, R191, PT ;  /* 0x000000bf0a00720c */ /* 0x040fe40003f46270 */
[----:B------:R-:W-:Y:S01]  /*7f90*/  ISETP.GE.AND P1, PT, R10, R190, PT ;  /* 0x000000be0a00720c */ /* 0x000fe20003f26270 */
[----:B----4-:R-:W-:Y:S01]  /*7fa0*/  FFMA.FTZ R229, R8, UR5, R7 ;  /* 0x0000000508e57c23 */ /* 0x010fe20008010007 */
[----:B------:R-:W-:Y:S01]  /*7fb0*/  I2FP.F32.S32 R10, R10 ;  /* 0x0000000a000a7245 */ /* 0x000fe20000201400 */
[----:B------:R-:W4:Y:S01]  /*7fc0*/  MUFU.TANH R6, R6 ;  /* 0x0000000600067308 */ /* 0x000f220000002400 */
[----:B------:R-:W-:Y:S01]  /*7fd0*/  VIADD R7, R5, 0x38 ;  /* 0x0000003805077836 */ /* 0x000fe20000000000 */
[----:B------:R-:W-:-:S02]  /*7fe0*/  FSEL R170, R170, -INF , !P0 ;  /* 0xff800000aaaa7808 */ /* 0x000fc40004000000 */
[-C--:B------:R-:W-:Y:S01]  /*7ff0*/  ISETP.GE.AND P0, PT, R9, R190.reuse, PT ;  /* 0x000000be0900720c */ /* 0x080fe20003f06270 */
[----:B------:R-:W-:Y:S01]  /*8000*/  FMUL.FTZ R9, R182, UR34 ;  /* 0x00000022b6097c20 */ /* 0x000fe20008410000 */
[C---:B-1----:R-:W-:Y:S01]  /*8010*/  FFMA.FTZ R193, R10.reuse, UR5, R193 ;  /* 0x000000050ac17c23 */ /* 0x042fe200080100c1 */
[----:B------:R-:W-:Y:S01]  /*8020*/  I2FP.F32.S32 R8, R7 ;  /* 0x0000000700087245 */ /* 0x000fe20000201400 */
[----:B--2---:R-:W-:Y:S01]  /*8030*/  FFMA.FTZ R10, R10, UR5, R4 ;  /* 0x000000050a0a7c23 */ /* 0x004fe20008010004 */
[----:B------:R-:W1:Y:S01]  /*8040*/  MUFU.TANH R0, R0 ;  /* 0x0000000000007308 */ /* 0x000e620000002400 */
[----:B------:R-:W-:Y:S01]  /*8050*/  FSEL R229, R229, -INF , !P0 ;  /* 0xff800000e5e57808 */ /* 0x000fe20004000000 */
[----:B------:R-:W-:Y:S01]  /*8060*/  FMUL.FTZ R4, R183, UR34 ;  /* 0x00000022b7047c20 */ /* 0x000fe20008410000 */
[----:B------:R-:W-:Y:S01]  /*8070*/  FSEL R243, R193, -INF , !P2 ;  /* 0xff800000c1f37808 */ /* 0x000fe20005000000 */
[----:B------:R-:W-:Y:S01]  /*8080*/  FMUL.FTZ R181, R181, UR34 ;  /* 0x00000022b5b57c20 */ /* 0x000fe20008410000 */
[C---:B------:R-:W-:Y:S01]  /*8090*/  ISETP.GE.AND P0, PT, R7.reuse, R191, PT ;  /* 0x000000bf0700720c */ /* 0x040fe20003f06270 */
[----:B---3--:R-:W-:Y:S01]  /*80a0*/  FFMA.FTZ R231, R8, UR5, R2 ;  /* 0x0000000508e77c23 */ /* 0x008fe20008010002 */
[----:B------:R-:W-:Y:S01]  /*80b0*/  ISETP.GE.AND P2, PT, R7, R190, PT ;  /* 0x000000be0700720c */ /* 0x000fe20003f46270 */
[----:B------:R-:W2:Y:S01]  /*80c0*/  MUFU.TANH R9, R9 ;  /* 0x0000000900097308 */ /* 0x000ea20000002400 */
[----:B------:R-:W-:-:S02]  /*80d0*/  I2FP.F32.S32 R7, R5 ;  /* 0x0000000500077245 */ /* 0x000fc40000201400 */
[----:B------:R-:W-:Y:S02]  /*80e0*/  FSEL R231, R231, -INF , !P0 ;  /* 0xff800000e7e77808 */ /* 0x000fe40004000000 */
[----:B------:R-:W-:Y:S01]  /*80f0*/  ISETP.GE.AND P0, PT, R5, R190, PT ;  /* 0x000000be0500720c */ /* 0x000fe20003f06270 */
[----:B----4-:R-:W-:Y:S02]  /*8100*/  FFMA.FTZ R6, R7, UR5, R6 ;  /* 0x0000000507067c23 */ /* 0x010fe40008010006 */
[----:B------:R3:W4:Y:S01]  /*8110*/  MUFU.TANH R2, R181 ;  /* 0x000000b500027308 */ /* 0x0007220000002400 */
[----:B------:R-:W-:-:S07]  /*8120*/  FSEL R183, R10, -INF , !P1 ;  /* 0xff8000000ab77808 */ /* 0x000fce0004800000 */
[----:B------:R-:W4:Y:S01]  /*8130*/  MUFU.TANH R4, R4 ;  /* 0x0000000400047308 */ /* 0x000f220000002400 */
[C---:B------:R-:W-:Y:S01]  /*8140*/  ISETP.GE.AND P1, PT, R5.reuse, R191, PT ;  /* 0x000000bf0500720c */ /* 0x040fe20003f26270 */
[----:B------:R-:W-:Y:S01]  /*8150*/  VIADD R5, R5, 0x39 ;  /* 0x0000003905057836 */ /* 0x000fe20000000000 */
[----:B------:R-:W-:Y:S02]  /*8160*/  FSEL R18, R6, -INF , !P0 ;  /* 0xff80000006127808 */ /* 0x000fe40004000000 */
[----:B------:R-:W-:Y:S01]  /*8170*/  PLOP3.LUT P0, PT, PT, PT, UP0, 0x80, 0x0 ;  /* 0x000000000000781c */ /* 0x000fe20003f0f008 */
[----:B-1----:R-:W-:Y:S01]  /*8180*/  FFMA.FTZ R0, R7, UR5, R0 ;  /* 0x0000000507007c23 */ /* 0x002fe20008010000 */
[----:B--2---:R-:W-:Y:S01]  /*8190*/  FFMA.FTZ R9, R8, UR5, R9 ;  /* 0x0000000508097c23 */ /* 0x004fe20008010009 */
[----:B------:R-:W-:-:S03]  /*81a0*/  I2FP.F32.S32 R7, R5 ;  /* 0x0000000500077245 */ /* 0x000fc60000201400 */
[----:B------:R-:W-:Y:S02]  /*81b0*/  FSEL R0, R0, -INF , !P1 ;  /* 0xff80000000007808 */ /* 0x000fe40004800000 */
[----:B---3--:R-:W-:Y:S01]  /*81c0*/  FSEL R181, R9, -INF , !P2 ;  /* 0xff80000009b57808 */ /* 0x008fe20005000000 */
[----:B----4-:R-:W-:Y:S01]  /*81d0*/  FFMA.FTZ R2, R7, UR5, R2 ;  /* 0x0000000507027c23 */ /* 0x010fe20008010002 */
[----:B------:R-:W-:Y:S01]  /*81e0*/  ISETP.GE.AND P2, PT, R5, R191, PT ;  /* 0x000000bf0500720c */ /* 0x000fe20003f46270 */
[----:B------:R-:W-:Y:S01]  /*81f0*/  FFMA.FTZ R4, R7, UR5, R4 ;  /* 0x0000000507047c23 */ /* 0x000fe20008010004 */
        /* <DEDUP_REMOVED lines=83> */
.L_x_1223:
[----:B------:R-:W-:Y:S05]  /*8730*/  BSYNC B0 ;  /* 0x0000000000007941 */ /* 0x000fea0003800000 */
.L_x_1222:
[----:B------:R-:W0:Y:S02]  /*8740*/  LDGDEPBAR ;  /* 0x00000000000079af */ /* 0x000e240000000000 */
.L_x_1221:
[----:B------:R-:W-:Y:S01]  /*8750*/  FMNMX.FTZ R2, R164, R0, !PT ;  /* 0x00000000a4027209 */ /* 0x000fe20007810000 */
[----:B------:R-:W-:Y:S01]  /*8760*/  LDSM.16.MT88.4 R32, [R216+0x18000] ;  /* 0x01800000d820783b */ /* 0x000fe20000004200 */
[----:B-12---:R-:W-:Y:S02]  /*8770*/  FMNMX.FTZ R4, R3, R18, !PT ;  /* 0x0000001203047209 */ /* 0x006fe40007810000 */
        /* <DEDUP_REMOVED lines=44> */
[--C-:B------:R-:W-:Y:S01]  /*8a40*/  FFMA.FTZ R195, R24, UR15, -R242.reuse ;  /* 0x0000000f18c37c23 */ /* 0x100fe200080108f2 */
[----:B------:R-:W-:Y:S01]  /*8a50*/  FSEL R4, R2, RZ, P2 ;  /* 0x000000ff02047208 */ /* 0x000fe20001000000 */
[----:B------:R-:W-:Y:S01]  /*8a60*/  LDSM.16.MT88.4 R24, [R217+0x18000] ;  /* 0x01800000d918783b */ /* 0x000fe20000004200 */
[C---:B------:R-:W-:Y:S01]  /*8a70*/  FMUL.FTZ R182, R0.reuse, UR15 ;  /* 0x0000000f00b67c20 */ /* 0x040fe20008410000 */
[----:B------:R-:W-:Y:S01]  /*8a80*/  FSETP.NEU.FTZ.AND P1, PT, R0, -INF , PT ;  /* 0xff8000000000780b */ /* 0x000fe20003f3d000 */
[----:B------:R-:W-:Y:S01]  /*8a90*/  FFMA.FTZ R197, R20, UR15, -R242 ;  /* 0x0000000f14c57c23 */ /* 0x000fe200080108f2 */
[----:B------:R-:W-:Y:S01]  /*8aa0*/  FADD.FTZ R4, R164, -R4 ;  /* 0x80000004a4047221 */ /* 0x000fe20000010000 */
[----:B------:R-:W-:Y:S01]  /*8ab0*/  MUFU.EX2 R198, R198 ;  /* 0x000000c600c67308 */ /* 0x000fe20000000800 */
[----:B------:R-:W-:Y:S01]  /*8ac0*/  FSEL R182, R182, RZ, P1 ;  /* 0x000000ffb6b67208 */ /* 0x000fe20000800000 */
[--C-:B------:R-:W-:Y:S01]  /*8ad0*/  FFMA.FTZ R179, R179, UR15, -R242.reuse ;  /* 0x0000000fb3b37c23 */ /* 0x100fe200080108f2 */
[----:B------:R-:W-:Y:S01]  /*8ae0*/  FSEL R5, R0, RZ, P1 ;  /* 0x000000ff00057208 */ /* 0x000fe20000800000 */
[----:B------:R-:W-:Y:S01]  /*8af0*/  FMUL.FTZ R4, R4, UR15 ;  /* 0x0000000f04047c20 */ /* 0x000fe20008410000 */
[----:B------:R-:W-:Y:S01]  /*8b00*/  FFMA.FTZ R246, R245, UR15, -R242 ;  /* 0x0000000ff5f67c23 */ /* 0x000fe200080108f2 */
[--C-:B------:R-:W-:Y:S01]  /*8b10*/  FFMA.FTZ R194, R18, UR15, -R182.reuse ;  /* 0x0000000f12c27c23 */ /* 0x100fe200080108b6 */
[--C-:B------:R-:W-:Y:S01]  /*8b20*/  FFMA.FTZ R193, R21, UR15, -R182.reuse ;  /* 0x0000000f15c17c23 */ /* 0x100fe200080108b6 */
[----:B------:R-:W1:Y:S01]  /*8b30*/  LDSM.16.MT88.4 R16, [R218+0x18000] ;  /* 0x01800000da10783b */ /* 0x000e620000004200 */
[----:B------:R-:W-:Y:S01]  /*8b40*/  FADD.FTZ R5, R3, -R5 ;  /* 0x8000000503057221 */ /* 0x000fe20000010000 */
[--C-:B------:R-:W-:Y:S01]  /*8b50*/  FFMA.FTZ R192, R22, UR15, -R182.reuse ;  /* 0x0000000f16c07c23 */ /* 0x100fe200080108b6 */
[----:B------:R-:W-:Y:S01]  /*8b60*/  FFMA.FTZ R199, R23, UR15, -R182 ;  /* 0x0000000f17c77c23 */ /* 0x000fe200080108b6 */
[----:B------:R-:W2:Y:S01]  /*8b70*/  MUFU.EX2 R228, R4 ;  /* 0x0000000400e47308 */ /* 0x000ea20000000800 */
[----:B------:R-:W-:Y:S01]  /*8b80*/  FMUL.FTZ R3, R5, UR15 ;  /* 0x0000000f05037c20 */ /* 0x000fe20008410000 */
[--C-:B------:R-:W-:Y:S01]  /*8b90*/  FFMA.FTZ R247, R178, UR15, -R242.reuse ;  /* 0x0000000fb2f77c23 */ /* 0x100fe200080108f2 */
[----:B------:R-:W-:Y:S01]  /*8ba0*/  FFMA.FTZ R251, R177, UR15, -R242 ;  /* 0x0000000fb1fb7c23 */ /* 0x000fe200080108f2 */
[--C-:B------:R-:W-:Y:S01]  /*8bb0*/  FFMA.FTZ R250, R175, UR15, -R182.reuse ;  /* 0x0000000faffa7c23 */ /* 0x100fe200080108b6 */
[--C-:B------:R-:W-:Y:S01]  /*8bc0*/  FFMA.FTZ R252, R176, UR15, -R182.reuse ;  /* 0x0000000fb0fc7c23 */ /* 0x100fe200080108b6 */
[--C-:B------:R-:W-:Y:S01]  /*8bd0*/  FFMA.FTZ R174, R174, UR15, -R182.reuse ;  /* 0x0000000faeae7c23 */ /* 0x100fe200080108b6 */
[----:B------:R-:W-:Y:S01]  /*8be0*/  FFMA.FTZ R173, R173, UR15, -R182 ;  /* 0x0000000fadad7c23 */ /* 0x000fe200080108b6 */
[----:B------:R-:W3:Y:S01]  /*8bf0*/  MUFU.EX2 R3, R3 ;  /* 0x0000000300037308 */ /* 0x000ee20000000800 */
[--C-:B------:R-:W-:Y:S01]  /*8c00*/  FFMA.FTZ R169, R169, UR15, -R242.reuse ;  /* 0x0000000fa9a97c23 */ /* 0x100fe200080108f2 */
[--C-:B------:R-:W-:Y:S01]  /*8c10*/  FFMA.FTZ R172, R172, UR15, -R242.reuse ;  /* 0x0000000facac7c23 */ /* 0x100fe200080108f2 */
[--C-:B------:R-:W-:Y:S01]  /*8c20*/  FFMA.FTZ R171, R171, UR15, -R242.reuse ;  /* 0x0000000fabab7c23 */ /* 0x100fe200080108f2 */
[----:B------:R-:W-:Y:S01]  /*8c30*/  FFMA.FTZ R170, R170, UR15, -R242 ;  /* 0x0000000faaaa7c23 */ /* 0x000fe200080108f2 */
[--C-:B------:R-:W-:Y:S01]  /*8c40*/  FFMA.FTZ R168, R168, UR15, -R182.reuse ;  /* 0x0000000fa8a87c23 */ /* 0x100fe200080108b6 */
[--C-:B------:R-:W-:Y:S01]  /*8c50*/  FFMA.FTZ R167, R167, UR15, -R182.reuse ;  /* 0x0000000fa7a77c23 */ /* 0x100fe200080108b6 */
[--C-:B------:R-:W-:Y:S01]  /*8c60*/  FFMA.FTZ R166, R166, UR15, -R182.reuse ;  /* 0x0000000fa6a67c23 */ /* 0x100fe200080108b6 */
[----:B------:R-:W4:Y:S01]  /*8c70*/  MUFU.EX2 R197, R197 ;  /* 0x000000c500c57308 */ /* 0x000f220000000800 */
[-C--:B--2---:R-:W-:Y:S01]  /*8c80*/  FMUL.FTZ R20, R152, R228.reuse ;  /* 0x000000e498147220 */ /* 0x084fe20000410000 */
[-C--:B------:R-:W-:Y:S01]  /*8c90*/  FMUL.FTZ R21, R153, R228.reuse ;  /* 0x000000e499157220 */ /* 0x080fe20000410000 */
[-C--:B------:R-:W-:Y:S01]  /*8ca0*/  FMUL.FTZ R148, R148, R228.reuse ;  /* 0x000000e494947220 */ /* 0x080fe20000410000 */
[-C--:B------:R-:W-:Y:S01]  /*8cb0*/  FMUL.FTZ R149, R149, R228.reuse ;  /* 0x000000e495957220 */ /* 0x080fe20000410000 */
[-C--:B------:R-:W-:Y:S01]  /*8cc0*/  FMUL.FTZ R28, R144, R228.reuse ;  /* 0x000000e4901c7220 */ /* 0x080fe20000410000 */
[-C--:B------:R-:W-:Y:S01]  /*8cd0*/  FMUL.FTZ R29, R145, R228.reuse ;  /* 0x000000e4911d7220 */ /* 0x080fe20000410000 */
[----:B------:R-:W-:Y:S01]  /*8ce0*/  FMUL.FTZ R140, R140, R228 ;  /* 0x000000e48c8c7220 */ /* 0x000fe20000410000 */
[----:B------:R-:W-:Y:S01]  /*8cf0*/  MUFU.EX2 R196, R196 ;  /* 0x000000c400c47308 */ /* 0x000fe20000000800 */
[-C--:B---3--:R-:W-:Y:S01]  /*8d00*/  FMUL.FTZ R22, R154, R3.reuse ;  /* 0x000000039a167220 */ /* 0x088fe20000410000 */
[-C--:B------:R-:W-:Y:S01]  /*8d10*/  FMUL.FTZ R23, R155, R3.reuse ;  /* 0x000000039b177220 */ /* 0x080fe20000410000 */
[-C--:B------:R-:W-:Y:S01]  /*8d20*/  FMUL.FTZ R150, R150, R3.reuse ;  /* 0x0000000396967220 */ /* 0x080fe20000410000 */
[----:B------:R-:W2:Y:S01]  /*8d30*/  LDSM.16.MT88.4 R152, [R220+0x1a000] ;  /* 0x01a00000dc98783b */ /* 0x000ea20000004200 */
[-C--:B------:R-:W-:Y:S01]  /*8d40*/  FMUL.FTZ R151, R151, R3.reuse ;  /* 0x0000000397977220 */ /* 0x080fe20000410000 */
[-C--:B------:R-:W-:Y:S01]  /*8d50*/  FMUL.FTZ R30, R146, R3.reuse ;  /* 0x00000003921e7220 */ /* 0x080fe20000410000 */
[-C--:B------:R-:W-:Y:S01]  /*8d60*/  FMUL.FTZ R31, R147, R3.reuse ;  /* 0x00000003931f7220 */ /* 0x080fe20000410000 */
[----:B------:R-:W3:Y:S01]  /*8d70*/  MUFU.EX2 R195, R195 ;  /* 0x000000c300c37308 */ /* 0x000ee20000000800 */
[----:B----4-:R-:W-:Y:S01]  /*8d80*/  F2FP.F16.F32.PACK_AB R4, R197, R198 ;  /* 0x000000c6c504723e */ /* 0x010fe200000000ff */
[-C--:B------:R-:W-:Y:S01]  /*8d90*/  FMUL.FTZ R141, R141, R228.reuse ;  /* 0x000000e48d8d7220 */ /* 0x080fe20000410000 */
[-C--:B------:R-:W-:Y:S01]  /*8da0*/  FMUL.FTZ R142, R142, R3.reuse ;  /* 0x000000038e8e7220 */ /* 0x080fe20000410000 */
[-C--:B------:R-:W-:Y:S01]  /*8db0*/  FMUL.FTZ R143, R143, R3.reuse ;  /* 0x000000038f8f7220 */ /* 0x080fe20000410000 */
[----:B------:R-:W-:Y:S01]  /*8dc0*/  LDSM.16.MT88.4 R144, [R216+0x1a000] ;  /* 0x01a00000d890783b */ /* 0x000fe20000004200 */
        /* <DEDUP_REMOVED lines=9> */
[----:B------:R-:W-:Y:S01]  /*8e60*/  FMUL.FTZ R108, R108, R228 ;  /* 0x000000e46c6c7220 */ /* 0x000fe20000410000 */
[----:B------:R-:W4:Y:S01]  /*8e70*/  MUFU.EX2 R193, R193 ;  /* 0x000000c100c17308 */ /* 0x000f220000000800 */
[----:B---3--:R-:W-:Y:S01]  /*8e80*/  F2FP.F16.F32.PACK_AB R6, R195, R196 ;  /* 0x000000c4c306723e */ /* 0x008fe200000000ff */
[-C--:B------:R-:W-:Y:S01]  /*8e90*/  FMUL.FTZ R109, R109, R228.reuse ;  /* 0x000000e46d6d7220 */ /* 0x080fe20000410000 */
[-C--:B------:R-:W-:Y:S01]  /*8ea0*/  FMUL.FTZ R110, R110, R3.reuse ;  /* 0x000000036e6e7220 */ /* 0x080fe20000410000 */
[----:B------:R-:W-:Y:S01]  /*8eb0*/  FMUL.FTZ R111, R111, R3 ;  /* 0x000000036f6f7220 */ /* 0x000fe20000410000 */
[----:B------:R-:W-:Y:S01]  /*8ec0*/  FFMA.FTZ R165, R165, UR15, -R182 ;  /* 0x0000000fa5a57c23 */ /* 0x000fe200080108b6 */
        /* <DEDUP_REMOVED lines=8> */
[----:B------:R-:W-:Y:S01]  /*8f50*/  FFMA.FTZ R180, R180, UR15, -R182 ;  /* 0x0000000fb4b47c23 */ /* 0x000fe200080108b6 */
[----:B------:R-:W-:Y:S01]  /*8f60*/  FFMA.FTZ R198, R249, R228, R198 ;  /* 0x000000e4f9c67223 */ /* 0x000fe200000100c6 */
[----:B------:R-:W3:Y:S01]  /*8f70*/  MUFU.EX2 R199, R199 ;  /* 0x000000c700c77308 */ /* 0x000ee20000000800 */
[----:B----4-:R-:W-:-:S02]  /*8f80*/  F2FP.F16.F32.PACK_AB R5, R193, R194 ;  /* 0x000000c2c105723e */ /* 0x010fc400000000ff */
[----:B------:R-:W-:-:S04]  /*8f90*/  FADD.FTZ R198, R197, R198 ;  /* 0x000000c6c5c67221 */ /* 0x000fc80000010000 */
[----:B------:R-:W-:Y:S01]  /*8fa0*/  FADD.FTZ R198, R196, R198 ;  /* 0x000000c6c4c67221 */ /* 0x000fe20000010000 */
[----:B------:R-:W4:Y:S03]  /*8fb0*/  MUFU.EX2 R245, R179 ;  /* 0x000000b300f57308 */ /* 0x000f260000000800 */
[----:B------:R-:W-:-:S05]  /*8fc0*/  FADD.FTZ R198, R195, R198 ;  /* 0x000000c6c3c67221 */ /* 0x000fca0000010000 */
[----:B------:R-:W-:Y:S01]  /*8fd0*/  MUFU.EX2 R246, R246 ;  /* 0x000000f600f67308 */ /* 0x000fe20000000800 */
[----:B---3--:R-:W-:-:S07]  /*8fe0*/  F2FP.F16.F32.PACK_AB R7, R199, R192 ;  /* 0x000000c0c707723e */ /* 0x008fce00000000ff */
[----:B-1----:R-:W-:Y:S01]  /*8ff0*/  HMMA.16816.F32 R20, R4, R16, R20 ;  /* 0x000000100414723c */ /* 0x002fe20000001814 */
[----:B------:R-:W-:Y:S01]  /*9000*/  MUFU.EX2 R247, R247 ;  /* 0x000000f700f77308 */ /* 0x000fe20000000800 */
[----:B----4-:R-:W-:-:S04]  /*9010*/  FADD.FTZ R198, R245, R198 ;  /* 0x000000c6f5c67221 */ /* 0x010fc80000010000 */
[C---:B------:R-:W-:Y:S01]  /*9020*/  HMMA.16816.F32 R16, R4.reuse, R18, R148 ;  /* 0x000000120410723c */ /* 0x040fe20000001894 */
[----:B------:R-:W1:Y:S02]  /*9030*/  LDSM.16.MT88.4 R148, [R218+0x1a000] ;  /* 0x01a00000da94783b */ /* 0x000e640000004200 */
[----:B------:R-:W-:Y:S03]  /*9040*/  MUFU.EX2 R251, R251 ;  /* 0x000000fb00fb7308 */ /* 0x000fe60000000800 */
[C---:B------:R-:W-:Y:S05]  /*9050*/  HMMA.16816.F32 R28, R4.reuse, R24, R28 ;  /* 0x00000018041c723c */ /* 0x040fea000000181c */
[----:B------:R-:W-:Y:S01]  /*9060*/  MUFU.EX2 R250, R250 ;  /* 0x000000fa00fa7308 */ /* 0x000fe20000000800 */
[C---:B------:R-:W-:Y:S06]  /*9070*/  HMMA.16816.F32 R24, R4.reuse, R26, R140 ;  /* 0x0000001a0418723c */ /* 0x040fec000000188c */
[C---:B------:R-:W-:Y:S01]  /*9080*/  HMMA.16816.F32 R12, R4.reuse, R8, R12 ;  /* 0x00000008040c723c */ /* 0x040fe2000000180c */
        /* <DEDUP_REMOVED lines=9> */
[----:B------:R-:W-:Y:S01]  /*9120*/  MUFU.EX2 R252, R252 ;  /* 0x000000fc00fc7308 */ /* 0x000fe20000000800 */
[----:B------:R-:W-:Y:S04]  /*9130*/  LDSM.16.MT88.4 R156, [R220+0x19000] ;  /* 0x01900000dc9c783b */ /* 0x000fe80000004200 */
[C---:B------:R-:W-:Y:S01]  /*9140*/  HMMA.16816.F32 R132, R4.reuse, R32, R140 ;  /* 0x000000200484723c */ /* 0x040fe2000000188c */
[----:B------:R-:W3:Y:S02]  /*9150*/  LDSM.16.MT88.4 R140, [R217+0x1a000] ;  /* 0x01a00000d98c783b */ /* 0x000ee40000004200 */
[----:B------:R-:W-:Y:S03]  /*9160*/  MUFU.EX2 R178, R174 ;  /* 0x000000ae00b27308 */ /* 0x000fe60000000800 */
[C---:B------:R-:W-:Y:S05]  /*9170*/  HMMA.16816.F32 R32, R4.reuse, R34, R136 ;  /* 0x000000220420723c */ /* 0x040fea0000001888 */
[----:B------:R-:W-:Y:S02]  /*9180*/  MUFU.EX2 R179, R173 ;  /* 0x000000ad00b37308 */ /* 0x000fe40000000800 */
        /* <DEDUP_REMOVED lines=8> */
[----:B------:R-:W-:Y:S02]  /*9210*/  MUFU.EX2 R174, R169 ;  /* 0x000000a900ae7308 */ /* 0x000fe40000000800 */
[C---:B--2---:R-:W-:Y:S06]  /*9220*/  HMMA.16816.F32 R40, R4.reuse, R152, R136 ;  /* 0x000000980428723c */ /* 0x044fec0000001888 */
        /* <DEDUP_REMOVED lines=28> */
[----:B------:R-:W-:Y:S04]  /*93f0*/  MUFU.EX2 R176, R172 ;  /* 0x000000ac00b07308 */ /* 0x000fe80000000800 */
[C---:B---3--:R-:W-:Y:S04]  /*9400*/  HMMA.16816.F32 R56, R4.reuse, R140, R148 ;  /* 0x0000008c0438723c */ /* 0x048fe80000001894 */
[----:B------:R-:W-:Y:S02]  /*9410*/  MUFU.EX2 R173, R171 ;  /* 0x000000ab00ad7308 */ /* 0x000fe40000000800 */
        /* <DEDUP_REMOVED lines=11> */
[C---:B------:R-:W-:Y:S06]  /*94d0*/  HMMA.16816.F32 R64, R4.reuse, R144, R148 ;  /* 0x000000900440723c */ /* 0x040fec0000001894 */
[C---:B------:R-:W-:Y:S01]  /*94e0*/  HMMA.16816.F32 R60, R4.reuse, R146, R60 ;  /* 0x00000092043c723c */ /* 0x040fe2000000183c */
[-C--:B------:R-:W-:Y:S01]  /*94f0*/  FMUL.FTZ R148, R68, R228.reuse ;  /* 0x000000e444947220 */ /* 0x080fe20000410000 */
[-C--:B------:R-:W-:Y:S01]  /*9500*/  FMUL.FTZ R149, R69, R228.reuse ;  /* 0x000000e445957220 */ /* 0x080fe20000410000 */
[-C--:B------:R-:W-:Y:S01]  /*9510*/  FMUL.FTZ R150, R70, R3.reuse ;  /* 0x0000000346967220 */ /* 0x080fe20000410000 */
[-C--:B------:R-:W-:Y:S01]  /*9520*/  FMUL.FTZ R151, R71, R3.reuse ;  /* 0x0000000347977220 */ /* 0x080fe20000410000 */
[----:B------:R-:W3:Y:S01]  /*9530*/  LDSM.16.MT88.4 R144, [R217+0x1c000] ;  /* 0x01c00000d990783b */ /* 0x000ee20000004200 */
[-C--:B------:R-:W-:Y:S01]  /*9540*/  FMUL.FTZ R68, R72, R228.reuse ;  /* 0x000000e448447220 */ /* 0x080fe20000410000 */
[-C--:B------:R-:W-:Y:S01]  /*9550*/  FMUL.FTZ R69, R73, R228.reuse ;  /* 0x000000e449457220 */ /* 0x080fe20000410000 */
[-C--:B------:R-:W-:Y:S01]  /*9560*/  FMUL.FTZ R70, R74, R3.reuse ;  /* 0x000000034a467220 */ /* 0x080fe20000410000 */
[-C--:B------:R-:W-:Y:S01]  /*9570*/  FMUL.FTZ R71, R75, R3.reuse ;  /* 0x000000034b477220 */ /* 0x080fe20000410000 */
[----:B------:R-:W-:Y:S01]  /*9580*/  MUFU.EX2 R175, R168 ;  /* 0x000000a800af7308 */ /* 0x000fe20000000800 */
[C---:B-1----:R-:W-:Y:S06]  /*9590*/  HMMA.16816.F32 R72, R4.reuse, R136, R148 ;  /* 0x000000880448723c */ /* 0x042fec0000001894 */
[C---:B------:R-:W-:Y:S01]  /*95a0*/  HMMA.16816.F32 R68, R4.reuse, R138, R68 ;  /* 0x0000008a0444723c */ /* 0x040fe20000001844 */
[-C--:B------:R-:W-:Y:S01]  /*95b0*/  FMUL.FTZ R148, R76, R228.reuse ;  /* 0x000000e44c947220 */ /* 0x080fe20000410000 */
[-C--:B------:R-:W-:Y:S01]  /*95c0*/  FMUL.FTZ R149, R77, R228.reuse ;  /* 0x000000e44d957220 */ /* 0x080fe20000410000 */
[-C--:B------:R-:W-:Y:S01]  /*95d0*/  FMUL.FTZ R150, R78, R3.reuse ;  /* 0x000000034e967220 */ /* 0x080fe20000410000 */
[-C--:B------:R-:W-:Y:S01]  /*95e0*/  FMUL.FTZ R151, R79, R3.reuse ;  /* 0x000000034f977220 */ /* 0x080fe20000410000 */
[----:B------:R-:W1:Y:S01]  /*95f0*/  LDSM.16.MT88.4 R136, [R216+0x1c000] ;  /* 0x01c00000d888783b */ /* 0x000e620000004200 */
[-C--:B------:R-:W-:Y:S01]  /*9600*/  FMUL.FTZ R76, R80, R228.reuse ;  /* 0x000000e4504c7220 */ /* 0x080fe20000410000 */
[-C--:B------:R-:W-:Y:S01]  /*9610*/  FMUL.FTZ R77, R81, R228.reuse ;  /* 0x000000e4514d7220 */ /* 0x080fe20000410000 */
[-C--:B------:R-:W-:Y:S01]  /*9620*/  FMUL.FTZ R78, R82, R3.reuse ;  /* 0x00000003524e7220 */ /* 0x080fe20000410000 */
[-C--:B------:R-:W-:Y:S01]  /*9630*/  FMUL.FTZ R79, R83, R3.reuse ;  /* 0x00000003534f7220 */ /* 0x080fe20000410000 */
[----:B------:R-:W-:Y:S01]  /*9640*/  MUFU.EX2 R177, R167 ;  /* 0x000000a700b17308 */ /* 0x000fe20000000800 */
        /* <DEDUP_REMOVED lines=12> */
[C---:B---3--:R-:W-:Y:S01]  /*9710*/  HMMA.16816.F32 R88, R4.reuse, R144, R148 ;  /* 0x000000900458723c */ /* 0x048fe20000001894 */
[----:B------:R-:W3:Y:S05]  /*9720*/  LDSM.16.MT88.4 R148, [R218+0x1e000] ;  /* 0x01e00000da94783b */ /* 0x000eea0000004200 */
[----:B------:R-:W-:Y:S01]  /*9730*/  HMMA.16816.F32 R84, R4, R146, R84 ;  /* 0x000000920454723c */ /* 0x000fe20000001854 */
[-C--:B------:R-:W-:Y:S01]  /*9740*/  FMUL.FTZ R144, R92, R228.reuse ;  /* 0x000000e45c907220 */ /* 0x080fe20000410000 */
[-C--:B------:R-:W-:Y:S01]  /*9750*/  FMUL.FTZ R145, R93, R228.reuse ;  /* 0x000000e45d917220 */ /* 0x080fe20000410000 */
[-C--:B------:R-:W-:Y:S01]  /*9760*/  FMUL.FTZ R92, R96, R228.reuse ;  /* 0x000000e4605c7220 */ /* 0x080fe20000410000 */
[----:B------:R-:W-:Y:S01]  /*9770*/  FMUL.FTZ R93, R97, R228 ;  /* 0x000000e4615d7220 */ /* 0x000fe20000410000 */
[----:B------:R4:W-:Y:S02]  /*9780*/  MUFU.EX2 R171, R165 ;  /* 0x000000a500ab7308 */ /* 0x0009e40000000800 */
[-C--:B------:R-:W-:Y:S01]  /*9790*/  FMUL.FTZ R146, R94, R3.reuse ;  /* 0x000000035e927220 */ /* 0x080fe20000410000 */
[-C--:B------:R-:W-:Y:S01]  /*97a0*/  FMUL.FTZ R147, R95, R3.reuse ;  /* 0x000000035f937220 */ /* 0x080fe20000410000 */
[-C--:B------:R-:W-:Y:S01]  /*97b0*/  FMUL.FTZ R94, R98, R3.reuse ;  /* 0x00000003625e7220 */ /* 0x080fe20000410000 */
[----:B------:R-:W-:-:S03]  /*97c0*/  FMUL.FTZ R95, R99, R3 ;  /* 0x00000003635f7220 */ /* 0x000fc60000410000 */
[----:B------:R-:W-:Y:S02]  /*97d0*/  MUFU.EX2 R244, R244 ;  /* 0x000000f400f47308 */ /* 0x000fe40000000800 */
        /* <DEDUP_REMOVED lines=11> */
[----:B----4-:R-:W-:Y:S01]  /*9890*/  LDSM.16.MT88.4 R164, [R216+0x19000] ;  /* 0x01900000d8a4783b */ /* 0x010fe20000004200 */
[C---:B--2---:R-:W-:Y:S01]  /*98a0*/  HMMA.16816.F32 R104, R4.reuse, R140, R144 ;  /* 0x0000008c0468723c */ /* 0x044fe20000001890 */
[----:B------:R-:W-:Y:S02]  /*98b0*/  MUFU.EX2 R243, R243 ;  /* 0x000000f300f37308 */ /* 0x000fe40000000800 */
[----:B------:R-:W2:Y:S03]  /*98c0*/  LDSM.16.MT88.4 R144, [R216+0x1e000] ;  /* 0x01e00000d890783b */ /* 0x000ea60000004200 */
[C---:B------:R-:W-:Y:S01]  /*98d0*/  HMMA.16816.F32 R100, R4.reuse, R142, R100 ;  /* 0x0000008e0464723c */ /* 0x040fe20000001864 */
[----:B------:R-:W4:Y:S02]  /*98e0*/  LDSM.16.MT88.4 R140, [R220+0x18800] ;  /* 0x01880000dc8c783b */ /* 0x000f240000004200 */
[----:B------:R-:W-:Y:S03]  /*98f0*/  MUFU.EX2 R231, R231 ;  /* 0x000000e700e77308 */ /* 0x000fe60000000800 */
[C---:B---3--:R-:W-:Y:S05]  /*9900*/  HMMA.16816.F32 R108, R4.reuse, R148, R108 ;  /* 0x00000094046c723c */ /* 0x048fea000000186c */
[----:B------:R-:W3:Y:S01]  /*9910*/  MUFU.EX2 R230, R230 ;  /* 0x000000e600e67308 */ /* 0x000ee20000000800 */
[C---:B------:R-:W-:Y:S01]  /*9920*/  HMMA.16816.F32 R116, R4.reuse, R150, R152 ;  /* 0x000000960474723c */ /* 0x040fe20000001898 */
[-C--:B------:R-:W-:Y:S01]  /*9930*/  FMUL.FTZ R148, R120, R228.reuse ;  /* 0x000000e478947220 */ /* 0x080fe20000410000 */
[-C--:B------:R-:W-:Y:S01]  /*9940*/  FMUL.FTZ R149, R121, R228.reuse ;  /* 0x000000e479957220 */ /* 0x080fe20000410000 */
[-C--:B------:R-:W-:Y:S01]  /*9950*/  FMUL.FTZ R120, R124, R228.reuse ;  /* 0x000000e47c787220 */ /* 0x080fe20000410000 */
[----:B------:R-:W-:Y:S01]  /*9960*/  FMUL.FTZ R121, R125, R228 ;  /* 0x000000e47d797220 */ /* 0x000fe20000410000 */
[----:B------:R-:W4:Y:S02]  /*9970*/  LDSM.16.MT88.4 R152, [R217+0x18800] ;  /* 0x01880000d998783b */ /* 0x000f240000004200 */
[-C--:B------:R-:W-:Y:S01]  /*9980*/  FMUL.FTZ R150, R122, R3.reuse ;  /* 0x000000037a967220 */ /* 0x080fe20000410000 */
[-C--:B------:R-:W-:Y:S01]  /*9990*/  FMUL.FTZ R151, R123, R3.reuse ;  /* 0x000000037b977220 */ /* 0x080fe20000410000 */
[-C--:B------:R-:W-:Y:S01]  /*99a0*/  FMUL.FTZ R122, R126, R3.reuse ;  /* 0x000000037e7a7220 */ /* 0x080fe20000410000 */
[----:B------:R-:W-:Y:S01]  /*99b0*/  FMUL.FTZ R123, R127, R3 ;  /* 0x000000037f7b7220 */ /* 0x000fe20000410000 */
[----:B------:R-:W-:Y:S04]  /*99c0*/  MUFU.EX2 R229, R229 ;  /* 0x000000e500e57308 */ /* 0x000fe80000000800 */
[----:B-1----:R-:W-:Y:S01]  /*99d0*/  HMMA.16816.F32 R124, R4, R138, R148 ;  /* 0x0000008a047c723c */ /* 0x002fe20000001894 */
[----:B---3--:R-:W-:-:S03]  /*99e0*/  F2FP.F16.F32.PACK_AB R182, R230, R231 ;  /* 0x000000e7e6b6723e */ /* 0x008fc600000000ff */
[----:B------:R-:W1:Y:S02]  /*99f0*/  MUFU.EX2 R242, R242 ;  /* 0x000000f200f27308 */ /* 0x000e640000000800 */
[C---:B------:R-:W-:Y:S01]  /*9a00*/  HMMA.16816.F32 R112, R4.reuse, R136, R112 ;  /* 0x000000880470723c */ /* 0x040fe20000001870 */
[-C--:B------:R-:W-:Y:S01]  /*9a10*/  FMUL.FTZ R148, R128, R228.reuse ;  /* 0x000000e480947220 */ /* 0x080fe20000410000 */
[----:B------:R-:W-:Y:S01]  /*9a20*/  FMUL.FTZ R149, R129, R228 ;  /* 0x000000e481957220 */ /* 0x000fe20000410000 */
[-C--:B------:R-:W-:Y:S01]  /*9a30*/  FMUL.FTZ R150, R130, R3.reuse ;  /* 0x0000000382967220 */ /* 0x080fe20000410000 */
[----:B------:R-:W-:Y:S01]  /*9a40*/  FMUL.FTZ R151, R131, R3 ;  /* 0x0000000383977220 */ /* 0x000fe20000410000 */
[----:B------:R-:W-:Y:S01]  /*9a50*/  F2FP.F16.F32.PACK_AB R128, R246, R245 ;  /* 0x000000f5f680723e */ /* 0x000fe200000000ff */
[C---:B--2---:R-:W-:Y:S01]  /*9a60*/  HMMA.16816.F32 R120, R4.reuse, R144, R120 ;  /* 0x000000900478723c */ /* 0x044fe20000001878 */
[----:B------:R-:W-:Y:S01]  /*9a70*/  F2FP.F16.F32.PACK_AB R129, R252, R250 ;  /* 0x000000fafc81723e */ /* 0x000fe200000000ff */
[----:B------:R-:W2:Y:S01]  /*9a80*/  LDSM.16.MT88.4 R136, [R218+0x18800] ;  /* 0x01880000da88783b */ /* 0x000ea20000004200 */
[----:B------:R-:W-:Y:S01]  /*9a90*/  F2FP.F16.F32.PACK_AB R130, R251, R247 ;  /* 0x000000f7fb82723e */ /* 0x000fe200000000ff */
[----:B------:R-:W-:Y:S01]  /*9aa0*/  FFMA.FTZ R3, R248, R3, R194 ;  /* 0x00000003f8037223 */ /* 0x000fe200000100c2 */
[----:B------:R-:W-:Y:S01]  /*9ab0*/  F2FP.F16.F32.PACK_AB R131, R179, R178 ;  /* 0x000000b2b383723e */ /* 0x000fe200000000ff */
[----:B------:R-:W-:Y:S01]  /*9ac0*/  HMMA.16816.F32 R4, R4, R146, R148 ;  /* 0x000000920404723c */ /* 0x000fe20000001894 */
[----:B------:R-:W3:Y:S01]  /*9ad0*/  LDSM.16.MT88.4 R148, [R216+0x18800] ;  /* 0x01880000d894783b */ /* 0x000ee20000004200 */
[----:B------:R-:W-:Y:S01]  /*9ae0*/  FADD.FTZ R3, R193, R3 ;  /* 0x00000003c1037221 */ /* 0x000fe20000010000 */
[----:B------:R-:W-:-:S02]  /*9af0*/  FADD.FTZ R246, R246, R198 ;  /* 0x000000c6f6f67221 */ /* 0x000fc40000010000 */
[----:B------:R-:W-:Y:S01]  /*9b00*/  LDSM.16.MT88.4 R144, [R220+0x1a800] ;  /* 0x01a80000dc90783b */ /* 0x000fe20000004200 */
        /* <DEDUP_REMOVED lines=8> */
[----:B------:R-:W-:Y:S01]  /*9b90*/  HMMA.16816.F32 R28, R128, R152, R28 ;  /* 0x00000098801c723c */ /* 0x000fe2000000181c */
[----:B------:R-:W-:-:S05]  /*9ba0*/  FADD.FTZ R252, R252, R3 ;  /* 0x00000003fcfc7221 */ /* 0x000fca0000010000 */
        /* <DEDUP_REMOVED lines=33> */
[----:B---3--:R-:W-:Y:S01]  /*9dc0*/  HMMA.16816.F32 R104, R128, R148, R104 ;  /* 0x000000948068723c */ /* 0x008fe20000001868 */
[----:B------:R-:W-:Y:S02]  /*9dd0*/  F2FP.F16.F32.PACK_AB R138, R169, R173 ;  /* 0x000000ada98a723e */ /* 0x000fe400000000ff */
[----:B------:R-:W-:-:S03]  /*9de0*/  F2FP.F16.F32.PACK_AB R139, R171, R172 ;  /* 0x000000acab8b723e */ /* 0x000fc600000000ff */
[C---:B------:R-:W-:Y:S01]  /*9df0*/  HMMA.16816.F32 R100, R128.reuse, R150, R100 ;  /* 0x000000968064723c */ /* 0x040fe20000001864 */
[----:B------:R-:W2:Y:S05]  /*9e00*/  LDSM.16.MT88.4 R148, [R218+0x19000] ;  /* 0x01900000da94783b */ /* 0x000eaa0000004200 */
[C---:B----4-:R-:W-:Y:S06]  /*9e10*/  HMMA.16816.F32 R120, R128.reuse, R140, R120 ;  /* 0x0000008c8078723c */ /* 0x050fec0000001878 */
[C---:B------:R-:W-:Y:S01]  /*9e20*/  HMMA.16816.F32 R4, R128.reuse, R142, R4 ;  /* 0x0000008e8004723c */ /* 0x040fe20000001804 */
[----:B------:R-:W3:Y:S05]  /*9e30*/  LDSM.16.MT88.4 R140, [R217+0x19000] ;  /* 0x01900000d98c783b */ /* 0x000eea0000004200 */
[C---:B------:R-:W-:Y:S06]  /*9e40*/  HMMA.16816.F32 R108, R128.reuse, R152, R108 ;  /* 0x00000098806c723c */ /* 0x040fec000000186c */
[C---:B------:R-:W-:Y:S06]  /*9e50*/  HMMA.16816.F32 R116, R128.reuse, R154, R116 ;  /* 0x0000009a8074723c */ /* 0x040fec0000001874 */
[C---:B-1----:R-:W-:Y:S06]  /*9e60*/  HMMA.16816.F32 R112, R128.reuse, R144, R112 ;  /* 0x000000908070723c */ /* 0x042fec0000001870 */
[----:B------:R-:W-:Y:S01]  /*9e70*/  HMMA.16816.F32 R124, R128, R146, R124 ;  /* 0x00000092807c723c */ /* 0x000fe2000000187c */
[----:B------:R-:W-:Y:S05]  /*9e80*/  LDSM.16.MT88.4 R128, [R220+0x1b000] ;  /* 0x01b00000dc80783b */ /* 0x000fea0000004200 */
[C---:B------:R-:W-:Y:S01]  /*9e90*/  HMMA.16816.F32 R160, R136.reuse, R156, R12 ;  /* 0x0000009c88a0723c */ /* 0x040fe2000000180c */
[----:B------:R-:W-:Y:S05]  /*9ea0*/  LDSM.16.MT88.4 R12, [R220+0x1d000] ;  /* 0x01d00000dc0c783b */ /* 0x000fea0000004200 */
[C---:B------:R-:W-:Y:S01]  /*9eb0*/  HMMA.16816.F32 R156, R136.reuse, R158, R8 ;  /* 0x0000009e889c723c */ /* 0x040fe20000001808 */
[----:B------:R-:W-:Y:S05]  /*9ec0*/  LDSM.16.MT88.4 R8, [R218+0x1b000] ;  /* 0x01b00000da08783b */ /* 0x000fea0000004200 */
[C---:B--2---:R-:W-:Y:S01]  /*9ed0*/  HMMA.16816.F32 R152, R136.reuse, R148, R20 ;  /* 0x000000948898723c */ /* 0x044fe20000001814 */
[----:B------:R-:W-:Y:S05]  /*9ee0*/  LDSM.16.MT88.4 R20, [R218+0x1d000] ;  /* 0x01d00000da14783b */ /* 0x000fea0000004200 */
[C---:B------:R-:W-:Y:S01]  /*9ef0*/  HMMA.16816.F32 R148, R136.reuse, R150, R16 ;  /* 0x000000968894723c */ /* 0x040fe20000001810 */
[----:B------:R-:W1:Y:S05]  /*9f00*/  LDSM.16.MT88.4 R16, [R217+0x1b000] ;  /* 0x01b00000d910783b */ /* 0x000e6a0000004200 */
[C---:B---3--:R-:W-:Y:S06]  /*9f10*/  HMMA.16816.F32 R144, R136.reuse, R140, R28 ;  /* 0x0000008c8890723c */ /* 0x048fec000000181c */
[----:B------:R-:W-:Y:S01]  /*9f20*/  HMMA.16816.F32 R140, R136, R142, R24 ;  /* 0x0000008e888c723c */ /* 0x000fe20000001818 */
[----:B------:R-:W-:Y:S01]  /*9f30*/  MOV R28, R176 ;  /* 0x000000b0001c7202 */ /* 0x000fe20000000f00 */
[----:B------:R-:W2:Y:S01]  /*9f40*/  LDSM.16.MT88.4 R24, [R216+0x1b000] ;  /* 0x01b00000d818783b */ /* 0x000ea20000004200 */
[----:B------:R-:W-:-:S02]  /*9f50*/  MOV R29, R177 ;  /* 0x000000b1001d7202 */ /* 0x000fc40000000f00 */
[----:B------:R-:W-:Y:S02]  /*9f60*/  MOV R30, R178 ;  /* 0x000000b2001e7202 */ /* 0x000fe40000000f00 */
[----:B------:R-:W-:Y:S02]  /*9f70*/  MOV R31, R179 ;  /* 0x000000b3001f7202 */ /* 0x000fe40000000f00 */
[C---:B------:R-:W-:Y:S06]  /*9f80*/  HMMA.16816.F32 R176, R136.reuse, R164, R132 ;  /* 0x000000a488b0723c */ /* 0x040fec0000001884 */
[----:B------:R-:W-:Y:S07]  /*9f90*/  HMMA.16816.F32 R132, R136, R166, R32 ;  /* 0x000000a68884723c */ /* 0x000fee0000001820 */
[----:B------:R-:W-:-:S02]  /*9fa0*/  MOV R32, R172 ;  /* 0x000000ac00207202 */ /* 0x000fc40000000f00 */
[----:B------:R-:W-:Y:S02]  /*9fb0*/  MOV R33, R173 ;  /* 0x000000ad00217202 */ /* 0x000fe40000000f00 */
[----:B------:R-:W-:Y:S02]  /*9fc0*/  MOV R34, R174 ;  /* 0x000000ae00227202 */ /* 0x000fe40000000f00 */
[----:B------:R-:W-:Y:S01]  /*9fd0*/  MOV R35, R175 ;  /* 0x000000af00237202 */ /* 0x000fe20000000f00 */
[C---:B-1----:R-:W-:Y:S06]  /*9fe0*/  HMMA.16816.F32 R164, R136.reuse, R16, R56 ;  /* 0x0000001088a4723c */ /* 0x042fec0000001838 */
[C---:B------:R-:W-:Y:S06]  /*9ff0*/  HMMA.16816.F32 R172, R136.reuse, R128, R40 ;  /* 0x0000008088ac723c */ /* 0x040fec0000001828 */
[----:B------:R-:W-:Y:S01]  /*a000*/  HMMA.16816.F32 R56, R136, R18, R52 ;  /* 0x000000128838723c */ /* 0x000fe20000001834 */
[----:B------:R-:W-:Y:S01]  /*a010*/  MOV R128, R171 ;  /* 0x000000ab00807202 */ /* 0x000fe20000000f00 */
[----:B------:R-:W-:Y:S01]  /*a020*/  LDSM.16.MT88.4 R16, [R216+0x1d000] ;  /* 0x01d00000d810783b */ /* 0x000fe20000004200 */
[----:B------:R-:W-:-:S03]  /*a030*/  MOV R129, R169 ;  /* 0x000000a900817202 */ /* 0x000fc60000000f00 */
[C---:B------:R-:W-:Y:S01]  /*a040*/  HMMA.16816.F32 R168, R136.reuse, R8, R48 ;  /* 0x0000000888a8723c */ /* 0x040fe20000001830 */
[----:B------:R-:W-:Y:S02]  /*a050*/  MOV R55, R128 ;  /* 0x0000008000377202 */ /* 0x000fe40000000f00 */
[----:B------:R-:W-:Y:S02]  /*a060*/  MOV R54, R129 ;  /* 0x0000008100367202 */ /* 0x000fe40000000f00 */
[----:B------:R-:W-:Y:S01]  /*a070*/  MOV R53, R32 ;  /* 0x0000002000357202 */ /* 0x000fe20000000f00 */
[----:B------:R-:W-:Y:S01]  /*a080*/  HMMA.16816.F32 R48, R136, R10, R44 ;  /* 0x0000000a8830723c */ /* 0x000fe2000000182c */
[----:B------:R-:W1:Y:S01]  /*a090*/  LDSM.16.MT88.4 R8, [R217+0x1d000] ;  /* 0x01d00000d908783b */ /* 0x000e620000004200 */
[----:B------:R-:W-:-:S03]  /*a0a0*/  MOV R52, R33 ;  /* 0x0000002100347202 */ /* 0x000fc60000000f00 */
[----:B------:R-:W-:Y:S01]  /*a0b0*/  LDSM.16.MT88.4 R44, [R216+0x1f000] ;  /* 0x01f00000d82c783b */ /* 0x000fe20000004200 */
[C---:B------:R-:W-:Y:S03]  /*a0c0*/  HMMA.16816.F32 R40, R136.reuse, R130, R36 ;  /* 0x000000828828723c */ /* 0x040fe60000001824 */
[----:B------:R-:W3:Y:S03]  /*a0d0*/  LDSM.16.MT88.4 R36, [R220+0x1f000] ;  /* 0x01f00000dc24783b */ /* 0x000ee60000004200 */
[C---:B--2---:R-:W-:Y:S06]  /*a0e0*/  HMMA.16816.F32 R128, R136.reuse, R24, R64 ;  /* 0x000000188880723c */ /* 0x044fec0000001840 */
[----:B------:R-:W-:Y:S07]  /*a0f0*/  HMMA.16816.F32 R64, R136, R26, R60 ;  /* 0x0000001a8840723c */ /* 0x000fee000000183c */
[----:B------:R-:W-:-:S02]  /*a100*/  MOV R60, R34 ;  /* 0x00000022003c7202 */ /* 0x000fc40000000f00 */
[----:B------:R-:W-:Y:S02]  /*a110*/  MOV R61, R35 ;  /* 0x00000023003d7202 */ /* 0x000fe40000000f00 */
[----:B------:R-:W-:Y:S01]  /*a120*/  HMMA.16816.F32 R32, R136, R12, R72 ;  /* 0x0000000c8820723c */ /* 0x000fe20000001848 */
[----:B------:R-:W-:Y:S02]  /*a130*/  MOV R62, R28 ;  /* 0x0000001c003e7202 */ /* 0x000fe40000000f00 */
[----:B------:R-:W-:-:S03]  /*a140*/  MOV R63, R29 ;  /* 0x0000001d003f7202 */ /* 0x000fc60000000f00 */
[C---:B------:R-:W-:Y:S01]  /*a150*/  HMMA.16816.F32 R72, R136.reuse, R14, R68 ;  /* 0x0000000e8848723c */ /* 0x040fe20000001844 */
[----:B------:R-:W2:Y:S05]  /*a160*/  LDSM.16.MT88.4 R12, [R218+0x1f000] ;  /* 0x01f00000da0c783b */ /* 0x000eaa0000004200 */
[----:B-1----:R-:W-:Y:S01]  /*a170*/  HMMA.16816.F32 R24, R136, R8, R88 ;  /* 0x000000088818723c */ /* 0x002fe20000001858 */
[----:B------:R-:W-:Y:S02]  /*a180*/  MOV R70, R30 ;  /* 0x0000001e00467202 */ /* 0x000fe40000000f00 */
[----:B------:R-:W-:-:S03]  /*a190*/  MOV R71, R31 ;  /* 0x0000001f00477202 */ /* 0x000fc60000000f00 */
[C---:B------:R-:W-:Y:S01]  /*a1a0*/  HMMA.16816.F32 R88, R136.reuse, R10, R84 ;  /* 0x0000000a8858723c */ /* 0x040fe20000001854 */
[----:B------:R-:W1:Y:S05]  /*a1b0*/  LDSM.16.MT88.4 R8, [R217+0x1f000] ;  /* 0x01f00000d908783b */ /* 0x000e6a0000004200 */
[C---:B------:R-:W-:Y:S01]  /*a1c0*/  HMMA.16816.F32 R28, R136.reuse, R20, R80 ;  /* 0x00000014881c723c */ /* 0x040fe20000001850 */
[----:B------:R-:W-:Y:S02]  /*a1d0*/  MOV R87, R62 ;  /* 0x0000003e00577202 */ /* 0x000fe40000000f00 */
[----:B------:R-:W-:Y:S02]  /*a1e0*/  MOV R86, R63 ;  /* 0x0000003f00567202 */ /* 0x000fe40000000f00 */
[----:B------:R-:W-:Y:S01]  /*a1f0*/  MOV R85, R52 ;  /* 0x0000003400557202 */ /* 0x000fe20000000f00 */
[----:B------:R-:W-:Y:S01]  /*a200*/  HMMA.16816.F32 R80, R136, R22, R76 ;  /* 0x000000168850723c */ /* 0x000fe2000000184c */
[----:B------:R4:W-:Y:S01]  /*a210*/  MUFU.EX2 R76, R181 ;  /* 0x000000b5004c7308 */ /* 0x0009e20000000800 */
[----:B------:R-:W-:-:S04]  /*a220*/  MOV R84, R53 ;  /* 0x0000003500547202 */ /* 0x000fc80000000f00 */
[C---:B------:R-:W-:Y:S01]  /*a230*/  HMMA.16816.F32 R20, R136.reuse, R16, R96 ;  /* 0x000000108814723c */ /* 0x040fe20000001860 */
[----:B------:R-:W-:Y:S02]  /*a240*/  MOV R79, R54 ;  /* 0x00000036004f7202 */ /* 0x000fe40000000f00 */
[----:B------:R2:W1:Y:S01]  /*a250*/  MUFU.EX2 R77, R180 ;  /* 0x000000b4004d7308 */ /* 0x0004620000000800 */
[----:B------:R-:W-:Y:S02]  /*a260*/  MOV R78, R55 ;  /* 0x00000037004e7202 */ /* 0x000fe40000000f00 */
[C---:B------:R-:W-:Y:S01]  /*a270*/  HMMA.16816.F32 R96, R136.reuse, R18, R92 ;  /* 0x000000128860723c */ /* 0x040fe2000000185c */
[----:B------:R-:W1:Y:S04]  /*a280*/  LDSM.16.MT88.4 R92, [R218+0x1b800] ;  /* 0x01b80000da5c783b */ /* 0x000e680000004200 */
[----:B------:R-:W-:Y:S01]  /*a290*/  LDSM.16.MT88.4 R52, [R217+0x19800] ;  /* 0x01980000d934783b */ /* 0x000fe20000004200 */
[----:B---3--:R-:W-:Y:S01]  /*a2a0*/  HMMA.16816.F32 R16, R136, R36, R104 ;  /* 0x000000248810723c */ /* 0x008fe20000001868 */
[----:B----4-:R-:W-:-:S05]  /*a2b0*/  F2FP.F16.F32.PACK_AB R181, R242, R229 ;  /* 0x000000e5f2b5723e */ /* 0x010fca00000000ff */
[----:B--2---:R-:W-:Y:S01]  /*a2c0*/  HMMA.16816.F32 R108, R136, R12, R108 ;  /* 0x0000000c886c723c */ /* 0x004fe2000000186c */
[----:B------:R-:W-:Y:S02]  /*a2d0*/  F2FP.F16.F32.PACK_AB R180, R243, R244 ;  /* 0x000000f4f3b4723e */ /* 0x000fe400000000ff */
[----:B-1----:R-:W-:-:S03]  /*a2e0*/  F2FP.F16.F32.PACK_AB R183, R77, R76 ;  /* 0x0000004c4db7723e */ /* 0x002fc600000000ff */
[C---:B------:R-:W-:Y:S01]  /*a2f0*/  HMMA.16816.F32 R104, R136.reuse, R38, R100 ;  /* 0x000000268868723c */ /* 0x040fe20000001864 */
[----:B------:R-:W1:Y:S05]  /*a300*/  LDSM.16.MT88.4 R36, [R216+0x19800] ;  /* 0x01980000d824783b */ /* 0x000e6a0000004200 */
[C---:B------:R-:W-:Y:S01]  /*a310*/  HMMA.16816.F32 R12, R136.reuse, R14, R116 ;  /* 0x0000000e880c723c */ /* 0x040fe20000001874 */
[----:B------:R-:W-:Y:S02]  /*a320*/  MOV R101, R60 ;  /* 0x0000003c00657202 */ /* 0x000fe40000000f00 */
[----:B------:R-:W-:Y:S02]  /*a330*/  MOV R100, R61 ;  /* 0x0000003d00647202 */ /* 0x000fe40000000f00 */
[----:B------:R-:W-:Y:S01]  /*a340*/  MOV R103, R70 ;  /* 0x0000004600677202 */ /* 0x000fe20000000f00 */
[C---:B------:R-:W-:Y:S01]  /*a350*/  HMMA.16816.F32 R116, R136.reuse, R8, R112 ;  /* 0x000000088874723c */ /* 0x040fe20000001870 */
[----:B------:R-:W-:Y:S01]  /*a360*/  MOV R102, R71 ;  /* 0x0000004700667202 */ /* 0x000fe20000000f00 */
[----:B------:R-:W2:Y:S04]  /*a370*/  LDSM.16.MT88.4 R60, [R218+0x19800] ;  /* 0x01980000da3c783b */ /* 0x000ea80000004200 */
[C---:B------:R-:W-:Y:S01]  /*a380*/  HMMA.16816.F32 R8, R136.reuse, R10, R124 ;  /* 0x0000000a8808723c */ /* 0x040fe2000000187c */
[----:B------:R-:W3:Y:S04]  /*a390*/  LDSM.16.MT88.4 R68, [R220+0x19800] ;  /* 0x01980000dc44783b */ /* 0x000ee80000004200 */
[----:B------:R-:W-:Y:S01]  /*a3a0*/  LDSM.16.MT88.4 R112, [R218+0x1f800] ;  /* 0x01f80000da70783b */ /* 0x000fe20000004200 */
[C---:B------:R-:W-:Y:S03]  /*a3b0*/  HMMA.16816.F32 R124, R136.reuse, R44, R120 ;  /* 0x0000002c887c723c */ /* 0x040fe60000001878 */
[----:B------:R-:W-:Y:S03]  /*a3c0*/  LDSM.16.MT88.4 R120, [R217+0x1f800] ;  /* 0x01f80000d978783b */ /* 0x000fe60000004200 */
[----:B------:R-:W-:Y:S01]  /*a3d0*/  HMMA.16816.F32 R4, R136, R46, R4 ;  /* 0x0000002e8804723c */ /* 0x000fe20000001804 */
[----:B------:R-:W4:Y:S05]  /*a3e0*/  LDSM.16.MT88.4 R44, [R220+0x1b800] ;  /* 0x01b80000dc2c783b */ /* 0x000f2a0000004200 */
[C---:B------:R-:W-:Y:S06]  /*a3f0*/  HMMA.16816.F32 R48, R180.reuse, R94, R48 ;  /* 0x0000005eb430723c */ /* 0x040fec0000001830 */
[C---:B-1----:R-:W-:Y:S06]  /*a400*/  HMMA.16816.F32 R136, R180.reuse, R36, R176 ;  /* 0x00000024b488723c */ /* 0x042fec00000018b0 */
[----:B------:R-:W-:Y:S01]  /*a410*/  HMMA.16816.F32 R132, R180, R38, R132 ;  /* 0x00000026b484723c */ /* 0x000fe20000001884 */
[----:B------:R-:W-:-:S02]  /*a420*/  MOV R179, R77 ;  /* 0x0000004d00b37202 */ /* 0x000fc40000000f00 */
[----:B------:R-:W-:Y:S02]  /*a430*/  MOV R178, R76 ;  /* 0x0000004c00b27202 */ /* 0x000fe40000000f00 */
[----:B------:R-:W-:Y:S01]  /*a440*/  MOV R177, R78 ;  /* 0x0000004e00b17202 */ /* 0x000fe20000000f00 */
[C---:B--2---:R-:W-:Y:S01]  /*a450*/  HMMA.16816.F32 R152, R180.reuse, R60, R152 ;  /* 0x0000003cb498723c */ /* 0x044fe20000001898 */
[----:B------:R-:W-:Y:S02]  /*a460*/  MOV R176, R79 ;  /* 0x0000004f00b07202 */ /* 0x000fe40000000f00 */
[----:B------:R-:W-:Y:S03]  /*a470*/  LDSM.16.MT88.4 R76, [R220+0x1d800] ;  /* 0x01d80000dc4c783b */ /* 0x000fe60000004200 */
[C---:B------:R-:W-:Y:S01]  /*a480*/  HMMA.16816.F32 R148, R180.reuse, R62, R148 ;  /* 0x0000003eb494723c */ /* 0x040fe20000001894 */
[----:B------:R-:W1:Y:S05]  /*a490*/  LDSM.16.MT88.4 R60, [R217+0x1b800] ;  /* 0x01b80000d93c783b */ /* 0x000e6a0000004200 */
[C---:B---3--:R-:W-:Y:S06]  /*a4a0*/  HMMA.16816.F32 R160, R180.reuse, R68, R160 ;  /* 0x00000044b4a0723c */ /* 0x048fec00000018a0 */
[C---:B------:R-:W-:Y:S01]  /*a4b0*/  HMMA.16816.F32 R156, R180.reuse, R70, R156 ;  /* 0x00000046b49c723c */ /* 0x040fe2000000189c */
[----:B------:R-:W2:Y:S05]  /*a4c0*/  LDSM.16.MT88.4 R68, [R216+0x1b800] ;  /* 0x01b80000d844783b */ /* 0x000eaa0000004200 */
[C---:B----4-:R-:W-:Y:S06]  /*a4d0*/  HMMA.16816.F32 R36, R180.reuse, R44, R172 ;  /* 0x0000002cb424723c */ /* 0x050fec00000018ac */
[----:B------:R-:W-:Y:S01]  /*a4e0*/  HMMA.16816.F32 R40, R180, R46, R40 ;  /* 0x0000002eb428723c */ /* 0x000fe20000001828 */
[----:B------:R-:W-:-:S02]  /*a4f0*/  MOV R175, R84 ;  /* 0x0000005400af7202 */ /* 0x000fc40000000f00 */
[----:B------:R-:W-:Y:S02]  /*a500*/  MOV R174, R85 ;  /* 0x0000005500ae7202 */ /* 0x000fe40000000f00 */
[----:B------:R-:W-:Y:S01]  /*a510*/  MOV R173, R86 ;  /* 0x0000005600ad7202 */ /* 0x000fe20000000f00 */
[C---:B------:R-:W-:Y:S01]  /*a520*/  HMMA.16816.F32 R44, R180.reuse, R92, R168 ;  /* 0x0000005cb42c723c */ /* 0x040fe200000018a8 */
[----:B------:R-:W-:Y:S01]  /*a530*/  MOV R172, R87 ;  /* 0x0000005700ac7202 */ /* 0x000fe20000000f00 */
[----:B------:R-:W-:Y:S04]  /*a540*/  LDSM.16.MT88.4 R92, [R217+0x1d800] ;  /* 0x01d80000d95c783b */ /* 0x000fe80000004200 */
[----:B------:R-:W3:Y:S01]  /*a550*/  LDSM.16.MT88.4 R84, [R218+0x1d800] ;  /* 0x01d80000da54783b */ /* 0x000ee20000004200 */
[----:B------:R-:W-:Y:S01]  /*a560*/  MOV R171, R100 ;  /* 0x0000006400ab7202 */ /* 0x000fe20000000f00 */
[----:B------:R-:W-:Y:S01]  /*a570*/  HMMA.16816.F32 R144, R180, R52, R144 ;  /* 0x00000034b490723c */ /* 0x000fe20000001890 */
[----:B------:R-:W-:-:S02]  /*a580*/  MOV R170, R101 ;  /* 0x0000006500aa7202 */ /* 0x000fc40000000f00 */
[----:B------:R-:W-:Y:S02]  /*a590*/  MOV R169, R102 ;  /* 0x0000006600a97202 */ /* 0x000fe40000000f00 */
[----:B------:R-:W-:Y:S01]  /*a5a0*/  MOV R168, R103 ;  /* 0x0000006700a87202 */ /* 0x000fe20000000f00 */
[C---:B------:R-:W-:Y:S01]  /*a5b0*/  HMMA.16816.F32 R140, R180.reuse, R54, R140 ;  /* 0x00000036b48c723c */ /* 0x040fe2000000188c */
[----:B------:R-:W4:Y:S01]  /*a5c0*/  LDSM.16.MT88.4 R100, [R216+0x1d800] ;  /* 0x01d80000d864783b */ /* 0x000f220000004200 */
[----:B------:R-:W-:Y:S02]  /*a5d0*/  FADD.FTZ R251, R170, R251 ;  /* 0x000000fbaafb7221 */ /* 0x000fe40000010000 */
[----:B------:R-:W-:Y:S02]  /*a5e0*/  FADD.FTZ R3, R168, R252 ;  /* 0x000000fca8037221 */ /* 0x000fe40000010000 */
[----:B-1----:R-:W-:Y:S02]  /*a5f0*/  HMMA.16816.F32 R52, R180, R60, R164 ;  /* 0x0000003cb434723c */ /* 0x002fe400000018a4 */
[----:B------:R-:W-:-:S04]  /*a600*/  FADD.FTZ R3, R169, R3 ;  /* 0x00000003a9037221 */ /* 0x000fc80000010000 */
[----:B------:R-:W-:Y:S01]  /*a610*/  HMMA.16816.F32 R56, R180, R62, R56 ;  /* 0x0000003eb438723c */ /* 0x000fe20000001838 */
[----:B------:R-:W-:-:S05]  /*a620*/  MOV R164, R2 ;  /* 0x0000000200a47202 */ /* 0x000fca0000000f00 */
[C---:B--2---:R-:W-:Y:S01]  /*a630*/  HMMA.16816.F32 R60, R180.reuse, R68, R128 ;  /* 0x00000044b43c723c */ /* 0x044fe20000001880 */
[----:B------:R-:W1:Y:S05]  /*a640*/  LDSM.16.MT88.4 R128, [R220+0x1f800] ;  /* 0x01f80000dc80783b */ /* 0x000e6a0000004200 */
[C---:B------:R-:W-:Y:S06]  /*a650*/  HMMA.16816.F32 R64, R180.reuse, R70, R64 ;  /* 0x00000046b440723c */ /* 0x040fec0000001840 */
[C---:B------:R-:W-:Y:S06]  /*a660*/  HMMA.16816.F32 R68, R180.reuse, R76, R32 ;  /* 0x0000004cb444723c */ /* 0x040fec0000001820 */
[C---:B------:R-:W-:Y:S06]  /*a670*/  HMMA.16816.F32 R72, R180.reuse, R78, R72 ;  /* 0x0000004eb448723c */ /* 0x040fec0000001848 */
[C---:B---3--:R-:W-:Y:S06]  /*a680*/  HMMA.16816.F32 R76, R180.reuse, R84, R28 ;  /* 0x00000054b44c723c */ /* 0x048fec000000181c */
[C---:B------:R-:W-:Y:S06]  /*a690*/  HMMA.16816.F32 R80, R180.reuse, R86, R80 ;  /* 0x00000056b450723c */ /* 0x040fec0000001850 */
[C---:B------:R-:W-:Y:S06]  /*a6a0*/  HMMA.16816.F32 R84, R180.reuse, R92, R24 ;  /* 0x0000005cb454723c */ /* 0x040fec0000001818 */
[C---:B------:R-:W-:Y:S06]  /*a6b0*/  HMMA.16816.F32 R88, R180.reuse, R94, R88 ;  /* 0x0000005eb458723c */ /* 0x040fec0000001858 */
[C---:B----4-:R-:W-:Y:S01]  /*a6c0*/  HMMA.16816.F32 R92, R180.reuse, R100, R20 ;  /* 0x00000064b45c723c */ /* 0x050fe20000001814 */
[----:B------:R-:W2:Y:S05]  /*a6d0*/  LDSM.16.MT88.4 R20, [R216+0x1f800] ;  /* 0x01f80000d814783b */ /* 0x000eaa0000004200 */
[C---:B------:R-:W-:Y:S06]  /*a6e0*/  HMMA.16816.F32 R116, R180.reuse, R120, R116 ;  /* 0x00000078b474723c */ /* 0x040fec0000001874 */
[C---:B------:R-:W-:Y:S06]  /*a6f0*/  HMMA.16816.F32 R120, R180.reuse, R122, R8 ;  /* 0x0000007ab478723c */ /* 0x040fec0000001808 */
[----:B------:R-:W-:Y:S01]  /*a700*/  HMMA.16816.F32 R96, R180, R102, R96 ;  /* 0x00000066b460723c */ /* 0x000fe20000001860 */
[----:B------:R-:W-:Y:S01]  /*a710*/  FADD.FTZ R8, R171, R3 ;  /* 0x00000003ab087221 */ /* 0x000fe20000010000 */
[----:B------:R-:W-:-:S03]  /*a720*/  FADD.FTZ R3, R172, R251 ;  /* 0x000000fbac037221 */ /* 0x000fc60000010000 */
[----:B------:R-:W-:Y:S01]  /*a730*/  FADD.FTZ R8, R173, R8 ;  /* 0x00000008ad087221 */ /* 0x000fe20000010000 */
[----:B------:R-:W-:Y:S01]  /*a740*/  FADD.FTZ R3, R174, R3 ;  /* 0x00000003ae037221 */ /* 0x000fe20000010000 */
[----:B-1----:R-:W-:Y:S02]  /*a750*/  HMMA.16816.F32 R100, R180, R128, R16 ;  /* 0x00000080b464723c */ /* 0x002fe40000001810 */
        /* <DEDUP_REMOVED lines=9> */
[C---:B------:R-:W-:Y:S02]  /*a7f0*/  HMMA.16816.F32 R108, R180.reuse, R112, R108 ;  /* 0x00000070b46c723c */ /* 0x040fe4000000186c */
[----:B------:R-:W-:Y:S01]  /*a800*/  FADD.FTZ R8, R178, R8 ;  /* 0x00000008b2087221 */ /* 0x000fe20000010000 */
[----:B------:R-:W-:Y:S01]  /*a810*/  FADD.FTZ R249, R230, R3 ;  /* 0x00000003e6f97221 */ /* 0x000fe20000010000 */
[----:B------:R-:W-:Y:S02]  /*a820*/  MOV R3, R0 ;  /* 0x0000000000037202 */ /* 0x000fe40000000f00 */
[----:B------:R-:W-:Y:S01]  /*a830*/  HMMA.16816.F32 R112, R180, R114, R12 ;  /* 0x00000072b470723c */ /* 0x000fe2000000180c */
[----:B------:R-:W-:-:S05]  /*a840*/  FADD.FTZ R248, R179, R8 ;  /* 0x00000008b3f87221 */ /* 0x000fca0000010000 */
        /* <DEDUP_REMOVED lines=10> */
[----:B------:R-:W-:-:S05]  /*a8f0*/  UIMAD UR4, UR4, UR6, URZ ;  /* 0x00000006040472a4 */ /* 0x000fca000f8e023f */
[----:B------:R-:W2:Y:S01]  /*a900*/  @!P5 LDC.64 R4, c[0x0][0x220] ;  /* 0x00008800ff04db82 */ /* 0x000ea20000000a00 */
[----:B------:R-:W-:Y:S01]  /*a910*/  UIMAD UR4, UR20, UR7, UR4 ;  /* 0x00000007140472a4 */ /* 0x000fe2000f8e0204 */
[----:B------:R-:W-:Y:S01]  /*a920*/  IMAD.U32 R8, RZ, RZ, UR10 ;  /* 0x0000000aff087e24 */ /* 0x000fe2000f8e00ff */
[----:B------:R-:W-:Y:S01]  /*a930*/  STL.64 [R1+0x8], R38 ;  /* 0x0000082601007387 */ /* 0x000fe20000100a00 */
[----:B------:R-:W-:Y:S01]  /*a940*/  IMAD.U32 R9, RZ, RZ, UR11 ;  /* 0x0000000bff097e24 */ /* 0x000fe2000f8e00ff */
[----:B------:R-:W-:Y:S02]  /*a950*/  UIADD3 UR4, UR11, UR4, URZ ;  /* 0x000000040b047290 */ /* 0x000fe4000fffe03f */
[----:B------:R-:W-:Y:S01]  /*a960*/  LEA R16, P0, R8, R184, 0x6 ;  /* 0x000000b808107211 */ /* 0x000fe200078030ff */
[----:B------:R-:W3:Y:S01]  /*a970*/  @!P4 LDC.64 R14, c[0x0][0x220] ;  /* 0x00008800ff0ecb82 */ /* 0x000ee20000000a00 */
[----:B------:R-:W-:Y:S02]  /*a980*/  STL.64 [R1], R36 ;  /* 0x0000002401007387 */ /* 0x000fe40000100a00 */
        /* <DEDUP_REMOVED lines=31> */
[----:B------:R-:W1:Y:S02]  /*ab80*/  @!P3 LDC.64 R4, c[0x0][0x220] ;  /* 0x00008800ff04bb82 */ /* 0x000e640000000a00 */
[----:B------:R-:W-:Y:S01]  /*ab90*/  @!PT LDS RZ, [RZ] ;  /* 0x00000000fffff984 */ /* 0x000fe20000000800 */
[----:B------:R-:W-:Y:S01]  /*aba0*/  @!PT LDS RZ, [RZ] ;  /* 0x00000000fffff984 */ /* 0x000fe20000000800 */
[----:B------:R-:W-:Y:S01]  /*abb0*/  @!PT LDS RZ, [RZ] ;  /* 0x00000000fffff984 */ /* 0x000fe20000000800 */
[----:B------:R-:W-:Y:S04]  /*abc0*/  @!P3 LDGSTS.E.BYPASS.LTC128B.128 [R227+0x1e000], desc[UR30][R12.64+0x180] ;  /* 0x1e0001800ce3bfae */ /* 0x000fe8000b901d5e */
[----:B------:R-:W-:Y:S01]  /*abd0*/  @P6 STS.128 [R227+0x19000], RZ ;  /* 0x019000ffe3006388 */ /* 0x000fe20000000c00 */
[----:B----4-:R-:W-:-:S02]  /*abe0*/  @!P6 LEA R18, P1, R14, R10, 0x1 ;  /* 0x0000000a0e12e211 */ /* 0x010fc400078208ff */
[----:B------:R-:W-:Y:S02]  /*abf0*/  IADD3.X R10, R3, UR14, RZ, P2, !PT ;  /* 0x0000000e030a7c10 */ /* 0x000fe400097fe4ff */
[C---:B--2---:R-:W-:Y:S02]  /*ac00*/  @!P5 LEA R8, P2, R14.reuse, R8, 0x1 ;  /* 0x000000080e08d211 */ /* 0x044fe400078408ff */
[C-C-:B------:R-:W-:Y:S02]  /*ac10*/  @!P6 LEA.HI.X R19, R14.reuse, R11, R10.reuse, 0x1, P1 ;  /* 0x0000000b0e13e211 */ /* 0x140fe400008f0c0a */
[C---:B---3--:R-:W-:Y:S02]  /*ac20*/  @!P4 LEA R6, P1, R14.reuse, R6, 0x1 ;  /* 0x000000060e06c211 */ /* 0x048fe400078208ff */
[C---:B------:R-:W-:Y:S01]  /*ac30*/  @!P5 LEA.HI.X R9, R14.reuse, R9, R10, 0x1, P2 ;  /* 0x000000090e09d211 */ /* 0x040fe200010f0c0a */
[----:B------:R-:W-:Y:S01]  /*ac40*/  @!PT LDS RZ, [RZ] ;  /* 0x00000000fffff984 */ /* 0x000fe20000000800 */
[----:B------:R-:W-:Y:S01]  /*ac50*/  @!PT LDS RZ, [RZ] ;  /* 0x00000000fffff984 */ /* 0x000fe20000000800 */
[----:B------:R-:W-:Y:S01]  /*ac60*/  @!PT LDS RZ, [RZ] ;  /* 0x00000000fffff984 */ /* 0x000fe20000000800 */
[----:B------:R-:W-:Y:S01]  /*ac70*/  @!P6 LDGSTS.E.BYPASS.LTC128B.128 [R227+0x19000], desc[UR30][R18.64] ;  /* 0x1900000012e3efae */ /* 0x000fe2000b901d5e */
[----:B-1----:R-:W-:-:S02]  /*ac80*/  @!P3 LEA R4, P0, R14, R4, 0x1 ;  /* 0x000000040e04b211 */ /* 0x002fc400078008ff */
        /* <DEDUP_REMOVED lines=32> */
[----:B------:R-:W-:Y:S03]  /*ae90*/  LDSM.16.M88.4 R244, [R212+0x6000] ;  /* 0x00600000d4f4783b */ /* 0x000fe60000000200 */
[C---:B------:R-:W-:Y:S01]  /*aea0*/  HMMA.16816.F32 R8, R176.reuse, R10, RZ ;  /* 0x0000000ab008723c */ /* 0x040fe200000018ff */
[----:B------:R-:W0:Y:S05]  /*aeb0*/  LDGDEPBAR ;  /* 0x00000000000079af */ /* 0x000e2a0000000000 */
        /* <DEDUP_REMOVED lines=141> */
[----:B------:R-:W-:Y:S05]  /*b790*/  LDSM.16.M88.4 R16, [R203] ;  /* 0x00000000cb10783b */ /* 0x000fea0000000200 */
[C---:B----4-:R-:W-:Y:S06]  /*b7a0*/  HMMA.16816.F32 R24, R12.reuse, R172, R24 ;  /* 0x000000ac0c18723c */ /* 0x050fec0000001818 */
[----:B------:R-:W-:Y:S01]  /*b7b0*/  HMMA.16816.F32 R20, R12, R174, R20 ;  /* 0x000000ae0c14723c */ /* 0x000fe20000001814 */
[----:B------:R-:W2:Y:S05]  /*b7c0*/  LDSM.16.M88.4 R172, [R224+0xc000] ;  /* 0x00c00000e0ac783b */ /* 0x000eaa0000000200 */
[C---:B---3--:R-:W-:Y:S06]  /*b7d0*/  HMMA.16816.F32 R4, R228.reuse, R28, R4 ;  /* 0x0000001ce404723c */ /* 0x048fec0000001804 */
[C---:B------:R-:W-:Y:S01]  /*b7e0*/  HMMA.16816.F32 R8, R228.reuse, R30, R8 ;  /* 0x0000001ee408723c */ /* 0x040fe20000001808 */
[----:B------:R-:W3:Y:S05]  /*b7f0*/  LDSM.16.M88.4 R28, [R202] ;  /* 0x00000000ca1c783b */ /* 0x000eea0000000200 */
[C---:B------:R-:W-:Y:S01]  /*b800*/  HMMA.16816.F32 R192, R228.reuse, R38, R192 ;  /* 0x00000026e4c0723c */ /* 0x040fe200000018c0 */
[----:B------:R4:W5:Y:S05]  /*b810*/  LDL.LU.64 R38, [R1+0x8] ;  /* 0x0000080001267983 */ /* 0x00096a0000300a00 */
[C---:B------:R-:W-:Y:S01]  /*b820*/  HMMA.16816.F32 R164, R228.reuse, R36, R164 ;  /* 0x00000024e4a4723c */ /* 0x040fe200000018a4 */
[----:B------:R4:W5:Y:S05]  /*b830*/  LDL.LU.64 R36, [R1] ;  /* 0x0000000001247983 */ /* 0x00096a0000300a00 */
[C---:B------:R-:W-:Y:S06]  /*b840*/  HMMA.16816.F32 R24, R228.reuse, R168, R24 ;  /* 0x000000a8e418723c */ /* 0x040fec0000001818 */
[----:B------:R-:W-:Y:S01]  /*b850*/  HMMA.16816.F32 R20, R228, R170, R20 ;  /* 0x000000aae414723c */ /* 0x000fe20000001814 */
[----:B------:R-:W-:Y:S05]  /*b860*/  LDSM.16.M88.4 R168, [R201] ;  /* 0x00000000c9a8783b */ /* 0x000fea0000000200 */
[C---:B-1----:R-:W-:Y:S06]  /*b870*/  HMMA.16816.F32 R180, R12.reuse, R32, R180 ;  /* 0x000000200cb4723c */ /* 0x042fec00000018b4 */
[----:B------:R-:W-:Y:S01]  /*b880*/  HMMA.16816.F32 R176, R12, R34, R176 ;  /* 0x000000220cb0723c */ /* 0x000fe200000018b0 */
[----:B------:R-:W-:Y:S04]  /*b890*/  LDSM.16.M88.4 R32, [R222+0xc000] ;  /* 0x00c00000de20783b */ /* 0x000fe80000000200 */
[----:B------:R-:W1:Y:S01]  /*b8a0*/  LDSM.16.M88.4 R12, [R219+0x16000] ;  /* 0x01600000db0c783b */ /* 0x000e620000000200 */
[C---:B--2---:R-:W-:Y:S06]  /*b8b0*/  HMMA.16816.F32 R4, R172.reuse, R16, R4 ;  /* 0x00000010ac04723c */ /* 0x044fec0000001804 */
[C---:B------:R-:W-:Y:S01]  /*b8c0*/  HMMA.16816.F32 R8, R172.reuse, R18, R8 ;  /* 0x00000012ac08723c */ /* 0x040fe20000001808 */
[----:B------:R-:W-:Y:S05]  /*b8d0*/  LDSM.16.M88.4 R16, [R221+0xc000] ;  /* 0x00c00000dd10783b */ /* 0x000fea0000000200 */
[C---:B---3--:R-:W-:Y:S06]  /*b8e0*/  HMMA.16816.F32 R24, R172.reuse, R28, R24 ;  /* 0x0000001cac18723c */ /* 0x048fec0000001818 */
[----:B------:R-:W-:Y:S01]  /*b8f0*/  HMMA.16816.F32 R20, R172, R30, R20 ;  /* 0x0000001eac14723c */ /* 0x000fe20000001814 */
[----:B------:R-:W2:Y:S05]  /*b900*/  LDSM.16.M88.4 R28, [R219+0x16800] ;  /* 0x01680000db1c783b */ /* 0x000eaa0000000200 */
[C---:B-1----:R-:W-:Y:S06]  /*b910*/  HMMA.16816.F32 R4, R32.reuse, R12, R4 ;  /* 0x0000000c2004723c */ /* 0x042fec0000001804 */
[C---:B------:R-:W-:Y:S01]  /*b920*/  HMMA.16816.F32 R8, R32.reuse, R14, R8 ;  /* 0x0000000e2008723c */ /* 0x040fe20000001808 */
[----:B------:R-:W1:Y:S05]  /*b930*/  LDSM.16.M88.4 R12, [R212+0x6800] ;  /* 0x00680000d40c783b */ /* 0x000e6a0000000200 */
[C---:B--2---:R-:W-:Y:S06]  /*b940*/  HMMA.16816.F32 R24, R32.reuse, R28, R24 ;  /* 0x0000001c2018723c */ /* 0x044fec0000001818 */
[----:B------:R-:W-:Y:S01]  /*b950*/  HMMA.16816.F32 R20, R32, R30, R20 ;  /* 0x0000001e2014723c */ /* 0x000fe20000001814 */
[----:B------:R-:W2:Y:S05]  /*b960*/  LDSM.16.M88.4 R28, [R219+0x17000] ;  /* 0x01700000db1c783b */ /* 0x000eaa0000000200 */
[----:B------:R-:W-:Y:S06]  /*b970*/  HMMA.16816.F32 R164, R172, R168, R164 ;  /* 0x000000a8aca4723c */ /* 0x000fec00000018a4 */
[C---:B------:R-:W-:Y:S06]  /*b980*/  HMMA.16816.F32 R4, R16.reuse, R244, R4 ;  /* 0x000000f41004723c */ /* 0x040fec0000001804 */
[C---:B-1----:R-:W-:Y:S06]  /*b990*/  HMMA.16816.F32 R24, R16.reuse, R12, R24 ;  /* 0x0000000c1018723c */ /* 0x042fec0000001818 */
[C---:B------:R-:W-:Y:S01]  /*b9a0*/  HMMA.16816.F32 R20, R16.reuse, R14, R20 ;  /* 0x0000000e1014723c */ /* 0x040fe20000001814 */
[----:B------:R-:W1:Y:S05]  /*b9b0*/  LDSM.16.M88.4 R12, [R200] ;  /* 0x00000000c80c783b */ /* 0x000e6a0000000200 */
[----:B------:R-:W-:Y:S06]  /*b9c0*/  HMMA.16816.F32 R8, R16, R246, R8 ;  /* 0x000000f61008723c */ /* 0x000fec0000001808 */
[C---:B------:R-:W-:Y:S06]  /*b9d0*/  HMMA.16816.F32 R180, R228.reuse, R196, R180 ;  /* 0x000000c4e4b4723c */ /* 0x040fec00000018b4 */
[----:B------:R-:W-:Y:S01]  /*b9e0*/  HMMA.16816.F32 R176, R228, R198, R176 ;  /* 0x000000c6e4b0723c */ /* 0x000fe200000018b0 */
[----:B------:R-:W3:Y:S01]  /*b9f0*/  LDSM.16.M88.4 R196, [R212+0x7000] ;  /* 0x00700000d4c4783b */ /* 0x000ee20000000200 */
[----:B------:R-:W-:Y:S01]  /*ba00*/  FMUL.FTZ R5, R5, UR34 ;  /* 0x0000002205057c20 */ /* 0x000fe20008410000 */
[----:B------:R-:W-:-:S03]  /*ba10*/  FMUL.FTZ R3, R4, UR34 ;  /* 0x0000002204037c20 */ /* 0x000fc60008410000 */
[----:B--2---:R-:W-:Y:S01]  /*ba20*/  HMMA.16816.F32 R164, R32, R28, R164 ;  /* 0x0000001c20a4723c */ /* 0x004fe200000018a4 */
[----:B------:R-:W-:Y:S01]  /*ba30*/  FMUL.FTZ R4, R7, UR34 ;  /* 0x0000002207047c20 */ /* 0x000fe20008410000 */
[----:B------:R-:W-:Y:S01]  /*ba40*/  IMAD.U32 R7, RZ, RZ, UR20 ;  /* 0x00000014ff077e24 */ /* 0x000fe2000f8e00ff */
[----:B------:R2:W4:Y:S01]  /*ba50*/  MUFU.TANH R169, R5 ;  /* 0x0000000500a97308 */ /* 0x0005220000002400 */
[----:B------:R-:W-:Y:S02]  /*ba60*/  FMUL.FTZ R26, R26, UR34 ;  /* 0x000000221a1a7c20 */ /* 0x000fe40008410000 */
[----:B------:R-:W-:Y:S01]  /*ba70*/  FMUL.FTZ R9, R9, UR34 ;  /* 0x0000002209097c20 */ /* 0x000fe20008410000 */
[----:B------:R-:W-:Y:S01]  /*ba80*/  FMUL.FTZ R10, R10, UR34 ;  /* 0x000000220a0a7c20 */ /* 0x000fe20008410000 */
[----:B------:R-:W-:Y:S01]  /*ba90*/  FMUL.FTZ R11, R11, UR34 ;  /* 0x000000220b0b7c20 */ /* 0x000fe20008410000 */
[----:B------:R-:W-:Y:S01]  /*baa0*/  FMUL.FTZ R20, R20, UR34 ;  /* 0x0000002214147c20 */ /* 0x000fe20008410000 */
[----:B------:R-:W-:Y:S01]  /*bab0*/  HMMA.16816.F32 R192, R172, R170, R192 ;  /* 0x000000aaacc0723c */ /* 0x000fe200000018c0 */
[----:B------:R-:W-:Y:S01]  /*bac0*/  IMAD R7, R7, 0x40, R235 ;  /* 0x0000004007077824 */ /* 0x000fe200078e02eb */
[----:B------:R4:W-:Y:S01]  /*bad0*/  MUFU.TANH R228, R26 ;  /* 0x0000001a00e47308 */ /* 0x0009e20000002400 */
[----:B--2---:R-:W-:-:S07]  /*bae0*/  FMUL.FTZ R5, R8, UR34 ;  /* 0x0000002208057c20 */ /* 0x004fce0008410000 */
[----:B------:R-:W-:Y:S01]  /*baf0*/  MUFU.TANH R168, R9 ;  /* 0x0000000900a87308 */ /* 0x000fe20000002400 */
[----:B-1----:R-:W-:Y:S07]  /*bb00*/  HMMA.16816.F32 R180, R172, R12, R180 ;  /* 0x0000000cacb4723c */ /* 0x002fee00000018b4 */
[----:B------:R-:W-:Y:S01]  /*bb10*/  MUFU.TANH R171, R10 ;  /* 0x0000000a00ab7308 */ /* 0x000fe20000002400 */
[----:B----4-:R-:W-:-:S07]  /*bb20*/  FMUL.FTZ R26, R27, UR34 ;  /* 0x000000221b1a7c20 */ /* 0x010fce0008410000 */
[----:B------:R1:W-:Y:S08]  /*bb30*/  MUFU.TANH R170, R11 ;  /* 0x0000000b00aa7308 */ /* 0x0003f00000002400 */
[----:B------:R2:W-:Y:S01]  /*bb40*/  MUFU.TANH R27, R20 ;  /* 0x00000014001b7308 */ /* 0x0005e20000002400 */
[----:B-1----:R-:W1:Y:S07]  /*bb50*/  LDSM.16.M88.4 R8, [R219+0x17800] ;  /* 0x01780000db08783b */ /* 0x002e6e0000000200 */
[----:B------:R-:W-:Y:S01]  /*bb60*/  MUFU.TANH R4, R4 ;  /* 0x0000000400047308 */ /* 0x000fe20000002400 */
[----:B--2---:R-:W-:-:S07]  /*bb70*/  VIADD R20, R7, 0x1 ;  /* 0x0000000107147836 */ /* 0x004fce0000000000 */
[----:B------:R-:W2:Y:S01]  /*bb80*/  MUFU.TANH R5, R5 ;  /* 0x0000000500057308 */ /* 0x000ea20000002400 */
[----:B------:R-:W-:Y:S02]  /*bb90*/  I2FP.F32.S32 R12, R20 ;  /* 0x00000014000c7245 */ /* 0x000fe40000201400 */
[C---:B------:R-:W-:Y:S02]  /*bba0*/  ISETP.GE.AND P2, PT, R20.reuse, R191, PT ;  /* 0x000000bf1400720c */ /* 0x040fe40003f46270 */
[----:B------:R-:W-:Y:S01]  /*bbb0*/  ISETP.GE.AND P1, PT, R20, R190, PT ;  /* 0x000000be1400720c */ /* 0x000fe20003f26270 */
[----:B------:R-:W-:Y:S01]  /*bbc0*/  FFMA.FTZ R20, R12, UR5, R169 ;  /* 0x000000050c147c23 */ /* 0x000fe200080100a9 */
[----:B---3--:R-:W-:Y:S01]  /*bbd0*/  HMMA.16816.F32 R164, R16, R196, R164 ;  /* 0x000000c410a4723c */ /* 0x008fe200000018a4 */
[----:B------:R-:W-:Y:S02]  /*bbe0*/  VIADD R13, R7, 0x8 ;  /* 0x00000008070d7836 */ /* 0x000fe40000000000 */
[----:B------:R-:W-:Y:S01]  /*bbf0*/  FMUL.FTZ R21, R21, UR34 ;  /* 0x0000002215157c20 */ /* 0x000fe20008410000 */
[----:B------:R-:W-:-:S02]  /*bc00*/  FSEL R20, R20, -INF , !P2 ;  /* 0xff80000014147808 */ /* 0x000fc40005000000 */
[C---:B------:R-:W-:Y:S02]  /*bc10*/  ISETP.GE.AND P0, PT, R13.reuse, R191, PT ;  /* 0x000000bf0d00720c */ /* 0x040fe40003f06270 */
[----:B------:R-:W-:Y:S02]  /*bc20*/  ISETP.GE.AND P2, PT, R13, R190, PT ;  /* 0x000000be0d00720c */ /* 0x000fe40003f46270 */
[----:B------:R-:W-:Y:S01]  /*bc30*/  I2FP.F32.S32 R13, R13 ;  /* 0x0000000d000d7245 */ /* 0x000fe20000201400 */
[----:B------:R-:W-:Y:S01]  /*bc40*/  HMMA.16816.F32 R192, R32, R30, R192 ;  /* 0x0000001e20c0723c */ /* 0x000fe200000018c0 */
[----:B------:R3:W-:Y:S01]  /*bc50*/  MUFU.TANH R30, R21 ;  /* 0x00000015001e7308 */ /* 0x0007e20000002400 */
[----:B------:R-:W-:Y:S02]  /*bc60*/  FMUL.FTZ R24, R24, UR34 ;  /* 0x0000002218187c20 */ /* 0x000fe40008410000 */
[C---:B--2---:R-:W-:Y:S01]  /*bc70*/  FFMA.FTZ R5, R13.reuse, UR5, R5 ;  /* 0x000000050d057c23 */ /* 0x044fe20008010005 */
[----:B------:R-:W-:Y:S01]  /*bc80*/  FFMA.FTZ R171, R13, UR5, R171 ;  /* 0x000000050dab7c23 */ /* 0x000fe200080100ab */
[----:B------:R-:W-:Y:S03]  /*bc90*/  HMMA.16816.F32 R176, R172, R14, R176 ;  /* 0x0000000eacb0723c */ /* 0x000fe600000018b0 */
[----:B------:R-:W2:Y:S01]  /*bca0*/  MUFU.TANH R29, R24 ;  /* 0x00000018001d7308 */ /* 0x000ea20000002400 */
[----:B---3--:R-:W-:-:S02]  /*bcb0*/  FFMA.FTZ R21, R12, UR5, R4 ;  /* 0x000000050c157c23 */ /* 0x008fc40008010004 */
[----:B------:R-:W3:Y:S01]  /*bcc0*/  LDSM.16.M88.4 R12, [R212+0x7800] ;  /* 0x00780000d40c783b */ /* 0x000ee20000000200 */
[----:B------:R-:W-:Y:S01]  /*bcd0*/  FMUL.FTZ R25, R25, UR34 ;  /* 0x0000002219197c20 */ /* 0x000fe20008410000 */
[----:B------:R-:W-:Y:S01]  /*bce0*/  FMUL.FTZ R22, R22, UR34 ;  /* 0x0000002216167c20 */ /* 0x000fe20008410000 */
[----:B------:R-:W-:Y:S02]  /*bcf0*/  VIADD R169, R7, 0x10 ;  /* 0x0000001007a97836 */ /* 0x000fe40000000000 */
[----:B------:R-:W-:Y:S01]  /*bd00*/  FMUL.FTZ R165, R165, UR34 ;  /* 0x00000022a5a57c20 */ /* 0x000fe20008410000 */
[----:B------:R4:W3:Y:S01]  /*bd10*/  MUFU.TANH R28, R25 ;  /* 0x00000019001c7308 */ /* 0x0008e20000002400 */
[----:B------:R-:W-:Y:S01]  /*bd20*/  FMUL.FTZ R23, R23, UR34 ;  /* 0x0000002217177c20 */ /* 0x000fe20008410000 */
[----:B-1----:R-:W-:Y:S01]  /*bd30*/  HMMA.16816.F32 R180, R32, R8, R180 ;  /* 0x0000000820b4723c */ /* 0x002fe200000018b4 */
[----:B------:R-:W-:-:S05]  /*bd40*/  FSEL R21, R21, -INF , !P1 ;  /* 0xff80000015157808 */ /* 0x000fca0004800000 */
[----:B------:R-:W1:Y:S01]  /*bd50*/  MUFU.TANH R26, R26 ;  /* 0x0000001a001a7308 */ /* 0x000e620000002400 */
[----:B------:R-:W-:Y:S01]  /*bd60*/  HMMA.16816.F32 R192, R16, R198, R192 ;  /* 0x000000c610c0723c */ /* 0x000fe200000018c0 */
[----:B------:R-:W-:Y:S01]  /*bd70*/  FMUL.FTZ R164, R164, UR34 ;  /* 0x00000022a4a47c20 */ /* 0x000fe20008410000 */
[----:B------:R-:W-:Y:S01]  /*bd80*/  FMUL.FTZ R166, R166, UR34 ;  /* 0x00000022a6a67c20 */ /* 0x000fe20008410000 */
[----:B------:R-:W-:Y:S01]  /*bd90*/  FMUL.FTZ R167, R167, UR34 ;  /* 0x00000022a7a77c20 */ /* 0x000fe20008410000 */
[----:B------:R-:W-:Y:S01]  /*bda0*/  FMUL.FTZ R6, R6, UR34 ;  /* 0x0000002206067c20 */ /* 0x000fe20008410000 */
[----:B------:R-:W-:Y:S01]  /*bdb0*/  UISETP.GE.AND UP0, UPT, UR22, 0x4, UPT ;  /* 0x000000041600788c */ /* 0x000fe2000bf06270 */
[----:B------:R-:W-:Y:S01]  /*bdc0*/  HMMA.16816.F32 R176, R32, R10, R176 ;  /* 0x0000000a20b0723c */ /* 0x000fe200000018b0 */
[----:B------:R2:W1:Y:S01]  /*bdd0*/  MUFU.TANH R31, R22 ;  /* 0x00000016001f7308 */ /* 0x0004620000002400 */
[----:B----4-:R-:W-:Y:S01]  /*bde0*/  FSEL R25, R5, -INF , !P0 ;  /* 0xff80000005197808 */ /* 0x010fe20004000000 */
[----:B------:R-:W-:-:S06]  /*bdf0*/  DEPBAR.LE SB0, 0x0 ;  /* 0x000080000000791a */ /* 0x000fcc0000000000 */
[----:B------:R4:W-:Y:S01]  /*be00*/  MUFU.TANH R5, R165 ;  /* 0x000000a500057308 */ /* 0x0009e20000002400 */
[C---:B------:R-:W-:Y:S02]  /*be10*/  VIADD R8, R7.reuse, 0x11 ;  /* 0x0000001107087836 */ /* 0x040fe40000000000 */
[----:B--2---:R-:W-:-:S05]  /*be20*/  VIADD R22, R7, 0x9 ;  /* 0x0000000907167836 */ /* 0x004fca0000000000 */
[----:B------:R2:W1:Y:S01]  /*be30*/  MUFU.TANH R4, R23 ;  /* 0x0000001700047308 */ /* 0x0004620000002400 */
[----:B----4-:R-:W-:Y:S02]  /*be40*/  I2FP.F32.S32 R165, R169 ;  /* 0x000000a900a57245 */ /* 0x010fe40000201400 */
[CC--:B------:R-:W-:Y:S02]  /*be50*/  ISETP.GE.AND P1, PT, R22.reuse, R191.reuse, PT ;  /* 0x000000bf1600720c */ /* 0x0c0fe40003f26270 */
[----:B------:R-:W-:Y:S01]  /*be60*/  ISETP.GE.AND P0, PT, R22, R190, PT ;  /* 0x000000be1600720c */ /* 0x000fe20003f06270 */
[----:B------:R-:W-:Y:S01]  /*be70*/  FFMA.FTZ R29, R165, UR5, R29 ;  /* 0x00000005a51d7c23 */ /* 0x000fe2000801001d */
[----:B--2---:R-:W-:Y:S02]  /*be80*/  I2FP.F32.S32 R23, R22 ;  /* 0x0000001600177245 */ /* 0x004fe40000201400 */
[----:B------:R-:W-:Y:S02]  /*be90*/  FSEL R22, R171, -INF , !P2 ;  /* 0xff800000ab167808 */ /* 0x000fe40005000000 */
[----:B------:R-:W-:Y:S01]  /*bea0*/  ISETP.GE.AND P2, PT, R169, R191, PT ;  /* 0x000000bfa900720c */ /* 0x000fe20003f46270 */
[----:B------:R-:W-:Y:S01]  /*beb0*/  FFMA.FTZ R24, R23, UR5, R168 ;  /* 0x0000000517187c23 */ /* 0x000fe200080100a8 */
[----:B------:R-:W-:-:S02]  /*bec0*/  VIADD R11, R7, 0x18 ;  /* 0x00000018070b7836 */ /* 0x000fc40000000000 */
[----:B------:R-:W-:Y:S02]  /*bed0*/  FSEL R174, R29, -INF , !P2 ;  /* 0xff8000001dae7808 */ /* 0x000fe40005000000 */
[----:B------:R-:W-:Y:S01]  /*bee0*/  I2FP.F32.S32 R29, R8 ;  /* 0x00000008001d7245 */ /* 0x000fe20000201400 */
[----:B------:R-:W-:Y:S01]  /*bef0*/  FFMA.FTZ R23, R23, UR5, R170 ;  /* 0x0000000517177c23 */ /* 0x000fe200080100aa */
[----:B------:R-:W2:Y:S01]  /*bf00*/  MUFU.TANH R164, R164 ;  /* 0x000000a400a47308 */ /* 0x000ea20000002400 */
[----:B------:R-:W-:Y:S01]  /*bf10*/  FSEL R24, R24, -INF , !P1 ;  /* 0xff80000018187808 */ /* 0x000fe20004800000 */
[----:B------:R-:W-:Y:S01]  /*bf20*/  FFMA.FTZ R170, R165, UR5, R228 ;  /* 0x00000005a5aa7c23 */ /* 0x000fe200080100e4 */
[----:B---3--:R-:W-:Y:S01]  /*bf30*/  FFMA.FTZ R175, R29, UR5, R28 ;  /* 0x000000051daf7c23 */ /* 0x008fe2000801001c */
[----:B------:R-:W-:Y:S02]  /*bf40*/  I2FP.F32.S32 R28, R11 ;  /* 0x0000000b001c7245 */ /* 0x000fe40000201400 */
[-C--:B------:R-:W-:Y:S01]  /*bf50*/  ISETP.GE.AND P1, PT, R169, R190.reuse, PT ;  /* 0x000000bea900720c */ /* 0x080fe20003f26270 */
[----:B-1----:R-:W-:Y:S01]  /*bf60*/  FFMA.FTZ R171, R29, UR5, R26 ;  /* 0x000000051dab7c23 */ /* 0x002fe2000801001a */
[----:B------:R-:W-:Y:S01]  /*bf70*/  ISETP.GE.AND P2, PT, R8, R190, PT ;  /* 0x000000be0800720c */ /* 0x000fe20003f46270 */
[----:B------:R-:W-:Y:S01]  /*bf80*/  FFMA.FTZ R27, R28, UR5, R27 ;  /* 0x000000051c1b7c23 */ /* 0x000fe2000801001b */
[----:B------:R-:W-:Y:S01]  /*bf90*/  FSEL R170, R170, -INF , !P1 ;  /* 0xff800000aaaa7808 */ /* 0x000fe20004800000 */
[----:B------:R-:W-:Y:S01]  /*bfa0*/  VIADD R26, R7, 0x19 ;  /* 0x00000019071a7836 */ /* 0x000fe20000000000 */
[----:B------:R-:W-:Y:S01]  /*bfb0*/  ISETP.GE.AND P1, PT, R11, R191, PT ;  /* 0x000000bf0b00720c */ /* 0x000fe20003f26270 */
[----:B------:R-:W-:Y:S01]  /*bfc0*/  HMMA.16816.F32 R180, R16, R12, R180 ;  /* 0x0000000c10b4723c */ /* 0x000fe200000018b4 */
[----:B------:R-:W-:-:S02]  /*bfd0*/  FSEL R23, R23, -INF , !P0 ;  /* 0xff80000017177808 */ /* 0x000fc40004000000 */
[----:B------:R-:W-:-:S04]  /*bfe0*/  ISETP.GE.AND P0, PT, R8, R191, PT ;  /* 0x000000bf0800720c */ /* 0x000fc80003f06270 */
[----:B------:R-:W-:Y:S01]  /*bff0*/  VIADD R13, R7, 0x20 ;  /* 0x00000020070d7836 */ /* 0x000fe20000000000 */
[----:B------:R-:W-:Y:S02]  /*c000*/  FSEL R171, R171, -INF , !P2 ;  /* 0xff800000abab7808 */ /* 0x000fe40005000000 */
[----:B------:R-:W-:Y:S01]  /*c010*/  FSEL R173, R27, -INF , !P1 ;  /* 0xff8000001bad7808 */ /* 0x000fe20004800000 */
[----:B------:R-:W1:Y:S01]  /*c020*/  MUFU.TANH R9, R166 ;  /* 0x000000a600097308 */ /* 0x000e620000002400 */
[----:B------:R-:W-:Y:S01]  /*c030*/  ISETP.GE.AND P2, PT, R26, R191, PT ;  /* 0x000000bf1a00720c */ /* 0x000fe20003f46270 */
[----:B------:R-:W-:Y:S01]  /*c040*/  FFMA.FTZ R31, R28, UR5, R31 ;  /* 0x000000051c1f7c23 */ /* 0x000fe2000801001f */
[----:B------:R-:W-:Y:S02]  /*c050*/  ISETP.GE.AND P1, PT, R26, R190, PT ;  /* 0x000000be1a00720c */ /* 0x000fe40003f26270 */
[----:B------:R-:W-:Y:S02]  /*c060*/  FSEL R175, R175, -INF , !P0 ;  /* 0xff800000afaf7808 */ /* 0x000fe40004000000 */
[----:B------:R-:W-:-:S02]  /*c070*/  I2FP.F32.S32 R26, R26 ;  /* 0x0000001a001a7245 */ /* 0x000fc40000201400 */
[----:B------:R-:W-:Y:S02]  /*c080*/  I2FP.F32.S32 R27, R13 ;  /* 0x0000000d001b7245 */ /* 0x000fe40000201400 */
[----:B------:R-:W-:Y:S01]  /*c090*/  ISETP.GE.AND P0, PT, R11, R190, PT ;  /* 0x000000be0b00720c */ /* 0x000fe20003f06270 */
[C---:B------:R-:W-:Y:S01]  /*c0a0*/  FFMA.FTZ R30, R26.reuse, UR5, R30 ;  /* 0x000000051a1e7c23 */ /* 0x040fe2000801001e */
[----:B------:R-:W-:Y:S01]  /*c0b0*/  FFMA.FTZ R168, R26, UR5, R4 ;  /* 0x000000051aa87c23 */ /* 0x000fe20008010004 */
[----:B--2---:R-:W-:Y:S01]  /*c0c0*/  FFMA.FTZ R164, R27, UR5, R164 ;  /* 0x000000051ba47c23 */ /* 0x004fe200080100a4 */
[----:B------:R-:W-:Y:S01]  /*c0d0*/  FSEL R169, R31, -INF , !P0 ;  /* 0xff8000001fa97808 */ /* 0x000fe20004000000 */
[----:B------:R-:W-:Y:S01]  /*c0e0*/  FMUL.FTZ R10, R192, UR34 ;  /* 0x00000022c00a7c20 */ /* 0x000fe20008410000 */
[----:B------:R-:W-:Y:S01]  /*c0f0*/  VIADD R26, R7, 0x21 ;  /* 0x00000021071a7836 */ /* 0x000fe20000000000 */
[----:B------:R-:W-:Y:S01]  /*c100*/  ISETP.GE.AND P0, PT, R13, R191, PT ;  /* 0x000000bf0d00720c */ /* 0x000fe20003f06270 */
[----:B------:R-:W2:Y:S01]  /*c110*/  MUFU.TANH R8, R167 ;  /* 0x000000a700087308 */ /* 0x000ea20000002400 */
[----:B------:R-:W-:-:S02]  /*c120*/  FSEL R168, R168, -INF , !P1 ;  /* 0xff800000a8a87808 */ /* 0x000fc40004800000 */
[----:B------:R-:W-:Y:S02]  /*c130*/  FSEL R243, R164, -INF , !P0 ;  /* 0xff800000a4f37808 */ /* 0x000fe40004000000 */
[C---:B------:R-:W-:Y:S02]  /*c140*/  ISETP.GE.AND P1, PT, R26.reuse, R191, PT ;  /* 0x000000bf1a00720c */ /* 0x040fe40003f26270 */
[----:B------:R-:W-:Y:S01]  /*c150*/  ISETP.GE.AND P0, PT, R26, R190, PT ;  /* 0x000000be1a00720c */ /* 0x000fe20003f06270 */
[----:B------:R-:W3:Y:S01]  /*c160*/  MUFU.TANH R10, R10 ;  /* 0x0000000a000a7308 */ /* 0x000ee20000002400 */
[----:B------:R-:W-:Y:S01]  /*c170*/  I2FP.F32.S32 R26, R26 ;  /* 0x0000001a001a7245 */ /* 0x000fe20000201400 */
[----:B------:R-:W-:Y:S01]  /*c180*/  FMUL.FTZ R12, R194, UR34 ;  /* 0x00000022c20c7c20 */ /* 0x000fe20008410000 */
[----:B------:R-:W-:Y:S01]  /*c190*/  HMMA.16816.F32 R176, R16, R14, R176 ;  /* 0x0000000e10b0723c */ /* 0x000fe200000018b0 */
[----:B------:R-:W-:Y:S01]  /*c1a0*/  FSEL R172, R30, -INF , !P2 ;  /* 0xff8000001eac7808 */ /* 0x000fe20005000000 */
[----:B-1----:R-:W-:Y:S01]  /*c1b0*/  FFMA.FTZ R27, R27, UR5, R9 ;  /* 0x000000051b1b7c23 */ /* 0x002fe20008010009 */
[----:B------:R-:W-:Y:S01]  /*c1c0*/  FFMA.FTZ R5, R26, UR5, R5 ;  /* 0x000000051a057c23 */ /* 0x000fe20008010005 */
[----:B------:R-:W-:Y:S01]  /*c1d0*/  FMUL.FTZ R195, R195, UR34 ;  /* 0x00000022c3c37c20 */ /* 0x000fe20008410000 */
[----:B------:R-:W-:Y:S01]  /*c1e0*/  ISETP.GE.AND P2, PT, R13, R190, PT ;  /* 0x000000be0d00720c */ /* 0x000fe20003f46270 */
[----:B------:R-:W-:Y:S01]  /*c1f0*/  VIADD R9, R7, 0x28 ;  /* 0x0000002807097836 */ /* 0x000fe20000000000 */
[----:B------:R-:W1:Y:S01]  /*c200*/  MUFU.TANH R12, R12 ;  /* 0x0000000c000c7308 */ /* 0x000e620000002400 */
[----:B------:R-:W-:Y:S01]  /*c210*/  FMUL.FTZ R11, R193, UR34 ;  /* 0x00000022c10b7c20 */ /* 0x000fe20008410000 */
[----:B------:R-:W-:Y:S01]  /*c220*/  FMUL.FTZ R13, R180, UR34 ;  /* 0x00000022b40d7c20 */ /* 0x000fe20008410000 */
[----:B------:R-:W-:-:S02]  /*c230*/  FSEL R251, R27, -INF , !P2 ;  /* 0xff8000001bfb7808 */ /* 0x000fc40005000000 */
[----:B------:R-:W-:Y:S02]  /*c240*/  FSEL R244, R5, -INF , !P1 ;  /* 0xff80000005f47808 */ /* 0x000fe40004800000 */
[C---:B------:R-:W-:Y:S01]  /*c250*/  ISETP.GE.AND P2, PT, R9.reuse, R191, PT ;  /* 0x000000bf0900720c */ /* 0x040fe20003f46270 */
[----:B------:R-:W4:Y:S01]  /*c260*/  MUFU.TANH R4, R195 ;  /* 0x000000c300047308 */ /* 0x000f220000002400 */
[----:B------:R-:W-:Y:S02]  /*c270*/  ISETP.GE.AND P1, PT, R9, R190, PT ;  /* 0x000000be0900720c */ /* 0x000fe40003f26270 */
[----:B------:R-:W-:Y:S01]  /*c280*/  I2FP.F32.S32 R9, R9 ;  /* 0x0000000900097245 */ /* 0x000fe20000201400 */
[----:B--2---:R-:W-:Y:S01]  /*c290*/  FFMA.FTZ R26, R26, UR5, R8 ;  /* 0x000000051a1a7c23 */ /* 0x004fe20008010008 */
[----:B------:R-:W-:Y:S01]  /*c2a0*/  FMUL.FTZ R8, R182, UR34 ;  /* 0x00000022b6087c20 */ /* 0x000fe20008410000 */
[----:B------:R-:W-:Y:S02]  /*c2b0*/  VIADD R14, R7, 0x29 ;  /* 0x00000029070e7836 */ /* 0x000fe40000000000 */
[----:B------:R-:W-:Y:S01]  /*c2c0*/  MUFU.TANH R11, R11 ;  /* 0x0000000b000b7308 */ /* 0x000fe20000002400 */
[----:B---3--:R-:W-:Y:S01]  /*c2d0*/  FFMA.FTZ R10, R9, UR5, R10 ;  /* 0x00000005090a7c23 */ /* 0x008fe2000801000a */
[----:B------:R-:W-:-:S06]  /*c2e0*/  FMUL.FTZ R5, R183, UR34 ;  /* 0x00000022b7057c20 */ /* 0x000fcc0008410000 */
[----:B------:R-:W2:Y:S01]  /*c2f0*/  MUFU.TANH R13, R13 ;  /* 0x0000000d000d7308 */ /* 0x000ea20000002400 */
[----:B------:R-:W-:Y:S02]  /*c300*/  I2FP.F32.S32 R16, R14 ;  /* 0x0000000e00107245 */ /* 0x000fe40000201400 */
[----:B------:R-:W-:Y:S01]  /*c310*/  FSEL R245, R10, -INF , !P2 ;  /* 0xff8000000af57808 */ /* 0x000fe20005000000 */
[----:B------:R-:W-:Y:S02]  /*c320*/  VIADD R10, R7, 0x30 ;  /* 0x00000030070a7836 */ /* 0x000fe40000000000 */
[----:B-1----:R-:W-:Y:S02]  /*c330*/  FFMA.FTZ R15, R9, UR5, R12 ;  /* 0x00000005090f7c23 */ /* 0x002fe4000801000c */
[----:B------:R-:W1:Y:S01]  /*c340*/  MUFU.TANH R8, R8 ;  /* 0x0000000800087308 */ /* 0x000e620000002400 */
[----:B----4-:R-:W-:Y:S01]  /*c350*/  FFMA.FTZ R12, R16, UR5, R4 ;  /* 0x00000005100c7c23 */ /* 0x010fe20008010004 */
[----:B------:R-:W-:Y:S01]  /*c360*/  I2FP.F32.S32 R9, R10 ;  /* 0x0000000a00097245 */ /* 0x000fe20000201400 */
[----:B------:R-:W-:Y:S01]  /*c370*/  FMUL.FTZ R4, R176, UR34 ;  /* 0x00000022b0047c20 */ /* 0x000fe20008410000 */
[----:B------:R-:W-:-:S04]  /*c380*/  FSEL R250, R26, -INF , !P0 ;  /* 0xff8000001afa7808 */ /* 0x000fc80004000000 */
[----:B------:R-:W3:Y:S01]  /*c390*/  MUFU.TANH R5, R5 ;  /* 0x0000000500057308 */ /* 0x000ee20000002400 */
[CC--:B------:R-:W-:Y:S01]  /*c3a0*/  ISETP.GE.AND P0, PT, R14.reuse, R191.reuse, PT ;  /* 0x000000bf0e00720c */ /* 0x0c0fe20003f06270 */
[----:B--2---:R-:W-:Y:S01]  /*c3b0*/  FFMA.FTZ R13, R9, UR5, R13 ;  /* 0x00000005090d7c23 */ /* 0x004fe2000801000d */
[----:B------:R-:W-:Y:S01]  /*c3c0*/  ISETP.GE.AND P2, PT, R14, R190, PT ;  /* 0x000000be0e00720c */ /* 0x000fe20003f46270 */
[----:B------:R-:W-:Y:S01]  /*c3d0*/  FFMA.FTZ R14, R16, UR5, R11 ;  /* 0x00000005100e7c23 */ /* 0x000fe2000801000b */
[----:B------:R-:W-:Y:S01]  /*c3e0*/  FSEL R183, R15, -INF , !P1 ;  /* 0xff8000000fb77808 */ /* 0x000fe20004800000 */
[----:B------:R-:W-:Y:S01]  /*c3f0*/  VIADD R11, R7, 0x31 ;  /* 0x00000031070b7836 */ /* 0x000fe20000000000 */
[-C--:B------:R-:W-:Y:S01]  /*c400*/  ISETP.GE.AND P1, PT, R10, R191.reuse, PT ;  /* 0x000000bf0a00720c */ /* 0x080fe20003f26270 */
[----:B------:R-:W2:Y:S01]  /*c410*/  MUFU.TANH R4, R4 ;  /* 0x0000000400047308 */ /* 0x000ea20000002400 */
[----:B------:R-:W-:Y:S01]  /*c420*/  FSEL R182, R12, -INF , !P2 ;  /* 0xff8000000cb67808 */ /* 0x000fe20005000000 */
[----:B------:R-:W-:Y:S01]  /*c430*/  FMUL.FTZ R181, R181, UR34 ;  /* 0x00000022b5b57c20 */ /* 0x000fe20008410000 */
[----:B------:R-:W-:Y:S01]  /*c440*/  FSEL R242, R13, -INF , !P1 ;  /* 0xff8000000df27808 */ /* 0x000fe20004800000 */
[----:B-1----:R-:W-:Y:S01]  /*c450*/  FFMA.FTZ R199, R9, UR5, R8 ;  /* 0x0000000509c77c23 */ /* 0x002fe20008010008 */
[----:B------:R-:W-:-:S02]  /*c460*/  ISETP.GE.AND P2, PT, R11, R191, PT ;  /* 0x000000bf0b00720c */ /* 0x000fc40003f46270 */
[-C--:B------:R-:W-:Y:S01]  /*c470*/  ISETP.GE.AND P1, PT, R11, R190.reuse, PT ;  /* 0x000000be0b00720c */ /* 0x080fe20003f26270 */
[----:B------:R-:W1:Y:S01]  /*c480*/  MUFU.TANH R6, R6 ;  /* 0x0000000600067308 */ /* 0x000e620000002400 */
[----:B------:R-:W-:Y:S01]  /*c490*/  I2FP.F32.S32 R11, R11 ;  /* 0x0000000b000b7245 */ /* 0x000fe20000201400 */
[----:B------:R-:W-:Y:S01]  /*c4a0*/  VIADD R8, R7, 0x38 ;  /* 0x0000003807087836 */ /* 0x000fe20000000000 */
[----:B------:R-:W-:Y:S01]  /*c4b0*/  FSEL R180, R14, -INF , !P0 ;  /* 0xff8000000eb47808 */ /* 0x000fe20004000000 */
[----:B------:R-:W-:Y:S01]  /*c4c0*/  BAR.SYNC.DEFER_BLOCKING 0x0 ;  /* 0x0000000000007b1d */ /* 0x000fe20000010000 */
[----:B------:R-:W-:Y:S01]  /*c4d0*/  ISETP.GE.AND P0, PT, R10, R190, PT ;  /* 0x000000be0a00720c */ /* 0x000fe20003f06270 */
[----:B------:R-:W-:Y:S01]  /*c4e0*/  FMUL.FTZ R10, R178, UR34 ;  /* 0x00000022b20a7c20 */ /* 0x000fe20008410000 */
[----:B---3--:R-:W-:Y:S01]  /*c4f0*/  FFMA.FTZ R5, R11, UR5, R5 ;  /* 0x000000050b057c23 */ /* 0x008fe20008010005 */
[----:B------:R-:W-:Y:S02]  /*c500*/  I2FP.F32.S32 R9, R8 ;  /* 0x0000000800097245 */ /* 0x000fe40000201400 */
[----:B------:R-:W3:Y:S01]  /*c510*/  MUFU.TANH R181, R181 ;  /* 0x000000b500b57308 */ /* 0x000ee20000002400 */
[----:B------:R-:W-:Y:S01]  /*c520*/  FMUL.FTZ R179, R179, UR34 ;  /* 0x00000022b3b37c20 */ /* 0x000fe20008410000 */
[----:B------:R-:W-:Y:S01]  /*c530*/  FSEL R198, R5, -INF , !P1 ;  /* 0xff80000005c67808 */ /* 0x000fe20004800000 */
[----:B------:R-:W-:Y:S01]  /*c540*/  FMUL.FTZ R177, R177, UR34 ;  /* 0x00000022b1b17c20 */ /* 0x000fe20008410000 */
[----:B------:R-:W-:Y:S01]  /*c550*/  FSEL R199, R199, -INF , !P0 ;  /* 0xff800000c7c77808 */ /* 0x000fe20004000000 */
[----:B--2---:R-:W-:Y:S01]  /*c560*/  FFMA.FTZ R230, R9, UR5, R4 ;  /* 0x0000000509e67c23 */ /* 0x004fe20008010004 */
[----:B------:R-:W-:-:S02]  /*c570*/  I2FP.F32.S32 R5, R7 ;  /* 0x0000000700057245 */ /* 0x000fc40000201400 */
[----:B------:R-:W2:Y:S01]  /*c580*/  MUFU.TANH R3, R3 ;  /* 0x0000000300037308 */ /* 0x000ea20000002400 */
[----:B------:R-:W-:-:S07]  /*c590*/  ISETP.GE.AND P0, PT, R8, R191, PT ;  /* 0x000000bf0800720c */ /* 0x000fce0003f06270 */
[----:B------:R-:W4:Y:S01]  /*c5a0*/  MUFU.TANH R10, R10 ;  /* 0x0000000a000a7308 */ /* 0x000f220000002400 */
[----:B------:R-:W-:Y:S01]  /*c5b0*/  FSEL R230, R230, -INF , !P0 ;  /* 0xff800000e6e67808 */ /* 0x000fe20004000000 */
[----:B-1----:R-:W-:Y:S01]  /*c5c0*/  FFMA.FTZ R6, R5, UR5, R6 ;  /* 0x0000000505067c23 */ /* 0x002fe20008010006 */
[----:B------:R-:W-:-:S05]  /*c5d0*/  ISETP.GE.AND P0, PT, R7, R190, PT ;  /* 0x000000be0700720c */ /* 0x000fca0003f06270 */
[----:B------:R-:W1:Y:S01]  /*c5e0*/  MUFU.TANH R4, R177 ;  /* 0x000000b100047308 */ /* 0x000e620000002400 */
[----:B------:R-:W-:-:S07]  /*c5f0*/  ISETP.GE.AND P1, PT, R7, R191, PT ;  /* 0x000000bf0700720c */ /* 0x000fce0003f26270 */
[----:B------:R-:W1:Y:S01]  /*c600*/  MUFU.TANH R179, R179 ;  /* 0x000000b300b37308 */ /* 0x000e620000002400 */
[----:B------:R-:W-:Y:S01]  /*c610*/  FSEL R18, R6, -INF , !P0 ;  /* 0xff80000006127808 */ /* 0x000fe20004000000 */
[----:B---3--:R-:W-:Y:S01]  /*c620*/  FFMA.FTZ R181, R11, UR5, R181 ;  /* 0x000000050bb57c23 */ /* 0x008fe200080100b5 */
[----:B------:R-:W-:Y:S01]  /*c630*/  VIADD R7, R7, 0x39 ;  /* 0x0000003907077836 */ /* 0x000fe20000000000 */
[----:B------:R-:W-:Y:S01]  /*c640*/  PLOP3.LUT P0, PT, PT, PT, UP0, 0x80, 0x0 ;  /* 0x000000000000781c */ /* 0x000fe20003f0f008 */
[----:B--2---:R-:W-:Y:S01]  /*c650*/  FFMA.FTZ R3, R5, UR5, R3 ;  /* 0x0000000505037c23 */ /* 0x004fe20008010003 */
[----:B----4-:R-:W-:Y:S01]  /*c660*/  FFMA.FTZ R10, R9, UR5, R10 ;  /* 0x00000005090a7c23 */ /* 0x010fe2000801000a */
[----:B------:R-:W-:Y:S02]  /*c670*/  FSEL R231, R181, -INF , !P2 ;  /* 0xff800000b5e77808 */ /* 0x000fe40005000000 */
[----:B------:R-:W-:Y:S02]  /*c680*/  I2FP.F32.S32 R5, R7 ;  /* 0x0000000700057245 */ /* 0x000fe40000201400 */
[----:B------:R-:W-:-:S02]  /*c690*/  ISETP.GE.AND P2, PT, R8, R190, PT ;  /* 0x000000be0800720c */ /* 0x000fc40003f46270 */
[----:B------:R-:W-:Y:S01]  /*c6a0*/  FSEL R3, R3, -INF , !P1 ;  /* 0xff80000003037808 */ /* 0x000fe20004800000 */
[C---:B-1----:R-:W-:Y:S01]  /*c6b0*/  FFMA.FTZ R4, R5.reuse, UR5, R4 ;  /* 0x0000000505047c23 */ /* 0x042fe20008010004 */
[----:B------:R-:W-:Y:S01]  /*c6c0*/  FSEL R197, R10, -INF , !P2 ;  /* 0xff8000000ac57808 */ /* 0x000fe20005000000 */
[----:B------:R-:W-:Y:S01]  /*c6d0*/  FFMA.FTZ R179, R5, UR5, R179 ;  /* 0x0000000505b37c23 */ /* 0x000fe200080100b3 */
        /* <DEDUP_REMOVED lines=84> */
.L_x_1226:
[----:B------:R-:W-:Y:S05]  /*cc20*/  BSYNC B0 ;  /* 0x0000000000007941 */ /* 0x000fea0003800000 */
.L_x_1225:
[----:B------:R-:W0:Y:S02]  /*cc30*/  LDGDEPBAR ;  /* 0x00000000000079af */ /* 0x000e240000000000 */
.L_x_1224:
[----:B--2---:R-:W-:Y:S01]  /*cc40*/  FMNMX.FTZ R7, R2, R3, !PT ;  /* 0x0000000302077209 */ /* 0x004fe20007810000 */
[----:B------:R-:W-:Y:S01]  /*cc50*/  LDSM.16.MT88.4 R32, [R216+0x18000] ;  /* 0x01800000d820783b */ /* 0x000fe20000004200 */
[----:B-1----:R-:W-:Y:S01]  /*cc60*/  FMNMX.FTZ R4, R0, R18, !PT ;  /* 0x0000001200047209 */ /* 0x002fe20007810000 */
        /* <DEDUP_REMOVED lines=15> */
[----:B------:R-:W-:Y:S02]  /*cd60*/  MOV R176, R251 ;  /* 0x000000fb00b07202 */ /* 0x000fe40000000f00 */
[----:B------:R-:W-:Y:S02]  /*cd70*/  FMNMX.FTZ R7, R243, R7, !PT ;  /* 0x00000007f3077209 */ /* 0x000fe40007810000 */
[----:B------:R-:W-:-:S02]  /*cd80*/  FMNMX.FTZ R4, R168, R4, !PT ;  /* 0x00000004a8047209 */ /* 0x000fc40007810000 */
[----:B------:R-:W-:Y:S02]  /*cd90*/  FMNMX.FTZ R7, R244, R7, !PT ;  /* 0x00000007f4077209 */ /* 0x000fe40007810000 */
[----:B------:R-:W-:Y:S02]  /*cda0*/  MOV R181, R250 ;  /* 0x000000fa00b57202 */ /* 0x000fe40000000f00 */
        /* <DEDUP_REMOVED lines=12> */
[----:B------:R-:W1:Y:S01]  /*ce70*/  SHFL.BFLY PT, R6, R7, 0x2, 0x1f ;  /* 0x0c401f0007067f89 */ /* 0x000e6200000e0000 */
        /* <DEDUP_REMOVED lines=17> */
[C---:B------:R-:W-:Y:S01]  /*cf90*/  FMUL.FTZ R196, R3.reuse, UR15 ;  /* 0x0000000f03c47c20 */ /* 0x040fe20008410000 */
[----:B------:R-:W-:Y:S01]  /*cfa0*/  FFMA.FTZ R192, R20, UR15, -R229 ;  /* 0x0000000f14c07c23 */ /* 0x000fe200080108e5 */
[----:B------:R-:W-:Y:S01]  /*cfb0*/  FADD.FTZ R4, R2, -R4 ;  /* 0x8000000402047221 */ /* 0x000fe20000010000 */
[----:B------:R-:W-:Y:S01]  /*cfc0*/  FSEL R5, R3, RZ, P1 ;  /* 0x000000ff03057208 */ /* 0x000fe20000800000 */
[----:B------:R-:W-:Y:S01]  /*cfd0*/  LDSM.16.MT88.4 R24, [R217+0x18000] ;  /* 0x01800000d918783b */ /* 0x000fe20000004200 */
[----:B------:R-:W-:Y:S01]  /*cfe0*/  FSEL R196, R196, RZ, P1 ;  /* 0x000000ffc4c47208 */ /* 0x000fe20000800000 */
[----:B------:R-:W-:Y:S01]  /*cff0*/  FMUL.FTZ R4, R4, UR15 ;  /* 0x0000000f04047c20 */ /* 0x000fe20008410000 */
[----:B------:R-:W-:Y:S01]  /*d000*/  MUFU.EX2 R193, R193 ;  /* 0x000000c100c17308 */ /* 0x000fe20000000800 */
[----:B------:R-:W-:Y:S01]  /*d010*/  FADD.FTZ R5, R0, -R5 ;  /* 0x8000000500057221 */ /* 0x000fe20000010000 */
[----:B------:R-:W-:Y:S01]  /*d020*/  FFMA.FTZ R247, R172, UR15, -R229 ;  /* 0x0000000facf77c23 */ /* 0x000fe200080108e5 */
[--C-:B------:R-:W-:Y:S01]  /*d030*/  FFMA.FTZ R167, R18, UR15, -R196.reuse ;  /* 0x0000000f12a77c23 */ /* 0x100fe200080108c4 */
[--C-:B------:R-:W-:Y:S01]  /*d040*/  FFMA.FTZ R166, R21, UR15, -R196.reuse ;  /* 0x0000000f15a67c23 */ /* 0x100fe200080108c4 */
[----:B------:R-:W1:Y:S01]  /*d050*/  LDSM.16.MT88.4 R16, [R218+0x18000] ;  /* 0x01800000da10783b */ /* 0x000e620000004200 */
[--C-:B------:R-:W-:Y:S01]  /*d060*/  FFMA.FTZ R165, R22, UR15, -R196.reuse ;  /* 0x0000000f16a57c23 */ /* 0x100fe200080108c4 */
[--C-:B------:R-:W-:Y:S01]  /*d070*/  FFMA.FTZ R2, R23, UR15, -R196.reuse ;  /* 0x0000000f17027c23 */ /* 0x100fe200080108c4 */
[----:B------:R-:W-:Y:S01]  /*d080*/  FMUL.FTZ R0, R5, UR15 ;  /* 0x0000000f05007c20 */ /* 0x000fe20008410000 */
[----:B------:R-:W-:Y:S01]  /*d090*/  MUFU.EX2 R192, R192 ;  /* 0x000000c000c07308 */ /* 0x000fe20000000800 */
[--C-:B------:R-:W-:Y:S01]  /*d0a0*/  FFMA.FTZ R246, R170, UR15, -R196.reuse ;  /* 0x0000000faaf67c23 */ /* 0x100fe200080108c4 */
[--C-:B------:R-:W-:Y:S01]  /*d0b0*/  FFMA.FTZ R250, R171, UR15, -R196.reuse ;  /* 0x0000000fabfa7c23 */ /* 0x100fe200080108c4 */
[--C-:B------:R-:W-:Y:S01]  /*d0c0*/  FFMA.FTZ R251, R169, UR15, -R196.reuse ;  /* 0x0000000fa9fb7c23 */ /* 0x100fe200080108c4 */
[----:B------:R-:W-:-:S02]  /*d0d0*/  FFMA.FTZ R252, R168, UR15, -R196 ;  /* 0x0000000fa8fc7c23 */ /* 0x000fc400080108c4 */
[----:B------:R-:W-:Y:S02]  /*d0e0*/  LDSM.16.MT88.4 R168, [R218+0x1a800] ;  /* 0x01a80000daa8783b */ /* 0x000fe40000004200 */
[----:B------:R-:W-:Y:S08]  /*d0f0*/  MUFU.EX2 R191, R191 ;  /* 0x000000bf00bf7308 */ /* 0x000ff00000000800 */
[----:B------:R-:W2:Y:S08]  /*d100*/  MUFU.EX2 R190, R190 ;  /* 0x000000be00be7308 */ /* 0x000eb00000000800 */
        /* <DEDUP_REMOVED lines=9> */
[----:B------:R-:W-:Y:S01]  /*d1a0*/  MUFU.EX2 R247, R247 ;  /* 0x000000f700f77308 */ /* 0x000fe20000000800 */
[----:B---3--:R-:W-:Y:S01]  /*d1b0*/  F2FP.F16.F32.PACK_AB R4, R192, R193 ;  /* 0x000000c1c004723e */ /* 0x008fe200000000ff */
[-C--:B----4-:R-:W-:Y:S01]  /*d1c0*/  FMUL.FTZ R20, R152, R194.reuse ;  /* 0x000000c298147220 */ /* 0x090fe20000410000 */
        /* <DEDUP_REMOVED lines=42> */
[----:B------:R-:W-:Y:S01]  /*d470*/  MOV R152, R245 ;  /* 0x000000f500987202 */ /* 0x000fe20000000f00 */
[--C-:B------:R-:W-:Y:S01]  /*d480*/  FFMA.FTZ R245, R173, UR15, -R229.reuse ;  /* 0x0000000fadf57c23 */ /* 0x100fe200080108e5 */
[C---:B------:R-:W-:Y:S01]  /*d490*/  HMMA.16816.F32 R32, R4.reuse, R34, R136 ;  /* 0x000000220420723c */ /* 0x040fe20000001888 */
[----:B------:R-:W3:Y:S01]  /*d4a0*/  LDSM.16.MT88.4 R136, [R217+0x1a000] ;  /* 0x01a00000d988783b */ /* 0x000ee20000004200 */
[-C--:B-----5:R-:W-:Y:S01]  /*d4b0*/  FMUL.FTZ R144, R36, R194.reuse ;  /* 0x000000c224907220 */ /* 0x0a0fe20000410000 */
        /* <DEDUP_REMOVED lines=8> */
[----:B------:R-:W-:Y:S01]  /*d540*/  MOV R153, R244 ;  /* 0x000000f400997202 */ /* 0x000fe20000000f00 */
[--C-:B------:R-:W-:Y:S01]  /*d550*/  FFMA.FTZ R244, R175, UR15, -R229.reuse ;  /* 0x0000000faff47c23 */ /* 0x100fe200080108e5 */
[----:B------:R-:W-:Y:S01]  /*d560*/  MOV R154, R243 ;  /* 0x000000f3009a7202 */ /* 0x000fe20000000f00 */
[----:B------:R-:W-:Y:S01]  /*d570*/  FFMA.FTZ R243, R174, UR15, -R229 ;  /* 0x0000000faef37c23 */ /* 0x000fe200080108e5 */
[----:B------:R-:W-:Y:S01]  /*d580*/  MUFU.EX2 R245, R245 ;  /* 0x000000f500f57308 */ /* 0x000fe20000000800 */
[----:B------:R-:W-:Y:S01]  /*d590*/  HMMA.16816.F32 R8, R4, R10, R156 ;  /* 0x0000000a0408723c */ /* 0x000fe2000000189c */
[----:B------:R-:W-:Y:S01]  /*d5a0*/  LDSM.16.MT88.4 R156, [R220+0x18800] ;  /* 0x01880000dc9c783b */ /* 0x000fe20000004200 */
[----:B------:R-:W-:-:S03]  /*d5b0*/  FFMA.FTZ R193, R249, R194, R193 ;  /* 0x000000c2f9c17223 */ /* 0x000fc600000100c1 */
[----:B------:R-:W-:Y:S01]  /*d5c0*/  LDSM.16.MT88.4 R172, [R220+0x1a800] ;  /* 0x01a80000dcac783b */ /* 0x000fe20000004200 */
[C---:B-1----:R-:W-:Y:S01]  /*d5d0*/  HMMA.16816.F32 R40, R4.reuse, R148, R144 ;  /* 0x000000940428723c */ /* 0x042fe20000001890 */
[----:B------:R-:W1:Y:S01]  /*d5e0*/  MUFU.EX2 R243, R243 ;  /* 0x000000f300f37308 */ /* 0x000e620000000800 */
[----:B------:R-:W-:Y:S01]  /*d5f0*/  FADD.FTZ R193, R192, R193 ;  /* 0x000000c1c0c17221 */ /* 0x000fe20000010000 */
[----:B------:R-:W4:Y:S03]  /*d600*/  LDSM.16.MT88.4 R144, [R216+0x1a000] ;  /* 0x01a00000d890783b */ /* 0x000f260000004200 */
[----:B------:R-:W-:Y:S01]  /*d610*/  HMMA.16816.F32 R36, R4, R150, R36 ;  /* 0x000000960424723c */ /* 0x000fe20000001824 */
[-C--:B------:R-:W-:Y:S01]  /*d620*/  FMUL.FTZ R148, R44, R194.reuse ;  /* 0x000000c22c947220 */ /* 0x080fe20000410000 */
[-C--:B------:R-:W-:Y:S01]  /*d630*/  FMUL.FTZ R149, R45, R194.reuse ;  /* 0x000000c22d957220 */ /* 0x080fe20000410000 */
[-C--:B------:R-:W-:Y:S01]  /*d640*/  FMUL.FTZ R44, R48, R194.reuse ;  /* 0x000000c2302c7220 */ /* 0x080fe20000410000 */
[----:B------:R-:W-:Y:S01]  /*d650*/  FMUL.FTZ R45, R49, R194 ;  /* 0x000000c2312d7220 */ /* 0x000fe20000410000 */
[----:B------:R-:W4:Y:S01]  /*d660*/  MUFU.EX2 R244, R244 ;  /* 0x000000f400f47308 */ /* 0x000f220000000800 */
[----:B------:R-:W-:Y:S01]  /*d670*/  FADD.FTZ R191, R191, R193 ;  /* 0x000000c1bfbf7221 */ /* 0x000fe20000010000 */
[-C--:B------:R-:W-:Y:S01]  /*d680*/  FMUL.FTZ R150, R46, R0.reuse ;  /* 0x000000002e967220 */ /* 0x080fe20000410000 */
[-C--:B------:R-:W-:Y:S01]  /*d690*/  FMUL.FTZ R151, R47, R0.reuse ;  /* 0x000000002f977220 */ /* 0x080fe20000410000 */
[-C--:B------:R-:W-:Y:S01]  /*d6a0*/  FMUL.FTZ R46, R50, R0.reuse ;  /* 0x00000000322e7220 */ /* 0x080fe20000410000 */
[----:B------:R-:W-:Y:S01]  /*d6b0*/  FMUL.FTZ R47, R51, R0 ;  /* 0x00000000332f7220 */ /* 0x000fe20000410000 */
[----:B------:R-:W-:-:S02]  /*d6c0*/  FADD.FTZ R191, R190, R191 ;  /* 0x000000bfbebf7221 */ /* 0x000fc40000010000 */
[----:B------:R-:W-:Y:S02]  /*d6d0*/  MUFU.EX2 R246, R246 ;  /* 0x000000f600f67308 */ /* 0x000fe40000000800 */
[----:B--2---:R-:W-:Y:S01]  /*d6e0*/  HMMA.16816.F32 R48, R4, R140, R148 ;  /* 0x0000008c0430723c */ /* 0x004fe20000001894 */
[----:B-1----:R-:W-:-:S05]  /*d6f0*/  FADD.FTZ R191, R243, R191 ;  /* 0x000000bff3bf7221 */ /* 0x002fca0000010000 */
        /* <DEDUP_REMOVED lines=10> */
[----:B------:R-:W2:Y:S02]  /*d7a0*/  MUFU.EX2 R250, R250 ;  /* 0x000000fa00fa7308 */ /* 0x000ea40000000800 */
[C---:B---3--:R-:W-:Y:S06]  /*d7b0*/  HMMA.16816.F32 R56, R4.reuse, R136, R148 ;  /* 0x000000880438723c */ /* 0x048fec0000001894 */
[C---:B------:R-:W-:Y:S01]  /*d7c0*/  HMMA.16816.F32 R52, R4.reuse, R138, R52 ;  /* 0x0000008a0434723c */ /* 0x040fe20000001834 */
[----:B------:R-:W3:Y:S01]  /*d7d0*/  LDSM.16.MT88.4 R136, [R218+0x1c000] ;  /* 0x01c00000da88783b */ /* 0x000ee20000004200 */
        /* <DEDUP_REMOVED lines=8> */
[----:B------:R-:W-:Y:S02]  /*d860*/  MUFU.EX2 R251, R251 ;  /* 0x000000fb00fb7308 */ /* 0x000fe40000000800 */
[C---:B----4-:R-:W-:Y:S06]  /*d870*/  HMMA.16816.F32 R64, R4.reuse, R144, R148 ;  /* 0x000000900440723c */ /* 0x050fec0000001894 */
[C---:B------:R-:W-:Y:S01]  /*d880*/  HMMA.16816.F32 R60, R4.reuse, R146, R60 ;  /* 0x00000092043c723c */ /* 0x040fe2000000183c */
[----:B------:R-:W4:Y:S01]  /*d890*/  LDSM.16.MT88.4 R144, [R217+0x1c000] ;  /* 0x01c00000d990783b */ /* 0x000f220000004200 */
        /* <DEDUP_REMOVED lines=9> */
[C---:B-1----:R-:W-:Y:S06]  /*d930*/  HMMA.16816.F32 R72, R4.reuse, R140, R148 ;  /* 0x0000008c0448723c */ /* 0x042fec0000001894 */
[----:B------:R-:W-:Y:S01]  /*d940*/  HMMA.16816.F32 R68, R4, R142, R68 ;  /* 0x0000008e0444723c */ /* 0x000fe20000001844 */
        /* <DEDUP_REMOVED lines=8> */
[----:B------:R-:W-:-:S03]  /*d9d0*/  FMUL.FTZ R79, R83, R0 ;  /* 0x00000000534f7220 */ /* 0x000fc60000410000 */
[C---:B---3--:R-:W-:Y:S06]  /*d9e0*/  HMMA.16816.F32 R80, R4.reuse, R136, R148 ;  /* 0x000000880450723c */ /* 0x048fec0000001894 */
[----:B------:R-:W-:Y:S01]  /*d9f0*/  HMMA.16816.F32 R76, R4, R138, R76 ;  /* 0x0000008a044c723c */ /* 0x000fe2000000184c */
        /* <DEDUP_REMOVED lines=9> */
[C---:B----4-:R-:W-:Y:S06]  /*da90*/  HMMA.16816.F32 R88, R4.reuse, R144, R148 ;  /* 0x000000900458723c */ /* 0x050fec0000001894 */
[----:B------:R-:W-:Y:S01]  /*daa0*/  HMMA.16816.F32 R84, R4, R146, R84 ;  /* 0x000000920454723c */ /* 0x000fe20000001854 */
        /* <DEDUP_REMOVED lines=9> */
[C---:B-1----:R-:W-:Y:S06]  /*db40*/  HMMA.16816.F32 R96, R4.reuse, R140, R148 ;  /* 0x0000008c0460723c */ /* 0x042fec0000001894 */
[C---:B------:R-:W-:Y:S01]  /*db50*/  HMMA.16816.F32 R92, R4.reuse, R142, R92 ;  /* 0x0000008e045c723c */ /* 0x040fe2000000185c */
        /* <DEDUP_REMOVED lines=8> */
[----:B------:R-:W1:Y:S02]  /*dbe0*/  LDSM.16.MT88.4 R140, [R217+0x1e000] ;  /* 0x01e00000d98c783b */ /* 0x000e640000004200 */
        /* <DEDUP_REMOVED lines=11> */
[C---:B----4-:R-:W-:Y:S06]  /*dca0*/  HMMA.16816.F32 R108, R4.reuse, R144, R108 ;  /* 0x00000090046c723c */ /* 0x050fec000000186c */
[----:B------:R-:W-:Y:S01]  /*dcb0*/  HMMA.16816.F32 R116, R4, R146, R148 ;  /* 0x000000920474723c */ /* 0x000fe20000001894 */
[----:B------:R-:W-:Y:S01]  /*dcc0*/  LDSM.16.MT88.4 R148, [R218+0x18800] ;  /* 0x01880000da94783b */ /* 0x000fe20000004200 */
[-C--:B------:R-:W-:Y:S01]  /*dcd0*/  FMUL.FTZ R144, R120, R194.reuse ;  /* 0x000000c278907220 */ /* 0x080fe20000410000 */
[-C--:B------:R-:W-:Y:S01]  /*dce0*/  FMUL.FTZ R145, R121, R194.reuse ;  /* 0x000000c279917220 */ /* 0x080fe20000410000 */
[-C--:B------:R-:W-:Y:S01]  /*dcf0*/  FMUL.FTZ R120, R124, R194.reuse ;  /* 0x000000c27c787220 */ /* 0x080fe20000410000 */
[----:B------:R-:W-:-:S02]  /*dd00*/  FMUL.FTZ R121, R125, R194 ;  /* 0x000000c27d797220 */ /* 0x000fc40000410000 */
[-C--:B------:R-:W-:Y:S01]  /*dd10*/  FMUL.FTZ R146, R122, R0.reuse ;  /* 0x000000007a927220 */ /* 0x080fe20000410000 */
[-C--:B------:R-:W-:Y:S01]  /*dd20*/  FMUL.FTZ R147, R123, R0.reuse ;  /* 0x000000007b937220 */ /* 0x080fe20000410000 */
[-C--:B------:R-:W-:Y:S01]  /*dd30*/  FMUL.FTZ R122, R126, R0.reuse ;  /* 0x000000007e7a7220 */ /* 0x080fe20000410000 */
[----:B------:R-:W-:Y:S01]  /*dd40*/  FMUL.FTZ R123, R127, R0 ;  /* 0x000000007f7b7220 */ /* 0x000fe20000410000 */
[C---:B-1----:R-:W-:Y:S06]  /*dd50*/  HMMA.16816.F32 R112, R4.reuse, R140, R112 ;  /* 0x0000008c0470723c */ /* 0x042fec0000001870 */
[C---:B------:R-:W-:Y:S01]  /*dd60*/  HMMA.16816.F32 R124, R4.reuse, R142, R144 ;  /* 0x0000008e047c723c */ /* 0x040fe20000001890 */
[----:B------:R-:W1:Y:S05]  /*dd70*/  LDSM.16.MT88.4 R140, [R217+0x18800] ;  /* 0x01880000d98c783b */ /* 0x000e6a0000004200 */
[C---:B---3--:R-:W-:Y:S01]  /*dd80*/  HMMA.16816.F32 R120, R4.reuse, R136, R120 ;  /* 0x000000880478723c */ /* 0x048fe20000001878 */
[-C--:B------:R-:W-:Y:S01]  /*dd90*/  FMUL.FTZ R144, R128, R194.reuse ;  /* 0x000000c280907220 */ /* 0x080fe20000410000 */
[----:B------:R-:W-:Y:S01]  /*dda0*/  FMUL.FTZ R145, R129, R194 ;  /* 0x000000c281917220 */ /* 0x000fe20000410000 */
[-C--:B------:R-:W-:Y:S01]  /*ddb0*/  FMUL.FTZ R146, R130, R0.reuse ;  /* 0x0000000082927220 */ /* 0x080fe20000410000 */
[-C--:B------:R-:W-:Y:S01]  /*ddc0*/  FMUL.FTZ R147, R131, R0.reuse ;  /* 0x0000000083937220 */ /* 0x080fe20000410000 */
[----:B------:R-:W-:Y:S01]  /*ddd0*/  F2FP.F16.F32.PACK_AB R128, R244, R243 ;  /* 0x000000f3f480723e */ /* 0x000fe200000000ff */
[----:B------:R-:W-:Y:S01]  /*dde0*/  FFMA.FTZ R0, R248, R0, R167 ;  /* 0x00000000f8007223 */ /* 0x000fe200000100a7 */
[----:B------:R-:W-:Y:S01]  /*ddf0*/  MOV R137, R176 ;  /* 0x000000b000897202 */ /* 0x000fe20000000f00 */
[----:B------:R-:W-:Y:S01]  /*de00*/  FADD.FTZ R244, R244, R191 ;  /* 0x000000bff4f47221 */ /* 0x000fe20000010000 */
[----:B------:R-:W3:Y:S01]  /*de10*/  LDSM.16.MT88.4 R176, [R216+0x18800] ;  /* 0x01880000d8b0783b */ /* 0x000ee20000004200 */
[----:B--2---:R-:W-:Y:S01]  /*de20*/  F2FP.F16.F32.PACK_AB R129, R250, R246 ;  /* 0x000000f6fa81723e */ /* 0x004fe200000000ff */
[----:B------:R-:W-:Y:S01]  /*de30*/  HMMA.16816.F32 R4, R4, R138, R144 ;  /* 0x0000008a0404723c */ /* 0x000fe20000001890 */
[----:B------:R-:W-:Y:S01]  /*de40*/  F2FP.F16.F32.PACK_AB R130, R247, R245 ;  /* 0x000000f5f782723e */ /* 0x000fe200000000ff */
[----:B------:R-:W-:Y:S01]  /*de50*/  FADD.FTZ R0, R166, R0 ;  /* 0x00000000a6007221 */ /* 0x000fe20000010000 */
[----:B------:R-:W-:Y:S01]  /*de60*/  F2FP.F16.F32.PACK_AB R131, R252, R251 ;  /* 0x000000fbfc83723e */ /* 0x000fe200000000ff */
[----:B------:R-:W-:-:S02]  /*de70*/  FADD.FTZ R244, R245, R244 ;  /* 0x000000f4f5f47221 */ /* 0x000fc40000010000 */
[----:B------:R-:W-:-:S04]  /*de80*/  FADD.FTZ R0, R165, R0 ;  /* 0x00000000a5007221 */ /* 0x000fc80000010000 */
[----:B------:R-:W-:Y:S01]  /*de90*/  HMMA.16816.F32 R160, R128, R156, R12 ;  /* 0x0000009c80a0723c */ /* 0x000fe2000000180c */
[----:B------:R-:W-:Y:S01]  /*dea0*/  LDSM.16.MT88.4 R12, [R216+0x1a800] ;  /* 0x01a80000d80c783b */ /* 0x000fe20000004200 */
[----:B------:R-:W-:Y:S01]  /*deb0*/  FADD.FTZ R2, R2, R0 ;  /* 0x0000000002027221 */ /* 0x000fe20000010000 */
[----:B------:R-:W-:-:S03]  /*dec0*/  FADD.FTZ R0, R247, R244 ;  /* 0x000000f4f7007221 */ /* 0x000fc60000010000 */
[----:B------:R-:W-:Y:S01]  /*ded0*/  HMMA.16816.F32 R156, R128, R158, R8 ;  /* 0x0000009e809c723c */ /* 0x000fe20000001808 */
[----:B------:R-:W-:-:S04]  /*dee0*/  FADD.FTZ R2, R246, R2 ;  /* 0x00000002f6027221 */ /* 0x000fc80000010000 */
[----:B------:R-:W-:Y:S02]  /*def0*/  FADD.FTZ R2, R250, R2 ;  /* 0x00000002fa027221 */ /* 0x000fe40000010000 */
[----:B------:R-:W-:Y:S01]  /*df00*/  MOV R9, R154 ;  /* 0x0000009a00097202 */ /* 0x000fe20000000f00 */
[----:B-1----:R-:W-:Y:S01]  /*df10*/  HMMA.16816.F32 R144, R128, R140, R28 ;  /* 0x0000008c8090723c */ /* 0x002fe2000000181c */
[----:B------:R-:W-:Y:S01]  /*df20*/  MOV R10, R153 ;  /* 0x00000099000a7202 */ /* 0x000fe20000000f00 */
[----:B------:R-:W-:Y:S01]  /*df30*/  FADD.FTZ R251, R251, R2 ;  /* 0x00000002fbfb7221 */ /* 0x000fe20000010000 */
[----:B------:R-:W-:-:S03]  /*df40*/  MOV R11, R152 ;  /* 0x00000098000b7202 */ /* 0x000fc60000000f00 */
[C---:B------:R-:W-:Y:S01]  /*df50*/  HMMA.16816.F32 R152, R128.reuse, R148, R20 ;  /* 0x000000948098723c */ /* 0x040fe20000001814 */
[----:B------:R-:W-:Y:S01]  /*df60*/  MOV R28, R137 ;  /* 0x00000089001c7202 */ /* 0x000fe20000000f00 */
[----:B------:R-:W-:Y:S01]  /*df70*/  LDSM.16.MT88.4 R20, [R218+0x1c800] ;  /* 0x01c80000da14783b */ /* 0x000fe20000004200 */
[----:B------:R-:W-:Y:S01]  /*df80*/  MOV R29, R181 ;  /* 0x000000b5001d7202 */ /* 0x000fe20000000f00 */
[----:B------:R-:W-:Y:S01]  /*df90*/  FADD.FTZ R251, R252, R251 ;  /* 0x000000fbfcfb7221 */ /* 0x000fe20000010000 */
[----:B------:R-:W-:Y:S01]  /*dfa0*/  MOV R30, R183 ;  /* 0x000000b7001e7202 */ /* 0x000fe20000000f00 */
[----:B------:R-:W-:Y:S01]  /*dfb0*/  HMMA.16816.F32 R148, R128, R150, R16 ;  /* 0x000000968094723c */ /* 0x000fe20000001810 */
[----:B------:R-:W1:Y:S01]  /*dfc0*/  LDSM.16.MT88.4 R16, [R217+0x1a800] ;  /* 0x01a80000d910783b */ /* 0x000e620000004200 */
[----:B------:R-:W-:-:S04]  /*dfd0*/  MOV R31, R182 ;  /* 0x000000b6001f7202 */ /* 0x000fc80000000f00 */
[C---:B---3--:R-:W-:Y:S06]  /*dfe0*/  HMMA.16816.F32 R136, R128.reuse, R176, R132 ;  /* 0x000000b08088723c */ /* 0x048fec0000001884 */
[C---:B------:R-:W-:Y:S01]  /*dff0*/  HMMA.16816.F32 R140, R128.reuse, R142, R24 ;  /* 0x0000008e808c723c */ /* 0x040fe20000001818 */
[----:B------:R-:W2:Y:S05]  /*e000*/  LDSM.16.MT88.4 R24, [R220+0x1c800] ;  /* 0x01c80000dc18783b */ /* 0x000eaa0000004200 */
[C---:B------:R-:W-:Y:S06]  /*e010*/  HMMA.16816.F32 R132, R128.reuse, R178, R32 ;  /* 0x000000b28084723c */ /* 0x040fec0000001820 */
[----:B------:R-:W-:Y:S01]  /*e020*/  HMMA.16816.F32 R176, R128, R168, R48 ;  /* 0x000000a880b0723c */ /* 0x000fe20000001830 */
[----:B------:R-:W-:-:S05]  /*e030*/  MOV R35, R180 ;  /* 0x000000b400237202 */ /* 0x000fca0000000f00 */
[C---:B------:R-:W-:Y:S06]  /*e040*/  HMMA.16816.F32 R48, R128.reuse, R170, R44 ;  /* 0x000000aa8030723c */ /* 0x040fec000000182c */
[C---:B------:R-:W-:Y:S01]  /*e050*/  HMMA.16816.F32 R180, R128.reuse, R172, R40 ;  /* 0x000000ac80b4723c */ /* 0x040fe20000001828 */
[----:B------:R-:W-:Y:S02]  /*e060*/  MOV R45, R9 ;  /* 0x00000009002d7202 */ /* 0x000fe40000000f00 */
[----:B------:R-:W-:Y:S02]  /*e070*/  MOV R46, R10 ;  /* 0x0000000a002e7202 */ /* 0x000fe40000000f00 */
[----:B------:R-:W-:Y:S01]  /*e080*/  MOV R47, R11 ;  /* 0x0000000b002f7202 */ /* 0x000fe20000000f00 */
[C---:B------:R-:W-:Y:S01]  /*e090*/  HMMA.16816.F32 R40, R128.reuse, R174, R36 ;  /* 0x000000ae8028723c */ /* 0x040fe20000001824 */
[----:B------:R-:W3:Y:S04]  /*e0a0*/  LDSM.16.MT88.4 R8, [R217+0x1c800] ;  /* 0x01c80000d908783b */ /* 0x000ee80000004200 */
[----:B------:R-:W4:Y:S01]  /*e0b0*/  LDSM.16.MT88.4 R36, [R218+0x1e800] ;  /* 0x01e80000da24783b */ /* 0x000f220000004200 */
[C---:B-1----:R-:W-:Y:S06]  /*e0c0*/  HMMA.16816.F32 R172, R128.reuse, R16, R56 ;  /* 0x0000001080ac723c */ /* 0x042fec0000001838 */
[C---:B------:R-:W-:Y:S01]  /*e0d0*/  HMMA.16816.F32 R56, R128.reuse, R18, R52 ;  /* 0x000000128038723c */ /* 0x040fe20000001834 */
[----:B------:R-:W1:Y:S05]  /*e0e0*/  LDSM.16.MT88.4 R16, [R216+0x1c800] ;  /* 0x01c80000d810783b */ /* 0x000e6a0000004200 */
[----:B------:R-:W-:Y:S01]  /*e0f0*/  HMMA.16816.F32 R168, R128, R12, R64 ;  /* 0x0000000c80a8723c */ /* 0x000fe20000001840 */
[----:B------:R-:W-:-:S02]  /*e100*/  MOV R54, R35 ;  /* 0x0000002300367202 */ /* 0x000fc40000000f00 */
[----:B------:R-:W-:-:S03]  /*e110*/  MOV R55, R28 ;  /* 0x0000001c00377202 */ /* 0x000fc60000000f00 */
[C---:B------:R-:W-:Y:S01]  /*e120*/  HMMA.16816.F32 R64, R128.reuse, R14, R60 ;  /* 0x0000000e8040723c */ /* 0x040fe2000000183c */
[----:B------:R-:W1:Y:S05]  /*e130*/  LDSM.16.MT88.4 R12, [R220+0x1e800] ;  /* 0x01e80000dc0c783b */ /* 0x000e6a0000004200 */
[----:B--2---:R-:W-:Y:S01]  /*e140*/  HMMA.16816.F32 R32, R128, R24, R72 ;  /* 0x000000188020723c */ /* 0x004fe20000001848 */
[----:B------:R-:W-:Y:S02]  /*e150*/  MOV R62, R29 ;  /* 0x0000001d003e7202 */ /* 0x000fe40000000f00 */
[----:B------:R-:W-:-:S03]  /*e160*/  MOV R63, R30 ;  /* 0x0000001e003f7202 */ /* 0x000fc60000000f00 */
[C---:B------:R-:W-:Y:S06]  /*e170*/  HMMA.16816.F32 R72, R128.reuse, R26, R68 ;  /* 0x0000001a8048723c */ /* 0x040fec0000001844 */
[----:B---3--:R-:W-:Y:S01]  /*e180*/  HMMA.16816.F32 R24, R128, R8, R88 ;  /* 0x000000088018723c */ /* 0x008fe20000001858 */
[----:B------:R-:W-:-:S05]  /*e190*/  MOV R71, R31 ;  /* 0x0000001f00477202 */ /* 0x000fca0000000f00 */
[----:B------:R-:W-:Y:S01]  /*e1a0*/  HMMA.16816.F32 R28, R128, R20, R80 ;  /* 0x00000014801c723c */ /* 0x000fe20000001850 */
[----:B------:R-:W-:-:S04]  /*e1b0*/  FFMA.FTZ R8, R45, UR15, -R229 ;  /* 0x0000000f2d087c23 */ /* 0x000fc800080108e5 */
[----:B------:R2:W-:Y:S01]  /*e1c0*/  MUFU.EX2 R44, R8 ;  /* 0x00000008002c7308 */ /* 0x0005e20000000800 */
[C---:B------:R-:W-:Y:S01]  /*e1d0*/  HMMA.16816.F32 R80, R128.reuse, R22, R76 ;  /* 0x000000168050723c */ /* 0x040fe2000000184c */
[----:B------:R-:W-:Y:S01]  /*e1e0*/  FFMA.FTZ R20, R46, UR15, -R229 ;  /* 0x0000000f2e147c23 */ /* 0x000fe200080108e5 */
[----:B------:R-:W-:Y:S04]  /*e1f0*/  LDSM.16.MT88.4 R76, [R220+0x1d000] ;  /* 0x01d00000dc4c783b */ /* 0x000fe80000004200 */
[C---:B------:R-:W-:Y:S01]  /*e200*/  HMMA.16816.F32 R88, R128.reuse, R10, R84 ;  /* 0x0000000a8058723c */ /* 0x040fe20000001854 */
[----:B------:R1:W3:Y:S05]  /*e210*/  MUFU.EX2 R45, R20 ;  /* 0x00000014002d7308 */ /* 0x0002ea0000000800 */
[----:B----4-:R-:W-:Y:S01]  /*e220*/  HMMA.16816.F32 R108, R128, R36, R108 ;  /* 0x00000024806c723c */ /* 0x010fe2000000186c */
[----:B--2---:R-:W2:Y:S06]  /*e230*/  LDSM.16.MT88.4 R8, [R217+0x1e800] ;  /* 0x01e80000d908783b */ /* 0x004eac0000004200 */
[----:B------:R-:W-:-:S02]  /*e240*/  FFMA.FTZ R36, R71, UR15, -R196 ;  /* 0x0000000f47247c23 */ /* 0x000fc400080108c4 */
[----:B------:R-:W-:Y:S02]  /*e250*/  LDSM.16.MT88.4 R68, [R217+0x19000] ;  /* 0x01900000d944783b */ /* 0x000fe40000004200 */
[----:B------:R-:W-:Y:S01]  /*e260*/  MUFU.EX2 R87, R36 ;  /* 0x0000002400577308 */ /* 0x000fe20000000800 */
[C---:B-1----:R-:W-:Y:S06]  /*e270*/  HMMA.16816.F32 R20, R128.reuse, R16, R96 ;  /* 0x000000108014723c */ /* 0x042fec0000001860 */
[----:B------:R-:W-:Y:S01]  /*e280*/  HMMA.16816.F32 R96, R128, R18, R92 ;  /* 0x000000128060723c */ /* 0x000fe2000000185c */
[----:B------:R-:W-:-:S04]  /*e290*/  FFMA.FTZ R16, R47, UR15, -R229 ;  /* 0x0000000f2f107c23 */ /* 0x000fc800080108e5 */
[----:B------:R1:W-:Y:S02]  /*e2a0*/  MUFU.EX2 R84, R16 ;  /* 0x0000001000547308 */ /* 0x0003e40000000800 */
[----:B---3--:R-:W-:Y:S02]  /*e2b0*/  MOV R94, R45 ;  /* 0x0000002d005e7202 */ /* 0x008fe40000000f00 */
[----:B------:R-:W-:Y:S02]  /*e2c0*/  MOV R95, R44 ;  /* 0x0000002c005f7202 */ /* 0x000fe40000000f00 */
[----:B------:R-:W3:Y:S01]  /*e2d0*/  LDSM.16.MT88.4 R44, [R216+0x1e800] ;  /* 0x01e80000d82c783b */ /* 0x000ee20000004200 */
[----:B-1----:R-:W-:-:S04]  /*e2e0*/  FFMA.FTZ R16, R54, UR15, -R229 ;  /* 0x0000000f36107c23 */ /* 0x002fc800080108e5 */
[----:B------:R1:W-:Y:S02]  /*e2f0*/  MUFU.EX2 R86, R16 ;  /* 0x0000001000567308 */ /* 0x0003e40000000800 */
[C---:B-1----:R-:W-:Y:S06]  /*e300*/  HMMA.16816.F32 R16, R128.reuse, R12, R104 ;  /* 0x0000000c8010723c */ /* 0x042fec0000001868 */
[----:B------:R-:W-:Y:S01]  /*e310*/  HMMA.16816.F32 R104, R128, R14, R100 ;  /* 0x0000000e8068723c */ /* 0x000fe20000001864 */
[--C-:B------:R-:W-:Y:S01]  /*e320*/  FFMA.FTZ R12, R55, UR15, -R196.reuse ;  /* 0x0000000f370c7c23 */ /* 0x100fe200080108c4 */
[----:B------:R-:W-:Y:S03]  /*e330*/  LDSM.16.MT88.4 R100, [R216+0x1d000] ;  /* 0x01d00000d864783b */ /* 0x000fe60000004200 */
[----:B------:R1:W-:Y:S01]  /*e340*/  MUFU.EX2 R92, R12 ;  /* 0x0000000c005c7308 */ /* 0x0003e20000000800 */
[----:B------:R-:W4:Y:S01]  /*e350*/  LDSM.16.MT88.4 R52, [R220+0x19000] ;  /* 0x01900000dc34783b */ /* 0x000f220000004200 */
[----:B-1----:R-:W-:-:S06]  /*e360*/  FFMA.FTZ R12, R62, UR15, -R196 ;  /* 0x0000000f3e0c7c23 */ /* 0x002fcc00080108c4 */
[----:B------:R1:W4:Y:S02]  /*e370*/  MUFU.EX2 R93, R12 ;  /* 0x0000000c005d7308 */ /* 0x0003240000000800 */
[----:B-1----:R-:W-:Y:S02]  /*e380*/  FFMA.FTZ R12, R63, UR15, -R196 ;  /* 0x0000000f3f0c7c23 */ /* 0x002fe400080108c4 */
[----:B------:R-:W1:Y:S04]  /*e390*/  LDSM.16.MT88.4 R60, [R218+0x19000] ;  /* 0x01900000da3c783b */ /* 0x000e680000004200 */
[----:B------:R2:W4:Y:S02]  /*e3a0*/  MUFU.EX2 R85, R12 ;  /* 0x0000000c00557308 */ /* 0x0005240000000800 */
[C---:B--2---:R-:W-:Y:S01]  /*e3b0*/  HMMA.16816.F32 R12, R128.reuse, R38, R116 ;  /* 0x00000026800c723c */ /* 0x044fe20000001874 */
[----:B------:R-:W2:Y:S05]  /*e3c0*/  LDSM.16.MT88.4 R36, [R216+0x19000] ;  /* 0x01900000d824783b */ /* 0x000eaa0000004200 */
[C---:B------:R-:W-:Y:S01]  /*e3d0*/  HMMA.16816.F32 R116, R128.reuse, R8, R112 ;  /* 0x000000088074723c */ /* 0x040fe20000001870 */
[----:B------:R-:W-:Y:S05]  /*e3e0*/  LDSM.16.MT88.4 R112, [R218+0x1f000] ;  /* 0x01f00000da70783b */ /* 0x000fea0000004200 */
[C---:B------:R-:W-:Y:S06]  /*e3f0*/  HMMA.16816.F32 R8, R128.reuse, R10, R124 ;  /* 0x0000000a8008723c */ /* 0x040fec000000187c */
[C---:B---3--:R-:W-:Y:S01]  /*e400*/  HMMA.16816.F32 R124, R128.reuse, R44, R120 ;  /* 0x0000002c807c723c */ /* 0x048fe20000001878 */
[----:B------:R-:W-:Y:S05]  /*e410*/  LDSM.16.MT88.4 R120, [R217+0x1f000] ;  /* 0x01f00000d978783b */ /* 0x000fea0000004200 */
[----:B------:R-:W-:Y:S01]  /*e420*/  HMMA.16816.F32 R128, R128, R46, R4 ;  /* 0x0000002e8080723c */ /* 0x000fe20000001804 */
[----:B------:R-:W3:Y:S06]  /*e430*/  LDSM.16.MT88.4 R44, [R220+0x1b000] ;  /* 0x01b00000dc2c783b */ /* 0x000eec0000004200 */
[----:B------:R-:W-:-:S02]  /*e440*/  F2FP.F16.F32.PACK_AB R4, R94, R95 ;  /* 0x0000005f5e04723e */ /* 0x000fc400000000ff */
[----:B----4-:R-:W-:Y:S02]  /*e450*/  F2FP.F16.F32.PACK_AB R5, R93, R92 ;  /* 0x0000005c5d05723e */ /* 0x010fe400000000ff */
        /* <DEDUP_REMOVED lines=12> */
[C---:B------:R-:W-:Y:S06]  /*e520*/  HMMA.16816.F32 R132, R4.reuse, R38, R132 ;  /* 0x000000260484723c */ /* 0x040fec0000001884 */
[C---:B---3--:R-:W-:Y:S06]  /*e530*/  HMMA.16816.F32 R36, R4.reuse, R44, R180 ;  /* 0x0000002c0424723c */ /* 0x048fec00000018b4 */
[----:B------:R-:W-:Y:S01]  /*e540*/  HMMA.16816.F32 R40, R4, R46, R40 ;  /* 0x0000002e0428723c */ /* 0x000fe20000001828 */
[----:B------:R-:W-:-:S02]  /*e550*/  MOV R183, R87 ;  /* 0x0000005700b77202 */ /* 0x000fc40000000f00 */
[----:B------:R-:W-:Y:S02]  /*e560*/  MOV R182, R86 ;  /* 0x0000005600b67202 */ /* 0x000fe40000000f00 */
[----:B------:R-:W-:Y:S01]  /*e570*/  MOV R181, R85 ;  /* 0x0000005500b57202 */ /* 0x000fe20000000f00 */
[C---:B----4-:R-:W-:Y:S01]  /*e580*/  HMMA.16816.F32 R44, R4.reuse, R52, R176 ;  /* 0x00000034042c723c */ /* 0x050fe200000018b0 */
[----:B------:R-:W-:Y:S02]  /*e590*/  MOV R180, R84 ;  /* 0x0000005400b47202 */ /* 0x000fe40000000f00 */
[----:B------:R-:W2:Y:S03]  /*e5a0*/  LDSM.16.MT88.4 R84, [R218+0x1d000] ;  /* 0x01d00000da54783b */ /* 0x000ea60000004200 */
[----:B------:R-:W-:Y:S01]  /*e5b0*/  HMMA.16816.F32 R48, R4, R54, R48 ;  /* 0x000000360430723c */ /* 0x000fe20000001830 */
[----:B------:R-:W-:-:S02]  /*e5c0*/  MOV R179, R93 ;  /* 0x0000005d00b37202 */ /* 0x000fc40000000f00 */
[----:B------:R-:W-:Y:S02]  /*e5d0*/  MOV R178, R94 ;  /* 0x0000005e00b27202 */ /* 0x000fe40000000f00 */
[----:B------:R-:W-:Y:S01]  /*e5e0*/  MOV R177, R92 ;  /* 0x0000005c00b17202 */ /* 0x000fe20000000f00 */
[C---:B-1----:R-:W-:Y:S01]  /*e5f0*/  HMMA.16816.F32 R52, R4.reuse, R60, R172 ;  /* 0x0000003c0434723c */ /* 0x042fe200000018ac */
[----:B------:R-:W-:Y:S02]  /*e600*/  MOV R176, R95 ;  /* 0x0000005f00b07202 */ /* 0x000fe40000000f00 */
[----:B------:R-:W1:Y:S01]  /*e610*/  LDSM.16.MT88.4 R92, [R217+0x1d000] ;  /* 0x01d00000d95c783b */ /* 0x000e620000004200 */
[----:B------:R-:W-:Y:S02]  /*e620*/  FADD.FTZ R2, R177, R251 ;  /* 0x000000fbb1027221 */ /* 0x000fe40000010000 */
[C---:B------:R-:W-:Y:S01]  /*e630*/  HMMA.16816.F32 R56, R4.reuse, R62, R56 ;  /* 0x0000003e0438723c */ /* 0x040fe20000001838 */
[--C-:B------:R-:W-:Y:S01]  /*e640*/  FFMA.FTZ R172, R199, UR15, -R196.reuse ;  /* 0x0000000fc7ac7c23 */ /* 0x100fe200080108c4 */
[--C-:B------:R-:W-:Y:S01]  /*e650*/  FFMA.FTZ R173, R198, UR15, -R196.reuse ;  /* 0x0000000fc6ad7c23 */ /* 0x100fe200080108c4 */
[--C-:B------:R-:W-:Y:S01]  /*e660*/  FFMA.FTZ R174, R197, UR15, -R196.reuse ;  /* 0x0000000fc5ae7c23 */ /* 0x100fe200080108c4 */
[----:B------:R-:W-:Y:S01]  /*e670*/  FFMA.FTZ R175, R195, UR15, -R196 ;  /* 0x0000000fc3af7c23 */ /* 0x000fe200080108c4 */
[----:B------:R-:W-:Y:S01]  /*e680*/  FADD.FTZ R0, R176, R0 ;  /* 0x00000000b0007221 */ /* 0x000fe20000010000 */
[----:B------:R-:W-:Y:S01]  /*e690*/  HMMA.16816.F32 R60, R4, R68, R168 ;  /* 0x00000044043c723c */ /* 0x000fe200000018a8 */
[----:B------:R-:W3:Y:S01]  /*e6a0*/  MUFU.EX2 R172, R172 ;  /* 0x000000ac00ac7308 */ /* 0x000ee20000000800 */
[----:B------:R-:W-:Y:S01]  /*e6b0*/  FADD.FTZ R2, R179, R2 ;  /* 0x00000002b3027221 */ /* 0x000fe20000010000 */
[----:B------:R-:W-:-:S03]  /*e6c0*/  FADD.FTZ R0, R178, R0 ;  /* 0x00000000b2007221 */ /* 0x000fc60000010000 */
[C---:B------:R-:W-:Y:S01]  /*e6d0*/  HMMA.16816.F32 R64, R4.reuse, R70, R64 ;  /* 0x000000460440723c */ /* 0x040fe20000001840 */
[--C-:B------:R-:W-:Y:S01]  /*e6e0*/  FFMA.FTZ R168, R242, UR15, -R229.reuse ;  /* 0x0000000ff2a87c23 */ /* 0x100fe200080108e5 */
[--C-:B------:R-:W-:Y:S01]  /*e6f0*/  FFMA.FTZ R169, R231, UR15, -R229.reuse ;  /* 0x0000000fe7a97c23 */ /* 0x100fe200080108e5 */
[--C-:B------:R-:W-:Y:S01]  /*e700*/  FFMA.FTZ R170, R230, UR15, -R229.reuse ;  /* 0x0000000fe6aa7c23 */ /* 0x100fe200080108e5 */
[----:B------:R-:W-:Y:S01]  /*e710*/  FFMA.FTZ R171, R228, UR15, -R229 ;  /* 0x0000000fe4ab7c23 */ /* 0x000fe200080108e5 */
[----:B------:R-:W4:Y:S01]  /*e720*/  MUFU.EX2 R173, R173 ;  /* 0x000000ad00ad7308 */ /* 0x000f220000000800 */
[----:B------:R-:W-:Y:S01]  /*e730*/  HMMA.16816.F32 R68, R4, R76, R32 ;  /* 0x0000004c0444723c */ /* 0x000fe20000001820 */
[----:B------:R-:W1:Y:S01]  /*e740*/  LDSM.16.MT88.4 R32, [R220+0x1f000] ;  /* 0x01f00000dc20783b */ /* 0x000e620000004200 */
[----:B------:R-:W-:Y:S01]  /*e750*/  FADD.FTZ R0, R180, R0 ;  /* 0x00000000b4007221 */ /* 0x000fe20000010000 */
[----:B------:R-:W-:-:S03]  /*e760*/  FADD.FTZ R2, R181, R2 ;  /* 0x00000002b5027221 */ /* 0x000fc60000010000 */
[----:B------:R-:W-:Y:S01]  /*e770*/  HMMA.16816.F32 R72, R4, R78, R72 ;  /* 0x0000004e0448723c */ /* 0x000fe20000001848 */
[----:B------:R-:W1:Y:S01]  /*e780*/  MUFU.EX2 R168, R168 ;  /* 0x000000a800a87308 */ /* 0x000e620000000800 */
[----:B------:R-:W-:Y:S01]  /*e790*/  FADD.FTZ R0, R182, R0 ;  /* 0x00000000b6007221 */ /* 0x000fe20000010000 */
[----:B------:R-:W-:-:S03]  /*e7a0*/  FADD.FTZ R2, R183, R2 ;  /* 0x00000002b7027221 */ /* 0x000fc60000010000 */
[C---:B--2---:R-:W-:Y:S01]  /*e7b0*/  HMMA.16816.F32 R76, R4.reuse, R84, R28 ;  /* 0x00000054044c723c */ /* 0x044fe2000000181c */
[----:B------:R-:W2:Y:S01]  /*e7c0*/  LDSM.16.MT88.4 R28, [R216+0x1f000] ;  /* 0x01f00000d81c783b */ /* 0x000ea20000004200 */
[----:B---3--:R-:W-:Y:S01]  /*e7d0*/  FADD.FTZ R2, R172, R2 ;  /* 0x00000002ac027221 */ /* 0x008fe20000010000 */
[----:B------:R-:W3:Y:S03]  /*e7e0*/  MUFU.EX2 R169, R169 ;  /* 0x000000a900a97308 */ /* 0x000ee60000000800 */
[----:B------:R-:W-:Y:S01]  /*e7f0*/  HMMA.16816.F32 R80, R4, R86, R80 ;  /* 0x000000560450723c */ /* 0x000fe20000001850 */
[----:B----4-:R-:W-:-:S04]  /*e800*/  FADD.FTZ R2, R173, R2 ;  /* 0x00000002ad027221 */ /* 0x010fc80000010000 */
[----:B------:R-:W4:Y:S01]  /*e810*/  MUFU.EX2 R170, R170 ;  /* 0x000000aa00aa7308 */ /* 0x000f220000000800 */
[----:B-1----:R-:W-:Y:S01]  /*e820*/  HMMA.16816.F32 R84, R4, R92, R24 ;  /* 0x0000005c0454723c */ /* 0x002fe20000001818 */
[----:B------:R-:W-:Y:S01]  /*e830*/  LDSM.16.MT88.4 R24, [R217+0x19800] ;  /* 0x01980000d918783b */ /* 0x000fe20000004200 */
[----:B------:R-:W-:-:S04]  /*e840*/  FADD.FTZ R0, R168, R0 ;  /* 0x00000000a8007221 */ /* 0x000fc80000010000 */
[----:B------:R-:W-:Y:S01]  /*e850*/  HMMA.16816.F32 R88, R4, R94, R88 ;  /* 0x0000005e0458723c */ /* 0x000fe20000001858 */
[----:B------:R-:W1:Y:S01]  /*e860*/  MUFU.EX2 R171, R171 ;  /* 0x000000ab00ab7308 */ /* 0x000e620000000800 */
[----:B---3--:R-:W-:-:S04]  /*e870*/  FADD.FTZ R0, R169, R0 ;  /* 0x00000000a9007221 */ /* 0x008fc80000010000 */
[C---:B------:R-:W-:Y:S01]  /*e880*/  HMMA.16816.F32 R92, R4.reuse, R100, R20 ;  /* 0x00000064045c723c */ /* 0x040fe20000001814 */
[----:B------:R-:W3:Y:S02]  /*e890*/  LDSM.16.MT88.4 R20, [R220+0x19800] ;  /* 0x01980000dc14783b */ /* 0x000ee40000004200 */
[----:B------:R-:W2:Y:S01]  /*e8a0*/  MUFU.EX2 R174, R174 ;  /* 0x000000ae00ae7308 */ /* 0x000ea20000000800 */
[----:B----4-:R-:W-:Y:S02]  /*e8b0*/  FADD.FTZ R0, R170, R0 ;  /* 0x00000000aa007221 */ /* 0x010fe40000010000 */
[C---:B------:R-:W-:Y:S05]  /*e8c0*/  HMMA.16816.F32 R96, R4.reuse, R102, R96 ;  /* 0x000000660460723c */ /* 0x040fea0000001860 */
[----:B------:R-:W4:Y:S01]  /*e8d0*/  MUFU.EX2 R175, R175 ;  /* 0x000000af00af7308 */ /* 0x000f220000000800 */
[----:B------:R-:W-:Y:S01]  /*e8e0*/  HMMA.16816.F32 R108, R4, R112, R108 ;  /* 0x00000070046c723c */ /* 0x000fe2000000186c */
[----:B-1----:R-:W-:-:S05]  /*e8f0*/  FADD.FTZ R249, R171, R0 ;  /* 0x00000000abf97221 */ /* 0x002fca0000010000 */
[----:B------:R-:W-:Y:S01]  /*e900*/  HMMA.16816.F32 R116, R4, R120, R116 ;  /* 0x000000780474723c */ /* 0x000fe20000001874 */
[----:B--2---:R-:W-:-:S05]  /*e910*/  FADD.FTZ R2, R174, R2 ;  /* 0x00000002ae027221 */ /* 0x004fca0000010000 */
[----:B------:R-:W-:Y:S01]  /*e920*/  HMMA.16816.F32 R100, R4, R32, R16 ;  /* 0x000000200464723c */ /* 0x000fe20000001810 */
[----:B------:R-:W1:Y:S01]  /*e930*/  LDSM.16.MT88.4 R16, [R218+0x19800] ;  /* 0x01980000da10783b */ /* 0x000e620000004200 */
[----:B----4-:R-:W-:-:S04]  /*e940*/  FADD.FTZ R248, R175, R2 ;  /* 0x00000002aff87221 */ /* 0x010fc80000010000 */
[C---:B------:R-:W-:Y:S01]  /*e950*/  HMMA.16816.F32 R104, R4.reuse, R34, R104 ;  /* 0x000000220468723c */ /* 0x040fe20000001868 */
[----:B------:R-:W-:Y:S05]  /*e960*/  LDSM.16.MT88.4 R32, [R216+0x19800] ;  /* 0x01980000d820783b */ /* 0x000fea0000004200 */
[C---:B------:R-:W-:Y:S01]  /*e970*/  HMMA.16816.F32 R112, R4.reuse, R114, R12 ;  /* 0x000000720470723c */ /* 0x040fe2000000180c */
[----:B------:R-:W-:Y:S05]  /*e980*/  LDSM.16.MT88.4 R12, [R216+0x1b800] ;  /* 0x01b80000d80c783b */ /* 0x000fea0000004200 */
        /* <DEDUP_REMOVED lines=21> */
[C---:B---3--:R-:W-:Y:S06]  /*eae0*/  HMMA.16816.F32 R44, R4.reuse, R20, R44 ;  /* 0x00000014042c723c */ /* 0x048fec000000182c */
[C---:B------:R-:W-:Y:S01]  /*eaf0*/  HMMA.16816.F32 R48, R4.reuse, R22, R48 ;  /* 0x000000160430723c */ /* 0x040fe20000001830 */
        /* <DEDUP_REMOVED lines=14> */
[C---:B------:R-:W-:Y:S06]  /*ebe0*/  HMMA.16816.F32 R132, R4.reuse, R34, R132 ;  /* 0x000000220484723c */ /* 0x040fec0000001884 */
[C---:B------:R-:W-:Y:S06]  /*ebf0*/  HMMA.16816.F32 R76, R4.reuse, R24, R76 ;  /* 0x00000018044c723c */ /* 0x040fec000000184c */
[C---:B------:R-:W-:Y:S06]  /*ec00*/  HMMA.16816.F32 R80, R4.reuse, R26, R80 ;  /* 0x0000001a0450723c */ /* 0x040fec0000001850 */
[C---:B------:R-:W-:Y:S06]  /*ec10*/  HMMA.16816.F32 R84, R4.reuse, R28, R84 ;  /* 0x0000001c0454723c */ /* 0x040fec0000001854 */
        /* <DEDUP_REMOVED lines=11> */
.L_x_1220:
[----:B------:R-:W-:-:S12]  /*ecd0*/  UIADD3 UR22, UR20, -0x1, URZ ;  /* 0xffffffff14167890 */ /* 0x000fd8000fffe03f */
.L_x_1227:
        /* <DEDUP_REMOVED lines=11> */
[----:B------:R-:W-:Y:S01]  /*ed90*/  UMOV UR23, URZ ;  /* 0x0000003f00177c82 */ /* 0x000fe20008000000 */
[----:B------:R-:W-:Y:S01]  /*eda0*/  ULDC UR11, c[0x0][0x2d0] ;  /* 0x0000b400000b7ab9 */ /* 0x000fe20000000800 */
[----:B------:R-:W-:Y:S01]  /*edb0*/  ULDC UR10, c[0x0][0x39c] ;  /* 0x0000e700000a7ab9 */ /* 0x000fe20000000800 */
        /* <DEDUP_REMOVED lines=16> */
[----:B------:R-:W2:Y:S01]  /*eec0*/  @!P3 LDC.64 R228, c[0x0][0x220] ;  /* 0x00008800ffe4bb82 */ /* 0x000ea20000000a00 */
[----:B------:R-:W-:Y:S02]  /*eed0*/  LEA R243, P0, R0, UR6, 0x1 ;  /* 0x0000000600f37c11 */ /* 0x000fe4000f8008ff */
[----:B------:R-:W-:Y:S02]  /*eee0*/  LEA R245, P1, R2, UR8, 0x1 ;  /* 0x0000000802f57c11 */ /* 0x000fe4000f8208ff */
        /* <DEDUP_REMOVED lines=10> */
.L_x_1231:
        /* <DEDUP_REMOVED lines=60> */
.L_x_1229:
[----:B------:R-:W-:Y:S01]  /*f350*/  UIADD3 UR21, -UR23, UR22, URZ ;  /* 0x0000001617157290 */ /* 0x000fe2000fffe13f */
[----:B------:R-:W-:Y:S04]  /*f360*/  DEPBAR.LE SB0, 0x0 ;  /* 0x000080000000791a */ /* 0x000fe80000000000 */
[----:B------:R-:W-:Y:S01]  /*f370*/  USHF.R.S32.HI UR24, URZ, 0x1f, UR21 ;  /* 0x0000001f3f187899 */ /* 0x000fe20008011415 */
[----:B------:R-:W-:Y:S01]  /*f380*/  MOV R10, UR21 ;  /* 0x00000015000a7c02 */ /* 0x000fe20008000f00 */
[----:B------:R-:W-:Y:S01]  /*f390*/  IMAD.U32 R5, RZ, RZ, UR21 ;  /* 0x00000015ff057e24 */ /* 0x000fe2000f8e00ff */
[----:B------:R-:W-:Y:S01]  /*f3a0*/  UIMAD UR15, UR12, UR21, URZ ;  /* 0x000000150c0f72a4 */ /* 0x000fe2000f8e023f */
[----:B------:R-:W-:Y:S01]  /*f3b0*/  MOV R3, UR21 ;  /* 0x0000001500037c02 */ /* 0x000fe20008000f00 */
[----:B------:R-:W-:Y:S01]  /*f3c0*/  BAR.SYNC.DEFER_BLOCKING 0x0 ;  /* 0x0000000000007b1d */ /* 0x000fe20000010000 */
[----:B------:R-:W-:Y:S01]  /*f3d0*/  LEA R10, P1, R10, R240, 0x6 ;  /* 0x000000f00a0a7211 */ /* 0x000fe200078230ff */
[----:B------:R-:W-:Y:S01]  /*f3e0*/  UIMAD UR15, UR24, UR13, UR15 ;  /* 0x0000000d180f72a4 */ /* 0x000fe2000f8e020f */
[----:B------:R-:W-:Y:S01]  /*f3f0*/  IMAD.U32 R8, RZ, RZ, UR21 ;  /* 0x00000015ff087e24 */ /* 0x000fe2000f8e00ff */
[----:B------:R-:W-:Y:S01]  /*f400*/  MOV R4, UR21 ;  /* 0x0000001500047c02 */ /* 0x000fe20008000f00 */
[----:B------:R-:W-:Y:S01]  /*f410*/  IMAD.WIDE.U32 R14, R3, UR13, R246 ;  /* 0x0000000d030e7c25 */ /* 0x000fe2000f8e00f6 */
[----:B------:R-:W-:Y:S02]  /*f420*/  LEA.HI.X.SX32 R11, R5, R241, 0x6, P1 ;  /* 0x000000f1050b7211 */ /* 0x000fe400008f36ff */
[----:B------:R-:W-:Y:S01]  /*f430*/  LEA R8, P0, R8, R250, 0x6 ;  /* 0x000000fa08087211 */ /* 0x000fe200078030ff */
[----:B------:R-:W-:Y:S01]  /*f440*/  VIADD R3, R15, UR15 ;  /* 0x0000000f0f037c36 */ /* 0x000fe20008000000 */
[----:B-1----:R-:W-:Y:S01]  /*f450*/  @!P3 LEA R12, P1, R14, R230, 0x1 ;  /* 0x000000e60e0cb211 */ /* 0x002fe200078208ff */
[----:B------:R-:W-:Y:S01]  /*f460*/  IMAD R5, R11, UR6, RZ ;  /* 0x000000060b057c24 */ /* 0x000fe2000f8e02ff */
[----:B------:R-:W-:Y:S01]  /*f470*/  LEA.HI.X.SX32 R9, R4, R251, 0x6, P0 ;  /* 0x000000fb04097211 */ /* 0x000fe200000f36ff */
[----:B------:R-:W-:Y:S01]  /*f480*/  UIADD3 UR15, UR20, -UR23, URZ ;  /* 0x80000017140f7290 */ /* 0x000fe2000fffe03f */
[----:B------:R-:W-:Y:S01]  /*f490*/  @!P3 LEA.HI.X R13, R14, R231, R3, 0x1, P1 ;  /* 0x000000e70e0db211 */ /* 0x000fe200008f0c03 */
[----:B------:R-:W-:Y:S01]  /*f4a0*/  IMAD R5, R10, UR7, R5 ;  /* 0x000000070a057c24 */ /* 0x000fe2000f8e0205 */
[----:B------:R-:W-:Y:S01]  /*f4b0*/  @!P3 IADD3 R6, P0, R14, UR33, RZ ;  /* 0x000000210e06bc10 */ /* 0x000fe2000ff1e0ff */
[----:B------:R-:W-:Y:S03]  /*f4c0*/  IMAD.WIDE.U32 R10, R10, UR6, RZ ;  /* 0x000000060a0a7c25 */ /* 0x000fe6000f8e00ff */
[----:B--2---:R-:W-:Y:S01]  /*f4d0*/  @!P3 LEA R16, P1, R6, R228, 0x1 ;  /* 0x000000e40610b211 */ /* 0x004fe200078208ff */
[----:B------:R-:W-:Y:S01]  /*f4e0*/  IMAD R4, R9, UR6, RZ ;  /* 0x0000000609047c24 */ /* 0x000fe2000f8e02ff */
[----:B------:R-:W-:Y:S02]  /*f4f0*/  IADD3 R5, R11, R5, RZ ;  /* 0x000000050b057210 */ /* 0x000fe40007ffe0ff */
[----:B------:R-:W-:Y:S01]  /*f500*/  LEA R14, P2, R10, R243, 0x1 ;  /* 0x000000f30a0e7211 */ /* 0x000fe200078408ff */
[----:B------:R-:W-:Y:S01]  /*f510*/  @P3 STS.128 [R227+0x18000], RZ ;  /* 0x018000ffe3003388 */ /* 0x000fe20000000c00 */
[----:B------:R-:W-:Y:S01]  /*f520*/  @!P3 IADD3.X R3, R3, UR14, RZ, P0, !PT ;  /* 0x0000000e0303bc10 */ /* 0x000fe200087fe4ff */
[----:B------:R-:W-:Y:S01]  /*f530*/  IMAD R4, R8, UR7, R4 ;  /* 0x0000000708047c24 */ /* 0x000fe2000f8e0204 */
[-C--:B------:R-:W-:Y:S01]  /*f540*/  LEA.HI.X R15, R10, R242.reuse, R5, 0x1, P2 ;  /* 0x000000f20a0f7211 */ /* 0x080fe200010f0c05 */
[----:B------:R-:W-:Y:S01]  /*f550*/  IMAD.WIDE.U32 R8, R8, UR6, RZ ;  /* 0x0000000608087c25 */ /* 0x000fe2000f8e00ff */
[----:B------:R-:W-:Y:S01]  /*f560*/  ISETP.GE.AND P2, PT, R234, UR11, PT ;  /* 0x0000000bea007c0c */ /* 0x000fe2000bf46270 */
[----:B------:R-:W-:Y:S01]  /*f570*/  @!PT LDS RZ, [RZ] ;  /* 0x00000000fffff984 */ /* 0x000fe20000000800 */
[----:B------:R-:W-:Y:S01]  /*f580*/  @!PT LDS RZ, [RZ] ;  /* 0x00000000fffff984 */ /* 0x000fe20000000800 */
[----:B------:R-:W-:Y:S01]  /*f590*/  @!PT LDS RZ, [RZ] ;  /* 0x00000000fffff984 */ /* 0x000fe20000000800 */
[----:B------:R-:W-:Y:S01]  /*f5a0*/  @!P3 LDGSTS.E.BYPASS.LTC128B.128 [R227+0x18000], desc[UR30][R12.64] ;  /* 0x180000000ce3bfae */ /* 0x000fe2000b901d5e */
[----:B------:R-:W-:Y:S01]  /*f5b0*/  @!P3 LEA.HI.X R17, R6, R229, R3, 0x1, P1 ;  /* 0x000000e50611b211 */ /* 0x000fe200008f0c03 */
[----:B------:R-:W-:Y:S01]  /*f5c0*/  IMAD.IADD R4, R9, 0x1, R4 ;  /* 0x0000000109047824 */ /* 0x000fe200078e0204 */
[----:B------:R-:W-:Y:S02]  /*f5d0*/  ISETP.GE.AND P1, PT, R233, UR11, PT ;  /* 0x0000000be9007c0c */ /* 0x000fe4000bf26270 */
[C---:B------:R-:W-:Y:S04]  /*f5e0*/  LEA R18, P0, R8.reuse, R243, 0x1 ;  /* 0x000000f308127211 */ /* 0x040fe800078008ff */
[----:B------:R-:W-:Y:S02]  /*f5f0*/  LEA.HI.X R19, R8, R242, R4, 0x1, P0 ;  /* 0x000000f208137211 */ /* 0x000fe400000f0c04 */
[----:B------:R-:W-:Y:S01]  /*f600*/  ISETP.GE.AND P0, PT, R232, UR11, PT ;  /* 0x0000000be8007c0c */ /* 0x000fe2000bf06270 */
        /* <DEDUP_REMOVED lines=36> */
[----:B------:R-:W2:Y:S05]  /*f850*/  LDSM.16.M88.4 R8, [R225+0x10000] ;  /* 0x01000000e108783b */ /* 0x000eaa0000000200 */
[----:B------:R-:W-:Y:S05]  /*f860*/  LDSM.16.M88.4 R24, [R225+0x11000] ;  /* 0x01100000e118783b */ /* 0x000fea0000000200 */
[----:B------:R-:W-:Y:S05]  /*f870*/  LDSM.16.M88.4 R164, [R225+0x11800] ;  /* 0x01180000e1a4783b */ /* 0x000fea0000000200 */
[----:B------:R-:W0:Y:S05]  /*f880*/  LDGDEPBAR ;  /* 0x00000000000079af */ /* 0x000e2a0000000000 */
[----:B-1----:R-:W1:Y:S05]  /*f890*/  LDSM.16.M88.4 R16, [R225+0x10800] ;  /* 0x01080000e110783b */ /* 0x002e6a0000000200 */
[----:B------:R-:W-:Y:S05]  /*f8a0*/  LDSM.16.M88.4 R168, [R224] ;  /* 0x00000000e0a8783b */ /* 0x000fea0000000200 */
[----:B------:R-:W3:Y:S05]  /*f8b0*/  LDSM.16.M88.4 R172, [R223] ;  /* 0x00000000dfac783b */ /* 0x000eea0000000200 */
[----:B------:R-:W4:Y:S05]  /*f8c0*/  LDSM.16.M88.4 R176, [R215] ;  /* 0x00000000d7b0783b */ /* 0x000f2a0000000200 */
[----:B------:R-:W5:Y:S01]  /*f8d0*/  LDSM.16.M88.4 R180, [R214] ;  /* 0x00000000d6b4783b */ /* 0x000f620000000200 */
[C---:B--2---:R-:W-:Y:S04]  /*f8e0*/  HMMA.16816.F32 R4, R32.reuse, R8, RZ ;  /* 0x000000082004723c */ /* 0x044fe800000018ff */
[----:B------:R-:W2:Y:S02]  /*f8f0*/  LDSM.16.M88.4 R184, [R213] ;  /* 0x00000000d5b8783b */ /* 0x000ea40000000200 */
[C---:B------:R-:W-:Y:S03]  /*f900*/  HMMA.16816.F32 R8, R32.reuse, R10, RZ ;  /* 0x0000000a2008723c */ /* 0x040fe600000018ff */
[----:B------:R-:W-:Y:S05]  /*f910*/  LDSM.16.M88.4 R188, [R222] ;  /* 0x00000000debc783b */ /* 0x000fea0000000200 */
[----:B------:R-:W2:Y:S01]  /*f920*/  LDSM.16.M88.4 R192, [R219+0x10000] ;  /* 0x01000000dbc0783b */ /* 0x000ea20000000200 */
[C---:B-1----:R-:W-:Y:S04]  /*f930*/  HMMA.16816.F32 R12, R32.reuse, R16, RZ ;  /* 0x00000010200c723c */ /* 0x042fe800000018ff */
[----:B------:R-:W-:Y:S02]  /*f940*/  LDSM.16.M88.4 R196, [R219+0x11000] ;  /* 0x01100000dbc4783b */ /* 0x000fe40000000200 */
        /* <DEDUP_REMOVED lines=15> */
[C---:B--2---:R-:W-:Y:S06]  /*fa40*/  HMMA.16816.F32 R28, R168.reuse, R184, R28 ;  /* 0x000000b8a81c723c */ /* 0x044fec000000181c */
[----:B------:R-:W-:Y:S01]  /*fa50*/  HMMA.16816.F32 R32, R168, R186, R32 ;  /* 0x000000baa820723c */ /* 0x000fe20000001820 */
[----:B------:R-:W2:Y:S05]  /*fa60*/  LDSM.16.M88.4 R168, [R212+0x800] ;  /* 0x00080000d4a8783b */ /* 0x000eaa0000000200 */
[C---:B------:R-:W-:Y:S01]  /*fa70*/  HMMA.16816.F32 R4, R188.reuse, R192, R4 ;  /* 0x000000c0bc04723c */ /* 0x040fe20000001804 */
        /* <DEDUP_REMOVED lines=9> */
[C---:B---3--:R-:W-:Y:S06]  /*fb10*/  HMMA.16816.F32 R28, R188.reuse, R172, R28 ;  /* 0x000000acbc1c723c */ /* 0x048fec000000181c */
[----:B------:R-:W-:Y:S01]  /*fb20*/  HMMA.16816.F32 R32, R188, R174, R32 ;  /* 0x000000aebc20723c */ /* 0x000fe20000001820 */
[----:B------:R-:W-:Y:S05]  /*fb30*/  LDSM.16.M88.4 R172, [R225+0x13000] ;  /* 0x01300000e1ac783b */ /* 0x000fea0000000200 */
[C---:B----4-:R-:W-:Y:S01]  /*fb40*/  HMMA.16816.F32 R4, R176.reuse, R180, R4 ;  /* 0x000000b4b004723c */ /* 0x050fe20000001804 */
[----:B------:R-:W-:Y:S05]  /*fb50*/  LDSM.16.M88.4 R188, [R211] ;  /* 0x00000000d3bc783b */ /* 0x000fea0000000200 */
[C---:B------:R-:W-:Y:S01]  /*fb60*/  HMMA.16816.F32 R8, R176.reuse, R182, R8 ;  /* 0x000000b6b008723c */ /* 0x040fe20000001808 */
[----:B------:R-:W-:Y:S05]  /*fb70*/  LDSM.16.M88.4 R180, [R225+0x13800] ;  /* 0x01380000e1b4783b */ /* 0x000fea0000000200 */
[C---:B--2---:R-:W-:Y:S06]  /*fb80*/  HMMA.16816.F32 R12, R176.reuse, R168, R12 ;  /* 0x000000a8b00c723c */ /* 0x044fec000000180c */
[C---:B------:R-:W-:Y:S01]  /*fb90*/  HMMA.16816.F32 R16, R176.reuse, R170, R16 ;  /* 0x000000aab010723c */ /* 0x040fe20000001810 */
[----:B------:R-:W2:Y:S05]  /*fba0*/  LDSM.16.M88.4 R168, [R225+0x12800] ;  /* 0x01280000e1a8783b */ /* 0x000eaa0000000200 */
[C---:B-----5:R-:W-:Y:S06]  /*fbb0*/  HMMA.16816.F32 R20, R176.reuse, R184, R20 ;  /* 0x000000b8b014723c */ /* 0x060fec0000001814 */
[C---:B------:R-:W-:Y:S01]  /*fbc0*/  HMMA.16816.F32 R24, R176.reuse, R186, R24 ;  /* 0x000000bab018723c */ /* 0x040fe20000001818 */
[----:B------:R-:W3:Y:S05]  /*fbd0*/  LDSM.16.M88.4 R184, [R224+0x4000] ;  /* 0x00400000e0b8783b */ /* 0x000eea0000000200 */
[C---:B-1----:R-:W-:Y:S06]  /*fbe0*/  HMMA.16816.F32 R28, R176.reuse, R164, R28 ;  /* 0x000000a4b01c723c */ /* 0x042fec000000181c */
[----:B------:R-:W-:Y:S01]  /*fbf0*/  HMMA.16816.F32 R32, R176, R166, R32 ;  /* 0x000000a6b020723c */ /* 0x000fe20000001820 */
[----:B------:R-:W1:Y:S05]  /*fc00*/  LDSM.16.M88.4 R164, [R210] ;  /* 0x00000000d2a4783b */ /* 0x000e6a0000000200 */
[C---:B------:R-:W-:Y:S01]  /*fc10*/  HMMA.16816.F32 R4, R192.reuse, R196, R4 ;  /* 0x000000c4c004723c */ /* 0x040fe20000001804 */
[----:B------:R-:W4:Y:S05]  /*fc20*/  LDSM.16.M88.4 R176, [R209] ;  /* 0x00000000d1b0783b */ /* 0x000f2a0000000200 */
[C---:B------:R-:W-:Y:S01]  /*fc30*/  HMMA.16816.F32 R8, R192.reuse, R198, R8 ;  /* 0x000000c6c008723c */ /* 0x040fe20000001808 */
[----:B------:R-:W5:Y:S05]  /*fc40*/  LDSM.16.M88.4 R196, [R208] ;  /* 0x00000000d0c4783b */ /* 0x000f6a0000000200 */
        /* <DEDUP_REMOVED lines=8> */
[----:B------:R-:W2:Y:S05]  /*fcd0*/  LDSM.16.M88.4 R180, [R219+0x12800] ;  /* 0x01280000dbb4783b */ /* 0x000eaa0000000200 */
[C---:B---3--:R-:W-:Y:S01]  /*fce0*/  HMMA.16816.F32 R4, R184.reuse, R188, R4 ;  /* 0x000000bcb804723c */ /* 0x048fe20000001804 */
[----:B------:R-:W3:Y:S05]  /*fcf0*/  LDSM.16.M88.4 R192, [R219+0x13000] ;  /* 0x01300000dbc0783b */ /* 0x000eea0000000200 */
        /* <DEDUP_REMOVED lines=10> */
[----:B------:R-:W4:Y:S05]  /*fda0*/  LDSM.16.M88.4 R184, [R212+0x2800] ;  /* 0x00280000d4b8783b */ /* 0x000f2a0000000200 */
[C---:B--2---:R-:W-:Y:S01]  /*fdb0*/  HMMA.16816.F32 R4, R168.reuse, R172, R4 ;  /* 0x000000aca804723c */ /* 0x044fe20000001804 */
[----:B------:R-:W2:Y:S05]  /*fdc0*/  LDSM.16.M88.4 R196, [R212+0x3000] ;  /* 0x00300000d4c4783b */ /* 0x000eaa0000000200 */
[C---:B------:R-:W-:Y:S01]  /*fdd0*/  HMMA.16816.F32 R8, R168.reuse, R174, R8 ;  /* 0x000000aea808723c */ /* 0x040fe20000001808 */
[----:B------:R-:W5:Y:S05]  /*fde0*/  LDSM.16.M88.4 R172, [R212+0x3800] ;  /* 0x00380000d4ac783b */ /* 0x000f6a0000000200 */
        /* <DEDUP_REMOVED lines=12> */
[----:B------:R-:W1:Y:S05]  /*feb0*/  LDSM.16.M88.4 R176, [R225+0x15800] ;  /* 0x01580000e1b0783b */ /* 0x000e6a0000000200 */
[C---:B----4-:R-:W-:Y:S06]  /*fec0*/  HMMA.16816.F32 R12, R164.reuse, R184, R12 ;  /* 0x000000b8a40c723c */ /* 0x050fec000000180c */
[C---:B------:R-:W-:Y:S01]  /*fed0*/  HMMA.16816.F32 R16, R164.reuse, R186, R16 ;  /* 0x000000baa410723c */ /* 0x040fe20000001810 */
[----:B------:R-:W-:Y:S05]  /*fee0*/  LDSM.16.M88.4 R184, [R224+0x8000] ;  /* 0x00800000e0b8783b */ /* 0x000fea0000000200 */
[C---:B--2---:R-:W-:Y:S06]  /*fef0*/  HMMA.16816.F32 R20, R164.reuse, R196, R20 ;  /* 0x000000c4a414723c */ /* 0x044fec0000001814 */
[C---:B------:R-:W-:Y:S01]  /*ff00*/  HMMA.16816.F32 R24, R164.reuse, R198, R24 ;  /* 0x000000c6a418723c */ /* 0x040fe20000001818 */
[----:B------:R-:W2:Y:S05]  /*ff10*/  LDSM.16.M88.4 R196, [R207] ;  /* 0x00000000cfc4783b */ /* 0x000eaa0000000200 */
[C---:B-----5:R-:W-:Y:S06]  /*ff20*/  HMMA.16816.F32 R28, R164.reuse, R172, R28 ;  /* 0x000000aca41c723c */ /* 0x060fec000000181c */
[----:B------:R-:W-:Y:S01]  /*ff30*/  HMMA.16816.F32 R32, R164, R174, R32 ;  /* 0x000000aea420723c */ /* 0x000fe20000001820 */
[----:B------:R-:W4:Y:S05]  /*ff40*/  LDSM.16.M88.4 R164, [R206] ;  /* 0x00000000cea4783b */ /* 0x000f2a0000000200 */
[C---:B---3--:R-:W-:Y:S01]  /*ff50*/  HMMA.16816.F32 R4, R180.reuse, R192, R4 ;  /* 0x000000c0b404723c */ /* 0x048fe20000001804 */
[----:B------:R-:W-:Y:S05]  /*ff60*/  LDSM.16.M88.4 R172, [R204] ;  /* 0x00000000ccac783b */ /* 0x000fea0000000200 */
[C---:B------:R-:W-:Y:S01]  /*ff70*/  HMMA.16816.F32 R8, R180.reuse, R194, R8 ;  /* 0x000000c2b408723c */ /* 0x040fe20000001808 */
[----:B------:R-:W-:Y:S05]  /*ff80*/  LDSM.16.M88.4 R192, [R219+0x14000] ;  /* 0x01400000dbc0783b */ /* 0x000fea0000000200 */
[C---:B------:R-:W-:Y:S06]  /*ff90*/  HMMA.16816.F32 R12, R180.reuse, R168, R12 ;  /* 0x000000a8b40c723c */ /* 0x040fec000000180c */
[C---:B------:R-:W-:Y:S01]  /*ffa0*/  HMMA.16816.F32 R16, R180.reuse, R170, R16 ;  /* 0x000000aab410723c */ /* 0x040fe20000001810 */
[----:B------:R-:W3:Y:S05]  /*ffb0*/  LDSM.16.M88.4 R168, [R205] ;  /* 0x00000000cda8783b */ /* 0x000eea0000000200 */
[C---:B-1----:R-:W-:Y:S06]  /*ffc0*/  HMMA.16816.F32 R20, R180.reuse, R188, R20 ;  /* 0x000000bcb414723c */ /* 0x042fec0000001814 */
[C---:B------:R-:W-:Y:S01]  /*ffd0*/  HMMA.16816.F32 R24, R180.reuse, R190, R24 ;  /* 0x000000beb418723c */ /* 0x040fe20000001818 */
[----:B------:R-:W1:Y:S05]  /*ffe0*/  LDSM.16.M88.4 R188, [R222+0x8000] ;  /* 0x00800000debc783b */ /* 0x000e6a0000000200 */
[C---:B------:R-:W-:Y:S06]  /*fff0*/  HMMA.16816.F32 R28, R180.reuse, R176, R28 ;  /* 0x000000b0b41c723c */ /* 0x040fec000000181c */
[----:B------:R-:W-:Y:S01]  /*10000*/  HMMA.16816.F32 R32, R180, R178, R32 ;  /* 0x000000b2b420723c */ /* 0x000fe20000001820 */
[----:B------:R-:W5:Y:S05]  /*10010*/  LDSM.16.M88.4 R176, [R219+0x14800] ;  /* 0x01480000dbb0783b */ /* 0x000f6a0000000200 */
[C---:B--2---:R-:W-:Y:S01]  /*10020*/  HMMA.16816.F32 R4, R184.reuse, R196, R4 ;  /* 0x000000c4b804723c */ /* 0x044fe20000001804 */
[----:B------:R-:W2:Y:S05]  /*10030*/  LDSM.16.M88.4 R180, [R219+0x15000] ;  /* 0x01500000dbb4783b */ /* 0x000eaa0000000200 */
        /* <DEDUP_REMOVED lines=10> */
[----:B------:R-:W4:Y:S05]  /*100e0*/  LDSM.16.M88.4 R172, [R212+0x4800] ;  /* 0x00480000d4ac783b */ /* 0x000f2a0000000200 */
[C---:B-1----:R-:W-:Y:S01]  /*100f0*/  HMMA.16816.F32 R4, R188.reuse, R192, R4 ;  /* 0x000000c0bc04723c */ /* 0x042fe20000001804 */
[----:B------:R-:W1:Y:S05]  /*10100*/  LDSM.16.M88.4 R184, [R212+0x5000] ;  /* 0x00500000d4b8783b */ /* 0x000e6a0000000200 */
        /* <DEDUP_REMOVED lines=10> */
[----:B------:R-:W5:Y:S05]  /*101b0*/  LDSM.16.M88.4 R188, [R225+0x16800] ;  /* 0x01680000e1bc783b */ /* 0x000f6a0000000200 */
[C---:B---3--:R-:W-:Y:S01]  /*101c0*/  HMMA.16816.F32 R4, R164.reuse, R168, R4 ;  /* 0x000000a8a404723c */ /* 0x048fe20000001804 */
[----:B------:R-:W3:Y:S05]  /*101d0*/  LDSM.16.M88.4 R196, [R225+0x17000] ;  /* 0x01700000e1c4783b */ /* 0x000eea0000000200 */
[C---:B------:R-:W-:Y:S01]  /*101e0*/  HMMA.16816.F32 R8, R164.reuse, R170, R8 ;  /* 0x000000aaa408723c */ /* 0x040fe20000001808 */
[----:B------:R-:W3:Y:S05]  /*101f0*/  LDSM.16.M88.4 R168, [R225+0x17800] ;  /* 0x01780000e1a8783b */ /* 0x000eea0000000200 */
        /* <DEDUP_REMOVED lines=8> */
[----:B------:R-:W4:Y:S05]  /*10280*/  LDSM.16.M88.4 R164, [R202] ;  /* 0x00000000caa4783b */ /* 0x000f2a0000000200 */
[C---:B--2---:R-:W-:Y:S01]  /*10290*/  HMMA.16816.F32 R4, R176.reuse, R180, R4 ;  /* 0x000000b4b004723c */ /* 0x044fe20000001804 */
[----:B------:R-:W2:Y:S05]  /*102a0*/  LDSM.16.M88.4 R192, [R201] ;  /* 0x00000000c9c0783b */ /* 0x000eaa0000000200 */
[C---:B------:R-:W-:Y:S01]  /*102b0*/  HMMA.16816.F32 R8, R176.reuse, R182, R8 ;  /* 0x000000b6b008723c */ /* 0x040fe20000001808 */
[----:B------:R-:W2:Y:S05]  /*102c0*/  LDSM.16.M88.4 R180, [R200] ;  /* 0x00000000c8b4783b */ /* 0x000eaa0000000200 */
        /* <DEDUP_REMOVED lines=8> */
[----:B------:R-:W-:Y:S05]  /*10350*/  LDSM.16.M88.4 R168, [R219+0x17000] ;  /* 0x01700000dba8783b */ /* 0x000fea0000000200 */
[C---:B-1----:R-:W-:Y:S01]  /*10360*/  HMMA.16816.F32 R4, R172.reuse, R184, R4 ;  /* 0x000000b8ac04723c */ /* 0x042fe20000001804 */
[----:B------:R-:W-:Y:S05]  /*10370*/  LDSM.16.M88.4 R176, [R219+0x17800] ;  /* 0x01780000dbb0783b */ /* 0x000fea0000000200 */
[C---:B------:R-:W-:Y:S01]  /*10380*/  HMMA.16816.F32 R8, R172.reuse, R186, R8 ;  /* 0x000000baac08723c */ /* 0x040fe20000001808 */
[----:B------:R-:W-:Y:S05]  /*10390*/  LDSM.16.M88.4 R184, [R221+0xc000] ;  /* 0x00c00000ddb8783b */ /* 0x000fea0000000200 */
[C---:B----4-:R-:W-:Y:S06]  /*103a0*/  HMMA.16816.F32 R12, R172.reuse, R164, R12 ;  /* 0x000000a4ac0c723c */ /* 0x050fec000000180c */
[C---:B------:R-:W-:Y:S01]  /*103b0*/  HMMA.16816.F32 R16, R172.reuse, R166, R16 ;  /* 0x000000a6ac10723c */ /* 0x040fe20000001810 */
[----:B------:R-:W1:Y:S05]  /*103c0*/  LDSM.16.M88.4 R164, [R219+0x16800] ;  /* 0x01680000dba4783b */ /* 0x000e6a0000000200 */
[C---:B--2---:R-:W-:Y:S06]  /*103d0*/  HMMA.16816.F32 R20, R172.reuse, R192, R20 ;  /* 0x000000c0ac14723c */ /* 0x044fec0000001814 */
[C---:B------:R-:W-:Y:S01]  /*103e0*/  HMMA.16816.F32 R24, R172.reuse, R194, R24 ;  /* 0x000000c2ac18723c */ /* 0x040fe20000001818 */
[----:B------:R-:W2:Y:S05]  /*103f0*/  LDSM.16.M88.4 R192, [R212+0x6000] ;  /* 0x00600000d4c0783b */ /* 0x000eaa0000000200 */
[C---:B------:R-:W-:Y:S06]  /*10400*/  HMMA.16816.F32 R28, R172.reuse, R180, R28 ;  /* 0x000000b4ac1c723c */ /* 0x040fec000000181c */
[----:B------:R-:W-:Y:S06]  /*10410*/  HMMA.16816.F32 R32, R172, R182, R32 ;  /* 0x000000b6ac20723c */ /* 0x000fec0000001820 */
[C---:B---3--:R-:W-:Y:S06]  /*10420*/  HMMA.16816.F32 R4, R188.reuse, R196, R4 ;  /* 0x000000c4bc04723c */ /* 0x048fec0000001804 */
[C---:B------:R-:W-:Y:S06]  /*10430*/  HMMA.16816.F32 R8, R188.reuse, R198, R8 ;  /* 0x000000c6bc08723c */ /* 0x040fec0000001808 */
[C---:B-1----:R-:W-:Y:S06]  /*10440*/  HMMA.16816.F32 R12, R188.reuse, R164, R12 ;  /* 0x000000a4bc0c723c */ /* 0x042fec000000180c */
[C---:B------:R-:W-:Y:S01]  /*10450*/  HMMA.16816.F32 R16, R188.reuse, R166, R16 ;  /* 0x000000a6bc10723c */ /* 0x040fe20000001810 */
[----:B------:R-:W1:Y:S05]  /*10460*/  LDSM.16.M88.4 R164, [R212+0x6800] ;  /* 0x00680000d4a4783b */ /* 0x000e6a0000000200 */
[C---:B------:R-:W-:Y:S06]  /*10470*/  HMMA.16816.F32 R20, R188.reuse, R168, R20 ;  /* 0x000000a8bc14723c */ /* 0x040fec0000001814 */
[C---:B------:R-:W-:Y:S06]  /*10480*/  HMMA.16816.F32 R24, R188.reuse, R170, R24 ;  /* 0x000000aabc18723c */ /* 0x040fec0000001818 */
[C---:B------:R-:W-:Y:S06]  /*10490*/  HMMA.16816.F32 R28, R188.reuse, R176, R28 ;  /* 0x000000b0bc1c723c */ /* 0x040fec000000181c */
[----:B------:R-:W-:Y:S06]  /*104a0*/  HMMA.16816.F32 R32, R188, R178, R32 ;  /* 0x000000b2bc20723c */ /* 0x000fec0000001820 */
[C---:B--2---:R-:W-:Y:S06]  /*104b0*/  HMMA.16816.F32 R4, R184.reuse, R192, R4 ;  /* 0x000000c0b804723c */ /* 0x044fec0000001804 */
[C---:B------:R-:W-:Y:S06]  /*104c0*/  HMMA.16816.F32 R8, R184.reuse, R194, R8 ;  /* 0x000000c2b808723c */ /* 0x040fec0000001808 */
[C---:B-1----:R-:W-:Y:S06]  /*104d0*/  HMMA.16816.F32 R12, R184.reuse, R164, R12 ;  /* 0x000000a4b80c723c */ /* 0x042fec000000180c */
[C---:B------:R-:W-:Y:S06]  /*104e0*/  HMMA.16816.F32 R16, R184.reuse, R166, R16 ;  /* 0x000000a6b810723c */ /* 0x040fec0000001810 */
[----:B------:R-:W-:Y:S01]  /*104f0*/  FMUL.FTZ R6, R6, UR10 ;  /* 0x0000000a06067c20 */ /* 0x000fe20008410000 */
[----:B------:R-:W-:Y:S01]  /*10500*/  FMUL.FTZ R4, R4, UR10 ;  /* 0x0000000a04047c20 */ /* 0x000fe20008410000 */
[----:B------:R-:W-:Y:S02]  /*10510*/  FMUL.FTZ R5, R5, UR10 ;  /* 0x0000000a05057c20 */ /* 0x000fe40008410000 */
[----:B------:R-:W-:Y:S01]  /*10520*/  MUFU.TANH R169, R6 ;  /* 0x0000000600a97308 */ /* 0x000fe20000002400 */
[----:B------:R-:W-:Y:S01]  /*10530*/  FMUL.FTZ R3, R7, UR10 ;  /* 0x0000000a07037c20 */ /* 0x000fe20008410000 */
[----:B------:R-:W-:Y:S01]  /*10540*/  FMUL.FTZ R10, R10, UR10 ;  /* 0x0000000a0a0a7c20 */ /* 0x000fe20008410000 */
[----:B------:R-:W-:Y:S01]  /*10550*/  FMUL.FTZ R8, R8, UR10 ;  /* 0x0000000a08087c20 */ /* 0x000fe20008410000 */
[----:B------:R-:W-:Y:S01]  /*10560*/  FMUL.FTZ R11, R11, UR10 ;  /* 0x0000000a0b0b7c20 */ /* 0x000fe20008410000 */
[----:B------:R-:W-:Y:S05]  /*10570*/  FMUL.FTZ R9, R9, UR10 ;  /* 0x0000000a09097c20 */ /* 0x000fea0008410000 */
[----:B------:R-:W-:Y:S01]  /*10580*/  MUFU.TANH R170, R4 ;  /* 0x0000000400aa7308 */ /* 0x000fe20000002400 */
[----:B------:R-:W-:Y:S01]  /*10590*/  FMUL.FTZ R12, R12, UR10 ;  /* 0x0000000a0c0c7c20 */ /* 0x000fe20008410000 */
[----:B------:R-:W-:Y:S01]  /*105a0*/  FMUL.FTZ R13, R13, UR10 ;  /* 0x0000000a0d0d7c20 */ /* 0x000fe20008410000 */
[----:B------:R-:W-:Y:S01]  /*105b0*/  FMUL.FTZ R14, R14, UR10 ;  /* 0x0000000a0e0e7c20 */ /* 0x000fe20008410000 */
[----:B------:R-:W-:Y:S01]  /*105c0*/  FMUL.FTZ R15, R15, UR10 ;  /* 0x0000000a0f0f7c20 */ /* 0x000fe20008410000 */
[----:B------:R-:W-:Y:S01]  /*105d0*/  FMUL.FTZ R16, R16, UR10 ;  /* 0x0000000a10107c20 */ /* 0x000fe20008410000 */
[----:B------:R-:W-:Y:S04]  /*105e0*/  FMUL.FTZ R17, R17, UR10 ;  /* 0x0000000a11117c20 */ /* 0x000fe80008410000 */
[----:B------:R1:W-:Y:S01]  /*105f0*/  MUFU.TANH R168, R5 ;  /* 0x0000000500a87308 */ /* 0x0003e20000002400 */
[----:B------:R-:W-:Y:S01]  /*10600*/  FMUL.FTZ R18, R18, UR10 ;  /* 0x0000000a12127c20 */ /* 0x000fe20008410000 */
[----:B------:R-:W-:Y:S08]  /*10610*/  FMUL.FTZ R19, R19, UR10 ;  /* 0x0000000a13137c20 */ /* 0x000ff00008410000 */
[----:B------:R-:W2:Y:S10]  /*10620*/  MUFU.TANH R165, R10 ;  /* 0x0000000a00a57308 */ /* 0x000eb40000002400 */
[----:B------:R-:W3:Y:S01]  /*10630*/  MUFU.TANH R172, R8 ;  /* 0x0000000800ac7308 */ /* 0x000ee20000002400 */
[----:B-1----:R-:W1:Y:S09]  /*10640*/  LDSM.16.M88.4 R4, [R212+0x7000] ;  /* 0x00700000d404783b */ /* 0x002e720000000200 */
[----:B------:R-:W-:Y:S10]  /*10650*/  MUFU.TANH R164, R11 ;  /* 0x0000000b00a47308 */ /* 0x000ff40000002400 */
[----:B------:R4:W-:Y:S10]  /*10660*/  MUFU.TANH R171, R9 ;  /* 0x0000000900ab7308 */ /* 0x0009f40000002400 */
[----:B------:R5:W-:Y:S10]  /*10670*/  MUFU.TANH R193, R16 ;  /* 0x0000001000c17308 */ /* 0x000bf40000002400 */
[----:B------:R2:W-:Y:S01]  /*10680*/  MUFU.TANH R189, R12 ;  /* 0x0000000c00bd7308 */ /* 0x0005e20000002400 */
[----:B----4-:R-:W4:Y:S01]  /*10690*/  LDSM.16.M88.4 R8, [R212+0x7800] ;  /* 0x00780000d408783b */ /* 0x010f220000000200 */
[----:B------:R-:W-:Y:S08]  /*106a0*/  DEPBAR.LE SB0, 0x0 ;  /* 0x000080000000791a */ /* 0x000ff00000000000 */
[----:B------:R3:W-:Y:S01]  /*106b0*/  MUFU.TANH R194, R17 ;  /* 0x0000001100c27308 */ /* 0x0007e20000002400 */
[----:B------:R-:W-:Y:S01]  /*106c0*/  BAR.SYNC.DEFER_BLOCKING 0x0 ;  /* 0x0000000000007b1d */ /* 0x000fe20000010000 */
[C---:B-1----:R-:W-:Y:S01]  /*106d0*/  HMMA.16816.F32 R20, R184.reuse, R4, R20 ;  /* 0x00000004b814723c */ /* 0x042fe20000001814 */
[----:B-----5:R-:W-:Y:S04]  /*106e0*/  MOV R16, UR15 ;  /* 0x0000000f00107c02 */ /* 0x020fe80008000f00 */
[----:B------:R-:W-:Y:S03]  /*106f0*/  LEA R16, P5, R16, R240, 0x6 ;  /* 0x000000f010107211 */ /* 0x000fe600078a30ff */
[----:B------:R1:W-:Y:S03]  /*10700*/  MUFU.TANH R192, R13 ;  /* 0x0000000d00c07308 */ /* 0x0003e60000002400 */
[----:B--2---:R-:W-:Y:S01]  /*10710*/  IMAD.U32 R12, RZ, RZ, UR15 ;  /* 0x0000000fff0c7e24 */ /* 0x004fe2000f8e00ff */
[----:B------:R-:W-:Y:S01]  /*10720*/  MOV R5, UR15 ;  /* 0x0000000f00057c02 */ /* 0x000fe20008000f00 */
[C---:B------:R-:W-:Y:S01]  /*10730*/  HMMA.16816.F32 R24, R184.reuse, R6, R24 ;  /* 0x00000006b818723c */ /* 0x040fe20000001818 */
[----:B------:R-:W-:Y:S02]  /*10740*/  IMAD.U32 R4, RZ, RZ, UR15 ;  /* 0x0000000fff047e24 */ /* 0x000fe4000f8e00ff */
[----:B------:R-:W-:Y:S02]  /*10750*/  LEA R12, P4, R12, R250, 0x6 ;  /* 0x000000fa0c0c7211 */ /* 0x000fe400078830ff */
[----:B------:R-:W-:Y:S01]  /*10760*/  MUFU.TANH R199, R14 ;  /* 0x0000000e00c77308 */ /* 0x000fe20000002400 */
[----:B---3--:R-:W-:Y:S05]  /*10770*/  LEA.HI.X.SX32 R17, R5, R241, 0x6, P5 ;  /* 0x000000f105117211 */ /* 0x008fea00028f36ff */
[----:B------:R-:W-:Y:S04]  /*10780*/  IMAD R5, R17, UR8, RZ ;  /* 0x0000000811057c24 */ /* 0x000fe8000f8e02ff */
[----:B------:R2:W-:Y:S01]  /*10790*/  MUFU.TANH R188, R15 ;  /* 0x0000000f00bc7308 */ /* 0x0005e20000002400 */
[----:B-1----:R-:W-:Y:S01]  /*107a0*/  LEA.HI.X.SX32 R13, R4, R251, 0x6, P4 ;  /* 0x000000fb040d7211 */ /* 0x002fe200020f36ff */
[----:B------:R-:W-:Y:S01]  /*107b0*/  FMUL.FTZ R20, R20, UR10 ;  /* 0x0000000a14147c20 */ /* 0x000fe20008410000 */
[C---:B------:R-:W-:Y:S01]  /*107c0*/  IMAD R5, R16.reuse, UR9, R5 ;  /* 0x0000000910057c24 */ /* 0x040fe2000f8e0205 */
[----:B------:R-:W-:Y:S01]  /*107d0*/  MOV R4, UR21 ;  /* 0x0000001500047c02 */ /* 0x000fe20008000f00 */
[----:B------:R-:W-:Y:S04]  /*107e0*/  IMAD.WIDE.U32 R16, R16, UR8, RZ ;  /* 0x0000000810107c25 */ /* 0x000fe8000f8e00ff */
[----:B------:R-:W-:Y:S01]  /*107f0*/  FMUL.FTZ R178, R21, UR10 ;  /* 0x0000000a15b27c20 */ /* 0x000fe20008410000 */
[----:B------:R1:W-:Y:S01]  /*10800*/  MUFU.TANH R179, R20 ;  /* 0x0000001400b37308 */ /* 0x0003e20000002400 */
[----:B------:R-:W-:Y:S01]  /*10810*/  IMAD R6, R13, UR8, RZ ;  /* 0x000000080d067c24 */ /* 0x000fe2000f8e02ff */
[----:B------:R-:W-:Y:S01]  /*10820*/  IADD3 R5, R17, R5, RZ ;  /* 0x0000000511057210 */ /* 0x000fe20007ffe0ff */
[----:B------:R-:W-:Y:S01]  /*10830*/  IMAD R4, R4, 0x40, R235 ;  /* 0x0000004004047824 */ /* 0x000fe200078e02eb */
[C---:B----4-:R-:W-:Y:S03]  /*10840*/  HMMA.16816.F32 R28, R184.reuse, R8, R28 ;  /* 0x00000008b81c723c */ /* 0x050fe6000000181c */
[C---:B------:R-:W-:Y:S03]  /*10850*/  IMAD R6, R12.reuse, UR9, R6 ;  /* 0x000000090c067c24 */ /* 0x040fe6000f8e0206 */
[----:B------:R3:W-:Y:S05]  /*10860*/  MUFU.TANH R190, R18 ;  /* 0x0000001200be7308 */ /* 0x0007ea0000002400 */
[----:B--2---:R-:W-:Y:S01]  /*10870*/  IMAD.WIDE.U32 R14, R12, UR8, RZ ;  /* 0x000000080c0e7c25 */ /* 0x004fe2000f8e00ff */
[----:B------:R-:W-:Y:S01]  /*10880*/  IADD3 R7, R4, 0x11, RZ ;  /* 0x0000001104077810 */ /* 0x000fe20007ffe0ff */
[----:B------:R-:W-:Y:S03]  /*10890*/  HMMA.16816.F32 R32, R184, R10, R32 ;  /* 0x0000000ab820723c */ /* 0x000fe60000001820 */
[----:B------:R-:W-:Y:S01]  /*108a0*/  IMAD.IADD R6, R15, 0x1, R6 ;  /* 0x000000010f067824 */ /* 0x000fe200078e0206 */
[----:B------:R2:W-:Y:S01]  /*108b0*/  MUFU.TANH R191, R19 ;  /* 0x0000001300bf7308 */ /* 0x0005e20000002400 */
[-C--:B-1----:R-:W-:Y:S01]  /*108c0*/  LEA R20, P5, R16, R245.reuse, 0x1 ;  /* 0x000000f510147211 */ /* 0x082fe200078a08ff */
[----:B------:R-:W-:Y:S01]  /*108d0*/  FMUL.FTZ R22, R22, UR10 ;  /* 0x0000000a16167c20 */ /* 0x000fe20008410000 */
[----:B------:R-:W-:Y:S04]  /*108e0*/  FMUL.FTZ R23, R23, UR10 ;  /* 0x0000000a17177c20 */ /* 0x000fe80008410000 */
[----:B------:R-:W-:Y:S01]  /*108f0*/  LEA.HI.X R21, R16, R244, R5, 0x1, P5 ;  /* 0x000000f410157211 */ /* 0x000fe200028f0c05 */
[----:B------:R-:W-:Y:S02]  /*10900*/  VIADD R5, R4, 0x8 ;  /* 0x0000000804057836 */ /* 0x000fe40000000000 */
[----:B------:R-:W1:Y:S01]  /*10910*/  MUFU.TANH R3, R3 ;  /* 0x0000000300037308 */ /* 0x000e620000002400 */
[----:B---3--:R-:W-:Y:S01]  /*10920*/  LEA R18, P4, R14, R245, 0x1 ;  /* 0x000000f50e127211 */ /* 0x008fe200078808ff */
[----:B------:R-:W-:Y:S01]  /*10930*/  FMUL.FTZ R26, R26, UR10 ;  /* 0x0000000a1a1a7c20 */ /* 0x000fe20008410000 */
[----:B------:R-:W-:Y:S01]  /*10940*/  IADD3 R16, R4, 0x1, RZ ;  /* 0x0000000104107810 */ /* 0x000fe20007ffe0ff */
[----:B------:R-:W-:Y:S01]  /*10950*/  FMUL.FTZ R24, R24, UR10 ;  /* 0x0000000a18187c20 */ /* 0x000fe20008410000 */
[----:B------:R-:W-:Y:S01]  /*10960*/  I2FP.F32.S32 R5, R5 ;  /* 0x0000000500057245 */ /* 0x000fe20000201400 */
[----:B------:R-:W-:Y:S01]  /*10970*/  FMUL.FTZ R27, R27, UR10 ;  /* 0x0000000a1b1b7c20 */ /* 0x000fe20008410000 */
[----:B------:R-:W-:Y:S03]  /*10980*/  I2FP.F32.S32 R16, R16 ;  /* 0x0000001000107245 */ /* 0x000fe60000201400 */
[----:B------:R-:W3:Y:S01]  /*10990*/  MUFU.TANH R198, R22 ;  /* 0x0000001600c67308 */ /* 0x000ee20000002400 */
[----:B--2---:R-:W-:Y:S01]  /*109a0*/  LEA.HI.X R19, R14, R244, R6, 0x1, P4 ;  /* 0x000000f40e137211 */ /* 0x004fe200020f0c06 */
[C---:B------:R-:W-:Y:S01]  /*109b0*/  FFMA.FTZ R15, R5.reuse, UR5, R165 ;  /* 0x00000005050f7c23 */ /* 0x040fe200080100a5 */
[C---:B------:R-:W-:Y:S01]  /*109c0*/  IADD3 R6, R4.reuse, 0x9, RZ ;  /* 0x0000000904067810 */ /* 0x040fe20007ffe0ff */
[----:B------:R-:W-:Y:S01]  /*109d0*/  FFMA.FTZ R9, R5, UR5, R172 ;  /* 0x0000000505097c23 */ /* 0x000fe200080100ac */
[----:B------:R-:W-:Y:S02]  /*109e0*/  VIADD R5, R4, 0x18 ;  /* 0x0000001804057836 */ /* 0x000fe40000000000 */
[----:B------:R-:W-:Y:S01]  /*109f0*/  FMUL.FTZ R25, R25, UR10 ;  /* 0x0000000a19197c20 */ /* 0x000fe20008410000 */
[----:B------:R-:W-:Y:S02]  /*10a00*/  I2FP.F32.S32 R6, R6 ;  /* 0x0000000600067245 */ /* 0x000fe40000201400 */
[----:B------:R-:W2:Y:S01]  /*10a10*/  MUFU.TANH R197, R23 ;  /* 0x0000001700c57308 */ /* 0x000ea20000002400 */
[----:B-1----:R-:W-:Y:S01]  /*10a20*/  FFMA.FTZ R17, R16, UR5, R3 ;  /* 0x0000000510117c23 */ /* 0x002fe20008010003 */
[----:B------:R-:W-:Y:S01]  /*10a30*/  VIADD R3, R4, 0x10 ;  /* 0x0000001004037836 */ /* 0x000fe20000000000 */
[----:B------:R-:W-:Y:S01]  /*10a40*/  I2FP.F32.S32 R5, R5 ;  /* 0x0000000500057245 */ /* 0x000fe20000201400 */
[C---:B------:R-:W-:Y:S01]  /*10a50*/  FFMA.FTZ R14, R6.reuse, UR5, R164 ;  /* 0x00000005060e7c23 */ /* 0x040fe200080100a4 */
[----:B------:R-:W-:Y:S01]  /*10a60*/  FFMA.FTZ R8, R6, UR5, R171 ;  /* 0x0000000506087c23 */ /* 0x000fe200080100ab */
[----:B------:R-:W-:Y:S01]  /*10a70*/  I2FP.F32.S32 R12, R4 ;  /* 0x00000004000c7245 */ /* 0x000fe20000201400 */
[----:B------:R-:W-:Y:S03]  /*10a80*/  FFMA.FTZ R16, R16, UR5, R168 ;  /* 0x0000000510107c23 */ /* 0x000fe600080100a8 */
[----:B------:R-:W1:Y:S01]  /*10a90*/  MUFU.TANH R178, R178 ;  /* 0x000000b200b27308 */ /* 0x000e620000002400 */
[----:B------:R-:W-:Y:S01]  /*10aa0*/  I2FP.F32.S32 R6, R3 ;  /* 0x0000000300067245 */ /* 0x000fe20000201400 */
[C---:B------:R-:W-:Y:S01]  /*10ab0*/  FFMA.FTZ R190, R5.reuse, UR5, R190 ;  /* 0x0000000505be7c23 */ /* 0x040fe200080100be */
[----:B------:R-:W-:Y:S01]  /*10ac0*/  I2FP.F32.S32 R3, R7 ;  /* 0x0000000700037245 */ /* 0x000fe20000201400 */
[----:B------:R-:W-:Y:S01]  /*10ad0*/  FFMA.FTZ R193, R5, UR5, R193 ;  /* 0x0000000505c17c23 */ /* 0x000fe200080100c1 */
[----:B------:R-:W-:Y:S02]  /*10ae0*/  VIADD R5, R4, 0x20 ;  /* 0x0000002004057836 */ /* 0x000fe40000000000 */
[C---:B------:R-:W-:Y:S01]  /*10af0*/  FFMA.FTZ R199, R6.reuse, UR5, R199 ;  /* 0x0000000506c77c23 */ /* 0x040fe200080100c7 */
[----:B------:R-:W-:Y:S02]  /*10b00*/  FFMA.FTZ R189, R6, UR5, R189 ;  /* 0x0000000506bd7c23 */ /* 0x000fe400080100bd */
[----:B------:R-:W4:Y:S01]  /*10b10*/  MUFU.TANH R196, R26 ;  /* 0x0000001a00c47308 */ /* 0x000f220000002400 */
[C---:B------:R-:W-:Y:S01]  /*10b20*/  IADD3 R6, R4.reuse, 0x21, RZ ;  /* 0x0000002104067810 */ /* 0x040fe20007ffe0ff */
[C---:B------:R-:W-:Y:S01]  /*10b30*/  FFMA.FTZ R188, R3.reuse, UR5, R188 ;  /* 0x0000000503bc7c23 */ /* 0x040fe200080100bc */
[----:B------:R-:W-:Y:S01]  /*10b40*/  I2FP.F32.S32 R5, R5 ;  /* 0x0000000500057245 */ /* 0x000fe20000201400 */
[----:B------:R-:W-:Y:S01]  /*10b50*/  FFMA.FTZ R192, R3, UR5, R192 ;  /* 0x0000000503c07c23 */ /* 0x000fe200080100c0 */
[----:B------:R-:W-:Y:S01]  /*10b60*/  IADD3 R3, R4, 0x19, RZ ;  /* 0x0000001904037810 */ /* 0x000fe20007ffe0ff */
[----:B------:R-:W-:Y:S01]  /*10b70*/  FFMA.FTZ R13, R12, UR5, R169 ;  /* 0x000000050c0d7c23 */ /* 0x000fe200080100a9 */
[----:B------:R-:W-:Y:S03]  /*10b80*/  I2FP.F32.S32 R6, R6 ;  /* 0x0000000600067245 */ /* 0x000fe60000201400 */
[----:B------:R-:W5:Y:S01]  /*10b90*/  MUFU.TANH R177, R24 ;  /* 0x0000001800b17308 */ /* 0x000f620000002400 */
[----:B------:R-:W-:Y:S01]  /*10ba0*/  I2FP.F32.S32 R3, R3 ;  /* 0x0000000300037245 */ /* 0x000fe20000201400 */
[C---:B---3--:R-:W-:Y:S01]  /*10bb0*/  FFMA.FTZ R198, R5.reuse, UR5, R198 ;  /* 0x0000000505c67c23 */ /* 0x048fe200080100c6 */
[C---:B------:R-:W-:Y:S01]  /*10bc0*/  IADD3 R10, R4.reuse, 0x38, RZ ;  /* 0x00000038040a7810 */ /* 0x040fe20007ffe0ff */
[----:B------:R-:W-:Y:S01]  /*10bd0*/  FFMA.FTZ R179, R5, UR5, R179 ;  /* 0x0000000505b37c23 */ /* 0x000fe200080100b3 */
[C---:B------:R-:W-:Y:S01]  /*10be0*/  IADD3 R5, R4.reuse, 0x29, RZ ;  /* 0x0000002904057810 */ /* 0x040fe20007ffe0ff */
[C---:B------:R-:W-:Y:S01]  /*10bf0*/  FFMA.FTZ R191, R3.reuse, UR5, R191 ;  /* 0x0000000503bf7c23 */ /* 0x040fe200080100bf */
[----:B------:R-:W-:Y:S03]  /*10c00*/  ISETP.LT.AND P4, PT, RZ, UR21, PT ;  /* 0x00000015ff007c0c */ /* 0x000fe6000bf81270 */
[----:B------:R-:W3:Y:S01]  /*10c10*/  MUFU.TANH R195, R27 ;  /* 0x0000001b00c37308 */ /* 0x000ee20000002400 */
[----:B------:R-:W-:Y:S01]  /*10c20*/  I2FP.F32.S32 R5, R5 ;  /* 0x0000000500057245 */ /* 0x000fe20000201400 */
[----:B------:R-:W-:Y:S01]  /*10c30*/  FFMA.FTZ R194, R3, UR5, R194 ;  /* 0x0000000503c27c23 */ /* 0x000fe200080100c2 */
[----:B------:R-:W-:Y:S02]  /*10c40*/  VIADD R3, R4, 0x28 ;  /* 0x0000002804037836 */ /* 0x000fe40000000000 */
[----:B------:R-:W-:Y:S01]  /*10c50*/  FFMA.FTZ R12, R12, UR5, R170 ;  /* 0x000000050c0c7c23 */ /* 0x000fe200080100aa */
[C---:B--2---:R-:W-:Y:S01]  /*10c60*/  FFMA.FTZ R197, R6.reuse, UR5, R197 ;  /* 0x0000000506c57c23 */ /* 0x044fe200080100c5 */
[----:B-1----:R-:W-:Y:S01]  /*10c70*/  FFMA.FTZ R178, R6, UR5, R178 ;  /* 0x0000000506b27c23 */ /* 0x002fe200080100b2 */
[----:B------:R-:W-:Y:S01]  /*10c80*/  FMUL.FTZ R30, R30, UR10 ;  /* 0x0000000a1e1e7c20 */ /* 0x000fe20008410000 */
[----:B------:R-:W-:Y:S01]  /*10c90*/  I2FP.F32.S32 R3, R3 ;  /* 0x0000000300037245 */ /* 0x000fe20000201400 */
[----:B------:R-:W1:Y:S01]  /*10ca0*/  MUFU.TANH R176, R25 ;  /* 0x0000001900b07308 */ /* 0x000e620000002400 */
[----:B------:R-:W-:Y:S01]  /*10cb0*/  FMNMX.FTZ R6, R12, R0, !PT ;  /* 0x000000000c067209 */ /* 0x000fe20007810000 */
[----:B------:R-:W-:Y:S01]  /*10cc0*/  FMUL.FTZ R28, R28, UR10 ;  /* 0x0000000a1c1c7c20 */ /* 0x000fe20008410000 */
[----:B------:R-:W-:Y:S01]  /*10cd0*/  FMUL.FTZ R31, R31, UR10 ;  /* 0x0000000a1f1f7c20 */ /* 0x000fe20008410000 */
[C---:B----4-:R-:W-:Y:S01]  /*10ce0*/  FFMA.FTZ R196, R3.reuse, UR5, R196 ;  /* 0x0000000503c47c23 */ /* 0x050fe200080100c4 */
[----:B------:R-:W-:Y:S01]  /*10cf0*/  FMNMX.FTZ R6, R16, R6, !PT ;  /* 0x0000000610067209 */ /* 0x000fe20007810000 */
[----:B-----5:R-:W-:Y:S01]  /*10d00*/  FFMA.FTZ R177, R3, UR5, R177 ;  /* 0x0000000503b17c23 */ /* 0x020fe200080100b1 */
[----:B------:R-:W-:Y:S01]  /*10d10*/  FMNMX.FTZ R3, R13, R2, !PT ;  /* 0x000000020d037209 */ /* 0x000fe20007810000 */
[----:B---3--:R-:W-:Y:S01]  /*10d20*/  FFMA.FTZ R195, R5, UR5, R195 ;  /* 0x0000000505c37c23 */ /* 0x008fe200080100c3 */
[----:B------:R-:W-:Y:S01]  /*10d30*/  FMNMX.FTZ R6, R9, R6, !PT ;  /* 0x0000000609067209 */ /* 0x000fe20007810000 */
[----:B------:R-:W2:Y:S01]  /*10d40*/  MUFU.TANH R175, R30 ;  /* 0x0000001e00af7308 */ /* 0x000ea20000002400 */
[----:B------:R-:W-:Y:S01]  /*10d50*/  FMUL.FTZ R29, R29, UR10 ;  /* 0x0000000a1d1d7c20 */ /* 0x000fe20008410000 */
[----:B------:R-:W-:Y:S01]  /*10d60*/  FMUL.FTZ R34, R34, UR10 ;  /* 0x0000000a22227c20 */ /* 0x000fe20008410000 */
[----:B------:R-:W-:Y:S01]  /*10d70*/  FMNMX.FTZ R6, R8, R6, !PT ;  /* 0x0000000608067209 */ /* 0x000fe20007810000 */
[----:B------:R-:W-:Y:S01]  /*10d80*/  FMUL.FTZ R32, R32, UR10 ;  /* 0x0000000a20207c20 */ /* 0x000fe20008410000 */
[----:B------:R-:W-:Y:S01]  /*10d90*/  FMUL.FTZ R35, R35, UR10 ;  /* 0x0000000a23237c20 */ /* 0x000fe20008410000 */
[----:B------:R-:W-:Y:S01]  /*10da0*/  FMUL.FTZ R33, R33, UR10 ;  /* 0x0000000a21217c20 */ /* 0x000fe20008410000 */
[----:B------:R-:W-:Y:S01]  /*10db0*/  FMNMX.FTZ R6, R189, R6, !PT ;  /* 0x00000006bd067209 */ /* 0x000fe20007810000 */
[----:B-1----:R-:W-:Y:S01]  /*10dc0*/  FFMA.FTZ R176, R5, UR5, R176 ;  /* 0x0000000505b07c23 */ /* 0x002fe200080100b0 */
[----:B------:R-:W-:Y:S01]  /*10dd0*/  FMNMX.FTZ R5, R17, R3, !PT ;  /* 0x0000000311057209 */ /* 0x000fe20007810000 */
[----:B------:R-:W1:Y:S01]  /*10de0*/  MUFU.TANH R172, R28 ;  /* 0x0000001c00ac7308 */ /* 0x000e620000002400 */
[----:B------:R-:W-:Y:S01]  /*10df0*/  FMNMX.FTZ R6, R192, R6, !PT ;  /* 0x00000006c0067209 */ /* 0x000fe20007810000 */
[----:B------:R-:W-:Y:S01]  /*10e00*/  VIADD R7, R4, 0x31 ;  /* 0x0000003104077836 */ /* 0x000fe20000000000 */
[----:B------:R-:W-:Y:S02]  /*10e10*/  FMNMX.FTZ R5, R15, R5, !PT ;  /* 0x000000050f057209 */ /* 0x000fe40007810000 */
[----:B------:R-:W-:Y:S02]  /*10e20*/  FMNMX.FTZ R6, R193, R6, !PT ;  /* 0x00000006c1067209 */ /* 0x000fe40007810000 */
[----:B------:R-:W-:Y:S03]  /*10e30*/  FMNMX.FTZ R5, R14, R5, !PT ;  /* 0x000000050e057209 */ /* 0x000fe60007810000 */
[----:B------:R-:W3:Y:S01]  /*10e40*/  MUFU.TANH R174, R31 ;  /* 0x0000001f00ae7308 */ /* 0x000ee20000002400 */
[----:B------:R-:W-:Y:S02]  /*10e50*/  FMNMX.FTZ R6, R194, R6, !PT ;  /* 0x00000006c2067209 */ /* 0x000fe40007810000 */
[----:B------:R-:W-:Y:S02]  /*10e60*/  FMNMX.FTZ R5, R199, R5, !PT ;  /* 0x00000005c7057209 */ /* 0x000fe40007810000 */
[----:B------:R-:W-:Y:S02]  /*10e70*/  IADD3 R3, R4, 0x30, RZ ;  /* 0x0000003004037810 */ /* 0x000fe40007ffe0ff */
[----:B------:R-:W-:Y:S03]  /*10e80*/  FMNMX.FTZ R5, R188, R5, !PT ;  /* 0x00000005bc057209 */ /* 0x000fe60007810000 */
[----:B------:R-:W4:Y:S01]  /*10e90*/  MUFU.TANH R171, R29 ;  /* 0x0000001d00ab7308 */ /* 0x000f220000002400 */
[----:B------:R-:W-:Y:S02]  /*10ea0*/  FMNMX.FTZ R6, R179, R6, !PT ;  /* 0x00000006b3067209 */ /* 0x000fe40007810000 */
[----:B------:R-:W-:Y:S02]  /*10eb0*/  FMNMX.FTZ R5, R190, R5, !PT ;  /* 0x00000005be057209 */ /* 0x000fe40007810000 */
[----:B------:R-:W-:Y:S02]  /*10ec0*/  I2FP.F32.S32 R3, R3 ;  /* 0x0000000300037245 */ /* 0x000fe40000201400 */
[----:B------:R-:W-:Y:S03]  /*10ed0*/  FMNMX.FTZ R5, R191, R5, !PT ;  /* 0x00000005bf057209 */ /* 0x000fe60007810000 */
[----:B------:R-:W5:Y:S01]  /*10ee0*/  MUFU.TANH R166, R34 ;  /* 0x0000002200a67308 */ /* 0x000f620000002400 */
[----:B------:R-:W-:Y:S01]  /*10ef0*/  FMNMX.FTZ R6, R178, R6, !PT ;  /* 0x00000006b2067209 */ /* 0x000fe20007810000 */
[C---:B--2---:R-:W-:Y:S01]  /*10f00*/  FFMA.FTZ R175, R3.reuse, UR5, R175 ;  /* 0x0000000503af7c23 */ /* 0x044fe200080100af */
[----:B------:R-:W-:Y:S01]  /*10f10*/  FMNMX.FTZ R5, R198, R5, !PT ;  /* 0x00000005c6057209 */ /* 0x000fe20007810000 */
[----:B-1----:R-:W-:Y:S01]  /*10f20*/  FFMA.FTZ R172, R3, UR5, R172 ;  /* 0x0000000503ac7c23 */ /* 0x002fe200080100ac */
[----:B------:R-:W-:Y:S02]  /*10f30*/  FMNMX.FTZ R6, R177, R6, !PT ;  /* 0x00000006b1067209 */ /* 0x000fe40007810000 */
[----:B------:R-:W-:Y:S03]  /*10f40*/  FMNMX.FTZ R5, R197, R5, !PT ;  /* 0x00000005c5057209 */ /* 0x000fe60007810000 */
[----:B------:R-:W1:Y:S01]  /*10f50*/  MUFU.TANH R169, R32 ;  /* 0x0000002000a97308 */ /* 0x000e620000002400 */
[----:B------:R-:W-:Y:S02]  /*10f60*/  IADD3 R3, R4, 0x39, RZ ;  /* 0x0000003904037810 */ /* 0x000fe40007ffe0ff */
[----:B------:R-:W-:Y:S02]  /*10f70*/  FMNMX.FTZ R5, R196, R5, !PT ;  /* 0x00000005c4057209 */ /* 0x000fe40007810000 */
[----:B------:R-:W-:Y:S02]  /*10f80*/  I2FP.F32.S32 R7, R7 ;  /* 0x0000000700077245 */ /* 0x000fe40000201400 */
[----:B------:R-:W-:Y:S03]  /*10f90*/  FMNMX.FTZ R5, R195, R5, !PT ;  /* 0x00000005c3057209 */ /* 0x000fe60007810000 */
[----:B------:R-:W2:Y:S01]  /*10fa0*/  MUFU.TANH R165, R35 ;  /* 0x0000002300a57308 */ /* 0x000ea20000002400 */
[----:B------:R-:W-:Y:S01]  /*10fb0*/  FMNMX.FTZ R6, R176, R6, !PT ;  /* 0x00000006b0067209 */ /* 0x000fe20007810000 */
[C---:B---3--:R-:W-:Y:S01]  /*10fc0*/  FFMA.FTZ R174, R7.reuse, UR5, R174 ;  /* 0x0000000507ae7c23 */ /* 0x048fe200080100ae */
[----:B------:R-:W-:Y:S01]  /*10fd0*/  I2FP.F32.S32 R4, R10 ;  /* 0x0000000a00047245 */ /* 0x000fe20000201400 */
[----:B----4-:R-:W-:Y:S01]  /*10fe0*/  FFMA.FTZ R171, R7, UR5, R171 ;  /* 0x0000000507ab7c23 */ /* 0x010fe200080100ab */
[----:B------:R-:W-:Y:S02]  /*10ff0*/  I2FP.F32.S32 R3, R3 ;  /* 0x0000000300037245 */ /* 0x000fe40000201400 */
[----:B------:R-:W-:Y:S03]  /*11000*/  FMNMX.FTZ R5, R175, R5, !PT ;  /* 0x00000005af057209 */ /* 0x000fe60007810000 */
[----:B------:R-:W3:Y:S01]  /*11010*/  MUFU.TANH R168, R33 ;  /* 0x0000002100a87308 */ /* 0x000ee20000002400 */
[----:B------:R-:W-:Y:S01]  /*11020*/  FMNMX.FTZ R6, R172, R6, !PT ;  /* 0x00000006ac067209 */ /* 0x000fe20007810000 */
[C---:B-----5:R-:W-:Y:S01]  /*11030*/  FFMA.FTZ R166, R4.reuse, UR5, R166 ;  /* 0x0000000504a67c23 */ /* 0x060fe200080100a6 */
[----:B-1----:R-:W-:Y:S02]  /*11040*/  FFMA.FTZ R169, R4, UR5, R169 ;  /* 0x0000000504a97c23 */ /* 0x002fe400080100a9 */
[----:B------:R-:W-:Y:S04]  /*11050*/  FMNMX.FTZ R6, R171, R6, !PT ;  /* 0x00000006ab067209 */ /* 0x000fe80007810000 */
[----:B------:R-:W-:Y:S01]  /*11060*/  FMNMX.FTZ R10, R169, R6, !PT ;  /* 0x00000006a90a7209 */ /* 0x000fe20007810000 */
[C---:B--2---:R-:W-:Y:S01]  /*11070*/  FFMA.FTZ R165, R3.reuse, UR5, R165 ;  /* 0x0000000503a57c23 */ /* 0x044fe200080100a5 */
[----:B---3--:R-:W-:Y:S01]  /*11080*/  FFMA.FTZ R168, R3, UR5, R168 ;  /* 0x0000000503a87c23 */ /* 0x008fe200080100a8 */
[----:B------:R-:W-:Y:S04]  /*11090*/  FMNMX.FTZ R3, R174, R5, !PT ;  /* 0x00000005ae037209 */ /* 0x000fe80007810000 */
[----:B------:R-:W-:Y:S02]  /*110a0*/  FMNMX.FTZ R3, R166, R3, !PT ;  /* 0x00000003a6037209 */ /* 0x000fe40007810000 */
[----:B------:R-:W-:Y:S02]  /*110b0*/  FMNMX.FTZ R10, R168, R10, !PT ;  /* 0x0000000aa80a7209 */ /* 0x000fe40007810000 */
[----:B------:R-:W-:Y:S01]  /*110c0*/  FMNMX.FTZ R3, R165, R3, !PT ;  /* 0x00000003a5037209 */ /* 0x000fe20007810000 */
[----:B------:R-:W-:Y:S06]  /*110d0*/  @P4 BRA `(.L_x_1231) ;  /* 0xffffffdc00ac4947 */ /* 0x000fec000383ffff */
.L_x_1230:
[----:B-1----:R-:W1:Y:S01]  /*110e0*/  SHFL.BFLY PT, R4, R3, 0x2, 0x1f ;  /* 0x0c401f0003047f89 */ /* 0x002e6200000e0000 */
[----:B------:R-:W-:Y:S07]  /*110f0*/  UIADD3 UR23, UR23, 0x1, URZ ;  /* 0x0000000117177890 */ /* 0x000fee000fffe03f */
[----:B------:R-:W2:Y:S08]  /*11100*/  SHFL.BFLY PT, R5, R10, 0x2, 0x1f ;  /* 0x0c401f000a057f89 */ /* 0x000eb000000e0000 */
[----:B------:R-:W-:Y:S08]  /*11110*/  LDSM.16.MT88.4 R20, [R218+0x18000] ;  /* 0x01800000da14783b */ /* 0x000ff00000004200 */
        /* <DEDUP_REMOVED lines=19> */
[----:B------:R-:W-:Y:S01]  /*11250*/  FMUL.FTZ R2, R4, UR4 ;  /* 0x0000000404027c20 */ /* 0x000fe20008410000 */
[--C-:B------:R-:W-:Y:S01]  /*11260*/  FFMA.FTZ R181, R17, UR4, -R173.reuse ;  /* 0x0000000411b57c23 */ /* 0x100fe200080108ad */
        /* <DEDUP_REMOVED lines=44> */
[----:B------:R-:W4:Y:S03]  /*11530*/  LDSM.16.MT88.4 R148, [R220+0x1a000] ;  /* 0x01a00000dc94783b */ /* 0x000f260000004200 */
[----:B------:R-:W5:Y:S01]  /*11540*/  MUFU.EX2 R167, R167 ;  /* 0x000000a700a77308 */ /* 0x000f620000000800 */
        /* <DEDUP_REMOVED lines=15> */
[----:B------:R-:W1:Y:S01]  /*11640*/  MUFU.EX2 R184, R184 ;  /* 0x000000b800b87308 */ /* 0x000e620000000800 */
[----:B-----5:R-:W-:Y:S01]  /*11650*/  F2FP.F16.F32.PACK_AB R163, R167, R180 ;  /* 0x000000b4a7a3723e */ /* 0x020fe200000000ff */
        /* <DEDUP_REMOVED lines=14> */
[----:B------:R-:W5:Y:S01]  /*11740*/  MUFU.EX2 R182, R182 ;  /* 0x000000b600b67308 */ /* 0x000f620000000800 */
[----:B-1----:R-:W-:Y:S01]  /*11750*/  F2FP.F16.F32.PACK_AB R160, R184, R186 ;  /* 0x000000bab8a0723e */ /* 0x002fe200000000ff */
        /* <DEDUP_REMOVED lines=14> */
[----:B------:R-:W-:Y:S01]  /*11840*/  MUFU.EX2 R178, R176 ;  /* 0x000000b000b27308 */ /* 0x000fe20000000800 */
[----:B-----5:R-:W-:Y:S01]  /*11850*/  F2FP.F16.F32.PACK_AB R162, R182, R183 ;  /* 0x000000b7b6a2723e */ /* 0x020fe200000000ff */
[C---:B------:R-:W-:Y:S01]  /*11860*/  FMUL.FTZ R74, R0.reuse, R74 ;  /* 0x0000004a004a7220 */ /* 0x040fe20000410000 */
[----:B------:R-:W-:Y:S01]  /*11870*/  FMUL.FTZ R75, R0, R75 ;  /* 0x0000004b004b7220 */ /* 0x000fe20000410000 */
[C---:B------:R-:W-:Y:S01]  /*11880*/  FMUL.FTZ R72, R2.reuse, R72 ;  /* 0x0000004802487220 */ /* 0x040fe20000410000 */
[----:B------:R-:W-:Y:S01]  /*11890*/  FMUL.FTZ R73, R2, R73 ;  /* 0x0000004902497220 */ /* 0x000fe20000410000 */
[C---:B------:R-:W-:Y:S01]  /*118a0*/  FMUL.FTZ R78, R0.reuse, R78 ;  /* 0x0000004e004e7220 */ /* 0x040fe20000410000 */
[----:B------:R-:W-:Y:S01]  /*118b0*/  FMUL.FTZ R79, R0, R79 ;  /* 0x0000004f004f7220 */ /* 0x000fe20000410000 */
[C---:B------:R-:W-:Y:S02]  /*118c0*/  HMMA.16816.F32 R4, R160.reuse, R12, R4 ;  /* 0x0000000ca004723c */ /* 0x040fe40000001804 */
[----:B------:R-:W-:Y:S03]  /*118d0*/  MUFU.EX2 R187, R187 ;  /* 0x000000bb00bb7308 */ /* 0x000fe60000000800 */
[C---:B------:R-:W-:Y:S01]  /*118e0*/  FMUL.FTZ R76, R2.reuse, R76 ;  /* 0x0000004c024c7220 */ /* 0x040fe20000410000 */
[C---:B------:R-:W-:Y:S06]  /*118f0*/  HMMA.16816.F32 R8, R160.reuse, R14, R8 ;  /* 0x0000000ea008723c */ /* 0x040fec0000001808 */
[----:B------:R-:W1:Y:S01]  /*11900*/  MUFU.EX2 R188, R188 ;  /* 0x000000bc00bc7308 */ /* 0x000e620000000800 */
[C---:B------:R-:W-:Y:S01]  /*11910*/  FMUL.FTZ R12, R2.reuse, R152 ;  /* 0x00000098020c7220 */ /* 0x040fe20000410000 */
[----:B------:R-:W-:Y:S03]  /*11920*/  FMUL.FTZ R13, R2, R153 ;  /* 0x00000099020d7220 */ /* 0x000fe60000410000 */
[C---:B------:R-:W-:Y:S01]  /*11930*/  FMUL.FTZ R14, R0.reuse, R154 ;  /* 0x0000009a000e7220 */ /* 0x040fe20000410000 */
[----:B------:R-:W-:Y:S02]  /*11940*/  FMUL.FTZ R15, R0, R155 ;  /* 0x0000009b000f7220 */ /* 0x000fe40000410000 */
        /* <DEDUP_REMOVED lines=9> */
[----:B------:R-:W-:Y:S01]  /*119e0*/  FMUL.FTZ R87, R0, R87 ;  /* 0x0000005700577220 */ /* 0x000fe20000410000 */
[C---:B------:R-:W-:Y:S05]  /*119f0*/  HMMA.16816.F32 R16, R160.reuse, R22, R16 ;  /* 0x00000016a010723c */ /* 0x040fea0000001810 */
[----:B------:R-:W-:Y:S01]  /*11a00*/  MUFU.EX2 R198, R198 ;  /* 0x000000c600c67308 */ /* 0x000fe20000000800 */
[C---:B------:R-:W-:Y:S01]  /*11a10*/  FMUL.FTZ R21, R2.reuse, R145 ;  /* 0x0000009102157220 */ /* 0x040fe20000410000 */
[----:B------:R-:W-:Y:S01]  /*11a20*/  FMUL.FTZ R20, R2, R144 ;  /* 0x0000009002147220 */ /* 0x000fe20000410000 */
[C---:B------:R-:W-:Y:S03]  /*11a30*/  FMUL.FTZ R22, R0.reuse, R146 ;  /* 0x0000009200167220 */ /* 0x040fe60000410000 */
[----:B------:R-:W-:Y:S01]  /*11a40*/  FMUL.FTZ R23, R0, R147 ;  /* 0x0000009300177220 */ /* 0x000fe20000410000 */
[--C-:B------:R-:W-:Y:S01]  /*11a50*/  FFMA.FTZ R144, R191, UR4, -R173.reuse ;  /* 0x00000004bf907c23 */ /* 0x100fe200080108ad */
[C---:B------:R-:W-:Y:S01]  /*11a60*/  FMUL.FTZ R84, R2.reuse, R84 ;  /* 0x0000005402547220 */ /* 0x040fe20000410000 */
[----:B------:R-:W-:Y:S01]  /*11a70*/  FMUL.FTZ R85, R2, R85 ;  /* 0x0000005502557220 */ /* 0x000fe20000410000 */
[C---:B------:R-:W-:Y:S03]  /*11a80*/  FMUL.FTZ R90, R0.reuse, R90 ;  /* 0x0000005a005a7220 */ /* 0x040fe60000410000 */
[C---:B------:R-:W-:Y:S01]  /*11a90*/  HMMA.16816.F32 R20, R160.reuse, R28, R20 ;  /* 0x0000001ca014723c */ /* 0x040fe20000001814 */
[----:B------:R-:W-:Y:S02]  /*11aa0*/  MUFU.EX2 R197, R197 ;  /* 0x000000c500c57308 */ /* 0x000fe40000000800 */
[----:B------:R-:W-:Y:S01]  /*11ab0*/  FMUL.FTZ R91, R0, R91 ;  /* 0x0000005b005b7220 */ /* 0x000fe20000410000 */
[C---:B------:R-:W-:Y:S01]  /*11ac0*/  FMUL.FTZ R88, R2.reuse, R88 ;  /* 0x0000005802587220 */ /* 0x040fe20000410000 */
[C---:B------:R-:W-:Y:S01]  /*11ad0*/  FMUL.FTZ R89, R2.reuse, R89 ;  /* 0x0000005902597220 */ /* 0x040fe20000410000 */
[C---:B------:R-:W-:Y:S05]  /*11ae0*/  HMMA.16816.F32 R24, R160.reuse, R30, R24 ;  /* 0x0000001ea018723c */ /* 0x040fea0000001818 */
[----:B------:R-:W-:Y:S01]  /*11af0*/  MUFU.EX2 R196, R196 ;  /* 0x000000c400c47308 */ /* 0x000fe20000000800 */
[C---:B------:R-:W-:Y:S01]  /*11b00*/  FMUL.FTZ R28, R2.reuse, R136 ;  /* 0x00000088021c7220 */ /* 0x040fe20000410000 */
[----:B------:R-:W-:Y:S01]  /*11b10*/  FMUL.FTZ R29, R2, R137 ;  /* 0x00000089021d7220 */ /* 0x000fe20000410000 */
[C---:B------:R-:W-:Y:S03]  /*11b20*/  FMUL.FTZ R30, R0.reuse, R138 ;  /* 0x0000008a001e7220 */ /* 0x040fe60000410000 */
[C---:B------:R-:W-:Y:S02]  /*11b30*/  FMUL.FTZ R31, R0.reuse, R139 ;  /* 0x0000008b001f7220 */ /* 0x040fe40000410000 */
[----:B------:R-:W5:Y:S01]  /*11b40*/  LDSM.16.MT88.4 R136, [R216+0x1a000] ;  /* 0x01a00000d888783b */ /* 0x000f620000004200 */
[C---:B------:R-:W-:Y:S01]  /*11b50*/  FMUL.FTZ R94, R0.reuse, R94 ;  /* 0x0000005e005e7220 */ /* 0x040fe20000410000 */
[----:B------:R-:W-:Y:S01]  /*11b60*/  FMUL.FTZ R95, R0, R95 ;  /* 0x0000005f005f7220 */ /* 0x000fe20000410000 */
[C---:B------:R-:W-:Y:S01]  /*11b70*/  FMUL.FTZ R92, R2.reuse, R92 ;  /* 0x0000005c025c7220 */ /* 0x040fe20000410000 */
[----:B------:R-:W-:Y:S01]  /*11b80*/  FMUL.FTZ R93, R2, R93 ;  /* 0x0000005d025d7220 */ /* 0x000fe20000410000 */
[C---:B---3--:R-:W-:Y:S01]  /*11b90*/  HMMA.16816.F32 R28, R160.reuse, R156, R28 ;  /* 0x0000009ca01c723c */ /* 0x048fe2000000181c */
[----:B------:R-:W-:Y:S02]  /*11ba0*/  MUFU.EX2 R195, R195 ;  /* 0x000000c300c37308 */ /* 0x000fe40000000800 */
[C---:B------:R-:W-:Y:S01]  /*11bb0*/  FMUL.FTZ R98, R0.reuse, R98 ;  /* 0x0000006200627220 */ /* 0x040fe20000410000 */
[----:B------:R-:W-:Y:S01]  /*11bc0*/  FMUL.FTZ R99, R0, R99 ;  /* 0x0000006300637220 */ /* 0x000fe20000410000 */
[C---:B------:R-:W-:Y:S01]  /*11bd0*/  FMUL.FTZ R96, R2.reuse, R96 ;  /* 0x0000006002607220 */ /* 0x040fe20000410000 */
[C---:B------:R-:W-:Y:S01]  /*11be0*/  HMMA.16816.F32 R32, R160.reuse, R158, R32 ;  /* 0x0000009ea020723c */ /* 0x040fe20000001820 */
[----:B------:R-:W-:Y:S04]  /*11bf0*/  LDSM.16.MT88.4 R156, [R216+0x1a800] ;  /* 0x01a80000d89c783b */ /* 0x000fe80000004200 */
[----:B------:R-:W-:Y:S01]  /*11c00*/  MUFU.EX2 R199, R199 ;  /* 0x000000c700c77308 */ /* 0x000fe20000000800 */
[----:B------:R-:W-:Y:S01]  /*11c10*/  FMUL.FTZ R97, R2, R97 ;  /* 0x0000006102617220 */ /* 0x000fe20000410000 */
[C---:B----4-:R-:W-:Y:S04]  /*11c20*/  HMMA.16816.F32 R36, R160.reuse, R148, R36 ;  /* 0x00000094a024723c */ /* 0x050fe80000001824 */
[C---:B------:R-:W-:Y:S02]  /*11c30*/  FMUL.FTZ R102, R0.reuse, R102 ;  /* 0x0000006600667220 */ /* 0x040fe40000410000 */
[C---:B------:R-:W-:Y:S01]  /*11c40*/  HMMA.16816.F32 R40, R160.reuse, R150, R40 ;  /* 0x00000096a028723c */ /* 0x040fe20000001828 */
[----:B------:R-:W-:Y:S01]  /*11c50*/  LDSM.16.MT88.4 R148, [R218+0x18800] ;  /* 0x01880000da94783b */ /* 0x000fe20000004200 */
[----:B------:R-:W-:Y:S03]  /*11c60*/  MUFU.EX2 R252, R252 ;  /* 0x000000fc00fc7308 */ /* 0x000fe60000000800 */
[----:B------:R-:W-:Y:S01]  /*11c70*/  FMUL.FTZ R103, R0, R103 ;  /* 0x0000006700677220 */ /* 0x000fe20000410000 */
[C---:B--2---:R-:W-:Y:S05]  /*11c80*/  HMMA.16816.F32 R44, R160.reuse, R140, R44 ;  /* 0x0000008ca02c723c */ /* 0x044fea000000182c */
[C---:B------:R-:W-:Y:S01]  /*11c90*/  FMUL.FTZ R100, R2.reuse, R100 ;  /* 0x0000006402647220 */ /* 0x040fe20000410000 */
[C---:B------:R-:W-:Y:S01]  /*11ca0*/  HMMA.16816.F32 R48, R160.reuse, R142, R48 ;  /* 0x0000008ea030723c */ /* 0x040fe20000001830 */
[----:B------:R-:W2:Y:S04]  /*11cb0*/  LDSM.16.MT88.4 R140, [R220+0x1c000] ;  /* 0x01c00000dc8c783b */ /* 0x000ea80000004200 */
[----:B------:R-:W-:Y:S01]  /*11cc0*/  FMUL.FTZ R101, R2, R101 ;  /* 0x0000006502657220 */ /* 0x000fe20000410000 */
[C---:B------:R-:W-:Y:S05]  /*11cd0*/  HMMA.16816.F32 R52, R160.reuse, R132, R52 ;  /* 0x00000084a034723c */ /* 0x040fea0000001834 */
[C---:B------:R-:W-:Y:S01]  /*11ce0*/  FMUL.FTZ R106, R0.reuse, R106 ;  /* 0x0000006a006a7220 */ /* 0x040fe20000410000 */
[C---:B------:R-:W-:Y:S01]  /*11cf0*/  HMMA.16816.F32 R56, R160.reuse, R134, R56 ;  /* 0x00000086a038723c */ /* 0x040fe20000001838 */
[----:B------:R-:W3:Y:S04]  /*11d00*/  LDSM.16.MT88.4 R132, [R218+0x1c000] ;  /* 0x01c00000da84783b */ /* 0x000ee80000004200 */
[----:B------:R-:W-:Y:S01]  /*11d10*/  FMUL.FTZ R107, R0, R107 ;  /* 0x0000006b006b7220 */ /* 0x000fe20000410000 */
[C---:B-----5:R-:W-:Y:S05]  /*11d20*/  HMMA.16816.F32 R60, R160.reuse, R136, R60 ;  /* 0x00000088a03c723c */ /* 0x060fea000000183c */
[C---:B------:R-:W-:Y:S01]  /*11d30*/  FMUL.FTZ R104, R2.reuse, R104 ;  /* 0x0000006802687220 */ /* 0x040fe20000410000 */
[C---:B------:R-:W-:Y:S01]  /*11d40*/  HMMA.16816.F32 R64, R160.reuse, R138, R64 ;  /* 0x0000008aa040723c */ /* 0x040fe20000001840 */
[----:B------:R-:W4:Y:S04]  /*11d50*/  LDSM.16.MT88.4 R136, [R217+0x1c000] ;  /* 0x01c00000d988783b */ /* 0x000f280000004200 */
[----:B------:R-:W-:Y:S01]  /*11d60*/  FMUL.FTZ R105, R2, R105 ;  /* 0x0000006902697220 */ /* 0x000fe20000410000 */
[--C-:B------:R-:W-:Y:S01]  /*11d70*/  FFMA.FTZ R191, R189, UR4, -R170.reuse ;  /* 0x00000004bdbf7c23 */ /* 0x100fe200080108aa */
[C---:B------:R-:W-:Y:S01]  /*11d80*/  FMUL.FTZ R110, R0.reuse, R110 ;  /* 0x0000006e006e7220 */ /* 0x040fe20000410000 */
[----:B------:R5:W1:Y:S03]  /*11d90*/  MUFU.EX2 R189, R144 ;  /* 0x0000009000bd7308 */ /* 0x000a660000000800 */
[----:B------:R-:W-:Y:S01]  /*11da0*/  FMUL.FTZ R111, R0, R111 ;  /* 0x0000006f006f7220 */ /* 0x000fe20000410000 */
[C---:B------:R-:W-:Y:S01]  /*11db0*/  FMUL.FTZ R108, R2.reuse, R108 ;  /* 0x0000006c026c7220 */ /* 0x040fe20000410000 */
[----:B------:R-:W-:Y:S01]  /*11dc0*/  FMUL.FTZ R109, R2, R109 ;  /* 0x0000006d026d7220 */ /* 0x000fe20000410000 */
[C---:B------:R-:W-:Y:S01]  /*11dd0*/  FMUL.FTZ R114, R0.reuse, R114 ;  /* 0x0000007200727220 */ /* 0x040fe20000410000 */
[----:B------:R-:W-:Y:S01]  /*11de0*/  FMUL.FTZ R115, R0, R115 ;  /* 0x0000007300737220 */ /* 0x000fe20000410000 */
[C---:B------:R-:W-:Y:S01]  /*11df0*/  FMUL.FTZ R112, R2.reuse, R112 ;  /* 0x0000007002707220 */ /* 0x040fe20000410000 */
[C---:B--2---:R-:W-:Y:S01]  /*11e00*/  HMMA.16816.F32 R68, R160.reuse, R140, R68 ;  /* 0x0000008ca044723c */ /* 0x044fe20000001844 */
[----:B------:R-:W-:Y:S02]  /*11e10*/  MUFU.EX2 R191, R191 ;  /* 0x000000bf00bf7308 */ /* 0x000fe40000000800 */
[----:B------:R-:W-:Y:S01]  /*11e20*/  FMUL.FTZ R113, R2, R113 ;  /* 0x0000007102717220 */ /* 0x000fe20000410000 */
[C---:B------:R-:W-:Y:S01]  /*11e30*/  FMUL.FTZ R118, R0.reuse, R118 ;  /* 0x0000007600767220 */ /* 0x040fe20000410000 */
[----:B------:R-:W-:Y:S01]  /*11e40*/  FMUL.FTZ R119, R0, R119 ;  /* 0x0000007700777220 */ /* 0x000fe20000410000 */
[C---:B------:R-:W-:Y:S01]  /*11e50*/  HMMA.16816.F32 R72, R160.reuse, R142, R72 ;  /* 0x0000008ea048723c */ /* 0x040fe20000001848 */
[----:B------:R-:W2:Y:S04]  /*11e60*/  LDSM.16.MT88.4 R140, [R216+0x1c000] ;  /* 0x01c00000d88c783b */ /* 0x000ea80000004200 */
[C---:B------:R-:W-:Y:S01]  /*11e70*/  FMUL.FTZ R116, R2.reuse, R116 ;  /* 0x0000007402747220 */ /* 0x040fe20000410000 */
[C---:B---3--:R-:W-:Y:S03]  /*11e80*/  HMMA.16816.F32 R76, R160.reuse, R132, R76 ;  /* 0x00000084a04c723c */ /* 0x048fe6000000184c */
[----:B-----5:R-:W-:Y:S02]  /*11e90*/  LDSM.16.MT88.4 R144, [R220+0x18800] ;  /* 0x01880000dc90783b */ /* 0x020fe40000004200 */
[----:B------:R-:W-:Y:S01]  /*11ea0*/  FMUL.FTZ R117, R2, R117 ;  /* 0x0000007502757220 */ /* 0x000fe20000410000 */
[C---:B------:R-:W-:Y:S05]  /*11eb0*/  HMMA.16816.F32 R80, R160.reuse, R134, R80 ;  /* 0x00000086a050723c */ /* 0x040fea0000001850 */
[----:B------:R-:W3:Y:S01]  /*11ec0*/  LDSM.16.MT88.4 R132, [R220+0x1e000] ;  /* 0x01e00000dc84783b */ /* 0x000ee20000004200 */
        /* <DEDUP_REMOVED lines=16> */
[--C-:B------:R-:W-:Y:S01]  /*11fd0*/  FFMA.FTZ R169, R169, UR4, -R170.reuse ;  /* 0x00000004a9a97c23 */ /* 0x100fe200080108aa */
[--C-:B------:R-:W-:Y:S01]  /*11fe0*/  FFMA.FTZ R166, R166, UR4, -R173.reuse ;  /* 0x00000004a6a67c23 */ /* 0x100fe200080108ad */
[C---:B------:R-:W-:Y:S01]  /*11ff0*/  HMMA.16816.F32 R96, R160.reuse, R142, R96 ;  /* 0x0000008ea060723c */ /* 0x040fe20000001860 */
[----:B------:R-:W2:Y:S01]  /*12000*/  LDSM.16.MT88.4 R140, [R217+0x1e000] ;  /* 0x01e00000d98c783b */ /* 0x000ea20000004200 */
[----:B------:R-:W-:Y:S03]  /*12010*/  MUFU.EX2 R177, R169 ;  /* 0x000000a900b17308 */ /* 0x000fe60000000800 */
[----:B------:R-:W-:Y:S01]  /*12020*/  FFMA.FTZ R173, R165, UR4, -R173 ;  /* 0x00000004a5ad7c23 */ /* 0x000fe200080108ad */
[--C-:B------:R-:W-:Y:S01]  /*12030*/  FFMA.FTZ R192, R192, UR4, -R170.reuse ;  /* 0x00000004c0c07c23 */ /* 0x100fe200080108aa */
[--C-:B------:R-:W-:Y:S01]  /*12040*/  FFMA.FTZ R193, R193, UR4, -R170.reuse ;  /* 0x00000004c1c17c23 */ /* 0x100fe200080108aa */
[--C-:B------:R-:W-:Y:S01]  /*12050*/  FFMA.FTZ R194, R194, UR4, -R170.reuse ;  /* 0x00000004c2c27c23 */ /* 0x100fe200080108aa */
[C---:B---3--:R-:W-:Y:S03]  /*12060*/  HMMA.16816.F32 R100, R160.reuse, R132, R100 ;  /* 0x00000084a064723c */ /* 0x048fe60000001864 */
[----:B------:R-:W-:Y:S01]  /*12070*/  MUFU.EX2 R165, R173 ;  /* 0x000000ad00a57308 */ /* 0x000fe20000000800 */
[--C-:B------:R-:W-:Y:S01]  /*12080*/  FFMA.FTZ R171, R171, UR4, -R170.reuse ;  /* 0x00000004abab7c23 */ /* 0x100fe200080108aa */
[----:B------:R-:W-:Y:S01]  /*12090*/  FFMA.FTZ R170, R168, UR4, -R170 ;  /* 0x00000004a8aa7c23 */ /* 0x000fe200080108aa */
[----:B------:R-:W-:Y:S01]  /*120a0*/  FFMA.FTZ R185, R0, R248, R185 ;  /* 0x000000f800b97223 */ /* 0x000fe200000100b9 */
[C---:B------:R-:W-:Y:S01]  /*120b0*/  HMMA.16816.F32 R104, R160.reuse, R134, R104 ;  /* 0x00000086a068723c */ /* 0x040fe20000001868 */
[----:B------:R-:W3:Y:S05]  /*120c0*/  LDSM.16.MT88.4 R132, [R216+0x1e000] ;  /* 0x01e00000d884783b */ /* 0x000eea0000004200 */
[----:B------:R-:W-:Y:S01]  /*120d0*/  MUFU.EX2 R176, R170 ;  /* 0x000000aa00b07308 */ /* 0x000fe20000000800 */
[----:B------:R-:W-:Y:S01]  /*120e0*/  MOV R0, R164 ;  /* 0x000000a400007202 */ /* 0x000fe20000000f00 */
[C---:B----4-:R-:W-:Y:S08]  /*120f0*/  HMMA.16816.F32 R108, R160.reuse, R136, R108 ;  /* 0x00000088a06c723c */ /* 0x050ff0000000186c */
[----:B------:R-:W4:Y:S01]  /*12100*/  MUFU.EX2 R192, R192 ;  /* 0x000000c000c07308 */ /* 0x000f220000000800 */
[C---:B------:R-:W-:Y:S03]  /*12110*/  HMMA.16816.F32 R112, R160.reuse, R138, R112 ;  /* 0x0000008aa070723c */ /* 0x040fe60000001870 */
[----:B-1----:R-:W-:Y:S01]  /*12120*/  F2FP.F16.F32.PACK_AB R137, R188, R187 ;  /* 0x000000bbbc89723e */ /* 0x002fe200000000ff */
[----:B------:R-:W-:Y:S03]  /*12130*/  FFMA.FTZ R186, R2, R249, R186 ;  /* 0x000000f902ba7223 */ /* 0x000fe600000100ba */
[----:B------:R-:W-:Y:S02]  /*12140*/  F2FP.F16.F32.PACK_AB R139, R189, R190 ;  /* 0x000000bebd8b723e */ /* 0x000fe400000000ff */
[----:B------:R-:W-:Y:S02]  /*12150*/  MUFU.EX2 R193, R193 ;  /* 0x000000c100c17308 */ /* 0x000fe40000000800 */
[----:B------:R-:W-:Y:S01]  /*12160*/  MOV R2, R3 ;  /* 0x0000000300027202 */ /* 0x000fe20000000f00 */
[----:B------:R-:W-:Y:S01]  /*12170*/  FADD.FTZ R185, R181, R185 ;  /* 0x000000b9b5b97221 */ /* 0x000fe20000010000 */
[C---:B--2---:R-:W-:Y:S06]  /*12180*/  HMMA.16816.F32 R116, R160.reuse, R140, R116 ;  /* 0x0000008ca074723c */ /* 0x044fec0000001874 */
[----:B------:R-:W1:Y:S01]  /*12190*/  MUFU.EX2 R194, R194 ;  /* 0x000000c200c27308 */ /* 0x000e620000000800 */
[----:B----4-:R-:W-:Y:S01]  /*121a0*/  F2FP.F16.F32.PACK_AB R136, R192, R191 ;  /* 0x000000bfc088723e */ /* 0x010fe200000000ff */
[----:B------:R-:W-:Y:S01]  /*121b0*/  FADD.FTZ R186, R184, R186 ;  /* 0x000000bab8ba7221 */ /* 0x000fe20000010000 */
[C---:B------:R-:W-:Y:S01]  /*121c0*/  HMMA.16816.F32 R120, R160.reuse, R142, R120 ;  /* 0x0000008ea078723c */ /* 0x040fe20000001878 */
[----:B------:R-:W2:Y:S06]  /*121d0*/  LDSM.16.MT88.4 R140, [R216+0x18800] ;  /* 0x01880000d88c783b */ /* 0x000eac0000004200 */
[----:B------:R-:W-:Y:S01]  /*121e0*/  MUFU.EX2 R166, R166 ;  /* 0x000000a600a67308 */ /* 0x000fe20000000800 */
[----:B------:R-:W-:Y:S03]  /*121f0*/  FADD.FTZ R185, R180, R185 ;  /* 0x000000b9b4b97221 */ /* 0x000fe60000010000 */
[----:B------:R-:W-:Y:S01]  /*12200*/  FADD.FTZ R186, R183, R186 ;  /* 0x000000bab7ba7221 */ /* 0x000fe20000010000 */
[C---:B---3--:R-:W-:Y:S03]  /*12210*/  HMMA.16816.F32 R124, R160.reuse, R132, R124 ;  /* 0x00000084a07c723c */ /* 0x048fe6000000187c */
[----:B------:R-:W-:Y:S01]  /*12220*/  FADD.FTZ R185, R167, R185 ;  /* 0x000000b9a7b97221 */ /* 0x000fe20000010000 */
[----:B-1----:R-:W-:Y:S01]  /*12230*/  F2FP.F16.F32.PACK_AB R138, R194, R193 ;  /* 0x000000c1c28a723e */ /* 0x002fe200000000ff */
[----:B------:R-:W-:Y:S01]  /*12240*/  FADD.FTZ R186, R182, R186 ;  /* 0x000000bab6ba7221 */ /* 0x000fe20000010000 */
[----:B------:R-:W-:Y:S01]  /*12250*/  HMMA.16816.F32 R128, R160, R134, R128 ;  /* 0x00000086a080723c */ /* 0x000fe20000001880 */
[----:B------:R-:W1:Y:S04]  /*12260*/  LDSM.16.MT88.4 R132, [R220+0x1a800] ;  /* 0x01a80000dc84783b */ /* 0x000e680000004200 */
[----:B------:R-:W-:Y:S01]  /*12270*/  FADD.FTZ R185, R187, R185 ;  /* 0x000000b9bbb97221 */ /* 0x000fe20000010000 */
[C---:B------:R-:W-:Y:S03]  /*12280*/  HMMA.16816.F32 R4, R136.reuse, R144, R4 ;  /* 0x000000908804723c */ /* 0x040fe60000001804 */
[----:B------:R-:W-:Y:S02]  /*12290*/  LDSM.16.MT88.4 R160, [R220+0x1c800] ;  /* 0x01c80000dca0783b */ /* 0x000fe40000004200 */
[----:B------:R-:W-:Y:S01]  /*122a0*/  FADD.FTZ R186, R191, R186 ;  /* 0x000000babfba7221 */ /* 0x000fe20000010000 */
[C---:B------:R-:W-:Y:S05]  /*122b0*/  HMMA.16816.F32 R8, R136.reuse, R146, R8 ;  /* 0x000000928808723c */ /* 0x040fea0000001808 */
[----:B------:R-:W3:Y:S01]  /*122c0*/  LDSM.16.MT88.4 R144, [R218+0x1a800] ;  /* 0x01a80000da90783b */ /* 0x000ee20000004200 */
[C---:B------:R-:W-:Y:S05]  /*122d0*/  HMMA.16816.F32 R12, R136.reuse, R148, R12 ;  /* 0x00000094880c723c */ /* 0x040fea000000180c */
[----:B------:R-:W-:Y:S01]  /*122e0*/  FADD.FTZ R185, R188, R185 ;  /* 0x000000b9bcb97221 */ /* 0x000fe20000010000 */
[C---:B------:R-:W-:Y:S01]  /*122f0*/  HMMA.16816.F32 R16, R136.reuse, R150, R16 ;  /* 0x000000968810723c */ /* 0x040fe20000001810 */
[----:B------:R-:W4:Y:S04]  /*12300*/  LDSM.16.MT88.4 R148, [R217+0x1a800] ;  /* 0x01a80000d994783b */ /* 0x000f280000004200 */
[----:B------:R-:W-:Y:S01]  /*12310*/  FADD.FTZ R186, R192, R186 ;  /* 0x000000bac0ba7221 */ /* 0x000fe20000010000 */
[C---:B------:R-:W-:Y:S05]  /*12320*/  HMMA.16816.F32 R20, R136.reuse, R152, R20 ;  /* 0x000000988814723c */ /* 0x040fea0000001814 */
[----:B------:R-:W-:Y:S01]  /*12330*/  FADD.FTZ R185, R190, R185 ;  /* 0x000000b9beb97221 */ /* 0x000fe20000010000 */
[C---:B------:R-:W-:Y:S01]  /*12340*/  HMMA.16816.F32 R24, R136.reuse, R154, R24 ;  /* 0x0000009a8818723c */ /* 0x040fe20000001818 */
[----:B------:R-:W5:Y:S04]  /*12350*/  LDSM.16.MT88.4 R152, [R218+0x1c800] ;  /* 0x01c80000da98783b */ /* 0x000f680000004200 */
[----:B------:R-:W-:Y:S01]  /*12360*/  FADD.FTZ R186, R193, R186 ;  /* 0x000000bac1ba7221 */ /* 0x000fe20000010000 */
[C---:B--2---:R-:W-:Y:S05]  /*12370*/  HMMA.16816.F32 R28, R136.reuse, R140, R28 ;  /* 0x0000008c881c723c */ /* 0x044fea000000181c */
[----:B------:R-:W-:Y:S01]  /*12380*/  FADD.FTZ R185, R189, R185 ;  /* 0x000000b9bdb97221 */ /* 0x000fe20000010000 */
[C---:B------:R-:W-:Y:S01]  /*12390*/  HMMA.16816.F32 R32, R136.reuse, R142, R32 ;  /* 0x0000008e8820723c */ /* 0x040fe20000001820 */
[----:B------:R-:W2:Y:S04]  /*123a0*/  LDSM.16.MT88.4 R140, [R217+0x1c800] ;  /* 0x01c80000d98c783b */ /* 0x000ea80000004200 */
        /* <DEDUP_REMOVED lines=38> */
[C---:B------:R-:W-:Y:S01]  /*12610*/  HMMA.16816.F32 R112, R136.reuse, R150, R112 ;  /* 0x000000968870723c */ /* 0x040fe20000001870 */
[----:B------:R-:W3:Y:S05]  /*12620*/  LDSM.16.MT88.4 R148, [R216+0x19000] ;  /* 0x01900000d894783b */ /* 0x000eea0000004200 */
[C---:B-----5:R-:W-:Y:S06]  /*12630*/  HMMA.16816.F32 R116, R136.reuse, R152, R116 ;  /* 0x000000988874723c */ /* 0x060fec0000001874 */
[C---:B------:R-:W-:Y:S01]  /*12640*/  HMMA.16816.F32 R120, R136.reuse, R154, R120 ;  /* 0x0000009a8878723c */ /* 0x040fe20000001878 */
[----:B------:R-:W-:Y:S05]  /*12650*/  LDSM.16.MT88.4 R152, [R217+0x1b000] ;  /* 0x01b00000d998783b */ /* 0x000fea0000004200 */
[C---:B------:R-:W-:Y:S06]  /*12660*/  HMMA.16816.F32 R124, R136.reuse, R156, R124 ;  /* 0x0000009c887c723c */ /* 0x040fec000000187c */
[----:B------:R-:W-:Y:S01]  /*12670*/  HMMA.16816.F32 R128, R136, R158, R128 ;  /* 0x0000009e8880723c */ /* 0x000fe20000001880 */
[----:B------:R-:W4:Y:S05]  /*12680*/  LDSM.16.MT88.4 R136, [R220+0x1b000] ;  /* 0x01b00000dc88783b */ /* 0x000f2a0000004200 */
[C---:B--2---:R-:W-:Y:S03]  /*12690*/  HMMA.16816.F32 R4, R132.reuse, R140, R4 ;  /* 0x0000008c8404723c */ /* 0x044fe60000001804 */
[----:B------:R-:W-:Y:S03]  /*126a0*/  LDSM.16.MT88.4 R156, [R216+0x1b000] ;  /* 0x01b00000d89c783b */ /* 0x000fe60000004200 */
[C---:B------:R-:W-:Y:S05]  /*126b0*/  HMMA.16816.F32 R8, R132.reuse, R142, R8 ;  /* 0x0000008e8408723c */ /* 0x040fea0000001808 */
[----:B------:R-:W2:Y:S01]  /*126c0*/  LDSM.16.MT88.4 R140, [R218+0x1b000] ;  /* 0x01b00000da8c783b */ /* 0x000ea20000004200 */
        /* <DEDUP_REMOVED lines=21> */
[C---:B-----5:R-:W-:Y:S01]  /*12820*/  HMMA.16816.F32 R68, R132.reuse, R160, R68 ;  /* 0x000000a08444723c */ /* 0x060fe20000001844 */
[----:B------:R-:W-:Y:S05]  /*12830*/  MUFU.EX2 R161, R175 ;  /* 0x000000af00a17308 */ /* 0x000fea0000000800 */
[C---:B------:R-:W-:Y:S05]  /*12840*/  HMMA.16816.F32 R72, R132.reuse, R162, R72 ;  /* 0x000000a28448723c */ /* 0x040fea0000001848 */
[----:B------:R-:W5:Y:S01]  /*12850*/  MUFU.EX2 R163, R174 ;  /* 0x000000ae00a37308 */ /* 0x000f620000000800 */
[C---:B-1----:R-:W-:Y:S09]  /*12860*/  HMMA.16816.F32 R76, R132.reuse, R144, R76 ;  /* 0x00000090844c723c */ /* 0x042ff2000000184c */
[----:B------:R1:W-:Y:S01]  /*12870*/  MUFU.EX2 R160, R172 ;  /* 0x000000ac00a07308 */ /* 0x0003e20000000800 */
[C---:B------:R-:W-:Y:S01]  /*12880*/  HMMA.16816.F32 R80, R132.reuse, R146, R80 ;  /* 0x000000928450723c */ /* 0x040fe20000001850 */
[----:B------:R-:W2:Y:S05]  /*12890*/  LDSM.16.MT88.4 R144, [R217+0x1f000] ;  /* 0x01f00000d990783b */ /* 0x000eaa0000004200 */
[C---:B---3--:R-:W-:Y:S03]  /*128a0*/  HMMA.16816.F32 R84, R132.reuse, R148, R84 ;  /* 0x000000948454723c */ /* 0x048fe60000001854 */
[----:B------:R3:W3:Y:S02]  /*128b0*/  MUFU.EX2 R162, R171 ;  /* 0x000000ab00a27308 */ /* 0x0006e40000000800 */
[----:B-----5:R-:W-:Y:S01]  /*128c0*/  F2FP.F16.F32.PACK_AB R169, R163, R161 ;  /* 0x000000a1a3a9723e */ /* 0x020fe200000000ff */
[C---:B------:R-:W-:Y:S01]  /*128d0*/  HMMA.16816.F32 R88, R132.reuse, R150, R88 ;  /* 0x000000968458723c */ /* 0x040fe20000001858 */
[----:B------:R-:W5:Y:S05]  /*128e0*/  LDSM.16.MT88.4 R148, [R216+0x1f000] ;  /* 0x01f00000d894783b */ /* 0x000f6a0000004200 */
[C---:B----4-:R-:W-:Y:S03]  /*128f0*/  HMMA.16816.F32 R92, R132.reuse, R136, R92 ;  /* 0x00000088845c723c */ /* 0x050fe6000000185c */
[----:B-1----:R-:W-:Y:S03]  /*12900*/  LDSM.16.MT88.4 R172, [R216+0x19800] ;  /* 0x01980000d8ac783b */ /* 0x002fe60000004200 */
[C---:B------:R-:W-:Y:S05]  /*12910*/  HMMA.16816.F32 R96, R132.reuse, R138, R96 ;  /* 0x0000008a8460723c */ /* 0x040fea0000001860 */
[----:B------:R-:W1:Y:S01]  /*12920*/  LDSM.16.MT88.4 R136, [R218+0x19800] ;  /* 0x01980000da88783b */ /* 0x000e620000004200 */
[C---:B--2---:R-:W-:Y:S05]  /*12930*/  HMMA.16816.F32 R100, R132.reuse, R140, R100 ;  /* 0x0000008c8464723c */ /* 0x044fea0000001864 */
[----:B---3--:R-:W-:Y:S01]  /*12940*/  F2FP.F16.F32.PACK_AB R171, R165, R166 ;  /* 0x000000a6a5ab723e */ /* 0x008fe200000000ff */
[C---:B------:R-:W-:Y:S01]  /*12950*/  HMMA.16816.F32 R104, R132.reuse, R142, R104 ;  /* 0x0000008e8468723c */ /* 0x040fe20000001868 */
[----:B------:R-:W2:Y:S04]  /*12960*/  LDSM.16.MT88.4 R140, [R217+0x19800] ;  /* 0x01980000d98c783b */ /* 0x000ea80000004200 */
[----:B------:R-:W-:Y:S01]  /*12970*/  F2FP.F16.F32.PACK_AB R168, R162, R160 ;  /* 0x000000a0a2a8723e */ /* 0x000fe200000000ff */
[C---:B------:R-:W-:Y:S06]  /*12980*/  HMMA.16816.F32 R108, R132.reuse, R152, R108 ;  /* 0x00000098846c723c */ /* 0x040fec000000186c */
[C---:B------:R-:W-:Y:S06]  /*12990*/  HMMA.16816.F32 R112, R132.reuse, R154, R112 ;  /* 0x0000009a8470723c */ /* 0x040fec0000001870 */
[C---:B------:R-:W-:Y:S06]  /*129a0*/  HMMA.16816.F32 R116, R132.reuse, R144, R116 ;  /* 0x000000908474723c */ /* 0x040fec0000001874 */
[C---:B------:R-:W-:Y:S05]  /*129b0*/  HMMA.16816.F32 R120, R132.reuse, R146, R120 ;  /* 0x000000928478723c */ /* 0x040fea0000001878 */
[----:B------:R-:W-:Y:S01]  /*129c0*/  MOV R144, R176 ;  /* 0x000000b000907202 */ /* 0x000fe20000000f00 */
[C---:B-----5:R-:W-:Y:S05]  /*129d0*/  HMMA.16816.F32 R124, R132.reuse, R148, R124 ;  /* 0x00000094847c723c */ /* 0x060fea000000187c */
[----:B------:R-:W-:Y:S01]  /*129e0*/  MOV R145, R177 ;  /* 0x000000b100917202 */ /* 0x000fe20000000f00 */
[----:B------:R-:W-:Y:S05]  /*129f0*/  HMMA.16816.F32 R128, R132, R150, R128 ;  /* 0x000000968480723c */ /* 0x000fea0000001880 */
[----:B------:R-:W-:Y:S02]  /*12a00*/  F2FP.F16.F32.PACK_AB R170, R144, R145 ;  /* 0x0000009190aa723e */ /* 0x000fe400000000ff */
[----:B------:R-:W-:Y:S04]  /*12a10*/  MOV R132, R162 ;  /* 0x000000a200847202 */ /* 0x000fe80000000f00 */
[----:B------:R-:W-:Y:S02]  /*12a20*/  MOV R133, R163 ;  /* 0x000000a300857202 */ /* 0x000fe40000000f00 */
[----:B------:R-:W-:Y:S02]  /*12a30*/  MOV R134, R160 ;  /* 0x000000a000867202 */ /* 0x000fe40000000f00 */
[----:B------:R-:W-:Y:S02]  /*12a40*/  MOV R135, R161 ;  /* 0x000000a100877202 */ /* 0x000fe40000000f00 */
[C---:B------:R-:W-:Y:S01]  /*12a50*/  HMMA.16816.F32 R160, R168.reuse, R156, R4 ;  /* 0x0000009ca8a0723c */ /* 0x040fe20000001804 */
[----:B------:R-:W-:Y:S04]  /*12a60*/  LDSM.16.MT88.4 R4, [R218+0x1b800] ;  /* 0x01b80000da04783b */ /* 0x000fe80000004200 */
[----:B------:R-:W-:Y:S01]  /*12a70*/  MOV R146, R178 ;  /* 0x000000b200927202 */ /* 0x000fe20000000f00 */
[C---:B------:R-:W-:Y:S03]  /*12a80*/  HMMA.16816.F32 R156, R168.reuse, R158, R8 ;  /* 0x0000009ea89c723c */ /* 0x040fe60000001808 */
[----:B------:R-:W-:Y:S02]  /*12a90*/  LDSM.16.MT88.4 R8, [R217+0x1b800] ;  /* 0x01b80000d908783b */ /* 0x000fe40000004200 */
[----:B------:R-:W-:Y:S01]  /*12aa0*/  MOV R147, R179 ;  /* 0x000000b300937202 */ /* 0x000fe20000000f00 */
[C---:B-1----:R-:W-:Y:S05]  /*12ab0*/  HMMA.16816.F32 R152, R168.reuse, R136, R12 ;  /* 0x00000088a898723c */ /* 0x042fea000000180c */
[----:B------:R-:W1:Y:S01]  /*12ac0*/  LDSM.16.MT88.4 R176, [R220+0x1b800] ;  /* 0x01b80000dcb0783b */ /* 0x000e620000004200 */
[C---:B------:R-:W-:Y:S05]  /*12ad0*/  HMMA.16816.F32 R148, R168.reuse, R138, R16 ;  /* 0x0000008aa894723c */ /* 0x040fea0000001810 */
[----:B------:R-:W-:Y:S02]  /*12ae0*/  MOV R136, R146 ;  /* 0x0000009200887202 */ /* 0x000fe40000000f00 */
[----:B------:R-:W-:Y:S01]  /*12af0*/  MOV R18, R144 ;  /* 0x0000009000127202 */ /* 0x000fe20000000f00 */
[----:B------:R-:W3:Y:S03]  /*12b00*/  LDSM.16.MT88.4 R12, [R216+0x1b800] ;  /* 0x01b80000d80c783b */ /* 0x000ee60000004200 */
[----:B------:R-:W-:Y:S02]  /*12b10*/  MOV R19, R145 ;  /* 0x0000009100137202 */ /* 0x000fe40000000f00 */
[----:B------:R-:W-:Y:S02]  /*12b20*/  MOV R137, R147 ;  /* 0x0000009300897202 */ /* 0x000fe40000000f00 */
[C---:B--2---:R-:W-:Y:S06]  /*12b30*/  HMMA.16816.F32 R144, R168.reuse, R140, R20 ;  /* 0x0000008ca890723c */ /* 0x044fec0000001814 */
[C---:B------:R-:W-:Y:S01]  /*12b40*/  HMMA.16816.F32 R140, R168.reuse, R142, R24 ;  /* 0x0000008ea88c723c */ /* 0x040fe20000001818 */
[----:B------:R-:W-:Y:S04]  /*12b50*/  LDSM.16.MT88.4 R24, [R217+0x1d800] ;  /* 0x01d80000d918783b */ /* 0x000fe80000004200 */
[----:B------:R-:W-:Y:S02]  /*12b60*/  MOV R22, R136 ;  /* 0x0000008800167202 */ /* 0x000fe40000000f00 */
[----:B------:R-:W-:Y:S02]  /*12b70*/  MOV R23, R137 ;  /* 0x0000008900177202 */ /* 0x000fe40000000f00 */
[C---:B------:R-:W-:Y:S03]  /*12b80*/  HMMA.16816.F32 R136, R168.reuse, R172, R28 ;  /* 0x000000aca888723c */ /* 0x040fe6000000181c */
[----:B------:R-:W-:Y:S02]  /*12b90*/  MOV R20, R18 ;  /* 0x0000001200147202 */ /* 0x000fe40000000f00 */
[----:B------:R-:W-:Y:S02]  /*12ba0*/  MOV R21, R19 ;  /* 0x0000001300157202 */ /* 0x000fe40000000f00 */
[----:B------:R-:W-:Y:S01]  /*12bb0*/  MOV R29, R132 ;  /* 0x00000084001d7202 */ /* 0x000fe20000000f00 */
[----:B------:R-:W2:Y:S03]  /*12bc0*/  LDSM.16.MT88.4 R16, [R220+0x1d800] ;  /* 0x01d80000dc10783b */ /* 0x000ea60000004200 */
[----:B------:R-:W-:Y:S02]  /*12bd0*/  MOV R28, R133 ;  /* 0x00000085001c7202 */ /* 0x000fe40000000f00 */
[----:B------:R-:W-:Y:S02]  /*12be0*/  MOV R173, R134 ;  /* 0x0000008600ad7202 */ /* 0x000fe40000000f00 */
[----:B------:R-:W-:Y:S02]  /*12bf0*/  MOV R172, R135 ;  /* 0x0000008700ac7202 */ /* 0x000fe40000000f00 */
[C---:B------:R-:W-:Y:S03]  /*12c00*/  HMMA.16816.F32 R132, R168.reuse, R174, R32 ;  /* 0x000000aea884723c */ /* 0x040fe60000001820 */
[----:B------:R-:W-:Y:S01]  /*12c10*/  MOV R31, R20 ;  /* 0x00000014001f7202 */ /* 0x000fe20000000f00 */
[----:B------:R-:W-:Y:S01]  /*12c20*/  FADD.FTZ R185, R172, R185 ;  /* 0x000000b9acb97221 */ /* 0x000fe20000010000 */
[----:B------:R-:W-:Y:S01]  /*12c30*/  MOV R30, R21 ;  /* 0x00000015001e7202 */ /* 0x000fe20000000f00 */
[C---:B-1----:R-:W-:Y:S05]  /*12c40*/  HMMA.16816.F32 R36, R168.reuse, R176, R36 ;  /* 0x000000b0a824723c */ /* 0x042fea0000001824 */
[----:B------:R-:W-:Y:S01]  /*12c50*/  MOV R35, R22 ;  /* 0x0000001600237202 */ /* 0x000fe20000000f00 */
[C---:B------:R-:W-:Y:S05]  /*12c60*/  HMMA.16816.F32 R40, R168.reuse, R178, R40 ;  /* 0x000000b2a828723c */ /* 0x040fea0000001828 */
[----:B------:R-:W-:Y:S01]  /*12c70*/  MOV R34, R23 ;  /* 0x0000001700227202 */ /* 0x000fe20000000f00 */
[C---:B------:R-:W-:Y:S01]  /*12c80*/  HMMA.16816.F32 R44, R168.reuse, R4, R44 ;  /* 0x00000004a82c723c */ /* 0x040fe2000000182c */
[----:B------:R-:W1:Y:S04]  /*12c90*/  LDSM.16.MT88.4 R20, [R218+0x1d800] ;  /* 0x01d80000da14783b */ /* 0x000e680000004200 */
[----:B------:R-:W-:Y:S01]  /*12ca0*/  FADD.FTZ R186, R34, R186 ;  /* 0x000000ba22ba7221 */ /* 0x000fe20000010000 */
[C---:B------:R-:W-:Y:S03]  /*12cb0*/  HMMA.16816.F32 R48, R168.reuse, R6, R48 ;  /* 0x00000006a830723c */ /* 0x040fe60000001830 */
[----:B------:R-:W4:Y:S02]  /*12cc0*/  LDSM.16.MT88.4 R4, [R216+0x1d800] ;  /* 0x01d80000d804783b */ /* 0x000f240000004200 */
[----:B------:R-:W-:Y:S01]  /*12cd0*/  FADD.FTZ R186, R35, R186 ;  /* 0x000000ba23ba7221 */ /* 0x000fe20000010000 */
[C---:B------:R-:W-:Y:S05]  /*12ce0*/  HMMA.16816.F32 R52, R168.reuse, R8, R52 ;  /* 0x00000008a834723c */ /* 0x040fea0000001834 */
        /* <DEDUP_REMOVED lines=17> */
[----:B------:R-:W1:Y:S05]  /*12e00*/  LDSM.16.MT88.4 R20, [R216+0x1f800] ;  /* 0x01f80000d814783b */ /* 0x000e6a0000004200 */
        /* <DEDUP_REMOVED lines=12> */
[----:B------:R-:W-:Y:S11]  /*12ed0*/  @!UPT UIADD3 URZ, URZ, URZ, URZ ;  /* 0x0000003f3f3ff290 */ /* 0x000ff6000fffe03f */
[----:B------:R-:W-:Y:S01]  /*12ee0*/  @!UPT UIADD3 URZ, URZ, URZ, URZ ;  /* 0x0000003f3f3ff290 */ /* 0x000fe2000fffe03f */
[----:B------:R-:W-:Y:S11]  /*12ef0*/  @P4 BRA `(.L_x_1229) ;  /* 0xffffffc400144947 */ /* 0x000ff6000383ffff */
.L_x_1228:
        /* <DEDUP_REMOVED lines=47> */
.L_x_1232:
        /* <DEDUP_REMOVED lines=15> */
.L_x_1233:
        /* <DEDUP_REMOVED lines=358> */
.L_x_1235:
[----:B------:R-:W-:Y:S05]  /*14940*/  BSYNC B0 ;  /* 0x0000000000007941 */ /* 0x000fea0003800000 */
.L_x_1234:
        /* <DEDUP_REMOVED lines=40> */
.L_x_1237:
[----:B------:R-:W-:Y:S05]  /*14bd0*/  BSYNC B0 ;  /* 0x0000000000007941 */ /* 0x000fea0003800000 */
.L_x_1236:
        /* <DEDUP_REMOVED lines=27> */
.L_x_1239:
[----:B------:R-:W-:Y:S05]  /*14d90*/  BSYNC B0 ;  /* 0x0000000000007941 */ /* 0x000fea0003800000 */
.L_x_1238:
        /* <DEDUP_REMOVED lines=27> */
.L_x_1241:
[----:B------:R-:W-:Y:S05]  /*14f50*/  BSYNC B0 ;  /* 0x0000000000007941 */ /* 0x000fea0003800000 */
.L_x_1240:
        /* <DEDUP_REMOVED lines=27> */
.L_x_1198:
        /* <DEDUP_REMOVED lines=21> */
[----:B------:R-:W-:Y:S01]  /*15260*/  ULDC.U8 UR9, c[0x0][0x3d8] ;  /* 0x0000f60000097ab9 */ /* 0x000fe20000000000 */
[----:B------:R-:W-:Y:S01]  /*15270*/  @!UP4 UIMAD UR6, UR33, UR5, UR6 ;  /* 0x000000052106c2a4 */ /* 0x000fe2000f8e0206 */
[--C-:B------:R-:W-:Y:S01]  /*15280*/  SHF.R.S32.HI R13, RZ, 0x1f, R12.reuse ;  /* 0x0000001fff0d7819 */ /* 0x100fe2000001140c */
[----:B------:R-:W-:Y:S01]  /*15290*/  UISETP.NE.AND UP0, UPT, UR9, URZ, !UP2 ;  /* 0x0000003f0900728c */ /* 0x000fe2000d705270 */
[----:B------:R-:W-:Y:S01]  /*152a0*/  VIADD R5, R12, 0x20 ;  /* 0x000000200c057836 */ /* 0x000fe20000000000 */
[----:B------:R-:W-:Y:S01]  /*152b0*/  UISETP.NE.AND UP3, UPT, UR9, URZ, UPT ;  /* 0x0000003f0900728c */ /* 0x000fe2000bf65270 */
[----:B------:R-:W-:Y:S01]  /*152c0*/  ISETP.NE.AND P3, PT, R6, RZ, PT ;  /* 0x000000ff0600720c */ /* 0x000fe20003f65270 */
        /* <DEDUP_REMOVED lines=61> */
.L_x_1243:
[----:B------:R-:W-:Y:S05]  /*156a0*/  BSYNC B0 ;  /* 0x0000000000007941 */ /* 0x000fea0003800000 */
.L_x_1242:
        /* <DEDUP_REMOVED lines=25> */
.L_x_1245:
[----:B------:R-:W-:Y:S05]  /*15840*/  BSYNC B0 ;  /* 0x0000000000007941 */ /* 0x000fea0003800000 */
.L_x_1244:
        /* <DEDUP_REMOVED lines=24> */
.L_x_1247:
[----:B------:R-:W-:Y:S05]  /*159d0*/  BSYNC B0 ;  /* 0x0000000000007941 */ /* 0x000fea0003800000 */
.L_x_1246:
        /* <DEDUP_REMOVED lines=27> */
.L_x_1249:
[----:B------:R-:W-:Y:S05]  /*15b90*/  BSYNC B0 ;  /* 0x0000000000007941 */ /* 0x000fea0003800000 */
.L_x_1248:
        /* <DEDUP_REMOVED lines=10> */
.L_x_1251:
[----:B------:R-:W-:Y:S05]  /*15c40*/  BSYNC B0 ;  /* 0x0000000000007941 */ /* 0x000fea0003800000 */
.L_x_1250:
        /* <DEDUP_REMOVED lines=10> */
.L_x_1253:
[----:B------:R-:W-:Y:S05]  /*15cf0*/  BSYNC B0 ;  /* 0x0000000000007941 */ /* 0x000fea0003800000 */
.L_x_1252:
        /* <DEDUP_REMOVED lines=10> */
.L_x_1255:
[----:B------:R-:W-:Y:S05]  /*15da0*/  BSYNC B0 ;  /* 0x0000000000007941 */ /* 0x000fea0003800000 */
.L_x_1254:
        /* <DEDUP_REMOVED lines=10> */
.L_x_1256:
        /* <DEDUP_REMOVED lines=11> */
.L_x_1278:


//--------------------- .nv.shared._ZN5flash16flash_fwd_kernelI23Flash_fwd_kernel_traitsILi256ELi64ELi64ELi4ELb0ELb0EN7cutlass6half_tE19Flash_kernel_traitsILi256ELi64ELi64ELi4ES3_EELb0ELb1ELb0ELb0ELb0ELb1ELb0ELb0EEEvNS_16Flash_fwd_paramsE --------------------------
	.section	.nv.shared._ZN5flash16flash_fwd_kernelI23Flash_fwd_kernel_traitsILi256ELi64ELi64ELi4ELb0ELb0EN7cutlass6half_tE19Flash_kernel_traitsILi256ELi64ELi64ELi4ES3_EELb0ELb1ELb0ELb0ELb0ELb1ELb0ELb0EEEvNS_16Flash_fwd_paramsE,"aw",@nobits
	.sectionflags	@""
	.align	16
	.zero		1024


//--------------------- .nv.shared.reserved.0     --------------------------
	.section	.nv.shared.reserved.0,"aw",@nobits
	.weak		__nv_reservedSMEM_offset_0_alias
	.size		__nv_reservedSMEM_offset_0_alias, 0, 0
	.other		__nv_reservedSMEM_offset_0_alias,@"STO_CUDA_RESERVED_SHARED STV_DEFAULT"
__nv_reservedSMEM_offset_0_alias:
	.zero		0


//--------------------- .nv.global                --------------------------
	.section	.nv.global,"aw",@nobits
.nv.global:
	.type		_ZN73_INTERNAL_8babfbd3_37_flash_fwd_hdim256_fp16_causal_sm80_cu_0106449f_28124cute1_E,@object
	.size		_ZN73_INTERNAL_8babfbd3_37_flash_fwd_hdim256_fp16_causal_sm80_cu_0106449f_28124cute1_E,(_ZN73_INTERNAL_8babfbd3_37_flash_fwd_hdim256_fp16_causal_sm80_cu_0106449f_28124cuda3std3__45__cpo6cbeginE - _ZN73_INTERNAL_8babfbd3_37_flash_fwd_hdim256_fp16_causal_sm80_cu_0106449f_28124cute1_E)
_ZN73_INTERNAL_8babfbd3_37_flash_fwd_hdim256_fp16_causal_sm80_cu_0106449f_28124cute1_E:
	.zero		1
	.type		_ZN73_INTERNAL_8babfbd3_37_flash_fwd_hdim256_fp16_causal_sm80_cu_0106449f_28124cuda3std3__45__cpo6cbeginE,@object
	.size		_ZN73_INTERNAL_8babfbd3_37_flash_fwd_hdim256_fp16_causal_sm80_cu_0106449f_28124cuda3std3__45__cpo6cbeginE,(_ZN73_INTERNAL_8babfbd3_37_flash_fwd_hdim256_fp16_causal_sm80_cu_0106449f_28124cuda3std3__48in_placeE - _ZN73_INTERNAL_8babfbd3_37_flash_fwd_hdim256_fp16_causal_sm80_cu_0106449f_28124cuda3std3__45__cpo6cbeginE)
_ZN73_INTERNAL_8babfbd3_37_flash_fwd_hdim256_fp16_causal_sm80_cu_0106449f_28124cuda3std3__45__cpo6cbeginE:
	.zero		1
	.type		_ZN73_INTERNAL_8babfbd3_37_flash_fwd_hdim256_fp16_causal_sm80_cu_0106449f_28124cuda3std3__48in_placeE,@object
	.size		_ZN73_INTERNAL_8babfbd3_37_flash_fwd_hdim256_fp16_causal_sm80_cu_0106449f_28124cuda3std3__48in_placeE,(_ZN73_INTERNAL_8babfbd3_37_flash_fwd_hdim256_fp16_causal_sm80_cu_0106449f_28124cuda3std6ranges3__45__cpo9iter_moveE - _ZN73_INTERNAL_8babfbd3_37_flash_fwd_hdim256_fp16_causal_sm80_cu_0106449f_28124cuda3std3__48in_placeE)
_ZN73_INTERNAL_8babfbd3_37_flash_fwd_hdim256_fp16_causal_sm80_cu_0106449f_28124cuda3std3__48in_placeE:
	.zero		1
	.type		_ZN73_INTERNAL_8babfbd3_37_flash_fwd_hdim256_fp16_causal_sm80_cu_0106449f_28124cuda3std6ranges3__45__cpo9iter_moveE,@object
	.size		_ZN73_INTERNAL_8babfbd3_37_flash_fwd_hdim256_fp16_causal_sm80_cu_0106449f_28124cuda3std6ranges3__45__cpo9iter_moveE,(_ZN73_INTERNAL_8babfbd3_37_flash_fwd_hdim256_fp16_causal_sm80_cu_0106449f_28124cuda3std3__45__cpo5beginE - _ZN73_INTERNAL_8babfbd3_37_flash_fwd_hdim256_fp16_causal_sm80_cu_0106449f_28124cuda3std6ranges3__45__cpo9iter_moveE)
_ZN73_INTERNAL_8babfbd3_37_flash_fwd_hdim256_fp16_causal_sm80_cu_0106449f_28124cuda3std6ranges3__45__cpo9iter_moveE:
	.zero		1
	.type		_ZN73_INTERNAL_8babfbd3_37_flash_fwd_hdim256_fp16_causal_sm80_cu_0106449f_28124cuda3std3__45__cpo5beginE,@object
	.size		_ZN73_INTERNAL_8babfbd3_37_flash_fwd_hdim256_fp16_causal_sm80_cu_0106449f_28124cuda3std3__45__cpo5beginE,(_ZN73_INTERNAL_8babfbd3_37_flash_fwd_hdim256_fp16_causal_sm80_cu_0106449f_28124cuda3std3__475_GLOBAL__N__8babfbd3_37_flash_fwd_hdim256_fp16_causal_sm80_cu_0106449f_28126ignoreE - _ZN73_INTERNAL_8babfbd3_37_flash_fwd_hdim256_fp16_causal_sm80_cu_0106449f_28124cuda3std3__45__cpo5beginE)
_ZN73_INTERNAL_8babfbd3_37_flash_fwd_hdim256_fp16_causal_sm80_cu_0106449f_28124cuda3std3__45__cpo5beginE:
	.zero		1
	.type		_ZN73_INTERNAL_8babfbd3_37_flash_fwd_hdim256_fp16_causal_sm80_cu_0106449f_28124cuda3std3__475_GLOBAL__N__8babfbd3_37_flash_fwd_hdim256_fp16_causal_sm80_cu_0106449f_28126ignoreE,@object
	.size		_ZN73_INTERNAL_8babfbd3_37_flash_fwd_hdim256_fp16_causal_sm80_cu_0106449f_28124cuda3std3__475_GLOBAL__N__8babfbd3_37_flash_fwd_hdim256_fp16_causal_sm80_cu_0106449f_28126ignoreE,(_ZN73_INTERNAL_8babfbd3_37_flash_fwd_hdim256_fp16_causal_sm80_cu_0106449f_28124cute7productE - _ZN73_INTERNAL_8babfbd3_37_flash_fwd_hdim256_fp16_causal_sm80_cu_0106449f_28124cuda3std3__475_GLOBAL__N__8babfbd3_37_flash_fwd_hdim256_fp16_causal_sm80_cu_0106449f_28126ignoreE)
_ZN73_INTERNAL_8babfbd3_37_flash_fwd_hdim256_fp16_causal_sm80_cu_0106449f_28124cuda3std3__475_GLOBAL__N__8babfbd3_37_flash_fwd_hdim256_fp16_causal_sm80_cu_0106449f_28126ignoreE:
	.zero		1
	.type		_ZN73_INTERNAL_8babfbd3_37_flash_fwd_hdim256_fp16_causal_sm80_cu_0106449f_28124cute7productE,@object
	.size		_ZN73_INTERNAL_8babfbd3_37_flash_fwd_hdim256_fp16_causal_sm80_cu_0106449f_28124cute7productE,(_ZN73_INTERNAL_8babfbd3_37_flash_fwd_hdim256_fp16_causal_sm80_cu_0106449f_28124cuda3std3__45__cpo3endE - _ZN73_INTERNAL_8babfbd3_37_flash_fwd_hdim256_fp16_causal_sm80_cu_0106449f_28124cute7productE)
_ZN73_INTERNAL_8babfbd3_37_flash_fwd_hdim256_fp16_causal_sm80_cu_0106449f_28124cute7productE:
	.zero		1
	.type		_ZN73_INTERNAL_8babfbd3_37_flash_fwd_hdim256_fp16_causal_sm80_cu_0106449f_28124cuda3std3__45__cpo3endE,@object
	.size		_ZN73_INTERNAL_8babfbd3_37_flash_fwd_hdim256_fp16_causal_sm80_cu_0106449f_28124cuda3std3__45__cpo3endE,(_ZN73_INTERNAL_8babfbd3_37_flash_fwd_hdim256_fp16_causal_sm80_cu_0106449f_28124cuda3std3__419piecewise_constructE - _ZN73_INTERNAL_8babfbd3_37_flash_fwd_hdim256_fp16_causal_sm80_cu_0106449f_28124cuda3std3__45__cpo3endE)
_ZN73_INTERNAL_8babfbd3_37_flash_fwd_hdim256_fp16_causal_sm80_cu_0106449f_28124cuda3std3__45__cpo3endE:
	.zero		1
	.type		_ZN73_INTERNAL_8babfbd3_37_flash_fwd_hdim256_fp16_causal_sm80_cu_0106449f_28124cuda3std3__419piecewise_constructE,@object
	.size		_ZN73_INTERNAL_8babfbd3_37_flash_fwd_hdim256_fp16_causal_sm80_cu_0106449f_28124cuda3std3__419piecewise_constructE,(_ZN73_INTERNAL_8babfbd3_37_flash_fwd_hdim256_fp16_causal_sm80_cu_0106449f_28124cuda3std3__45__cpo4cendE - _ZN73_INTERNAL_8babfbd3_37_flash_fwd_hdim256_fp16_causal_sm80_cu_0106449f_28124cuda3std3__419piecewise_constructE)
_ZN73_INTERNAL_8babfbd3_37_flash_fwd_hdim256_fp16_causal_sm80_cu_0106449f_28124cuda3std3__419piecewise_constructE:
	.zero		1
	.type		_ZN73_INTERNAL_8babfbd3_37_flash_fwd_hdim256_fp16_causal_sm80_cu_0106449f_28124cuda3std3__45__cpo4cendE,@object
	.size		_ZN73_INTERNAL_8babfbd3_37_flash_fwd_hdim256_fp16_causal_sm80_cu_0106449f_28124cuda3std3__45__cpo4cendE,(_ZN73_INTERNAL_8babfbd3_37_flash_fwd_hdim256_fp16_causal_sm80_cu_0106449f_28124cuda3std6ranges3__45__cpo4swapE - _ZN73_INTERNAL_8babfbd3_37_flash_fwd_hdim256_fp16_causal_sm80_cu_0106449f_28124cuda3std3__45__cpo4cendE)
_ZN73_INTERNAL_8babfbd3_37_flash_fwd_hdim256_fp16_causal_sm80_cu_0106449f_28124cuda3std3__45__cpo4cendE:
	.zero		1
	.type		_ZN73_INTERNAL_8babfbd3_37_flash_fwd_hdim256_fp16_causal_sm80_cu_0106449f_28124cuda3std6ranges3__45__cpo4swapE,@object
	.size		_ZN73_INTERNAL_8babfbd3_37_flash_fwd_hdim256_fp16_causal_sm80_cu_0106449f_28124cuda3std6ranges3__45__cpo4swapE,(.L_7 - _ZN73_INTERNAL_8babfbd3_37_flash_fwd_hdim256_fp16_causal_sm80_cu_0106449f_28124cuda3std6ranges3__45__cpo4swapE)
_ZN73_INTERNAL_8babfbd3_37_flash_fwd_hdim256_fp16_causal_sm80_cu_0106449f_28124cuda3std6ranges3__45__cpo4swapE:
	.zero		1
.L_7:


//--------------------- .nv.shared._ZN5flash16flash_fwd_kernelI23Flash_fwd_kernel_traitsILi256ELi64ELi64ELi4ELb0ELb0EN7cutlass6half_tE19Flash_kernel_traitsILi256ELi64ELi64ELi4ES3_EELb0ELb1ELb0ELb0ELb0ELb0ELb0ELb0EEEvNS_16Flash_fwd_paramsE --------------------------
	.section	.nv.shared._ZN5flash16flash_fwd_kernelI23Flash_fwd_kernel_traitsILi256ELi64ELi64ELi4ELb0ELb0EN7cutlass6half_tE19Flash_kernel_traitsILi256ELi64ELi64ELi4ES3_EELb0ELb1ELb0ELb0ELb0ELb0ELb0ELb0EEEvNS_16Flash_fwd_paramsE,"aw",@nobits
	.sectionflags	@""
	.align	16
	.zero		1024


//--------------------- .nv.shared._ZN5flash16flash_fwd_kernelI23Flash_fwd_kernel_traitsILi256ELi64ELi64ELi4ELb0ELb0EN7cutlass6half_tE19Flash_kernel_traitsILi256ELi64ELi64ELi4ES3_EELb0ELb1ELb0ELb1ELb0ELb0ELb0ELb0EEEvNS_16Flash_fwd_paramsE --------------------------
	.section	.nv.shared._ZN5flash16flash_fwd_kernelI23Flash_fwd_kernel_traitsILi256ELi64ELi64ELi4ELb0ELb0EN7cutlass6half_tE19Flash_kernel_traitsILi256ELi64ELi64ELi4ES3_EELb0ELb1ELb0ELb1ELb0ELb0ELb0ELb0EEEvNS_16Flash_fwd_paramsE,"aw",@nobits
	.sectionflags	@""
	.align	16
	.zero		1024


//--------------------- .nv.shared._ZN5flash16flash_fwd_kernelI23Flash_fwd_kernel_traitsILi256ELi128ELi64ELi8ELb0ELb0EN7cutlass6half_tE19Flash_kernel_traitsILi256ELi128ELi64ELi8ES3_EELb0ELb1ELb0ELb0ELb0ELb1ELb0ELb0EEEvNS_16Flash_fwd_paramsE --------------------------
	.section	.nv.shared._ZN5flash16flash_fwd_kernelI23Flash_fwd_kernel_traitsILi256ELi128ELi64ELi8ELb0ELb0EN7cutlass6half_tE19Flash_kernel_traitsILi256ELi128ELi64ELi8ES3_EELb0ELb1ELb0ELb0ELb0ELb1ELb0ELb0EEEvNS_16Flash_fwd_paramsE,"aw",@nobits
	.sectionflags	@""
	.align	16
	.zero		1024


//--------------------- .nv.shared._ZN5flash16flash_fwd_kernelI23Flash_fwd_kernel_traitsILi256ELi128ELi64ELi8ELb0ELb0EN7cutlass6half_tE19Flash_kernel_traitsILi256ELi128ELi64ELi8ES3_EELb0ELb1ELb0ELb0ELb0ELb0ELb0ELb0EEEvNS_16Flash_fwd_paramsE --------------------------
	.section	.nv.shared._ZN5flash16flash_fwd_kernelI23Flash_fwd_kernel_traitsILi256ELi128ELi64ELi8ELb0ELb0EN7cutlass6half_tE19Flash_kernel_traitsILi256ELi128ELi64ELi8ES3_EELb0ELb1ELb0ELb0ELb0ELb0ELb0ELb0EEEvNS_16Flash_fwd_paramsE,"aw",@nobits
	.sectionflags	@""
	.align	16
	.zero		1024


//--------------------- .nv.shared._ZN5flash16flash_fwd_kernelI23Flash_fwd_kernel_traitsILi256ELi128ELi64ELi8ELb0ELb0EN7cutlass6half_tE19Flash_kernel_traitsILi256ELi128ELi64ELi8ES3_EELb0ELb1ELb0ELb1ELb0ELb0ELb0ELb0EEEvNS_16Flash_fwd_paramsE --------------------------
	.section	.nv.shared._ZN5flash16flash_fwd_kernelI23Flash_fwd_kernel_traitsILi256ELi128ELi64ELi8ELb0ELb0EN7cutlass6half_tE19Flash_kernel_traitsILi256ELi128ELi64ELi8ES3_EELb0ELb1ELb0ELb1ELb0ELb0ELb0ELb0EEEvNS_16Flash_fwd_paramsE,"aw",@nobits
	.sectionflags	@""
	.align	16
	.zero		1024


//--------------------- .nv.shared._ZN5flash16flash_fwd_kernelI23Flash_fwd_kernel_traitsILi256ELi64ELi64ELi4ELb0ELb0EN7cutlass6half_tE19Flash_kernel_traitsILi256ELi64ELi64ELi4ES3_EELb1ELb1ELb0ELb0ELb0ELb0ELb0ELb0EEEvNS_16Flash_fwd_paramsE --------------------------
	.section	.nv.shared._ZN5flash16flash_fwd_kernelI23Flash_fwd_kernel_traitsILi256ELi64ELi64ELi4ELb0ELb0EN7cutlass6half_tE19Flash_kernel_traitsILi256ELi64ELi64ELi4ES3_EELb1ELb1ELb0ELb0ELb0ELb0ELb0ELb0EEEvNS_16Flash_fwd_paramsE,"aw",@nobits
	.sectionflags	@""
	.align	16
	.zero		1024


//--------------------- .nv.shared._ZN5flash16flash_fwd_kernelI23Flash_fwd_kernel_traitsILi256ELi64ELi64ELi4ELb0ELb0EN7cutlass6half_tE19Flash_kernel_traitsILi256ELi64ELi64ELi4ES3_EELb1ELb1ELb0ELb0ELb0ELb1ELb0ELb0EEEvNS_16Flash_fwd_paramsE --------------------------
	.section	.nv.shared._ZN5flash16flash_fwd_kernelI23Flash_fwd_kernel_traitsILi256ELi64ELi64ELi4ELb0ELb0EN7cutlass6half_tE19Flash_kernel_traitsILi256ELi64ELi64ELi4ES3_EELb1ELb1ELb0ELb0ELb0ELb1ELb0ELb0EEEvNS_16Flash_fwd_paramsE,"aw",@nobits
	.sectionflags	@""
	.align	16
	.zero		1024


//--------------------- .nv.shared._ZN5flash16flash_fwd_kernelI23Flash_fwd_kernel_traitsILi256ELi64ELi64ELi4ELb0ELb0EN7cutlass6half_tE19Flash_kernel_traitsILi256ELi64ELi64ELi4ES3_EELb0ELb1ELb0ELb0ELb0ELb1ELb1ELb0EEEvNS_16Flash_fwd_paramsE --------------------------
	.section	.nv.shared._ZN5flash16flash_fwd_kernelI23Flash_fwd_kernel_traitsILi256ELi64ELi64ELi4ELb0ELb0EN7cutlass6half_tE19Flash_kernel_traitsILi256ELi64ELi64ELi4ES3_EELb0ELb1ELb0ELb0ELb0ELb1ELb1ELb0EEEvNS_16Flash_fwd_paramsE,"aw",@nobits
	.sectionflags	@""
	.align	16
	.zero		1024


//--------------------- .nv.shared._ZN5flash16flash_fwd_kernelI23Flash_fwd_kernel_traitsILi256ELi64ELi64ELi4ELb0ELb0EN7cutlass6half_tE19Flash_kernel_traitsILi256ELi64ELi64ELi4ES3_EELb1ELb1ELb0ELb1ELb0ELb0ELb0ELb0EEEvNS_16Flash_fwd_paramsE --------------------------
	.section	.nv.shared._ZN5flash16flash_fwd_kernelI23Flash_fwd_kernel_traitsILi256ELi64ELi64ELi4ELb0ELb0EN7cutlass6half_tE19Flash_kernel_traitsILi256ELi64ELi64ELi4ES3_EELb1ELb1ELb0ELb1ELb0ELb0ELb0ELb0EEEvNS_16Flash_fwd_paramsE,"aw",@nobits
	.sectionflags	@""
	.align	16
	.zero		1024


//--------------------- .nv.shared._ZN5flash16flash_fwd_kernelI23Flash_fwd_kernel_traitsILi256ELi64ELi64ELi4ELb0ELb0EN7cutlass6half_tE19Flash_kernel_traitsILi256ELi64ELi64ELi4ES3_EELb1ELb1ELb0ELb0ELb0ELb0ELb0ELb1EEEvNS_16Flash_fwd_paramsE --------------------------
	.section	.nv.shared._ZN5flash16flash_fwd_kernelI23Flash_fwd_kernel_traitsILi256ELi64ELi64ELi4ELb0ELb0EN7cutlass6half_tE19Flash_kernel_traitsILi256ELi64ELi64ELi4ES3_EELb1ELb1ELb0ELb0ELb0ELb0ELb0ELb1EEEvNS_16Flash_fwd_paramsE,"aw",@nobits
	.sectionflags	@""
	.align	16
	.zero		1024


//--------------------- .nv.shared._ZN5flash16flash_fwd_kernelI23Flash_fwd_kernel_traitsILi256ELi64ELi64ELi4ELb0ELb0EN7cutlass6half_tE19Flash_kernel_traitsILi256ELi64ELi64ELi4ES3_EELb0ELb1ELb0ELb0ELb0ELb0ELb1ELb0EEEvNS_16Flash_fwd_paramsE --------------------------
	.section	.nv.shared._ZN5flash16flash_fwd_kernelI23Flash_fwd_kernel_traitsILi256ELi64ELi64ELi4ELb0ELb0EN7cutlass6half_tE19Flash_kernel_traitsILi256ELi64ELi64ELi4ES3_EELb0ELb1ELb0ELb0ELb0ELb0ELb1ELb0EEEvNS_16Flash_fwd_paramsE,"aw",@nobits
	.sectionflags	@""
	.align	16
	.zero		1024


//--------------------- .nv.shared._ZN5flash16flash_fwd_kernelI23Flash_fwd_kernel_traitsILi256ELi64ELi64ELi4ELb0ELb0EN7cutlass6half_tE19Flash_kernel_traitsILi256ELi64ELi64ELi4ES3_EELb1ELb1ELb0ELb1ELb0ELb0ELb0ELb1EEEvNS_16Flash_fwd_paramsE --------------------------
	.section	.nv.shared._ZN5flash16flash_fwd_kernelI23Flash_fwd_kernel_traitsILi256ELi64ELi64ELi4ELb0ELb0EN7cutlass6half_tE19Flash_kernel_traitsILi256ELi64ELi64ELi4ES3_EELb1ELb1ELb0ELb1ELb0ELb0ELb0ELb1EEEvNS_16Flash_fwd_paramsE,"aw",@nobits
	.sectionflags	@""
	.align	16
	.zero		1024


//--------------------- .nv.shared._ZN5flash16flash_fwd_kernelI23Flash_fwd_kernel_traitsILi256ELi64ELi64ELi4ELb0ELb0EN7cutlass6half_tE19Flash_kernel_traitsILi256ELi64ELi64ELi4ES3_EELb0ELb1ELb0ELb1ELb0ELb0ELb1ELb0EEEvNS_16Flash_fwd_paramsE --------------------------
	.section	.nv.shared._ZN5flash16flash_fwd_kernelI23Flash_fwd_kernel_traitsILi256ELi64ELi64ELi4ELb0ELb0EN7cutlass6half_tE19Flash_kernel_traitsILi256ELi64ELi64ELi4ES3_EELb0ELb1ELb0ELb1ELb0ELb0ELb1ELb0EEEvNS_16Flash_fwd_paramsE,"aw",@nobits
	.sectionflags	@""
	.align	16
	.zero		1024


//--------------------- .nv.shared._ZN5flash16flash_fwd_kernelI23Flash_fwd_kernel_traitsILi256ELi128ELi64ELi8ELb0ELb0EN7cutlass6half_tE19Flash_kernel_traitsILi256ELi128ELi64ELi8ES3_EELb1ELb1ELb0ELb0ELb0ELb0ELb0ELb0EEEvNS_16Flash_fwd_paramsE --------------------------
	.section	.nv.shared._ZN5flash16flash_fwd_kernelI23Flash_fwd_kernel_traitsILi256ELi128ELi64ELi8ELb0ELb0EN7cutlass6half_tE19Flash_kernel_traitsILi256ELi128ELi64ELi8ES3_EELb1ELb1ELb0ELb0ELb0ELb0ELb0ELb0EEEvNS_16Flash_fwd_paramsE,"aw",@nobits
	.sectionflags	@""
	.align	16
	.zero		1024


//--------------------- .nv.shared._ZN5flash16flash_fwd_kernelI23Flash_fwd_kernel_traitsILi256ELi128ELi64ELi8ELb0ELb0EN7cutlass6half_tE19Flash_kernel_traitsILi256ELi128ELi64ELi8ES3_EELb1ELb1ELb0ELb0ELb0ELb1ELb0ELb0EEEvNS_16Flash_fwd_paramsE --------------------------
	.section	.nv.shared._ZN5flash16flash_fwd_kernelI23Flash_fwd_kernel_traitsILi256ELi128ELi64ELi8ELb0ELb0EN7cutlass6half_tE19Flash_kernel_traitsILi256ELi128ELi64ELi8ES3_EELb1ELb1ELb0ELb0ELb0ELb1ELb0ELb0EEEvNS_16Flash_fwd_paramsE,"aw",@nobits
	.sectionflags	@""
	.align	16
	.zero		1024


//--------------------- .nv.shared._ZN5flash16flash_fwd_kernelI23Flash_fwd_kernel_traitsILi256ELi128ELi64ELi8ELb0ELb0EN7cutlass6half_tE19Flash_kernel_traitsILi256ELi128ELi64ELi8ES3_EELb0ELb1ELb0ELb0ELb0ELb1ELb1ELb0EEEvNS_16Flash_fwd_paramsE --------------------------
	.section	.nv.shared._ZN5flash16flash_fwd_kernelI23Flash_fwd_kernel_traitsILi256ELi128ELi64ELi8ELb0ELb0EN7cutlass6half_tE19Flash_kernel_traitsILi256ELi128ELi64ELi8ES3_EELb0ELb1ELb0ELb0ELb0ELb1ELb1ELb0EEEvNS_16Flash_fwd_paramsE,"aw",@nobits
	.sectionflags	@""
	.align	16
	.zero		1024


//--------------------- .nv.shared._ZN5flash16flash_fwd_kernelI23Flash_fwd_kernel_traitsILi256ELi128ELi64ELi8ELb0ELb0EN7cutlass6half_tE19Flash_kernel_traitsILi256ELi128ELi64ELi8ES3_EELb1ELb1ELb0ELb1ELb0ELb0ELb0ELb0EEEvNS_16Flash_fwd_paramsE --------------------------
	.section	.nv.shared._ZN5flash16flash_fwd_kernelI23Flash_fwd_kernel_traitsILi256ELi128ELi64ELi8ELb0ELb0EN7cutlass6half_tE19Flash_kernel_traitsILi256ELi128ELi64ELi8ES3_EELb1ELb1ELb0ELb1ELb0ELb0ELb0ELb0EEEvNS_16Flash_fwd_paramsE,"aw",@nobits
	.sectionflags	@""
	.align	16
	.zero		1024


//--------------------- .nv.shared._ZN5flash16flash_fwd_kernelI23Flash_fwd_kernel_traitsILi256ELi128ELi64ELi8ELb0ELb0EN7cutlass6half_tE19Flash_kernel_traitsILi256ELi128ELi64ELi8ES3_EELb1ELb1ELb0ELb0ELb0ELb0ELb0ELb1EEEvNS_16Flash_fwd_paramsE --------------------------
	.section	.nv.shared._ZN5flash16flash_fwd_kernelI23Flash_fwd_kernel_traitsILi256ELi128ELi64ELi8ELb0ELb0EN7cutlass6half_tE19Flash_kernel_traitsILi256ELi128ELi64ELi8ES3_EELb1ELb1ELb0ELb0ELb0ELb0ELb0ELb1EEEvNS_16Flash_fwd_paramsE,"aw",@nobits
	.sectionflags	@""
	.align	16
	.zero		1024


//--------------------- .nv.shared._ZN5flash16flash_fwd_kernelI23Flash_fwd_kernel_traitsILi256ELi128ELi64ELi8ELb0ELb0EN7cutlass6half_tE19Flash_kernel_traitsILi256ELi128ELi64ELi8ES3_EELb0ELb1ELb0ELb0ELb0ELb0ELb1ELb0EEEvNS_16Flash_fwd_paramsE --------------------------
	.section	.nv.shared._ZN5flash16flash_fwd_kernelI23Flash_fwd_kernel_traitsILi256ELi128ELi64ELi8ELb0ELb0EN7cutlass6half_tE19Flash_kernel_traitsILi256ELi128ELi64ELi8ES3_EELb0ELb1ELb0ELb0ELb0ELb0ELb1ELb0EEEvNS_16Flash_fwd_paramsE,"aw",@nobits
	.sectionflags	@""
	.align	16
	.zero		1024


//--------------------- .nv.shared._ZN5flash16flash_fwd_kernelI23Flash_fwd_kernel_traitsILi256ELi128ELi64ELi8ELb0ELb0EN7cutlass6half_tE19Flash_kernel_traitsILi256ELi128ELi64ELi8ES3_EELb1ELb1ELb0ELb1ELb0ELb0ELb0ELb1EEEvNS_16Flash_fwd_paramsE --------------------------
	.section	.nv.shared._ZN5flash16flash_fwd_kernelI23Flash_fwd_kernel_traitsILi256ELi128ELi64ELi8ELb0ELb0EN7cutlass6half_tE19Flash_kernel_traitsILi256ELi128ELi64ELi8ES3_EELb1ELb1ELb0ELb1ELb0ELb0ELb0ELb1EEEvNS_16Flash_fwd_paramsE,"aw",@nobits
	.sectionflags	@""
	.align	16
	.zero		1024


//--------------------- .nv.shared._ZN5flash16flash_fwd_kernelI23Flash_fwd_kernel_traitsILi256ELi128ELi64ELi8ELb0ELb0EN7cutlass6half_tE19Flash_kernel_traitsILi256ELi128ELi64ELi8ES3_EELb0ELb1ELb0ELb1ELb0ELb0ELb1ELb0EEEvNS_16Flash_fwd_paramsE --------------------------
	.section	.nv.shared._ZN5flash16flash_fwd_kernelI23Flash_fwd_kernel_traitsILi256ELi128ELi64ELi8ELb0ELb0EN7cutlass6half_tE19Flash_kernel_traitsILi256ELi128ELi64ELi8ES3_EELb0ELb1ELb0ELb1ELb0ELb0ELb1ELb0EEEvNS_16Flash_fwd_paramsE,"aw",@nobits
	.sectionflags	@""
	.align	16
	.zero		1024


//--------------------- .nv.constant0._ZN5flash16flash_fwd_kernelI23Flash_fwd_kernel_traitsILi256ELi64ELi64ELi4ELb0ELb0EN7cutlass6half_tE19Flash_kernel_traitsILi256ELi64ELi64ELi4ES3_EELb0ELb1ELb0ELb0ELb0ELb1ELb0ELb0EEEvNS_16Flash_fwd_paramsE --------------------------
	.section	.nv.constant0._ZN5flash16flash_fwd_kernelI23Flash_fwd_kernel_traitsILi256ELi64ELi64ELi4ELb0ELb0EN7cutlass6half_tE19Flash_kernel_traitsILi256ELi64ELi64ELi4ES3_EELb0ELb1ELb0ELb0ELb0ELb1ELb0ELb0EEEvNS_16Flash_fwd_paramsE,"a",@progbits
	.sectionflags	@""
	.align	4
.nv.constant0._ZN5flash16flash_fwd_kernelI23Flash_fwd_kernel_traitsILi256ELi64ELi64ELi4ELb0ELb0EN7cutlass6half_tE19Flash_kernel_traitsILi256ELi64ELi64ELi4ES3_EELb0ELb1ELb0ELb0ELb0ELb1ELb0ELb0EEEvNS_16Flash_fwd_paramsE:
	.zero		992


//--------------------- .nv.constant0._ZN5flash16flash_fwd_kernelI23Flash_fwd_kernel_traitsILi256ELi64ELi64ELi4ELb0ELb0EN7cutlass6half_tE19Flash_kernel_traitsILi256ELi64ELi64ELi4ES3_EELb0ELb1ELb0ELb0ELb0ELb0ELb0ELb0EEEvNS_16Flash_fwd_paramsE --------------------------
	.section	.nv.constant0._ZN5flash16flash_fwd_kernelI23Flash_fwd_kernel_traitsILi256ELi64ELi64ELi4ELb0ELb0EN7cutlass6half_tE19Flash_kernel_traitsILi256ELi64ELi64ELi4ES3_EELb0ELb1ELb0ELb0ELb0ELb0ELb0ELb0EEEvNS_16Flash_fwd_paramsE,"a",@progbits
	.sectionflags	@""
	.align	4
.nv.constant0._ZN5flash16flash_fwd_kernelI23Flash_fwd_kernel_traitsILi256ELi64ELi64ELi4ELb0ELb0EN7cutlass6half_tE19Flash_kernel_traitsILi256ELi64ELi64ELi4ES3_EELb0ELb1ELb0ELb0ELb0ELb0ELb0ELb0EEEvNS_16Flash_fwd_paramsE:
	.zero		992


//--------------------- .nv.constant0._ZN5flash16flash_fwd_kernelI23Flash_fwd_kernel_traitsILi256ELi64ELi64ELi4ELb0ELb0EN7cutlass6half_tE19Flash_kernel_traitsILi256ELi64ELi64ELi4ES3_EELb0ELb1ELb0ELb1ELb0ELb0ELb0ELb0EEEvNS_16Flash_fwd_paramsE --------------------------
	.section	.nv.constant0._ZN5flash16flash_fwd_kernelI23Flash_fwd_kernel_traitsILi256ELi64ELi64ELi4ELb0ELb0EN7cutlass6half_tE19Flash_kernel_traitsILi256ELi64ELi64ELi4ES3_EELb0ELb1ELb0ELb1ELb0ELb0ELb0ELb0EEEvNS_16Flash_fwd_paramsE,"a",@progbits
	.sectionflags	@""
	.align	4
.nv.constant0._ZN5flash16flash_fwd_kernelI23Flash_fwd_kernel_traitsILi256ELi64ELi64ELi4ELb0ELb0EN7cutlass6half_tE19Flash_kernel_traitsILi256ELi64ELi64ELi4ES3_EELb0ELb1ELb0ELb1ELb0ELb0ELb0ELb0EEEvNS_16Flash_fwd_paramsE:
	.zero		992


//--------------------- .nv.constant0._ZN5flash16flash_fwd_kernelI23Flash_fwd_kernel_traitsILi256ELi128ELi64ELi8ELb0ELb0EN7cutlass6half_tE19Flash_kernel_traitsILi256ELi128ELi64ELi8ES3_EELb0ELb1ELb0ELb0ELb0ELb1ELb0ELb0EEEvNS_16Flash_fwd_paramsE --------------------------
	.section	.nv.constant0._ZN5flash16flash_fwd_kernelI23Flash_fwd_kernel_traitsILi256ELi128ELi64ELi8ELb0ELb0EN7cutlass6half_tE19Flash_kernel_traitsILi256ELi128ELi64ELi8ES3_EELb0ELb1ELb0ELb0ELb0ELb1ELb0ELb0EEEvNS_16Flash_fwd_paramsE,"a",@progbits
	.sectionflags	@""
	.align	4
.nv.constant0._ZN5flash16flash_fwd_kernelI23Flash_fwd_kernel_traitsILi256ELi128ELi64ELi8ELb0ELb0EN7cutlass6half_tE19Flash_kernel_traitsILi256ELi128ELi64ELi8ES3_EELb0ELb1ELb0ELb0ELb0ELb1ELb0ELb0EEEvNS_16Flash_fwd_paramsE:
	.zero		992


//--------------------- .nv.constant0._ZN5flash16flash_fwd_kernelI23Flash_fwd_kernel_traitsILi256ELi128ELi64ELi8ELb0ELb0EN7cutlass6half_tE19Flash_kernel_traitsILi256ELi128ELi64ELi8ES3_EELb0ELb1ELb0ELb0ELb0ELb0ELb0ELb0EEEvNS_16Flash_fwd_paramsE --------------------------
	.section	.nv.constant0._ZN5flash16flash_fwd_kernelI23Flash_fwd_kernel_traitsILi256ELi128ELi64ELi8ELb0ELb0EN7cutlass6half_tE19Flash_kernel_traitsILi256ELi128ELi64ELi8ES3_EELb0ELb1ELb0ELb0ELb0ELb0ELb0ELb0EEEvNS_16Flash_fwd_paramsE,"a",@progbits
	.sectionflags	@""
	.align	4
.nv.constant0._ZN5flash16flash_fwd_kernelI23Flash_fwd_kernel_traitsILi256ELi128ELi64ELi8ELb0ELb0EN7cutlass6half_tE19Flash_kernel_traitsILi256ELi128ELi64ELi8ES3_EELb0ELb1ELb0ELb0ELb0ELb0ELb0ELb0EEEvNS_16Flash_fwd_paramsE:
	.zero		992


//--------------------- .nv.constant0._ZN5flash16flash_fwd_kernelI23Flash_fwd_kernel_traitsILi256ELi128ELi64ELi8ELb0ELb0EN7cutlass6half_tE19Flash_kernel_traitsILi256ELi128ELi64ELi8ES3_EELb0ELb1ELb0ELb1ELb0ELb0ELb0ELb0EEEvNS_16Flash_fwd_paramsE --------------------------
	.section	.nv.constant0._ZN5flash16flash_fwd_kernelI23Flash_fwd_kernel_traitsILi256ELi128ELi64ELi8ELb0ELb0EN7cutlass6half_tE19Flash_kernel_traitsILi256ELi128ELi64ELi8ES3_EELb0ELb1ELb0ELb1ELb0ELb0ELb0ELb0EEEvNS_16Flash_fwd_paramsE,"a",@progbits
	.sectionflags	@""
	.align	4
.nv.constant0._ZN5flash16flash_fwd_kernelI23Flash_fwd_kernel_traitsILi256ELi128ELi64ELi8ELb0ELb0EN7cutlass6half_tE19Flash_kernel_traitsILi256ELi128ELi64ELi8ES3_EELb0ELb1ELb0ELb1ELb0ELb0ELb0ELb0EEEvNS_16Flash_fwd_paramsE:
	.zero		992


//--------------------- .nv.constant0._ZN5flash16flash_fwd_kernelI23Flash_fwd_kernel_traitsILi256ELi64ELi64ELi4ELb0ELb0EN7cutlass6half_tE19Flash_kernel_traitsILi256ELi64ELi64ELi4ES3_EELb1ELb1ELb0ELb0ELb0ELb0ELb0ELb0EEEvNS_16Flash_fwd_paramsE --------------------------
	.section	.nv.constant0._ZN5flash16flash_fwd_kernelI23Flash_fwd_kernel_traitsILi256ELi64ELi64ELi4ELb0ELb0EN7cutlass6half_tE19Flash_kernel_traitsILi256ELi64ELi64ELi4ES3_EELb1ELb1ELb0ELb0ELb0ELb0ELb0ELb0EEEvNS_16Flash_fwd_paramsE,"a",@progbits
	.sectionflags	@""
	.align	4
.nv.constant0._ZN5flash16flash_fwd_kernelI23Flash_fwd_kernel_traitsILi256ELi64ELi64ELi4ELb0ELb0EN7cutlass6half_tE19Flash_kernel_traitsILi256ELi64ELi64ELi4ES3_EELb1ELb1ELb0ELb0ELb0ELb0ELb0ELb0EEEvNS_16Flash_fwd_paramsE:
	.zero		992


//--------------------- .nv.constant0._ZN5flash16flash_fwd_kernelI23Flash_fwd_kernel_traitsILi256ELi64ELi64ELi4ELb0ELb0EN7cutlass6half_tE19Flash_kernel_traitsILi256ELi64ELi64ELi4ES3_EELb1ELb1ELb0ELb0ELb0ELb1ELb0ELb0EEEvNS_16Flash_fwd_paramsE --------------------------
	.section	.nv.constant0._ZN5flash16flash_fwd_kernelI23Flash_fwd_kernel_traitsILi256ELi64ELi64ELi4ELb0ELb0EN7cutlass6half_tE19Flash_kernel_traitsILi256ELi64ELi64ELi4ES3_EELb1ELb1ELb0ELb0ELb0ELb1ELb0ELb0EEEvNS_16Flash_fwd_paramsE,"a",@progbits
	.sectionflags	@""
	.align	4
.nv.constant0._ZN5flash16flash_fwd_kernelI23Flash_fwd_kernel_traitsILi256ELi64ELi64ELi4ELb0ELb0EN7cutlass6half_tE19Flash_kernel_traitsILi256ELi64ELi64ELi4ES3_EELb1ELb1ELb0ELb0ELb0ELb1ELb0ELb0EEEvNS_16Flash_fwd_paramsE:
	.zero		992


//--------------------- .nv.constant0._ZN5flash16flash_fwd_kernelI23Flash_fwd_kernel_traitsILi256ELi64ELi64ELi4ELb0ELb0EN7cutlass6half_tE19Flash_kernel_traitsILi256ELi64ELi64ELi4ES3_EELb0ELb1ELb0ELb0ELb0ELb1ELb1ELb0EEEvNS_16Flash_fwd_paramsE --------------------------
	.section	.nv.constant0._ZN5flash16flash_fwd_kernelI23Flash_fwd_kernel_traitsILi256ELi64ELi64ELi4ELb0ELb0EN7cutlass6half_tE19Flash_kernel_traitsILi256ELi64ELi64ELi4ES3_EELb0ELb1ELb0ELb0ELb0ELb1ELb1ELb0EEEvNS_16Flash_fwd_paramsE,"a",@progbits
	.sectionflags	@""
	.align	4
.nv.constant0._ZN5flash16flash_fwd_kernelI23Flash_fwd_kernel_traitsILi256ELi64ELi64ELi4ELb0ELb0EN7cutlass6half_tE19Flash_kernel_traitsILi256ELi64ELi64ELi4ES3_EELb0ELb1ELb0ELb0ELb0ELb1ELb1ELb0EEEvNS_16Flash_fwd_paramsE:
	.zero		992


//--------------------- .nv.constant0._ZN5flash16flash_fwd_kernelI23Flash_fwd_kernel_traitsILi256ELi64ELi64ELi4ELb0ELb0EN7cutlass6half_tE19Flash_kernel_traitsILi256ELi64ELi64ELi4ES3_EELb1ELb1ELb0ELb1ELb0ELb0ELb0ELb0EEEvNS_16Flash_fwd_paramsE --------------------------
	.section	.nv.constant0._ZN5flash16flash_fwd_kernelI23Flash_fwd_kernel_traitsILi256ELi64ELi64ELi4ELb0ELb0EN7cutlass6half_tE19Flash_kernel_traitsILi256ELi64ELi64ELi4ES3_EELb1ELb1ELb0ELb1ELb0ELb0ELb0ELb0EEEvNS_16Flash_fwd_paramsE,"a",@progbits
	.sectionflags	@""
	.align	4
.nv.constant0._ZN5flash16flash_fwd_kernelI23Flash_fwd_kernel_traitsILi256ELi64ELi64ELi4ELb0ELb0EN7cutlass6half_tE19Flash_kernel_traitsILi256ELi64ELi64ELi4ES3_EELb1ELb1ELb0ELb1ELb0ELb0ELb0ELb0EEEvNS_16Flash_fwd_paramsE:
	.zero		992


//--------------------- .nv.constant0._ZN5flash16flash_fwd_kernelI23Flash_fwd_kernel_traitsILi256ELi64ELi64ELi4ELb0ELb0EN7cutlass6half_tE19Flash_kernel_traitsILi256ELi64ELi64ELi4ES3_EELb1ELb1ELb0ELb0ELb0ELb0ELb0ELb1EEEvNS_16Flash_fwd_paramsE --------------------------
	.section	.nv.constant0._ZN5flash16flash_fwd_kernelI23Flash_fwd_kernel_traitsILi256ELi64ELi64ELi4ELb0ELb0EN7cutlass6half_tE19Flash_kernel_traitsILi256ELi64ELi64ELi4ES3_EELb1ELb1ELb0ELb0ELb0ELb0ELb0ELb1EEEvNS_16Flash_fwd_paramsE,"a",@progbits
	.sectionflags	@""
	.align	4
.nv.constant0._ZN5flash16flash_fwd_kernelI23Flash_fwd_kernel_traitsILi256ELi64ELi64ELi4ELb0ELb0EN7cutlass6half_tE19Flash_kernel_traitsILi256ELi64ELi64ELi4ES3_EELb1ELb1ELb0ELb0ELb0ELb0ELb0ELb1EEEvNS_16Flash_fwd_paramsE:
	.zero		992


//--------------------- .nv.constant0._ZN5flash16flash_fwd_kernelI23Flash_fwd_kernel_traitsILi256ELi64ELi64ELi4ELb0ELb0EN7cutlass6half_tE19Flash_kernel_traitsILi256ELi64ELi64ELi4ES3_EELb0ELb1ELb0ELb0ELb0ELb0ELb1ELb0EEEvNS_16Flash_fwd_paramsE --------------------------
	.section	.nv.constant0._ZN5flash16flash_fwd_kernelI23Flash_fwd_kernel_traitsILi256ELi64ELi64ELi4ELb0ELb0EN7cutlass6half_tE19Flash_kernel_traitsILi256ELi64ELi64ELi4ES3_EELb0ELb1ELb0ELb0ELb0ELb0ELb1ELb0EEEvNS_16Flash_fwd_paramsE,"a",@progbits
	.sectionflags	@""
	.align	4
.nv.constant0._ZN5flash16flash_fwd_kernelI23Flash_fwd_kernel_traitsILi256ELi64ELi64ELi4ELb0ELb0EN7cutlass6half_tE19Flash_kernel_traitsILi256ELi64ELi64ELi4ES3_EELb0ELb1ELb0ELb0ELb0ELb0ELb1ELb0EEEvNS_16Flash_fwd_paramsE:
	.zero		992


//--------------------- .nv.constant0._ZN5flash16flash_fwd_kernelI23Flash_fwd_kernel_traitsILi256ELi64ELi64ELi4ELb0ELb0EN7cutlass6half_tE19Flash_kernel_traitsILi256ELi64ELi64ELi4ES3_EELb1ELb1ELb0ELb1ELb0ELb0ELb0ELb1EEEvNS_16Flash_fwd_paramsE --------------------------
	.section	.nv.constant0._ZN5flash16flash_fwd_kernelI23Flash_fwd_kernel_traitsILi256ELi64ELi64ELi4ELb0ELb0EN7cutlass6half_tE19Flash_kernel_traitsILi256ELi64ELi64ELi4ES3_EELb1ELb1ELb0ELb1ELb0ELb0ELb0ELb1EEEvNS_16Flash_fwd_paramsE,"a",@progbits
	.sectionflags	@""
	.align	4
.nv.constant0._ZN5flash16flash_fwd_kernelI23Flash_fwd_kernel_traitsILi256ELi64ELi64ELi4ELb0ELb0EN7cutlass6half_tE19Flash_kernel_traitsILi256ELi64ELi64ELi4ES3_EELb1ELb1ELb0ELb1ELb0ELb0ELb0ELb1EEEvNS_16Flash_fwd_paramsE:
	.zero		992


//--------------------- .nv.constant0._ZN5flash16flash_fwd_kernelI23Flash_fwd_kernel_traitsILi256ELi64ELi64ELi4ELb0ELb0EN7cutlass6half_tE19Flash_kernel_traitsILi256ELi64ELi64ELi4ES3_EELb0ELb1ELb0ELb1ELb0ELb0ELb1ELb0EEEvNS_16Flash_fwd_paramsE --------------------------
	.section	.nv.constant0._ZN5flash16flash_fwd_kernelI23Flash_fwd_kernel_traitsILi256ELi64ELi64ELi4ELb0ELb0EN7cutlass6half_tE19Flash_kernel_traitsILi256ELi64ELi64ELi4ES3_EELb0ELb1ELb0ELb1ELb0ELb0ELb1ELb0EEEvNS_16Flash_fwd_paramsE,"a",@progbits
	.sectionflags	@""
	.align	4
.nv.constant0._ZN5flash16flash_fwd_kernelI23Flash_fwd_kernel_traitsILi256ELi64ELi64ELi4ELb0ELb0EN7cutlass6half_tE19Flash_kernel_traitsILi256ELi64ELi64ELi4ES3_EELb0ELb1ELb0ELb1ELb0ELb0ELb1ELb0EEEvNS_16Flash_fwd_paramsE:
	.zero		992


//--------------------- .nv.constant0._ZN5flash16flash_fwd_kernelI23Flash_fwd_kernel_traitsILi256ELi128ELi64ELi8ELb0ELb0EN7cutlass6half_tE19Flash_kernel_traitsILi256ELi128ELi64ELi8ES3_EELb1ELb1ELb0ELb0ELb0ELb0ELb0ELb0EEEvNS_16Flash_fwd_paramsE --------------------------
	.section	.nv.constant0._ZN5flash16flash_fwd_kernelI23Flash_fwd_kernel_traitsILi256ELi128ELi64ELi8ELb0ELb0EN7cutlass6half_tE19Flash_kernel_traitsILi256ELi128ELi64ELi8ES3_EELb1ELb1ELb0ELb0ELb0ELb0ELb0ELb0EEEvNS_16Flash_fwd_paramsE,"a",@progbits
	.sectionflags	@""
	.align	4
.nv.constant0._ZN5flash16flash_fwd_kernelI23Flash_fwd_kernel_traitsILi256ELi128ELi64ELi8ELb0ELb0EN7cutlass6half_tE19Flash_kernel_traitsILi256ELi128ELi64ELi8ES3_EELb1ELb1ELb0ELb0ELb0ELb0ELb0ELb0EEEvNS_16Flash_fwd_paramsE:
	.zero		992


//--------------------- .nv.constant0._ZN5flash16flash_fwd_kernelI23Flash_fwd_kernel_traitsILi256ELi128ELi64ELi8ELb0ELb0EN7cutlass6half_tE19Flash_kernel_traitsILi256ELi128ELi64ELi8ES3_EELb1ELb1ELb0ELb0ELb0ELb1ELb0ELb0EEEvNS_16Flash_fwd_paramsE --------------------------
	.section	.nv.constant0._ZN5flash16flash_fwd_kernelI23Flash_fwd_kernel_traitsILi256ELi128ELi64ELi8ELb0ELb0EN7cutlass6half_tE19Flash_kernel_traitsILi256ELi128ELi64ELi8ES3_EELb1ELb1ELb0ELb0ELb0ELb1ELb0ELb0EEEvNS_16Flash_fwd_paramsE,"a",@progbits
	.sectionflags	@""
	.align	4
.nv.constant0._ZN5flash16flash_fwd_kernelI23Flash_fwd_kernel_traitsILi256ELi128ELi64ELi8ELb0ELb0EN7cutlass6half_tE19Flash_kernel_traitsILi256ELi128ELi64ELi8ES3_EELb1ELb1ELb0ELb0ELb0ELb1ELb0ELb0EEEvNS_16Flash_fwd_paramsE:
	.zero		992


//--------------------- .nv.constant0._ZN5flash16flash_fwd_kernelI23Flash_fwd_kernel_traitsILi256ELi128ELi64ELi8ELb0ELb0EN7cutlass6half_tE19Flash_kernel_traitsILi256ELi128ELi64ELi8ES3_EELb0ELb1ELb0ELb0ELb0ELb1ELb1ELb0EEEvNS_16Flash_fwd_paramsE --------------------------
	.section	.nv.constant0._ZN5flash16flash_fwd_kernelI23Flash_fwd_kernel_traitsILi256ELi128ELi64ELi8ELb0ELb0EN7cutlass6half_tE19Flash_kernel_traitsILi256ELi128ELi64ELi8ES3_EELb0ELb1ELb0ELb0ELb0ELb1ELb1ELb0EEEvNS_16Flash_fwd_paramsE,"a",@progbits
	.sectionflags	@""
	.align	4
.nv.constant0._ZN5flash16flash_fwd_kernelI23Flash_fwd_kernel_traitsILi256ELi128ELi64ELi8ELb0ELb0EN7cutlass6half_tE19Flash_kernel_traitsILi256ELi128ELi64ELi8ES3_EELb0ELb1ELb0ELb0ELb0ELb1ELb1ELb0EEEvNS_16Flash_fwd_paramsE:
	.zero		992


//--------------------- .nv.constant0._ZN5flash16flash_fwd_kernelI23Flash_fwd_kernel_traitsILi256ELi128ELi64ELi8ELb0ELb0EN7cutlass6half_tE19Flash_kernel_traitsILi256ELi128ELi64ELi8ES3_EELb1ELb1ELb0ELb1ELb0ELb0ELb0ELb0EEEvNS_16Flash_fwd_paramsE --------------------------
	.section	.nv.constant0._ZN5flash16flash_fwd_kernelI23Flash_fwd_kernel_traitsILi256ELi128ELi64ELi8ELb0ELb0EN7cutlass6half_tE19Flash_kernel_traitsILi256ELi128ELi64ELi8ES3_EELb1ELb1ELb0ELb1ELb0ELb0ELb0ELb0EEEvNS_16Flash_fwd_paramsE,"a",@progbits
	.sectionflags	@""
	.align	4
.nv.constant0._ZN5flash16flash_fwd_kernelI23Flash_fwd_kernel_traitsILi256ELi128ELi64ELi8ELb0ELb0EN7cutlass6half_tE19Flash_kernel_traitsILi256ELi128ELi64ELi8ES3_EELb1ELb1ELb0ELb1ELb0ELb0ELb0ELb0EEEvNS_16Flash_fwd_paramsE:
	.zero		992


//--------------------- .nv.constant0._ZN5flash16flash_fwd_kernelI23Flash_fwd_kernel_traitsILi256ELi128ELi64ELi8ELb0ELb0EN7cutlass6half_tE19Flash_kernel_traitsILi256ELi128ELi64ELi8ES3_EELb1ELb1ELb0ELb0ELb0ELb0ELb0ELb1EEEvNS_16Flash_fwd_paramsE --------------------------
	.section	.nv.constant0._ZN5flash16flash_fwd_kernelI23Flash_fwd_kernel_traitsILi256ELi128ELi64ELi8ELb0ELb0EN7cutlass6half_tE19Flash_kernel_traitsILi256ELi128ELi64ELi8ES3_EELb1ELb1ELb0ELb0ELb0ELb0ELb0ELb1EEEvNS_16Flash_fwd_paramsE,"a",@progbits
	.sectionflags	@""
	.align	4
.nv.constant0._ZN5flash16flash_fwd_kernelI23Flash_fwd_kernel_traitsILi256ELi128ELi64ELi8ELb0ELb0EN7cutlass6half_tE19Flash_kernel_traitsILi256ELi128ELi64ELi8ES3_EELb1ELb1ELb0ELb0ELb0ELb0ELb0ELb1EEEvNS_16Flash_fwd_paramsE:
	.zero		992


//--------------------- .nv.constant0._ZN5flash16flash_fwd_kernelI23Flash_fwd_kernel_traitsILi256ELi128ELi64ELi8ELb0ELb0EN7cutlass6half_tE19Flash_kernel_traitsILi256ELi128ELi64ELi8ES3_EELb0ELb1ELb0ELb0ELb0ELb0ELb1ELb0EEEvNS_16Flash_fwd_paramsE --------------------------
	.section	.nv.constant0._ZN5flash16flash_fwd_kernelI23Flash_fwd_kernel_traitsILi256ELi128ELi64ELi8ELb0ELb0EN7cutlass6half_tE19Flash_kernel_traitsILi256ELi128ELi64ELi8ES3_EELb0ELb1ELb0ELb0ELb0ELb0ELb1ELb0EEEvNS_16Flash_fwd_paramsE,"a",@progbits
	.sectionflags	@""
	.align	4
.nv.constant0._ZN5flash16flash_fwd_kernelI23Flash_fwd_kernel_traitsILi256ELi128ELi64ELi8ELb0ELb0EN7cutlass6half_tE19Flash_kernel_traitsILi256ELi128ELi64ELi8ES3_EELb0ELb1ELb0ELb0ELb0ELb0ELb1ELb0EEEvNS_16Flash_fwd_paramsE:
	.zero		992


//--------------------- .nv.constant0._ZN5flash16flash_fwd_kernelI23Flash_fwd_kernel_traitsILi256ELi128ELi64ELi8ELb0ELb0EN7cutlass6half_tE19Flash_kernel_traitsILi256ELi128ELi64ELi8ES3_EELb1ELb1ELb0ELb1ELb0ELb0ELb0ELb1EEEvNS_16Flash_fwd_paramsE --------------------------
	.section	.nv.constant0._ZN5flash16flash_fwd_kernelI23Flash_fwd_kernel_traitsILi256ELi128ELi64ELi8ELb0ELb0EN7cutlass6half_tE19Flash_kernel_traitsILi256ELi128ELi64ELi8ES3_EELb1ELb1ELb0ELb1ELb0ELb0ELb0ELb1EEEvNS_16Flash_fwd_paramsE,"a",@progbits
	.sectionflags	@""
	.align	4
.nv.constant0._ZN5flash16flash_fwd_kernelI23Flash_fwd_kernel_traitsILi256ELi128ELi64ELi8ELb0ELb0EN7cutlass6half_tE19Flash_kernel_traitsILi256ELi128ELi64ELi8ES3_EELb1ELb1ELb0ELb1ELb0ELb0ELb0ELb1EEEvNS_16Flash_fwd_paramsE:
	.zero		992


//--------------------- .nv.constant0._ZN5flash16flash_fwd_kernelI23Flash_fwd_kernel_traitsILi256ELi128ELi64ELi8ELb0ELb0EN7cutlass6half_tE19Flash_kernel_traitsILi256ELi128ELi64ELi8ES3_EELb0ELb1ELb0ELb1ELb0ELb0ELb1ELb0EEEvNS_16Flash_fwd_paramsE --------------------------
	.section	.nv.constant0._ZN5flash16flash_fwd_kernelI23Flash_fwd_kernel_traitsILi256ELi128ELi64ELi8ELb0ELb0EN7cutlass6half_tE19Flash_kernel_traitsILi256ELi128ELi64ELi8ES3_EELb0ELb1ELb0ELb1ELb0ELb0ELb1ELb0EEEvNS_16Flash_fwd_paramsE,"a",@progbits
	.sectionflags	@""
	.align	4
.nv.constant0._ZN5flash16flash_fwd_kernelI23Flash_fwd_kernel_traitsILi256ELi128ELi64ELi8ELb0ELb0EN7cutlass6half_tE19Flash_kernel_traitsILi256ELi128ELi64ELi8ES3_EELb0ELb1ELb0ELb1ELb0ELb0ELb1ELb0EEEvNS_16Flash_fwd_paramsE:
	.zero		992


//--------------------- SYMBOLS --------------------------

	.type		.nv.reservedSmem.offset0,@object
	.size		.nv.reservedSmem.offset0,0x4
